	.target	sm_80

	.elftype	@"ET_EXEC"


//--------------------- .note.nv.tkinfo           --------------------------
	.section	.note.nv.tkinfo,"",@"SHT_NOTE"
	.sectionflags	@"SHF_NOTE_NV_TKINFO"
	.tkinfo
        /*0018*/ 	.word	0x00000002
        /*0030*/ 	.string	""
        /*0030*/ 	.string	"ptxas"
        /*0030*/ 	.string	"Cuda compilation tools, release 13.0, V13.0.88"
        /*0030*/ 	.string	"Build cuda_13.0.r13.0/compiler.36424714_0"
        /*0030*/ 	.string	"-arch sm_80 -m 64 "



//--------------------- .note.nv.cuinfo           --------------------------
	.section	.note.nv.cuinfo,"",@"SHT_NOTE"
	.sectionflags	@"SHF_NOTE_NV_CUINFO"
        /*0018*/ 	.short	0x0002
        /*001a*/ 	.short	0x0050
        /*001c*/ 	.short	0x0082
	.zero		2


//--------------------- .nv.info                  --------------------------
	.section	.nv.info,"",@"SHT_CUDA_INFO"
	.align	4


	//----- nvinfo : EIATTR_REGCOUNT
	.align		4
        /*0000*/ 	.byte	0x04, 0x2f
        /*0002*/ 	.short	(.L_12 - .L_11)
	.align		4
.L_11:
        /*0004*/ 	.word	index@(_ZN7cutlass13device_kernelIN5flash19enable_sm80_to_sm89INS1_16FlashAttnFwdSm80INS1_25CollectiveMainloopFwdSm80ILi4ELi1ELb0EN4cute5tupleIJNS5_1CILi128EEENS7_ILi64EEES8_EEELi128ENS_10bfloat16_tEfNS_4arch4Sm80ELb1ELb0ELb0ELb1ELb1ELb1ELb1ELb0EEENS1_21CollectiveEpilogueFwdINS6_IJS8_S8_S9_EEENS6_IJNS7_ILi1EEESH_SH_EEESB_SD_Li128ELb1ELb1ELb0ELb0EEENS1_19SingleTileSchedulerILb1ELb0ELb1ELi128EEEEEEEEEvNT_6ParamsE)
        /*0008*/ 	.word	0x000000ff


	//----- nvinfo : EIATTR_FRAME_SIZE
	.align		4
.L_12:
        /*000c*/ 	.byte	0x04, 0x11
        /*000e*/ 	.short	(.L_14 - .L_13)
	.align		4
.L_13:
        /*0010*/ 	.word	index@($__internal_7_$__cuda_sm70_shflsync_idx_p)
        /*0014*/ 	.word	0x00000000


	//----- nvinfo : EIATTR_FRAME_SIZE
	.align		4
.L_14:
        /*0018*/ 	.byte	0x04, 0x11
        /*001a*/ 	.short	(.L_16 - .L_15)
	.align		4
.L_15:
        /*001c*/ 	.word	index@($__internal_6_$__cuda_sm70_shflsync_bfly_p)
        /*0020*/ 	.word	0x00000000


	//----- nvinfo : EIATTR_FRAME_SIZE
	.align		4
.L_16:
        /*0024*/ 	.byte	0x04, 0x11
        /*0026*/ 	.short	(.L_18 - .L_17)
	.align		4
.L_17:
        /*0028*/ 	.word	index@($_ZN7cutlass13device_kernelIN5flash19enable_sm80_to_sm89INS1_16FlashAttnFwdSm80INS1_25CollectiveMainloopFwdSm80ILi4ELi1ELb0EN4cute5tupleIJNS5_1CILi128EEENS7_ILi64EEES8_EEELi128ENS_10bfloat16_tEfNS_4arch4Sm80ELb1ELb0ELb0ELb1ELb1ELb1ELb1ELb0EEENS1_21CollectiveEpilogueFwdINS6_IJS8_S8_S9_EEENS6_IJNS7_ILi1EEESH_SH_EEESB_SD_Li128ELb1ELb1ELb0ELb0EEENS1_19SingleTileSchedulerILb1ELb0ELb1ELi128EEEEEEEEEvNT_6ParamsE$_ZZN5flash25CollectiveMainloopFwdSm80ILi4ELi1ELb0EN4cute5tupleIJNS1_1CILi128EEENS3_ILi64EEES4_EEELi128EN7cutlass10bfloat16_tEfNS7_4arch4Sm80ELb1ELb0ELb0ELb1ELb1ELb1ELb1ELb0EE3mmaINS_16FlashAttnFwdSm80ISB_NS_21CollectiveEpilogueFwdINS2_IJS4_S4_S5_EEENS2_IJNS3_ILi1EEESG_SG_EEES8_SA_Li128ELb1ELb1ELb0ELb0EEENS_19SingleTileSchedulerILb1ELb0ELb1ELi128EEEE13SharedStorageENS1_6TensorINS1_11ArrayEngineIfLm128EEENS1_6LayoutINS2_IJNS2_IJNS3_ILi2EEESR_EEESR_NS3_ILi16EEEEEENS2_IJNS2_IJSG_SR_EEENS3_ILi4EEENS3_ILi8EEEEEEEEEENS_7SoftmaxILi4ELi0EEEEEbRKNSB_6ParamsERT0_RT1_iRKNS_16SeqlenInfoQKNewKILb1ELb1EEENS2_IJiiiiEEERT_ENKUlvE_clEv)
        /*002c*/ 	.word	0x00000000


	//----- nvinfo : EIATTR_FRAME_SIZE
	.align		4
.L_18:
        /*0030*/ 	.byte	0x04, 0x11
        /*0032*/ 	.short	(.L_20 - .L_19)
	.align		4
.L_19:
        /*0034*/ 	.word	index@(_ZN7cutlass13device_kernelIN5flash19enable_sm80_to_sm89INS1_16FlashAttnFwdSm80INS1_25CollectiveMainloopFwdSm80ILi4ELi1ELb0EN4cute5tupleIJNS5_1CILi128EEENS7_ILi64EEES8_EEELi128ENS_10bfloat16_tEfNS_4arch4Sm80ELb1ELb0ELb0ELb1ELb1ELb1ELb1ELb0EEENS1_21CollectiveEpilogueFwdINS6_IJS8_S8_S9_EEENS6_IJNS7_ILi1EEESH_SH_EEESB_SD_Li128ELb1ELb1ELb0ELb0EEENS1_19SingleTileSchedulerILb1ELb0ELb1ELi128EEEEEEEEEvNT_6ParamsE)
        /*0038*/ 	.word	0x000000d8


	//----- nvinfo : EIATTR_REGCOUNT
	.align		4
.L_20:
        /*003c*/ 	.byte	0x04, 0x2f
        /*003e*/ 	.short	(.L_22 - .L_21)
	.align		4
.L_21:
        /*0040*/ 	.word	index@(_ZN7cutlass13device_kernelIN5flash19enable_sm80_to_sm89INS1_16FlashAttnFwdSm80INS1_25CollectiveMainloopFwdSm80ILi4ELi1ELb0EN4cute5tupleIJNS5_1CILi128EEENS7_ILi64EEES8_EEELi128ENS_10bfloat16_tEfNS_4arch4Sm80ELb1ELb0ELb0ELb1ELb1ELb0ELb1ELb0EEENS1_21CollectiveEpilogueFwdINS6_IJS8_S8_S9_EEENS6_IJNS7_ILi1EEESH_SH_EEESB_SD_Li128ELb1ELb1ELb0ELb0EEENS1_19SingleTileSchedulerILb1ELb0ELb1ELi128EEEEEEEEEvNT_6ParamsE)
        /*0044*/ 	.word	0x000000ff


	//----- nvinfo : EIATTR_FRAME_SIZE
	.align		4
.L_22:
        /*0048*/ 	.byte	0x04, 0x11
        /*004a*/ 	.short	(.L_24 - .L_23)
	.align		4
.L_23:
        /*004c*/ 	.word	index@(_ZN7cutlass13device_kernelIN5flash19enable_sm80_to_sm89INS1_16FlashAttnFwdSm80INS1_25CollectiveMainloopFwdSm80ILi4ELi1ELb0EN4cute5tupleIJNS5_1CILi128EEENS7_ILi64EEES8_EEELi128ENS_10bfloat16_tEfNS_4arch4Sm80ELb1ELb0ELb0ELb1ELb1ELb0ELb1ELb0EEENS1_21CollectiveEpilogueFwdINS6_IJS8_S8_S9_EEENS6_IJNS7_ILi1EEESH_SH_EEESB_SD_Li128ELb1ELb1ELb0ELb0EEENS1_19SingleTileSchedulerILb1ELb0ELb1ELi128EEEEEEEEEvNT_6ParamsE)
        /*0050*/ 	.word	0x00000070


	//----- nvinfo : EIATTR_REGCOUNT
	.align		4
.L_24:
        /*0054*/ 	.byte	0x04, 0x2f
        /*0056*/ 	.short	(.L_26 - .L_25)
	.align		4
.L_25:
        /*0058*/ 	.word	index@(_ZN7cutlass13device_kernelIN5flash19enable_sm80_to_sm89INS1_16FlashAttnFwdSm80INS1_25CollectiveMainloopFwdSm80ILi4ELi1ELb0EN4cute5tupleIJNS5_1CILi128EEENS7_ILi64EEES8_EEELi128ENS_10bfloat16_tEfNS_4arch4Sm80ELb1ELb0ELb0ELb0ELb1ELb0ELb1ELb0EEENS1_21CollectiveEpilogueFwdINS6_IJS8_S8_S9_EEENS6_IJNS7_ILi1EEESH_SH_EEESB_SD_Li128ELb0ELb1ELb0ELb0EEENS1_30DynamicPersistentTileSchedulerILi128ELi128ELb0ELb1ELb0EEEEEEEEEvNT_6ParamsE)
        /*005c*/ 	.word	0x000000ff


	//----- nvinfo : EIATTR_FRAME_SIZE
	.align		4
.L_26:
        /*0060*/ 	.byte	0x04, 0x11
        /*0062*/ 	.short	(.L_28 - .L_27)
	.align		4
.L_27:
        /*0064*/ 	.word	index@($__internal_5_$__cuda_sm70_shflsync_idx_p)
        /*0068*/ 	.word	0x00000000


	//----- nvinfo : EIATTR_FRAME_SIZE
	.align		4
.L_28:
        /*006c*/ 	.byte	0x04, 0x11
        /*006e*/ 	.short	(.L_30 - .L_29)
	.align		4
.L_29:
        /*0070*/ 	.word	index@($__internal_4_$__cuda_sm70_shflsync_bfly_p)
        /*0074*/ 	.word	0x00000000


	//----- nvinfo : EIATTR_FRAME_SIZE
	.align		4
.L_30:
        /*0078*/ 	.byte	0x04, 0x11
        /*007a*/ 	.short	(.L_32 - .L_31)
	.align		4
.L_31:
        /*007c*/ 	.word	index@(_ZN7cutlass13device_kernelIN5flash19enable_sm80_to_sm89INS1_16FlashAttnFwdSm80INS1_25CollectiveMainloopFwdSm80ILi4ELi1ELb0EN4cute5tupleIJNS5_1CILi128EEENS7_ILi64EEES8_EEELi128ENS_10bfloat16_tEfNS_4arch4Sm80ELb1ELb0ELb0ELb0ELb1ELb0ELb1ELb0EEENS1_21CollectiveEpilogueFwdINS6_IJS8_S8_S9_EEENS6_IJNS7_ILi1EEESH_SH_EEESB_SD_Li128ELb0ELb1ELb0ELb0EEENS1_30DynamicPersistentTileSchedulerILi128ELi128ELb0ELb1ELb0EEEEEEEEEvNT_6ParamsE)
        /*0080*/ 	.word	0x00000088


	//----- nvinfo : EIATTR_REGCOUNT
	.align		4
.L_32:
        /*0084*/ 	.byte	0x04, 0x2f
        /*0086*/ 	.short	(.L_34 - .L_33)
	.align		4
.L_33:
        /*0088*/ 	.word	index@(_ZN7cutlass13device_kernelIN5flash19enable_sm80_to_sm89INS1_16FlashAttnFwdSm80INS1_25CollectiveMainloopFwdSm80ILi4ELi1ELb0EN4cute5tupleIJNS5_1CILi128EEENS7_ILi48EEES8_EEELi128ENS_10bfloat16_tEfNS_4arch4Sm80ELb0ELb1ELb0ELb1ELb1ELb1ELb1ELb0EEENS1_21CollectiveEpilogueFwdINS6_IJS8_S8_S9_EEENS6_IJNS7_ILi1EEESH_SH_EEESB_SD_Li128ELb1ELb1ELb0ELb0EEENS1_19SingleTileSchedulerILb1ELb0ELb1ELi128EEEEEEEEEvNT_6ParamsE)
        /*008c*/ 	.word	0x000000ff


	//----- nvinfo : EIATTR_FRAME_SIZE
	.align		4
.L_34:
        /*0090*/ 	.byte	0x04, 0x11
        /*0092*/ 	.short	(.L_36 - .L_35)
	.align		4
.L_35:
        /*0094*/ 	.word	index@($__internal_3_$__cuda_sm70_shflsync_idx_p)
        /*0098*/ 	.word	0x00000000


	//----- nvinfo : EIATTR_FRAME_SIZE
	.align		4
.L_36:
        /*009c*/ 	.byte	0x04, 0x11
        /*009e*/ 	.short	(.L_38 - .L_37)
	.align		4
.L_37:
        /*00a0*/ 	.word	index@($__internal_2_$__cuda_sm70_shflsync_bfly_p)
        /*00a4*/ 	.word	0x00000000


	//----- nvinfo : EIATTR_FRAME_SIZE
	.align		4
.L_38:
        /*00a8*/ 	.byte	0x04, 0x11
        /*00aa*/ 	.short	(.L_40 - .L_39)
	.align		4
.L_39:
        /*00ac*/ 	.word	index@($_ZN7cutlass13device_kernelIN5flash19enable_sm80_to_sm89INS1_16FlashAttnFwdSm80INS1_25CollectiveMainloopFwdSm80ILi4ELi1ELb0EN4cute5tupleIJNS5_1CILi128EEENS7_ILi48EEES8_EEELi128ENS_10bfloat16_tEfNS_4arch4Sm80ELb0ELb1ELb0ELb1ELb1ELb1ELb1ELb0EEENS1_21CollectiveEpilogueFwdINS6_IJS8_S8_S9_EEENS6_IJNS7_ILi1EEESH_SH_EEESB_SD_Li128ELb1ELb1ELb0ELb0EEENS1_19SingleTileSchedulerILb1ELb0ELb1ELi128EEEEEEEEEvNT_6ParamsE$_ZZN5flash25CollectiveMainloopFwdSm80ILi4ELi1ELb0EN4cute5tupleIJNS1_1CILi128EEENS3_ILi48EEES4_EEELi128EN7cutlass10bfloat16_tEfNS7_4arch4Sm80ELb0ELb1ELb0ELb1ELb1ELb1ELb1ELb0EE3mmaINS_16FlashAttnFwdSm80ISB_NS_21CollectiveEpilogueFwdINS2_IJS4_S4_S5_EEENS2_IJNS3_ILi1EEESG_SG_EEES8_SA_Li128ELb1ELb1ELb0ELb0EEENS_19SingleTileSchedulerILb1ELb0ELb1ELi128EEEE13SharedStorageENS1_6TensorINS1_11ArrayEngineIfLm128EEENS1_6LayoutINS2_IJNS2_IJNS3_ILi2EEESR_EEESR_NS3_ILi16EEEEEENS2_IJNS2_IJSG_SR_EEENS3_ILi4EEENS3_ILi8EEEEEEEEEENS_7SoftmaxILi4ELi0EEEEEbRKNSB_6ParamsERT0_RT1_iRKNS_16SeqlenInfoQKNewKILb1ELb1EEENS2_IJiiiiEEERT_ENKUlvE_clEv)
        /*00b0*/ 	.word	0x00000000


	//----- nvinfo : EIATTR_FRAME_SIZE
	.align		4
.L_40:
        /*00b4*/ 	.byte	0x04, 0x11
        /*00b6*/ 	.short	(.L_42 - .L_41)
	.align		4
.L_41:
        /*00b8*/ 	.word	index@(_ZN7cutlass13device_kernelIN5flash19enable_sm80_to_sm89INS1_16FlashAttnFwdSm80INS1_25CollectiveMainloopFwdSm80ILi4ELi1ELb0EN4cute5tupleIJNS5_1CILi128EEENS7_ILi48EEES8_EEELi128ENS_10bfloat16_tEfNS_4arch4Sm80ELb0ELb1ELb0ELb1ELb1ELb1ELb1ELb0EEENS1_21CollectiveEpilogueFwdINS6_IJS8_S8_S9_EEENS6_IJNS7_ILi1EEESH_SH_EEESB_SD_Li128ELb1ELb1ELb0ELb0EEENS1_19SingleTileSchedulerILb1ELb0ELb1ELi128EEEEEEEEEvNT_6ParamsE)
        /*00bc*/ 	.word	0x000000e0


	//----- nvinfo : EIATTR_REGCOUNT
	.align		4
.L_42:
        /*00c0*/ 	.byte	0x04, 0x2f
        /*00c2*/ 	.short	(.L_44 - .L_43)
	.align		4
.L_43:
        /*00c4*/ 	.word	index@(_ZN7cutlass13device_kernelIN5flash19enable_sm80_to_sm89INS1_16FlashAttnFwdSm80INS1_25CollectiveMainloopFwdSm80ILi4ELi1ELb0EN4cute5tupleIJNS5_1CILi128EEENS7_ILi48EEES8_EEELi128ENS_10bfloat16_tEfNS_4arch4Sm80ELb0ELb1ELb0ELb1ELb1ELb0ELb1ELb0EEENS1_21CollectiveEpilogueFwdINS6_IJS8_S8_S9_EEENS6_IJNS7_ILi1EEESH_SH_EEESB_SD_Li128ELb1ELb1ELb0ELb0EEENS1_19SingleTileSchedulerILb1ELb0ELb1ELi128EEEEEEEEEvNT_6ParamsE)
        /*00c8*/ 	.word	0x000000ff


	//----- nvinfo : EIATTR_FRAME_SIZE
	.align		4
.L_44:
        /*00cc*/ 	.byte	0x04, 0x11
        /*00ce*/ 	.short	(.L_46 - .L_45)
	.align		4
.L_45:
        /*00d0*/ 	.word	index@(_ZN7cutlass13device_kernelIN5flash19enable_sm80_to_sm89INS1_16FlashAttnFwdSm80INS1_25CollectiveMainloopFwdSm80ILi4ELi1ELb0EN4cute5tupleIJNS5_1CILi128EEENS7_ILi48EEES8_EEELi128ENS_10bfloat16_tEfNS_4arch4Sm80ELb0ELb1ELb0ELb1ELb1ELb0ELb1ELb0EEENS1_21CollectiveEpilogueFwdINS6_IJS8_S8_S9_EEENS6_IJNS7_ILi1EEESH_SH_EEESB_SD_Li128ELb1ELb1ELb0ELb0EEENS1_19SingleTileSchedulerILb1ELb0ELb1ELi128EEEEEEEEEvNT_6ParamsE)
        /*00d4*/ 	.word	0x00000070


	//----- nvinfo : EIATTR_REGCOUNT
	.align		4
.L_46:
        /*00d8*/ 	.byte	0x04, 0x2f
        /*00da*/ 	.short	(.L_48 - .L_47)
	.align		4
.L_47:
        /*00dc*/ 	.word	index@(_ZN7cutlass13device_kernelIN5flash19enable_sm80_to_sm89INS1_16FlashAttnFwdSm80INS1_25CollectiveMainloopFwdSm80ILi4ELi1ELb0EN4cute5tupleIJNS5_1CILi128EEENS7_ILi48EEES8_EEELi128ENS_10bfloat16_tEfNS_4arch4Sm80ELb0ELb1ELb0ELb0ELb1ELb0ELb1ELb0EEENS1_21CollectiveEpilogueFwdINS6_IJS8_S8_S9_EEENS6_IJNS7_ILi1EEESH_SH_EEESB_SD_Li128ELb0ELb1ELb0ELb0EEENS1_19SingleTileSchedulerILb0ELb0ELb1ELi128EEEEEEEEEvNT_6ParamsE)
        /*00e0*/ 	.word	0x000000ff


	//----- nvinfo : EIATTR_FRAME_SIZE
	.align		4
.L_48:
        /*00e4*/ 	.byte	0x04, 0x11
        /*00e6*/ 	.short	(.L_50 - .L_49)
	.align		4
.L_49:
        /*00e8*/ 	.word	index@(_ZN7cutlass13device_kernelIN5flash19enable_sm80_to_sm89INS1_16FlashAttnFwdSm80INS1_25CollectiveMainloopFwdSm80ILi4ELi1ELb0EN4cute5tupleIJNS5_1CILi128EEENS7_ILi48EEES8_EEELi128ENS_10bfloat16_tEfNS_4arch4Sm80ELb0ELb1ELb0ELb0ELb1ELb0ELb1ELb0EEENS1_21CollectiveEpilogueFwdINS6_IJS8_S8_S9_EEENS6_IJNS7_ILi1EEESH_SH_EEESB_SD_Li128ELb0ELb1ELb0ELb0EEENS1_19SingleTileSchedulerILb0ELb0ELb1ELi128EEEEEEEEEvNT_6ParamsE)
        /*00ec*/ 	.word	0x00000070


	//----- nvinfo : EIATTR_REGCOUNT
	.align		4
.L_50:
        /*00f0*/ 	.byte	0x04, 0x2f
        /*00f2*/ 	.short	(.L_52 - .L_51)
	.align		4
.L_51:
        /*00f4*/ 	.word	index@(_ZN7cutlass13device_kernelIN5flash19enable_sm80_to_sm89INS1_16FlashAttnFwdSm80INS1_25CollectiveMainloopFwdSm80ILi4ELi1ELb0EN4cute5tupleIJNS5_1CILi128EEENS7_ILi64EEES8_EEELi128ENS_10bfloat16_tEfNS_4arch4Sm80ELb0ELb0ELb0ELb1ELb1ELb1ELb1ELb0EEENS1_21CollectiveEpilogueFwdINS6_IJS8_S8_S9_EEENS6_IJNS7_ILi1EEESH_SH_EEESB_SD_Li128ELb1ELb1ELb0ELb0EEENS1_19SingleTileSchedulerILb1ELb0ELb1ELi128EEEEEEEEEvNT_6ParamsE)
        /*00f8*/ 	.word	0x000000ff


	//----- nvinfo : EIATTR_FRAME_SIZE
	.align		4
.L_52:
        /*00fc*/ 	.byte	0x04, 0x11
        /*00fe*/ 	.short	(.L_54 - .L_53)
	.align		4
.L_53:
        /*0100*/ 	.word	index@(_ZN7cutlass13device_kernelIN5flash19enable_sm80_to_sm89INS1_16FlashAttnFwdSm80INS1_25CollectiveMainloopFwdSm80ILi4ELi1ELb0EN4cute5tupleIJNS5_1CILi128EEENS7_ILi64EEES8_EEELi128ENS_10bfloat16_tEfNS_4arch4Sm80ELb0ELb0ELb0ELb1ELb1ELb1ELb1ELb0EEENS1_21CollectiveEpilogueFwdINS6_IJS8_S8_S9_EEENS6_IJNS7_ILi1EEESH_SH_EEESB_SD_Li128ELb1ELb1ELb0ELb0EEENS1_19SingleTileSchedulerILb1ELb0ELb1ELi128EEEEEEEEEvNT_6ParamsE)
        /*0104*/ 	.word	0x00000058


	//----- nvinfo : EIATTR_REGCOUNT
	.align		4
.L_54:
        /*0108*/ 	.byte	0x04, 0x2f
        /*010a*/ 	.short	(.L_56 - .L_55)
	.align		4
.L_55:
        /*010c*/ 	.word	index@(_ZN7cutlass13device_kernelIN5flash19enable_sm80_to_sm89INS1_16FlashAttnFwdSm80INS1_25CollectiveMainloopFwdSm80ILi4ELi1ELb0EN4cute5tupleIJNS5_1CILi128EEENS7_ILi64EEES8_EEELi128ENS_10bfloat16_tEfNS_4arch4Sm80ELb0ELb0ELb0ELb1ELb1ELb0ELb1ELb0EEENS1_21CollectiveEpilogueFwdINS6_IJS8_S8_S9_EEENS6_IJNS7_ILi1EEESH_SH_EEESB_SD_Li128ELb1ELb1ELb0ELb0EEENS1_19SingleTileSchedulerILb1ELb0ELb1ELi128EEEEEEEEEvNT_6ParamsE)
        /*0110*/ 	.word	0x000000ff


	//----- nvinfo : EIATTR_FRAME_SIZE
	.align		4
.L_56:
        /*0114*/ 	.byte	0x04, 0x11
        /*0116*/ 	.short	(.L_58 - .L_57)
	.align		4
.L_57:
        /*0118*/ 	.word	index@(_ZN7cutlass13device_kernelIN5flash19enable_sm80_to_sm89INS1_16FlashAttnFwdSm80INS1_25CollectiveMainloopFwdSm80ILi4ELi1ELb0EN4cute5tupleIJNS5_1CILi128EEENS7_ILi64EEES8_EEELi128ENS_10bfloat16_tEfNS_4arch4Sm80ELb0ELb0ELb0ELb1ELb1ELb0ELb1ELb0EEENS1_21CollectiveEpilogueFwdINS6_IJS8_S8_S9_EEENS6_IJNS7_ILi1EEESH_SH_EEESB_SD_Li128ELb1ELb1ELb0ELb0EEENS1_19SingleTileSchedulerILb1ELb0ELb1ELi128EEEEEEEEEvNT_6ParamsE)
        /*011c*/ 	.word	0x00000028


	//----- nvinfo : EIATTR_REGCOUNT
	.align		4
.L_58:
        /*0120*/ 	.byte	0x04, 0x2f
        /*0122*/ 	.short	(.L_60 - .L_59)
	.align		4
.L_59:
        /*0124*/ 	.word	index@(_ZN7cutlass13device_kernelIN5flash19enable_sm80_to_sm89INS1_16FlashAttnFwdSm80INS1_25CollectiveMainloopFwdSm80ILi4ELi1ELb0EN4cute5tupleIJNS5_1CILi128EEENS7_ILi64EEES8_EEELi128ENS_10bfloat16_tEfNS_4arch4Sm80ELb0ELb0ELb0ELb0ELb1ELb0ELb1ELb0EEENS1_21CollectiveEpilogueFwdINS6_IJS8_S8_S9_EEENS6_IJNS7_ILi1EEESH_SH_EEESB_SD_Li128ELb0ELb1ELb0ELb0EEENS1_19SingleTileSchedulerILb0ELb0ELb1ELi128EEEEEEEEEvNT_6ParamsE)
        /*0128*/ 	.word	0x000000ff


	//----- nvinfo : EIATTR_FRAME_SIZE
	.align		4
.L_60:
        /*012c*/ 	.byte	0x04, 0x11
        /*012e*/ 	.short	(.L_62 - .L_61)
	.align		4
.L_61:
        /*0130*/ 	.word	index@(_ZN7cutlass13device_kernelIN5flash19enable_sm80_to_sm89INS1_16FlashAttnFwdSm80INS1_25CollectiveMainloopFwdSm80ILi4ELi1ELb0EN4cute5tupleIJNS5_1CILi128EEENS7_ILi64EEES8_EEELi128ENS_10bfloat16_tEfNS_4arch4Sm80ELb0ELb0ELb0ELb0ELb1ELb0ELb1ELb0EEENS1_21CollectiveEpilogueFwdINS6_IJS8_S8_S9_EEENS6_IJNS7_ILi1EEESH_SH_EEESB_SD_Li128ELb0ELb1ELb0ELb0EEENS1_19SingleTileSchedulerILb0ELb0ELb1ELi128EEEEEEEEEvNT_6ParamsE)
        /*0134*/ 	.word	0x00000078


	//----- nvinfo : EIATTR_REGCOUNT
	.align		4
.L_62:
        /*0138*/ 	.byte	0x04, 0x2f
        /*013a*/ 	.short	(.L_64 - .L_63)
	.align		4
.L_63:
        /*013c*/ 	.word	index@(_ZN7cutlass13device_kernelIN5flash19enable_sm80_to_sm89INS1_16FlashAttnFwdSm80INS1_25CollectiveMainloopFwdSm80ILi8ELi1ELb1EN4cute5tupleIJNS5_1CILi128EEES8_S8_EEELi128ENS_10bfloat16_tEfNS_4arch4Sm80ELb1ELb0ELb0ELb1ELb1ELb1ELb1ELb0EEENS1_21CollectiveEpilogueFwdIS9_NS6_IJNS7_ILi1EEESF_SF_EEESA_SC_Li256ELb1ELb1ELb0ELb0EEENS1_19SingleTileSchedulerILb1ELb0ELb1ELi128EEEEEEEEEvNT_6ParamsE)
        /*0140*/ 	.word	0x000000ff


	//----- nvinfo : EIATTR_FRAME_SIZE
	.align		4
.L_64:
        /*0144*/ 	.byte	0x04, 0x11
        /*0146*/ 	.short	(.L_66 - .L_65)
	.align		4
.L_65:
        /*0148*/ 	.word	index@(_ZN7cutlass13device_kernelIN5flash19enable_sm80_to_sm89INS1_16FlashAttnFwdSm80INS1_25CollectiveMainloopFwdSm80ILi8ELi1ELb1EN4cute5tupleIJNS5_1CILi128EEES8_S8_EEELi128ENS_10bfloat16_tEfNS_4arch4Sm80ELb1ELb0ELb0ELb1ELb1ELb1ELb1ELb0EEENS1_21CollectiveEpilogueFwdIS9_NS6_IJNS7_ILi1EEESF_SF_EEESA_SC_Li256ELb1ELb1ELb0ELb0EEENS1_19SingleTileSchedulerILb1ELb0ELb1ELi128EEEEEEEEEvNT_6ParamsE)
        /*014c*/ 	.word	0x00000008


	//----- nvinfo : EIATTR_REGCOUNT
	.align		4
.L_66:
        /*0150*/ 	.byte	0x04, 0x2f
        /*0152*/ 	.short	(.L_68 - .L_67)
	.align		4
.L_67:
        /*0154*/ 	.word	index@(_ZN7cutlass13device_kernelIN5flash19enable_sm80_to_sm89INS1_16FlashAttnFwdSm80INS1_25CollectiveMainloopFwdSm80ILi8ELi1ELb1EN4cute5tupleIJNS5_1CILi128EEES8_S8_EEELi128ENS_10bfloat16_tEfNS_4arch4Sm80ELb1ELb0ELb0ELb1ELb1ELb0ELb1ELb0EEENS1_21CollectiveEpilogueFwdIS9_NS6_IJNS7_ILi1EEESF_SF_EEESA_SC_Li256ELb1ELb1ELb0ELb0EEENS1_19SingleTileSchedulerILb1ELb0ELb1ELi128EEEEEEEEEvNT_6ParamsE)
        /*0158*/ 	.word	0x000000ff


	//----- nvinfo : EIATTR_FRAME_SIZE
	.align		4
.L_68:
        /*015c*/ 	.byte	0x04, 0x11
        /*015e*/ 	.short	(.L_70 - .L_69)
	.align		4
.L_69:
        /*0160*/ 	.word	index@(_ZN7cutlass13device_kernelIN5flash19enable_sm80_to_sm89INS1_16FlashAttnFwdSm80INS1_25CollectiveMainloopFwdSm80ILi8ELi1ELb1EN4cute5tupleIJNS5_1CILi128EEES8_S8_EEELi128ENS_10bfloat16_tEfNS_4arch4Sm80ELb1ELb0ELb0ELb1ELb1ELb0ELb1ELb0EEENS1_21CollectiveEpilogueFwdIS9_NS6_IJNS7_ILi1EEESF_SF_EEESA_SC_Li256ELb1ELb1ELb0ELb0EEENS1_19SingleTileSchedulerILb1ELb0ELb1ELi128EEEEEEEEEvNT_6ParamsE)
        /*0164*/ 	.word	0x00000000


	//----- nvinfo : EIATTR_REGCOUNT
	.align		4
.L_70:
        /*0168*/ 	.byte	0x04, 0x2f
        /*016a*/ 	.short	(.L_72 - .L_71)
	.align		4
.L_71:
        /*016c*/ 	.word	index@(_ZN7cutlass13device_kernelIN5flash19enable_sm80_to_sm89INS1_16FlashAttnFwdSm80INS1_25CollectiveMainloopFwdSm80ILi8ELi1ELb1EN4cute5tupleIJNS5_1CILi128EEES8_S8_EEELi128ENS_10bfloat16_tEfNS_4arch4Sm80ELb1ELb0ELb0ELb0ELb1ELb0ELb1ELb0EEENS1_21CollectiveEpilogueFwdIS9_NS6_IJNS7_ILi1EEESF_SF_EEESA_SC_Li256ELb0ELb1ELb0ELb0EEENS1_30DynamicPersistentTileSchedulerILi256ELi256ELb0ELb1ELb0EEEEEEEEEvNT_6ParamsE)
        /*0170*/ 	.word	0x000000ff


	//----- nvinfo : EIATTR_FRAME_SIZE
	.align		4
.L_72:
        /*0174*/ 	.byte	0x04, 0x11
        /*0176*/ 	.short	(.L_74 - .L_73)
	.align		4
.L_73:
        /*0178*/ 	.word	index@($__internal_1_$__cuda_sm70_shflsync_idx_p)
        /*017c*/ 	.word	0x00000000


	//----- nvinfo : EIATTR_FRAME_SIZE
	.align		4
.L_74:
        /*0180*/ 	.byte	0x04, 0x11
        /*0182*/ 	.short	(.L_76 - .L_75)
	.align		4
.L_75:
        /*0184*/ 	.word	index@($__internal_0_$__cuda_sm70_shflsync_bfly_p)
        /*0188*/ 	.word	0x00000000


	//----- nvinfo : EIATTR_FRAME_SIZE
	.align		4
.L_76:
        /*018c*/ 	.byte	0x04, 0x11
        /*018e*/ 	.short	(.L_78 - .L_77)
	.align		4
.L_77:
        /*0190*/ 	.word	index@(_ZN7cutlass13device_kernelIN5flash19enable_sm80_to_sm89INS1_16FlashAttnFwdSm80INS1_25CollectiveMainloopFwdSm80ILi8ELi1ELb1EN4cute5tupleIJNS5_1CILi128EEES8_S8_EEELi128ENS_10bfloat16_tEfNS_4arch4Sm80ELb1ELb0ELb0ELb0ELb1ELb0ELb1ELb0EEENS1_21CollectiveEpilogueFwdIS9_NS6_IJNS7_ILi1EEESF_SF_EEESA_SC_Li256ELb0ELb1ELb0ELb0EEENS1_30DynamicPersistentTileSchedulerILi256ELi256ELb0ELb1ELb0EEEEEEEEEvNT_6ParamsE)
        /*0194*/ 	.word	0x00000078


	//----- nvinfo : EIATTR_REGCOUNT
	.align		4
.L_78:
        /*0198*/ 	.byte	0x04, 0x2f
        /*019a*/ 	.short	(.L_80 - .L_79)
	.align		4
.L_79:
        /*019c*/ 	.word	index@(_ZN7cutlass13device_kernelIN5flash19enable_sm80_to_sm89INS1_16FlashAttnFwdSm80INS1_25CollectiveMainloopFwdSm80ILi8ELi1ELb1EN4cute5tupleIJNS5_1CILi128EEENS7_ILi96EEES8_EEELi128ENS_10bfloat16_tEfNS_4arch4Sm80ELb0ELb1ELb0ELb1ELb1ELb1ELb1ELb0EEENS1_21CollectiveEpilogueFwdINS6_IJS8_S8_S9_EEENS6_IJNS7_ILi1EEESH_SH_EEESB_SD_Li256ELb1ELb1ELb0ELb0EEENS1_19SingleTileSchedulerILb1ELb0ELb1ELi128EEEEEEEEEvNT_6ParamsE)
        /*01a0*/ 	.word	0x000000ff


	//----- nvinfo : EIATTR_FRAME_SIZE
	.align		4
.L_80:
        /*01a4*/ 	.byte	0x04, 0x11
        /*01a6*/ 	.short	(.L_82 - .L_81)
	.align		4
.L_81:
        /*01a8*/ 	.word	index@(_ZN7cutlass13device_kernelIN5flash19enable_sm80_to_sm89INS1_16FlashAttnFwdSm80INS1_25CollectiveMainloopFwdSm80ILi8ELi1ELb1EN4cute5tupleIJNS5_1CILi128EEENS7_ILi96EEES8_EEELi128ENS_10bfloat16_tEfNS_4arch4Sm80ELb0ELb1ELb0ELb1ELb1ELb1ELb1ELb0EEENS1_21CollectiveEpilogueFwdINS6_IJS8_S8_S9_EEENS6_IJNS7_ILi1EEESH_SH_EEESB_SD_Li256ELb1ELb1ELb0ELb0EEENS1_19SingleTileSchedulerILb1ELb0ELb1ELi128EEEEEEEEEvNT_6ParamsE)
        /*01ac*/ 	.word	0x00000000


	//----- nvinfo : EIATTR_REGCOUNT
	.align		4
.L_82:
        /*01b0*/ 	.byte	0x04, 0x2f
        /*01b2*/ 	.short	(.L_84 - .L_83)
	.align		4
.L_83:
        /*01b4*/ 	.word	index@(_ZN7cutlass13device_kernelIN5flash19enable_sm80_to_sm89INS1_16FlashAttnFwdSm80INS1_25CollectiveMainloopFwdSm80ILi8ELi1ELb1EN4cute5tupleIJNS5_1CILi128EEENS7_ILi96EEES8_EEELi128ENS_10bfloat16_tEfNS_4arch4Sm80ELb0ELb1ELb0ELb1ELb1ELb0ELb1ELb0EEENS1_21CollectiveEpilogueFwdINS6_IJS8_S8_S9_EEENS6_IJNS7_ILi1EEESH_SH_EEESB_SD_Li256ELb1ELb1ELb0ELb0EEENS1_19SingleTileSchedulerILb1ELb0ELb1ELi128EEEEEEEEEvNT_6ParamsE)
        /*01b8*/ 	.word	0x000000ff


	//----- nvinfo : EIATTR_FRAME_SIZE
	.align		4
.L_84:
        /*01bc*/ 	.byte	0x04, 0x11
        /*01be*/ 	.short	(.L_86 - .L_85)
	.align		4
.L_85:
        /*01c0*/ 	.word	index@(_ZN7cutlass13device_kernelIN5flash19enable_sm80_to_sm89INS1_16FlashAttnFwdSm80INS1_25CollectiveMainloopFwdSm80ILi8ELi1ELb1EN4cute5tupleIJNS5_1CILi128EEENS7_ILi96EEES8_EEELi128ENS_10bfloat16_tEfNS_4arch4Sm80ELb0ELb1ELb0ELb1ELb1ELb0ELb1ELb0EEENS1_21CollectiveEpilogueFwdINS6_IJS8_S8_S9_EEENS6_IJNS7_ILi1EEESH_SH_EEESB_SD_Li256ELb1ELb1ELb0ELb0EEENS1_19SingleTileSchedulerILb1ELb0ELb1ELi128EEEEEEEEEvNT_6ParamsE)
        /*01c4*/ 	.word	0x00000000


	//----- nvinfo : EIATTR_REGCOUNT
	.align		4
.L_86:
        /*01c8*/ 	.byte	0x04, 0x2f
        /*01ca*/ 	.short	(.L_88 - .L_87)
	.align		4
.L_87:
        /*01cc*/ 	.word	index@(_ZN7cutlass13device_kernelIN5flash19enable_sm80_to_sm89INS1_16FlashAttnFwdSm80INS1_25CollectiveMainloopFwdSm80ILi8ELi1ELb1EN4cute5tupleIJNS5_1CILi128EEENS7_ILi96EEES8_EEELi128ENS_10bfloat16_tEfNS_4arch4Sm80ELb0ELb1ELb0ELb0ELb1ELb0ELb1ELb0EEENS1_21CollectiveEpilogueFwdINS6_IJS8_S8_S9_EEENS6_IJNS7_ILi1EEESH_SH_EEESB_SD_Li256ELb0ELb1ELb0ELb0EEENS1_19SingleTileSchedulerILb0ELb0ELb1ELi128EEEEEEEEEvNT_6ParamsE)
        /*01d0*/ 	.word	0x000000fe


	//----- nvinfo : EIATTR_FRAME_SIZE
	.align		4
.L_88:
        /*01d4*/ 	.byte	0x04, 0x11
        /*01d6*/ 	.short	(.L_90 - .L_89)
	.align		4
.L_89:
        /*01d8*/ 	.word	index@(_ZN7cutlass13device_kernelIN5flash19enable_sm80_to_sm89INS1_16FlashAttnFwdSm80INS1_25CollectiveMainloopFwdSm80ILi8ELi1ELb1EN4cute5tupleIJNS5_1CILi128EEENS7_ILi96EEES8_EEELi128ENS_10bfloat16_tEfNS_4arch4Sm80ELb0ELb1ELb0ELb0ELb1ELb0ELb1ELb0EEENS1_21CollectiveEpilogueFwdINS6_IJS8_S8_S9_EEENS6_IJNS7_ILi1EEESH_SH_EEESB_SD_Li256ELb0ELb1ELb0ELb0EEENS1_19SingleTileSchedulerILb0ELb0ELb1ELi128EEEEEEEEEvNT_6ParamsE)
        /*01dc*/ 	.word	0x00000000


	//----- nvinfo : EIATTR_REGCOUNT
	.align		4
.L_90:
        /*01e0*/ 	.byte	0x04, 0x2f
        /*01e2*/ 	.short	(.L_92 - .L_91)
	.align		4
.L_91:
        /*01e4*/ 	.word	index@(_ZN7cutlass13device_kernelIN5flash19enable_sm80_to_sm89INS1_16FlashAttnFwdSm80INS1_25CollectiveMainloopFwdSm80ILi8ELi1ELb1EN4cute5tupleIJNS5_1CILi128EEES8_S8_EEELi128ENS_10bfloat16_tEfNS_4arch4Sm80ELb0ELb0ELb0ELb1ELb1ELb1ELb1ELb0EEENS1_21CollectiveEpilogueFwdIS9_NS6_IJNS7_ILi1EEESF_SF_EEESA_SC_Li256ELb1ELb1ELb0ELb0EEENS1_19SingleTileSchedulerILb1ELb0ELb1ELi128EEEEEEEEEvNT_6ParamsE)
        /*01e8*/ 	.word	0x000000fd


	//----- nvinfo : EIATTR_FRAME_SIZE
	.align		4
.L_92:
        /*01ec*/ 	.byte	0x04, 0x11
        /*01ee*/ 	.short	(.L_94 - .L_93)
	.align		4
.L_93:
        /*01f0*/ 	.word	index@(_ZN7cutlass13device_kernelIN5flash19enable_sm80_to_sm89INS1_16FlashAttnFwdSm80INS1_25CollectiveMainloopFwdSm80ILi8ELi1ELb1EN4cute5tupleIJNS5_1CILi128EEES8_S8_EEELi128ENS_10bfloat16_tEfNS_4arch4Sm80ELb0ELb0ELb0ELb1ELb1ELb1ELb1ELb0EEENS1_21CollectiveEpilogueFwdIS9_NS6_IJNS7_ILi1EEESF_SF_EEESA_SC_Li256ELb1ELb1ELb0ELb0EEENS1_19SingleTileSchedulerILb1ELb0ELb1ELi128EEEEEEEEEvNT_6ParamsE)
        /*01f4*/ 	.word	0x00000000


	//----- nvinfo : EIATTR_REGCOUNT
	.align		4
.L_94:
        /*01f8*/ 	.byte	0x04, 0x2f
        /*01fa*/ 	.short	(.L_96 - .L_95)
	.align		4
.L_95:
        /*01fc*/ 	.word	index@(_ZN7cutlass13device_kernelIN5flash19enable_sm80_to_sm89INS1_16FlashAttnFwdSm80INS1_25CollectiveMainloopFwdSm80ILi8ELi1ELb1EN4cute5tupleIJNS5_1CILi128EEES8_S8_EEELi128ENS_10bfloat16_tEfNS_4arch4Sm80ELb0ELb0ELb0ELb1ELb1ELb0ELb1ELb0EEENS1_21CollectiveEpilogueFwdIS9_NS6_IJNS7_ILi1EEESF_SF_EEESA_SC_Li256ELb1ELb1ELb0ELb0EEENS1_19SingleTileSchedulerILb1ELb0ELb1ELi128EEEEEEEEEvNT_6ParamsE)
        /*0200*/ 	.word	0x000000fc


	//----- nvinfo : EIATTR_FRAME_SIZE
	.align		4
.L_96:
        /*0204*/ 	.byte	0x04, 0x11
        /*0206*/ 	.short	(.L_98 - .L_97)
	.align		4
.L_97:
        /*0208*/ 	.word	index@(_ZN7cutlass13device_kernelIN5flash19enable_sm80_to_sm89INS1_16FlashAttnFwdSm80INS1_25CollectiveMainloopFwdSm80ILi8ELi1ELb1EN4cute5tupleIJNS5_1CILi128EEES8_S8_EEELi128ENS_10bfloat16_tEfNS_4arch4Sm80ELb0ELb0ELb0ELb1ELb1ELb0ELb1ELb0EEENS1_21CollectiveEpilogueFwdIS9_NS6_IJNS7_ILi1EEESF_SF_EEESA_SC_Li256ELb1ELb1ELb0ELb0EEENS1_19SingleTileSchedulerILb1ELb0ELb1ELi128EEEEEEEEEvNT_6ParamsE)
        /*020c*/ 	.word	0x00000000


	//----- nvinfo : EIATTR_REGCOUNT
	.align		4
.L_98:
        /*0210*/ 	.byte	0x04, 0x2f
        /*0212*/ 	.short	(.L_100 - .L_99)
	.align		4
.L_99:
        /*0214*/ 	.word	index@(_ZN7cutlass13device_kernelIN5flash19enable_sm80_to_sm89INS1_16FlashAttnFwdSm80INS1_25CollectiveMainloopFwdSm80ILi8ELi1ELb1EN4cute5tupleIJNS5_1CILi128EEES8_S8_EEELi128ENS_10bfloat16_tEfNS_4arch4Sm80ELb0ELb0ELb0ELb0ELb1ELb0ELb1ELb0EEENS1_21CollectiveEpilogueFwdIS9_NS6_IJNS7_ILi1EEESF_SF_EEESA_SC_Li256ELb0ELb1ELb0ELb0EEENS1_19SingleTileSchedulerILb0ELb0ELb1ELi128EEEEEEEEEvNT_6ParamsE)
        /*0218*/ 	.word	0x000000fe


	//----- nvinfo : EIATTR_FRAME_SIZE
	.align		4
.L_100:
        /*021c*/ 	.byte	0x04, 0x11
        /*021e*/ 	.short	(.L_102 - .L_101)
	.align		4
.L_101:
        /*0220*/ 	.word	index@(_ZN7cutlass13device_kernelIN5flash19enable_sm80_to_sm89INS1_16FlashAttnFwdSm80INS1_25CollectiveMainloopFwdSm80ILi8ELi1ELb1EN4cute5tupleIJNS5_1CILi128EEES8_S8_EEELi128ENS_10bfloat16_tEfNS_4arch4Sm80ELb0ELb0ELb0ELb0ELb1ELb0ELb1ELb0EEENS1_21CollectiveEpilogueFwdIS9_NS6_IJNS7_ILi1EEESF_SF_EEESA_SC_Li256ELb0ELb1ELb0ELb0EEENS1_19SingleTileSchedulerILb0ELb0ELb1ELi128EEEEEEEEEvNT_6ParamsE)
        /*0224*/ 	.word	0x00000000


	//----- nvinfo : EIATTR_MIN_STACK_SIZE
	.align		4
.L_102:
        /*0228*/ 	.byte	0x04, 0x12
        /*022a*/ 	.short	(.L_104 - .L_103)
	.align		4
.L_103:
        /*022c*/ 	.word	index@(_ZN7cutlass13device_kernelIN5flash19enable_sm80_to_sm89INS1_16FlashAttnFwdSm80INS1_25CollectiveMainloopFwdSm80ILi8ELi1ELb1EN4cute5tupleIJNS5_1CILi128EEES8_S8_EEELi128ENS_10bfloat16_tEfNS_4arch4Sm80ELb0ELb0ELb0ELb0ELb1ELb0ELb1ELb0EEENS1_21CollectiveEpilogueFwdIS9_NS6_IJNS7_ILi1EEESF_SF_EEESA_SC_Li256ELb0ELb1ELb0ELb0EEENS1_19SingleTileSchedulerILb0ELb0ELb1ELi128EEEEEEEEEvNT_6ParamsE)
        /*0230*/ 	.word	0x00000000


	//----- nvinfo : EIATTR_MIN_STACK_SIZE
	.align		4
.L_104:
        /*0234*/ 	.byte	0x04, 0x12
        /*0236*/ 	.short	(.L_106 - .L_105)
	.align		4
.L_105:
        /*0238*/ 	.word	index@(_ZN7cutlass13device_kernelIN5flash19enable_sm80_to_sm89INS1_16FlashAttnFwdSm80INS1_25CollectiveMainloopFwdSm80ILi8ELi1ELb1EN4cute5tupleIJNS5_1CILi128EEES8_S8_EEELi128ENS_10bfloat16_tEfNS_4arch4Sm80ELb0ELb0ELb0ELb1ELb1ELb0ELb1ELb0EEENS1_21CollectiveEpilogueFwdIS9_NS6_IJNS7_ILi1EEESF_SF_EEESA_SC_Li256ELb1ELb1ELb0ELb0EEENS1_19SingleTileSchedulerILb1ELb0ELb1ELi128EEEEEEEEEvNT_6ParamsE)
        /*023c*/ 	.word	0x00000000


	//----- nvinfo : EIATTR_MIN_STACK_SIZE
	.align		4
.L_106:
        /*0240*/ 	.byte	0x04, 0x12
        /*0242*/ 	.short	(.L_108 - .L_107)
	.align		4
.L_107:
        /*0244*/ 	.word	index@(_ZN7cutlass13device_kernelIN5flash19enable_sm80_to_sm89INS1_16FlashAttnFwdSm80INS1_25CollectiveMainloopFwdSm80ILi8ELi1ELb1EN4cute5tupleIJNS5_1CILi128EEES8_S8_EEELi128ENS_10bfloat16_tEfNS_4arch4Sm80ELb0ELb0ELb0ELb1ELb1ELb1ELb1ELb0EEENS1_21CollectiveEpilogueFwdIS9_NS6_IJNS7_ILi1EEESF_SF_EEESA_SC_Li256ELb1ELb1ELb0ELb0EEENS1_19SingleTileSchedulerILb1ELb0ELb1ELi128EEEEEEEEEvNT_6ParamsE)
        /*0248*/ 	.word	0x00000000


	//----- nvinfo : EIATTR_MIN_STACK_SIZE
	.align		4
.L_108:
        /*024c*/ 	.byte	0x04, 0x12
        /*024e*/ 	.short	(.L_110 - .L_109)
	.align		4
.L_109:
        /*0250*/ 	.word	index@(_ZN7cutlass13device_kernelIN5flash19enable_sm80_to_sm89INS1_16FlashAttnFwdSm80INS1_25CollectiveMainloopFwdSm80ILi8ELi1ELb1EN4cute5tupleIJNS5_1CILi128EEENS7_ILi96EEES8_EEELi128ENS_10bfloat16_tEfNS_4arch4Sm80ELb0ELb1ELb0ELb0ELb1ELb0ELb1ELb0EEENS1_21CollectiveEpilogueFwdINS6_IJS8_S8_S9_EEENS6_IJNS7_ILi1EEESH_SH_EEESB_SD_Li256ELb0ELb1ELb0ELb0EEENS1_19SingleTileSchedulerILb0ELb0ELb1ELi128EEEEEEEEEvNT_6ParamsE)
        /*0254*/ 	.word	0x00000000


	//----- nvinfo : EIATTR_MIN_STACK_SIZE
	.align		4
.L_110:
        /*0258*/ 	.byte	0x04, 0x12
        /*025a*/ 	.short	(.L_112 - .L_111)
	.align		4
.L_111:
        /*025c*/ 	.word	index@(_ZN7cutlass13device_kernelIN5flash19enable_sm80_to_sm89INS1_16FlashAttnFwdSm80INS1_25CollectiveMainloopFwdSm80ILi8ELi1ELb1EN4cute5tupleIJNS5_1CILi128EEENS7_ILi96EEES8_EEELi128ENS_10bfloat16_tEfNS_4arch4Sm80ELb0ELb1ELb0ELb1ELb1ELb0ELb1ELb0EEENS1_21CollectiveEpilogueFwdINS6_IJS8_S8_S9_EEENS6_IJNS7_ILi1EEESH_SH_EEESB_SD_Li256ELb1ELb1ELb0ELb0EEENS1_19SingleTileSchedulerILb1ELb0ELb1ELi128EEEEEEEEEvNT_6ParamsE)
        /*0260*/ 	.word	0x00000000


	//----- nvinfo : EIATTR_MIN_STACK_SIZE
	.align		4
.L_112:
        /*0264*/ 	.byte	0x04, 0x12
        /*0266*/ 	.short	(.L_114 - .L_113)
	.align		4
.L_113:
        /*0268*/ 	.word	index@(_ZN7cutlass13device_kernelIN5flash19enable_sm80_to_sm89INS1_16FlashAttnFwdSm80INS1_25CollectiveMainloopFwdSm80ILi8ELi1ELb1EN4cute5tupleIJNS5_1CILi128EEENS7_ILi96EEES8_EEELi128ENS_10bfloat16_tEfNS_4arch4Sm80ELb0ELb1ELb0ELb1ELb1ELb1ELb1ELb0EEENS1_21CollectiveEpilogueFwdINS6_IJS8_S8_S9_EEENS6_IJNS7_ILi1EEESH_SH_EEESB_SD_Li256ELb1ELb1ELb0ELb0EEENS1_19SingleTileSchedulerILb1ELb0ELb1ELi128EEEEEEEEEvNT_6ParamsE)
        /*026c*/ 	.word	0x00000000


	//----- nvinfo : EIATTR_MIN_STACK_SIZE
	.align		4
.L_114:
        /*0270*/ 	.byte	0x04, 0x12
        /*0272*/ 	.short	(.L_116 - .L_115)
	.align		4
.L_115:
        /*0274*/ 	.word	index@(_ZN7cutlass13device_kernelIN5flash19enable_sm80_to_sm89INS1_16FlashAttnFwdSm80INS1_25CollectiveMainloopFwdSm80ILi8ELi1ELb1EN4cute5tupleIJNS5_1CILi128EEES8_S8_EEELi128ENS_10bfloat16_tEfNS_4arch4Sm80ELb1ELb0ELb0ELb0ELb1ELb0ELb1ELb0EEENS1_21CollectiveEpilogueFwdIS9_NS6_IJNS7_ILi1EEESF_SF_EEESA_SC_Li256ELb0ELb1ELb0ELb0EEENS1_30DynamicPersistentTileSchedulerILi256ELi256ELb0ELb1ELb0EEEEEEEEEvNT_6ParamsE)
        /*0278*/ 	.word	0x00000078


	//----- nvinfo : EIATTR_MIN_STACK_SIZE
	.align		4
.L_116:
        /*027c*/ 	.byte	0x04, 0x12
        /*027e*/ 	.short	(.L_118 - .L_117)
	.align		4
.L_117:
        /*0280*/ 	.word	index@(_ZN7cutlass13device_kernelIN5flash19enable_sm80_to_sm89INS1_16FlashAttnFwdSm80INS1_25CollectiveMainloopFwdSm80ILi8ELi1ELb1EN4cute5tupleIJNS5_1CILi128EEES8_S8_EEELi128ENS_10bfloat16_tEfNS_4arch4Sm80ELb1ELb0ELb0ELb1ELb1ELb0ELb1ELb0EEENS1_21CollectiveEpilogueFwdIS9_NS6_IJNS7_ILi1EEESF_SF_EEESA_SC_Li256ELb1ELb1ELb0ELb0EEENS1_19SingleTileSchedulerILb1ELb0ELb1ELi128EEEEEEEEEvNT_6ParamsE)
        /*0284*/ 	.word	0x00000000


	//----- nvinfo : EIATTR_MIN_STACK_SIZE
	.align		4
.L_118:
        /*0288*/ 	.byte	0x04, 0x12
        /*028a*/ 	.short	(.L_120 - .L_119)
	.align		4
.L_119:
        /*028c*/ 	.word	index@(_ZN7cutlass13device_kernelIN5flash19enable_sm80_to_sm89INS1_16FlashAttnFwdSm80INS1_25CollectiveMainloopFwdSm80ILi8ELi1ELb1EN4cute5tupleIJNS5_1CILi128EEES8_S8_EEELi128ENS_10bfloat16_tEfNS_4arch4Sm80ELb1ELb0ELb0ELb1ELb1ELb1ELb1ELb0EEENS1_21CollectiveEpilogueFwdIS9_NS6_IJNS7_ILi1EEESF_SF_EEESA_SC_Li256ELb1ELb1ELb0ELb0EEENS1_19SingleTileSchedulerILb1ELb0ELb1ELi128EEEEEEEEEvNT_6ParamsE)
        /*0290*/ 	.word	0x00000008


	//----- nvinfo : EIATTR_MIN_STACK_SIZE
	.align		4
.L_120:
        /*0294*/ 	.byte	0x04, 0x12
        /*0296*/ 	.short	(.L_122 - .L_121)
	.align		4
.L_121:
        /*0298*/ 	.word	index@(_ZN7cutlass13device_kernelIN5flash19enable_sm80_to_sm89INS1_16FlashAttnFwdSm80INS1_25CollectiveMainloopFwdSm80ILi4ELi1ELb0EN4cute5tupleIJNS5_1CILi128EEENS7_ILi64EEES8_EEELi128ENS_10bfloat16_tEfNS_4arch4Sm80ELb0ELb0ELb0ELb0ELb1ELb0ELb1ELb0EEENS1_21CollectiveEpilogueFwdINS6_IJS8_S8_S9_EEENS6_IJNS7_ILi1EEESH_SH_EEESB_SD_Li128ELb0ELb1ELb0ELb0EEENS1_19SingleTileSchedulerILb0ELb0ELb1ELi128EEEEEEEEEvNT_6ParamsE)
        /*029c*/ 	.word	0x00000078


	//----- nvinfo : EIATTR_MIN_STACK_SIZE
	.align		4
.L_122:
        /*02a0*/ 	.byte	0x04, 0x12
        /*02a2*/ 	.short	(.L_124 - .L_123)
	.align		4
.L_123:
        /*02a4*/ 	.word	index@(_ZN7cutlass13device_kernelIN5flash19enable_sm80_to_sm89INS1_16FlashAttnFwdSm80INS1_25CollectiveMainloopFwdSm80ILi4ELi1ELb0EN4cute5tupleIJNS5_1CILi128EEENS7_ILi64EEES8_EEELi128ENS_10bfloat16_tEfNS_4arch4Sm80ELb0ELb0ELb0ELb1ELb1ELb0ELb1ELb0EEENS1_21CollectiveEpilogueFwdINS6_IJS8_S8_S9_EEENS6_IJNS7_ILi1EEESH_SH_EEESB_SD_Li128ELb1ELb1ELb0ELb0EEENS1_19SingleTileSchedulerILb1ELb0ELb1ELi128EEEEEEEEEvNT_6ParamsE)
        /*02a8*/ 	.word	0x00000028


	//----- nvinfo : EIATTR_MIN_STACK_SIZE
	.align		4
.L_124:
        /*02ac*/ 	.byte	0x04, 0x12
        /*02ae*/ 	.short	(.L_126 - .L_125)
	.align		4
.L_125:
        /*02b0*/ 	.word	index@(_ZN7cutlass13device_kernelIN5flash19enable_sm80_to_sm89INS1_16FlashAttnFwdSm80INS1_25CollectiveMainloopFwdSm80ILi4ELi1ELb0EN4cute5tupleIJNS5_1CILi128EEENS7_ILi64EEES8_EEELi128ENS_10bfloat16_tEfNS_4arch4Sm80ELb0ELb0ELb0ELb1ELb1ELb1ELb1ELb0EEENS1_21CollectiveEpilogueFwdINS6_IJS8_S8_S9_EEENS6_IJNS7_ILi1EEESH_SH_EEESB_SD_Li128ELb1ELb1ELb0ELb0EEENS1_19SingleTileSchedulerILb1ELb0ELb1ELi128EEEEEEEEEvNT_6ParamsE)
        /*02b4*/ 	.word	0x00000058


	//----- nvinfo : EIATTR_MIN_STACK_SIZE
	.align		4
.L_126:
        /*02b8*/ 	.byte	0x04, 0x12
        /*02ba*/ 	.short	(.L_128 - .L_127)
	.align		4
.L_127:
        /*02bc*/ 	.word	index@(_ZN7cutlass13device_kernelIN5flash19enable_sm80_to_sm89INS1_16FlashAttnFwdSm80INS1_25CollectiveMainloopFwdSm80ILi4ELi1ELb0EN4cute5tupleIJNS5_1CILi128EEENS7_ILi48EEES8_EEELi128ENS_10bfloat16_tEfNS_4arch4Sm80ELb0ELb1ELb0ELb0ELb1ELb0ELb1ELb0EEENS1_21CollectiveEpilogueFwdINS6_IJS8_S8_S9_EEENS6_IJNS7_ILi1EEESH_SH_EEESB_SD_Li128ELb0ELb1ELb0ELb0EEENS1_19SingleTileSchedulerILb0ELb0ELb1ELi128EEEEEEEEEvNT_6ParamsE)
        /*02c0*/ 	.word	0x00000070


	//----- nvinfo : EIATTR_MIN_STACK_SIZE
	.align		4
.L_128:
        /*02c4*/ 	.byte	0x04, 0x12
        /*02c6*/ 	.short	(.L_130 - .L_129)
	.align		4
.L_129:
        /*02c8*/ 	.word	index@(_ZN7cutlass13device_kernelIN5flash19enable_sm80_to_sm89INS1_16FlashAttnFwdSm80INS1_25CollectiveMainloopFwdSm80ILi4ELi1ELb0EN4cute5tupleIJNS5_1CILi128EEENS7_ILi48EEES8_EEELi128ENS_10bfloat16_tEfNS_4arch4Sm80ELb0ELb1ELb0ELb1ELb1ELb0ELb1ELb0EEENS1_21CollectiveEpilogueFwdINS6_IJS8_S8_S9_EEENS6_IJNS7_ILi1EEESH_SH_EEESB_SD_Li128ELb1ELb1ELb0ELb0EEENS1_19SingleTileSchedulerILb1ELb0ELb1ELi128EEEEEEEEEvNT_6ParamsE)
        /*02cc*/ 	.word	0x00000070


	//----- nvinfo : EIATTR_MIN_STACK_SIZE
	.align		4
.L_130:
        /*02d0*/ 	.byte	0x04, 0x12
        /*02d2*/ 	.short	(.L_132 - .L_131)
	.align		4
.L_131:
        /*02d4*/ 	.word	index@(_ZN7cutlass13device_kernelIN5flash19enable_sm80_to_sm89INS1_16FlashAttnFwdSm80INS1_25CollectiveMainloopFwdSm80ILi4ELi1ELb0EN4cute5tupleIJNS5_1CILi128EEENS7_ILi48EEES8_EEELi128ENS_10bfloat16_tEfNS_4arch4Sm80ELb0ELb1ELb0ELb1ELb1ELb1ELb1ELb0EEENS1_21CollectiveEpilogueFwdINS6_IJS8_S8_S9_EEENS6_IJNS7_ILi1EEESH_SH_EEESB_SD_Li128ELb1ELb1ELb0ELb0EEENS1_19SingleTileSchedulerILb1ELb0ELb1ELi128EEEEEEEEEvNT_6ParamsE)
        /*02d8*/ 	.word	0x000000e0


	//----- nvinfo : EIATTR_MIN_STACK_SIZE
	.align		4
.L_132:
        /*02dc*/ 	.byte	0x04, 0x12
        /*02de*/ 	.short	(.L_134 - .L_133)
	.align		4
.L_133:
        /*02e0*/ 	.word	index@(_ZN7cutlass13device_kernelIN5flash19enable_sm80_to_sm89INS1_16FlashAttnFwdSm80INS1_25CollectiveMainloopFwdSm80ILi4ELi1ELb0EN4cute5tupleIJNS5_1CILi128EEENS7_ILi64EEES8_EEELi128ENS_10bfloat16_tEfNS_4arch4Sm80ELb1ELb0ELb0ELb0ELb1ELb0ELb1ELb0EEENS1_21CollectiveEpilogueFwdINS6_IJS8_S8_S9_EEENS6_IJNS7_ILi1EEESH_SH_EEESB_SD_Li128ELb0ELb1ELb0ELb0EEENS1_30DynamicPersistentTileSchedulerILi128ELi128ELb0ELb1ELb0EEEEEEEEEvNT_6ParamsE)
        /*02e4*/ 	.word	0x00000088


	//----- nvinfo : EIATTR_MIN_STACK_SIZE
	.align		4
.L_134:
        /*02e8*/ 	.byte	0x04, 0x12
        /*02ea*/ 	.short	(.L_136 - .L_135)
	.align		4
.L_135:
        /*02ec*/ 	.word	index@(_ZN7cutlass13device_kernelIN5flash19enable_sm80_to_sm89INS1_16FlashAttnFwdSm80INS1_25CollectiveMainloopFwdSm80ILi4ELi1ELb0EN4cute5tupleIJNS5_1CILi128EEENS7_ILi64EEES8_EEELi128ENS_10bfloat16_tEfNS_4arch4Sm80ELb1ELb0ELb0ELb1ELb1ELb0ELb1ELb0EEENS1_21CollectiveEpilogueFwdINS6_IJS8_S8_S9_EEENS6_IJNS7_ILi1EEESH_SH_EEESB_SD_Li128ELb1ELb1ELb0ELb0EEENS1_19SingleTileSchedulerILb1ELb0ELb1ELi128EEEEEEEEEvNT_6ParamsE)
        /*02f0*/ 	.word	0x00000070


	//----- nvinfo : EIATTR_MIN_STACK_SIZE
	.align		4
.L_136:
        /*02f4*/ 	.byte	0x04, 0x12
        /*02f6*/ 	.short	(.L_138 - .L_137)
	.align		4
.L_137:
        /*02f8*/ 	.word	index@(_ZN7cutlass13device_kernelIN5flash19enable_sm80_to_sm89INS1_16FlashAttnFwdSm80INS1_25CollectiveMainloopFwdSm80ILi4ELi1ELb0EN4cute5tupleIJNS5_1CILi128EEENS7_ILi64EEES8_EEELi128ENS_10bfloat16_tEfNS_4arch4Sm80ELb1ELb0ELb0ELb1ELb1ELb1ELb1ELb0EEENS1_21CollectiveEpilogueFwdINS6_IJS8_S8_S9_EEENS6_IJNS7_ILi1EEESH_SH_EEESB_SD_Li128ELb1ELb1ELb0ELb0EEENS1_19SingleTileSchedulerILb1ELb0ELb1ELi128EEEEEEEEEvNT_6ParamsE)
        /*02fc*/ 	.word	0x000000d8
.L_138:


//--------------------- .nv.info._ZN7cutlass13device_kernelIN5flash19enable_sm80_to_sm89INS1_16FlashAttnFwdSm80INS1_25CollectiveMainloopFwdSm80ILi8ELi1ELb1EN4cute5tupleIJNS5_1CILi128EEES8_S8_EEELi128ENS_10bfloat16_tEfNS_4arch4Sm80ELb0ELb0ELb0ELb0ELb1ELb0ELb1ELb0EEENS1_21CollectiveEpilogueFwdIS9_NS6_IJNS7_ILi1EEESF_SF_EEESA_SC_Li256ELb0ELb1ELb0ELb0EEENS1_19SingleTileSchedulerILb0ELb0ELb1ELi128EEEEEEEEEvNT_6ParamsE --------------------------
	.section	.nv.info._ZN7cutlass13device_kernelIN5flash19enable_sm80_to_sm89INS1_16FlashAttnFwdSm80INS1_25CollectiveMainloopFwdSm80ILi8ELi1ELb1EN4cute5tupleIJNS5_1CILi128EEES8_S8_EEELi128ENS_10bfloat16_tEfNS_4arch4Sm80ELb0ELb0ELb0ELb0ELb1ELb0ELb1ELb0EEENS1_21CollectiveEpilogueFwdIS9_NS6_IJNS7_ILi1EEESF_SF_EEESA_SC_Li256ELb0ELb1ELb0ELb0EEENS1_19SingleTileSchedulerILb0ELb0ELb1ELi128EEEEEEEEEvNT_6ParamsE,"",@"SHT_CUDA_INFO"
	.sectionflags	@""
	.align	4


	//----- nvinfo : EIATTR_CUDA_API_VERSION
	.align		4
        /*0000*/ 	.byte	0x04, 0x37
        /*0002*/ 	.short	(.L_140 - .L_139)
.L_139:
        /*0004*/ 	.word	0x00000082


	//----- nvinfo : EIATTR_SW2861232_WAR
	.align		4
.L_140:
        /*0008*/ 	.byte	0x01, 0x35
	.zero		2


	//----- nvinfo : EIATTR_PARAM_CBANK
	.align		4
        /*000c*/ 	.byte	0x04, 0x0a
        /*000e*/ 	.short	(.L_142 - .L_141)
	.align		4
.L_141:
        /*0010*/ 	.word	index@(.nv.constant0._ZN7cutlass13device_kernelIN5flash19enable_sm80_to_sm89INS1_16FlashAttnFwdSm80INS1_25CollectiveMainloopFwdSm80ILi8ELi1ELb1EN4cute5tupleIJNS5_1CILi128EEES8_S8_EEELi128ENS_10bfloat16_tEfNS_4arch4Sm80ELb0ELb0ELb0ELb0ELb1ELb0ELb1ELb0EEENS1_21CollectiveEpilogueFwdIS9_NS6_IJNS7_ILi1EEESF_SF_EEESA_SC_Li256ELb0ELb1ELb0ELb0EEENS1_19SingleTileSchedulerILb0ELb0ELb1ELi128EEEEEEEEEvNT_6ParamsE)
        /*0014*/ 	.short	0x0160
        /*0016*/ 	.short	0x0418


	//----- nvinfo : EIATTR_CBANK_PARAM_SIZE
	.align		4
.L_142:
        /*0018*/ 	.byte	0x03, 0x19
        /*001a*/ 	.short	0x0418


	//----- nvinfo : EIATTR_KPARAM_INFO
	.align		4
        /*001c*/ 	.byte	0x04, 0x17
        /*001e*/ 	.short	(.L_144 - .L_143)
.L_143:
        /*0020*/ 	.word	0x00000000
        /*0024*/ 	.short	0x0000
        /*0026*/ 	.short	0x0000
        /*0028*/ 	.byte	0x00, 0xf0, 0x61, 0x10


	//----- nvinfo : EIATTR_MAXREG_COUNT
	.align		4
.L_144:
        /*002c*/ 	.byte	0x03, 0x1b
        /*002e*/ 	.short	0x00ff


	//----- nvinfo : EIATTR_NUM_BARRIERS
	.align		4
        /*0030*/ 	.byte	0x02, 0x4c
        /*0032*/ 	.byte	0x02
	.zero		1


	//----- nvinfo : EIATTR_MERCURY_ISA_VERSION
	.align		4
        /*0034*/ 	.byte	0x03, 0x5f
        /*0036*/ 	.short	0x0000


	//----- nvinfo : EIATTR_COOP_GROUP_MASK_REGIDS
	.align		4
        /*0038*/ 	.byte	0x04, 0x29
        /*003a*/ 	.short	(.L_146 - .L_145)


	//   ....[0]....
.L_145:
        /*003c*/ 	.word	0xffffffff


	//   ....[1]....
        /*0040*/ 	.word	0xffffffff


	//   ....[2]....
        /*0044*/ 	.word	0xffffffff


	//   ....[3]....
        /*0048*/ 	.word	0xffffffff


	//   ....[4]....
        /*004c*/ 	.word	0xffffffff


	//   ....[5]....
        /*0050*/ 	.word	0xffffffff


	//   ....[6]....
        /*0054*/ 	.word	0xffffffff


	//   ....[7]....
        /*0058*/ 	.word	0xffffffff


	//   ....[8]....
        /*005c*/ 	.word	0xffffffff


	//   ....[9]....
        /*0060*/ 	.word	0xffffffff


	//   ....[10]....
        /*0064*/ 	.word	0xffffffff


	//   ....[11]....
        /*0068*/ 	.word	0xffffffff


	//   ....[12]....
        /*006c*/ 	.word	0xffffffff


	//   ....[13]....
        /*0070*/ 	.word	0xffffffff


	//   ....[14]....
        /*0074*/ 	.word	0xffffffff


	//   ....[15]....
        /*0078*/ 	.word	0xffffffff


	//   ....[16]....
        /*007c*/ 	.word	0xffffffff


	//   ....[17]....
        /*0080*/ 	.word	0xffffffff


	//   ....[18]....
        /*0084*/ 	.word	0xffffffff


	//   ....[19]....
        /*0088*/ 	.word	0xffffffff


	//   ....[20]....
        /*008c*/ 	.word	0xffffffff


	//   ....[21]....
        /*0090*/ 	.word	0xffffffff


	//   ....[22]....
        /*0094*/ 	.word	0xffffffff


	//   ....[23]....
        /*0098*/ 	.word	0xffffffff


	//   ....[24]....
        /*009c*/ 	.word	0xffffffff


	//   ....[25]....
        /*00a0*/ 	.word	0xffffffff


	//   ....[26]....
        /*00a4*/ 	.word	0xffffffff


	//   ....[27]....
        /*00a8*/ 	.word	0xffffffff


	//   ....[28]....
        /*00ac*/ 	.word	0xffffffff


	//   ....[29]....
        /*00b0*/ 	.word	0xffffffff


	//   ....[30]....
        /*00b4*/ 	.word	0xffffffff


	//   ....[31]....
        /*00b8*/ 	.word	0xffffffff


	//   ....[32]....
        /*00bc*/ 	.word	0xffffffff


	//   ....[33]....
        /*00c0*/ 	.word	0xffffffff


	//   ....[34]....
        /*00c4*/ 	.word	0xffffffff


	//   ....[35]....
        /*00c8*/ 	.word	0xffffffff


	//   ....[36]....
        /*00cc*/ 	.word	0xffffffff


	//   ....[37]....
        /*00d0*/ 	.word	0xffffffff


	//   ....[38]....
        /*00d4*/ 	.word	0xffffffff


	//   ....[39]....
        /*00d8*/ 	.word	0xffffffff


	//   ....[40]....
        /*00dc*/ 	.word	0xffffffff


	//   ....[41]....
        /*00e0*/ 	.word	0xffffffff


	//   ....[42]....
        /*00e4*/ 	.word	0xffffffff


	//   ....[43]....
        /*00e8*/ 	.word	0xffffffff


	//   ....[44]....
        /*00ec*/ 	.word	0xffffffff


	//   ....[45]....
        /*00f0*/ 	.word	0xffffffff


	//   ....[46]....
        /*00f4*/ 	.word	0xffffffff


	//   ....[47]....
        /*00f8*/ 	.word	0xffffffff


	//   ....[48]....
        /*00fc*/ 	.word	0xffffffff


	//   ....[49]....
        /*0100*/ 	.word	0xffffffff


	//   ....[50]....
        /*0104*/ 	.word	0xffffffff


	//   ....[51]....
        /*0108*/ 	.word	0xffffffff


	//   ....[52]....
        /*010c*/ 	.word	0xffffffff


	//   ....[53]....
        /*0110*/ 	.word	0xffffffff


	//   ....[54]....
        /*0114*/ 	.word	0xffffffff


	//   ....[55]....
        /*0118*/ 	.word	0xffffffff


	//   ....[56]....
        /*011c*/ 	.word	0xffffffff


	//   ....[57]....
        /*0120*/ 	.word	0xffffffff


	//   ....[58]....
        /*0124*/ 	.word	0xffffffff


	//   ....[59]....
        /*0128*/ 	.word	0xffffffff


	//   ....[60]....
        /*012c*/ 	.word	0xffffffff


	//   ....[61]....
        /*0130*/ 	.word	0xffffffff


	//   ....[62]....
        /*0134*/ 	.word	0xffffffff


	//   ....[63]....
        /*0138*/ 	.word	0xffffffff


	//   ....[64]....
        /*013c*/ 	.word	0xffffffff


	//   ....[65]....
        /*0140*/ 	.word	0xffffffff


	//   ....[66]....
        /*0144*/ 	.word	0xffffffff


	//   ....[67]....
        /*0148*/ 	.word	0xffffffff


	//   ....[68]....
        /*014c*/ 	.word	0xffffffff


	//   ....[69]....
        /*0150*/ 	.word	0xffffffff


	//   ....[70]....
        /*0154*/ 	.word	0xffffffff


	//   ....[71]....
        /*0158*/ 	.word	0xffffffff


	//----- nvinfo : EIATTR_COOP_GROUP_INSTR_OFFSETS
	.align		4
.L_146:
        /*015c*/ 	.byte	0x04, 0x28
        /*015e*/ 	.short	(.L_148 - .L_147)


	//   ....[0]....
.L_147:
        /*0160*/ 	.word	0x000007c0


	//   ....[1]....
        /*0164*/ 	.word	0x000007f0


	//   ....[2]....
        /*0168*/ 	.word	0x00000840


	//   ....[3]....
        /*016c*/ 	.word	0x00000870


	//   ....[4]....
        /*0170*/ 	.word	0x00000970


	//   ....[5]....
        /*0174*/ 	.word	0x000009a0


	//   ....[6]....
        /*0178*/ 	.word	0x00000ac0


	//   ....[7]....
        /*017c*/ 	.word	0x00000ad0


	//   ....[8]....
        /*0180*/ 	.word	0x00000db0


	//   ....[9]....
        /*0184*/ 	.word	0x00000dc0


	//   ....[10]....
        /*0188*/ 	.word	0x00000df0


	//   ....[11]....
        /*018c*/ 	.word	0x00000e10


	//   ....[12]....
        /*0190*/ 	.word	0x00000e30


	//   ....[13]....
        /*0194*/ 	.word	0x00000e40


	//   ....[14]....
        /*0198*/ 	.word	0x00000e50


	//   ....[15]....
        /*019c*/ 	.word	0x00000e60


	//   ....[16]....
        /*01a0*/ 	.word	0x000015e0


	//   ....[17]....
        /*01a4*/ 	.word	0x00001600


	//   ....[18]....
        /*01a8*/ 	.word	0x00001620


	//   ....[19]....
        /*01ac*/ 	.word	0x00001640


	//   ....[20]....
        /*01b0*/ 	.word	0x00001660


	//   ....[21]....
        /*01b4*/ 	.word	0x00001670


	//   ....[22]....
        /*01b8*/ 	.word	0x00001750


	//   ....[23]....
        /*01bc*/ 	.word	0x00001780


	//   ....[24]....
        /*01c0*/ 	.word	0x000026d0


	//   ....[25]....
        /*01c4*/ 	.word	0x000026f0


	//   ....[26]....
        /*01c8*/ 	.word	0x00002710


	//   ....[27]....
        /*01cc*/ 	.word	0x00002730


	//   ....[28]....
        /*01d0*/ 	.word	0x00002740


	//   ....[29]....
        /*01d4*/ 	.word	0x00002750


	//   ....[30]....
        /*01d8*/ 	.word	0x00002760


	//   ....[31]....
        /*01dc*/ 	.word	0x00002780


	//   ....[32]....
        /*01e0*/ 	.word	0x000033c0


	//   ....[33]....
        /*01e4*/ 	.word	0x00003470


	//   ....[34]....
        /*01e8*/ 	.word	0x00003480


	//   ....[35]....
        /*01ec*/ 	.word	0x000034b0


	//   ....[36]....
        /*01f0*/ 	.word	0x000051b0


	//   ....[37]....
        /*01f4*/ 	.word	0x000051c0


	//   ....[38]....
        /*01f8*/ 	.word	0x000051d0


	//   ....[39]....
        /*01fc*/ 	.word	0x000051e0


	//   ....[40]....
        /*0200*/ 	.word	0x000051f0


	//   ....[41]....
        /*0204*/ 	.word	0x00005200


	//   ....[42]....
        /*0208*/ 	.word	0x00005210


	//   ....[43]....
        /*020c*/ 	.word	0x00005240


	//   ....[44]....
        /*0210*/ 	.word	0x000055b0


	//   ....[45]....
        /*0214*/ 	.word	0x000055d0


	//   ....[46]....
        /*0218*/ 	.word	0x000055f0


	//   ....[47]....
        /*021c*/ 	.word	0x00005600


	//   ....[48]....
        /*0220*/ 	.word	0x00005620


	//   ....[49]....
        /*0224*/ 	.word	0x00005660


	//   ....[50]....
        /*0228*/ 	.word	0x000056d0


	//   ....[51]....
        /*022c*/ 	.word	0x00005810


	//   ....[52]....
        /*0230*/ 	.word	0x00006790


	//   ....[53]....
        /*0234*/ 	.word	0x000067b0


	//   ....[54]....
        /*0238*/ 	.word	0x000067e0


	//   ....[55]....
        /*023c*/ 	.word	0x000067f0


	//   ....[56]....
        /*0240*/ 	.word	0x000086a0


	//   ....[57]....
        /*0244*/ 	.word	0x000086e0


	//   ....[58]....
        /*0248*/ 	.word	0x000087f0


	//   ....[59]....
        /*024c*/ 	.word	0x00008830


	//   ....[60]....
        /*0250*/ 	.word	0x000097d0


	//   ....[61]....
        /*0254*/ 	.word	0x000097e0


	//   ....[62]....
        /*0258*/ 	.word	0x000097f0


	//   ....[63]....
        /*025c*/ 	.word	0x00009800


	//   ....[64]....
        /*0260*/ 	.word	0x00009810


	//   ....[65]....
        /*0264*/ 	.word	0x00009820


	//   ....[66]....
        /*0268*/ 	.word	0x000099f0


	//   ....[67]....
        /*026c*/ 	.word	0x00009a20


	//   ....[68]....
        /*0270*/ 	.word	0x00009af0


	//   ....[69]....
        /*0274*/ 	.word	0x00009b20


	//   ....[70]....
        /*0278*/ 	.word	0x00009bf0


	//   ....[71]....
        /*027c*/ 	.word	0x00009c10


	//----- nvinfo : EIATTR_EXIT_INSTR_OFFSETS
	.align		4
.L_148:
        /*0280*/ 	.byte	0x04, 0x1c
        /*0282*/ 	.short	(.L_150 - .L_149)


	//   ....[0]....
.L_149:
        /*0284*/ 	.word	0x00000030


	//   ....[1]....
        /*0288*/ 	.word	0x00009c20


	//   ....[2]....
        /*028c*/ 	.word	0x00009c70


	//   ....[3]....
        /*0290*/ 	.word	0x00009cd0


	//----- nvinfo : EIATTR_CTAIDZ_USED
	.align		4
.L_150:
        /*0294*/ 	.byte	0x01, 0x04
	.zero		2


	//----- nvinfo : EIATTR_MAX_THREADS
	.align		4
        /*0298*/ 	.byte	0x04, 0x05
        /*029a*/ 	.short	(.L_152 - .L_151)
.L_151:
        /*029c*/ 	.word	0x00000100
        /*02a0*/ 	.word	0x00000001
        /*02a4*/ 	.word	0x00000001


	//----- nvinfo : EIATTR_CRS_STACK_SIZE
	.align		4
.L_152:
        /*02a8*/ 	.byte	0x04, 0x1e
        /*02aa*/ 	.short	(.L_154 - .L_153)
.L_153:
        /*02ac*/ 	.word	0x00000000
.L_154:


//--------------------- .nv.info._ZN7cutlass13device_kernelIN5flash19enable_sm80_to_sm89INS1_16FlashAttnFwdSm80INS1_25CollectiveMainloopFwdSm80ILi8ELi1ELb1EN4cute5tupleIJNS5_1CILi128EEES8_S8_EEELi128ENS_10bfloat16_tEfNS_4arch4Sm80ELb0ELb0ELb0ELb1ELb1ELb0ELb1ELb0EEENS1_21CollectiveEpilogueFwdIS9_NS6_IJNS7_ILi1EEESF_SF_EEESA_SC_Li256ELb1ELb1ELb0ELb0EEENS1_19SingleTileSchedulerILb1ELb0ELb1ELi128EEEEEEEEEvNT_6ParamsE --------------------------
	.section	.nv.info._ZN7cutlass13device_kernelIN5flash19enable_sm80_to_sm89INS1_16FlashAttnFwdSm80INS1_25CollectiveMainloopFwdSm80ILi8ELi1ELb1EN4cute5tupleIJNS5_1CILi128EEES8_S8_EEELi128ENS_10bfloat16_tEfNS_4arch4Sm80ELb0ELb0ELb0ELb1ELb1ELb0ELb1ELb0EEENS1_21CollectiveEpilogueFwdIS9_NS6_IJNS7_ILi1EEESF_SF_EEESA_SC_Li256ELb1ELb1ELb0ELb0EEENS1_19SingleTileSchedulerILb1ELb0ELb1ELi128EEEEEEEEEvNT_6ParamsE,"",@"SHT_CUDA_INFO"
	.sectionflags	@""
	.align	4


	//----- nvinfo : EIATTR_CUDA_API_VERSION
	.align		4
        /*0000*/ 	.byte	0x04, 0x37
        /*0002*/ 	.short	(.L_156 - .L_155)
.L_155:
        /*0004*/ 	.word	0x00000082


	//----- nvinfo : EIATTR_SW2861232_WAR
	.align		4
.L_156:
        /*0008*/ 	.byte	0x01, 0x35
	.zero		2


	//----- nvinfo : EIATTR_PARAM_CBANK
	.align		4
        /*000c*/ 	.byte	0x04, 0x0a
        /*000e*/ 	.short	(.L_158 - .L_157)
	.align		4
.L_157:
        /*0010*/ 	.word	index@(.nv.constant0._ZN7cutlass13device_kernelIN5flash19enable_sm80_to_sm89INS1_16FlashAttnFwdSm80INS1_25CollectiveMainloopFwdSm80ILi8ELi1ELb1EN4cute5tupleIJNS5_1CILi128EEES8_S8_EEELi128ENS_10bfloat16_tEfNS_4arch4Sm80ELb0ELb0ELb0ELb1ELb1ELb0ELb1ELb0EEENS1_21CollectiveEpilogueFwdIS9_NS6_IJNS7_ILi1EEESF_SF_EEESA_SC_Li256ELb1ELb1ELb0ELb0EEENS1_19SingleTileSchedulerILb1ELb0ELb1ELi128EEEEEEEEEvNT_6ParamsE)
        /*0014*/ 	.short	0x0160
        /*0016*/ 	.short	0x0418


	//----- nvinfo : EIATTR_CBANK_PARAM_SIZE
	.align		4
.L_158:
        /*0018*/ 	.byte	0x03, 0x19
        /*001a*/ 	.short	0x0418


	//----- nvinfo : EIATTR_KPARAM_INFO
	.align		4
        /*001c*/ 	.byte	0x04, 0x17
        /*001e*/ 	.short	(.L_160 - .L_159)
.L_159:
        /*0020*/ 	.word	0x00000000
        /*0024*/ 	.short	0x0000
        /*0026*/ 	.short	0x0000
        /*0028*/ 	.byte	0x00, 0xf0, 0x61, 0x10


	//----- nvinfo : EIATTR_MAXREG_COUNT
	.align		4
.L_160:
        /*002c*/ 	.byte	0x03, 0x1b
        /*002e*/ 	.short	0x00ff


	//----- nvinfo : EIATTR_NUM_BARRIERS
	.align		4
        /*0030*/ 	.byte	0x02, 0x4c
        /*0032*/ 	.byte	0x02
	.zero		1


	//----- nvinfo : EIATTR_MERCURY_ISA_VERSION
	.align		4
        /*0034*/ 	.byte	0x03, 0x5f
        /*0036*/ 	.short	0x0000


	//----- nvinfo : EIATTR_COOP_GROUP_MASK_REGIDS
	.align		4
        /*0038*/ 	.byte	0x04, 0x29
        /*003a*/ 	.short	(.L_162 - .L_161)


	//   ....[0]....
.L_161:
        /*003c*/ 	.word	0xffffffff


	//   ....[1]....
        /*0040*/ 	.word	0xffffffff


	//   ....[2]....
        /*0044*/ 	.word	0xffffffff


	//   ....[3]....
        /*0048*/ 	.word	0xffffffff


	//   ....[4]....
        /*004c*/ 	.word	0xffffffff


	//   ....[5]....
        /*0050*/ 	.word	0xffffffff


	//   ....[6]....
        /*0054*/ 	.word	0xffffffff


	//   ....[7]....
        /*0058*/ 	.word	0xffffffff


	//   ....[8]....
        /*005c*/ 	.word	0xffffffff


	//   ....[9]....
        /*0060*/ 	.word	0xffffffff


	//   ....[10]....
        /*0064*/ 	.word	0xffffffff


	//   ....[11]....
        /*0068*/ 	.word	0xffffffff


	//   ....[12]....
        /*006c*/ 	.word	0xffffffff


	//   ....[13]....
        /*0070*/ 	.word	0xffffffff


	//   ....[14]....
        /*0074*/ 	.word	0xffffffff


	//   ....[15]....
        /*0078*/ 	.word	0xffffffff


	//   ....[16]....
        /*007c*/ 	.word	0xffffffff


	//   ....[17]....
        /*0080*/ 	.word	0xffffffff


	//   ....[18]....
        /*0084*/ 	.word	0xffffffff


	//   ....[19]....
        /*0088*/ 	.word	0xffffffff


	//   ....[20]....
        /*008c*/ 	.word	0xffffffff


	//   ....[21]....
        /*0090*/ 	.word	0xffffffff


	//   ....[22]....
        /*0094*/ 	.word	0xffffffff


	//   ....[23]....
        /*0098*/ 	.word	0xffffffff


	//   ....[24]....
        /*009c*/ 	.word	0xffffffff


	//   ....[25]....
        /*00a0*/ 	.word	0xffffffff


	//   ....[26]....
        /*00a4*/ 	.word	0xffffffff


	//   ....[27]....
        /*00a8*/ 	.word	0xffffffff


	//   ....[28]....
        /*00ac*/ 	.word	0xffffffff


	//   ....[29]....
        /*00b0*/ 	.word	0xffffffff


	//   ....[30]....
        /*00b4*/ 	.word	0xffffffff


	//   ....[31]....
        /*00b8*/ 	.word	0xffffffff


	//   ....[32]....
        /*00bc*/ 	.word	0xffffffff


	//   ....[33]....
        /*00c0*/ 	.word	0xffffffff


	//   ....[34]....
        /*00c4*/ 	.word	0xffffffff


	//   ....[35]....
        /*00c8*/ 	.word	0xffffffff


	//   ....[36]....
        /*00cc*/ 	.word	0xffffffff


	//   ....[37]....
        /*00d0*/ 	.word	0xffffffff


	//   ....[38]....
        /*00d4*/ 	.word	0xffffffff


	//   ....[39]....
        /*00d8*/ 	.word	0xffffffff


	//   ....[40]....
        /*00dc*/ 	.word	0xffffffff


	//   ....[41]....
        /*00e0*/ 	.word	0xffffffff


	//   ....[42]....
        /*00e4*/ 	.word	0xffffffff


	//   ....[43]....
        /*00e8*/ 	.word	0xffffffff


	//   ....[44]....
        /*00ec*/ 	.word	0xffffffff


	//   ....[45]....
        /*00f0*/ 	.word	0xffffffff


	//   ....[46]....
        /*00f4*/ 	.word	0xffffffff


	//   ....[47]....
        /*00f8*/ 	.word	0xffffffff


	//   ....[48]....
        /*00fc*/ 	.word	0xffffffff


	//   ....[49]....
        /*0100*/ 	.word	0xffffffff


	//   ....[50]....
        /*0104*/ 	.word	0xffffffff


	//   ....[51]....
        /*0108*/ 	.word	0xffffffff


	//   ....[52]....
        /*010c*/ 	.word	0xffffffff


	//   ....[53]....
        /*0110*/ 	.word	0xffffffff


	//   ....[54]....
        /*0114*/ 	.word	0xffffffff


	//   ....[55]....
        /*0118*/ 	.word	0xffffffff


	//   ....[56]....
        /*011c*/ 	.word	0xffffffff


	//   ....[57]....
        /*0120*/ 	.word	0xffffffff


	//   ....[58]....
        /*0124*/ 	.word	0xffffffff


	//   ....[59]....
        /*0128*/ 	.word	0xffffffff


	//   ....[60]....
        /*012c*/ 	.word	0xffffffff


	//   ....[61]....
        /*0130*/ 	.word	0xffffffff


	//   ....[62]....
        /*0134*/ 	.word	0xffffffff


	//   ....[63]....
        /*0138*/ 	.word	0xffffffff


	//   ....[64]....
        /*013c*/ 	.word	0xffffffff


	//   ....[65]....
        /*0140*/ 	.word	0xffffffff


	//   ....[66]....
        /*0144*/ 	.word	0xffffffff


	//   ....[67]....
        /*0148*/ 	.word	0xffffffff


	//   ....[68]....
        /*014c*/ 	.word	0xffffffff


	//   ....[69]....
        /*0150*/ 	.word	0xffffffff


	//   ....[70]....
        /*0154*/ 	.word	0xffffffff


	//   ....[71]....
        /*0158*/ 	.word	0xffffffff


	//   ....[72]....
        /*015c*/ 	.word	0xffffffff


	//   ....[73]....
        /*0160*/ 	.word	0xffffffff


	//   ....[74]....
        /*0164*/ 	.word	0xffffffff


	//   ....[75]....
        /*0168*/ 	.word	0xffffffff


	//   ....[76]....
        /*016c*/ 	.word	0xffffffff


	//   ....[77]....
        /*0170*/ 	.word	0xffffffff


	//   ....[78]....
        /*0174*/ 	.word	0xffffffff


	//   ....[79]....
        /*0178*/ 	.word	0xffffffff


	//   ....[80]....
        /*017c*/ 	.word	0xffffffff


	//----- nvinfo : EIATTR_COOP_GROUP_INSTR_OFFSETS
	.align		4
.L_162:
        /*0180*/ 	.byte	0x04, 0x28
        /*0182*/ 	.short	(.L_164 - .L_163)


	//   ....[0]....
.L_163:
        /*0184*/ 	.word	0x00000090


	//   ....[1]....
        /*0188*/ 	.word	0x000011e0


	//   ....[2]....
        /*018c*/ 	.word	0x00001220


	//   ....[3]....
        /*0190*/ 	.word	0x00001270


	//   ....[4]....
        /*0194*/ 	.word	0x000012b0


	//   ....[5]....
        /*0198*/ 	.word	0x00001300


	//   ....[6]....
        /*019c*/ 	.word	0x00001470


	//   ....[7]....
        /*01a0*/ 	.word	0x00001490


	//   ....[8]....
        /*01a4*/ 	.word	0x000014c0


	//   ....[9]....
        /*01a8*/ 	.word	0x00001640


	//   ....[10]....
        /*01ac*/ 	.word	0x00001680


	//   ....[11]....
        /*01b0*/ 	.word	0x000016b0


	//   ....[12]....
        /*01b4*/ 	.word	0x000016e0


	//   ....[13]....
        /*01b8*/ 	.word	0x00001710


	//   ....[14]....
        /*01bc*/ 	.word	0x00001730


	//   ....[15]....
        /*01c0*/ 	.word	0x00001740


	//   ....[16]....
        /*01c4*/ 	.word	0x00001750


	//   ....[17]....
        /*01c8*/ 	.word	0x00001e50


	//   ....[18]....
        /*01cc*/ 	.word	0x00001e70


	//   ....[19]....
        /*01d0*/ 	.word	0x00001e80


	//   ....[20]....
        /*01d4*/ 	.word	0x00001ea0


	//   ....[21]....
        /*01d8*/ 	.word	0x00001eb0


	//   ....[22]....
        /*01dc*/ 	.word	0x00001ed0


	//   ....[23]....
        /*01e0*/ 	.word	0x00001ee0


	//   ....[24]....
        /*01e4*/ 	.word	0x00001f10


	//   ....[25]....
        /*01e8*/ 	.word	0x00002e70


	//   ....[26]....
        /*01ec*/ 	.word	0x00002e90


	//   ....[27]....
        /*01f0*/ 	.word	0x00002ea0


	//   ....[28]....
        /*01f4*/ 	.word	0x00002eb0


	//   ....[29]....
        /*01f8*/ 	.word	0x00002ec0


	//   ....[30]....
        /*01fc*/ 	.word	0x00002ed0


	//   ....[31]....
        /*0200*/ 	.word	0x00002ee0


	//   ....[32]....
        /*0204*/ 	.word	0x00002f00


	//   ....[33]....
        /*0208*/ 	.word	0x00003b60


	//   ....[34]....
        /*020c*/ 	.word	0x00003c10


	//   ....[35]....
        /*0210*/ 	.word	0x00003c20


	//   ....[36]....
        /*0214*/ 	.word	0x00003c50


	//   ....[37]....
        /*0218*/ 	.word	0x00005860


	//   ....[38]....
        /*021c*/ 	.word	0x00005870


	//   ....[39]....
        /*0220*/ 	.word	0x00005880


	//   ....[40]....
        /*0224*/ 	.word	0x00005890


	//   ....[41]....
        /*0228*/ 	.word	0x000058a0


	//   ....[42]....
        /*022c*/ 	.word	0x000058b0


	//   ....[43]....
        /*0230*/ 	.word	0x000058c0


	//   ....[44]....
        /*0234*/ 	.word	0x000058f0


	//   ....[45]....
        /*0238*/ 	.word	0x00005c80


	//   ....[46]....
        /*023c*/ 	.word	0x00005ca0


	//   ....[47]....
        /*0240*/ 	.word	0x00005cb0


	//   ....[48]....
        /*0244*/ 	.word	0x00005cd0


	//   ....[49]....
        /*0248*/ 	.word	0x00005cf0


	//   ....[50]....
        /*024c*/ 	.word	0x00005d20


	//   ....[51]....
        /*0250*/ 	.word	0x00005d90


	//   ....[52]....
        /*0254*/ 	.word	0x00005dc0


	//   ....[53]....
        /*0258*/ 	.word	0x00006e40


	//   ....[54]....
        /*025c*/ 	.word	0x00006e60


	//   ....[55]....
        /*0260*/ 	.word	0x00006e90


	//   ....[56]....
        /*0264*/ 	.word	0x00006ea0


	//   ....[57]....
        /*0268*/ 	.word	0x00008d50


	//   ....[58]....
        /*026c*/ 	.word	0x00008d80


	//   ....[59]....
        /*0270*/ 	.word	0x00008dd0


	//   ....[60]....
        /*0274*/ 	.word	0x00008de0


	//   ....[61]....
        /*0278*/ 	.word	0x0000a090


	//   ....[62]....
        /*027c*/ 	.word	0x0000a0d0


	//   ....[63]....
        /*0280*/ 	.word	0x0000a110


	//   ....[64]....
        /*0284*/ 	.word	0x0000a150


	//   ....[65]....
        /*0288*/ 	.word	0x0000a310


	//   ....[66]....
        /*028c*/ 	.word	0x0000a320


	//   ....[67]....
        /*0290*/ 	.word	0x0000a410


	//   ....[68]....
        /*0294*/ 	.word	0x0000a440


	//   ....[69]....
        /*0298*/ 	.word	0x0000a510


	//   ....[70]....
        /*029c*/ 	.word	0x0000a540


	//   ....[71]....
        /*02a0*/ 	.word	0x0000a610


	//   ....[72]....
        /*02a4*/ 	.word	0x0000a630


	//   ....[73]....
        /*02a8*/ 	.word	0x0000aee0


	//   ....[74]....
        /*02ac*/ 	.word	0x0000aef0


	//   ....[75]....
        /*02b0*/ 	.word	0x0000afc0


	//   ....[76]....
        /*02b4*/ 	.word	0x0000aff0


	//   ....[77]....
        /*02b8*/ 	.word	0x0000b0c0


	//   ....[78]....
        /*02bc*/ 	.word	0x0000b0f0


	//   ....[79]....
        /*02c0*/ 	.word	0x0000b1c0


	//   ....[80]....
        /*02c4*/ 	.word	0x0000b1e0


	//----- nvinfo : EIATTR_EXIT_INSTR_OFFSETS
	.align		4
.L_164:
        /*02c8*/ 	.byte	0x04, 0x1c
        /*02ca*/ 	.short	(.L_166 - .L_165)


	//   ....[0]....
.L_165:
        /*02cc*/ 	.word	0x00000440


	//   ....[1]....
        /*02d0*/ 	.word	0x0000a640


	//   ....[2]....
        /*02d4*/ 	.word	0x0000a690


	//   ....[3]....
        /*02d8*/ 	.word	0x0000a6f0


	//   ....[4]....
        /*02dc*/ 	.word	0x0000b1f0


	//   ....[5]....
        /*02e0*/ 	.word	0x0000b240


	//   ....[6]....
        /*02e4*/ 	.word	0x0000b2a0


	//----- nvinfo : EIATTR_CTAIDZ_USED
	.align		4
.L_166:
        /*02e8*/ 	.byte	0x01, 0x04
	.zero		2


	//----- nvinfo : EIATTR_MAX_THREADS
	.align		4
        /*02ec*/ 	.byte	0x04, 0x05
        /*02ee*/ 	.short	(.L_168 - .L_167)
.L_167:
        /*02f0*/ 	.word	0x00000100
        /*02f4*/ 	.word	0x00000001
        /*02f8*/ 	.word	0x00000001


	//----- nvinfo : EIATTR_CRS_STACK_SIZE
	.align		4
.L_168:
        /*02fc*/ 	.byte	0x04, 0x1e
        /*02fe*/ 	.short	(.L_170 - .L_169)
.L_169:
        /*0300*/ 	.word	0x00000000
.L_170:


//--------------------- .nv.info._ZN7cutlass13device_kernelIN5flash19enable_sm80_to_sm89INS1_16FlashAttnFwdSm80INS1_25CollectiveMainloopFwdSm80ILi8ELi1ELb1EN4cute5tupleIJNS5_1CILi128EEES8_S8_EEELi128ENS_10bfloat16_tEfNS_4arch4Sm80ELb0ELb0ELb0ELb1ELb1ELb1ELb1ELb0EEENS1_21CollectiveEpilogueFwdIS9_NS6_IJNS7_ILi1EEESF_SF_EEESA_SC_Li256ELb1ELb1ELb0ELb0EEENS1_19SingleTileSchedulerILb1ELb0ELb1ELi128EEEEEEEEEvNT_6ParamsE --------------------------
	.section	.nv.info._ZN7cutlass13device_kernelIN5flash19enable_sm80_to_sm89INS1_16FlashAttnFwdSm80INS1_25CollectiveMainloopFwdSm80ILi8ELi1ELb1EN4cute5tupleIJNS5_1CILi128EEES8_S8_EEELi128ENS_10bfloat16_tEfNS_4arch4Sm80ELb0ELb0ELb0ELb1ELb1ELb1ELb1ELb0EEENS1_21CollectiveEpilogueFwdIS9_NS6_IJNS7_ILi1EEESF_SF_EEESA_SC_Li256ELb1ELb1ELb0ELb0EEENS1_19SingleTileSchedulerILb1ELb0ELb1ELi128EEEEEEEEEvNT_6ParamsE,"",@"SHT_CUDA_INFO"
	.sectionflags	@""
	.align	4


	//----- nvinfo : EIATTR_CUDA_API_VERSION
	.align		4
        /*0000*/ 	.byte	0x04, 0x37
        /*0002*/ 	.short	(.L_172 - .L_171)
.L_171:
        /*0004*/ 	.word	0x00000082


	//----- nvinfo : EIATTR_SW2861232_WAR
	.align		4
.L_172:
        /*0008*/ 	.byte	0x01, 0x35
	.zero		2


	//----- nvinfo : EIATTR_PARAM_CBANK
	.align		4
        /*000c*/ 	.byte	0x04, 0x0a
        /*000e*/ 	.short	(.L_174 - .L_173)
	.align		4
.L_173:
        /*0010*/ 	.word	index@(.nv.constant0._ZN7cutlass13device_kernelIN5flash19enable_sm80_to_sm89INS1_16FlashAttnFwdSm80INS1_25CollectiveMainloopFwdSm80ILi8ELi1ELb1EN4cute5tupleIJNS5_1CILi128EEES8_S8_EEELi128ENS_10bfloat16_tEfNS_4arch4Sm80ELb0ELb0ELb0ELb1ELb1ELb1ELb1ELb0EEENS1_21CollectiveEpilogueFwdIS9_NS6_IJNS7_ILi1EEESF_SF_EEESA_SC_Li256ELb1ELb1ELb0ELb0EEENS1_19SingleTileSchedulerILb1ELb0ELb1ELi128EEEEEEEEEvNT_6ParamsE)
        /*0014*/ 	.short	0x0160
        /*0016*/ 	.short	0x0418


	//----- nvinfo : EIATTR_CBANK_PARAM_SIZE
	.align		4
.L_174:
        /*0018*/ 	.byte	0x03, 0x19
        /*001a*/ 	.short	0x0418


	//----- nvinfo : EIATTR_KPARAM_INFO
	.align		4
        /*001c*/ 	.byte	0x04, 0x17
        /*001e*/ 	.short	(.L_176 - .L_175)
.L_175:
        /*0020*/ 	.word	0x00000000
        /*0024*/ 	.short	0x0000
        /*0026*/ 	.short	0x0000
        /*0028*/ 	.byte	0x00, 0xf0, 0x61, 0x10


	//----- nvinfo : EIATTR_MAXREG_COUNT
	.align		4
.L_176:
        /*002c*/ 	.byte	0x03, 0x1b
        /*002e*/ 	.short	0x00ff


	//----- nvinfo : EIATTR_NUM_BARRIERS
	.align		4
        /*0030*/ 	.byte	0x02, 0x4c
        /*0032*/ 	.byte	0x02
	.zero		1


	//----- nvinfo : EIATTR_MERCURY_ISA_VERSION
	.align		4
        /*0034*/ 	.byte	0x03, 0x5f
        /*0036*/ 	.short	0x0000


	//----- nvinfo : EIATTR_COOP_GROUP_MASK_REGIDS
	.align		4
        /*0038*/ 	.byte	0x04, 0x29
        /*003a*/ 	.short	(.L_178 - .L_177)


	//   ....[0]....
.L_177:
        /*003c*/ 	.word	0xffffffff


	//   ....[1]....
        /*0040*/ 	.word	0xffffffff


	//   ....[2]....
        /*0044*/ 	.word	0xffffffff


	//   ....[3]....
        /*0048*/ 	.word	0xffffffff


	//   ....[4]....
        /*004c*/ 	.word	0xffffffff


	//   ....[5]....
        /*0050*/ 	.word	0xffffffff


	//   ....[6]....
        /*0054*/ 	.word	0xffffffff


	//   ....[7]....
        /*0058*/ 	.word	0xffffffff


	//   ....[8]....
        /*005c*/ 	.word	0xffffffff


	//   ....[9]....
        /*0060*/ 	.word	0xffffffff


	//   ....[10]....
        /*0064*/ 	.word	0xffffffff


	//   ....[11]....
        /*0068*/ 	.word	0xffffffff


	//   ....[12]....
        /*006c*/ 	.word	0xffffffff


	//   ....[13]....
        /*0070*/ 	.word	0xffffffff


	//   ....[14]....
        /*0074*/ 	.word	0xffffffff


	//   ....[15]....
        /*0078*/ 	.word	0xffffffff


	//   ....[16]....
        /*007c*/ 	.word	0xffffffff


	//   ....[17]....
        /*0080*/ 	.word	0xffffffff


	//   ....[18]....
        /*0084*/ 	.word	0xffffffff


	//   ....[19]....
        /*0088*/ 	.word	0xffffffff


	//   ....[20]....
        /*008c*/ 	.word	0xffffffff


	//   ....[21]....
        /*0090*/ 	.word	0xffffffff


	//   ....[22]....
        /*0094*/ 	.word	0xffffffff


	//   ....[23]....
        /*0098*/ 	.word	0xffffffff


	//   ....[24]....
        /*009c*/ 	.word	0xffffffff


	//   ....[25]....
        /*00a0*/ 	.word	0xffffffff


	//   ....[26]....
        /*00a4*/ 	.word	0xffffffff


	//   ....[27]....
        /*00a8*/ 	.word	0xffffffff


	//   ....[28]....
        /*00ac*/ 	.word	0xffffffff


	//   ....[29]....
        /*00b0*/ 	.word	0xffffffff


	//   ....[30]....
        /*00b4*/ 	.word	0xffffffff


	//   ....[31]....
        /*00b8*/ 	.word	0xffffffff


	//   ....[32]....
        /*00bc*/ 	.word	0xffffffff


	//   ....[33]....
        /*00c0*/ 	.word	0xffffffff


	//   ....[34]....
        /*00c4*/ 	.word	0xffffffff


	//   ....[35]....
        /*00c8*/ 	.word	0xffffffff


	//   ....[36]....
        /*00cc*/ 	.word	0xffffffff


	//   ....[37]....
        /*00d0*/ 	.word	0xffffffff


	//   ....[38]....
        /*00d4*/ 	.word	0xffffffff


	//   ....[39]....
        /*00d8*/ 	.word	0xffffffff


	//   ....[40]....
        /*00dc*/ 	.word	0xffffffff


	//   ....[41]....
        /*00e0*/ 	.word	0xffffffff


	//   ....[42]....
        /*00e4*/ 	.word	0xffffffff


	//   ....[43]....
        /*00e8*/ 	.word	0xffffffff


	//   ....[44]....
        /*00ec*/ 	.word	0xffffffff


	//   ....[45]....
        /*00f0*/ 	.word	0xffffffff


	//   ....[46]....
        /*00f4*/ 	.word	0xffffffff


	//   ....[47]....
        /*00f8*/ 	.word	0xffffffff


	//   ....[48]....
        /*00fc*/ 	.word	0xffffffff


	//   ....[49]....
        /*0100*/ 	.word	0xffffffff


	//   ....[50]....
        /*0104*/ 	.word	0xffffffff


	//   ....[51]....
        /*0108*/ 	.word	0xffffffff


	//   ....[52]....
        /*010c*/ 	.word	0xffffffff


	//   ....[53]....
        /*0110*/ 	.word	0xffffffff


	//   ....[54]....
        /*0114*/ 	.word	0xffffffff


	//   ....[55]....
        /*0118*/ 	.word	0xffffffff


	//   ....[56]....
        /*011c*/ 	.word	0xffffffff


	//   ....[57]....
        /*0120*/ 	.word	0xffffffff


	//   ....[58]....
        /*0124*/ 	.word	0xffffffff


	//   ....[59]....
        /*0128*/ 	.word	0xffffffff


	//   ....[60]....
        /*012c*/ 	.word	0xffffffff


	//   ....[61]....
        /*0130*/ 	.word	0xffffffff


	//   ....[62]....
        /*0134*/ 	.word	0xffffffff


	//   ....[63]....
        /*0138*/ 	.word	0xffffffff


	//   ....[64]....
        /*013c*/ 	.word	0xffffffff


	//   ....[65]....
        /*0140*/ 	.word	0xffffffff


	//   ....[66]....
        /*0144*/ 	.word	0xffffffff


	//   ....[67]....
        /*0148*/ 	.word	0xffffffff


	//   ....[68]....
        /*014c*/ 	.word	0xffffffff


	//   ....[69]....
        /*0150*/ 	.word	0xffffffff


	//   ....[70]....
        /*0154*/ 	.word	0xffffffff


	//   ....[71]....
        /*0158*/ 	.word	0xffffffff


	//   ....[72]....
        /*015c*/ 	.word	0xffffffff


	//   ....[73]....
        /*0160*/ 	.word	0xffffffff


	//   ....[74]....
        /*0164*/ 	.word	0xffffffff


	//   ....[75]....
        /*0168*/ 	.word	0xffffffff


	//   ....[76]....
        /*016c*/ 	.word	0xffffffff


	//   ....[77]....
        /*0170*/ 	.word	0xffffffff


	//   ....[78]....
        /*0174*/ 	.word	0xffffffff


	//   ....[79]....
        /*0178*/ 	.word	0xffffffff


	//   ....[80]....
        /*017c*/ 	.word	0xffffffff


	//   ....[81]....
        /*0180*/ 	.word	0xffffffff


	//   ....[82]....
        /*0184*/ 	.word	0xffffffff


	//   ....[83]....
        /*0188*/ 	.word	0xffffffff


	//   ....[84]....
        /*018c*/ 	.word	0xffffffff


	//   ....[85]....
        /*0190*/ 	.word	0xffffffff


	//   ....[86]....
        /*0194*/ 	.word	0xffffffff


	//   ....[87]....
        /*0198*/ 	.word	0xffffffff


	//   ....[88]....
        /*019c*/ 	.word	0xffffffff


	//   ....[89]....
        /*01a0*/ 	.word	0xffffffff


	//   ....[90]....
        /*01a4*/ 	.word	0xffffffff


	//   ....[91]....
        /*01a8*/ 	.word	0xffffffff


	//   ....[92]....
        /*01ac*/ 	.word	0xffffffff


	//   ....[93]....
        /*01b0*/ 	.word	0xffffffff


	//   ....[94]....
        /*01b4*/ 	.word	0xffffffff


	//   ....[95]....
        /*01b8*/ 	.word	0xffffffff


	//   ....[96]....
        /*01bc*/ 	.word	0xffffffff


	//   ....[97]....
        /*01c0*/ 	.word	0xffffffff


	//   ....[98]....
        /*01c4*/ 	.word	0xffffffff


	//   ....[99]....
        /*01c8*/ 	.word	0xffffffff


	//   ....[100]....
        /*01cc*/ 	.word	0xffffffff


	//   ....[101]....
        /*01d0*/ 	.word	0xffffffff


	//   ....[102]....
        /*01d4*/ 	.word	0xffffffff


	//   ....[103]....
        /*01d8*/ 	.word	0xffffffff


	//   ....[104]....
        /*01dc*/ 	.word	0xffffffff


	//   ....[105]....
        /*01e0*/ 	.word	0xffffffff


	//   ....[106]....
        /*01e4*/ 	.word	0xffffffff


	//   ....[107]....
        /*01e8*/ 	.word	0xffffffff


	//   ....[108]....
        /*01ec*/ 	.word	0xffffffff


	//   ....[109]....
        /*01f0*/ 	.word	0xffffffff


	//   ....[110]....
        /*01f4*/ 	.word	0xffffffff


	//   ....[111]....
        /*01f8*/ 	.word	0xffffffff


	//   ....[112]....
        /*01fc*/ 	.word	0xffffffff


	//----- nvinfo : EIATTR_COOP_GROUP_INSTR_OFFSETS
	.align		4
.L_178:
        /*0200*/ 	.byte	0x04, 0x28
        /*0202*/ 	.short	(.L_180 - .L_179)


	//   ....[0]....
.L_179:
        /*0204*/ 	.word	0x00000090


	//   ....[1]....
        /*0208*/ 	.word	0x000028f0


	//   ....[2]....
        /*020c*/ 	.word	0x00002950


	//   ....[3]....
        /*0210*/ 	.word	0x00003110


	//   ....[4]....
        /*0214*/ 	.word	0x00003130


	//   ....[5]....
        /*0218*/ 	.word	0x00003880


	//   ....[6]....
        /*021c*/ 	.word	0x000038a0


	//   ....[7]....
        /*0220*/ 	.word	0x00003ff0


	//   ....[8]....
        /*0224*/ 	.word	0x00004000


	//   ....[9]....
        /*0228*/ 	.word	0x00004820


	//   ....[10]....
        /*022c*/ 	.word	0x00004860


	//   ....[11]....
        /*0230*/ 	.word	0x00005610


	//   ....[12]....
        /*0234*/ 	.word	0x00005640


	//   ....[13]....
        /*0238*/ 	.word	0x00005dd0


	//   ....[14]....
        /*023c*/ 	.word	0x00005e00


	//   ....[15]....
        /*0240*/ 	.word	0x00006590


	//   ....[16]....
        /*0244*/ 	.word	0x000065b0


	//   ....[17]....
        /*0248*/ 	.word	0x00006d60


	//   ....[18]....
        /*024c*/ 	.word	0x00006d90


	//   ....[19]....
        /*0250*/ 	.word	0x00006ea0


	//   ....[20]....
        /*0254*/ 	.word	0x00006ed0


	//   ....[21]....
        /*0258*/ 	.word	0x00006fa0


	//   ....[22]....
        /*025c*/ 	.word	0x00006fd0


	//   ....[23]....
        /*0260*/ 	.word	0x000070a0


	//   ....[24]....
        /*0264*/ 	.word	0x000070c0


	//   ....[25]....
        /*0268*/ 	.word	0x00007640


	//   ....[26]....
        /*026c*/ 	.word	0x00007660


	//   ....[27]....
        /*0270*/ 	.word	0x00007730


	//   ....[28]....
        /*0274*/ 	.word	0x00007760


	//   ....[29]....
        /*0278*/ 	.word	0x00007830


	//   ....[30]....
        /*027c*/ 	.word	0x00007860


	//   ....[31]....
        /*0280*/ 	.word	0x00007930


	//   ....[32]....
        /*0284*/ 	.word	0x00007960


	//   ....[33]....
        /*0288*/ 	.word	0x00008680


	//   ....[34]....
        /*028c*/ 	.word	0x000086c0


	//   ....[35]....
        /*0290*/ 	.word	0x00008700


	//   ....[36]....
        /*0294*/ 	.word	0x00008740


	//   ....[37]....
        /*0298*/ 	.word	0x000087a0


	//   ....[38]....
        /*029c*/ 	.word	0x000087e0


	//   ....[39]....
        /*02a0*/ 	.word	0x00008810


	//   ....[40]....
        /*02a4*/ 	.word	0x00008840


	//   ....[41]....
        /*02a8*/ 	.word	0x00008a40


	//   ....[42]....
        /*02ac*/ 	.word	0x00008a80


	//   ....[43]....
        /*02b0*/ 	.word	0x00008a90


	//   ....[44]....
        /*02b4*/ 	.word	0x00008b20


	//   ....[45]....
        /*02b8*/ 	.word	0x00008b30


	//   ....[46]....
        /*02bc*/ 	.word	0x00008ca0


	//   ....[47]....
        /*02c0*/ 	.word	0x00008cd0


	//   ....[48]....
        /*02c4*/ 	.word	0x00008cf0


	//   ....[49]....
        /*02c8*/ 	.word	0x0000c7f0


	//   ....[50]....
        /*02cc*/ 	.word	0x0000c9a0


	//   ....[51]....
        /*02d0*/ 	.word	0x0000ca10


	//   ....[52]....
        /*02d4*/ 	.word	0x0000ca40


	//   ....[53]....
        /*02d8*/ 	.word	0x0000ca60


	//   ....[54]....
        /*02dc*/ 	.word	0x0000ca70


	//   ....[55]....
        /*02e0*/ 	.word	0x0000ca90


	//   ....[56]....
        /*02e4*/ 	.word	0x0000cab0


	//   ....[57]....
        /*02e8*/ 	.word	0x0000dbf0


	//   ....[58]....
        /*02ec*/ 	.word	0x0000dc10


	//   ....[59]....
        /*02f0*/ 	.word	0x0000dc20


	//   ....[60]....
        /*02f4*/ 	.word	0x0000dc30


	//   ....[61]....
        /*02f8*/ 	.word	0x0000dc40


	//   ....[62]....
        /*02fc*/ 	.word	0x0000dc50


	//   ....[63]....
        /*0300*/ 	.word	0x0000dc60


	//   ....[64]....
        /*0304*/ 	.word	0x0000dc80


	//   ....[65]....
        /*0308*/ 	.word	0x0000e8d0


	//   ....[66]....
        /*030c*/ 	.word	0x0000e970


	//   ....[67]....
        /*0310*/ 	.word	0x0000e980


	//   ....[68]....
        /*0314*/ 	.word	0x0000e9b0


	//   ....[69]....
        /*0318*/ 	.word	0x00010660


	//   ....[70]....
        /*031c*/ 	.word	0x00010670


	//   ....[71]....
        /*0320*/ 	.word	0x00010680


	//   ....[72]....
        /*0324*/ 	.word	0x00010690


	//   ....[73]....
        /*0328*/ 	.word	0x000106a0


	//   ....[74]....
        /*032c*/ 	.word	0x000106b0


	//   ....[75]....
        /*0330*/ 	.word	0x000106c0


	//   ....[76]....
        /*0334*/ 	.word	0x000106f0


	//   ....[77]....
        /*0338*/ 	.word	0x00010a80


	//   ....[78]....
        /*033c*/ 	.word	0x00010aa0


	//   ....[79]....
        /*0340*/ 	.word	0x00010ab0


	//   ....[80]....
        /*0344*/ 	.word	0x00010ad0


	//   ....[81]....
        /*0348*/ 	.word	0x00010af0


	//   ....[82]....
        /*034c*/ 	.word	0x00010b20


	//   ....[83]....
        /*0350*/ 	.word	0x00010b90


	//   ....[84]....
        /*0354*/ 	.word	0x00010bc0


	//   ....[85]....
        /*0358*/ 	.word	0x00011c40


	//   ....[86]....
        /*035c*/ 	.word	0x00011c60


	//   ....[87]....
        /*0360*/ 	.word	0x00011c90


	//   ....[88]....
        /*0364*/ 	.word	0x00011ca0


	//   ....[89]....
        /*0368*/ 	.word	0x00013b50


	//   ....[90]....
        /*036c*/ 	.word	0x00013b80


	//   ....[91]....
        /*0370*/ 	.word	0x00013bd0


	//   ....[92]....
        /*0374*/ 	.word	0x00013be0


	//   ....[93]....
        /*0378*/ 	.word	0x00014e90


	//   ....[94]....
        /*037c*/ 	.word	0x00014ed0


	//   ....[95]....
        /*0380*/ 	.word	0x00014f10


	//   ....[96]....
        /*0384*/ 	.word	0x00014f50


	//   ....[97]....
        /*0388*/ 	.word	0x00015100


	//   ....[98]....
        /*038c*/ 	.word	0x00015110


	//   ....[99]....
        /*0390*/ 	.word	0x00015200


	//   ....[100]....
        /*0394*/ 	.word	0x00015230


	//   ....[101]....
        /*0398*/ 	.word	0x00015300


	//   ....[102]....
        /*039c*/ 	.word	0x00015330


	//   ....[103]....
        /*03a0*/ 	.word	0x00015400


	//   ....[104]....
        /*03a4*/ 	.word	0x00015420


	//   ....[105]....
        /*03a8*/ 	.word	0x00015cd0


	//   ....[106]....
        /*03ac*/ 	.word	0x00015ce0


	//   ....[107]....
        /*03b0*/ 	.word	0x00015db0


	//   ....[108]....
        /*03b4*/ 	.word	0x00015de0


	//   ....[109]....
        /*03b8*/ 	.word	0x00015eb0


	//   ....[110]....
        /*03bc*/ 	.word	0x00015ee0


	//   ....[111]....
        /*03c0*/ 	.word	0x00015fb0


	//   ....[112]....
        /*03c4*/ 	.word	0x00015fd0


	//----- nvinfo : EIATTR_EXIT_INSTR_OFFSETS
	.align		4
.L_180:
        /*03c8*/ 	.byte	0x04, 0x1c
        /*03ca*/ 	.short	(.L_182 - .L_181)


	//   ....[0]....
.L_181:
        /*03cc*/ 	.word	0x00000440


	//   ....[1]....
        /*03d0*/ 	.word	0x00015430


	//   ....[2]....
        /*03d4*/ 	.word	0x00015480


	//   ....[3]....
        /*03d8*/ 	.word	0x000154e0


	//   ....[4]....
        /*03dc*/ 	.word	0x00015fe0


	//   ....[5]....
        /*03e0*/ 	.word	0x00016030


	//   ....[6]....
        /*03e4*/ 	.word	0x00016090


	//----- nvinfo : EIATTR_CTAIDZ_USED
	.align		4
.L_182:
        /*03e8*/ 	.byte	0x01, 0x04
	.zero		2


	//----- nvinfo : EIATTR_MAX_THREADS
	.align		4
        /*03ec*/ 	.byte	0x04, 0x05
        /*03ee*/ 	.short	(.L_184 - .L_183)
.L_183:
        /*03f0*/ 	.word	0x00000100
        /*03f4*/ 	.word	0x00000001
        /*03f8*/ 	.word	0x00000001


	//----- nvinfo : EIATTR_CRS_STACK_SIZE
	.align		4
.L_184:
        /*03fc*/ 	.byte	0x04, 0x1e
        /*03fe*/ 	.short	(.L_186 - .L_185)
.L_185:
        /*0400*/ 	.word	0x00000000
.L_186:


//--------------------- .nv.info._ZN7cutlass13device_kernelIN5flash19enable_sm80_to_sm89INS1_16FlashAttnFwdSm80INS1_25CollectiveMainloopFwdSm80ILi8ELi1ELb1EN4cute5tupleIJNS5_1CILi128EEENS7_ILi96EEES8_EEELi128ENS_10bfloat16_tEfNS_4arch4Sm80ELb0ELb1ELb0ELb0ELb1ELb0ELb1ELb0EEENS1_21CollectiveEpilogueFwdINS6_IJS8_S8_S9_EEENS6_IJNS7_ILi1EEESH_SH_EEESB_SD_Li256ELb0ELb1ELb0ELb0EEENS1_19SingleTileSchedulerILb0ELb0ELb1ELi128EEEEEEEEEvNT_6ParamsE --------------------------
	.section	.nv.info._ZN7cutlass13device_kernelIN5flash19enable_sm80_to_sm89INS1_16FlashAttnFwdSm80INS1_25CollectiveMainloopFwdSm80ILi8ELi1ELb1EN4cute5tupleIJNS5_1CILi128EEENS7_ILi96EEES8_EEELi128ENS_10bfloat16_tEfNS_4arch4Sm80ELb0ELb1ELb0ELb0ELb1ELb0ELb1ELb0EEENS1_21CollectiveEpilogueFwdINS6_IJS8_S8_S9_EEENS6_IJNS7_ILi1EEESH_SH_EEESB_SD_Li256ELb0ELb1ELb0ELb0EEENS1_19SingleTileSchedulerILb0ELb0ELb1ELi128EEEEEEEEEvNT_6ParamsE,"",@"SHT_CUDA_INFO"
	.sectionflags	@""
	.align	4


	//----- nvinfo : EIATTR_CUDA_API_VERSION
	.align		4
        /*0000*/ 	.byte	0x04, 0x37
        /*0002*/ 	.short	(.L_188 - .L_187)
.L_187:
        /*0004*/ 	.word	0x00000082


	//----- nvinfo : EIATTR_SW2861232_WAR
	.align		4
.L_188:
        /*0008*/ 	.byte	0x01, 0x35
	.zero		2


	//----- nvinfo : EIATTR_PARAM_CBANK
	.align		4
        /*000c*/ 	.byte	0x04, 0x0a
        /*000e*/ 	.short	(.L_190 - .L_189)
	.align		4
.L_189:
        /*0010*/ 	.word	index@(.nv.constant0._ZN7cutlass13device_kernelIN5flash19enable_sm80_to_sm89INS1_16FlashAttnFwdSm80INS1_25CollectiveMainloopFwdSm80ILi8ELi1ELb1EN4cute5tupleIJNS5_1CILi128EEENS7_ILi96EEES8_EEELi128ENS_10bfloat16_tEfNS_4arch4Sm80ELb0ELb1ELb0ELb0ELb1ELb0ELb1ELb0EEENS1_21CollectiveEpilogueFwdINS6_IJS8_S8_S9_EEENS6_IJNS7_ILi1EEESH_SH_EEESB_SD_Li256ELb0ELb1ELb0ELb0EEENS1_19SingleTileSchedulerILb0ELb0ELb1ELi128EEEEEEEEEvNT_6ParamsE)
        /*0014*/ 	.short	0x0160
        /*0016*/ 	.short	0x0418


	//----- nvinfo : EIATTR_CBANK_PARAM_SIZE
	.align		4
.L_190:
        /*0018*/ 	.byte	0x03, 0x19
        /*001a*/ 	.short	0x0418


	//----- nvinfo : EIATTR_KPARAM_INFO
	.align		4
        /*001c*/ 	.byte	0x04, 0x17
        /*001e*/ 	.short	(.L_192 - .L_191)
.L_191:
        /*0020*/ 	.word	0x00000000
        /*0024*/ 	.short	0x0000
        /*0026*/ 	.short	0x0000
        /*0028*/ 	.byte	0x00, 0xf0, 0x61, 0x10


	//----- nvinfo : EIATTR_MAXREG_COUNT
	.align		4
.L_192:
        /*002c*/ 	.byte	0x03, 0x1b
        /*002e*/ 	.short	0x00ff


	//----- nvinfo : EIATTR_NUM_BARRIERS
	.align		4
        /*0030*/ 	.byte	0x02, 0x4c
        /*0032*/ 	.byte	0x02
	.zero		1


	//----- nvinfo : EIATTR_MERCURY_ISA_VERSION
	.align		4
        /*0034*/ 	.byte	0x03, 0x5f
        /*0036*/ 	.short	0x0000


	//----- nvinfo : EIATTR_COOP_GROUP_MASK_REGIDS
	.align		4
        /*0038*/ 	.byte	0x04, 0x29
        /*003a*/ 	.short	(.L_194 - .L_193)


	//   ....[0]....
.L_193:
        /*003c*/ 	.word	0xffffffff


	//   ....[1]....
        /*0040*/ 	.word	0xffffffff


	//   ....[2]....
        /*0044*/ 	.word	0xffffffff


	//   ....[3]....
        /*0048*/ 	.word	0xffffffff


	//   ....[4]....
        /*004c*/ 	.word	0xffffffff


	//   ....[5]....
        /*0050*/ 	.word	0xffffffff


	//   ....[6]....
        /*0054*/ 	.word	0xffffffff


	//   ....[7]....
        /*0058*/ 	.word	0xffffffff


	//   ....[8]....
        /*005c*/ 	.word	0xffffffff


	//   ....[9]....
        /*0060*/ 	.word	0xffffffff


	//   ....[10]....
        /*0064*/ 	.word	0xffffffff


	//   ....[11]....
        /*0068*/ 	.word	0xffffffff


	//   ....[12]....
        /*006c*/ 	.word	0xffffffff


	//   ....[13]....
        /*0070*/ 	.word	0xffffffff


	//   ....[14]....
        /*0074*/ 	.word	0xffffffff


	//   ....[15]....
        /*0078*/ 	.word	0xffffffff


	//   ....[16]....
        /*007c*/ 	.word	0xffffffff


	//   ....[17]....
        /*0080*/ 	.word	0xffffffff


	//   ....[18]....
        /*0084*/ 	.word	0xffffffff


	//   ....[19]....
        /*0088*/ 	.word	0xffffffff


	//   ....[20]....
        /*008c*/ 	.word	0xffffffff


	//   ....[21]....
        /*0090*/ 	.word	0xffffffff


	//   ....[22]....
        /*0094*/ 	.word	0xffffffff


	//   ....[23]....
        /*0098*/ 	.word	0xffffffff


	//   ....[24]....
        /*009c*/ 	.word	0xffffffff


	//   ....[25]....
        /*00a0*/ 	.word	0xffffffff


	//   ....[26]....
        /*00a4*/ 	.word	0xffffffff


	//   ....[27]....
        /*00a8*/ 	.word	0xffffffff


	//   ....[28]....
        /*00ac*/ 	.word	0xffffffff


	//   ....[29]....
        /*00b0*/ 	.word	0xffffffff


	//   ....[30]....
        /*00b4*/ 	.word	0xffffffff


	//   ....[31]....
        /*00b8*/ 	.word	0xffffffff


	//   ....[32]....
        /*00bc*/ 	.word	0xffffffff


	//   ....[33]....
        /*00c0*/ 	.word	0xffffffff


	//   ....[34]....
        /*00c4*/ 	.word	0xffffffff


	//   ....[35]....
        /*00c8*/ 	.word	0xffffffff


	//   ....[36]....
        /*00cc*/ 	.word	0xffffffff


	//   ....[37]....
        /*00d0*/ 	.word	0xffffffff


	//   ....[38]....
        /*00d4*/ 	.word	0xffffffff


	//   ....[39]....
        /*00d8*/ 	.word	0xffffffff


	//   ....[40]....
        /*00dc*/ 	.word	0xffffffff


	//   ....[41]....
        /*00e0*/ 	.word	0xffffffff


	//   ....[42]....
        /*00e4*/ 	.word	0xffffffff


	//   ....[43]....
        /*00e8*/ 	.word	0xffffffff


	//   ....[44]....
        /*00ec*/ 	.word	0xffffffff


	//   ....[45]....
        /*00f0*/ 	.word	0xffffffff


	//   ....[46]....
        /*00f4*/ 	.word	0xffffffff


	//   ....[47]....
        /*00f8*/ 	.word	0xffffffff


	//   ....[48]....
        /*00fc*/ 	.word	0xffffffff


	//   ....[49]....
        /*0100*/ 	.word	0xffffffff


	//   ....[50]....
        /*0104*/ 	.word	0xffffffff


	//   ....[51]....
        /*0108*/ 	.word	0xffffffff


	//   ....[52]....
        /*010c*/ 	.word	0xffffffff


	//   ....[53]....
        /*0110*/ 	.word	0xffffffff


	//   ....[54]....
        /*0114*/ 	.word	0xffffffff


	//   ....[55]....
        /*0118*/ 	.word	0xffffffff


	//   ....[56]....
        /*011c*/ 	.word	0xffffffff


	//   ....[57]....
        /*0120*/ 	.word	0xffffffff


	//   ....[58]....
        /*0124*/ 	.word	0xffffffff


	//   ....[59]....
        /*0128*/ 	.word	0xffffffff


	//   ....[60]....
        /*012c*/ 	.word	0xffffffff


	//   ....[61]....
        /*0130*/ 	.word	0xffffffff


	//   ....[62]....
        /*0134*/ 	.word	0xffffffff


	//   ....[63]....
        /*0138*/ 	.word	0xffffffff


	//   ....[64]....
        /*013c*/ 	.word	0xffffffff


	//   ....[65]....
        /*0140*/ 	.word	0xffffffff


	//   ....[66]....
        /*0144*/ 	.word	0xffffffff


	//   ....[67]....
        /*0148*/ 	.word	0xffffffff


	//   ....[68]....
        /*014c*/ 	.word	0xffffffff


	//   ....[69]....
        /*0150*/ 	.word	0xffffffff


	//   ....[70]....
        /*0154*/ 	.word	0xffffffff


	//   ....[71]....
        /*0158*/ 	.word	0xffffffff


	//   ....[72]....
        /*015c*/ 	.word	0xffffffff


	//   ....[73]....
        /*0160*/ 	.word	0xffffffff


	//   ....[74]....
        /*0164*/ 	.word	0xffffffff


	//   ....[75]....
        /*0168*/ 	.word	0xffffffff


	//   ....[76]....
        /*016c*/ 	.word	0xffffffff


	//   ....[77]....
        /*0170*/ 	.word	0xffffffff


	//   ....[78]....
        /*0174*/ 	.word	0xffffffff


	//   ....[79]....
        /*0178*/ 	.word	0xffffffff


	//   ....[80]....
        /*017c*/ 	.word	0xffffffff


	//   ....[81]....
        /*0180*/ 	.word	0xffffffff


	//   ....[82]....
        /*0184*/ 	.word	0xffffffff


	//   ....[83]....
        /*0188*/ 	.word	0xffffffff


	//   ....[84]....
        /*018c*/ 	.word	0xffffffff


	//   ....[85]....
        /*0190*/ 	.word	0xffffffff


	//   ....[86]....
        /*0194*/ 	.word	0xffffffff


	//   ....[87]....
        /*0198*/ 	.word	0xffffffff


	//   ....[88]....
        /*019c*/ 	.word	0xffffffff


	//   ....[89]....
        /*01a0*/ 	.word	0xffffffff


	//   ....[90]....
        /*01a4*/ 	.word	0xffffffff


	//   ....[91]....
        /*01a8*/ 	.word	0xffffffff


	//   ....[92]....
        /*01ac*/ 	.word	0xffffffff


	//   ....[93]....
        /*01b0*/ 	.word	0xffffffff


	//   ....[94]....
        /*01b4*/ 	.word	0xffffffff


	//   ....[95]....
        /*01b8*/ 	.word	0xffffffff


	//   ....[96]....
        /*01bc*/ 	.word	0xffffffff


	//   ....[97]....
        /*01c0*/ 	.word	0xffffffff


	//   ....[98]....
        /*01c4*/ 	.word	0xffffffff


	//   ....[99]....
        /*01c8*/ 	.word	0xffffffff


	//   ....[100]....
        /*01cc*/ 	.word	0xffffffff


	//   ....[101]....
        /*01d0*/ 	.word	0xffffffff


	//   ....[102]....
        /*01d4*/ 	.word	0xffffffff


	//   ....[103]....
        /*01d8*/ 	.word	0xffffffff


	//   ....[104]....
        /*01dc*/ 	.word	0xffffffff


	//   ....[105]....
        /*01e0*/ 	.word	0xffffffff


	//   ....[106]....
        /*01e4*/ 	.word	0xffffffff


	//   ....[107]....
        /*01e8*/ 	.word	0xffffffff


	//----- nvinfo : EIATTR_COOP_GROUP_INSTR_OFFSETS
	.align		4
.L_194:
        /*01ec*/ 	.byte	0x04, 0x28
        /*01ee*/ 	.short	(.L_196 - .L_195)


	//   ....[0]....
.L_195:
        /*01f0*/ 	.word	0x00000fd0


	//   ....[1]....
        /*01f4*/ 	.word	0x00001010


	//   ....[2]....
        /*01f8*/ 	.word	0x00001050


	//   ....[3]....
        /*01fc*/ 	.word	0x00001090


	//   ....[4]....
        /*0200*/ 	.word	0x000010c0


	//   ....[5]....
        /*0204*/ 	.word	0x00001140


	//   ....[6]....
        /*0208*/ 	.word	0x000012d0


	//   ....[7]....
        /*020c*/ 	.word	0x00001300


	//   ....[8]....
        /*0210*/ 	.word	0x00001520


	//   ....[9]....
        /*0214*/ 	.word	0x00001550


	//   ....[10]....
        /*0218*/ 	.word	0x00001570


	//   ....[11]....
        /*021c*/ 	.word	0x00001590


	//   ....[12]....
        /*0220*/ 	.word	0x000015a0


	//   ....[13]....
        /*0224*/ 	.word	0x000015b0


	//   ....[14]....
        /*0228*/ 	.word	0x00001b40


	//   ....[15]....
        /*022c*/ 	.word	0x00001b60


	//   ....[16]....
        /*0230*/ 	.word	0x00001b80


	//   ....[17]....
        /*0234*/ 	.word	0x00001b90


	//   ....[18]....
        /*0238*/ 	.word	0x00001bb0


	//   ....[19]....
        /*023c*/ 	.word	0x00001bc0


	//   ....[20]....
        /*0240*/ 	.word	0x00002860


	//   ....[21]....
        /*0244*/ 	.word	0x00002880


	//   ....[22]....
        /*0248*/ 	.word	0x00002890


	//   ....[23]....
        /*024c*/ 	.word	0x000028a0


	//   ....[24]....
        /*0250*/ 	.word	0x000028b0


	//   ....[25]....
        /*0254*/ 	.word	0x000028c0


	//   ....[26]....
        /*0258*/ 	.word	0x00002c20


	//   ....[27]....
        /*025c*/ 	.word	0x00002e30


	//   ....[28]....
        /*0260*/ 	.word	0x00004330


	//   ....[29]....
        /*0264*/ 	.word	0x00004490


	//   ....[30]....
        /*0268*/ 	.word	0x000044a0


	//   ....[31]....
        /*026c*/ 	.word	0x000044f0


	//   ....[32]....
        /*0270*/ 	.word	0x00005c60


	//   ....[33]....
        /*0274*/ 	.word	0x00005c80


	//   ....[34]....
        /*0278*/ 	.word	0x00005ca0


	//   ....[35]....
        /*027c*/ 	.word	0x00005cb0


	//   ....[36]....
        /*0280*/ 	.word	0x00005cc0


	//   ....[37]....
        /*0284*/ 	.word	0x00005cd0


	//   ....[38]....
        /*0288*/ 	.word	0x00006840


	//   ....[39]....
        /*028c*/ 	.word	0x00006860


	//   ....[40]....
        /*0290*/ 	.word	0x00006880


	//   ....[41]....
        /*0294*/ 	.word	0x00006890


	//   ....[42]....
        /*0298*/ 	.word	0x000068a0


	//   ....[43]....
        /*029c*/ 	.word	0x000068b0


	//   ....[44]....
        /*02a0*/ 	.word	0x00006a90


	//   ....[45]....
        /*02a4*/ 	.word	0x00006d60


	//   ....[46]....
        /*02a8*/ 	.word	0x00007db0


	//   ....[47]....
        /*02ac*/ 	.word	0x00007f20


	//   ....[48]....
        /*02b0*/ 	.word	0x000080d0


	//   ....[49]....
        /*02b4*/ 	.word	0x000081d0


	//   ....[50]....
        /*02b8*/ 	.word	0x00009ea0


	//   ....[51]....
        /*02bc*/ 	.word	0x00009ec0


	//   ....[52]....
        /*02c0*/ 	.word	0x00009ee0


	//   ....[53]....
        /*02c4*/ 	.word	0x00009ef0


	//   ....[54]....
        /*02c8*/ 	.word	0x00009f00


	//   ....[55]....
        /*02cc*/ 	.word	0x00009f10


	//   ....[56]....
        /*02d0*/ 	.word	0x0000aa80


	//   ....[57]....
        /*02d4*/ 	.word	0x0000aaa0


	//   ....[58]....
        /*02d8*/ 	.word	0x0000aac0


	//   ....[59]....
        /*02dc*/ 	.word	0x0000aad0


	//   ....[60]....
        /*02e0*/ 	.word	0x0000aae0


	//   ....[61]....
        /*02e4*/ 	.word	0x0000aaf0


	//   ....[62]....
        /*02e8*/ 	.word	0x0000af60


	//   ....[63]....
        /*02ec*/ 	.word	0x0000af80


	//   ....[64]....
        /*02f0*/ 	.word	0x0000afc0


	//   ....[65]....
        /*02f4*/ 	.word	0x0000afd0


	//   ....[66]....
        /*02f8*/ 	.word	0x0000cad0


	//   ....[67]....
        /*02fc*/ 	.word	0x0000cb10


	//   ....[68]....
        /*0300*/ 	.word	0x0000cb30


	//   ....[69]....
        /*0304*/ 	.word	0x0000cb50


	//   ....[70]....
        /*0308*/ 	.word	0x0000cb70


	//   ....[71]....
        /*030c*/ 	.word	0x0000cbc0


	//   ....[72]....
        /*0310*/ 	.word	0x0000d650


	//   ....[73]....
        /*0314*/ 	.word	0x0000d660


	//   ....[74]....
        /*0318*/ 	.word	0x0000d670


	//   ....[75]....
        /*031c*/ 	.word	0x0000d680


	//   ....[76]....
        /*0320*/ 	.word	0x0000d690


	//   ....[77]....
        /*0324*/ 	.word	0x0000d6a0


	//   ....[78]....
        /*0328*/ 	.word	0x0000d8b0


	//   ....[79]....
        /*032c*/ 	.word	0x0000dca0


	//   ....[80]....
        /*0330*/ 	.word	0x0000ea60


	//   ....[81]....
        /*0334*/ 	.word	0x0000ecc0


	//   ....[82]....
        /*0338*/ 	.word	0x0000ee60


	//   ....[83]....
        /*033c*/ 	.word	0x0000ef80


	//   ....[84]....
        /*0340*/ 	.word	0x00010750


	//   ....[85]....
        /*0344*/ 	.word	0x00010780


	//   ....[86]....
        /*0348*/ 	.word	0x000107c0


	//   ....[87]....
        /*034c*/ 	.word	0x000107d0


	//   ....[88]....
        /*0350*/ 	.word	0x00011950


	//   ....[89]....
        /*0354*/ 	.word	0x00011960


	//   ....[90]....
        /*0358*/ 	.word	0x00011980


	//   ....[91]....
        /*035c*/ 	.word	0x000119a0


	//   ....[92]....
        /*0360*/ 	.word	0x000119c0


	//   ....[93]....
        /*0364*/ 	.word	0x000119e0


	//   ....[94]....
        /*0368*/ 	.word	0x00011b60


	//   ....[95]....
        /*036c*/ 	.word	0x00011b90


	//   ....[96]....
        /*0370*/ 	.word	0x00011c60


	//   ....[97]....
        /*0374*/ 	.word	0x00011c90


	//   ....[98]....
        /*0378*/ 	.word	0x00011d60


	//   ....[99]....
        /*037c*/ 	.word	0x00011d80


	//   ....[100]....
        /*0380*/ 	.word	0x000123b0


	//   ....[101]....
        /*0384*/ 	.word	0x000123e0


	//   ....[102]....
        /*0388*/ 	.word	0x000124b0


	//   ....[103]....
        /*038c*/ 	.word	0x000124e0


	//   ....[104]....
        /*0390*/ 	.word	0x000125b0


	//   ....[105]....
        /*0394*/ 	.word	0x000125e0


	//   ....[106]....
        /*0398*/ 	.word	0x000126b0


	//   ....[107]....
        /*039c*/ 	.word	0x000126d0


	//----- nvinfo : EIATTR_EXIT_INSTR_OFFSETS
	.align		4
.L_196:
        /*03a0*/ 	.byte	0x04, 0x1c
        /*03a2*/ 	.short	(.L_198 - .L_197)


	//   ....[0]....
.L_197:
        /*03a4*/ 	.word	0x00000030


	//   ....[1]....
        /*03a8*/ 	.word	0x00011d90


	//   ....[2]....
        /*03ac*/ 	.word	0x00011de0


	//   ....[3]....
        /*03b0*/ 	.word	0x00011e40


	//   ....[4]....
        /*03b4*/ 	.word	0x000126e0


	//   ....[5]....
        /*03b8*/ 	.word	0x00012730


	//   ....[6]....
        /*03bc*/ 	.word	0x00012790


	//----- nvinfo : EIATTR_CTAIDZ_USED
	.align		4
.L_198:
        /*03c0*/ 	.byte	0x01, 0x04
	.zero		2


	//----- nvinfo : EIATTR_MAX_THREADS
	.align		4
        /*03c4*/ 	.byte	0x04, 0x05
        /*03c6*/ 	.short	(.L_200 - .L_199)
.L_199:
        /*03c8*/ 	.word	0x00000100
        /*03cc*/ 	.word	0x00000001
        /*03d0*/ 	.word	0x00000001


	//----- nvinfo : EIATTR_CRS_STACK_SIZE
	.align		4
.L_200:
        /*03d4*/ 	.byte	0x04, 0x1e
        /*03d6*/ 	.short	(.L_202 - .L_201)
.L_201:
        /*03d8*/ 	.word	0x00000000
.L_202:


//--------------------- .nv.info._ZN7cutlass13device_kernelIN5flash19enable_sm80_to_sm89INS1_16FlashAttnFwdSm80INS1_25CollectiveMainloopFwdSm80ILi8ELi1ELb1EN4cute5tupleIJNS5_1CILi128EEENS7_ILi96EEES8_EEELi128ENS_10bfloat16_tEfNS_4arch4Sm80ELb0ELb1ELb0ELb1ELb1ELb0ELb1ELb0EEENS1_21CollectiveEpilogueFwdINS6_IJS8_S8_S9_EEENS6_IJNS7_ILi1EEESH_SH_EEESB_SD_Li256ELb1ELb1ELb0ELb0EEENS1_19SingleTileSchedulerILb1ELb0ELb1ELi128EEEEEEEEEvNT_6ParamsE --------------------------
	.section	.nv.info._ZN7cutlass13device_kernelIN5flash19enable_sm80_to_sm89INS1_16FlashAttnFwdSm80INS1_25CollectiveMainloopFwdSm80ILi8ELi1ELb1EN4cute5tupleIJNS5_1CILi128EEENS7_ILi96EEES8_EEELi128ENS_10bfloat16_tEfNS_4arch4Sm80ELb0ELb1ELb0ELb1ELb1ELb0ELb1ELb0EEENS1_21CollectiveEpilogueFwdINS6_IJS8_S8_S9_EEENS6_IJNS7_ILi1EEESH_SH_EEESB_SD_Li256ELb1ELb1ELb0ELb0EEENS1_19SingleTileSchedulerILb1ELb0ELb1ELi128EEEEEEEEEvNT_6ParamsE,"",@"SHT_CUDA_INFO"
	.sectionflags	@""
	.align	4


	//----- nvinfo : EIATTR_CUDA_API_VERSION
	.align		4
        /*0000*/ 	.byte	0x04, 0x37
        /*0002*/ 	.short	(.L_204 - .L_203)
.L_203:
        /*0004*/ 	.word	0x00000082


	//----- nvinfo : EIATTR_SW2861232_WAR
	.align		4
.L_204:
        /*0008*/ 	.byte	0x01, 0x35
	.zero		2


	//----- nvinfo : EIATTR_PARAM_CBANK
	.align		4
        /*000c*/ 	.byte	0x04, 0x0a
        /*000e*/ 	.short	(.L_206 - .L_205)
	.align		4
.L_205:
        /*0010*/ 	.word	index@(.nv.constant0._ZN7cutlass13device_kernelIN5flash19enable_sm80_to_sm89INS1_16FlashAttnFwdSm80INS1_25CollectiveMainloopFwdSm80ILi8ELi1ELb1EN4cute5tupleIJNS5_1CILi128EEENS7_ILi96EEES8_EEELi128ENS_10bfloat16_tEfNS_4arch4Sm80ELb0ELb1ELb0ELb1ELb1ELb0ELb1ELb0EEENS1_21CollectiveEpilogueFwdINS6_IJS8_S8_S9_EEENS6_IJNS7_ILi1EEESH_SH_EEESB_SD_Li256ELb1ELb1ELb0ELb0EEENS1_19SingleTileSchedulerILb1ELb0ELb1ELi128EEEEEEEEEvNT_6ParamsE)
        /*0014*/ 	.short	0x0160
        /*0016*/ 	.short	0x0418


	//----- nvinfo : EIATTR_CBANK_PARAM_SIZE
	.align		4
.L_206:
        /*0018*/ 	.byte	0x03, 0x19
        /*001a*/ 	.short	0x0418


	//----- nvinfo : EIATTR_KPARAM_INFO
	.align		4
        /*001c*/ 	.byte	0x04, 0x17
        /*001e*/ 	.short	(.L_208 - .L_207)
.L_207:
        /*0020*/ 	.word	0x00000000
        /*0024*/ 	.short	0x0000
        /*0026*/ 	.short	0x0000
        /*0028*/ 	.byte	0x00, 0xf0, 0x61, 0x10


	//----- nvinfo : EIATTR_MAXREG_COUNT
	.align		4
.L_208:
        /*002c*/ 	.byte	0x03, 0x1b
        /*002e*/ 	.short	0x00ff


	//----- nvinfo : EIATTR_NUM_BARRIERS
	.align		4
        /*0030*/ 	.byte	0x02, 0x4c
        /*0032*/ 	.byte	0x02
	.zero		1


	//----- nvinfo : EIATTR_MERCURY_ISA_VERSION
	.align		4
        /*0034*/ 	.byte	0x03, 0x5f
        /*0036*/ 	.short	0x0000


	//----- nvinfo : EIATTR_COOP_GROUP_MASK_REGIDS
	.align		4
        /*0038*/ 	.byte	0x04, 0x29
        /*003a*/ 	.short	(.L_210 - .L_209)


	//   ....[0]....
.L_209:
        /*003c*/ 	.word	0xffffffff


	//   ....[1]....
        /*0040*/ 	.word	0xffffffff


	//   ....[2]....
        /*0044*/ 	.word	0xffffffff


	//   ....[3]....
        /*0048*/ 	.word	0xffffffff


	//   ....[4]....
        /*004c*/ 	.word	0xffffffff


	//   ....[5]....
        /*0050*/ 	.word	0xffffffff


	//   ....[6]....
        /*0054*/ 	.word	0xffffffff


	//   ....[7]....
        /*0058*/ 	.word	0xffffffff


	//   ....[8]....
        /*005c*/ 	.word	0xffffffff


	//   ....[9]....
        /*0060*/ 	.word	0xffffffff


	//   ....[10]....
        /*0064*/ 	.word	0xffffffff


	//   ....[11]....
        /*0068*/ 	.word	0xffffffff


	//   ....[12]....
        /*006c*/ 	.word	0xffffffff


	//   ....[13]....
        /*0070*/ 	.word	0xffffffff


	//   ....[14]....
        /*0074*/ 	.word	0xffffffff


	//   ....[15]....
        /*0078*/ 	.word	0xffffffff


	//   ....[16]....
        /*007c*/ 	.word	0xffffffff


	//   ....[17]....
        /*0080*/ 	.word	0xffffffff


	//   ....[18]....
        /*0084*/ 	.word	0xffffffff


	//   ....[19]....
        /*0088*/ 	.word	0xffffffff


	//   ....[20]....
        /*008c*/ 	.word	0xffffffff


	//   ....[21]....
        /*0090*/ 	.word	0xffffffff


	//   ....[22]....
        /*0094*/ 	.word	0xffffffff


	//   ....[23]....
        /*0098*/ 	.word	0xffffffff


	//   ....[24]....
        /*009c*/ 	.word	0xffffffff


	//   ....[25]....
        /*00a0*/ 	.word	0xffffffff


	//   ....[26]....
        /*00a4*/ 	.word	0xffffffff


	//   ....[27]....
        /*00a8*/ 	.word	0xffffffff


	//   ....[28]....
        /*00ac*/ 	.word	0xffffffff


	//   ....[29]....
        /*00b0*/ 	.word	0xffffffff


	//   ....[30]....
        /*00b4*/ 	.word	0xffffffff


	//   ....[31]....
        /*00b8*/ 	.word	0xffffffff


	//   ....[32]....
        /*00bc*/ 	.word	0xffffffff


	//   ....[33]....
        /*00c0*/ 	.word	0xffffffff


	//   ....[34]....
        /*00c4*/ 	.word	0xffffffff


	//   ....[35]....
        /*00c8*/ 	.word	0xffffffff


	//   ....[36]....
        /*00cc*/ 	.word	0xffffffff


	//   ....[37]....
        /*00d0*/ 	.word	0xffffffff


	//   ....[38]....
        /*00d4*/ 	.word	0xffffffff


	//   ....[39]....
        /*00d8*/ 	.word	0xffffffff


	//   ....[40]....
        /*00dc*/ 	.word	0xffffffff


	//   ....[41]....
        /*00e0*/ 	.word	0xffffffff


	//   ....[42]....
        /*00e4*/ 	.word	0xffffffff


	//   ....[43]....
        /*00e8*/ 	.word	0xffffffff


	//   ....[44]....
        /*00ec*/ 	.word	0xffffffff


	//   ....[45]....
        /*00f0*/ 	.word	0xffffffff


	//   ....[46]....
        /*00f4*/ 	.word	0xffffffff


	//   ....[47]....
        /*00f8*/ 	.word	0xffffffff


	//   ....[48]....
        /*00fc*/ 	.word	0xffffffff


	//   ....[49]....
        /*0100*/ 	.word	0xffffffff


	//   ....[50]....
        /*0104*/ 	.word	0xffffffff


	//   ....[51]....
        /*0108*/ 	.word	0xffffffff


	//   ....[52]....
        /*010c*/ 	.word	0xffffffff


	//   ....[53]....
        /*0110*/ 	.word	0xffffffff


	//   ....[54]....
        /*0114*/ 	.word	0xffffffff


	//   ....[55]....
        /*0118*/ 	.word	0xffffffff


	//   ....[56]....
        /*011c*/ 	.word	0xffffffff


	//   ....[57]....
        /*0120*/ 	.word	0xffffffff


	//   ....[58]....
        /*0124*/ 	.word	0xffffffff


	//   ....[59]....
        /*0128*/ 	.word	0xffffffff


	//   ....[60]....
        /*012c*/ 	.word	0xffffffff


	//   ....[61]....
        /*0130*/ 	.word	0xffffffff


	//   ....[62]....
        /*0134*/ 	.word	0xffffffff


	//   ....[63]....
        /*0138*/ 	.word	0xffffffff


	//   ....[64]....
        /*013c*/ 	.word	0xffffffff


	//   ....[65]....
        /*0140*/ 	.word	0xffffffff


	//   ....[66]....
        /*0144*/ 	.word	0xffffffff


	//   ....[67]....
        /*0148*/ 	.word	0xffffffff


	//   ....[68]....
        /*014c*/ 	.word	0xffffffff


	//   ....[69]....
        /*0150*/ 	.word	0xffffffff


	//   ....[70]....
        /*0154*/ 	.word	0xffffffff


	//   ....[71]....
        /*0158*/ 	.word	0xffffffff


	//   ....[72]....
        /*015c*/ 	.word	0xffffffff


	//   ....[73]....
        /*0160*/ 	.word	0xffffffff


	//   ....[74]....
        /*0164*/ 	.word	0xffffffff


	//   ....[75]....
        /*0168*/ 	.word	0xffffffff


	//   ....[76]....
        /*016c*/ 	.word	0xffffffff


	//   ....[77]....
        /*0170*/ 	.word	0xffffffff


	//   ....[78]....
        /*0174*/ 	.word	0xffffffff


	//   ....[79]....
        /*0178*/ 	.word	0xffffffff


	//   ....[80]....
        /*017c*/ 	.word	0xffffffff


	//   ....[81]....
        /*0180*/ 	.word	0xffffffff


	//   ....[82]....
        /*0184*/ 	.word	0xffffffff


	//   ....[83]....
        /*0188*/ 	.word	0xffffffff


	//   ....[84]....
        /*018c*/ 	.word	0xffffffff


	//   ....[85]....
        /*0190*/ 	.word	0xffffffff


	//   ....[86]....
        /*0194*/ 	.word	0xffffffff


	//   ....[87]....
        /*0198*/ 	.word	0xffffffff


	//   ....[88]....
        /*019c*/ 	.word	0xffffffff


	//   ....[89]....
        /*01a0*/ 	.word	0xffffffff


	//   ....[90]....
        /*01a4*/ 	.word	0xffffffff


	//   ....[91]....
        /*01a8*/ 	.word	0xffffffff


	//   ....[92]....
        /*01ac*/ 	.word	0xffffffff


	//   ....[93]....
        /*01b0*/ 	.word	0xffffffff


	//   ....[94]....
        /*01b4*/ 	.word	0xffffffff


	//   ....[95]....
        /*01b8*/ 	.word	0xffffffff


	//   ....[96]....
        /*01bc*/ 	.word	0xffffffff


	//   ....[97]....
        /*01c0*/ 	.word	0xffffffff


	//   ....[98]....
        /*01c4*/ 	.word	0xffffffff


	//   ....[99]....
        /*01c8*/ 	.word	0xffffffff


	//   ....[100]....
        /*01cc*/ 	.word	0xffffffff


	//   ....[101]....
        /*01d0*/ 	.word	0xffffffff


	//   ....[102]....
        /*01d4*/ 	.word	0xffffffff


	//   ....[103]....
        /*01d8*/ 	.word	0xffffffff


	//   ....[104]....
        /*01dc*/ 	.word	0xffffffff


	//   ....[105]....
        /*01e0*/ 	.word	0xffffffff


	//   ....[106]....
        /*01e4*/ 	.word	0xffffffff


	//   ....[107]....
        /*01e8*/ 	.word	0xffffffff


	//   ....[108]....
        /*01ec*/ 	.word	0xffffffff


	//----- nvinfo : EIATTR_COOP_GROUP_INSTR_OFFSETS
	.align		4
.L_210:
        /*01f0*/ 	.byte	0x04, 0x28
        /*01f2*/ 	.short	(.L_212 - .L_211)


	//   ....[0]....
.L_211:
        /*01f4*/ 	.word	0x00000080


	//   ....[1]....
        /*01f8*/ 	.word	0x000010c0


	//   ....[2]....
        /*01fc*/ 	.word	0x000010f0


	//   ....[3]....
        /*0200*/ 	.word	0x00001130


	//   ....[4]....
        /*0204*/ 	.word	0x00001170


	//   ....[5]....
        /*0208*/ 	.word	0x000011b0


	//   ....[6]....
        /*020c*/ 	.word	0x00001360


	//   ....[7]....
        /*0210*/ 	.word	0x000013a0


	//   ....[8]....
        /*0214*/ 	.word	0x000013d0


	//   ....[9]....
        /*0218*/ 	.word	0x000014e0


	//   ....[10]....
        /*021c*/ 	.word	0x00001500


	//   ....[11]....
        /*0220*/ 	.word	0x00001670


	//   ....[12]....
        /*0224*/ 	.word	0x00001690


	//   ....[13]....
        /*0228*/ 	.word	0x00001770


	//   ....[14]....
        /*022c*/ 	.word	0x000017e0


	//   ....[15]....
        /*0230*/ 	.word	0x00001810


	//   ....[16]....
        /*0234*/ 	.word	0x00001860


	//   ....[17]....
        /*0238*/ 	.word	0x00001870


	//   ....[18]....
        /*023c*/ 	.word	0x00001880


	//   ....[19]....
        /*0240*/ 	.word	0x00001890


	//   ....[20]....
        /*0244*/ 	.word	0x000018a0


	//   ....[21]....
        /*0248*/ 	.word	0x00002a50


	//   ....[22]....
        /*024c*/ 	.word	0x00002a70


	//   ....[23]....
        /*0250*/ 	.word	0x00002a80


	//   ....[24]....
        /*0254*/ 	.word	0x00002ac0


	//   ....[25]....
        /*0258*/ 	.word	0x00002ae0


	//   ....[26]....
        /*025c*/ 	.word	0x00002b00


	//   ....[27]....
        /*0260*/ 	.word	0x00002db0


	//   ....[28]....
        /*0264*/ 	.word	0x00002fb0


	//   ....[29]....
        /*0268*/ 	.word	0x00004020


	//   ....[30]....
        /*026c*/ 	.word	0x00004280


	//   ....[31]....
        /*0270*/ 	.word	0x00004290


	//   ....[32]....
        /*0274*/ 	.word	0x000042e0


	//   ....[33]....
        /*0278*/ 	.word	0x00005a20


	//   ....[34]....
        /*027c*/ 	.word	0x00005a30


	//   ....[35]....
        /*0280*/ 	.word	0x00005a40


	//   ....[36]....
        /*0284*/ 	.word	0x00005a50


	//   ....[37]....
        /*0288*/ 	.word	0x00005a60


	//   ....[38]....
        /*028c*/ 	.word	0x00005a70


	//   ....[39]....
        /*0290*/ 	.word	0x00006610


	//   ....[40]....
        /*0294*/ 	.word	0x00006620


	//   ....[41]....
        /*0298*/ 	.word	0x00006630


	//   ....[42]....
        /*029c*/ 	.word	0x00006640


	//   ....[43]....
        /*02a0*/ 	.word	0x00006650


	//   ....[44]....
        /*02a4*/ 	.word	0x00006660


	//   ....[45]....
        /*02a8*/ 	.word	0x00006800


	//   ....[46]....
        /*02ac*/ 	.word	0x00006b70


	//   ....[47]....
        /*02b0*/ 	.word	0x00007bd0


	//   ....[48]....
        /*02b4*/ 	.word	0x00007c60


	//   ....[49]....
        /*02b8*/ 	.word	0x00007c90


	//   ....[50]....
        /*02bc*/ 	.word	0x00007d00


	//   ....[51]....
        /*02c0*/ 	.word	0x00009a40


	//   ....[52]....
        /*02c4*/ 	.word	0x00009a50


	//   ....[53]....
        /*02c8*/ 	.word	0x00009a60


	//   ....[54]....
        /*02cc*/ 	.word	0x00009a70


	//   ....[55]....
        /*02d0*/ 	.word	0x00009a80


	//   ....[56]....
        /*02d4*/ 	.word	0x00009a90


	//   ....[57]....
        /*02d8*/ 	.word	0x0000a630


	//   ....[58]....
        /*02dc*/ 	.word	0x0000a640


	//   ....[59]....
        /*02e0*/ 	.word	0x0000a650


	//   ....[60]....
        /*02e4*/ 	.word	0x0000a660


	//   ....[61]....
        /*02e8*/ 	.word	0x0000a670


	//   ....[62]....
        /*02ec*/ 	.word	0x0000a680


	//   ....[63]....
        /*02f0*/ 	.word	0x0000ab20


	//   ....[64]....
        /*02f4*/ 	.word	0x0000ab50


	//   ....[65]....
        /*02f8*/ 	.word	0x0000ab80


	//   ....[66]....
        /*02fc*/ 	.word	0x0000ab90


	//   ....[67]....
        /*0300*/ 	.word	0x0000c600


	//   ....[68]....
        /*0304*/ 	.word	0x0000c620


	//   ....[69]....
        /*0308*/ 	.word	0x0000c640


	//   ....[70]....
        /*030c*/ 	.word	0x0000c650


	//   ....[71]....
        /*0310*/ 	.word	0x0000c670


	//   ....[72]....
        /*0314*/ 	.word	0x0000c6a0


	//   ....[73]....
        /*0318*/ 	.word	0x0000d200


	//   ....[74]....
        /*031c*/ 	.word	0x0000d210


	//   ....[75]....
        /*0320*/ 	.word	0x0000d220


	//   ....[76]....
        /*0324*/ 	.word	0x0000d230


	//   ....[77]....
        /*0328*/ 	.word	0x0000d240


	//   ....[78]....
        /*032c*/ 	.word	0x0000d250


	//   ....[79]....
        /*0330*/ 	.word	0x0000d3d0


	//   ....[80]....
        /*0334*/ 	.word	0x0000d8d0


	//   ....[81]....
        /*0338*/ 	.word	0x0000e780


	//   ....[82]....
        /*033c*/ 	.word	0x0000e810


	//   ....[83]....
        /*0340*/ 	.word	0x0000e830


	//   ....[84]....
        /*0344*/ 	.word	0x0000e8a0


	//   ....[85]....
        /*0348*/ 	.word	0x00010120


	//   ....[86]....
        /*034c*/ 	.word	0x00010150


	//   ....[87]....
        /*0350*/ 	.word	0x00010190


	//   ....[88]....
        /*0354*/ 	.word	0x000101a0


	//   ....[89]....
        /*0358*/ 	.word	0x000112d0


	//   ....[90]....
        /*035c*/ 	.word	0x00011310


	//   ....[91]....
        /*0360*/ 	.word	0x00011350


	//   ....[92]....
        /*0364*/ 	.word	0x00011390


	//   ....[93]....
        /*0368*/ 	.word	0x00011550


	//   ....[94]....
        /*036c*/ 	.word	0x00011560


	//   ....[95]....
        /*0370*/ 	.word	0x00011650


	//   ....[96]....
        /*0374*/ 	.word	0x00011680


	//   ....[97]....
        /*0378*/ 	.word	0x00011750


	//   ....[98]....
        /*037c*/ 	.word	0x00011780


	//   ....[99]....
        /*0380*/ 	.word	0x00011850


	//   ....[100]....
        /*0384*/ 	.word	0x00011870


	//   ....[101]....
        /*0388*/ 	.word	0x00011fc0


	//   ....[102]....
        /*038c*/ 	.word	0x00011fe0


	//   ....[103]....
        /*0390*/ 	.word	0x000120b0


	//   ....[104]....
        /*0394*/ 	.word	0x000120e0


	//   ....[105]....
        /*0398*/ 	.word	0x000121b0


	//   ....[106]....
        /*039c*/ 	.word	0x000121e0


	//   ....[107]....
        /*03a0*/ 	.word	0x000122b0


	//   ....[108]....
        /*03a4*/ 	.word	0x000122d0


	//----- nvinfo : EIATTR_EXIT_INSTR_OFFSETS
	.align		4
.L_212:
        /*03a8*/ 	.byte	0x04, 0x1c
        /*03aa*/ 	.short	(.L_214 - .L_213)


	//   ....[0]....
.L_213:
        /*03ac*/ 	.word	0x00000330


	//   ....[1]....
        /*03b0*/ 	.word	0x00011880


	//   ....[2]....
        /*03b4*/ 	.word	0x000118d0


	//   ....[3]....
        /*03b8*/ 	.word	0x00011930


	//   ....[4]....
        /*03bc*/ 	.word	0x000122e0


	//   ....[5]....
        /*03c0*/ 	.word	0x00012330


	//   ....[6]....
        /*03c4*/ 	.word	0x00012390


	//----- nvinfo : EIATTR_CTAIDZ_USED
	.align		4
.L_214:
        /*03c8*/ 	.byte	0x01, 0x04
	.zero		2


	//----- nvinfo : EIATTR_MAX_THREADS
	.align		4
        /*03cc*/ 	.byte	0x04, 0x05
        /*03ce*/ 	.short	(.L_216 - .L_215)
.L_215:
        /*03d0*/ 	.word	0x00000100
        /*03d4*/ 	.word	0x00000001
        /*03d8*/ 	.word	0x00000001


	//----- nvinfo : EIATTR_CRS_STACK_SIZE
	.align		4
.L_216:
        /*03dc*/ 	.byte	0x04, 0x1e
        /*03de*/ 	.short	(.L_218 - .L_217)
.L_217:
        /*03e0*/ 	.word	0x00000000
.L_218:


//--------------------- .nv.info._ZN7cutlass13device_kernelIN5flash19enable_sm80_to_sm89INS1_16FlashAttnFwdSm80INS1_25CollectiveMainloopFwdSm80ILi8ELi1ELb1EN4cute5tupleIJNS5_1CILi128EEENS7_ILi96EEES8_EEELi128ENS_10bfloat16_tEfNS_4arch4Sm80ELb0ELb1ELb0ELb1ELb1ELb1ELb1ELb0EEENS1_21CollectiveEpilogueFwdINS6_IJS8_S8_S9_EEENS6_IJNS7_ILi1EEESH_SH_EEESB_SD_Li256ELb1ELb1ELb0ELb0EEENS1_19SingleTileSchedulerILb1ELb0ELb1ELi128EEEEEEEEEvNT_6ParamsE --------------------------
	.section	.nv.info._ZN7cutlass13device_kernelIN5flash19enable_sm80_to_sm89INS1_16FlashAttnFwdSm80INS1_25CollectiveMainloopFwdSm80ILi8ELi1ELb1EN4cute5tupleIJNS5_1CILi128EEENS7_ILi96EEES8_EEELi128ENS_10bfloat16_tEfNS_4arch4Sm80ELb0ELb1ELb0ELb1ELb1ELb1ELb1ELb0EEENS1_21CollectiveEpilogueFwdINS6_IJS8_S8_S9_EEENS6_IJNS7_ILi1EEESH_SH_EEESB_SD_Li256ELb1ELb1ELb0ELb0EEENS1_19SingleTileSchedulerILb1ELb0ELb1ELi128EEEEEEEEEvNT_6ParamsE,"",@"SHT_CUDA_INFO"
	.sectionflags	@""
	.align	4


	//----- nvinfo : EIATTR_CUDA_API_VERSION
	.align		4
        /*0000*/ 	.byte	0x04, 0x37
        /*0002*/ 	.short	(.L_220 - .L_219)
.L_219:
        /*0004*/ 	.word	0x00000082


	//----- nvinfo : EIATTR_SW2861232_WAR
	.align		4
.L_220:
        /*0008*/ 	.byte	0x01, 0x35
	.zero		2


	//----- nvinfo : EIATTR_PARAM_CBANK
	.align		4
        /*000c*/ 	.byte	0x04, 0x0a
        /*000e*/ 	.short	(.L_222 - .L_221)
	.align		4
.L_221:
        /*0010*/ 	.word	index@(.nv.constant0._ZN7cutlass13device_kernelIN5flash19enable_sm80_to_sm89INS1_16FlashAttnFwdSm80INS1_25CollectiveMainloopFwdSm80ILi8ELi1ELb1EN4cute5tupleIJNS5_1CILi128EEENS7_ILi96EEES8_EEELi128ENS_10bfloat16_tEfNS_4arch4Sm80ELb0ELb1ELb0ELb1ELb1ELb1ELb1ELb0EEENS1_21CollectiveEpilogueFwdINS6_IJS8_S8_S9_EEENS6_IJNS7_ILi1EEESH_SH_EEESB_SD_Li256ELb1ELb1ELb0ELb0EEENS1_19SingleTileSchedulerILb1ELb0ELb1ELi128EEEEEEEEEvNT_6ParamsE)
        /*0014*/ 	.short	0x0160
        /*0016*/ 	.short	0x0418


	//----- nvinfo : EIATTR_CBANK_PARAM_SIZE
	.align		4
.L_222:
        /*0018*/ 	.byte	0x03, 0x19
        /*001a*/ 	.short	0x0418


	//----- nvinfo : EIATTR_KPARAM_INFO
	.align		4
        /*001c*/ 	.byte	0x04, 0x17
        /*001e*/ 	.short	(.L_224 - .L_223)
.L_223:
        /*0020*/ 	.word	0x00000000
        /*0024*/ 	.short	0x0000
        /*0026*/ 	.short	0x0000
        /*0028*/ 	.byte	0x00, 0xf0, 0x61, 0x10


	//----- nvinfo : EIATTR_MAXREG_COUNT
	.align		4
.L_224:
        /*002c*/ 	.byte	0x03, 0x1b
        /*002e*/ 	.short	0x00ff


	//----- nvinfo : EIATTR_NUM_BARRIERS
	.align		4
        /*0030*/ 	.byte	0x02, 0x4c
        /*0032*/ 	.byte	0x02
	.zero		1


	//----- nvinfo : EIATTR_MERCURY_ISA_VERSION
	.align		4
        /*0034*/ 	.byte	0x03, 0x5f
        /*0036*/ 	.short	0x0000


	//----- nvinfo : EIATTR_COOP_GROUP_MASK_REGIDS
	.align		4
        /*0038*/ 	.byte	0x04, 0x29
        /*003a*/ 	.short	(.L_226 - .L_225)


	//   ....[0]....
.L_225:
        /*003c*/ 	.word	0xffffffff


	//   ....[1]....
        /*0040*/ 	.word	0xffffffff


	//   ....[2]....
        /*0044*/ 	.word	0xffffffff


	//   ....[3]....
        /*0048*/ 	.word	0xffffffff


	//   ....[4]....
        /*004c*/ 	.word	0xffffffff


	//   ....[5]....
        /*0050*/ 	.word	0xffffffff


	//   ....[6]....
        /*0054*/ 	.word	0xffffffff


	//   ....[7]....
        /*0058*/ 	.word	0xffffffff


	//   ....[8]....
        /*005c*/ 	.word	0xffffffff


	//   ....[9]....
        /*0060*/ 	.word	0xffffffff


	//   ....[10]....
        /*0064*/ 	.word	0xffffffff


	//   ....[11]....
        /*0068*/ 	.word	0xffffffff


	//   ....[12]....
        /*006c*/ 	.word	0xffffffff


	//   ....[13]....
        /*0070*/ 	.word	0xffffffff


	//   ....[14]....
        /*0074*/ 	.word	0xffffffff


	//   ....[15]....
        /*0078*/ 	.word	0xffffffff


	//   ....[16]....
        /*007c*/ 	.word	0xffffffff


	//   ....[17]....
        /*0080*/ 	.word	0xffffffff


	//   ....[18]....
        /*0084*/ 	.word	0xffffffff


	//   ....[19]....
        /*0088*/ 	.word	0xffffffff


	//   ....[20]....
        /*008c*/ 	.word	0xffffffff


	//   ....[21]....
        /*0090*/ 	.word	0xffffffff


	//   ....[22]....
        /*0094*/ 	.word	0xffffffff


	//   ....[23]....
        /*0098*/ 	.word	0xffffffff


	//   ....[24]....
        /*009c*/ 	.word	0xffffffff


	//   ....[25]....
        /*00a0*/ 	.word	0xffffffff


	//   ....[26]....
        /*00a4*/ 	.word	0xffffffff


	//   ....[27]....
        /*00a8*/ 	.word	0xffffffff


	//   ....[28]....
        /*00ac*/ 	.word	0xffffffff


	//   ....[29]....
        /*00b0*/ 	.word	0xffffffff


	//   ....[30]....
        /*00b4*/ 	.word	0xffffffff


	//   ....[31]....
        /*00b8*/ 	.word	0xffffffff


	//   ....[32]....
        /*00bc*/ 	.word	0xffffffff


	//   ....[33]....
        /*00c0*/ 	.word	0xffffffff


	//   ....[34]....
        /*00c4*/ 	.word	0xffffffff


	//   ....[35]....
        /*00c8*/ 	.word	0xffffffff


	//   ....[36]....
        /*00cc*/ 	.word	0xffffffff


	//   ....[37]....
        /*00d0*/ 	.word	0xffffffff


	//   ....[38]....
        /*00d4*/ 	.word	0xffffffff


	//   ....[39]....
        /*00d8*/ 	.word	0xffffffff


	//   ....[40]....
        /*00dc*/ 	.word	0xffffffff


	//   ....[41]....
        /*00e0*/ 	.word	0xffffffff


	//   ....[42]....
        /*00e4*/ 	.word	0xffffffff


	//   ....[43]....
        /*00e8*/ 	.word	0xffffffff


	//   ....[44]....
        /*00ec*/ 	.word	0xffffffff


	//   ....[45]....
        /*00f0*/ 	.word	0xffffffff


	//   ....[46]....
        /*00f4*/ 	.word	0xffffffff


	//   ....[47]....
        /*00f8*/ 	.word	0xffffffff


	//   ....[48]....
        /*00fc*/ 	.word	0xffffffff


	//   ....[49]....
        /*0100*/ 	.word	0xffffffff


	//   ....[50]....
        /*0104*/ 	.word	0xffffffff


	//   ....[51]....
        /*0108*/ 	.word	0xffffffff


	//   ....[52]....
        /*010c*/ 	.word	0xffffffff


	//   ....[53]....
        /*0110*/ 	.word	0xffffffff


	//   ....[54]....
        /*0114*/ 	.word	0xffffffff


	//   ....[55]....
        /*0118*/ 	.word	0xffffffff


	//   ....[56]....
        /*011c*/ 	.word	0xffffffff


	//   ....[57]....
        /*0120*/ 	.word	0xffffffff


	//   ....[58]....
        /*0124*/ 	.word	0xffffffff


	//   ....[59]....
        /*0128*/ 	.word	0xffffffff


	//   ....[60]....
        /*012c*/ 	.word	0xffffffff


	//   ....[61]....
        /*0130*/ 	.word	0xffffffff


	//   ....[62]....
        /*0134*/ 	.word	0xffffffff


	//   ....[63]....
        /*0138*/ 	.word	0xffffffff


	//   ....[64]....
        /*013c*/ 	.word	0xffffffff


	//   ....[65]....
        /*0140*/ 	.word	0xffffffff


	//   ....[66]....
        /*0144*/ 	.word	0xffffffff


	//   ....[67]....
        /*0148*/ 	.word	0xffffffff


	//   ....[68]....
        /*014c*/ 	.word	0xffffffff


	//   ....[69]....
        /*0150*/ 	.word	0xffffffff


	//   ....[70]....
        /*0154*/ 	.word	0xffffffff


	//   ....[71]....
        /*0158*/ 	.word	0xffffffff


	//   ....[72]....
        /*015c*/ 	.word	0xffffffff


	//   ....[73]....
        /*0160*/ 	.word	0xffffffff


	//   ....[74]....
        /*0164*/ 	.word	0xffffffff


	//   ....[75]....
        /*0168*/ 	.word	0xffffffff


	//   ....[76]....
        /*016c*/ 	.word	0xffffffff


	//   ....[77]....
        /*0170*/ 	.word	0xffffffff


	//   ....[78]....
        /*0174*/ 	.word	0xffffffff


	//   ....[79]....
        /*0178*/ 	.word	0xffffffff


	//   ....[80]....
        /*017c*/ 	.word	0xffffffff


	//   ....[81]....
        /*0180*/ 	.word	0xffffffff


	//   ....[82]....
        /*0184*/ 	.word	0xffffffff


	//   ....[83]....
        /*0188*/ 	.word	0xffffffff


	//   ....[84]....
        /*018c*/ 	.word	0xffffffff


	//   ....[85]....
        /*0190*/ 	.word	0xffffffff


	//   ....[86]....
        /*0194*/ 	.word	0xffffffff


	//   ....[87]....
        /*0198*/ 	.word	0xffffffff


	//   ....[88]....
        /*019c*/ 	.word	0xffffffff


	//   ....[89]....
        /*01a0*/ 	.word	0xffffffff


	//   ....[90]....
        /*01a4*/ 	.word	0xffffffff


	//   ....[91]....
        /*01a8*/ 	.word	0xffffffff


	//   ....[92]....
        /*01ac*/ 	.word	0xffffffff


	//   ....[93]....
        /*01b0*/ 	.word	0xffffffff


	//   ....[94]....
        /*01b4*/ 	.word	0xffffffff


	//   ....[95]....
        /*01b8*/ 	.word	0xffffffff


	//   ....[96]....
        /*01bc*/ 	.word	0xffffffff


	//   ....[97]....
        /*01c0*/ 	.word	0xffffffff


	//   ....[98]....
        /*01c4*/ 	.word	0xffffffff


	//   ....[99]....
        /*01c8*/ 	.word	0xffffffff


	//   ....[100]....
        /*01cc*/ 	.word	0xffffffff


	//   ....[101]....
        /*01d0*/ 	.word	0xffffffff


	//   ....[102]....
        /*01d4*/ 	.word	0xffffffff


	//   ....[103]....
        /*01d8*/ 	.word	0xffffffff


	//   ....[104]....
        /*01dc*/ 	.word	0xffffffff


	//   ....[105]....
        /*01e0*/ 	.word	0xffffffff


	//   ....[106]....
        /*01e4*/ 	.word	0xffffffff


	//   ....[107]....
        /*01e8*/ 	.word	0xffffffff


	//   ....[108]....
        /*01ec*/ 	.word	0xffffffff


	//   ....[109]....
        /*01f0*/ 	.word	0xffffffff


	//   ....[110]....
        /*01f4*/ 	.word	0xffffffff


	//   ....[111]....
        /*01f8*/ 	.word	0xffffffff


	//   ....[112]....
        /*01fc*/ 	.word	0xffffffff


	//   ....[113]....
        /*0200*/ 	.word	0xffffffff


	//   ....[114]....
        /*0204*/ 	.word	0xffffffff


	//   ....[115]....
        /*0208*/ 	.word	0xffffffff


	//   ....[116]....
        /*020c*/ 	.word	0xffffffff


	//   ....[117]....
        /*0210*/ 	.word	0xffffffff


	//   ....[118]....
        /*0214*/ 	.word	0xffffffff


	//   ....[119]....
        /*0218*/ 	.word	0xffffffff


	//   ....[120]....
        /*021c*/ 	.word	0xffffffff


	//   ....[121]....
        /*0220*/ 	.word	0xffffffff


	//   ....[122]....
        /*0224*/ 	.word	0xffffffff


	//   ....[123]....
        /*0228*/ 	.word	0xffffffff


	//   ....[124]....
        /*022c*/ 	.word	0xffffffff


	//   ....[125]....
        /*0230*/ 	.word	0xffffffff


	//   ....[126]....
        /*0234*/ 	.word	0xffffffff


	//   ....[127]....
        /*0238*/ 	.word	0xffffffff


	//   ....[128]....
        /*023c*/ 	.word	0xffffffff


	//   ....[129]....
        /*0240*/ 	.word	0xffffffff


	//   ....[130]....
        /*0244*/ 	.word	0xffffffff


	//   ....[131]....
        /*0248*/ 	.word	0xffffffff


	//   ....[132]....
        /*024c*/ 	.word	0xffffffff


	//   ....[133]....
        /*0250*/ 	.word	0xffffffff


	//   ....[134]....
        /*0254*/ 	.word	0xffffffff


	//   ....[135]....
        /*0258*/ 	.word	0xffffffff


	//   ....[136]....
        /*025c*/ 	.word	0xffffffff


	//   ....[137]....
        /*0260*/ 	.word	0xffffffff


	//   ....[138]....
        /*0264*/ 	.word	0xffffffff


	//   ....[139]....
        /*0268*/ 	.word	0xffffffff


	//   ....[140]....
        /*026c*/ 	.word	0xffffffff


	//   ....[141]....
        /*0270*/ 	.word	0xffffffff


	//   ....[142]....
        /*0274*/ 	.word	0xffffffff


	//   ....[143]....
        /*0278*/ 	.word	0xffffffff


	//   ....[144]....
        /*027c*/ 	.word	0xffffffff


	//   ....[145]....
        /*0280*/ 	.word	0xffffffff


	//   ....[146]....
        /*0284*/ 	.word	0xffffffff


	//   ....[147]....
        /*0288*/ 	.word	0xffffffff


	//   ....[148]....
        /*028c*/ 	.word	0xffffffff


	//   ....[149]....
        /*0290*/ 	.word	0xffffffff


	//   ....[150]....
        /*0294*/ 	.word	0xffffffff


	//   ....[151]....
        /*0298*/ 	.word	0xffffffff


	//   ....[152]....
        /*029c*/ 	.word	0xffffffff


	//   ....[153]....
        /*02a0*/ 	.word	0xffffffff


	//   ....[154]....
        /*02a4*/ 	.word	0xffffffff


	//   ....[155]....
        /*02a8*/ 	.word	0xffffffff


	//   ....[156]....
        /*02ac*/ 	.word	0xffffffff


	//   ....[157]....
        /*02b0*/ 	.word	0xffffffff


	//   ....[158]....
        /*02b4*/ 	.word	0xffffffff


	//   ....[159]....
        /*02b8*/ 	.word	0xffffffff


	//   ....[160]....
        /*02bc*/ 	.word	0xffffffff


	//   ....[161]....
        /*02c0*/ 	.word	0xffffffff


	//   ....[162]....
        /*02c4*/ 	.word	0xffffffff


	//   ....[163]....
        /*02c8*/ 	.word	0xffffffff


	//   ....[164]....
        /*02cc*/ 	.word	0xffffffff


	//----- nvinfo : EIATTR_COOP_GROUP_INSTR_OFFSETS
	.align		4
.L_226:
        /*02d0*/ 	.byte	0x04, 0x28
        /*02d2*/ 	.short	(.L_228 - .L_227)


	//   ....[0]....
.L_227:
        /*02d4*/ 	.word	0x00000060


	//   ....[1]....
        /*02d8*/ 	.word	0x000022f0


	//   ....[2]....
        /*02dc*/ 	.word	0x00002350


	//   ....[3]....
        /*02e0*/ 	.word	0x00002b10


	//   ....[4]....
        /*02e4*/ 	.word	0x00002b30


	//   ....[5]....
        /*02e8*/ 	.word	0x00003280


	//   ....[6]....
        /*02ec*/ 	.word	0x00003290


	//   ....[7]....
        /*02f0*/ 	.word	0x00003a90


	//   ....[8]....
        /*02f4*/ 	.word	0x00003ac0


	//   ....[9]....
        /*02f8*/ 	.word	0x000046d0


	//   ....[10]....
        /*02fc*/ 	.word	0x00004700


	//   ....[11]....
        /*0300*/ 	.word	0x00004e80


	//   ....[12]....
        /*0304*/ 	.word	0x00004ea0


	//   ....[13]....
        /*0308*/ 	.word	0x00005640


	//   ....[14]....
        /*030c*/ 	.word	0x00005670


	//   ....[15]....
        /*0310*/ 	.word	0x00005780


	//   ....[16]....
        /*0314*/ 	.word	0x000057b0


	//   ....[17]....
        /*0318*/ 	.word	0x00005880


	//   ....[18]....
        /*031c*/ 	.word	0x000058a0


	//   ....[19]....
        /*0320*/ 	.word	0x00005c60


	//   ....[20]....
        /*0324*/ 	.word	0x00005d70


	//   ....[21]....
        /*0328*/ 	.word	0x00005e60


	//   ....[22]....
        /*032c*/ 	.word	0x00005e90


	//   ....[23]....
        /*0330*/ 	.word	0x00005f60


	//   ....[24]....
        /*0334*/ 	.word	0x00005f90


	//   ....[25]....
        /*0338*/ 	.word	0x00006e10


	//   ....[26]....
        /*033c*/ 	.word	0x00006e50


	//   ....[27]....
        /*0340*/ 	.word	0x00006e90


	//   ....[28]....
        /*0344*/ 	.word	0x00006ec0


	//   ....[29]....
        /*0348*/ 	.word	0x00007180


	//   ....[30]....
        /*034c*/ 	.word	0x00007190


	//   ....[31]....
        /*0350*/ 	.word	0x000071b0


	//   ....[32]....
        /*0354*/ 	.word	0x000071d0


	//   ....[33]....
        /*0358*/ 	.word	0x00007360


	//   ....[34]....
        /*035c*/ 	.word	0x00007390


	//   ....[35]....
        /*0360*/ 	.word	0x000073b0


	//   ....[36]....
        /*0364*/ 	.word	0x000074b0


	//   ....[37]....
        /*0368*/ 	.word	0x00007580


	//   ....[38]....
        /*036c*/ 	.word	0x00007590


	//   ....[39]....
        /*0370*/ 	.word	0x00007960


	//   ....[40]....
        /*0374*/ 	.word	0x00007990


	//   ....[41]....
        /*0378*/ 	.word	0x000079b0


	//   ....[42]....
        /*037c*/ 	.word	0x000079c0


	//   ....[43]....
        /*0380*/ 	.word	0x00007b20


	//   ....[44]....
        /*0384*/ 	.word	0x00007b60


	//   ....[45]....
        /*0388*/ 	.word	0x00007bd0


	//   ....[46]....
        /*038c*/ 	.word	0x00007c10


	//   ....[47]....
        /*0390*/ 	.word	0x00007de0


	//   ....[48]....
        /*0394*/ 	.word	0x00007e70


	//   ....[49]....
        /*0398*/ 	.word	0x00007eb0


	//   ....[50]....
        /*039c*/ 	.word	0x00007ef0


	//   ....[51]....
        /*03a0*/ 	.word	0x00008050


	//   ....[52]....
        /*03a4*/ 	.word	0x00008090


	//   ....[53]....
        /*03a8*/ 	.word	0x000080d0


	//   ....[54]....
        /*03ac*/ 	.word	0x00008110


	//   ....[55]....
        /*03b0*/ 	.word	0x00009e90


	//   ....[56]....
        /*03b4*/ 	.word	0x00009f30


	//   ....[57]....
        /*03b8*/ 	.word	0x00009f50


	//   ....[58]....
        /*03bc*/ 	.word	0x00009fa0


	//   ....[59]....
        /*03c0*/ 	.word	0x0000a0c0


	//   ....[60]....
        /*03c4*/ 	.word	0x0000a0e0


	//   ....[61]....
        /*03c8*/ 	.word	0x0000a0f0


	//   ....[62]....
        /*03cc*/ 	.word	0x0000a100


	//   ....[63]....
        /*03d0*/ 	.word	0x0000a250


	//   ....[64]....
        /*03d4*/ 	.word	0x0000a290


	//   ....[65]....
        /*03d8*/ 	.word	0x0000a2d0


	//   ....[66]....
        /*03dc*/ 	.word	0x0000a2f0


	//   ....[67]....
        /*03e0*/ 	.word	0x0000a420


	//   ....[68]....
        /*03e4*/ 	.word	0x0000a440


	//   ....[69]....
        /*03e8*/ 	.word	0x0000a460


	//   ....[70]....
        /*03ec*/ 	.word	0x0000a480


	//   ....[71]....
        /*03f0*/ 	.word	0x0000c5c0


	//   ....[72]....
        /*03f4*/ 	.word	0x0000c600


	//   ....[73]....
        /*03f8*/ 	.word	0x0000c640


	//   ....[74]....
        /*03fc*/ 	.word	0x0000c690


	//   ....[75]....
        /*0400*/ 	.word	0x0000c6d0


	//   ....[76]....
        /*0404*/ 	.word	0x0000c700


	//   ....[77]....
        /*0408*/ 	.word	0x0000d660


	//   ....[78]....
        /*040c*/ 	.word	0x0000d690


	//   ....[79]....
        /*0410*/ 	.word	0x0000d6d0


	//   ....[80]....
        /*0414*/ 	.word	0x0000d6f0


	//   ....[81]....
        /*0418*/ 	.word	0x0000d700


	//   ....[82]....
        /*041c*/ 	.word	0x0000d710


	//   ....[83]....
        /*0420*/ 	.word	0x0000d9b0


	//   ....[84]....
        /*0424*/ 	.word	0x0000e2a0


	//   ....[85]....
        /*0428*/ 	.word	0x0000ece0


	//   ....[86]....
        /*042c*/ 	.word	0x0000edf0


	//   ....[87]....
        /*0430*/ 	.word	0x0000ee30


	//   ....[88]....
        /*0434*/ 	.word	0x0000eeb0


	//   ....[89]....
        /*0438*/ 	.word	0x00010600


	//   ....[90]....
        /*043c*/ 	.word	0x00010620


	//   ....[91]....
        /*0440*/ 	.word	0x00010630


	//   ....[92]....
        /*0444*/ 	.word	0x00010640


	//   ....[93]....
        /*0448*/ 	.word	0x00010650


	//   ....[94]....
        /*044c*/ 	.word	0x00010660


	//   ....[95]....
        /*0450*/ 	.word	0x00011240


	//   ....[96]....
        /*0454*/ 	.word	0x00011260


	//   ....[97]....
        /*0458*/ 	.word	0x00011270


	//   ....[98]....
        /*045c*/ 	.word	0x00011280


	//   ....[99]....
        /*0460*/ 	.word	0x00011290


	//   ....[100]....
        /*0464*/ 	.word	0x000112a0


	//   ....[101]....
        /*0468*/ 	.word	0x00011460


	//   ....[102]....
        /*046c*/ 	.word	0x00011730


	//   ....[103]....
        /*0470*/ 	.word	0x00012630


	//   ....[104]....
        /*0474*/ 	.word	0x000126f0


	//   ....[105]....
        /*0478*/ 	.word	0x000129a0


	//   ....[106]....
        /*047c*/ 	.word	0x00012aa0


	//   ....[107]....
        /*0480*/ 	.word	0x000147c0


	//   ....[108]....
        /*0484*/ 	.word	0x000147e0


	//   ....[109]....
        /*0488*/ 	.word	0x000147f0


	//   ....[110]....
        /*048c*/ 	.word	0x00014800


	//   ....[111]....
        /*0490*/ 	.word	0x00014810


	//   ....[112]....
        /*0494*/ 	.word	0x00014820


	//   ....[113]....
        /*0498*/ 	.word	0x00015400


	//   ....[114]....
        /*049c*/ 	.word	0x00015420


	//   ....[115]....
        /*04a0*/ 	.word	0x00015430


	//   ....[116]....
        /*04a4*/ 	.word	0x00015440


	//   ....[117]....
        /*04a8*/ 	.word	0x00015450


	//   ....[118]....
        /*04ac*/ 	.word	0x00015460


	//   ....[119]....
        /*04b0*/ 	.word	0x000158f0


	//   ....[120]....
        /*04b4*/ 	.word	0x00015920


	//   ....[121]....
        /*04b8*/ 	.word	0x00015950


	//   ....[122]....
        /*04bc*/ 	.word	0x00015960


	//   ....[123]....
        /*04c0*/ 	.word	0x000173f0


	//   ....[124]....
        /*04c4*/ 	.word	0x00017410


	//   ....[125]....
        /*04c8*/ 	.word	0x00017430


	//   ....[126]....
        /*04cc*/ 	.word	0x00017440


	//   ....[127]....
        /*04d0*/ 	.word	0x00017460


	//   ....[128]....
        /*04d4*/ 	.word	0x00017490


	//   ....[129]....
        /*04d8*/ 	.word	0x00018010


	//   ....[130]....
        /*04dc*/ 	.word	0x00018030


	//   ....[131]....
        /*04e0*/ 	.word	0x00018040


	//   ....[132]....
        /*04e4*/ 	.word	0x00018050


	//   ....[133]....
        /*04e8*/ 	.word	0x00018060


	//   ....[134]....
        /*04ec*/ 	.word	0x00018070


	//   ....[135]....
        /*04f0*/ 	.word	0x00018260


	//   ....[136]....
        /*04f4*/ 	.word	0x00018c10


	//   ....[137]....
        /*04f8*/ 	.word	0x00019400


	//   ....[138]....
        /*04fc*/ 	.word	0x00019660


	//   ....[139]....
        /*0500*/ 	.word	0x00019740


	//   ....[140]....
        /*0504*/ 	.word	0x00019830


	//   ....[141]....
        /*0508*/ 	.word	0x0001b010


	//   ....[142]....
        /*050c*/ 	.word	0x0001b040


	//   ....[143]....
        /*0510*/ 	.word	0x0001b090


	//   ....[144]....
        /*0514*/ 	.word	0x0001b0a0


	//   ....[145]....
        /*0518*/ 	.word	0x0001c250


	//   ....[146]....
        /*051c*/ 	.word	0x0001c290


	//   ....[147]....
        /*0520*/ 	.word	0x0001c2c0


	//   ....[148]....
        /*0524*/ 	.word	0x0001c2f0


	//   ....[149]....
        /*0528*/ 	.word	0x0001c450


	//   ....[150]....
        /*052c*/ 	.word	0x0001c460


	//   ....[151]....
        /*0530*/ 	.word	0x0001c550


	//   ....[152]....
        /*0534*/ 	.word	0x0001c580


	//   ....[153]....
        /*0538*/ 	.word	0x0001c650


	//   ....[154]....
        /*053c*/ 	.word	0x0001c680


	//   ....[155]....
        /*0540*/ 	.word	0x0001c750


	//   ....[156]....
        /*0544*/ 	.word	0x0001c770


	//   ....[157]....
        /*0548*/ 	.word	0x0001cec0


	//   ....[158]....
        /*054c*/ 	.word	0x0001ced0


	//   ....[159]....
        /*0550*/ 	.word	0x0001cfa0


	//   ....[160]....
        /*0554*/ 	.word	0x0001cfd0


	//   ....[161]....
        /*0558*/ 	.word	0x0001d0a0


	//   ....[162]....
        /*055c*/ 	.word	0x0001d0d0


	//   ....[163]....
        /*0560*/ 	.word	0x0001d1a0


	//   ....[164]....
        /*0564*/ 	.word	0x0001d1c0


	//----- nvinfo : EIATTR_EXIT_INSTR_OFFSETS
	.align		4
.L_228:
        /*0568*/ 	.byte	0x04, 0x1c
        /*056a*/ 	.short	(.L_230 - .L_229)


	//   ....[0]....
.L_229:
        /*056c*/ 	.word	0x00000330


	//   ....[1]....
        /*0570*/ 	.word	0x0001c780


	//   ....[2]....
        /*0574*/ 	.word	0x0001c7d0


	//   ....[3]....
        /*0578*/ 	.word	0x0001c830


	//   ....[4]....
        /*057c*/ 	.word	0x0001d1d0


	//   ....[5]....
        /*0580*/ 	.word	0x0001d220


	//   ....[6]....
        /*0584*/ 	.word	0x0001d280


	//----- nvinfo : EIATTR_CTAIDZ_USED
	.align		4
.L_230:
        /*0588*/ 	.byte	0x01, 0x04
	.zero		2


	//----- nvinfo : EIATTR_MAX_THREADS
	.align		4
        /*058c*/ 	.byte	0x04, 0x05
        /*058e*/ 	.short	(.L_232 - .L_231)
.L_231:
        /*0590*/ 	.word	0x00000100
        /*0594*/ 	.word	0x00000001
        /*0598*/ 	.word	0x00000001


	//----- nvinfo : EIATTR_CRS_STACK_SIZE
	.align		4
.L_232:
        /*059c*/ 	.byte	0x04, 0x1e
        /*059e*/ 	.short	(.L_234 - .L_233)
.L_233:
        /*05a0*/ 	.word	0x00000000
.L_234:


//--------------------- .nv.info._ZN7cutlass13device_kernelIN5flash19enable_sm80_to_sm89INS1_16FlashAttnFwdSm80INS1_25CollectiveMainloopFwdSm80ILi8ELi1ELb1EN4cute5tupleIJNS5_1CILi128EEES8_S8_EEELi128ENS_10bfloat16_tEfNS_4arch4Sm80ELb1ELb0ELb0ELb0ELb1ELb0ELb1ELb0EEENS1_21CollectiveEpilogueFwdIS9_NS6_IJNS7_ILi1EEESF_SF_EEESA_SC_Li256ELb0ELb1ELb0ELb0EEENS1_30DynamicPersistentTileSchedulerILi256ELi256ELb0ELb1ELb0EEEEEEEEEvNT_6ParamsE --------------------------
	.section	.nv.info._ZN7cutlass13device_kernelIN5flash19enable_sm80_to_sm89INS1_16FlashAttnFwdSm80INS1_25CollectiveMainloopFwdSm80ILi8ELi1ELb1EN4cute5tupleIJNS5_1CILi128EEES8_S8_EEELi128ENS_10bfloat16_tEfNS_4arch4Sm80ELb1ELb0ELb0ELb0ELb1ELb0ELb1ELb0EEENS1_21CollectiveEpilogueFwdIS9_NS6_IJNS7_ILi1EEESF_SF_EEESA_SC_Li256ELb0ELb1ELb0ELb0EEENS1_30DynamicPersistentTileSchedulerILi256ELi256ELb0ELb1ELb0EEEEEEEEEvNT_6ParamsE,"",@"SHT_CUDA_INFO"
	.sectionflags	@""
	.align	4


	//----- nvinfo : EIATTR_CUDA_API_VERSION
	.align		4
        /*0000*/ 	.byte	0x04, 0x37
        /*0002*/ 	.short	(.L_236 - .L_235)
.L_235:
        /*0004*/ 	.word	0x00000082


	//----- nvinfo : EIATTR_SW2861232_WAR
	.align		4
.L_236:
        /*0008*/ 	.byte	0x01, 0x35
	.zero		2


	//----- nvinfo : EIATTR_PARAM_CBANK
	.align		4
        /*000c*/ 	.byte	0x04, 0x0a
        /*000e*/ 	.short	(.L_238 - .L_237)
	.align		4
.L_237:
        /*0010*/ 	.word	index@(.nv.constant0._ZN7cutlass13device_kernelIN5flash19enable_sm80_to_sm89INS1_16FlashAttnFwdSm80INS1_25CollectiveMainloopFwdSm80ILi8ELi1ELb1EN4cute5tupleIJNS5_1CILi128EEES8_S8_EEELi128ENS_10bfloat16_tEfNS_4arch4Sm80ELb1ELb0ELb0ELb0ELb1ELb0ELb1ELb0EEENS1_21CollectiveEpilogueFwdIS9_NS6_IJNS7_ILi1EEESF_SF_EEESA_SC_Li256ELb0ELb1ELb0ELb0EEENS1_30DynamicPersistentTileSchedulerILi256ELi256ELb0ELb1ELb0EEEEEEEEEvNT_6ParamsE)
        /*0014*/ 	.short	0x0160
        /*0016*/ 	.short	0x0428


	//----- nvinfo : EIATTR_CBANK_PARAM_SIZE
	.align		4
.L_238:
        /*0018*/ 	.byte	0x03, 0x19
        /*001a*/ 	.short	0x0428


	//----- nvinfo : EIATTR_KPARAM_INFO
	.align		4
        /*001c*/ 	.byte	0x04, 0x17
        /*001e*/ 	.short	(.L_240 - .L_239)
.L_239:
        /*0020*/ 	.word	0x00000000
        /*0024*/ 	.short	0x0000
        /*0026*/ 	.short	0x0000
        /*0028*/ 	.byte	0x00, 0xf0, 0xa1, 0x10


	//----- nvinfo : EIATTR_MAXREG_COUNT
	.align		4
.L_240:
        /*002c*/ 	.byte	0x03, 0x1b
        /*002e*/ 	.short	0x00ff


	//----- nvinfo : EIATTR_NUM_BARRIERS
	.align		4
        /*0030*/ 	.byte	0x02, 0x4c
        /*0032*/ 	.byte	0x06
	.zero		1


	//----- nvinfo : EIATTR_ANNOTATIONS
	.align		4
        /*0034*/ 	.byte	0x04, 0x55
        /*0036*/ 	.short	(.L_242 - .L_241)


	//   ....[0]....
.L_241:
        /*0038*/ 	.word	0x00000001
        /* <DEDUP_REMOVED lines=45> */
        /*030c*/ 	.byte	0xf0, 0x27, 0x01, 0x00, 0x01, 0x00, 0x00, 0x00, 0x40, 0x28, 0x01, 0x00


	//----- nvinfo : EIATTR_MERCURY_ISA_VERSION
	.align		4
.L_242:
        /*0318*/ 	.byte	0x03, 0x5f
        /*031a*/ 	.short	0x0000


	//----- nvinfo : EIATTR_INT_WARP_WIDE_INSTR_OFFSETS
	.align		4
        /*031c*/ 	.byte	0x04, 0x31
        /*031e*/ 	.short	(.L_244 - .L_243)


	//   ....[0]....
.L_243:
        /*0320*/ 	.word	0x0000e110


	//   ....[1]....
        /*0324*/ 	.word	0x0000e190


	//----- nvinfo : EIATTR_COOP_GROUP_MASK_REGIDS
	.align		4
.L_244:
        /*0328*/ 	.byte	0x04, 0x29
        /*032a*/ 	.short	(.L_246 - .L_245)


	//   ....[0]....
.L_245:
        /*032c*/ 	.word	0xffffffff


	//   ....[1]....
        /*0330*/ 	.word	0xffffffff


	//   ....[2]....
        /*0334*/ 	.word	0xffffffff


	//   ....[3]....
        /*0338*/ 	.word	0xffffffff


	//   ....[4]....
        /*033c*/ 	.word	0xffffffff


	//   ....[5]....
        /*0340*/ 	.word	0xffffffff


	//   ....[6]....
        /*0344*/ 	.word	0xffffffff


	//   ....[7]....
        /*0348*/ 	.word	0xffffffff


	//   ....[8]....
        /*034c*/ 	.word	0xffffffff


	//   ....[9]....
        /*0350*/ 	.word	0xffffffff


	//   ....[10]....
        /*0354*/ 	.word	0xffffffff


	//   ....[11]....
        /*0358*/ 	.word	0xffffffff


	//   ....[12]....
        /*035c*/ 	.word	0xffffffff


	//   ....[13]....
        /*0360*/ 	.word	0xffffffff


	//   ....[14]....
        /*0364*/ 	.word	0xffffffff


	//   ....[15]....
        /*0368*/ 	.word	0xffffffff


	//   ....[16]....
        /*036c*/ 	.word	0xffffffff


	//   ....[17]....
        /*0370*/ 	.word	0xffffffff


	//   ....[18]....
        /*0374*/ 	.word	0xffffffff


	//   ....[19]....
        /*0378*/ 	.word	0xffffffff


	//   ....[20]....
        /*037c*/ 	.word	0xffffffff


	//   ....[21]....
        /*0380*/ 	.word	0xffffffff


	//   ....[22]....
        /*0384*/ 	.word	0xffffffff


	//   ....[23]....
        /*0388*/ 	.word	0xffffffff


	//   ....[24]....
        /*038c*/ 	.word	0xffffffff


	//   ....[25]....
        /*0390*/ 	.word	0xffffffff


	//   ....[26]....
        /*0394*/ 	.word	0xffffffff


	//   ....[27]....
        /*0398*/ 	.word	0xffffffff


	//   ....[28]....
        /*039c*/ 	.word	0xffffffff


	//   ....[29]....
        /*03a0*/ 	.word	0xffffffff


	//   ....[30]....
        /*03a4*/ 	.word	0xffffffff


	//   ....[31]....
        /*03a8*/ 	.word	0xffffffff


	//   ....[32]....
        /*03ac*/ 	.word	0xffffffff


	//   ....[33]....
        /*03b0*/ 	.word	0xffffffff


	//   ....[34]....
        /*03b4*/ 	.word	0xffffffff


	//   ....[35]....
        /*03b8*/ 	.word	0xffffffff


	//   ....[36]....
        /*03bc*/ 	.word	0xffffffff


	//   ....[37]....
        /*03c0*/ 	.word	0xffffffff


	//   ....[38]....
        /*03c4*/ 	.word	0xffffffff


	//   ....[39]....
        /*03c8*/ 	.word	0xffffffff


	//   ....[40]....
        /*03cc*/ 	.word	0xffffffff


	//   ....[41]....
        /*03d0*/ 	.word	0xffffffff


	//   ....[42]....
        /*03d4*/ 	.word	0xffffffff


	//   ....[43]....
        /*03d8*/ 	.word	0xffffffff


	//   ....[44]....
        /*03dc*/ 	.word	0xffffffff


	//   ....[45]....
        /*03e0*/ 	.word	0xffffffff


	//   ....[46]....
        /*03e4*/ 	.word	0xffffffff


	//   ....[47]....
        /*03e8*/ 	.word	0xffffffff


	//   ....[48]....
        /*03ec*/ 	.word	0xffffffff


	//   ....[49]....
        /*03f0*/ 	.word	0xffffffff


	//   ....[50]....
        /*03f4*/ 	.word	0xffffffff


	//   ....[51]....
        /*03f8*/ 	.word	0xffffffff


	//   ....[52]....
        /*03fc*/ 	.word	0xffffffff


	//   ....[53]....
        /*0400*/ 	.word	0xffffffff


	//   ....[54]....
        /*0404*/ 	.word	0xffffffff


	//   ....[55]....
        /*0408*/ 	.word	0xffffffff


	//   ....[56]....
        /*040c*/ 	.word	0xffffffff


	//   ....[57]....
        /*0410*/ 	.word	0xffffffff


	//   ....[58]....
        /*0414*/ 	.word	0xffffffff


	//   ....[59]....
        /*0418*/ 	.word	0xffffffff


	//   ....[60]....
        /*041c*/ 	.word	0xffffffff


	//   ....[61]....
        /*0420*/ 	.word	0xffffffff


	//   ....[62]....
        /*0424*/ 	.word	0xffffffff


	//   ....[63]....
        /*0428*/ 	.word	0xffffffff


	//   ....[64]....
        /*042c*/ 	.word	0xffffffff


	//   ....[65]....
        /*0430*/ 	.word	0xffffffff


	//   ....[66]....
        /*0434*/ 	.word	0xffffffff


	//   ....[67]....
        /*0438*/ 	.word	0xffffffff


	//   ....[68]....
        /*043c*/ 	.word	0xffffffff


	//   ....[69]....
        /*0440*/ 	.word	0xffffffff


	//   ....[70]....
        /*0444*/ 	.word	0xffffffff


	//   ....[71]....
        /*0448*/ 	.word	0xffffffff


	//   ....[72]....
        /*044c*/ 	.word	0xffffffff


	//   ....[73]....
        /*0450*/ 	.word	0xffffffff


	//   ....[74]....
        /*0454*/ 	.word	0xffffffff


	//   ....[75]....
        /*0458*/ 	.word	0xffffffff


	//   ....[76]....
        /*045c*/ 	.word	0xffffffff


	//   ....[77]....
        /*0460*/ 	.word	0xffffffff


	//   ....[78]....
        /*0464*/ 	.word	0xffffffff


	//   ....[79]....
        /*0468*/ 	.word	0xffffffff


	//   ....[80]....
        /*046c*/ 	.word	0xffffffff


	//   ....[81]....
        /*0470*/ 	.word	0xffffffff


	//   ....[82]....
        /*0474*/ 	.word	0xffffffff


	//   ....[83]....
        /*0478*/ 	.word	0xffffffff


	//   ....[84]....
        /*047c*/ 	.word	0xffffffff


	//   ....[85]....
        /*0480*/ 	.word	0xffffffff


	//   ....[86]....
        /*0484*/ 	.word	0xffffffff


	//   ....[87]....
        /*0488*/ 	.word	0xffffffff


	//   ....[88]....
        /*048c*/ 	.word	0xffffffff


	//   ....[89]....
        /*0490*/ 	.word	0xffffffff


	//   ....[90]....
        /*0494*/ 	.word	0xffffffff


	//   ....[91]....
        /*0498*/ 	.word	0xffffffff


	//   ....[92]....
        /*049c*/ 	.word	0xffffffff


	//   ....[93]....
        /*04a0*/ 	.word	0xffffffff


	//   ....[94]....
        /*04a4*/ 	.word	0xffffffff


	//   ....[95]....
        /*04a8*/ 	.word	0xffffffff


	//   ....[96]....
        /*04ac*/ 	.word	0xffffffff


	//   ....[97]....
        /*04b0*/ 	.word	0xffffffff


	//   ....[98]....
        /*04b4*/ 	.word	0xffffffff


	//   ....[99]....
        /*04b8*/ 	.word	0xffffffff


	//   ....[100]....
        /*04bc*/ 	.word	0xffffffff


	//   ....[101]....
        /*04c0*/ 	.word	0xffffffff


	//   ....[102]....
        /*04c4*/ 	.word	0xffffffff


	//   ....[103]....
        /*04c8*/ 	.word	0xffffffff


	//   ....[104]....
        /*04cc*/ 	.word	0xffffffff


	//   ....[105]....
        /*04d0*/ 	.word	0xffffffff


	//   ....[106]....
        /*04d4*/ 	.word	0xffffffff


	//   ....[107]....
        /*04d8*/ 	.word	0xffffffff


	//   ....[108]....
        /*04dc*/ 	.word	0xffffffff


	//   ....[109]....
        /*04e0*/ 	.word	0xffffffff


	//   ....[110]....
        /*04e4*/ 	.word	0xffffffff


	//   ....[111]....
        /*04e8*/ 	.word	0xffffffff


	//   ....[112]....
        /*04ec*/ 	.word	0xffffffff


	//   ....[113]....
        /*04f0*/ 	.word	0xffffffff


	//   ....[114]....
        /*04f4*/ 	.word	0xffffffff


	//   ....[115]....
        /*04f8*/ 	.word	0xffffffff


	//   ....[116]....
        /*04fc*/ 	.word	0xffffffff


	//   ....[117]....
        /*0500*/ 	.word	0xffffffff


	//   ....[118]....
        /*0504*/ 	.word	0xffffffff


	//   ....[119]....
        /*0508*/ 	.word	0xffffffff


	//   ....[120]....
        /*050c*/ 	.word	0xffffffff


	//   ....[121]....
        /*0510*/ 	.word	0xffffffff


	//   ....[122]....
        /*0514*/ 	.word	0xffffffff


	//   ....[123]....
        /*0518*/ 	.word	0xffffffff


	//   ....[124]....
        /*051c*/ 	.word	0xffffffff


	//   ....[125]....
        /*0520*/ 	.word	0xffffffff


	//   ....[126]....
        /*0524*/ 	.word	0xffffffff


	//   ....[127]....
        /*0528*/ 	.word	0xffffffff


	//   ....[128]....
        /*052c*/ 	.word	0xffffffff


	//   ....[129]....
        /*0530*/ 	.word	0xffffffff


	//   ....[130]....
        /*0534*/ 	.word	0xffffffff


	//   ....[131]....
        /*0538*/ 	.word	0xffffffff


	//   ....[132]....
        /*053c*/ 	.word	0xffffffff


	//   ....[133]....
        /*0540*/ 	.word	0xffffffff


	//   ....[134]....
        /*0544*/ 	.word	0xffffffff


	//   ....[135]....
        /*0548*/ 	.word	0xffffffff


	//   ....[136]....
        /*054c*/ 	.word	0xffffffff


	//   ....[137]....
        /*0550*/ 	.word	0xffffffff


	//   ....[138]....
        /*0554*/ 	.word	0xffffffff


	//   ....[139]....
        /*0558*/ 	.word	0xffffffff


	//   ....[140]....
        /*055c*/ 	.word	0xffffffff


	//   ....[141]....
        /*0560*/ 	.word	0xffffffff


	//   ....[142]....
        /*0564*/ 	.word	0xffffffff


	//   ....[143]....
        /*0568*/ 	.word	0xffffffff


	//   ....[144]....
        /*056c*/ 	.word	0xffffffff


	//   ....[145]....
        /*0570*/ 	.word	0xffffffff


	//   ....[146]....
        /*0574*/ 	.word	0xffffffff


	//   ....[147]....
        /*0578*/ 	.word	0xffffffff


	//   ....[148]....
        /*057c*/ 	.word	0xffffffff


	//   ....[149]....
        /*0580*/ 	.word	0xffffffff


	//   ....[150]....
        /*0584*/ 	.word	0xffffffff


	//   ....[151]....
        /*0588*/ 	.word	0xffffffff


	//   ....[152]....
        /*058c*/ 	.word	0xffffffff


	//   ....[153]....
        /*0590*/ 	.word	0xffffffff


	//   ....[154]....
        /*0594*/ 	.word	0xffffffff


	//   ....[155]....
        /*0598*/ 	.word	0xffffffff


	//   ....[156]....
        /*059c*/ 	.word	0xffffffff


	//   ....[157]....
        /*05a0*/ 	.word	0xffffffff


	//   ....[158]....
        /*05a4*/ 	.word	0xffffffff


	//   ....[159]....
        /*05a8*/ 	.word	0xffffffff


	//   ....[160]....
        /*05ac*/ 	.word	0xffffffff


	//   ....[161]....
        /*05b0*/ 	.word	0xffffffff


	//   ....[162]....
        /*05b4*/ 	.word	0xffffffff


	//   ....[163]....
        /*05b8*/ 	.word	0xffffffff


	//   ....[164]....
        /*05bc*/ 	.word	0xffffffff


	//   ....[165]....
        /*05c0*/ 	.word	0xffffffff


	//   ....[166]....
        /*05c4*/ 	.word	0xffffffff


	//   ....[167]....
        /*05c8*/ 	.word	0xffffffff


	//   ....[168]....
        /*05cc*/ 	.word	0xffffffff


	//----- nvinfo : EIATTR_COOP_GROUP_INSTR_OFFSETS
	.align		4
.L_246:
        /*05d0*/ 	.byte	0x04, 0x28
        /*05d2*/ 	.short	(.L_248 - .L_247)


	//   ....[0]....
.L_247:
        /*05d4*/ 	.word	0x00000050


	//   ....[1]....
        /*05d8*/ 	.word	0x00001500


	//   ....[2]....
        /*05dc*/ 	.word	0x00001530


	//   ....[3]....
        /*05e0*/ 	.word	0x00001550


	//   ....[4]....
        /*05e4*/ 	.word	0x00001560


	//   ....[5]....
        /*05e8*/ 	.word	0x00001570


	//   ....[6]....
        /*05ec*/ 	.word	0x00001580


	//   ....[7]....
        /*05f0*/ 	.word	0x000015b0


	//   ....[8]....
        /*05f4*/ 	.word	0x000015d0


	//   ....[9]....
        /*05f8*/ 	.word	0x00001820


	//   ....[10]....
        /*05fc*/ 	.word	0x00001840


	//   ....[11]....
        /*0600*/ 	.word	0x00001850


	//   ....[12]....
        /*0604*/ 	.word	0x00001880


	//   ....[13]....
        /*0608*/ 	.word	0x00001890


	//   ....[14]....
        /*060c*/ 	.word	0x000018e0


	//   ....[15]....
        /*0610*/ 	.word	0x00001940


	//   ....[16]....
        /*0614*/ 	.word	0x00001990


	//   ....[17]....
        /*0618*/ 	.word	0x00001f30


	//   ....[18]....
        /*061c*/ 	.word	0x00001f40


	//   ....[19]....
        /*0620*/ 	.word	0x00001f60


	//   ....[20]....
        /*0624*/ 	.word	0x00001f70


	//   ....[21]....
        /*0628*/ 	.word	0x00001fa0


	//   ....[22]....
        /*062c*/ 	.word	0x00001fb0


	//   ....[23]....
        /*0630*/ 	.word	0x00002000


	//   ....[24]....
        /*0634*/ 	.word	0x00002030


	//   ....[25]....
        /*0638*/ 	.word	0x00002f10


	//   ....[26]....
        /*063c*/ 	.word	0x00002f30


	//   ....[27]....
        /*0640*/ 	.word	0x00002f60


	//   ....[28]....
        /*0644*/ 	.word	0x00002f70


	//   ....[29]....
        /*0648*/ 	.word	0x00002f80


	//   ....[30]....
        /*064c*/ 	.word	0x00002f90


	//   ....[31]....
        /*0650*/ 	.word	0x00002fa0


	//   ....[32]....
        /*0654*/ 	.word	0x000030e0


	//   ....[33]....
        /*0658*/ 	.word	0x000032f0


	//   ....[34]....
        /*065c*/ 	.word	0x00003730


	//   ....[35]....
        /*0660*/ 	.word	0x00003f30


	//   ....[36]....
        /*0664*/ 	.word	0x00003f50


	//   ....[37]....
        /*0668*/ 	.word	0x00003f70


	//   ....[38]....
        /*066c*/ 	.word	0x00003f90


	//   ....[39]....
        /*0670*/ 	.word	0x00005e70


	//   ....[40]....
        /*0674*/ 	.word	0x00005e90


	//   ....[41]....
        /*0678*/ 	.word	0x00005ec0


	//   ....[42]....
        /*067c*/ 	.word	0x00005ed0


	//   ....[43]....
        /*0680*/ 	.word	0x00005ee0


	//   ....[44]....
        /*0684*/ 	.word	0x00005ef0


	//   ....[45]....
        /*0688*/ 	.word	0x00006020


	//   ....[46]....
        /*068c*/ 	.word	0x00006030


	//   ....[47]....
        /*0690*/ 	.word	0x00006f50


	//   ....[48]....
        /*0694*/ 	.word	0x00006f70


	//   ....[49]....
        /*0698*/ 	.word	0x00006fa0


	//   ....[50]....
        /*069c*/ 	.word	0x00006fb0


	//   ....[51]....
        /*06a0*/ 	.word	0x00006fc0


	//   ....[52]....
        /*06a4*/ 	.word	0x00006fd0


	//   ....[53]....
        /*06a8*/ 	.word	0x00007100


	//   ....[54]....
        /*06ac*/ 	.word	0x00007110


	//   ....[55]....
        /*06b0*/ 	.word	0x00007320


	//   ....[56]....
        /*06b4*/ 	.word	0x00007760


	//   ....[57]....
        /*06b8*/ 	.word	0x00007f60


	//   ....[58]....
        /*06bc*/ 	.word	0x00007f80


	//   ....[59]....
        /*06c0*/ 	.word	0x00007fa0


	//   ....[60]....
        /*06c4*/ 	.word	0x00007fc0


	//   ....[61]....
        /*06c8*/ 	.word	0x0000a390


	//   ....[62]....
        /*06cc*/ 	.word	0x0000a3b0


	//   ....[63]....
        /*06d0*/ 	.word	0x0000a410


	//   ....[64]....
        /*06d4*/ 	.word	0x0000a450


	//   ....[65]....
        /*06d8*/ 	.word	0x0000a470


	//   ....[66]....
        /*06dc*/ 	.word	0x0000a490


	//   ....[67]....
        /*06e0*/ 	.word	0x0000a4b0


	//   ....[68]....
        /*06e4*/ 	.word	0x0000a4c0


	//   ....[69]....
        /*06e8*/ 	.word	0x0000b410


	//   ....[70]....
        /*06ec*/ 	.word	0x0000b430


	//   ....[71]....
        /*06f0*/ 	.word	0x0000b460


	//   ....[72]....
        /*06f4*/ 	.word	0x0000b480


	//   ....[73]....
        /*06f8*/ 	.word	0x0000b490


	//   ....[74]....
        /*06fc*/ 	.word	0x0000b4a0


	//   ....[75]....
        /*0700*/ 	.word	0x0000b4b0


	//   ....[76]....
        /*0704*/ 	.word	0x0000b4c0


	//   ....[77]....
        /*0708*/ 	.word	0x0000bae0


	//   ....[78]....
        /*070c*/ 	.word	0x0000baf0


	//   ....[79]....
        /*0710*/ 	.word	0x0000bb20


	//   ....[80]....
        /*0714*/ 	.word	0x0000bb30


	//   ....[81]....
        /*0718*/ 	.word	0x0000dac0


	//   ....[82]....
        /*071c*/ 	.word	0x0000db10


	//   ....[83]....
        /*0720*/ 	.word	0x0000db30


	//   ....[84]....
        /*0724*/ 	.word	0x0000db50


	//   ....[85]....
        /*0728*/ 	.word	0x0000e770


	//   ....[86]....
        /*072c*/ 	.word	0x0000eae0


	//   ....[87]....
        /*0730*/ 	.word	0x0000eb10


	//   ....[88]....
        /*0734*/ 	.word	0x0000eb20


	//   ....[89]....
        /*0738*/ 	.word	0x0000eb30


	//   ....[90]....
        /*073c*/ 	.word	0x0000ed60


	//   ....[91]....
        /*0740*/ 	.word	0x0000ed70


	//   ....[92]....
        /*0744*/ 	.word	0x0000ee50


	//   ....[93]....
        /*0748*/ 	.word	0x0000ee80


	//   ....[94]....
        /*074c*/ 	.word	0x0000ef40


	//   ....[95]....
        /*0750*/ 	.word	0x0000ef70


	//   ....[96]....
        /*0754*/ 	.word	0x0000f030


	//   ....[97]....
        /*0758*/ 	.word	0x0000f050


	//   ....[98]....
        /*075c*/ 	.word	0x0000f5a0


	//   ....[99]....
        /*0760*/ 	.word	0x0000f5c0


	//   ....[100]....
        /*0764*/ 	.word	0x0000f740


	//   ....[101]....
        /*0768*/ 	.word	0x0000f750


	//   ....[102]....
        /*076c*/ 	.word	0x0000f860


	//   ....[103]....
        /*0770*/ 	.word	0x0000f880


	//   ....[104]....
        /*0774*/ 	.word	0x0000f990


	//   ....[105]....
        /*0778*/ 	.word	0x0000f9a0


	//   ....[106]....
        /*077c*/ 	.word	0x0000fb20


	//   ....[107]....
        /*0780*/ 	.word	0x0000fc10


	//   ....[108]....
        /*0784*/ 	.word	0x0000fc80


	//   ....[109]....
        /*0788*/ 	.word	0x0000fda0


	//   ....[110]....
        /*078c*/ 	.word	0x0000fe00


	//   ....[111]....
        /*0790*/ 	.word	0x0000ff40


	//   ....[112]....
        /*0794*/ 	.word	0x0000ffa0


	//   ....[113]....
        /*0798*/ 	.word	0x000100e0


	//   ....[114]....
        /*079c*/ 	.word	0x00010140


	//   ....[115]....
        /*07a0*/ 	.word	0x000101b0


	//   ....[116]....
        /*07a4*/ 	.word	0x00010220


	//   ....[117]....
        /*07a8*/ 	.word	0x00010a60


	//   ....[118]....
        /*07ac*/ 	.word	0x00010ab0


	//   ....[119]....
        /*07b0*/ 	.word	0x00010b00


	//   ....[120]....
        /*07b4*/ 	.word	0x00010b50


	//   ....[121]....
        /*07b8*/ 	.word	0x00010bc0


	//   ....[122]....
        /*07bc*/ 	.word	0x00010c30


	//   ....[123]....
        /*07c0*/ 	.word	0x00010d50


	//   ....[124]....
        /*07c4*/ 	.word	0x00010db0


	//   ....[125]....
        /*07c8*/ 	.word	0x00010ef0


	//   ....[126]....
        /*07cc*/ 	.word	0x00010f50


	//   ....[127]....
        /*07d0*/ 	.word	0x00011090


	//   ....[128]....
        /*07d4*/ 	.word	0x000110f0


	//   ....[129]....
        /*07d8*/ 	.word	0x00011160


	//   ....[130]....
        /*07dc*/ 	.word	0x000111d0


	//   ....[131]....
        /*07e0*/ 	.word	0x000112f0


	//   ....[132]....
        /*07e4*/ 	.word	0x00011350


	//   ....[133]....
        /*07e8*/ 	.word	0x00011490


	//   ....[134]....
        /*07ec*/ 	.word	0x000114f0


	//   ....[135]....
        /*07f0*/ 	.word	0x00011630


	//   ....[136]....
        /*07f4*/ 	.word	0x00011690


	//   ....[137]....
        /*07f8*/ 	.word	0x00011700


	//   ....[138]....
        /*07fc*/ 	.word	0x00011770


	//   ....[139]....
        /*0800*/ 	.word	0x00011fb0


	//   ....[140]....
        /*0804*/ 	.word	0x00011ff0


	//   ....[141]....
        /*0808*/ 	.word	0x00012040


	//   ....[142]....
        /*080c*/ 	.word	0x00012080


	//   ....[143]....
        /*0810*/ 	.word	0x000120e0


	//   ....[144]....
        /*0814*/ 	.word	0x00012150


	//   ....[145]....
        /*0818*/ 	.word	0x000121c0


	//   ....[146]....
        /*081c*/ 	.word	0x000122d0


	//   ....[147]....
        /*0820*/ 	.word	0x00012330


	//   ....[148]....
        /*0824*/ 	.word	0x00012440


	//   ....[149]....
        /*0828*/ 	.word	0x000124a0


	//   ....[150]....
        /*082c*/ 	.word	0x000125b0


	//   ....[151]....
        /*0830*/ 	.word	0x00012610


	//   ....[152]....
        /*0834*/ 	.word	0x00012660


	//   ....[153]....
        /*0838*/ 	.word	0x000126a0


	//   ....[154]....
        /*083c*/ 	.word	0x000126f0


	//   ....[155]....
        /*0840*/ 	.word	0x00012730


	//   ....[156]....
        /*0844*/ 	.word	0x00012780


	//   ....[157]....
        /*0848*/ 	.word	0x000127e0


	//   ....[158]....
        /*084c*/ 	.word	0x00012830


	//   ....[159]....
        /*0850*/ 	.word	0x00012890


	//   ....[160]....
        /*0854*/ 	.word	0x00012900


	//   ....[161]....
        /*0858*/ 	.word	0x00012970


	//   ....[162]....
        /*085c*/ 	.word	0x000129e0


	//   ....[163]....
        /*0860*/ 	.word	0x00012a40


	//   ....[164]....
        /*0864*/ 	.word	0x00012ab0


	//   ....[165]....
        /*0868*/ 	.word	0x00012b20


	//   ....[166]....
        /*086c*/ 	.word	0x00012b90


	//   ....[167]....
        /*0870*/ 	.word	0x00012bf0


	//   ....[168]....
        /*0874*/ 	.word	0x00012c60


	//----- nvinfo : EIATTR_EXIT_INSTR_OFFSETS
	.align		4
.L_248:
        /*0878*/ 	.byte	0x04, 0x1c
        /*087a*/ 	.short	(.L_250 - .L_249)


	//   ....[0]....
.L_249:
        /*087c*/ 	.word	0x000000a0


	//   ....[1]....
        /*0880*/ 	.word	0x0000fbc0


	//----- nvinfo : EIATTR_MAX_THREADS
	.align		4
.L_250:
        /*0884*/ 	.byte	0x04, 0x05
        /*0886*/ 	.short	(.L_252 - .L_251)
.L_251:
        /*0888*/ 	.word	0x00000100
        /*088c*/ 	.word	0x00000001
        /*0890*/ 	.word	0x00000001


	//----- nvinfo : EIATTR_CRS_STACK_SIZE
	.align		4
.L_252:
        /*0894*/ 	.byte	0x04, 0x1e
        /*0896*/ 	.short	(.L_254 - .L_253)
.L_253:
        /*0898*/ 	.word	0x00000000
.L_254:


//--------------------- .nv.info._ZN7cutlass13device_kernelIN5flash19enable_sm80_to_sm89INS1_16FlashAttnFwdSm80INS1_25CollectiveMainloopFwdSm80ILi8ELi1ELb1EN4cute5tupleIJNS5_1CILi128EEES8_S8_EEELi128ENS_10bfloat16_tEfNS_4arch4Sm80ELb1ELb0ELb0ELb1ELb1ELb0ELb1ELb0EEENS1_21CollectiveEpilogueFwdIS9_NS6_IJNS7_ILi1EEESF_SF_EEESA_SC_Li256ELb1ELb1ELb0ELb0EEENS1_19SingleTileSchedulerILb1ELb0ELb1ELi128EEEEEEEEEvNT_6ParamsE --------------------------
	.section	.nv.info._ZN7cutlass13device_kernelIN5flash19enable_sm80_to_sm89INS1_16FlashAttnFwdSm80INS1_25CollectiveMainloopFwdSm80ILi8ELi1ELb1EN4cute5tupleIJNS5_1CILi128EEES8_S8_EEELi128ENS_10bfloat16_tEfNS_4arch4Sm80ELb1ELb0ELb0ELb1ELb1ELb0ELb1ELb0EEENS1_21CollectiveEpilogueFwdIS9_NS6_IJNS7_ILi1EEESF_SF_EEESA_SC_Li256ELb1ELb1ELb0ELb0EEENS1_19SingleTileSchedulerILb1ELb0ELb1ELi128EEEEEEEEEvNT_6ParamsE,"",@"SHT_CUDA_INFO"
	.sectionflags	@""
	.align	4


	//----- nvinfo : EIATTR_CUDA_API_VERSION
	.align		4
        /*0000*/ 	.byte	0x04, 0x37
        /*0002*/ 	.short	(.L_256 - .L_255)
.L_255:
        /*0004*/ 	.word	0x00000082


	//----- nvinfo : EIATTR_SW2861232_WAR
	.align		4
.L_256:
        /*0008*/ 	.byte	0x01, 0x35
	.zero		2


	//----- nvinfo : EIATTR_PARAM_CBANK
	.align		4
        /*000c*/ 	.byte	0x04, 0x0a
        /*000e*/ 	.short	(.L_258 - .L_257)
	.align		4
.L_257:
        /*0010*/ 	.word	index@(.nv.constant0._ZN7cutlass13device_kernelIN5flash19enable_sm80_to_sm89INS1_16FlashAttnFwdSm80INS1_25CollectiveMainloopFwdSm80ILi8ELi1ELb1EN4cute5tupleIJNS5_1CILi128EEES8_S8_EEELi128ENS_10bfloat16_tEfNS_4arch4Sm80ELb1ELb0ELb0ELb1ELb1ELb0ELb1ELb0EEENS1_21CollectiveEpilogueFwdIS9_NS6_IJNS7_ILi1EEESF_SF_EEESA_SC_Li256ELb1ELb1ELb0ELb0EEENS1_19SingleTileSchedulerILb1ELb0ELb1ELi128EEEEEEEEEvNT_6ParamsE)
        /*0014*/ 	.short	0x0160
        /*0016*/ 	.short	0x0418


	//----- nvinfo : EIATTR_CBANK_PARAM_SIZE
	.align		4
.L_258:
        /*0018*/ 	.byte	0x03, 0x19
        /*001a*/ 	.short	0x0418


	//----- nvinfo : EIATTR_KPARAM_INFO
	.align		4
        /*001c*/ 	.byte	0x04, 0x17
        /*001e*/ 	.short	(.L_260 - .L_259)
.L_259:
        /*0020*/ 	.word	0x00000000
        /*0024*/ 	.short	0x0000
        /*0026*/ 	.short	0x0000
        /*0028*/ 	.byte	0x00, 0xf0, 0x61, 0x10


	//----- nvinfo : EIATTR_MAXREG_COUNT
	.align		4
.L_260:
        /*002c*/ 	.byte	0x03, 0x1b
        /*002e*/ 	.short	0x00ff


	//----- nvinfo : EIATTR_NUM_BARRIERS
	.align		4
        /*0030*/ 	.byte	0x02, 0x4c
        /*0032*/ 	.byte	0x02
	.zero		1


	//----- nvinfo : EIATTR_MERCURY_ISA_VERSION
	.align		4
        /*0034*/ 	.byte	0x03, 0x5f
        /*0036*/ 	.short	0x0000


	//----- nvinfo : EIATTR_COOP_GROUP_MASK_REGIDS
	.align		4
        /*0038*/ 	.byte	0x04, 0x29
        /*003a*/ 	.short	(.L_262 - .L_261)


	//   ....[0]....
.L_261:
        /*003c*/ 	.word	0xffffffff


	//   ....[1]....
        /*0040*/ 	.word	0xffffffff


	//   ....[2]....
        /*0044*/ 	.word	0xffffffff


	//   ....[3]....
        /*0048*/ 	.word	0xffffffff


	//   ....[4]....
        /*004c*/ 	.word	0xffffffff


	//   ....[5]....
        /*0050*/ 	.word	0xffffffff


	//   ....[6]....
        /*0054*/ 	.word	0xffffffff


	//   ....[7]....
        /*0058*/ 	.word	0xffffffff


	//   ....[8]....
        /*005c*/ 	.word	0xffffffff


	//   ....[9]....
        /*0060*/ 	.word	0xffffffff


	//   ....[10]....
        /*0064*/ 	.word	0xffffffff


	//   ....[11]....
        /*0068*/ 	.word	0xffffffff


	//   ....[12]....
        /*006c*/ 	.word	0xffffffff


	//   ....[13]....
        /*0070*/ 	.word	0xffffffff


	//   ....[14]....
        /*0074*/ 	.word	0xffffffff


	//   ....[15]....
        /*0078*/ 	.word	0xffffffff


	//   ....[16]....
        /*007c*/ 	.word	0xffffffff


	//   ....[17]....
        /*0080*/ 	.word	0xffffffff


	//   ....[18]....
        /*0084*/ 	.word	0xffffffff


	//   ....[19]....
        /*0088*/ 	.word	0xffffffff


	//   ....[20]....
        /*008c*/ 	.word	0xffffffff


	//   ....[21]....
        /*0090*/ 	.word	0xffffffff


	//   ....[22]....
        /*0094*/ 	.word	0xffffffff


	//   ....[23]....
        /*0098*/ 	.word	0xffffffff


	//   ....[24]....
        /*009c*/ 	.word	0xffffffff


	//   ....[25]....
        /*00a0*/ 	.word	0xffffffff


	//   ....[26]....
        /*00a4*/ 	.word	0xffffffff


	//   ....[27]....
        /*00a8*/ 	.word	0xffffffff


	//   ....[28]....
        /*00ac*/ 	.word	0xffffffff


	//   ....[29]....
        /*00b0*/ 	.word	0xffffffff


	//   ....[30]....
        /*00b4*/ 	.word	0xffffffff


	//   ....[31]....
        /*00b8*/ 	.word	0xffffffff


	//   ....[32]....
        /*00bc*/ 	.word	0xffffffff


	//   ....[33]....
        /*00c0*/ 	.word	0xffffffff


	//   ....[34]....
        /*00c4*/ 	.word	0xffffffff


	//   ....[35]....
        /*00c8*/ 	.word	0xffffffff


	//   ....[36]....
        /*00cc*/ 	.word	0xffffffff


	//   ....[37]....
        /*00d0*/ 	.word	0xffffffff


	//   ....[38]....
        /*00d4*/ 	.word	0xffffffff


	//   ....[39]....
        /*00d8*/ 	.word	0xffffffff


	//   ....[40]....
        /*00dc*/ 	.word	0xffffffff


	//   ....[41]....
        /*00e0*/ 	.word	0xffffffff


	//   ....[42]....
        /*00e4*/ 	.word	0xffffffff


	//   ....[43]....
        /*00e8*/ 	.word	0xffffffff


	//   ....[44]....
        /*00ec*/ 	.word	0xffffffff


	//   ....[45]....
        /*00f0*/ 	.word	0xffffffff


	//   ....[46]....
        /*00f4*/ 	.word	0xffffffff


	//   ....[47]....
        /*00f8*/ 	.word	0xffffffff


	//   ....[48]....
        /*00fc*/ 	.word	0xffffffff


	//   ....[49]....
        /*0100*/ 	.word	0xffffffff


	//   ....[50]....
        /*0104*/ 	.word	0xffffffff


	//   ....[51]....
        /*0108*/ 	.word	0xffffffff


	//   ....[52]....
        /*010c*/ 	.word	0xffffffff


	//   ....[53]....
        /*0110*/ 	.word	0xffffffff


	//   ....[54]....
        /*0114*/ 	.word	0xffffffff


	//   ....[55]....
        /*0118*/ 	.word	0xffffffff


	//   ....[56]....
        /*011c*/ 	.word	0xffffffff


	//   ....[57]....
        /*0120*/ 	.word	0xffffffff


	//   ....[58]....
        /*0124*/ 	.word	0xffffffff


	//   ....[59]....
        /*0128*/ 	.word	0xffffffff


	//   ....[60]....
        /*012c*/ 	.word	0xffffffff


	//   ....[61]....
        /*0130*/ 	.word	0xffffffff


	//   ....[62]....
        /*0134*/ 	.word	0xffffffff


	//   ....[63]....
        /*0138*/ 	.word	0xffffffff


	//   ....[64]....
        /*013c*/ 	.word	0xffffffff


	//   ....[65]....
        /*0140*/ 	.word	0xffffffff


	//   ....[66]....
        /*0144*/ 	.word	0xffffffff


	//   ....[67]....
        /*0148*/ 	.word	0xffffffff


	//   ....[68]....
        /*014c*/ 	.word	0xffffffff


	//   ....[69]....
        /*0150*/ 	.word	0xffffffff


	//   ....[70]....
        /*0154*/ 	.word	0xffffffff


	//   ....[71]....
        /*0158*/ 	.word	0xffffffff


	//   ....[72]....
        /*015c*/ 	.word	0xffffffff


	//   ....[73]....
        /*0160*/ 	.word	0xffffffff


	//   ....[74]....
        /*0164*/ 	.word	0xffffffff


	//   ....[75]....
        /*0168*/ 	.word	0xffffffff


	//   ....[76]....
        /*016c*/ 	.word	0xffffffff


	//   ....[77]....
        /*0170*/ 	.word	0xffffffff


	//   ....[78]....
        /*0174*/ 	.word	0xffffffff


	//   ....[79]....
        /*0178*/ 	.word	0xffffffff


	//   ....[80]....
        /*017c*/ 	.word	0xffffffff


	//   ....[81]....
        /*0180*/ 	.word	0xffffffff


	//   ....[82]....
        /*0184*/ 	.word	0xffffffff


	//   ....[83]....
        /*0188*/ 	.word	0xffffffff


	//   ....[84]....
        /*018c*/ 	.word	0xffffffff


	//   ....[85]....
        /*0190*/ 	.word	0xffffffff


	//   ....[86]....
        /*0194*/ 	.word	0xffffffff


	//   ....[87]....
        /*0198*/ 	.word	0xffffffff


	//   ....[88]....
        /*019c*/ 	.word	0xffffffff


	//   ....[89]....
        /*01a0*/ 	.word	0xffffffff


	//   ....[90]....
        /*01a4*/ 	.word	0xffffffff


	//   ....[91]....
        /*01a8*/ 	.word	0xffffffff


	//   ....[92]....
        /*01ac*/ 	.word	0xffffffff


	//   ....[93]....
        /*01b0*/ 	.word	0xffffffff


	//   ....[94]....
        /*01b4*/ 	.word	0xffffffff


	//   ....[95]....
        /*01b8*/ 	.word	0xffffffff


	//   ....[96]....
        /*01bc*/ 	.word	0xffffffff


	//   ....[97]....
        /*01c0*/ 	.word	0xffffffff


	//   ....[98]....
        /*01c4*/ 	.word	0xffffffff


	//   ....[99]....
        /*01c8*/ 	.word	0xffffffff


	//   ....[100]....
        /*01cc*/ 	.word	0xffffffff


	//   ....[101]....
        /*01d0*/ 	.word	0xffffffff


	//   ....[102]....
        /*01d4*/ 	.word	0xffffffff


	//   ....[103]....
        /*01d8*/ 	.word	0xffffffff


	//   ....[104]....
        /*01dc*/ 	.word	0xffffffff


	//----- nvinfo : EIATTR_COOP_GROUP_INSTR_OFFSETS
	.align		4
.L_262:
        /*01e0*/ 	.byte	0x04, 0x28
        /*01e2*/ 	.short	(.L_264 - .L_263)


	//   ....[0]....
.L_263:
        /*01e4*/ 	.word	0x00000090


	//   ....[1]....
        /*01e8*/ 	.word	0x000012f0


	//   ....[2]....
        /*01ec*/ 	.word	0x00001320


	//   ....[3]....
        /*01f0*/ 	.word	0x00001470


	//   ....[4]....
        /*01f4*/ 	.word	0x000014b0


	//   ....[5]....
        /*01f8*/ 	.word	0x00001530


	//   ....[6]....
        /*01fc*/ 	.word	0x00001640


	//   ....[7]....
        /*0200*/ 	.word	0x00001650


	//   ....[8]....
        /*0204*/ 	.word	0x00001660


	//   ....[9]....
        /*0208*/ 	.word	0x00001780


	//   ....[10]....
        /*020c*/ 	.word	0x000017a0


	//   ....[11]....
        /*0210*/ 	.word	0x000017b0


	//   ....[12]....
        /*0214*/ 	.word	0x000017c0


	//   ....[13]....
        /*0218*/ 	.word	0x00001850


	//   ....[14]....
        /*021c*/ 	.word	0x000018f0


	//   ....[15]....
        /*0220*/ 	.word	0x00001900


	//   ....[16]....
        /*0224*/ 	.word	0x00001920


	//   ....[17]....
        /*0228*/ 	.word	0x00001fb0


	//   ....[18]....
        /*022c*/ 	.word	0x00001fd0


	//   ....[19]....
        /*0230*/ 	.word	0x00001fe0


	//   ....[20]....
        /*0234*/ 	.word	0x00002000


	//   ....[21]....
        /*0238*/ 	.word	0x00002010


	//   ....[22]....
        /*023c*/ 	.word	0x00002030


	//   ....[23]....
        /*0240*/ 	.word	0x00002040


	//   ....[24]....
        /*0244*/ 	.word	0x00002070


	//   ....[25]....
        /*0248*/ 	.word	0x00002fe0


	//   ....[26]....
        /*024c*/ 	.word	0x00003000


	//   ....[27]....
        /*0250*/ 	.word	0x00003010


	//   ....[28]....
        /*0254*/ 	.word	0x00003020


	//   ....[29]....
        /*0258*/ 	.word	0x00003030


	//   ....[30]....
        /*025c*/ 	.word	0x00003040


	//   ....[31]....
        /*0260*/ 	.word	0x00003050


	//   ....[32]....
        /*0264*/ 	.word	0x00003080


	//   ....[33]....
        /*0268*/ 	.word	0x00003480


	//   ....[34]....
        /*026c*/ 	.word	0x000034a0


	//   ....[35]....
        /*0270*/ 	.word	0x00004120


	//   ....[36]....
        /*0274*/ 	.word	0x00004240


	//   ....[37]....
        /*0278*/ 	.word	0x00004250


	//   ....[38]....
        /*027c*/ 	.word	0x00004280


	//   ....[39]....
        /*0280*/ 	.word	0x00005f00


	//   ....[40]....
        /*0284*/ 	.word	0x00005f20


	//   ....[41]....
        /*0288*/ 	.word	0x00005f40


	//   ....[42]....
        /*028c*/ 	.word	0x00005f50


	//   ....[43]....
        /*0290*/ 	.word	0x00005f60


	//   ....[44]....
        /*0294*/ 	.word	0x00005f70


	//   ....[45]....
        /*0298*/ 	.word	0x00005f80


	//   ....[46]....
        /*029c*/ 	.word	0x00005f90


	//   ....[47]....
        /*02a0*/ 	.word	0x00006e40


	//   ....[48]....
        /*02a4*/ 	.word	0x00006e60


	//   ....[49]....
        /*02a8*/ 	.word	0x00006e80


	//   ....[50]....
        /*02ac*/ 	.word	0x00006e90


	//   ....[51]....
        /*02b0*/ 	.word	0x00006ea0


	//   ....[52]....
        /*02b4*/ 	.word	0x00006eb0


	//   ....[53]....
        /*02b8*/ 	.word	0x00006ec0


	//   ....[54]....
        /*02bc*/ 	.word	0x00006ef0


	//   ....[55]....
        /*02c0*/ 	.word	0x000070e0


	//   ....[56]....
        /*02c4*/ 	.word	0x000070f0


	//   ....[57]....
        /*02c8*/ 	.word	0x00007d60


	//   ....[58]....
        /*02cc*/ 	.word	0x00007eb0


	//   ....[59]....
        /*02d0*/ 	.word	0x00007ef0


	//   ....[60]....
        /*02d4*/ 	.word	0x00007f60


	//   ....[61]....
        /*02d8*/ 	.word	0x0000a5e0


	//   ....[62]....
        /*02dc*/ 	.word	0x0000a5f0


	//   ....[63]....
        /*02e0*/ 	.word	0x0000a600


	//   ....[64]....
        /*02e4*/ 	.word	0x0000a610


	//   ....[65]....
        /*02e8*/ 	.word	0x0000a620


	//   ....[66]....
        /*02ec*/ 	.word	0x0000a630


	//   ....[67]....
        /*02f0*/ 	.word	0x0000a640


	//   ....[68]....
        /*02f4*/ 	.word	0x0000a670


	//   ....[69]....
        /*02f8*/ 	.word	0x0000aad0


	//   ....[70]....
        /*02fc*/ 	.word	0x0000ab00


	//   ....[71]....
        /*0300*/ 	.word	0x0000ab10


	//   ....[72]....
        /*0304*/ 	.word	0x0000ab30


	//   ....[73]....
        /*0308*/ 	.word	0x0000abf0


	//   ....[74]....
        /*030c*/ 	.word	0x0000ac20


	//   ....[75]....
        /*0310*/ 	.word	0x0000ad00


	//   ....[76]....
        /*0314*/ 	.word	0x0000ad20


	//   ....[77]....
        /*0318*/ 	.word	0x0000bbc0


	//   ....[78]....
        /*031c*/ 	.word	0x0000bbe0


	//   ....[79]....
        /*0320*/ 	.word	0x0000bc10


	//   ....[80]....
        /*0324*/ 	.word	0x0000bc20


	//   ....[81]....
        /*0328*/ 	.word	0x0000dad0


	//   ....[82]....
        /*032c*/ 	.word	0x0000db00


	//   ....[83]....
        /*0330*/ 	.word	0x0000db50


	//   ....[84]....
        /*0334*/ 	.word	0x0000db60


	//   ....[85]....
        /*0338*/ 	.word	0x0000ee00


	//   ....[86]....
        /*033c*/ 	.word	0x0000ee40


	//   ....[87]....
        /*0340*/ 	.word	0x0000ee80


	//   ....[88]....
        /*0344*/ 	.word	0x0000eec0


	//   ....[89]....
        /*0348*/ 	.word	0x0000f090


	//   ....[90]....
        /*034c*/ 	.word	0x0000f0a0


	//   ....[91]....
        /*0350*/ 	.word	0x0000f190


	//   ....[92]....
        /*0354*/ 	.word	0x0000f1c0


	//   ....[93]....
        /*0358*/ 	.word	0x0000f290


	//   ....[94]....
        /*035c*/ 	.word	0x0000f2c0


	//   ....[95]....
        /*0360*/ 	.word	0x0000f390


	//   ....[96]....
        /*0364*/ 	.word	0x0000f3b0


	//   ....[97]....
        /*0368*/ 	.word	0x0000fc60


	//   ....[98]....
        /*036c*/ 	.word	0x0000fc70


	//   ....[99]....
        /*0370*/ 	.word	0x0000fd40


	//   ....[100]....
        /*0374*/ 	.word	0x0000fd70


	//   ....[101]....
        /*0378*/ 	.word	0x0000fe40


	//   ....[102]....
        /*037c*/ 	.word	0x0000fe70


	//   ....[103]....
        /*0380*/ 	.word	0x0000ff40


	//   ....[104]....
        /*0384*/ 	.word	0x0000ff60


	//----- nvinfo : EIATTR_EXIT_INSTR_OFFSETS
	.align		4
.L_264:
        /*0388*/ 	.byte	0x04, 0x1c
        /*038a*/ 	.short	(.L_266 - .L_265)


	//   ....[0]....
.L_265:
        /*038c*/ 	.word	0x00000440


	//   ....[1]....
        /*0390*/ 	.word	0x0000f3c0


	//   ....[2]....
        /*0394*/ 	.word	0x0000f410


	//   ....[3]....
        /*0398*/ 	.word	0x0000f470


	//   ....[4]....
        /*039c*/ 	.word	0x0000ff70


	//   ....[5]....
        /*03a0*/ 	.word	0x0000ffc0


	//   ....[6]....
        /*03a4*/ 	.word	0x00010020


	//----- nvinfo : EIATTR_CTAIDZ_USED
	.align		4
.L_266:
        /*03a8*/ 	.byte	0x01, 0x04
	.zero		2


	//----- nvinfo : EIATTR_MAX_THREADS
	.align		4
        /*03ac*/ 	.byte	0x04, 0x05
        /*03ae*/ 	.short	(.L_268 - .L_267)
.L_267:
        /*03b0*/ 	.word	0x00000100
        /*03b4*/ 	.word	0x00000001
        /*03b8*/ 	.word	0x00000001


	//----- nvinfo : EIATTR_CRS_STACK_SIZE
	.align		4
.L_268:
        /*03bc*/ 	.byte	0x04, 0x1e
        /*03be*/ 	.short	(.L_270 - .L_269)
.L_269:
        /*03c0*/ 	.word	0x00000000
.L_270:


//--------------------- .nv.info._ZN7cutlass13device_kernelIN5flash19enable_sm80_to_sm89INS1_16FlashAttnFwdSm80INS1_25CollectiveMainloopFwdSm80ILi8ELi1ELb1EN4cute5tupleIJNS5_1CILi128EEES8_S8_EEELi128ENS_10bfloat16_tEfNS_4arch4Sm80ELb1ELb0ELb0ELb1ELb1ELb1ELb1ELb0EEENS1_21CollectiveEpilogueFwdIS9_NS6_IJNS7_ILi1EEESF_SF_EEESA_SC_Li256ELb1ELb1ELb0ELb0EEENS1_19SingleTileSchedulerILb1ELb0ELb1ELi128EEEEEEEEEvNT_6ParamsE --------------------------
	.section	.nv.info._ZN7cutlass13device_kernelIN5flash19enable_sm80_to_sm89INS1_16FlashAttnFwdSm80INS1_25CollectiveMainloopFwdSm80ILi8ELi1ELb1EN4cute5tupleIJNS5_1CILi128EEES8_S8_EEELi128ENS_10bfloat16_tEfNS_4arch4Sm80ELb1ELb0ELb0ELb1ELb1ELb1ELb1ELb0EEENS1_21CollectiveEpilogueFwdIS9_NS6_IJNS7_ILi1EEESF_SF_EEESA_SC_Li256ELb1ELb1ELb0ELb0EEENS1_19SingleTileSchedulerILb1ELb0ELb1ELi128EEEEEEEEEvNT_6ParamsE,"",@"SHT_CUDA_INFO"
	.sectionflags	@""
	.align	4


	//----- nvinfo : EIATTR_CUDA_API_VERSION
	.align		4
        /*0000*/ 	.byte	0x04, 0x37
        /*0002*/ 	.short	(.L_272 - .L_271)
.L_271:
        /*0004*/ 	.word	0x00000082


	//----- nvinfo : EIATTR_SW2861232_WAR
	.align		4
.L_272:
        /*0008*/ 	.byte	0x01, 0x35
	.zero		2


	//----- nvinfo : EIATTR_PARAM_CBANK
	.align		4
        /*000c*/ 	.byte	0x04, 0x0a
        /*000e*/ 	.short	(.L_274 - .L_273)
	.align		4
.L_273:
        /*0010*/ 	.word	index@(.nv.constant0._ZN7cutlass13device_kernelIN5flash19enable_sm80_to_sm89INS1_16FlashAttnFwdSm80INS1_25CollectiveMainloopFwdSm80ILi8ELi1ELb1EN4cute5tupleIJNS5_1CILi128EEES8_S8_EEELi128ENS_10bfloat16_tEfNS_4arch4Sm80ELb1ELb0ELb0ELb1ELb1ELb1ELb1ELb0EEENS1_21CollectiveEpilogueFwdIS9_NS6_IJNS7_ILi1EEESF_SF_EEESA_SC_Li256ELb1ELb1ELb0ELb0EEENS1_19SingleTileSchedulerILb1ELb0ELb1ELi128EEEEEEEEEvNT_6ParamsE)
        /*0014*/ 	.short	0x0160
        /*0016*/ 	.short	0x0418


	//----- nvinfo : EIATTR_CBANK_PARAM_SIZE
	.align		4
.L_274:
        /*0018*/ 	.byte	0x03, 0x19
        /*001a*/ 	.short	0x0418


	//----- nvinfo : EIATTR_KPARAM_INFO
	.align		4
        /*001c*/ 	.byte	0x04, 0x17
        /*001e*/ 	.short	(.L_276 - .L_275)
.L_275:
        /*0020*/ 	.word	0x00000000
        /*0024*/ 	.short	0x0000
        /*0026*/ 	.short	0x0000
        /*0028*/ 	.byte	0x00, 0xf0, 0x61, 0x10


	//----- nvinfo : EIATTR_MAXREG_COUNT
	.align		4
.L_276:
        /*002c*/ 	.byte	0x03, 0x1b
        /*002e*/ 	.short	0x00ff


	//----- nvinfo : EIATTR_NUM_BARRIERS
	.align		4
        /*0030*/ 	.byte	0x02, 0x4c
        /*0032*/ 	.byte	0x02
	.zero		1


	//----- nvinfo : EIATTR_ANNOTATIONS
	.align		4
        /*0034*/ 	.byte	0x04, 0x55
        /*0036*/ 	.short	(.L_278 - .L_277)


	//   ....[0]....
.L_277:
        /*0038*/ 	.word	0x00000001
        /*003c*/ 	.byte	0xe0, 0x66, 0x01, 0x00, 0x01, 0x00, 0x00, 0x00, 0xb0, 0x67, 0x01, 0x00, 0x01, 0x00, 0x00, 0x00
        /*004c*/ 	.byte	0xc0, 0x6b, 0x01, 0x00


	//----- nvinfo : EIATTR_MERCURY_ISA_VERSION
	.align		4
.L_278:
        /*0050*/ 	.byte	0x03, 0x5f
        /*0052*/ 	.short	0x0000


	//----- nvinfo : EIATTR_COOP_GROUP_MASK_REGIDS
	.align		4
        /*0054*/ 	.byte	0x04, 0x29
        /*0056*/ 	.short	(.L_280 - .L_279)


	//   ....[0]....
.L_279:
        /*0058*/ 	.word	0xffffffff


	//   ....[1]....
        /*005c*/ 	.word	0xffffffff


	//   ....[2]....
        /*0060*/ 	.word	0xffffffff


	//   ....[3]....
        /*0064*/ 	.word	0xffffffff


	//   ....[4]....
        /*0068*/ 	.word	0xffffffff


	//   ....[5]....
        /*006c*/ 	.word	0xffffffff


	//   ....[6]....
        /*0070*/ 	.word	0xffffffff


	//   ....[7]....
        /*0074*/ 	.word	0xffffffff


	//   ....[8]....
        /*0078*/ 	.word	0xffffffff


	//   ....[9]....
        /*007c*/ 	.word	0xffffffff


	//   ....[10]....
        /*0080*/ 	.word	0xffffffff


	//   ....[11]....
        /*0084*/ 	.word	0xffffffff


	//   ....[12]....
        /*0088*/ 	.word	0xffffffff


	//   ....[13]....
        /*008c*/ 	.word	0xffffffff


	//   ....[14]....
        /*0090*/ 	.word	0xffffffff


	//   ....[15]....
        /*0094*/ 	.word	0xffffffff


	//   ....[16]....
        /*0098*/ 	.word	0xffffffff


	//   ....[17]....
        /*009c*/ 	.word	0xffffffff


	//   ....[18]....
        /*00a0*/ 	.word	0xffffffff


	//   ....[19]....
        /*00a4*/ 	.word	0xffffffff


	//   ....[20]....
        /*00a8*/ 	.word	0xffffffff


	//   ....[21]....
        /*00ac*/ 	.word	0xffffffff


	//   ....[22]....
        /*00b0*/ 	.word	0xffffffff


	//   ....[23]....
        /*00b4*/ 	.word	0xffffffff


	//   ....[24]....
        /*00b8*/ 	.word	0xffffffff


	//   ....[25]....
        /*00bc*/ 	.word	0xffffffff


	//   ....[26]....
        /*00c0*/ 	.word	0xffffffff


	//   ....[27]....
        /*00c4*/ 	.word	0xffffffff


	//   ....[28]....
        /*00c8*/ 	.word	0xffffffff


	//   ....[29]....
        /*00cc*/ 	.word	0xffffffff


	//   ....[30]....
        /*00d0*/ 	.word	0xffffffff


	//   ....[31]....
        /*00d4*/ 	.word	0xffffffff


	//   ....[32]....
        /*00d8*/ 	.word	0xffffffff


	//   ....[33]....
        /*00dc*/ 	.word	0xffffffff


	//   ....[34]....
        /*00e0*/ 	.word	0xffffffff


	//   ....[35]....
        /*00e4*/ 	.word	0xffffffff


	//   ....[36]....
        /*00e8*/ 	.word	0xffffffff


	//   ....[37]....
        /*00ec*/ 	.word	0xffffffff


	//   ....[38]....
        /*00f0*/ 	.word	0xffffffff


	//   ....[39]....
        /*00f4*/ 	.word	0xffffffff


	//   ....[40]....
        /*00f8*/ 	.word	0xffffffff


	//   ....[41]....
        /*00fc*/ 	.word	0xffffffff


	//   ....[42]....
        /*0100*/ 	.word	0xffffffff


	//   ....[43]....
        /*0104*/ 	.word	0xffffffff


	//   ....[44]....
        /*0108*/ 	.word	0xffffffff


	//   ....[45]....
        /*010c*/ 	.word	0xffffffff


	//   ....[46]....
        /*0110*/ 	.word	0xffffffff


	//   ....[47]....
        /*0114*/ 	.word	0xffffffff


	//   ....[48]....
        /*0118*/ 	.word	0xffffffff


	//   ....[49]....
        /*011c*/ 	.word	0xffffffff


	//   ....[50]....
        /*0120*/ 	.word	0xffffffff


	//   ....[51]....
        /*0124*/ 	.word	0xffffffff


	//   ....[52]....
        /*0128*/ 	.word	0xffffffff


	//   ....[53]....
        /*012c*/ 	.word	0xffffffff


	//   ....[54]....
        /*0130*/ 	.word	0xffffffff


	//   ....[55]....
        /*0134*/ 	.word	0xffffffff


	//   ....[56]....
        /*0138*/ 	.word	0xffffffff


	//   ....[57]....
        /*013c*/ 	.word	0xffffffff


	//   ....[58]....
        /*0140*/ 	.word	0xffffffff


	//   ....[59]....
        /*0144*/ 	.word	0xffffffff


	//   ....[60]....
        /*0148*/ 	.word	0xffffffff


	//   ....[61]....
        /*014c*/ 	.word	0xffffffff


	//   ....[62]....
        /*0150*/ 	.word	0xffffffff


	//   ....[63]....
        /*0154*/ 	.word	0xffffffff


	//   ....[64]....
        /*0158*/ 	.word	0xffffffff


	//   ....[65]....
        /*015c*/ 	.word	0xffffffff


	//   ....[66]....
        /*0160*/ 	.word	0xffffffff


	//   ....[67]....
        /*0164*/ 	.word	0xffffffff


	//   ....[68]....
        /*0168*/ 	.word	0xffffffff


	//   ....[69]....
        /*016c*/ 	.word	0xffffffff


	//   ....[70]....
        /*0170*/ 	.word	0xffffffff


	//   ....[71]....
        /*0174*/ 	.word	0xffffffff


	//   ....[72]....
        /*0178*/ 	.word	0xffffffff


	//   ....[73]....
        /*017c*/ 	.word	0xffffffff


	//   ....[74]....
        /*0180*/ 	.word	0xffffffff


	//   ....[75]....
        /*0184*/ 	.word	0xffffffff


	//   ....[76]....
        /*0188*/ 	.word	0xffffffff


	//   ....[77]....
        /*018c*/ 	.word	0xffffffff


	//   ....[78]....
        /*0190*/ 	.word	0xffffffff


	//   ....[79]....
        /*0194*/ 	.word	0xffffffff


	//   ....[80]....
        /*0198*/ 	.word	0xffffffff


	//   ....[81]....
        /*019c*/ 	.word	0xffffffff


	//   ....[82]....
        /*01a0*/ 	.word	0xffffffff


	//   ....[83]....
        /*01a4*/ 	.word	0xffffffff


	//   ....[84]....
        /*01a8*/ 	.word	0xffffffff


	//   ....[85]....
        /*01ac*/ 	.word	0xffffffff


	//   ....[86]....
        /*01b0*/ 	.word	0xffffffff


	//   ....[87]....
        /*01b4*/ 	.word	0xffffffff


	//   ....[88]....
        /*01b8*/ 	.word	0xffffffff


	//   ....[89]....
        /*01bc*/ 	.word	0xffffffff


	//   ....[90]....
        /*01c0*/ 	.word	0xffffffff


	//   ....[91]....
        /*01c4*/ 	.word	0xffffffff


	//   ....[92]....
        /*01c8*/ 	.word	0xffffffff


	//   ....[93]....
        /*01cc*/ 	.word	0xffffffff


	//   ....[94]....
        /*01d0*/ 	.word	0xffffffff


	//   ....[95]....
        /*01d4*/ 	.word	0xffffffff


	//   ....[96]....
        /*01d8*/ 	.word	0xffffffff


	//   ....[97]....
        /*01dc*/ 	.word	0xffffffff


	//   ....[98]....
        /*01e0*/ 	.word	0xffffffff


	//   ....[99]....
        /*01e4*/ 	.word	0xffffffff


	//   ....[100]....
        /*01e8*/ 	.word	0xffffffff


	//   ....[101]....
        /*01ec*/ 	.word	0xffffffff


	//   ....[102]....
        /*01f0*/ 	.word	0xffffffff


	//   ....[103]....
        /*01f4*/ 	.word	0xffffffff


	//   ....[104]....
        /*01f8*/ 	.word	0xffffffff


	//   ....[105]....
        /*01fc*/ 	.word	0xffffffff


	//   ....[106]....
        /*0200*/ 	.word	0xffffffff


	//   ....[107]....
        /*0204*/ 	.word	0xffffffff


	//   ....[108]....
        /*0208*/ 	.word	0xffffffff


	//   ....[109]....
        /*020c*/ 	.word	0xffffffff


	//   ....[110]....
        /*0210*/ 	.word	0xffffffff


	//   ....[111]....
        /*0214*/ 	.word	0xffffffff


	//   ....[112]....
        /*0218*/ 	.word	0xffffffff


	//   ....[113]....
        /*021c*/ 	.word	0xffffffff


	//   ....[114]....
        /*0220*/ 	.word	0xffffffff


	//   ....[115]....
        /*0224*/ 	.word	0xffffffff


	//   ....[116]....
        /*0228*/ 	.word	0xffffffff


	//   ....[117]....
        /*022c*/ 	.word	0xffffffff


	//   ....[118]....
        /*0230*/ 	.word	0xffffffff


	//   ....[119]....
        /*0234*/ 	.word	0xffffffff


	//   ....[120]....
        /*0238*/ 	.word	0xffffffff


	//   ....[121]....
        /*023c*/ 	.word	0xffffffff


	//   ....[122]....
        /*0240*/ 	.word	0xffffffff


	//   ....[123]....
        /*0244*/ 	.word	0xffffffff


	//   ....[124]....
        /*0248*/ 	.word	0xffffffff


	//   ....[125]....
        /*024c*/ 	.word	0xffffffff


	//   ....[126]....
        /*0250*/ 	.word	0xffffffff


	//   ....[127]....
        /*0254*/ 	.word	0xffffffff


	//   ....[128]....
        /*0258*/ 	.word	0xffffffff


	//   ....[129]....
        /*025c*/ 	.word	0xffffffff


	//   ....[130]....
        /*0260*/ 	.word	0xffffffff


	//   ....[131]....
        /*0264*/ 	.word	0xffffffff


	//   ....[132]....
        /*0268*/ 	.word	0xffffffff


	//   ....[133]....
        /*026c*/ 	.word	0xffffffff


	//   ....[134]....
        /*0270*/ 	.word	0xffffffff


	//   ....[135]....
        /*0274*/ 	.word	0xffffffff


	//   ....[136]....
        /*0278*/ 	.word	0xffffffff


	//   ....[137]....
        /*027c*/ 	.word	0xffffffff


	//   ....[138]....
        /*0280*/ 	.word	0xffffffff


	//   ....[139]....
        /*0284*/ 	.word	0xffffffff


	//   ....[140]....
        /*0288*/ 	.word	0xffffffff


	//   ....[141]....
        /*028c*/ 	.word	0xffffffff


	//   ....[142]....
        /*0290*/ 	.word	0xffffffff


	//   ....[143]....
        /*0294*/ 	.word	0xffffffff


	//   ....[144]....
        /*0298*/ 	.word	0xffffffff


	//   ....[145]....
        /*029c*/ 	.word	0xffffffff


	//   ....[146]....
        /*02a0*/ 	.word	0xffffffff


	//   ....[147]....
        /*02a4*/ 	.word	0xffffffff


	//   ....[148]....
        /*02a8*/ 	.word	0xffffffff


	//   ....[149]....
        /*02ac*/ 	.word	0xffffffff


	//   ....[150]....
        /*02b0*/ 	.word	0xffffffff


	//   ....[151]....
        /*02b4*/ 	.word	0xffffffff


	//   ....[152]....
        /*02b8*/ 	.word	0xffffffff


	//   ....[153]....
        /*02bc*/ 	.word	0xffffffff


	//   ....[154]....
        /*02c0*/ 	.word	0xffffffff


	//   ....[155]....
        /*02c4*/ 	.word	0xffffffff


	//   ....[156]....
        /*02c8*/ 	.word	0xffffffff


	//   ....[157]....
        /*02cc*/ 	.word	0xffffffff


	//   ....[158]....
        /*02d0*/ 	.word	0xffffffff


	//   ....[159]....
        /*02d4*/ 	.word	0xffffffff


	//   ....[160]....
        /*02d8*/ 	.word	0xffffffff


	//   ....[161]....
        /*02dc*/ 	.word	0xffffffff


	//   ....[162]....
        /*02e0*/ 	.word	0xffffffff


	//   ....[163]....
        /*02e4*/ 	.word	0xffffffff


	//   ....[164]....
        /*02e8*/ 	.word	0xffffffff


	//   ....[165]....
        /*02ec*/ 	.word	0xffffffff


	//   ....[166]....
        /*02f0*/ 	.word	0xffffffff


	//   ....[167]....
        /*02f4*/ 	.word	0xffffffff


	//   ....[168]....
        /*02f8*/ 	.word	0xffffffff


	//----- nvinfo : EIATTR_COOP_GROUP_INSTR_OFFSETS
	.align		4
.L_280:
        /*02fc*/ 	.byte	0x04, 0x28
        /*02fe*/ 	.short	(.L_282 - .L_281)


	//   ....[0]....
.L_281:
        /*0300*/ 	.word	0x000000a0


	//   ....[1]....
        /*0304*/ 	.word	0x00002990


	//   ....[2]....
        /*0308*/ 	.word	0x000029f0


	//   ....[3]....
        /*030c*/ 	.word	0x000031b0


	//   ....[4]....
        /*0310*/ 	.word	0x000031d0


	//   ....[5]....
        /*0314*/ 	.word	0x00003920


	//   ....[6]....
        /*0318*/ 	.word	0x00003940


	//   ....[7]....
        /*031c*/ 	.word	0x00004090


	//   ....[8]....
        /*0320*/ 	.word	0x000040a0


	//   ....[9]....
        /*0324*/ 	.word	0x000048d0


	//   ....[10]....
        /*0328*/ 	.word	0x00004910


	//   ....[11]....
        /*032c*/ 	.word	0x000056b0


	//   ....[12]....
        /*0330*/ 	.word	0x000056e0


	//   ....[13]....
        /*0334*/ 	.word	0x00005e60


	//   ....[14]....
        /*0338*/ 	.word	0x00005e90


	//   ....[15]....
        /*033c*/ 	.word	0x00006610


	//   ....[16]....
        /*0340*/ 	.word	0x00006630


	//   ....[17]....
        /*0344*/ 	.word	0x00006dd0


	//   ....[18]....
        /*0348*/ 	.word	0x00006e00


	//   ....[19]....
        /*034c*/ 	.word	0x00006f10


	//   ....[20]....
        /*0350*/ 	.word	0x00006f40


	//   ....[21]....
        /*0354*/ 	.word	0x00007010


	//   ....[22]....
        /*0358*/ 	.word	0x00007040


	//   ....[23]....
        /*035c*/ 	.word	0x00007110


	//   ....[24]....
        /*0360*/ 	.word	0x00007130


	//   ....[25]....
        /*0364*/ 	.word	0x000076b0


	//   ....[26]....
        /*0368*/ 	.word	0x000076d0


	//   ....[27]....
        /*036c*/ 	.word	0x000077a0


	//   ....[28]....
        /*0370*/ 	.word	0x000077d0


	//   ....[29]....
        /*0374*/ 	.word	0x000078a0


	//   ....[30]....
        /*0378*/ 	.word	0x000078d0


	//   ....[31]....
        /*037c*/ 	.word	0x000079a0


	//   ....[32]....
        /*0380*/ 	.word	0x000079d0


	//   ....[33]....
        /*0384*/ 	.word	0x00008740


	//   ....[34]....
        /*0388*/ 	.word	0x00008780


	//   ....[35]....
        /*038c*/ 	.word	0x000087c0


	//   ....[36]....
        /*0390*/ 	.word	0x00008800


	//   ....[37]....
        /*0394*/ 	.word	0x00008840


	//   ....[38]....
        /*0398*/ 	.word	0x00008880


	//   ....[39]....
        /*039c*/ 	.word	0x000088c0


	//   ....[40]....
        /*03a0*/ 	.word	0x000089d0


	//   ....[41]....
        /*03a4*/ 	.word	0x00008bf0


	//   ....[42]....
        /*03a8*/ 	.word	0x00008c20


	//   ....[43]....
        /*03ac*/ 	.word	0x00008d90


	//   ....[44]....
        /*03b0*/ 	.word	0x00008db0


	//   ....[45]....
        /*03b4*/ 	.word	0x00008e40


	//   ....[46]....
        /*03b8*/ 	.word	0x00008e60


	//   ....[47]....
        /*03bc*/ 	.word	0x00008ef0


	//   ....[48]....
        /*03c0*/ 	.word	0x00008f10


	//   ....[49]....
        /*03c4*/ 	.word	0x000092e0


	//   ....[50]....
        /*03c8*/ 	.word	0x00009300


	//   ....[51]....
        /*03cc*/ 	.word	0x00009370


	//   ....[52]....
        /*03d0*/ 	.word	0x00009380


	//   ....[53]....
        /*03d4*/ 	.word	0x000094e0


	//   ....[54]....
        /*03d8*/ 	.word	0x00009520


	//   ....[55]....
        /*03dc*/ 	.word	0x00009590


	//   ....[56]....
        /*03e0*/ 	.word	0x000095d0


	//   ....[57]....
        /*03e4*/ 	.word	0x000097b0


	//   ....[58]....
        /*03e8*/ 	.word	0x00009840


	//   ....[59]....
        /*03ec*/ 	.word	0x00009880


	//   ....[60]....
        /*03f0*/ 	.word	0x000098c0


	//   ....[61]....
        /*03f4*/ 	.word	0x00009a30


	//   ....[62]....
        /*03f8*/ 	.word	0x00009a70


	//   ....[63]....
        /*03fc*/ 	.word	0x00009ab0


	//   ....[64]....
        /*0400*/ 	.word	0x00009af0


	//   ....[65]....
        /*0404*/ 	.word	0x0000b920


	//   ....[66]....
        /*0408*/ 	.word	0x0000b980


	//   ....[67]....
        /*040c*/ 	.word	0x0000b9a0


	//   ....[68]....
        /*0410*/ 	.word	0x0000b9f0


	//   ....[69]....
        /*0414*/ 	.word	0x0000bb20


	//   ....[70]....
        /*0418*/ 	.word	0x0000bb30


	//   ....[71]....
        /*041c*/ 	.word	0x0000bb40


	//   ....[72]....
        /*0420*/ 	.word	0x0000bb50


	//   ....[73]....
        /*0424*/ 	.word	0x0000bcb0


	//   ....[74]....
        /*0428*/ 	.word	0x0000bcf0


	//   ....[75]....
        /*042c*/ 	.word	0x0000bd40


	//   ....[76]....
        /*0430*/ 	.word	0x0000bd60


	//   ....[77]....
        /*0434*/ 	.word	0x0000be90


	//   ....[78]....
        /*0438*/ 	.word	0x0000bea0


	//   ....[79]....
        /*043c*/ 	.word	0x0000bec0


	//   ....[80]....
        /*0440*/ 	.word	0x0000bee0


	//   ....[81]....
        /*0444*/ 	.word	0x0000e090


	//   ....[82]....
        /*0448*/ 	.word	0x0000e260


	//   ....[83]....
        /*044c*/ 	.word	0x0000e290


	//   ....[84]....
        /*0450*/ 	.word	0x0000e2c0


	//   ....[85]....
        /*0454*/ 	.word	0x0000e2f0


	//   ....[86]....
        /*0458*/ 	.word	0x0000e310


	//   ....[87]....
        /*045c*/ 	.word	0x0000e330


	//   ....[88]....
        /*0460*/ 	.word	0x0000e370


	//   ....[89]....
        /*0464*/ 	.word	0x0000f460


	//   ....[90]....
        /*0468*/ 	.word	0x0000f490


	//   ....[91]....
        /*046c*/ 	.word	0x0000f4b0


	//   ....[92]....
        /*0470*/ 	.word	0x0000f4c0


	//   ....[93]....
        /*0474*/ 	.word	0x0000f4d0


	//   ....[94]....
        /*0478*/ 	.word	0x0000f4e0


	//   ....[95]....
        /*047c*/ 	.word	0x0000f4f0


	//   ....[96]....
        /*0480*/ 	.word	0x0000f510


	//   ....[97]....
        /*0484*/ 	.word	0x0000f930


	//   ....[98]....
        /*0488*/ 	.word	0x0000f950


	//   ....[99]....
        /*048c*/ 	.word	0x00010580


	//   ....[100]....
        /*0490*/ 	.word	0x000106b0


	//   ....[101]....
        /*0494*/ 	.word	0x000106c0


	//   ....[102]....
        /*0498*/ 	.word	0x000106f0


	//   ....[103]....
        /*049c*/ 	.word	0x000123e0


	//   ....[104]....
        /*04a0*/ 	.word	0x00012400


	//   ....[105]....
        /*04a4*/ 	.word	0x00012430


	//   ....[106]....
        /*04a8*/ 	.word	0x00012440


	//   ....[107]....
        /*04ac*/ 	.word	0x00012450


	//   ....[108]....
        /*04b0*/ 	.word	0x00012460


	//   ....[109]....
        /*04b4*/ 	.word	0x00012470


	//   ....[110]....
        /*04b8*/ 	.word	0x00012480


	//   ....[111]....
        /*04bc*/ 	.word	0x000133d0


	//   ....[112]....
        /*04c0*/ 	.word	0x00013400


	//   ....[113]....
        /*04c4*/ 	.word	0x00013410


	//   ....[114]....
        /*04c8*/ 	.word	0x00013420


	//   ....[115]....
        /*04cc*/ 	.word	0x00013430


	//   ....[116]....
        /*04d0*/ 	.word	0x00013440


	//   ....[117]....
        /*04d4*/ 	.word	0x00013450


	//   ....[118]....
        /*04d8*/ 	.word	0x00013480


	//   ....[119]....
        /*04dc*/ 	.word	0x00013670


	//   ....[120]....
        /*04e0*/ 	.word	0x00013680


	//   ....[121]....
        /*04e4*/ 	.word	0x00014330


	//   ....[122]....
        /*04e8*/ 	.word	0x00014480


	//   ....[123]....
        /*04ec*/ 	.word	0x00014490


	//   ....[124]....
        /*04f0*/ 	.word	0x00014500


	//   ....[125]....
        /*04f4*/ 	.word	0x000169a0


	//   ....[126]....
        /*04f8*/ 	.word	0x000169c0


	//   ....[127]....
        /*04fc*/ 	.word	0x000169d0


	//   ....[128]....
        /*0500*/ 	.word	0x000169e0


	//   ....[129]....
        /*0504*/ 	.word	0x000169f0


	//   ....[130]....
        /*0508*/ 	.word	0x00016a00


	//   ....[131]....
        /*050c*/ 	.word	0x00016a10


	//   ....[132]....
        /*0510*/ 	.word	0x00016a40


	//   ....[133]....
        /*0514*/ 	.word	0x00016de0


	//   ....[134]....
        /*0518*/ 	.word	0x00016e00


	//   ....[135]....
        /*051c*/ 	.word	0x00016e10


	//   ....[136]....
        /*0520*/ 	.word	0x00016e30


	//   ....[137]....
        /*0524*/ 	.word	0x00016e50


	//   ....[138]....
        /*0528*/ 	.word	0x00016e70


	//   ....[139]....
        /*052c*/ 	.word	0x00016f70


	//   ....[140]....
        /*0530*/ 	.word	0x00016f80


	//   ....[141]....
        /*0534*/ 	.word	0x00017fa0


	//   ....[142]....
        /*0538*/ 	.word	0x00017fc0


	//   ....[143]....
        /*053c*/ 	.word	0x00017ff0


	//   ....[144]....
        /*0540*/ 	.word	0x00018000


	//   ....[145]....
        /*0544*/ 	.word	0x00019eb0


	//   ....[146]....
        /*0548*/ 	.word	0x00019ee0


	//   ....[147]....
        /*054c*/ 	.word	0x00019f30


	//   ....[148]....
        /*0550*/ 	.word	0x00019f40


	//   ....[149]....
        /*0554*/ 	.word	0x0001b1e0


	//   ....[150]....
        /*0558*/ 	.word	0x0001b220


	//   ....[151]....
        /*055c*/ 	.word	0x0001b260


	//   ....[152]....
        /*0560*/ 	.word	0x0001b2a0


	//   ....[153]....
        /*0564*/ 	.word	0x0001b470


	//   ....[154]....
        /*0568*/ 	.word	0x0001b480


	//   ....[155]....
        /*056c*/ 	.word	0x0001b570


	//   ....[156]....
        /*0570*/ 	.word	0x0001b5a0


	//   ....[157]....
        /*0574*/ 	.word	0x0001b670


	//   ....[158]....
        /*0578*/ 	.word	0x0001b6a0


	//   ....[159]....
        /*057c*/ 	.word	0x0001b770


	//   ....[160]....
        /*0580*/ 	.word	0x0001b790


	//   ....[161]....
        /*0584*/ 	.word	0x0001c040


	//   ....[162]....
        /*0588*/ 	.word	0x0001c050


	//   ....[163]....
        /*058c*/ 	.word	0x0001c120


	//   ....[164]....
        /*0590*/ 	.word	0x0001c150


	//   ....[165]....
        /*0594*/ 	.word	0x0001c220


	//   ....[166]....
        /*0598*/ 	.word	0x0001c250


	//   ....[167]....
        /*059c*/ 	.word	0x0001c320


	//   ....[168]....
        /*05a0*/ 	.word	0x0001c340


	//----- nvinfo : EIATTR_EXIT_INSTR_OFFSETS
	.align		4
.L_282:
        /*05a4*/ 	.byte	0x04, 0x1c
        /*05a6*/ 	.short	(.L_284 - .L_283)


	//   ....[0]....
.L_283:
        /*05a8*/ 	.word	0x00000450


	//   ....[1]....
        /*05ac*/ 	.word	0x0001b7a0


	//   ....[2]....
        /*05b0*/ 	.word	0x0001b7f0


	//   ....[3]....
        /*05b4*/ 	.word	0x0001b850


	//   ....[4]....
        /*05b8*/ 	.word	0x0001c350


	//   ....[5]....
        /*05bc*/ 	.word	0x0001c3a0


	//   ....[6]....
        /*05c0*/ 	.word	0x0001c400


	//----- nvinfo : EIATTR_CTAIDZ_USED
	.align		4
.L_284:
        /*05c4*/ 	.byte	0x01, 0x04
	.zero		2


	//----- nvinfo : EIATTR_MAX_THREADS
	.align		4
        /*05c8*/ 	.byte	0x04, 0x05
        /*05ca*/ 	.short	(.L_286 - .L_285)
.L_285:
        /*05cc*/ 	.word	0x00000100
        /*05d0*/ 	.word	0x00000001
        /*05d4*/ 	.word	0x00000001


	//----- nvinfo : EIATTR_CRS_STACK_SIZE
	.align		4
.L_286:
        /*05d8*/ 	.byte	0x04, 0x1e
        /*05da*/ 	.short	(.L_288 - .L_287)
.L_287:
        /*05dc*/ 	.word	0x00000000
.L_288:


//--------------------- .nv.info._ZN7cutlass13device_kernelIN5flash19enable_sm80_to_sm89INS1_16FlashAttnFwdSm80INS1_25CollectiveMainloopFwdSm80ILi4ELi1ELb0EN4cute5tupleIJNS5_1CILi128EEENS7_ILi64EEES8_EEELi128ENS_10bfloat16_tEfNS_4arch4Sm80ELb0ELb0ELb0ELb0ELb1ELb0ELb1ELb0EEENS1_21CollectiveEpilogueFwdINS6_IJS8_S8_S9_EEENS6_IJNS7_ILi1EEESH_SH_EEESB_SD_Li128ELb0ELb1ELb0ELb0EEENS1_19SingleTileSchedulerILb0ELb0ELb1ELi128EEEEEEEEEvNT_6ParamsE --------------------------
	.section	.nv.info._ZN7cutlass13device_kernelIN5flash19enable_sm80_to_sm89INS1_16FlashAttnFwdSm80INS1_25CollectiveMainloopFwdSm80ILi4ELi1ELb0EN4cute5tupleIJNS5_1CILi128EEENS7_ILi64EEES8_EEELi128ENS_10bfloat16_tEfNS_4arch4Sm80ELb0ELb0ELb0ELb0ELb1ELb0ELb1ELb0EEENS1_21CollectiveEpilogueFwdINS6_IJS8_S8_S9_EEENS6_IJNS7_ILi1EEESH_SH_EEESB_SD_Li128ELb0ELb1ELb0ELb0EEENS1_19SingleTileSchedulerILb0ELb0ELb1ELi128EEEEEEEEEvNT_6ParamsE,"",@"SHT_CUDA_INFO"
	.sectionflags	@""
	.align	4


	//----- nvinfo : EIATTR_CUDA_API_VERSION
	.align		4
        /*0000*/ 	.byte	0x04, 0x37
        /*0002*/ 	.short	(.L_290 - .L_289)
.L_289:
        /*0004*/ 	.word	0x00000082


	//----- nvinfo : EIATTR_SW2861232_WAR
	.align		4
.L_290:
        /*0008*/ 	.byte	0x01, 0x35
	.zero		2


	//----- nvinfo : EIATTR_PARAM_CBANK
	.align		4
        /*000c*/ 	.byte	0x04, 0x0a
        /*000e*/ 	.short	(.L_292 - .L_291)
	.align		4
.L_291:
        /*0010*/ 	.word	index@(.nv.constant0._ZN7cutlass13device_kernelIN5flash19enable_sm80_to_sm89INS1_16FlashAttnFwdSm80INS1_25CollectiveMainloopFwdSm80ILi4ELi1ELb0EN4cute5tupleIJNS5_1CILi128EEENS7_ILi64EEES8_EEELi128ENS_10bfloat16_tEfNS_4arch4Sm80ELb0ELb0ELb0ELb0ELb1ELb0ELb1ELb0EEENS1_21CollectiveEpilogueFwdINS6_IJS8_S8_S9_EEENS6_IJNS7_ILi1EEESH_SH_EEESB_SD_Li128ELb0ELb1ELb0ELb0EEENS1_19SingleTileSchedulerILb0ELb0ELb1ELi128EEEEEEEEEvNT_6ParamsE)
        /*0014*/ 	.short	0x0160
        /*0016*/ 	.short	0x0418


	//----- nvinfo : EIATTR_CBANK_PARAM_SIZE
	.align		4
.L_292:
        /*0018*/ 	.byte	0x03, 0x19
        /*001a*/ 	.short	0x0418


	//----- nvinfo : EIATTR_KPARAM_INFO
	.align		4
        /*001c*/ 	.byte	0x04, 0x17
        /*001e*/ 	.short	(.L_294 - .L_293)
.L_293:
        /*0020*/ 	.word	0x00000000
        /*0024*/ 	.short	0x0000
        /*0026*/ 	.short	0x0000
        /*0028*/ 	.byte	0x00, 0xf0, 0x61, 0x10


	//----- nvinfo : EIATTR_MAXREG_COUNT
	.align		4
.L_294:
        /*002c*/ 	.byte	0x03, 0x1b
        /*002e*/ 	.short	0x00ff


	//----- nvinfo : EIATTR_NUM_BARRIERS
	.align		4
        /*0030*/ 	.byte	0x02, 0x4c
        /*0032*/ 	.byte	0x02
	.zero		1


	//----- nvinfo : EIATTR_ANNOTATIONS
	.align		4
        /*0034*/ 	.byte	0x04, 0x55
        /*0036*/ 	.short	(.L_296 - .L_295)


	//   ....[0]....
.L_295:
        /* <DEDUP_REMOVED lines=38> */


	//----- nvinfo : EIATTR_MERCURY_ISA_VERSION
	.align		4
.L_296:
        /*0288*/ 	.byte	0x03, 0x5f
        /*028a*/ 	.short	0x0000


	//----- nvinfo : EIATTR_COOP_GROUP_MASK_REGIDS
	.align		4
        /*028c*/ 	.byte	0x04, 0x29
        /*028e*/ 	.short	(.L_298 - .L_297)


	//   ....[0]....
.L_297:
        /*0290*/ 	.word	0xffffffff


	//   ....[1]....
        /*0294*/ 	.word	0xffffffff


	//   ....[2]....
        /*0298*/ 	.word	0xffffffff


	//   ....[3]....
        /*029c*/ 	.word	0xffffffff


	//   ....[4]....
        /*02a0*/ 	.word	0xffffffff


	//   ....[5]....
        /*02a4*/ 	.word	0xffffffff


	//   ....[6]....
        /*02a8*/ 	.word	0xffffffff


	//   ....[7]....
        /*02ac*/ 	.word	0xffffffff


	//   ....[8]....
        /*02b0*/ 	.word	0xffffffff


	//   ....[9]....
        /*02b4*/ 	.word	0xffffffff


	//   ....[10]....
        /*02b8*/ 	.word	0xffffffff


	//   ....[11]....
        /*02bc*/ 	.word	0xffffffff


	//   ....[12]....
        /*02c0*/ 	.word	0xffffffff


	//   ....[13]....
        /*02c4*/ 	.word	0xffffffff


	//   ....[14]....
        /*02c8*/ 	.word	0xffffffff


	//   ....[15]....
        /*02cc*/ 	.word	0xffffffff


	//   ....[16]....
        /*02d0*/ 	.word	0xffffffff


	//   ....[17]....
        /*02d4*/ 	.word	0xffffffff


	//   ....[18]....
        /*02d8*/ 	.word	0xffffffff


	//   ....[19]....
        /*02dc*/ 	.word	0xffffffff


	//   ....[20]....
        /*02e0*/ 	.word	0xffffffff


	//   ....[21]....
        /*02e4*/ 	.word	0xffffffff


	//   ....[22]....
        /*02e8*/ 	.word	0xffffffff


	//   ....[23]....
        /*02ec*/ 	.word	0xffffffff


	//   ....[24]....
        /*02f0*/ 	.word	0xffffffff


	//   ....[25]....
        /*02f4*/ 	.word	0xffffffff


	//   ....[26]....
        /*02f8*/ 	.word	0xffffffff


	//   ....[27]....
        /*02fc*/ 	.word	0xffffffff


	//   ....[28]....
        /*0300*/ 	.word	0xffffffff


	//   ....[29]....
        /*0304*/ 	.word	0xffffffff


	//   ....[30]....
        /*0308*/ 	.word	0xffffffff


	//   ....[31]....
        /*030c*/ 	.word	0xffffffff


	//   ....[32]....
        /*0310*/ 	.word	0xffffffff


	//   ....[33]....
        /*0314*/ 	.word	0xffffffff


	//   ....[34]....
        /*0318*/ 	.word	0xffffffff


	//   ....[35]....
        /*031c*/ 	.word	0xffffffff


	//   ....[36]....
        /*0320*/ 	.word	0xffffffff


	//   ....[37]....
        /*0324*/ 	.word	0xffffffff


	//   ....[38]....
        /*0328*/ 	.word	0xffffffff


	//   ....[39]....
        /*032c*/ 	.word	0xffffffff


	//   ....[40]....
        /*0330*/ 	.word	0xffffffff


	//   ....[41]....
        /*0334*/ 	.word	0xffffffff


	//   ....[42]....
        /*0338*/ 	.word	0xffffffff


	//   ....[43]....
        /*033c*/ 	.word	0xffffffff


	//   ....[44]....
        /*0340*/ 	.word	0xffffffff


	//   ....[45]....
        /*0344*/ 	.word	0xffffffff


	//   ....[46]....
        /*0348*/ 	.word	0xffffffff


	//   ....[47]....
        /*034c*/ 	.word	0xffffffff


	//   ....[48]....
        /*0350*/ 	.word	0xffffffff


	//   ....[49]....
        /*0354*/ 	.word	0xffffffff


	//   ....[50]....
        /*0358*/ 	.word	0xffffffff


	//   ....[51]....
        /*035c*/ 	.word	0xffffffff


	//   ....[52]....
        /*0360*/ 	.word	0xffffffff


	//   ....[53]....
        /*0364*/ 	.word	0xffffffff


	//   ....[54]....
        /*0368*/ 	.word	0xffffffff


	//   ....[55]....
        /*036c*/ 	.word	0xffffffff


	//   ....[56]....
        /*0370*/ 	.word	0xffffffff


	//   ....[57]....
        /*0374*/ 	.word	0xffffffff


	//   ....[58]....
        /*0378*/ 	.word	0xffffffff


	//   ....[59]....
        /*037c*/ 	.word	0xffffffff


	//   ....[60]....
        /*0380*/ 	.word	0xffffffff


	//   ....[61]....
        /*0384*/ 	.word	0xffffffff


	//   ....[62]....
        /*0388*/ 	.word	0xffffffff


	//   ....[63]....
        /*038c*/ 	.word	0xffffffff


	//   ....[64]....
        /*0390*/ 	.word	0xffffffff


	//   ....[65]....
        /*0394*/ 	.word	0xffffffff


	//   ....[66]....
        /*0398*/ 	.word	0xffffffff


	//   ....[67]....
        /*039c*/ 	.word	0xffffffff


	//   ....[68]....
        /*03a0*/ 	.word	0xffffffff


	//   ....[69]....
        /*03a4*/ 	.word	0xffffffff


	//   ....[70]....
        /*03a8*/ 	.word	0xffffffff


	//   ....[71]....
        /*03ac*/ 	.word	0xffffffff


	//   ....[72]....
        /*03b0*/ 	.word	0xffffffff


	//   ....[73]....
        /*03b4*/ 	.word	0xffffffff


	//   ....[74]....
        /*03b8*/ 	.word	0xffffffff


	//   ....[75]....
        /*03bc*/ 	.word	0xffffffff


	//   ....[76]....
        /*03c0*/ 	.word	0xffffffff


	//   ....[77]....
        /*03c4*/ 	.word	0xffffffff


	//   ....[78]....
        /*03c8*/ 	.word	0xffffffff


	//   ....[79]....
        /*03cc*/ 	.word	0xffffffff


	//   ....[80]....
        /*03d0*/ 	.word	0xffffffff


	//   ....[81]....
        /*03d4*/ 	.word	0xffffffff


	//   ....[82]....
        /*03d8*/ 	.word	0xffffffff


	//   ....[83]....
        /*03dc*/ 	.word	0xffffffff


	//   ....[84]....
        /*03e0*/ 	.word	0xffffffff


	//   ....[85]....
        /*03e4*/ 	.word	0xffffffff


	//   ....[86]....
        /*03e8*/ 	.word	0xffffffff


	//   ....[87]....
        /*03ec*/ 	.word	0xffffffff


	//   ....[88]....
        /*03f0*/ 	.word	0xffffffff


	//   ....[89]....
        /*03f4*/ 	.word	0xffffffff


	//   ....[90]....
        /*03f8*/ 	.word	0xffffffff


	//   ....[91]....
        /*03fc*/ 	.word	0xffffffff


	//   ....[92]....
        /*0400*/ 	.word	0xffffffff


	//   ....[93]....
        /*0404*/ 	.word	0xffffffff


	//   ....[94]....
        /*0408*/ 	.word	0xffffffff


	//   ....[95]....
        /*040c*/ 	.word	0xffffffff


	//   ....[96]....
        /*0410*/ 	.word	0xffffffff


	//   ....[97]....
        /*0414*/ 	.word	0xffffffff


	//   ....[98]....
        /*0418*/ 	.word	0xffffffff


	//   ....[99]....
        /*041c*/ 	.word	0xffffffff


	//   ....[100]....
        /*0420*/ 	.word	0xffffffff


	//   ....[101]....
        /*0424*/ 	.word	0xffffffff


	//   ....[102]....
        /*0428*/ 	.word	0xffffffff


	//   ....[103]....
        /*042c*/ 	.word	0xffffffff


	//----- nvinfo : EIATTR_COOP_GROUP_INSTR_OFFSETS
	.align		4
.L_298:
        /*0430*/ 	.byte	0x04, 0x28
        /*0432*/ 	.short	(.L_300 - .L_299)


	//   ....[0]....
.L_299:
        /*0434*/ 	.word	0x00000530


	//   ....[1]....
        /*0438*/ 	.word	0x00000560


	//   ....[2]....
        /*043c*/ 	.word	0x00000580


	//   ....[3]....
        /*0440*/ 	.word	0x000005a0


	//   ....[4]....
        /*0444*/ 	.word	0x00000820


	//   ....[5]....
        /*0448*/ 	.word	0x00000840


	//   ....[6]....
        /*044c*/ 	.word	0x00000860


	//   ....[7]....
        /*0450*/ 	.word	0x00000870


	//   ....[8]....
        /*0454*/ 	.word	0x00000910


	//   ....[9]....
        /*0458*/ 	.word	0x00000930


	//   ....[10]....
        /*045c*/ 	.word	0x000009a0


	//   ....[11]....
        /*0460*/ 	.word	0x000009b0


	//   ....[12]....
        /*0464*/ 	.word	0x00000b40


	//   ....[13]....
        /*0468*/ 	.word	0x00000b50


	//   ....[14]....
        /*046c*/ 	.word	0x00000b60


	//   ....[15]....
        /*0470*/ 	.word	0x00000b70


	//   ....[16]....
        /*0474*/ 	.word	0x000011d0


	//   ....[17]....
        /*0478*/ 	.word	0x000011e0


	//   ....[18]....
        /*047c*/ 	.word	0x000011f0


	//   ....[19]....
        /*0480*/ 	.word	0x00001200


	//   ....[20]....
        /*0484*/ 	.word	0x00001220


	//   ....[21]....
        /*0488*/ 	.word	0x00001230


	//   ....[22]....
        /*048c*/ 	.word	0x00001240


	//   ....[23]....
        /*0490*/ 	.word	0x00001250


	//   ....[24]....
        /*0494*/ 	.word	0x00001810


	//   ....[25]....
        /*0498*/ 	.word	0x00001830


	//   ....[26]....
        /*049c*/ 	.word	0x00001850


	//   ....[27]....
        /*04a0*/ 	.word	0x00001880


	//   ....[28]....
        /*04a4*/ 	.word	0x000018a0


	//   ....[29]....
        /*04a8*/ 	.word	0x000018b0


	//   ....[30]....
        /*04ac*/ 	.word	0x00001910


	//   ....[31]....
        /*04b0*/ 	.word	0x00001940


	//   ....[32]....
        /*04b4*/ 	.word	0x00002840


	//   ....[33]....
        /*04b8*/ 	.word	0x00002870


	//   ....[34]....
        /*04bc*/ 	.word	0x00002890


	//   ....[35]....
        /*04c0*/ 	.word	0x000028a0


	//   ....[36]....
        /*04c4*/ 	.word	0x000028b0


	//   ....[37]....
        /*04c8*/ 	.word	0x000028c0


	//   ....[38]....
        /*04cc*/ 	.word	0x000028d0


	//   ....[39]....
        /*04d0*/ 	.word	0x000028f0


	//   ....[40]....
        /*04d4*/ 	.word	0x00003260


	//   ....[41]....
        /*04d8*/ 	.word	0x00003330


	//   ....[42]....
        /*04dc*/ 	.word	0x000034d0


	//   ....[43]....
        /*04e0*/ 	.word	0x000034f0


	//   ....[44]....
        /*04e4*/ 	.word	0x00003800


	//   ....[45]....
        /*04e8*/ 	.word	0x000039b0


	//   ....[46]....
        /*04ec*/ 	.word	0x00003a20


	//   ....[47]....
        /*04f0*/ 	.word	0x00003ae0


	//   ....[48]....
        /*04f4*/ 	.word	0x00006050


	//   ....[49]....
        /*04f8*/ 	.word	0x00006060


	//   ....[50]....
        /*04fc*/ 	.word	0x00006070


	//   ....[51]....
        /*0500*/ 	.word	0x00006080


	//   ....[52]....
        /*0504*/ 	.word	0x00006090


	//   ....[53]....
        /*0508*/ 	.word	0x000060a0


	//   ....[54]....
        /*050c*/ 	.word	0x000060b0


	//   ....[55]....
        /*0510*/ 	.word	0x000060f0


	//   ....[56]....
        /*0514*/ 	.word	0x000064c0


	//   ....[57]....
        /*0518*/ 	.word	0x000064e0


	//   ....[58]....
        /*051c*/ 	.word	0x000064f0


	//   ....[59]....
        /*0520*/ 	.word	0x00006500


	//   ....[60]....
        /*0524*/ 	.word	0x00006510


	//   ....[61]....
        /*0528*/ 	.word	0x00006520


	//   ....[62]....
        /*052c*/ 	.word	0x00006540


	//   ....[63]....
        /*0530*/ 	.word	0x00006570


	//   ....[64]....
        /*0534*/ 	.word	0x00007390


	//   ....[65]....
        /*0538*/ 	.word	0x00007490


	//   ....[66]....
        /*053c*/ 	.word	0x000074f0


	//   ....[67]....
        /*0540*/ 	.word	0x00007520


	//   ....[68]....
        /*0544*/ 	.word	0x000075e0


	//   ....[69]....
        /*0548*/ 	.word	0x00007650


	//   ....[70]....
        /*054c*/ 	.word	0x000078f0


	//   ....[71]....
        /*0550*/ 	.word	0x00007e50


	//   ....[72]....
        /*0554*/ 	.word	0x00009df0


	//   ....[73]....
        /*0558*/ 	.word	0x00009e00


	//   ....[74]....
        /*055c*/ 	.word	0x00009e10


	//   ....[75]....
        /*0560*/ 	.word	0x00009e20


	//   ....[76]....
        /*0564*/ 	.word	0x00009e50


	//   ....[77]....
        /*0568*/ 	.word	0x00009e80


	//   ....[78]....
        /*056c*/ 	.word	0x00009eb0


	//   ....[79]....
        /*0570*/ 	.word	0x00009ee0


	//   ....[80]....
        /*0574*/ 	.word	0x0000b840


	//   ....[81]....
        /*0578*/ 	.word	0x0000b850


	//   ....[82]....
        /*057c*/ 	.word	0x0000b870


	//   ....[83]....
        /*0580*/ 	.word	0x0000b880


	//   ....[84]....
        /*0584*/ 	.word	0x0000b890


	//   ....[85]....
        /*0588*/ 	.word	0x0000b8a0


	//   ....[86]....
        /*058c*/ 	.word	0x0000b8b0


	//   ....[87]....
        /*0590*/ 	.word	0x0000b8c0


	//   ....[88]....
        /*0594*/ 	.word	0x0000ba40


	//   ....[89]....
        /*0598*/ 	.word	0x0000ba60


	//   ....[90]....
        /*059c*/ 	.word	0x0000bb50


	//   ....[91]....
        /*05a0*/ 	.word	0x0000bb80


	//   ....[92]....
        /*05a4*/ 	.word	0x0000bc50


	//   ....[93]....
        /*05a8*/ 	.word	0x0000bc80


	//   ....[94]....
        /*05ac*/ 	.word	0x0000bd50


	//   ....[95]....
        /*05b0*/ 	.word	0x0000bd80


	//   ....[96]....
        /*05b4*/ 	.word	0x0000be50


	//   ....[97]....
        /*05b8*/ 	.word	0x0000be80


	//   ....[98]....
        /*05bc*/ 	.word	0x0000bf50


	//   ....[99]....
        /*05c0*/ 	.word	0x0000bf80


	//   ....[100]....
        /*05c4*/ 	.word	0x0000c050


	//   ....[101]....
        /*05c8*/ 	.word	0x0000c080


	//   ....[102]....
        /*05cc*/ 	.word	0x0000c150


	//   ....[103]....
        /*05d0*/ 	.word	0x0000c170


	//----- nvinfo : EIATTR_EXIT_INSTR_OFFSETS
	.align		4
.L_300:
        /*05d4*/ 	.byte	0x04, 0x1c
        /*05d6*/ 	.short	(.L_302 - .L_301)


	//   ....[0]....
.L_301:
        /*05d8*/ 	.word	0x00000040


	//   ....[1]....
        /*05dc*/ 	.word	0x0000c180


	//   ....[2]....
        /*05e0*/ 	.word	0x0000c1d0


	//   ....[3]....
        /*05e4*/ 	.word	0x0000c230


	//----- nvinfo : EIATTR_CTAIDZ_USED
	.align		4
.L_302:
        /*05e8*/ 	.byte	0x01, 0x04
	.zero		2


	//----- nvinfo : EIATTR_MAX_THREADS
	.align		4
        /*05ec*/ 	.byte	0x04, 0x05
        /*05ee*/ 	.short	(.L_304 - .L_303)
.L_303:
        /*05f0*/ 	.word	0x00000080
        /*05f4*/ 	.word	0x00000001
        /*05f8*/ 	.word	0x00000001


	//----- nvinfo : EIATTR_CRS_STACK_SIZE
	.align		4
.L_304:
        /*05fc*/ 	.byte	0x04, 0x1e
        /*05fe*/ 	.short	(.L_306 - .L_305)
.L_305:
        /*0600*/ 	.word	0x00000000
.L_306:


//--------------------- .nv.info._ZN7cutlass13device_kernelIN5flash19enable_sm80_to_sm89INS1_16FlashAttnFwdSm80INS1_25CollectiveMainloopFwdSm80ILi4ELi1ELb0EN4cute5tupleIJNS5_1CILi128EEENS7_ILi64EEES8_EEELi128ENS_10bfloat16_tEfNS_4arch4Sm80ELb0ELb0ELb0ELb1ELb1ELb0ELb1ELb0EEENS1_21CollectiveEpilogueFwdINS6_IJS8_S8_S9_EEENS6_IJNS7_ILi1EEESH_SH_EEESB_SD_Li128ELb1ELb1ELb0ELb0EEENS1_19SingleTileSchedulerILb1ELb0ELb1ELi128EEEEEEEEEvNT_6ParamsE --------------------------
	.section	.nv.info._ZN7cutlass13device_kernelIN5flash19enable_sm80_to_sm89INS1_16FlashAttnFwdSm80INS1_25CollectiveMainloopFwdSm80ILi4ELi1ELb0EN4cute5tupleIJNS5_1CILi128EEENS7_ILi64EEES8_EEELi128ENS_10bfloat16_tEfNS_4arch4Sm80ELb0ELb0ELb0ELb1ELb1ELb0ELb1ELb0EEENS1_21CollectiveEpilogueFwdINS6_IJS8_S8_S9_EEENS6_IJNS7_ILi1EEESH_SH_EEESB_SD_Li128ELb1ELb1ELb0ELb0EEENS1_19SingleTileSchedulerILb1ELb0ELb1ELi128EEEEEEEEEvNT_6ParamsE,"",@"SHT_CUDA_INFO"
	.sectionflags	@""
	.align	4


	//----- nvinfo : EIATTR_CUDA_API_VERSION
	.align		4
        /*0000*/ 	.byte	0x04, 0x37
        /*0002*/ 	.short	(.L_308 - .L_307)
.L_307:
        /*0004*/ 	.word	0x00000082


	//----- nvinfo : EIATTR_SW2861232_WAR
	.align		4
.L_308:
        /*0008*/ 	.byte	0x01, 0x35
	.zero		2


	//----- nvinfo : EIATTR_PARAM_CBANK
	.align		4
        /*000c*/ 	.byte	0x04, 0x0a
        /*000e*/ 	.short	(.L_310 - .L_309)
	.align		4
.L_309:
        /*0010*/ 	.word	index@(.nv.constant0._ZN7cutlass13device_kernelIN5flash19enable_sm80_to_sm89INS1_16FlashAttnFwdSm80INS1_25CollectiveMainloopFwdSm80ILi4ELi1ELb0EN4cute5tupleIJNS5_1CILi128EEENS7_ILi64EEES8_EEELi128ENS_10bfloat16_tEfNS_4arch4Sm80ELb0ELb0ELb0ELb1ELb1ELb0ELb1ELb0EEENS1_21CollectiveEpilogueFwdINS6_IJS8_S8_S9_EEENS6_IJNS7_ILi1EEESH_SH_EEESB_SD_Li128ELb1ELb1ELb0ELb0EEENS1_19SingleTileSchedulerILb1ELb0ELb1ELi128EEEEEEEEEvNT_6ParamsE)
        /*0014*/ 	.short	0x0160
        /*0016*/ 	.short	0x0418


	//----- nvinfo : EIATTR_CBANK_PARAM_SIZE
	.align		4
.L_310:
        /*0018*/ 	.byte	0x03, 0x19
        /*001a*/ 	.short	0x0418


	//----- nvinfo : EIATTR_KPARAM_INFO
	.align		4
        /*001c*/ 	.byte	0x04, 0x17
        /*001e*/ 	.short	(.L_312 - .L_311)
.L_311:
        /*0020*/ 	.word	0x00000000
        /*0024*/ 	.short	0x0000
        /*0026*/ 	.short	0x0000
        /*0028*/ 	.byte	0x00, 0xf0, 0x61, 0x10


	//----- nvinfo : EIATTR_MAXREG_COUNT
	.align		4
.L_312:
        /*002c*/ 	.byte	0x03, 0x1b
        /*002e*/ 	.short	0x00ff


	//----- nvinfo : EIATTR_NUM_BARRIERS
	.align		4
        /*0030*/ 	.byte	0x02, 0x4c
        /*0032*/ 	.byte	0x02
	.zero		1


	//----- nvinfo : EIATTR_ANNOTATIONS
	.align		4
        /*0034*/ 	.byte	0x04, 0x55
        /*0036*/ 	.short	(.L_314 - .L_313)


	//   ....[0]....
.L_313:
        /* <DEDUP_REMOVED lines=16> */


	//----- nvinfo : EIATTR_MERCURY_ISA_VERSION
	.align		4
.L_314:
        /*0128*/ 	.byte	0x03, 0x5f
        /*012a*/ 	.short	0x0000


	//----- nvinfo : EIATTR_COOP_GROUP_MASK_REGIDS
	.align		4
        /*012c*/ 	.byte	0x04, 0x29
        /*012e*/ 	.short	(.L_316 - .L_315)


	//   ....[0]....
.L_315:
        /*0130*/ 	.word	0xffffffff


	//   ....[1]....
        /*0134*/ 	.word	0xffffffff


	//   ....[2]....
        /*0138*/ 	.word	0xffffffff


	//   ....[3]....
        /*013c*/ 	.word	0xffffffff


	//   ....[4]....
        /*0140*/ 	.word	0xffffffff


	//   ....[5]....
        /*0144*/ 	.word	0xffffffff


	//   ....[6]....
        /*0148*/ 	.word	0xffffffff


	//   ....[7]....
        /*014c*/ 	.word	0xffffffff


	//   ....[8]....
        /*0150*/ 	.word	0xffffffff


	//   ....[9]....
        /*0154*/ 	.word	0xffffffff


	//   ....[10]....
        /*0158*/ 	.word	0xffffffff


	//   ....[11]....
        /*015c*/ 	.word	0xffffffff


	//   ....[12]....
        /*0160*/ 	.word	0xffffffff


	//   ....[13]....
        /*0164*/ 	.word	0xffffffff


	//   ....[14]....
        /*0168*/ 	.word	0xffffffff


	//   ....[15]....
        /*016c*/ 	.word	0xffffffff


	//   ....[16]....
        /*0170*/ 	.word	0xffffffff


	//   ....[17]....
        /*0174*/ 	.word	0xffffffff


	//   ....[18]....
        /*0178*/ 	.word	0xffffffff


	//   ....[19]....
        /*017c*/ 	.word	0xffffffff


	//   ....[20]....
        /*0180*/ 	.word	0xffffffff


	//   ....[21]....
        /*0184*/ 	.word	0xffffffff


	//   ....[22]....
        /*0188*/ 	.word	0xffffffff


	//   ....[23]....
        /*018c*/ 	.word	0xffffffff


	//   ....[24]....
        /*0190*/ 	.word	0xffffffff


	//   ....[25]....
        /*0194*/ 	.word	0xffffffff


	//   ....[26]....
        /*0198*/ 	.word	0xffffffff


	//   ....[27]....
        /*019c*/ 	.word	0xffffffff


	//   ....[28]....
        /*01a0*/ 	.word	0xffffffff


	//   ....[29]....
        /*01a4*/ 	.word	0xffffffff


	//   ....[30]....
        /*01a8*/ 	.word	0xffffffff


	//   ....[31]....
        /*01ac*/ 	.word	0xffffffff


	//   ....[32]....
        /*01b0*/ 	.word	0xffffffff


	//   ....[33]....
        /*01b4*/ 	.word	0xffffffff


	//   ....[34]....
        /*01b8*/ 	.word	0xffffffff


	//   ....[35]....
        /*01bc*/ 	.word	0xffffffff


	//   ....[36]....
        /*01c0*/ 	.word	0xffffffff


	//   ....[37]....
        /*01c4*/ 	.word	0xffffffff


	//   ....[38]....
        /*01c8*/ 	.word	0xffffffff


	//   ....[39]....
        /*01cc*/ 	.word	0xffffffff


	//   ....[40]....
        /*01d0*/ 	.word	0xffffffff


	//   ....[41]....
        /*01d4*/ 	.word	0xffffffff


	//   ....[42]....
        /*01d8*/ 	.word	0xffffffff


	//   ....[43]....
        /*01dc*/ 	.word	0xffffffff


	//   ....[44]....
        /*01e0*/ 	.word	0xffffffff


	//   ....[45]....
        /*01e4*/ 	.word	0xffffffff


	//   ....[46]....
        /*01e8*/ 	.word	0xffffffff


	//   ....[47]....
        /*01ec*/ 	.word	0xffffffff


	//   ....[48]....
        /*01f0*/ 	.word	0xffffffff


	//   ....[49]....
        /*01f4*/ 	.word	0xffffffff


	//   ....[50]....
        /*01f8*/ 	.word	0xffffffff


	//   ....[51]....
        /*01fc*/ 	.word	0xffffffff


	//   ....[52]....
        /*0200*/ 	.word	0xffffffff


	//   ....[53]....
        /*0204*/ 	.word	0xffffffff


	//   ....[54]....
        /*0208*/ 	.word	0xffffffff


	//   ....[55]....
        /*020c*/ 	.word	0xffffffff


	//   ....[56]....
        /*0210*/ 	.word	0xffffffff


	//   ....[57]....
        /*0214*/ 	.word	0xffffffff


	//   ....[58]....
        /*0218*/ 	.word	0xffffffff


	//   ....[59]....
        /*021c*/ 	.word	0xffffffff


	//   ....[60]....
        /*0220*/ 	.word	0xffffffff


	//   ....[61]....
        /*0224*/ 	.word	0xffffffff


	//   ....[62]....
        /*0228*/ 	.word	0xffffffff


	//   ....[63]....
        /*022c*/ 	.word	0xffffffff


	//   ....[64]....
        /*0230*/ 	.word	0xffffffff


	//   ....[65]....
        /*0234*/ 	.word	0xffffffff


	//   ....[66]....
        /*0238*/ 	.word	0xffffffff


	//   ....[67]....
        /*023c*/ 	.word	0xffffffff


	//   ....[68]....
        /*0240*/ 	.word	0xffffffff


	//   ....[69]....
        /*0244*/ 	.word	0xffffffff


	//   ....[70]....
        /*0248*/ 	.word	0xffffffff


	//   ....[71]....
        /*024c*/ 	.word	0xffffffff


	//   ....[72]....
        /*0250*/ 	.word	0xffffffff


	//   ....[73]....
        /*0254*/ 	.word	0xffffffff


	//   ....[74]....
        /*0258*/ 	.word	0xffffffff


	//   ....[75]....
        /*025c*/ 	.word	0xffffffff


	//   ....[76]....
        /*0260*/ 	.word	0xffffffff


	//   ....[77]....
        /*0264*/ 	.word	0xffffffff


	//   ....[78]....
        /*0268*/ 	.word	0xffffffff


	//   ....[79]....
        /*026c*/ 	.word	0xffffffff


	//   ....[80]....
        /*0270*/ 	.word	0xffffffff


	//   ....[81]....
        /*0274*/ 	.word	0xffffffff


	//   ....[82]....
        /*0278*/ 	.word	0xffffffff


	//   ....[83]....
        /*027c*/ 	.word	0xffffffff


	//   ....[84]....
        /*0280*/ 	.word	0xffffffff


	//   ....[85]....
        /*0284*/ 	.word	0xffffffff


	//   ....[86]....
        /*0288*/ 	.word	0xffffffff


	//   ....[87]....
        /*028c*/ 	.word	0xffffffff


	//   ....[88]....
        /*0290*/ 	.word	0xffffffff


	//   ....[89]....
        /*0294*/ 	.word	0xffffffff


	//   ....[90]....
        /*0298*/ 	.word	0xffffffff


	//   ....[91]....
        /*029c*/ 	.word	0xffffffff


	//   ....[92]....
        /*02a0*/ 	.word	0xffffffff


	//   ....[93]....
        /*02a4*/ 	.word	0xffffffff


	//   ....[94]....
        /*02a8*/ 	.word	0xffffffff


	//   ....[95]....
        /*02ac*/ 	.word	0xffffffff


	//   ....[96]....
        /*02b0*/ 	.word	0xffffffff


	//   ....[97]....
        /*02b4*/ 	.word	0xffffffff


	//   ....[98]....
        /*02b8*/ 	.word	0xffffffff


	//   ....[99]....
        /*02bc*/ 	.word	0xffffffff


	//   ....[100]....
        /*02c0*/ 	.word	0xffffffff


	//   ....[101]....
        /*02c4*/ 	.word	0xffffffff


	//   ....[102]....
        /*02c8*/ 	.word	0xffffffff


	//   ....[103]....
        /*02cc*/ 	.word	0xffffffff


	//   ....[104]....
        /*02d0*/ 	.word	0xffffffff


	//   ....[105]....
        /*02d4*/ 	.word	0xffffffff


	//   ....[106]....
        /*02d8*/ 	.word	0xffffffff


	//   ....[107]....
        /*02dc*/ 	.word	0xffffffff


	//   ....[108]....
        /*02e0*/ 	.word	0xffffffff


	//   ....[109]....
        /*02e4*/ 	.word	0xffffffff


	//   ....[110]....
        /*02e8*/ 	.word	0xffffffff


	//   ....[111]....
        /*02ec*/ 	.word	0xffffffff


	//   ....[112]....
        /*02f0*/ 	.word	0xffffffff


	//   ....[113]....
        /*02f4*/ 	.word	0xffffffff


	//   ....[114]....
        /*02f8*/ 	.word	0xffffffff


	//   ....[115]....
        /*02fc*/ 	.word	0xffffffff


	//   ....[116]....
        /*0300*/ 	.word	0xffffffff


	//   ....[117]....
        /*0304*/ 	.word	0xffffffff


	//   ....[118]....
        /*0308*/ 	.word	0xffffffff


	//   ....[119]....
        /*030c*/ 	.word	0xffffffff


	//   ....[120]....
        /*0310*/ 	.word	0xffffffff


	//----- nvinfo : EIATTR_COOP_GROUP_INSTR_OFFSETS
	.align		4
.L_316:
        /*0314*/ 	.byte	0x04, 0x28
        /*0316*/ 	.short	(.L_318 - .L_317)


	//   ....[0]....
.L_317:
        /*0318*/ 	.word	0x000000a0


	//   ....[1]....
        /*031c*/ 	.word	0x000011f0


	//   ....[2]....
        /*0320*/ 	.word	0x00001210


	//   ....[3]....
        /*0324*/ 	.word	0x000013c0


	//   ....[4]....
        /*0328*/ 	.word	0x000013f0


	//   ....[5]....
        /*032c*/ 	.word	0x000014c0


	//   ....[6]....
        /*0330*/ 	.word	0x000014f0


	//   ....[7]....
        /*0334*/ 	.word	0x000015c0


	//   ....[8]....
        /*0338*/ 	.word	0x000015f0


	//   ....[9]....
        /*033c*/ 	.word	0x000016c0


	//   ....[10]....
        /*0340*/ 	.word	0x000016f0


	//   ....[11]....
        /*0344*/ 	.word	0x000017c0


	//   ....[12]....
        /*0348*/ 	.word	0x000017f0


	//   ....[13]....
        /*034c*/ 	.word	0x000018c0


	//   ....[14]....
        /*0350*/ 	.word	0x000018f0


	//   ....[15]....
        /*0354*/ 	.word	0x000019b0


	//   ....[16]....
        /*0358*/ 	.word	0x000019f0


	//   ....[17]....
        /*035c*/ 	.word	0x00001ea0


	//   ....[18]....
        /*0360*/ 	.word	0x00001ec0


	//   ....[19]....
        /*0364*/ 	.word	0x00001ef0


	//   ....[20]....
        /*0368*/ 	.word	0x00001f20


	//   ....[21]....
        /*036c*/ 	.word	0x00001f30


	//   ....[22]....
        /*0370*/ 	.word	0x00001f40


	//   ....[23]....
        /*0374*/ 	.word	0x00001f50


	//   ....[24]....
        /*0378*/ 	.word	0x00001f60


	//   ....[25]....
        /*037c*/ 	.word	0x000022e0


	//   ....[26]....
        /*0380*/ 	.word	0x00002310


	//   ....[27]....
        /*0384*/ 	.word	0x00002320


	//   ....[28]....
        /*0388*/ 	.word	0x00002330


	//   ....[29]....
        /*038c*/ 	.word	0x00002360


	//   ....[30]....
        /*0390*/ 	.word	0x00002380


	//   ....[31]....
        /*0394*/ 	.word	0x000023b0


	//   ....[32]....
        /*0398*/ 	.word	0x000023e0


	//   ....[33]....
        /*039c*/ 	.word	0x00003460


	//   ....[34]....
        /*03a0*/ 	.word	0x00003480


	//   ....[35]....
        /*03a4*/ 	.word	0x00003490


	//   ....[36]....
        /*03a8*/ 	.word	0x000034a0


	//   ....[37]....
        /*03ac*/ 	.word	0x000034b0


	//   ....[38]....
        /*03b0*/ 	.word	0x000034c0


	//   ....[39]....
        /*03b4*/ 	.word	0x000034d0


	//   ....[40]....
        /*03b8*/ 	.word	0x000034f0


	//   ....[41]....
        /*03bc*/ 	.word	0x00003d90


	//   ....[42]....
        /*03c0*/ 	.word	0x00003e90


	//   ....[43]....
        /*03c4*/ 	.word	0x00004210


	//   ....[44]....
        /*03c8*/ 	.word	0x000042c0


	//   ....[45]....
        /*03cc*/ 	.word	0x000044a0


	//   ....[46]....
        /*03d0*/ 	.word	0x00004580


	//   ....[47]....
        /*03d4*/ 	.word	0x00004660


	//   ....[48]....
        /*03d8*/ 	.word	0x000047a0


	//   ....[49]....
        /*03dc*/ 	.word	0x00005ef0


	//   ....[50]....
        /*03e0*/ 	.word	0x00005f00


	//   ....[51]....
        /*03e4*/ 	.word	0x00005f10


	//   ....[52]....
        /*03e8*/ 	.word	0x00005f20


	//   ....[53]....
        /*03ec*/ 	.word	0x00005f30


	//   ....[54]....
        /*03f0*/ 	.word	0x00005f40


	//   ....[55]....
        /*03f4*/ 	.word	0x00005f50


	//   ....[56]....
        /*03f8*/ 	.word	0x00005f80


	//   ....[57]....
        /*03fc*/ 	.word	0x00006290


	//   ....[58]....
        /*0400*/ 	.word	0x000062e0


	//   ....[59]....
        /*0404*/ 	.word	0x00006300


	//   ....[60]....
        /*0408*/ 	.word	0x00006330


	//   ....[61]....
        /*040c*/ 	.word	0x000063c0


	//   ....[62]....
        /*0410*/ 	.word	0x000063e0


	//   ....[63]....
        /*0414*/ 	.word	0x000063f0


	//   ....[64]....
        /*0418*/ 	.word	0x00006400


	//   ....[65]....
        /*041c*/ 	.word	0x000071c0


	//   ....[66]....
        /*0420*/ 	.word	0x00007300


	//   ....[67]....
        /*0424*/ 	.word	0x000073c0


	//   ....[68]....
        /*0428*/ 	.word	0x00007420


	//   ....[69]....
        /*042c*/ 	.word	0x00007460


	//   ....[70]....
        /*0430*/ 	.word	0x000074f0


	//   ....[71]....
        /*0434*/ 	.word	0x00007520


	//   ....[72]....
        /*0438*/ 	.word	0x00007560


	//   ....[73]....
        /*043c*/ 	.word	0x00009910


	//   ....[74]....
        /*0440*/ 	.word	0x00009920


	//   ....[75]....
        /*0444*/ 	.word	0x00009930


	//   ....[76]....
        /*0448*/ 	.word	0x00009940


	//   ....[77]....
        /*044c*/ 	.word	0x00009970


	//   ....[78]....
        /*0450*/ 	.word	0x00009990


	//   ....[79]....
        /*0454*/ 	.word	0x000099b0


	//   ....[80]....
        /*0458*/ 	.word	0x000099e0


	//   ....[81]....
        /*045c*/ 	.word	0x0000b5b0


	//   ....[82]....
        /*0460*/ 	.word	0x0000b5f0


	//   ....[83]....
        /*0464*/ 	.word	0x0000b630


	//   ....[84]....
        /*0468*/ 	.word	0x0000b670


	//   ....[85]....
        /*046c*/ 	.word	0x0000b6b0


	//   ....[86]....
        /*0470*/ 	.word	0x0000b6f0


	//   ....[87]....
        /*0474*/ 	.word	0x0000b730


	//   ....[88]....
        /*0478*/ 	.word	0x0000b770


	//   ....[89]....
        /*047c*/ 	.word	0x0000b940


	//   ....[90]....
        /*0480*/ 	.word	0x0000b950


	//   ....[91]....
        /*0484*/ 	.word	0x0000ba50


	//   ....[92]....
        /*0488*/ 	.word	0x0000ba80


	//   ....[93]....
        /*048c*/ 	.word	0x0000bb60


	//   ....[94]....
        /*0490*/ 	.word	0x0000bb90


	//   ....[95]....
        /*0494*/ 	.word	0x0000bc70


	//   ....[96]....
        /*0498*/ 	.word	0x0000bca0


	//   ....[97]....
        /*049c*/ 	.word	0x0000bd80


	//   ....[98]....
        /*04a0*/ 	.word	0x0000bdb0


	//   ....[99]....
        /*04a4*/ 	.word	0x0000be90


	//   ....[100]....
        /*04a8*/ 	.word	0x0000bec0


	//   ....[101]....
        /*04ac*/ 	.word	0x0000bfa0


	//   ....[102]....
        /*04b0*/ 	.word	0x0000bfd0


	//   ....[103]....
        /*04b4*/ 	.word	0x0000c0b0


	//   ....[104]....
        /*04b8*/ 	.word	0x0000c0d0


	//   ....[105]....
        /*04bc*/ 	.word	0x0000c990


	//   ....[106]....
        /*04c0*/ 	.word	0x0000c9a0


	//   ....[107]....
        /*04c4*/ 	.word	0x0000ca70


	//   ....[108]....
        /*04c8*/ 	.word	0x0000caa0


	//   ....[109]....
        /*04cc*/ 	.word	0x0000cb70


	//   ....[110]....
        /*04d0*/ 	.word	0x0000cba0


	//   ....[111]....
        /*04d4*/ 	.word	0x0000cc70


	//   ....[112]....
        /*04d8*/ 	.word	0x0000cca0


	//   ....[113]....
        /*04dc*/ 	.word	0x0000cd70


	//   ....[114]....
        /*04e0*/ 	.word	0x0000cda0


	//   ....[115]....
        /*04e4*/ 	.word	0x0000ce70


	//   ....[116]....
        /*04e8*/ 	.word	0x0000cea0


	//   ....[117]....
        /*04ec*/ 	.word	0x0000cf70


	//   ....[118]....
        /*04f0*/ 	.word	0x0000cfa0


	//   ....[119]....
        /*04f4*/ 	.word	0x0000d070


	//   ....[120]....
        /*04f8*/ 	.word	0x0000d090


	//----- nvinfo : EIATTR_EXIT_INSTR_OFFSETS
	.align		4
.L_318:
        /*04fc*/ 	.byte	0x04, 0x1c
        /*04fe*/ 	.short	(.L_320 - .L_319)


	//   ....[0]....
.L_319:
        /*0500*/ 	.word	0x00000450


	//   ....[1]....
        /*0504*/ 	.word	0x0000c0e0


	//   ....[2]....
        /*0508*/ 	.word	0x0000c140


	//   ....[3]....
        /*050c*/ 	.word	0x0000c1a0


	//   ....[4]....
        /*0510*/ 	.word	0x0000d0a0


	//   ....[5]....
        /*0514*/ 	.word	0x0000d0f0


	//   ....[6]....
        /*0518*/ 	.word	0x0000d150


	//----- nvinfo : EIATTR_CTAIDZ_USED
	.align		4
.L_320:
        /*051c*/ 	.byte	0x01, 0x04
	.zero		2


	//----- nvinfo : EIATTR_MAX_THREADS
	.align		4
        /*0520*/ 	.byte	0x04, 0x05
        /*0522*/ 	.short	(.L_322 - .L_321)
.L_321:
        /*0524*/ 	.word	0x00000080
        /*0528*/ 	.word	0x00000001
        /*052c*/ 	.word	0x00000001


	//----- nvinfo : EIATTR_CRS_STACK_SIZE
	.align		4
.L_322:
        /*0530*/ 	.byte	0x04, 0x1e
        /*0532*/ 	.short	(.L_324 - .L_323)
.L_323:
        /*0534*/ 	.word	0x00000000
.L_324:


//--------------------- .nv.info._ZN7cutlass13device_kernelIN5flash19enable_sm80_to_sm89INS1_16FlashAttnFwdSm80INS1_25CollectiveMainloopFwdSm80ILi4ELi1ELb0EN4cute5tupleIJNS5_1CILi128EEENS7_ILi64EEES8_EEELi128ENS_10bfloat16_tEfNS_4arch4Sm80ELb0ELb0ELb0ELb1ELb1ELb1ELb1ELb0EEENS1_21CollectiveEpilogueFwdINS6_IJS8_S8_S9_EEENS6_IJNS7_ILi1EEESH_SH_EEESB_SD_Li128ELb1ELb1ELb0ELb0EEENS1_19SingleTileSchedulerILb1ELb0ELb1ELi128EEEEEEEEEvNT_6ParamsE --------------------------
	.section	.nv.info._ZN7cutlass13device_kernelIN5flash19enable_sm80_to_sm89INS1_16FlashAttnFwdSm80INS1_25CollectiveMainloopFwdSm80ILi4ELi1ELb0EN4cute5tupleIJNS5_1CILi128EEENS7_ILi64EEES8_EEELi128ENS_10bfloat16_tEfNS_4arch4Sm80ELb0ELb0ELb0ELb1ELb1ELb1ELb1ELb0EEENS1_21CollectiveEpilogueFwdINS6_IJS8_S8_S9_EEENS6_IJNS7_ILi1EEESH_SH_EEESB_SD_Li128ELb1ELb1ELb0ELb0EEENS1_19SingleTileSchedulerILb1ELb0ELb1ELi128EEEEEEEEEvNT_6ParamsE,"",@"SHT_CUDA_INFO"
	.sectionflags	@""
	.align	4


	//----- nvinfo : EIATTR_CUDA_API_VERSION
	.align		4
        /*0000*/ 	.byte	0x04, 0x37
        /*0002*/ 	.short	(.L_326 - .L_325)
.L_325:
        /*0004*/ 	.word	0x00000082


	//----- nvinfo : EIATTR_SW2861232_WAR
	.align		4
.L_326:
        /*0008*/ 	.byte	0x01, 0x35
	.zero		2


	//----- nvinfo : EIATTR_PARAM_CBANK
	.align		4
        /*000c*/ 	.byte	0x04, 0x0a
        /*000e*/ 	.short	(.L_328 - .L_327)
	.align		4
.L_327:
        /*0010*/ 	.word	index@(.nv.constant0._ZN7cutlass13device_kernelIN5flash19enable_sm80_to_sm89INS1_16FlashAttnFwdSm80INS1_25CollectiveMainloopFwdSm80ILi4ELi1ELb0EN4cute5tupleIJNS5_1CILi128EEENS7_ILi64EEES8_EEELi128ENS_10bfloat16_tEfNS_4arch4Sm80ELb0ELb0ELb0ELb1ELb1ELb1ELb1ELb0EEENS1_21CollectiveEpilogueFwdINS6_IJS8_S8_S9_EEENS6_IJNS7_ILi1EEESH_SH_EEESB_SD_Li128ELb1ELb1ELb0ELb0EEENS1_19SingleTileSchedulerILb1ELb0ELb1ELi128EEEEEEEEEvNT_6ParamsE)
        /*0014*/ 	.short	0x0160
        /*0016*/ 	.short	0x0418


	//----- nvinfo : EIATTR_CBANK_PARAM_SIZE
	.align		4
.L_328:
        /*0018*/ 	.byte	0x03, 0x19
        /*001a*/ 	.short	0x0418


	//----- nvinfo : EIATTR_KPARAM_INFO
	.align		4
        /*001c*/ 	.byte	0x04, 0x17
        /*001e*/ 	.short	(.L_330 - .L_329)
.L_329:
        /*0020*/ 	.word	0x00000000
        /*0024*/ 	.short	0x0000
        /*0026*/ 	.short	0x0000
        /*0028*/ 	.byte	0x00, 0xf0, 0x61, 0x10


	//----- nvinfo : EIATTR_MAXREG_COUNT
	.align		4
.L_330:
        /*002c*/ 	.byte	0x03, 0x1b
        /*002e*/ 	.short	0x00ff


	//----- nvinfo : EIATTR_NUM_BARRIERS
	.align		4
        /*0030*/ 	.byte	0x02, 0x4c
        /*0032*/ 	.byte	0x02
	.zero		1


	//----- nvinfo : EIATTR_ANNOTATIONS
	.align		4
        /*0034*/ 	.byte	0x04, 0x55
        /*0036*/ 	.short	(.L_332 - .L_331)


	//   ....[0]....
.L_331:
        /* <DEDUP_REMOVED lines=32> */


	//----- nvinfo : EIATTR_MERCURY_ISA_VERSION
	.align		4
.L_332:
        /*0228*/ 	.byte	0x03, 0x5f
        /*022a*/ 	.short	0x0000


	//----- nvinfo : EIATTR_INT_WARP_WIDE_INSTR_OFFSETS
	.align		4
        /*022c*/ 	.byte	0x04, 0x31
        /*022e*/ 	.short	(.L_334 - .L_333)


	//   ....[0]....
.L_333:
        /*0230*/ 	.word	0x00001250


	//----- nvinfo : EIATTR_COOP_GROUP_MASK_REGIDS
	.align		4
.L_334:
        /*0234*/ 	.byte	0x04, 0x29
        /*0236*/ 	.short	(.L_336 - .L_335)


	//   ....[0]....
.L_335:
        /*0238*/ 	.word	0xffffffff


	//   ....[1]....
        /*023c*/ 	.word	0xffffffff


	//   ....[2]....
        /*0240*/ 	.word	0xffffffff


	//   ....[3]....
        /*0244*/ 	.word	0xffffffff


	//   ....[4]....
        /*0248*/ 	.word	0xffffffff


	//   ....[5]....
        /*024c*/ 	.word	0xffffffff


	//   ....[6]....
        /*0250*/ 	.word	0xffffffff


	//   ....[7]....
        /*0254*/ 	.word	0xffffffff


	//   ....[8]....
        /*0258*/ 	.word	0xffffffff


	//   ....[9]....
        /*025c*/ 	.word	0xffffffff


	//   ....[10]....
        /*0260*/ 	.word	0xffffffff


	//   ....[11]....
        /*0264*/ 	.word	0xffffffff


	//   ....[12]....
        /*0268*/ 	.word	0xffffffff


	//   ....[13]....
        /*026c*/ 	.word	0xffffffff


	//   ....[14]....
        /*0270*/ 	.word	0xffffffff


	//   ....[15]....
        /*0274*/ 	.word	0xffffffff


	//   ....[16]....
        /*0278*/ 	.word	0xffffffff


	//   ....[17]....
        /*027c*/ 	.word	0xffffffff


	//   ....[18]....
        /*0280*/ 	.word	0xffffffff


	//   ....[19]....
        /*0284*/ 	.word	0xffffffff


	//   ....[20]....
        /*0288*/ 	.word	0xffffffff


	//   ....[21]....
        /*028c*/ 	.word	0xffffffff


	//   ....[22]....
        /*0290*/ 	.word	0xffffffff


	//   ....[23]....
        /*0294*/ 	.word	0xffffffff


	//   ....[24]....
        /*0298*/ 	.word	0xffffffff


	//   ....[25]....
        /*029c*/ 	.word	0xffffffff


	//   ....[26]....
        /*02a0*/ 	.word	0xffffffff


	//   ....[27]....
        /*02a4*/ 	.word	0xffffffff


	//   ....[28]....
        /*02a8*/ 	.word	0xffffffff


	//   ....[29]....
        /*02ac*/ 	.word	0xffffffff


	//   ....[30]....
        /*02b0*/ 	.word	0xffffffff


	//   ....[31]....
        /*02b4*/ 	.word	0xffffffff


	//   ....[32]....
        /*02b8*/ 	.word	0xffffffff


	//   ....[33]....
        /*02bc*/ 	.word	0xffffffff


	//   ....[34]....
        /*02c0*/ 	.word	0xffffffff


	//   ....[35]....
        /*02c4*/ 	.word	0xffffffff


	//   ....[36]....
        /*02c8*/ 	.word	0xffffffff


	//   ....[37]....
        /*02cc*/ 	.word	0xffffffff


	//   ....[38]....
        /*02d0*/ 	.word	0xffffffff


	//   ....[39]....
        /*02d4*/ 	.word	0xffffffff


	//   ....[40]....
        /*02d8*/ 	.word	0xffffffff


	//   ....[41]....
        /*02dc*/ 	.word	0xffffffff


	//   ....[42]....
        /*02e0*/ 	.word	0xffffffff


	//   ....[43]....
        /*02e4*/ 	.word	0xffffffff


	//   ....[44]....
        /*02e8*/ 	.word	0xffffffff


	//   ....[45]....
        /*02ec*/ 	.word	0xffffffff


	//   ....[46]....
        /*02f0*/ 	.word	0xffffffff


	//   ....[47]....
        /*02f4*/ 	.word	0xffffffff


	//   ....[48]....
        /*02f8*/ 	.word	0xffffffff


	//   ....[49]....
        /*02fc*/ 	.word	0xffffffff


	//   ....[50]....
        /*0300*/ 	.word	0xffffffff


	//   ....[51]....
        /*0304*/ 	.word	0xffffffff


	//   ....[52]....
        /*0308*/ 	.word	0xffffffff


	//   ....[53]....
        /*030c*/ 	.word	0xffffffff


	//   ....[54]....
        /*0310*/ 	.word	0xffffffff


	//   ....[55]....
        /*0314*/ 	.word	0xffffffff


	//   ....[56]....
        /*0318*/ 	.word	0xffffffff


	//   ....[57]....
        /*031c*/ 	.word	0xffffffff


	//   ....[58]....
        /*0320*/ 	.word	0xffffffff


	//   ....[59]....
        /*0324*/ 	.word	0xffffffff


	//   ....[60]....
        /*0328*/ 	.word	0xffffffff


	//   ....[61]....
        /*032c*/ 	.word	0xffffffff


	//   ....[62]....
        /*0330*/ 	.word	0xffffffff


	//   ....[63]....
        /*0334*/ 	.word	0xffffffff


	//   ....[64]....
        /*0338*/ 	.word	0xffffffff


	//   ....[65]....
        /*033c*/ 	.word	0xffffffff


	//   ....[66]....
        /*0340*/ 	.word	0xffffffff


	//   ....[67]....
        /*0344*/ 	.word	0xffffffff


	//   ....[68]....
        /*0348*/ 	.word	0xffffffff


	//   ....[69]....
        /*034c*/ 	.word	0xffffffff


	//   ....[70]....
        /*0350*/ 	.word	0xffffffff


	//   ....[71]....
        /*0354*/ 	.word	0xffffffff


	//   ....[72]....
        /*0358*/ 	.word	0xffffffff


	//   ....[73]....
        /*035c*/ 	.word	0xffffffff


	//   ....[74]....
        /*0360*/ 	.word	0xffffffff


	//   ....[75]....
        /*0364*/ 	.word	0xffffffff


	//   ....[76]....
        /*0368*/ 	.word	0xffffffff


	//   ....[77]....
        /*036c*/ 	.word	0xffffffff


	//   ....[78]....
        /*0370*/ 	.word	0xffffffff


	//   ....[79]....
        /*0374*/ 	.word	0xffffffff


	//   ....[80]....
        /*0378*/ 	.word	0xffffffff


	//   ....[81]....
        /*037c*/ 	.word	0xffffffff


	//   ....[82]....
        /*0380*/ 	.word	0xffffffff


	//   ....[83]....
        /*0384*/ 	.word	0xffffffff


	//   ....[84]....
        /*0388*/ 	.word	0xffffffff


	//   ....[85]....
        /*038c*/ 	.word	0xffffffff


	//   ....[86]....
        /*0390*/ 	.word	0xffffffff


	//   ....[87]....
        /*0394*/ 	.word	0xffffffff


	//   ....[88]....
        /*0398*/ 	.word	0xffffffff


	//   ....[89]....
        /*039c*/ 	.word	0xffffffff


	//   ....[90]....
        /*03a0*/ 	.word	0xffffffff


	//   ....[91]....
        /*03a4*/ 	.word	0xffffffff


	//   ....[92]....
        /*03a8*/ 	.word	0xffffffff


	//   ....[93]....
        /*03ac*/ 	.word	0xffffffff


	//   ....[94]....
        /*03b0*/ 	.word	0xffffffff


	//   ....[95]....
        /*03b4*/ 	.word	0xffffffff


	//   ....[96]....
        /*03b8*/ 	.word	0xffffffff


	//   ....[97]....
        /*03bc*/ 	.word	0xffffffff


	//   ....[98]....
        /*03c0*/ 	.word	0xffffffff


	//   ....[99]....
        /*03c4*/ 	.word	0xffffffff


	//   ....[100]....
        /*03c8*/ 	.word	0xffffffff


	//   ....[101]....
        /*03cc*/ 	.word	0xffffffff


	//   ....[102]....
        /*03d0*/ 	.word	0xffffffff


	//   ....[103]....
        /*03d4*/ 	.word	0xffffffff


	//   ....[104]....
        /*03d8*/ 	.word	0xffffffff


	//   ....[105]....
        /*03dc*/ 	.word	0xffffffff


	//   ....[106]....
        /*03e0*/ 	.word	0xffffffff


	//   ....[107]....
        /*03e4*/ 	.word	0xffffffff


	//   ....[108]....
        /*03e8*/ 	.word	0xffffffff


	//   ....[109]....
        /*03ec*/ 	.word	0xffffffff


	//   ....[110]....
        /*03f0*/ 	.word	0xffffffff


	//   ....[111]....
        /*03f4*/ 	.word	0xffffffff


	//   ....[112]....
        /*03f8*/ 	.word	0xffffffff


	//   ....[113]....
        /*03fc*/ 	.word	0xffffffff


	//   ....[114]....
        /*0400*/ 	.word	0xffffffff


	//   ....[115]....
        /*0404*/ 	.word	0xffffffff


	//   ....[116]....
        /*0408*/ 	.word	0xffffffff


	//   ....[117]....
        /*040c*/ 	.word	0xffffffff


	//   ....[118]....
        /*0410*/ 	.word	0xffffffff


	//   ....[119]....
        /*0414*/ 	.word	0xffffffff


	//   ....[120]....
        /*0418*/ 	.word	0xffffffff


	//   ....[121]....
        /*041c*/ 	.word	0xffffffff


	//   ....[122]....
        /*0420*/ 	.word	0xffffffff


	//   ....[123]....
        /*0424*/ 	.word	0xffffffff


	//   ....[124]....
        /*0428*/ 	.word	0xffffffff


	//   ....[125]....
        /*042c*/ 	.word	0xffffffff


	//   ....[126]....
        /*0430*/ 	.word	0xffffffff


	//   ....[127]....
        /*0434*/ 	.word	0xffffffff


	//   ....[128]....
        /*0438*/ 	.word	0xffffffff


	//   ....[129]....
        /*043c*/ 	.word	0xffffffff


	//   ....[130]....
        /*0440*/ 	.word	0xffffffff


	//   ....[131]....
        /*0444*/ 	.word	0xffffffff


	//   ....[132]....
        /*0448*/ 	.word	0xffffffff


	//   ....[133]....
        /*044c*/ 	.word	0xffffffff


	//   ....[134]....
        /*0450*/ 	.word	0xffffffff


	//   ....[135]....
        /*0454*/ 	.word	0xffffffff


	//   ....[136]....
        /*0458*/ 	.word	0xffffffff


	//   ....[137]....
        /*045c*/ 	.word	0xffffffff


	//   ....[138]....
        /*0460*/ 	.word	0xffffffff


	//   ....[139]....
        /*0464*/ 	.word	0xffffffff


	//   ....[140]....
        /*0468*/ 	.word	0xffffffff


	//   ....[141]....
        /*046c*/ 	.word	0xffffffff


	//   ....[142]....
        /*0470*/ 	.word	0xffffffff


	//   ....[143]....
        /*0474*/ 	.word	0xffffffff


	//   ....[144]....
        /*0478*/ 	.word	0xffffffff


	//   ....[145]....
        /*047c*/ 	.word	0xffffffff


	//   ....[146]....
        /*0480*/ 	.word	0xffffffff


	//   ....[147]....
        /*0484*/ 	.word	0xffffffff


	//   ....[148]....
        /*0488*/ 	.word	0xffffffff


	//   ....[149]....
        /*048c*/ 	.word	0xffffffff


	//   ....[150]....
        /*0490*/ 	.word	0xffffffff


	//   ....[151]....
        /*0494*/ 	.word	0xffffffff


	//   ....[152]....
        /*0498*/ 	.word	0xffffffff


	//----- nvinfo : EIATTR_COOP_GROUP_INSTR_OFFSETS
	.align		4
.L_336:
        /*049c*/ 	.byte	0x04, 0x28
        /*049e*/ 	.short	(.L_338 - .L_337)


	//   ....[0]....
.L_337:
        /*04a0*/ 	.word	0x000000a0


	//   ....[1]....
        /*04a4*/ 	.word	0x00002880


	//   ....[2]....
        /*04a8*/ 	.word	0x000028d0


	//   ....[3]....
        /*04ac*/ 	.word	0x000030a0


	//   ....[4]....
        /*04b0*/ 	.word	0x000030c0


	//   ....[5]....
        /*04b4*/ 	.word	0x00003810


	//   ....[6]....
        /*04b8*/ 	.word	0x00003830


	//   ....[7]....
        /*04bc*/ 	.word	0x00003f80


	//   ....[8]....
        /*04c0*/ 	.word	0x00003f90


	//   ....[9]....
        /*04c4*/ 	.word	0x000047e0


	//   ....[10]....
        /*04c8*/ 	.word	0x00004830


	//   ....[11]....
        /*04cc*/ 	.word	0x000055a0


	//   ....[12]....
        /*04d0*/ 	.word	0x000055d0


	//   ....[13]....
        /*04d4*/ 	.word	0x00005d50


	//   ....[14]....
        /*04d8*/ 	.word	0x00005d80


	//   ....[15]....
        /*04dc*/ 	.word	0x00006500


	//   ....[16]....
        /*04e0*/ 	.word	0x00006520


	//   ....[17]....
        /*04e4*/ 	.word	0x00006cc0


	//   ....[18]....
        /*04e8*/ 	.word	0x00006cf0


	//   ....[19]....
        /*04ec*/ 	.word	0x00006e00


	//   ....[20]....
        /*04f0*/ 	.word	0x00006e30


	//   ....[21]....
        /*04f4*/ 	.word	0x00006f00


	//   ....[22]....
        /*04f8*/ 	.word	0x00006f30


	//   ....[23]....
        /*04fc*/ 	.word	0x00007000


	//   ....[24]....
        /*0500*/ 	.word	0x00007020


	//   ....[25]....
        /*0504*/ 	.word	0x000075b0


	//   ....[26]....
        /*0508*/ 	.word	0x000075d0


	//   ....[27]....
        /*050c*/ 	.word	0x000076a0


	//   ....[28]....
        /*0510*/ 	.word	0x000076d0


	//   ....[29]....
        /*0514*/ 	.word	0x000077a0


	//   ....[30]....
        /*0518*/ 	.word	0x000077d0


	//   ....[31]....
        /*051c*/ 	.word	0x000078a0


	//   ....[32]....
        /*0520*/ 	.word	0x000078d0


	//   ....[33]....
        /*0524*/ 	.word	0x000086d0


	//   ....[34]....
        /*0528*/ 	.word	0x00008720


	//   ....[35]....
        /*052c*/ 	.word	0x00008750


	//   ....[36]....
        /*0530*/ 	.word	0x00008780


	//   ....[37]....
        /*0534*/ 	.word	0x000087b0


	//   ....[38]....
        /*0538*/ 	.word	0x000087e0


	//   ....[39]....
        /*053c*/ 	.word	0x00008830


	//   ....[40]....
        /*0540*/ 	.word	0x00008960


	//   ....[41]....
        /*0544*/ 	.word	0x00008a30


	//   ....[42]....
        /*0548*/ 	.word	0x00008a70


	//   ....[43]....
        /*054c*/ 	.word	0x00008aa0


	//   ....[44]....
        /*0550*/ 	.word	0x00008ac0


	//   ....[45]....
        /*0554*/ 	.word	0x00008bb0


	//   ....[46]....
        /*0558*/ 	.word	0x00008bf0


	//   ....[47]....
        /*055c*/ 	.word	0x00008d00


	//   ....[48]....
        /*0560*/ 	.word	0x00008d30


	//   ....[49]....
        /*0564*/ 	.word	0x000090a0


	//   ....[50]....
        /*0568*/ 	.word	0x000090e0


	//   ....[51]....
        /*056c*/ 	.word	0x000090f0


	//   ....[52]....
        /*0570*/ 	.word	0x00009100


	//   ....[53]....
        /*0574*/ 	.word	0x000091e0


	//   ....[54]....
        /*0578*/ 	.word	0x000091f0


	//   ....[55]....
        /*057c*/ 	.word	0x00009210


	//   ....[56]....
        /*0580*/ 	.word	0x00009230


	//   ....[57]....
        /*0584*/ 	.word	0x0000fb40


	//   ....[58]....
        /*0588*/ 	.word	0x0000fb70


	//   ....[59]....
        /*058c*/ 	.word	0x0000fb80


	//   ....[60]....
        /*0590*/ 	.word	0x0000fb90


	//   ....[61]....
        /*0594*/ 	.word	0x0000fba0


	//   ....[62]....
        /*0598*/ 	.word	0x0000fbb0


	//   ....[63]....
        /*059c*/ 	.word	0x0000fbc0


	//   ....[64]....
        /*05a0*/ 	.word	0x0000fbd0


	//   ....[65]....
        /*05a4*/ 	.word	0x00010e70


	//   ....[66]....
        /*05a8*/ 	.word	0x00010e90


	//   ....[67]....
        /*05ac*/ 	.word	0x00010ea0


	//   ....[68]....
        /*05b0*/ 	.word	0x00010eb0


	//   ....[69]....
        /*05b4*/ 	.word	0x00010ec0


	//   ....[70]....
        /*05b8*/ 	.word	0x00010ed0


	//   ....[71]....
        /*05bc*/ 	.word	0x00010ee0


	//   ....[72]....
        /*05c0*/ 	.word	0x00010ef0


	//   ....[73]....
        /*05c4*/ 	.word	0x00011860


	//   ....[74]....
        /*05c8*/ 	.word	0x00011940


	//   ....[75]....
        /*05cc*/ 	.word	0x00011ae0


	//   ....[76]....
        /*05d0*/ 	.word	0x00011b00


	//   ....[77]....
        /*05d4*/ 	.word	0x00011f00


	//   ....[78]....
        /*05d8*/ 	.word	0x00011f40


	//   ....[79]....
        /*05dc*/ 	.word	0x00011fc0


	//   ....[80]....
        /*05e0*/ 	.word	0x000120e0


	//   ....[81]....
        /*05e4*/ 	.word	0x00014a60


	//   ....[82]....
        /*05e8*/ 	.word	0x00014a70


	//   ....[83]....
        /*05ec*/ 	.word	0x00014a80


	//   ....[84]....
        /*05f0*/ 	.word	0x00014a90


	//   ....[85]....
        /*05f4*/ 	.word	0x00014aa0


	//   ....[86]....
        /*05f8*/ 	.word	0x00014ab0


	//   ....[87]....
        /*05fc*/ 	.word	0x00014ac0


	//   ....[88]....
        /*0600*/ 	.word	0x00014af0


	//   ....[89]....
        /*0604*/ 	.word	0x00014eb0


	//   ....[90]....
        /*0608*/ 	.word	0x00014ed0


	//   ....[91]....
        /*060c*/ 	.word	0x00014ef0


	//   ....[92]....
        /*0610*/ 	.word	0x00014f10


	//   ....[93]....
        /*0614*/ 	.word	0x00014f40


	//   ....[94]....
        /*0618*/ 	.word	0x00014f70


	//   ....[95]....
        /*061c*/ 	.word	0x00015000


	//   ....[96]....
        /*0620*/ 	.word	0x000150a0


	//   ....[97]....
        /*0624*/ 	.word	0x00015d80


	//   ....[98]....
        /*0628*/ 	.word	0x00015de0


	//   ....[99]....
        /*062c*/ 	.word	0x00015ee0


	//   ....[100]....
        /*0630*/ 	.word	0x00015f40


	//   ....[101]....
        /*0634*/ 	.word	0x00015f70


	//   ....[102]....
        /*0638*/ 	.word	0x00016080


	//   ....[103]....
        /*063c*/ 	.word	0x00016140


	//   ....[104]....
        /*0640*/ 	.word	0x00016470


	//   ....[105]....
        /*0644*/ 	.word	0x000185e0


	//   ....[106]....
        /*0648*/ 	.word	0x000185f0


	//   ....[107]....
        /*064c*/ 	.word	0x00018600


	//   ....[108]....
        /*0650*/ 	.word	0x00018620


	//   ....[109]....
        /*0654*/ 	.word	0x00018640


	//   ....[110]....
        /*0658*/ 	.word	0x00018660


	//   ....[111]....
        /*065c*/ 	.word	0x00018670


	//   ....[112]....
        /*0660*/ 	.word	0x000186a0


	//   ....[113]....
        /*0664*/ 	.word	0x0001a310


	//   ....[114]....
        /*0668*/ 	.word	0x0001a350


	//   ....[115]....
        /*066c*/ 	.word	0x0001a380


	//   ....[116]....
        /*0670*/ 	.word	0x0001a3b0


	//   ....[117]....
        /*0674*/ 	.word	0x0001a3f0


	//   ....[118]....
        /*0678*/ 	.word	0x0001a430


	//   ....[119]....
        /*067c*/ 	.word	0x0001a450


	//   ....[120]....
        /*0680*/ 	.word	0x0001a460


	//   ....[121]....
        /*0684*/ 	.word	0x0001a620


	//   ....[122]....
        /*0688*/ 	.word	0x0001a630


	//   ....[123]....
        /*068c*/ 	.word	0x0001a730


	//   ....[124]....
        /*0690*/ 	.word	0x0001a760


	//   ....[125]....
        /*0694*/ 	.word	0x0001a840


	//   ....[126]....
        /*0698*/ 	.word	0x0001a870


	//   ....[127]....
        /*069c*/ 	.word	0x0001a950


	//   ....[128]....
        /*06a0*/ 	.word	0x0001a980


	//   ....[129]....
        /*06a4*/ 	.word	0x0001aa60


	//   ....[130]....
        /*06a8*/ 	.word	0x0001aa90


	//   ....[131]....
        /*06ac*/ 	.word	0x0001ab70


	//   ....[132]....
        /*06b0*/ 	.word	0x0001aba0


	//   ....[133]....
        /*06b4*/ 	.word	0x0001ac80


	//   ....[134]....
        /*06b8*/ 	.word	0x0001acb0


	//   ....[135]....
        /*06bc*/ 	.word	0x0001ad90


	//   ....[136]....
        /*06c0*/ 	.word	0x0001adb0


	//   ....[137]....
        /*06c4*/ 	.word	0x0001b670


	//   ....[138]....
        /*06c8*/ 	.word	0x0001b680


	//   ....[139]....
        /*06cc*/ 	.word	0x0001b750


	//   ....[140]....
        /*06d0*/ 	.word	0x0001b780


	//   ....[141]....
        /*06d4*/ 	.word	0x0001b850


	//   ....[142]....
        /*06d8*/ 	.word	0x0001b880


	//   ....[143]....
        /*06dc*/ 	.word	0x0001b950


	//   ....[144]....
        /*06e0*/ 	.word	0x0001b980


	//   ....[145]....
        /*06e4*/ 	.word	0x0001ba50


	//   ....[146]....
        /*06e8*/ 	.word	0x0001ba80


	//   ....[147]....
        /*06ec*/ 	.word	0x0001bb50


	//   ....[148]....
        /*06f0*/ 	.word	0x0001bb80


	//   ....[149]....
        /*06f4*/ 	.word	0x0001bc50


	//   ....[150]....
        /*06f8*/ 	.word	0x0001bc80


	//   ....[151]....
        /*06fc*/ 	.word	0x0001bd50


	//   ....[152]....
        /*0700*/ 	.word	0x0001bd70


	//----- nvinfo : EIATTR_EXIT_INSTR_OFFSETS
	.align		4
.L_338:
        /*0704*/ 	.byte	0x04, 0x1c
        /*0706*/ 	.short	(.L_340 - .L_339)


	//   ....[0]....
.L_339:
        /*0708*/ 	.word	0x00000450


	//   ....[1]....
        /*070c*/ 	.word	0x0001adc0


	//   ....[2]....
        /*0710*/ 	.word	0x0001ae20


	//   ....[3]....
        /*0714*/ 	.word	0x0001ae80


	//   ....[4]....
        /*0718*/ 	.word	0x0001bd80


	//   ....[5]....
        /*071c*/ 	.word	0x0001bdd0


	//   ....[6]....
        /*0720*/ 	.word	0x0001be30


	//----- nvinfo : EIATTR_CTAIDZ_USED
	.align		4
.L_340:
        /*0724*/ 	.byte	0x01, 0x04
	.zero		2


	//----- nvinfo : EIATTR_MAX_THREADS
	.align		4
        /*0728*/ 	.byte	0x04, 0x05
        /*072a*/ 	.short	(.L_342 - .L_341)
.L_341:
        /*072c*/ 	.word	0x00000080
        /*0730*/ 	.word	0x00000001
        /*0734*/ 	.word	0x00000001


	//----- nvinfo : EIATTR_CRS_STACK_SIZE
	.align		4
.L_342:
        /*0738*/ 	.byte	0x04, 0x1e
        /*073a*/ 	.short	(.L_344 - .L_343)
.L_343:
        /*073c*/ 	.word	0x00000000
.L_344:


//--------------------- .nv.info._ZN7cutlass13device_kernelIN5flash19enable_sm80_to_sm89INS1_16FlashAttnFwdSm80INS1_25CollectiveMainloopFwdSm80ILi4ELi1ELb0EN4cute5tupleIJNS5_1CILi128EEENS7_ILi48EEES8_EEELi128ENS_10bfloat16_tEfNS_4arch4Sm80ELb0ELb1ELb0ELb0ELb1ELb0ELb1ELb0EEENS1_21CollectiveEpilogueFwdINS6_IJS8_S8_S9_EEENS6_IJNS7_ILi1EEESH_SH_EEESB_SD_Li128ELb0ELb1ELb0ELb0EEENS1_19SingleTileSchedulerILb0ELb0ELb1ELi128EEEEEEEEEvNT_6ParamsE --------------------------
	.section	.nv.info._ZN7cutlass13device_kernelIN5flash19enable_sm80_to_sm89INS1_16FlashAttnFwdSm80INS1_25CollectiveMainloopFwdSm80ILi4ELi1ELb0EN4cute5tupleIJNS5_1CILi128EEENS7_ILi48EEES8_EEELi128ENS_10bfloat16_tEfNS_4arch4Sm80ELb0ELb1ELb0ELb0ELb1ELb0ELb1ELb0EEENS1_21CollectiveEpilogueFwdINS6_IJS8_S8_S9_EEENS6_IJNS7_ILi1EEESH_SH_EEESB_SD_Li128ELb0ELb1ELb0ELb0EEENS1_19SingleTileSchedulerILb0ELb0ELb1ELi128EEEEEEEEEvNT_6ParamsE,"",@"SHT_CUDA_INFO"
	.sectionflags	@""
	.align	4


	//----- nvinfo : EIATTR_CUDA_API_VERSION
	.align		4
        /*0000*/ 	.byte	0x04, 0x37
        /*0002*/ 	.short	(.L_346 - .L_345)
.L_345:
        /*0004*/ 	.word	0x00000082


	//----- nvinfo : EIATTR_SW2861232_WAR
	.align		4
.L_346:
        /*0008*/ 	.byte	0x01, 0x35
	.zero		2


	//----- nvinfo : EIATTR_PARAM_CBANK
	.align		4
        /*000c*/ 	.byte	0x04, 0x0a
        /*000e*/ 	.short	(.L_348 - .L_347)
	.align		4
.L_347:
        /*0010*/ 	.word	index@(.nv.constant0._ZN7cutlass13device_kernelIN5flash19enable_sm80_to_sm89INS1_16FlashAttnFwdSm80INS1_25CollectiveMainloopFwdSm80ILi4ELi1ELb0EN4cute5tupleIJNS5_1CILi128EEENS7_ILi48EEES8_EEELi128ENS_10bfloat16_tEfNS_4arch4Sm80ELb0ELb1ELb0ELb0ELb1ELb0ELb1ELb0EEENS1_21CollectiveEpilogueFwdINS6_IJS8_S8_S9_EEENS6_IJNS7_ILi1EEESH_SH_EEESB_SD_Li128ELb0ELb1ELb0ELb0EEENS1_19SingleTileSchedulerILb0ELb0ELb1ELi128EEEEEEEEEvNT_6ParamsE)
        /*0014*/ 	.short	0x0160
        /*0016*/ 	.short	0x0418


	//----- nvinfo : EIATTR_CBANK_PARAM_SIZE
	.align		4
.L_348:
        /*0018*/ 	.byte	0x03, 0x19
        /*001a*/ 	.short	0x0418


	//----- nvinfo : EIATTR_KPARAM_INFO
	.align		4
        /*001c*/ 	.byte	0x04, 0x17
        /*001e*/ 	.short	(.L_350 - .L_349)
.L_349:
        /*0020*/ 	.word	0x00000000
        /*0024*/ 	.short	0x0000
        /*0026*/ 	.short	0x0000
        /*0028*/ 	.byte	0x00, 0xf0, 0x61, 0x10


	//----- nvinfo : EIATTR_MAXREG_COUNT
	.align		4
.L_350:
        /*002c*/ 	.byte	0x03, 0x1b
        /*002e*/ 	.short	0x00ff


	//----- nvinfo : EIATTR_NUM_BARRIERS
	.align		4
        /*0030*/ 	.byte	0x02, 0x4c
        /*0032*/ 	.byte	0x02
	.zero		1


	//----- nvinfo : EIATTR_ANNOTATIONS
	.align		4
        /*0034*/ 	.byte	0x04, 0x55
        /*0036*/ 	.short	(.L_352 - .L_351)


	//   ....[0]....
.L_351:
        /* <DEDUP_REMOVED lines=45> */


	//----- nvinfo : EIATTR_MERCURY_ISA_VERSION
	.align		4
.L_352:
        /*02f8*/ 	.byte	0x03, 0x5f
        /*02fa*/ 	.short	0x0000


	//----- nvinfo : EIATTR_COOP_GROUP_MASK_REGIDS
	.align		4
        /*02fc*/ 	.byte	0x04, 0x29
        /*02fe*/ 	.short	(.L_354 - .L_353)


	//   ....[0]....
.L_353:
        /*0300*/ 	.word	0xffffffff


	//   ....[1]....
        /*0304*/ 	.word	0xffffffff


	//   ....[2]....
        /*0308*/ 	.word	0xffffffff


	//   ....[3]....
        /*030c*/ 	.word	0xffffffff


	//   ....[4]....
        /*0310*/ 	.word	0xffffffff


	//   ....[5]....
        /*0314*/ 	.word	0xffffffff


	//   ....[6]....
        /*0318*/ 	.word	0xffffffff


	//   ....[7]....
        /*031c*/ 	.word	0xffffffff


	//   ....[8]....
        /*0320*/ 	.word	0xffffffff


	//   ....[9]....
        /*0324*/ 	.word	0xffffffff


	//   ....[10]....
        /*0328*/ 	.word	0xffffffff


	//   ....[11]....
        /*032c*/ 	.word	0xffffffff


	//   ....[12]....
        /*0330*/ 	.word	0xffffffff


	//   ....[13]....
        /*0334*/ 	.word	0xffffffff


	//   ....[14]....
        /*0338*/ 	.word	0xffffffff


	//   ....[15]....
        /*033c*/ 	.word	0xffffffff


	//   ....[16]....
        /*0340*/ 	.word	0xffffffff


	//   ....[17]....
        /*0344*/ 	.word	0xffffffff


	//   ....[18]....
        /*0348*/ 	.word	0xffffffff


	//   ....[19]....
        /*034c*/ 	.word	0xffffffff


	//   ....[20]....
        /*0350*/ 	.word	0xffffffff


	//   ....[21]....
        /*0354*/ 	.word	0xffffffff


	//   ....[22]....
        /*0358*/ 	.word	0xffffffff


	//   ....[23]....
        /*035c*/ 	.word	0xffffffff


	//   ....[24]....
        /*0360*/ 	.word	0xffffffff


	//   ....[25]....
        /*0364*/ 	.word	0xffffffff


	//   ....[26]....
        /*0368*/ 	.word	0xffffffff


	//   ....[27]....
        /*036c*/ 	.word	0xffffffff


	//   ....[28]....
        /*0370*/ 	.word	0xffffffff


	//   ....[29]....
        /*0374*/ 	.word	0xffffffff


	//   ....[30]....
        /*0378*/ 	.word	0xffffffff


	//   ....[31]....
        /*037c*/ 	.word	0xffffffff


	//   ....[32]....
        /*0380*/ 	.word	0xffffffff


	//   ....[33]....
        /*0384*/ 	.word	0xffffffff


	//   ....[34]....
        /*0388*/ 	.word	0xffffffff


	//   ....[35]....
        /*038c*/ 	.word	0xffffffff


	//   ....[36]....
        /*0390*/ 	.word	0xffffffff


	//   ....[37]....
        /*0394*/ 	.word	0xffffffff


	//   ....[38]....
        /*0398*/ 	.word	0xffffffff


	//   ....[39]....
        /*039c*/ 	.word	0xffffffff


	//   ....[40]....
        /*03a0*/ 	.word	0xffffffff


	//   ....[41]....
        /*03a4*/ 	.word	0xffffffff


	//   ....[42]....
        /*03a8*/ 	.word	0xffffffff


	//   ....[43]....
        /*03ac*/ 	.word	0xffffffff


	//   ....[44]....
        /*03b0*/ 	.word	0xffffffff


	//   ....[45]....
        /*03b4*/ 	.word	0xffffffff


	//   ....[46]....
        /*03b8*/ 	.word	0xffffffff


	//   ....[47]....
        /*03bc*/ 	.word	0xffffffff


	//   ....[48]....
        /*03c0*/ 	.word	0xffffffff


	//   ....[49]....
        /*03c4*/ 	.word	0xffffffff


	//   ....[50]....
        /*03c8*/ 	.word	0xffffffff


	//   ....[51]....
        /*03cc*/ 	.word	0xffffffff


	//   ....[52]....
        /*03d0*/ 	.word	0xffffffff


	//   ....[53]....
        /*03d4*/ 	.word	0xffffffff


	//   ....[54]....
        /*03d8*/ 	.word	0xffffffff


	//   ....[55]....
        /*03dc*/ 	.word	0xffffffff


	//   ....[56]....
        /*03e0*/ 	.word	0xffffffff


	//   ....[57]....
        /*03e4*/ 	.word	0xffffffff


	//   ....[58]....
        /*03e8*/ 	.word	0xffffffff


	//   ....[59]....
        /*03ec*/ 	.word	0xffffffff


	//   ....[60]....
        /*03f0*/ 	.word	0xffffffff


	//   ....[61]....
        /*03f4*/ 	.word	0xffffffff


	//   ....[62]....
        /*03f8*/ 	.word	0xffffffff


	//   ....[63]....
        /*03fc*/ 	.word	0xffffffff


	//   ....[64]....
        /*0400*/ 	.word	0xffffffff


	//   ....[65]....
        /*0404*/ 	.word	0xffffffff


	//   ....[66]....
        /*0408*/ 	.word	0xffffffff


	//   ....[67]....
        /*040c*/ 	.word	0xffffffff


	//   ....[68]....
        /*0410*/ 	.word	0xffffffff


	//   ....[69]....
        /*0414*/ 	.word	0xffffffff


	//   ....[70]....
        /*0418*/ 	.word	0xffffffff


	//   ....[71]....
        /*041c*/ 	.word	0xffffffff


	//   ....[72]....
        /*0420*/ 	.word	0xffffffff


	//   ....[73]....
        /*0424*/ 	.word	0xffffffff


	//   ....[74]....
        /*0428*/ 	.word	0xffffffff


	//   ....[75]....
        /*042c*/ 	.word	0xffffffff


	//   ....[76]....
        /*0430*/ 	.word	0xffffffff


	//   ....[77]....
        /*0434*/ 	.word	0xffffffff


	//   ....[78]....
        /*0438*/ 	.word	0xffffffff


	//   ....[79]....
        /*043c*/ 	.word	0xffffffff


	//   ....[80]....
        /*0440*/ 	.word	0xffffffff


	//   ....[81]....
        /*0444*/ 	.word	0xffffffff


	//   ....[82]....
        /*0448*/ 	.word	0xffffffff


	//   ....[83]....
        /*044c*/ 	.word	0xffffffff


	//   ....[84]....
        /*0450*/ 	.word	0xffffffff


	//   ....[85]....
        /*0454*/ 	.word	0xffffffff


	//   ....[86]....
        /*0458*/ 	.word	0xffffffff


	//   ....[87]....
        /*045c*/ 	.word	0xffffffff


	//   ....[88]....
        /*0460*/ 	.word	0xffffffff


	//   ....[89]....
        /*0464*/ 	.word	0xffffffff


	//   ....[90]....
        /*0468*/ 	.word	0xffffffff


	//   ....[91]....
        /*046c*/ 	.word	0xffffffff


	//   ....[92]....
        /*0470*/ 	.word	0xffffffff


	//   ....[93]....
        /*0474*/ 	.word	0xffffffff


	//   ....[94]....
        /*0478*/ 	.word	0xffffffff


	//   ....[95]....
        /*047c*/ 	.word	0xffffffff


	//   ....[96]....
        /*0480*/ 	.word	0xffffffff


	//   ....[97]....
        /*0484*/ 	.word	0xffffffff


	//   ....[98]....
        /*0488*/ 	.word	0xffffffff


	//   ....[99]....
        /*048c*/ 	.word	0xffffffff


	//   ....[100]....
        /*0490*/ 	.word	0xffffffff


	//   ....[101]....
        /*0494*/ 	.word	0xffffffff


	//   ....[102]....
        /*0498*/ 	.word	0xffffffff


	//   ....[103]....
        /*049c*/ 	.word	0xffffffff


	//   ....[104]....
        /*04a0*/ 	.word	0xffffffff


	//   ....[105]....
        /*04a4*/ 	.word	0xffffffff


	//   ....[106]....
        /*04a8*/ 	.word	0xffffffff


	//   ....[107]....
        /*04ac*/ 	.word	0xffffffff


	//   ....[108]....
        /*04b0*/ 	.word	0xffffffff


	//   ....[109]....
        /*04b4*/ 	.word	0xffffffff


	//   ....[110]....
        /*04b8*/ 	.word	0xffffffff


	//   ....[111]....
        /*04bc*/ 	.word	0xffffffff


	//   ....[112]....
        /*04c0*/ 	.word	0xffffffff


	//   ....[113]....
        /*04c4*/ 	.word	0xffffffff


	//   ....[114]....
        /*04c8*/ 	.word	0xffffffff


	//   ....[115]....
        /*04cc*/ 	.word	0xffffffff


	//   ....[116]....
        /*04d0*/ 	.word	0xffffffff


	//   ....[117]....
        /*04d4*/ 	.word	0xffffffff


	//   ....[118]....
        /*04d8*/ 	.word	0xffffffff


	//   ....[119]....
        /*04dc*/ 	.word	0xffffffff


	//   ....[120]....
        /*04e0*/ 	.word	0xffffffff


	//   ....[121]....
        /*04e4*/ 	.word	0xffffffff


	//   ....[122]....
        /*04e8*/ 	.word	0xffffffff


	//   ....[123]....
        /*04ec*/ 	.word	0xffffffff


	//   ....[124]....
        /*04f0*/ 	.word	0xffffffff


	//   ....[125]....
        /*04f4*/ 	.word	0xffffffff


	//   ....[126]....
        /*04f8*/ 	.word	0xffffffff


	//   ....[127]....
        /*04fc*/ 	.word	0xffffffff


	//   ....[128]....
        /*0500*/ 	.word	0xffffffff


	//   ....[129]....
        /*0504*/ 	.word	0xffffffff


	//   ....[130]....
        /*0508*/ 	.word	0xffffffff


	//   ....[131]....
        /*050c*/ 	.word	0xffffffff


	//   ....[132]....
        /*0510*/ 	.word	0xffffffff


	//   ....[133]....
        /*0514*/ 	.word	0xffffffff


	//   ....[134]....
        /*0518*/ 	.word	0xffffffff


	//   ....[135]....
        /*051c*/ 	.word	0xffffffff


	//   ....[136]....
        /*0520*/ 	.word	0xffffffff


	//   ....[137]....
        /*0524*/ 	.word	0xffffffff


	//   ....[138]....
        /*0528*/ 	.word	0xffffffff


	//   ....[139]....
        /*052c*/ 	.word	0xffffffff


	//   ....[140]....
        /*0530*/ 	.word	0xffffffff


	//   ....[141]....
        /*0534*/ 	.word	0xffffffff


	//   ....[142]....
        /*0538*/ 	.word	0xffffffff


	//   ....[143]....
        /*053c*/ 	.word	0xffffffff


	//   ....[144]....
        /*0540*/ 	.word	0xffffffff


	//   ....[145]....
        /*0544*/ 	.word	0xffffffff


	//   ....[146]....
        /*0548*/ 	.word	0xffffffff


	//   ....[147]....
        /*054c*/ 	.word	0xffffffff


	//   ....[148]....
        /*0550*/ 	.word	0xffffffff


	//   ....[149]....
        /*0554*/ 	.word	0xffffffff


	//   ....[150]....
        /*0558*/ 	.word	0xffffffff


	//   ....[151]....
        /*055c*/ 	.word	0xffffffff


	//   ....[152]....
        /*0560*/ 	.word	0xffffffff


	//   ....[153]....
        /*0564*/ 	.word	0xffffffff


	//   ....[154]....
        /*0568*/ 	.word	0xffffffff


	//   ....[155]....
        /*056c*/ 	.word	0xffffffff


	//   ....[156]....
        /*0570*/ 	.word	0xffffffff


	//   ....[157]....
        /*0574*/ 	.word	0xffffffff


	//   ....[158]....
        /*0578*/ 	.word	0xffffffff


	//   ....[159]....
        /*057c*/ 	.word	0xffffffff


	//   ....[160]....
        /*0580*/ 	.word	0xffffffff


	//   ....[161]....
        /*0584*/ 	.word	0xffffffff


	//----- nvinfo : EIATTR_COOP_GROUP_INSTR_OFFSETS
	.align		4
.L_354:
        /*0588*/ 	.byte	0x04, 0x28
        /*058a*/ 	.short	(.L_356 - .L_355)


	//   ....[0]....
.L_355:
        /*058c*/ 	.word	0x000011e0


	//   ....[1]....
        /*0590*/ 	.word	0x00001220


	//   ....[2]....
        /*0594*/ 	.word	0x00001250


	//   ....[3]....
        /*0598*/ 	.word	0x00001280


	//   ....[4]....
        /*059c*/ 	.word	0x000012c0


	//   ....[5]....
        /*05a0*/ 	.word	0x000012e0


	//   ....[6]....
        /*05a4*/ 	.word	0x00001300


	//   ....[7]....
        /*05a8*/ 	.word	0x00001320


	//   ....[8]....
        /*05ac*/ 	.word	0x00001330


	//   ....[9]....
        /*05b0*/ 	.word	0x00001350


	//   ....[10]....
        /*05b4*/ 	.word	0x000014c0


	//   ....[11]....
        /*05b8*/ 	.word	0x000014e0


	//   ....[12]....
        /*05bc*/ 	.word	0x000015c0


	//   ....[13]....
        /*05c0*/ 	.word	0x000015d0


	//   ....[14]....
        /*05c4*/ 	.word	0x000015f0


	//   ....[15]....
        /*05c8*/ 	.word	0x00001610


	//   ....[16]....
        /*05cc*/ 	.word	0x00001a50


	//   ....[17]....
        /*05d0*/ 	.word	0x00001a70


	//   ....[18]....
        /*05d4*/ 	.word	0x00001a90


	//   ....[19]....
        /*05d8*/ 	.word	0x00001aa0


	//   ....[20]....
        /*05dc*/ 	.word	0x00001ab0


	//   ....[21]....
        /*05e0*/ 	.word	0x00001ac0


	//   ....[22]....
        /*05e4*/ 	.word	0x00001dc0


	//   ....[23]....
        /*05e8*/ 	.word	0x00001df0


	//   ....[24]....
        /*05ec*/ 	.word	0x00001e20


	//   ....[25]....
        /*05f0*/ 	.word	0x00001e40


	//   ....[26]....
        /*05f4*/ 	.word	0x00001e70


	//   ....[27]....
        /*05f8*/ 	.word	0x00001ea0


	//   ....[28]....
        /*05fc*/ 	.word	0x00002c30


	//   ....[29]....
        /*0600*/ 	.word	0x00002c50


	//   ....[30]....
        /*0604*/ 	.word	0x00002c60


	//   ....[31]....
        /*0608*/ 	.word	0x00002c70


	//   ....[32]....
        /*060c*/ 	.word	0x00002c80


	//   ....[33]....
        /*0610*/ 	.word	0x00002c90


	//   ....[34]....
        /*0614*/ 	.word	0x00003060


	//   ....[35]....
        /*0618*/ 	.word	0x000032b0


	//   ....[36]....
        /*061c*/ 	.word	0x00003480


	//   ....[37]....
        /*0620*/ 	.word	0x00003a70


	//   ....[38]....
        /*0624*/ 	.word	0x00004600


	//   ....[39]....
        /*0628*/ 	.word	0x00004640


	//   ....[40]....
        /*062c*/ 	.word	0x000047c0


	//   ....[41]....
        /*0630*/ 	.word	0x000047f0


	//   ....[42]....
        /*0634*/ 	.word	0x00004c30


	//   ....[43]....
        /*0638*/ 	.word	0x00004d30


	//   ....[44]....
        /*063c*/ 	.word	0x00004dc0


	//   ....[45]....
        /*0640*/ 	.word	0x00004ed0


	//   ....[46]....
        /*0644*/ 	.word	0x00006ff0


	//   ....[47]....
        /*0648*/ 	.word	0x00007000


	//   ....[48]....
        /*064c*/ 	.word	0x00007010


	//   ....[49]....
        /*0650*/ 	.word	0x00007020


	//   ....[50]....
        /*0654*/ 	.word	0x00007030


	//   ....[51]....
        /*0658*/ 	.word	0x00007040


	//   ....[52]....
        /*065c*/ 	.word	0x00007ba0


	//   ....[53]....
        /*0660*/ 	.word	0x00007bb0


	//   ....[54]....
        /*0664*/ 	.word	0x00007bc0


	//   ....[55]....
        /*0668*/ 	.word	0x00007bd0


	//   ....[56]....
        /*066c*/ 	.word	0x00007be0


	//   ....[57]....
        /*0670*/ 	.word	0x00007bf0


	//   ....[58]....
        /*0674*/ 	.word	0x00007e10


	//   ....[59]....
        /*0678*/ 	.word	0x00008040


	//   ....[60]....
        /*067c*/ 	.word	0x00008240


	//   ....[61]....
        /*0680*/ 	.word	0x00008b40


	//   ....[62]....
        /*0684*/ 	.word	0x000093a0


	//   ....[63]....
        /*0688*/ 	.word	0x000094a0


	//   ....[64]....
        /*068c*/ 	.word	0x000094f0


	//   ....[65]....
        /*0690*/ 	.word	0x000095d0


	//   ....[66]....
        /*0694*/ 	.word	0x000096b0


	//   ....[67]....
        /*0698*/ 	.word	0x00009900


	//   ....[68]....
        /*069c*/ 	.word	0x00009b80


	//   ....[69]....
        /*06a0*/ 	.word	0x00009c00


	//   ....[70]....
        /*06a4*/ 	.word	0x0000bfe0


	//   ....[71]....
        /*06a8*/ 	.word	0x0000bff0


	//   ....[72]....
        /*06ac*/ 	.word	0x0000c000


	//   ....[73]....
        /*06b0*/ 	.word	0x0000c010


	//   ....[74]....
        /*06b4*/ 	.word	0x0000c020


	//   ....[75]....
        /*06b8*/ 	.word	0x0000c030


	//   ....[76]....
        /*06bc*/ 	.word	0x0000cb90


	//   ....[77]....
        /*06c0*/ 	.word	0x0000cba0


	//   ....[78]....
        /*06c4*/ 	.word	0x0000cbb0


	//   ....[79]....
        /*06c8*/ 	.word	0x0000cbc0


	//   ....[80]....
        /*06cc*/ 	.word	0x0000cbd0


	//   ....[81]....
        /*06d0*/ 	.word	0x0000cbe0


	//   ....[82]....
        /*06d4*/ 	.word	0x0000cf30


	//   ....[83]....
        /*06d8*/ 	.word	0x0000cf70


	//   ....[84]....
        /*06dc*/ 	.word	0x0000d010


	//   ....[85]....
        /*06e0*/ 	.word	0x0000d050


	//   ....[86]....
        /*06e4*/ 	.word	0x0000d080


	//   ....[87]....
        /*06e8*/ 	.word	0x0000d0d0


	//   ....[88]....
        /*06ec*/ 	.word	0x0000d1d0


	//   ....[89]....
        /*06f0*/ 	.word	0x0000d5b0


	//   ....[90]....
        /*06f4*/ 	.word	0x0000ef80


	//   ....[91]....
        /*06f8*/ 	.word	0x0000ef90


	//   ....[92]....
        /*06fc*/ 	.word	0x0000efa0


	//   ....[93]....
        /*0700*/ 	.word	0x0000efb0


	//   ....[94]....
        /*0704*/ 	.word	0x0000f000


	//   ....[95]....
        /*0708*/ 	.word	0x0000f160


	//   ....[96]....
        /*070c*/ 	.word	0x0000fb80


	//   ....[97]....
        /*0710*/ 	.word	0x0000fb90


	//   ....[98]....
        /*0714*/ 	.word	0x0000fba0


	//   ....[99]....
        /*0718*/ 	.word	0x0000fbb0


	//   ....[100]....
        /*071c*/ 	.word	0x0000fbc0


	//   ....[101]....
        /*0720*/ 	.word	0x0000fbd0


	//   ....[102]....
        /*0724*/ 	.word	0x0000fdf0


	//   ....[103]....
        /*0728*/ 	.word	0x00010000


	//   ....[104]....
        /*072c*/ 	.word	0x00010370


	//   ....[105]....
        /*0730*/ 	.word	0x00010ca0


	//   ....[106]....
        /*0734*/ 	.word	0x00011440


	//   ....[107]....
        /*0738*/ 	.word	0x00011540


	//   ....[108]....
        /*073c*/ 	.word	0x00011590


	//   ....[109]....
        /*0740*/ 	.word	0x00011670


	//   ....[110]....
        /*0744*/ 	.word	0x000116e0


	//   ....[111]....
        /*0748*/ 	.word	0x00011a00


	//   ....[112]....
        /*074c*/ 	.word	0x00011c30


	//   ....[113]....
        /*0750*/ 	.word	0x00011ce0


	//   ....[114]....
        /*0754*/ 	.word	0x00013900


	//   ....[115]....
        /*0758*/ 	.word	0x00013910


	//   ....[116]....
        /*075c*/ 	.word	0x00013920


	//   ....[117]....
        /*0760*/ 	.word	0x00013930


	//   ....[118]....
        /*0764*/ 	.word	0x00013960


	//   ....[119]....
        /*0768*/ 	.word	0x00013980


	//   ....[120]....
        /*076c*/ 	.word	0x000139a0


	//   ....[121]....
        /*0770*/ 	.word	0x000139b0


	//   ....[122]....
        /*0774*/ 	.word	0x00015510


	//   ....[123]....
        /*0778*/ 	.word	0x00015520


	//   ....[124]....
        /*077c*/ 	.word	0x00015540


	//   ....[125]....
        /*0780*/ 	.word	0x00015550


	//   ....[126]....
        /*0784*/ 	.word	0x00015560


	//   ....[127]....
        /*0788*/ 	.word	0x00015570


	//   ....[128]....
        /*078c*/ 	.word	0x00015580


	//   ....[129]....
        /*0790*/ 	.word	0x00015590


	//   ....[130]....
        /*0794*/ 	.word	0x000156f0


	//   ....[131]....
        /*0798*/ 	.word	0x00015700


	//   ....[132]....
        /*079c*/ 	.word	0x00015800


	//   ....[133]....
        /*07a0*/ 	.word	0x00015830


	//   ....[134]....
        /*07a4*/ 	.word	0x00015910


	//   ....[135]....
        /*07a8*/ 	.word	0x00015940


	//   ....[136]....
        /*07ac*/ 	.word	0x00015a20


	//   ....[137]....
        /*07b0*/ 	.word	0x00015a50


	//   ....[138]....
        /*07b4*/ 	.word	0x00015b30


	//   ....[139]....
        /*07b8*/ 	.word	0x00015b60


	//   ....[140]....
        /*07bc*/ 	.word	0x00015c40


	//   ....[141]....
        /*07c0*/ 	.word	0x00015c70


	//   ....[142]....
        /*07c4*/ 	.word	0x00015d50


	//   ....[143]....
        /*07c8*/ 	.word	0x00015d80


	//   ....[144]....
        /*07cc*/ 	.word	0x00015e60


	//   ....[145]....
        /*07d0*/ 	.word	0x00015e80


	//   ....[146]....
        /*07d4*/ 	.word	0x000164d0


	//   ....[147]....
        /*07d8*/ 	.word	0x000164e0


	//   ....[148]....
        /*07dc*/ 	.word	0x000165b0


	//   ....[149]....
        /*07e0*/ 	.word	0x000165e0


	//   ....[150]....
        /*07e4*/ 	.word	0x000166b0


	//   ....[151]....
        /*07e8*/ 	.word	0x000166e0


	//   ....[152]....
        /*07ec*/ 	.word	0x000167b0


	//   ....[153]....
        /*07f0*/ 	.word	0x000167e0


	//   ....[154]....
        /*07f4*/ 	.word	0x000168b0


	//   ....[155]....
        /*07f8*/ 	.word	0x000168e0


	//   ....[156]....
        /*07fc*/ 	.word	0x000169b0


	//   ....[157]....
        /*0800*/ 	.word	0x000169e0


	//   ....[158]....
        /*0804*/ 	.word	0x00016ab0


	//   ....[159]....
        /*0808*/ 	.word	0x00016ae0


	//   ....[160]....
        /*080c*/ 	.word	0x00016bb0


	//   ....[161]....
        /*0810*/ 	.word	0x00016bd0


	//----- nvinfo : EIATTR_EXIT_INSTR_OFFSETS
	.align		4
.L_356:
        /*0814*/ 	.byte	0x04, 0x1c
        /*0816*/ 	.short	(.L_358 - .L_357)


	//   ....[0]....
.L_357:
        /*0818*/ 	.word	0x00000040


	//   ....[1]....
        /*081c*/ 	.word	0x00015e90


	//   ....[2]....
        /*0820*/ 	.word	0x00015ef0


	//   ....[3]....
        /*0824*/ 	.word	0x00015f50


	//   ....[4]....
        /*0828*/ 	.word	0x00016be0


	//   ....[5]....
        /*082c*/ 	.word	0x00016c30


	//   ....[6]....
        /*0830*/ 	.word	0x00016c90


	//----- nvinfo : EIATTR_CTAIDZ_USED
	.align		4
.L_358:
        /*0834*/ 	.byte	0x01, 0x04
	.zero		2


	//----- nvinfo : EIATTR_MAX_THREADS
	.align		4
        /*0838*/ 	.byte	0x04, 0x05
        /*083a*/ 	.short	(.L_360 - .L_359)
.L_359:
        /*083c*/ 	.word	0x00000080
        /*0840*/ 	.word	0x00000001
        /*0844*/ 	.word	0x00000001


	//----- nvinfo : EIATTR_CRS_STACK_SIZE
	.align		4
.L_360:
        /*0848*/ 	.byte	0x04, 0x1e
        /*084a*/ 	.short	(.L_362 - .L_361)
.L_361:
        /*084c*/ 	.word	0x00000000
.L_362:


//--------------------- .nv.info._ZN7cutlass13device_kernelIN5flash19enable_sm80_to_sm89INS1_16FlashAttnFwdSm80INS1_25CollectiveMainloopFwdSm80ILi4ELi1ELb0EN4cute5tupleIJNS5_1CILi128EEENS7_ILi48EEES8_EEELi128ENS_10bfloat16_tEfNS_4arch4Sm80ELb0ELb1ELb0ELb1ELb1ELb0ELb1ELb0EEENS1_21CollectiveEpilogueFwdINS6_IJS8_S8_S9_EEENS6_IJNS7_ILi1EEESH_SH_EEESB_SD_Li128ELb1ELb1ELb0ELb0EEENS1_19SingleTileSchedulerILb1ELb0ELb1ELi128EEEEEEEEEvNT_6ParamsE --------------------------
	.section	.nv.info._ZN7cutlass13device_kernelIN5flash19enable_sm80_to_sm89INS1_16FlashAttnFwdSm80INS1_25CollectiveMainloopFwdSm80ILi4ELi1ELb0EN4cute5tupleIJNS5_1CILi128EEENS7_ILi48EEES8_EEELi128ENS_10bfloat16_tEfNS_4arch4Sm80ELb0ELb1ELb0ELb1ELb1ELb0ELb1ELb0EEENS1_21CollectiveEpilogueFwdINS6_IJS8_S8_S9_EEENS6_IJNS7_ILi1EEESH_SH_EEESB_SD_Li128ELb1ELb1ELb0ELb0EEENS1_19SingleTileSchedulerILb1ELb0ELb1ELi128EEEEEEEEEvNT_6ParamsE,"",@"SHT_CUDA_INFO"
	.sectionflags	@""
	.align	4


	//----- nvinfo : EIATTR_CUDA_API_VERSION
	.align		4
        /*0000*/ 	.byte	0x04, 0x37
        /*0002*/ 	.short	(.L_364 - .L_363)
.L_363:
        /*0004*/ 	.word	0x00000082


	//----- nvinfo : EIATTR_SW2861232_WAR
	.align		4
.L_364:
        /*0008*/ 	.byte	0x01, 0x35
	.zero		2


	//----- nvinfo : EIATTR_PARAM_CBANK
	.align		4
        /*000c*/ 	.byte	0x04, 0x0a
        /*000e*/ 	.short	(.L_366 - .L_365)
	.align		4
.L_365:
        /*0010*/ 	.word	index@(.nv.constant0._ZN7cutlass13device_kernelIN5flash19enable_sm80_to_sm89INS1_16FlashAttnFwdSm80INS1_25CollectiveMainloopFwdSm80ILi4ELi1ELb0EN4cute5tupleIJNS5_1CILi128EEENS7_ILi48EEES8_EEELi128ENS_10bfloat16_tEfNS_4arch4Sm80ELb0ELb1ELb0ELb1ELb1ELb0ELb1ELb0EEENS1_21CollectiveEpilogueFwdINS6_IJS8_S8_S9_EEENS6_IJNS7_ILi1EEESH_SH_EEESB_SD_Li128ELb1ELb1ELb0ELb0EEENS1_19SingleTileSchedulerILb1ELb0ELb1ELi128EEEEEEEEEvNT_6ParamsE)
        /*0014*/ 	.short	0x0160
        /*0016*/ 	.short	0x0418


	//----- nvinfo : EIATTR_CBANK_PARAM_SIZE
	.align		4
.L_366:
        /*0018*/ 	.byte	0x03, 0x19
        /*001a*/ 	.short	0x0418


	//----- nvinfo : EIATTR_KPARAM_INFO
	.align		4
        /*001c*/ 	.byte	0x04, 0x17
        /*001e*/ 	.short	(.L_368 - .L_367)
.L_367:
        /*0020*/ 	.word	0x00000000
        /*0024*/ 	.short	0x0000
        /*0026*/ 	.short	0x0000
        /*0028*/ 	.byte	0x00, 0xf0, 0x61, 0x10


	//----- nvinfo : EIATTR_MAXREG_COUNT
	.align		4
.L_368:
        /*002c*/ 	.byte	0x03, 0x1b
        /*002e*/ 	.short	0x00ff


	//----- nvinfo : EIATTR_NUM_BARRIERS
	.align		4
        /*0030*/ 	.byte	0x02, 0x4c
        /*0032*/ 	.byte	0x02
	.zero		1


	//----- nvinfo : EIATTR_ANNOTATIONS
	.align		4
        /*0034*/ 	.byte	0x04, 0x55
        /*0036*/ 	.short	(.L_370 - .L_369)


	//   ....[0]....
.L_369:
        /* <DEDUP_REMOVED lines=45> */


	//----- nvinfo : EIATTR_MERCURY_ISA_VERSION
	.align		4
.L_370:
        /*02f8*/ 	.byte	0x03, 0x5f
        /*02fa*/ 	.short	0x0000


	//----- nvinfo : EIATTR_COOP_GROUP_MASK_REGIDS
	.align		4
        /*02fc*/ 	.byte	0x04, 0x29
        /*02fe*/ 	.short	(.L_372 - .L_371)


	//   ....[0]....
.L_371:
        /*0300*/ 	.word	0xffffffff


	//   ....[1]....
        /*0304*/ 	.word	0xffffffff


	//   ....[2]....
        /*0308*/ 	.word	0xffffffff


	//   ....[3]....
        /*030c*/ 	.word	0xffffffff


	//   ....[4]....
        /*0310*/ 	.word	0xffffffff


	//   ....[5]....
        /*0314*/ 	.word	0xffffffff


	//   ....[6]....
        /*0318*/ 	.word	0xffffffff


	//   ....[7]....
        /*031c*/ 	.word	0xffffffff


	//   ....[8]....
        /*0320*/ 	.word	0xffffffff


	//   ....[9]....
        /*0324*/ 	.word	0xffffffff


	//   ....[10]....
        /*0328*/ 	.word	0xffffffff


	//   ....[11]....
        /*032c*/ 	.word	0xffffffff


	//   ....[12]....
        /*0330*/ 	.word	0xffffffff


	//   ....[13]....
        /*0334*/ 	.word	0xffffffff


	//   ....[14]....
        /*0338*/ 	.word	0xffffffff


	//   ....[15]....
        /*033c*/ 	.word	0xffffffff


	//   ....[16]....
        /*0340*/ 	.word	0xffffffff


	//   ....[17]....
        /*0344*/ 	.word	0xffffffff


	//   ....[18]....
        /*0348*/ 	.word	0xffffffff


	//   ....[19]....
        /*034c*/ 	.word	0xffffffff


	//   ....[20]....
        /*0350*/ 	.word	0xffffffff


	//   ....[21]....
        /*0354*/ 	.word	0xffffffff


	//   ....[22]....
        /*0358*/ 	.word	0xffffffff


	//   ....[23]....
        /*035c*/ 	.word	0xffffffff


	//   ....[24]....
        /*0360*/ 	.word	0xffffffff


	//   ....[25]....
        /*0364*/ 	.word	0xffffffff


	//   ....[26]....
        /*0368*/ 	.word	0xffffffff


	//   ....[27]....
        /*036c*/ 	.word	0xffffffff


	//   ....[28]....
        /*0370*/ 	.word	0xffffffff


	//   ....[29]....
        /*0374*/ 	.word	0xffffffff


	//   ....[30]....
        /*0378*/ 	.word	0xffffffff


	//   ....[31]....
        /*037c*/ 	.word	0xffffffff


	//   ....[32]....
        /*0380*/ 	.word	0xffffffff


	//   ....[33]....
        /*0384*/ 	.word	0xffffffff


	//   ....[34]....
        /*0388*/ 	.word	0xffffffff


	//   ....[35]....
        /*038c*/ 	.word	0xffffffff


	//   ....[36]....
        /*0390*/ 	.word	0xffffffff


	//   ....[37]....
        /*0394*/ 	.word	0xffffffff


	//   ....[38]....
        /*0398*/ 	.word	0xffffffff


	//   ....[39]....
        /*039c*/ 	.word	0xffffffff


	//   ....[40]....
        /*03a0*/ 	.word	0xffffffff


	//   ....[41]....
        /*03a4*/ 	.word	0xffffffff


	//   ....[42]....
        /*03a8*/ 	.word	0xffffffff


	//   ....[43]....
        /*03ac*/ 	.word	0xffffffff


	//   ....[44]....
        /*03b0*/ 	.word	0xffffffff


	//   ....[45]....
        /*03b4*/ 	.word	0xffffffff


	//   ....[46]....
        /*03b8*/ 	.word	0xffffffff


	//   ....[47]....
        /*03bc*/ 	.word	0xffffffff


	//   ....[48]....
        /*03c0*/ 	.word	0xffffffff


	//   ....[49]....
        /*03c4*/ 	.word	0xffffffff


	//   ....[50]....
        /*03c8*/ 	.word	0xffffffff


	//   ....[51]....
        /*03cc*/ 	.word	0xffffffff


	//   ....[52]....
        /*03d0*/ 	.word	0xffffffff


	//   ....[53]....
        /*03d4*/ 	.word	0xffffffff


	//   ....[54]....
        /*03d8*/ 	.word	0xffffffff


	//   ....[55]....
        /*03dc*/ 	.word	0xffffffff


	//   ....[56]....
        /*03e0*/ 	.word	0xffffffff


	//   ....[57]....
        /*03e4*/ 	.word	0xffffffff


	//   ....[58]....
        /*03e8*/ 	.word	0xffffffff


	//   ....[59]....
        /*03ec*/ 	.word	0xffffffff


	//   ....[60]....
        /*03f0*/ 	.word	0xffffffff


	//   ....[61]....
        /*03f4*/ 	.word	0xffffffff


	//   ....[62]....
        /*03f8*/ 	.word	0xffffffff


	//   ....[63]....
        /*03fc*/ 	.word	0xffffffff


	//   ....[64]....
        /*0400*/ 	.word	0xffffffff


	//   ....[65]....
        /*0404*/ 	.word	0xffffffff


	//   ....[66]....
        /*0408*/ 	.word	0xffffffff


	//   ....[67]....
        /*040c*/ 	.word	0xffffffff


	//   ....[68]....
        /*0410*/ 	.word	0xffffffff


	//   ....[69]....
        /*0414*/ 	.word	0xffffffff


	//   ....[70]....
        /*0418*/ 	.word	0xffffffff


	//   ....[71]....
        /*041c*/ 	.word	0xffffffff


	//   ....[72]....
        /*0420*/ 	.word	0xffffffff


	//   ....[73]....
        /*0424*/ 	.word	0xffffffff


	//   ....[74]....
        /*0428*/ 	.word	0xffffffff


	//   ....[75]....
        /*042c*/ 	.word	0xffffffff


	//   ....[76]....
        /*0430*/ 	.word	0xffffffff


	//   ....[77]....
        /*0434*/ 	.word	0xffffffff


	//   ....[78]....
        /*0438*/ 	.word	0xffffffff


	//   ....[79]....
        /*043c*/ 	.word	0xffffffff


	//   ....[80]....
        /*0440*/ 	.word	0xffffffff


	//   ....[81]....
        /*0444*/ 	.word	0xffffffff


	//   ....[82]....
        /*0448*/ 	.word	0xffffffff


	//   ....[83]....
        /*044c*/ 	.word	0xffffffff


	//   ....[84]....
        /*0450*/ 	.word	0xffffffff


	//   ....[85]....
        /*0454*/ 	.word	0xffffffff


	//   ....[86]....
        /*0458*/ 	.word	0xffffffff


	//   ....[87]....
        /*045c*/ 	.word	0xffffffff


	//   ....[88]....
        /*0460*/ 	.word	0xffffffff


	//   ....[89]....
        /*0464*/ 	.word	0xffffffff


	//   ....[90]....
        /*0468*/ 	.word	0xffffffff


	//   ....[91]....
        /*046c*/ 	.word	0xffffffff


	//   ....[92]....
        /*0470*/ 	.word	0xffffffff


	//   ....[93]....
        /*0474*/ 	.word	0xffffffff


	//   ....[94]....
        /*0478*/ 	.word	0xffffffff


	//   ....[95]....
        /*047c*/ 	.word	0xffffffff


	//   ....[96]....
        /*0480*/ 	.word	0xffffffff


	//   ....[97]....
        /*0484*/ 	.word	0xffffffff


	//   ....[98]....
        /*0488*/ 	.word	0xffffffff


	//   ....[99]....
        /*048c*/ 	.word	0xffffffff


	//   ....[100]....
        /*0490*/ 	.word	0xffffffff


	//   ....[101]....
        /*0494*/ 	.word	0xffffffff


	//   ....[102]....
        /*0498*/ 	.word	0xffffffff


	//   ....[103]....
        /*049c*/ 	.word	0xffffffff


	//   ....[104]....
        /*04a0*/ 	.word	0xffffffff


	//   ....[105]....
        /*04a4*/ 	.word	0xffffffff


	//   ....[106]....
        /*04a8*/ 	.word	0xffffffff


	//   ....[107]....
        /*04ac*/ 	.word	0xffffffff


	//   ....[108]....
        /*04b0*/ 	.word	0xffffffff


	//   ....[109]....
        /*04b4*/ 	.word	0xffffffff


	//   ....[110]....
        /*04b8*/ 	.word	0xffffffff


	//   ....[111]....
        /*04bc*/ 	.word	0xffffffff


	//   ....[112]....
        /*04c0*/ 	.word	0xffffffff


	//   ....[113]....
        /*04c4*/ 	.word	0xffffffff


	//   ....[114]....
        /*04c8*/ 	.word	0xffffffff


	//   ....[115]....
        /*04cc*/ 	.word	0xffffffff


	//   ....[116]....
        /*04d0*/ 	.word	0xffffffff


	//   ....[117]....
        /*04d4*/ 	.word	0xffffffff


	//   ....[118]....
        /*04d8*/ 	.word	0xffffffff


	//   ....[119]....
        /*04dc*/ 	.word	0xffffffff


	//   ....[120]....
        /*04e0*/ 	.word	0xffffffff


	//   ....[121]....
        /*04e4*/ 	.word	0xffffffff


	//   ....[122]....
        /*04e8*/ 	.word	0xffffffff


	//   ....[123]....
        /*04ec*/ 	.word	0xffffffff


	//   ....[124]....
        /*04f0*/ 	.word	0xffffffff


	//   ....[125]....
        /*04f4*/ 	.word	0xffffffff


	//   ....[126]....
        /*04f8*/ 	.word	0xffffffff


	//   ....[127]....
        /*04fc*/ 	.word	0xffffffff


	//   ....[128]....
        /*0500*/ 	.word	0xffffffff


	//   ....[129]....
        /*0504*/ 	.word	0xffffffff


	//   ....[130]....
        /*0508*/ 	.word	0xffffffff


	//   ....[131]....
        /*050c*/ 	.word	0xffffffff


	//   ....[132]....
        /*0510*/ 	.word	0xffffffff


	//   ....[133]....
        /*0514*/ 	.word	0xffffffff


	//   ....[134]....
        /*0518*/ 	.word	0xffffffff


	//   ....[135]....
        /*051c*/ 	.word	0xffffffff


	//   ....[136]....
        /*0520*/ 	.word	0xffffffff


	//   ....[137]....
        /*0524*/ 	.word	0xffffffff


	//   ....[138]....
        /*0528*/ 	.word	0xffffffff


	//   ....[139]....
        /*052c*/ 	.word	0xffffffff


	//   ....[140]....
        /*0530*/ 	.word	0xffffffff


	//   ....[141]....
        /*0534*/ 	.word	0xffffffff


	//   ....[142]....
        /*0538*/ 	.word	0xffffffff


	//   ....[143]....
        /*053c*/ 	.word	0xffffffff


	//   ....[144]....
        /*0540*/ 	.word	0xffffffff


	//   ....[145]....
        /*0544*/ 	.word	0xffffffff


	//   ....[146]....
        /*0548*/ 	.word	0xffffffff


	//   ....[147]....
        /*054c*/ 	.word	0xffffffff


	//   ....[148]....
        /*0550*/ 	.word	0xffffffff


	//   ....[149]....
        /*0554*/ 	.word	0xffffffff


	//   ....[150]....
        /*0558*/ 	.word	0xffffffff


	//   ....[151]....
        /*055c*/ 	.word	0xffffffff


	//   ....[152]....
        /*0560*/ 	.word	0xffffffff


	//   ....[153]....
        /*0564*/ 	.word	0xffffffff


	//   ....[154]....
        /*0568*/ 	.word	0xffffffff


	//   ....[155]....
        /*056c*/ 	.word	0xffffffff


	//   ....[156]....
        /*0570*/ 	.word	0xffffffff


	//   ....[157]....
        /*0574*/ 	.word	0xffffffff


	//   ....[158]....
        /*0578*/ 	.word	0xffffffff


	//   ....[159]....
        /*057c*/ 	.word	0xffffffff


	//   ....[160]....
        /*0580*/ 	.word	0xffffffff


	//   ....[161]....
        /*0584*/ 	.word	0xffffffff


	//   ....[162]....
        /*0588*/ 	.word	0xffffffff


	//----- nvinfo : EIATTR_COOP_GROUP_INSTR_OFFSETS
	.align		4
.L_372:
        /*058c*/ 	.byte	0x04, 0x28
        /*058e*/ 	.short	(.L_374 - .L_373)


	//   ....[0]....
.L_373:
        /*0590*/ 	.word	0x000000a0


	//   ....[1]....
        /*0594*/ 	.word	0x000017e0


	//   ....[2]....
        /*0598*/ 	.word	0x00001810


	//   ....[3]....
        /*059c*/ 	.word	0x000019d0


	//   ....[4]....
        /*05a0*/ 	.word	0x00001a00


	//   ....[5]....
        /*05a4*/ 	.word	0x00001ad0


	//   ....[6]....
        /*05a8*/ 	.word	0x00001b00


	//   ....[7]....
        /*05ac*/ 	.word	0x00001bd0


	//   ....[8]....
        /*05b0*/ 	.word	0x00001c00


	//   ....[9]....
        /*05b4*/ 	.word	0x00001cd0


	//   ....[10]....
        /*05b8*/ 	.word	0x00001d00


	//   ....[11]....
        /*05bc*/ 	.word	0x00001dd0


	//   ....[12]....
        /*05c0*/ 	.word	0x00001e00


	//   ....[13]....
        /*05c4*/ 	.word	0x00001ed0


	//   ....[14]....
        /*05c8*/ 	.word	0x00001f00


	//   ....[15]....
        /*05cc*/ 	.word	0x00001fe0


	//   ....[16]....
        /*05d0*/ 	.word	0x00002030


	//   ....[17]....
        /*05d4*/ 	.word	0x00002520


	//   ....[18]....
        /*05d8*/ 	.word	0x00002540


	//   ....[19]....
        /*05dc*/ 	.word	0x00002560


	//   ....[20]....
        /*05e0*/ 	.word	0x00002570


	//   ....[21]....
        /*05e4*/ 	.word	0x00002580


	//   ....[22]....
        /*05e8*/ 	.word	0x00002590


	//   ....[23]....
        /*05ec*/ 	.word	0x00002a00


	//   ....[24]....
        /*05f0*/ 	.word	0x00002a30


	//   ....[25]....
        /*05f4*/ 	.word	0x00002a70


	//   ....[26]....
        /*05f8*/ 	.word	0x00002aa0


	//   ....[27]....
        /*05fc*/ 	.word	0x00002ac0


	//   ....[28]....
        /*0600*/ 	.word	0x00002ad0


	//   ....[29]....
        /*0604*/ 	.word	0x000036e0


	//   ....[30]....
        /*0608*/ 	.word	0x00003700


	//   ....[31]....
        /*060c*/ 	.word	0x00003710


	//   ....[32]....
        /*0610*/ 	.word	0x00003720


	//   ....[33]....
        /*0614*/ 	.word	0x00003730


	//   ....[34]....
        /*0618*/ 	.word	0x00003740


	//   ....[35]....
        /*061c*/ 	.word	0x00003af0


	//   ....[36]....
        /*0620*/ 	.word	0x00003d50


	//   ....[37]....
        /*0624*/ 	.word	0x00003f20


	//   ....[38]....
        /*0628*/ 	.word	0x00004510


	//   ....[39]....
        /*062c*/ 	.word	0x000050a0


	//   ....[40]....
        /*0630*/ 	.word	0x000050e0


	//   ....[41]....
        /*0634*/ 	.word	0x00005260


	//   ....[42]....
        /*0638*/ 	.word	0x00005290


	//   ....[43]....
        /*063c*/ 	.word	0x000056d0


	//   ....[44]....
        /*0640*/ 	.word	0x000057d0


	//   ....[45]....
        /*0644*/ 	.word	0x00005860


	//   ....[46]....
        /*0648*/ 	.word	0x00005970


	//   ....[47]....
        /*064c*/ 	.word	0x00007ad0


	//   ....[48]....
        /*0650*/ 	.word	0x00007ae0


	//   ....[49]....
        /*0654*/ 	.word	0x00007af0


	//   ....[50]....
        /*0658*/ 	.word	0x00007b00


	//   ....[51]....
        /*065c*/ 	.word	0x00007b10


	//   ....[52]....
        /*0660*/ 	.word	0x00007b20


	//   ....[53]....
        /*0664*/ 	.word	0x00008680


	//   ....[54]....
        /*0668*/ 	.word	0x00008690


	//   ....[55]....
        /*066c*/ 	.word	0x000086a0


	//   ....[56]....
        /*0670*/ 	.word	0x000086b0


	//   ....[57]....
        /*0674*/ 	.word	0x000086c0


	//   ....[58]....
        /*0678*/ 	.word	0x000086d0


	//   ....[59]....
        /*067c*/ 	.word	0x000088f0


	//   ....[60]....
        /*0680*/ 	.word	0x00008b00


	//   ....[61]....
        /*0684*/ 	.word	0x00008cf0


	//   ....[62]....
        /*0688*/ 	.word	0x000095e0


	//   ....[63]....
        /*068c*/ 	.word	0x00009e30


	//   ....[64]....
        /*0690*/ 	.word	0x00009e90


	//   ....[65]....
        /*0694*/ 	.word	0x00009fb0


	//   ....[66]....
        /*0698*/ 	.word	0x0000a020


	//   ....[67]....
        /*069c*/ 	.word	0x0000a160


	//   ....[68]....
        /*06a0*/ 	.word	0x0000a290


	//   ....[69]....
        /*06a4*/ 	.word	0x0000a640


	//   ....[70]....
        /*06a8*/ 	.word	0x0000a690


	//   ....[71]....
        /*06ac*/ 	.word	0x0000ca80


	//   ....[72]....
        /*06b0*/ 	.word	0x0000ca90


	//   ....[73]....
        /*06b4*/ 	.word	0x0000caa0


	//   ....[74]....
        /*06b8*/ 	.word	0x0000cab0


	//   ....[75]....
        /*06bc*/ 	.word	0x0000cac0


	//   ....[76]....
        /*06c0*/ 	.word	0x0000cad0


	//   ....[77]....
        /*06c4*/ 	.word	0x0000d630


	//   ....[78]....
        /*06c8*/ 	.word	0x0000d640


	//   ....[79]....
        /*06cc*/ 	.word	0x0000d650


	//   ....[80]....
        /*06d0*/ 	.word	0x0000d660


	//   ....[81]....
        /*06d4*/ 	.word	0x0000d670


	//   ....[82]....
        /*06d8*/ 	.word	0x0000d680


	//   ....[83]....
        /*06dc*/ 	.word	0x0000d9d0


	//   ....[84]....
        /*06e0*/ 	.word	0x0000da90


	//   ....[85]....
        /*06e4*/ 	.word	0x0000dab0


	//   ....[86]....
        /*06e8*/ 	.word	0x0000daf0


	//   ....[87]....
        /*06ec*/ 	.word	0x0000db40


	//   ....[88]....
        /*06f0*/ 	.word	0x0000db80


	//   ....[89]....
        /*06f4*/ 	.word	0x0000dc40


	//   ....[90]....
        /*06f8*/ 	.word	0x0000dff0


	//   ....[91]....
        /*06fc*/ 	.word	0x0000fa20


	//   ....[92]....
        /*0700*/ 	.word	0x0000fa30


	//   ....[93]....
        /*0704*/ 	.word	0x0000fa40


	//   ....[94]....
        /*0708*/ 	.word	0x0000fa50


	//   ....[95]....
        /*070c*/ 	.word	0x0000faa0


	//   ....[96]....
        /*0710*/ 	.word	0x0000fc00


	//   ....[97]....
        /*0714*/ 	.word	0x00010620


	//   ....[98]....
        /*0718*/ 	.word	0x00010630


	//   ....[99]....
        /*071c*/ 	.word	0x00010640


	//   ....[100]....
        /*0720*/ 	.word	0x00010650


	//   ....[101]....
        /*0724*/ 	.word	0x00010660


	//   ....[102]....
        /*0728*/ 	.word	0x00010670


	//   ....[103]....
        /*072c*/ 	.word	0x00010890


	//   ....[104]....
        /*0730*/ 	.word	0x00010a90


	//   ....[105]....
        /*0734*/ 	.word	0x00010df0


	//   ....[106]....
        /*0738*/ 	.word	0x00011710


	//   ....[107]....
        /*073c*/ 	.word	0x00011eb0


	//   ....[108]....
        /*0740*/ 	.word	0x00011f00


	//   ....[109]....
        /*0744*/ 	.word	0x00012020


	//   ....[110]....
        /*0748*/ 	.word	0x00012070


	//   ....[111]....
        /*074c*/ 	.word	0x000120e0


	//   ....[112]....
        /*0750*/ 	.word	0x000122c0


	//   ....[113]....
        /*0754*/ 	.word	0x000126e0


	//   ....[114]....
        /*0758*/ 	.word	0x00012760


	//   ....[115]....
        /*075c*/ 	.word	0x00014320


	//   ....[116]....
        /*0760*/ 	.word	0x00014330


	//   ....[117]....
        /*0764*/ 	.word	0x00014340


	//   ....[118]....
        /*0768*/ 	.word	0x00014350


	//   ....[119]....
        /*076c*/ 	.word	0x00014380


	//   ....[120]....
        /*0770*/ 	.word	0x000143a0


	//   ....[121]....
        /*0774*/ 	.word	0x000143c0


	//   ....[122]....
        /*0778*/ 	.word	0x000143d0


	//   ....[123]....
        /*077c*/ 	.word	0x00016090


	//   ....[124]....
        /*0780*/ 	.word	0x000160d0


	//   ....[125]....
        /*0784*/ 	.word	0x00016100


	//   ....[126]....
        /*0788*/ 	.word	0x00016130


	//   ....[127]....
        /*078c*/ 	.word	0x00016170


	//   ....[128]....
        /*0790*/ 	.word	0x000161b0


	//   ....[129]....
        /*0794*/ 	.word	0x000161d0


	//   ....[130]....
        /*0798*/ 	.word	0x000161e0


	//   ....[131]....
        /*079c*/ 	.word	0x000163a0


	//   ....[132]....
        /*07a0*/ 	.word	0x000163b0


	//   ....[133]....
        /*07a4*/ 	.word	0x000164b0


	//   ....[134]....
        /*07a8*/ 	.word	0x000164e0


	//   ....[135]....
        /*07ac*/ 	.word	0x000165c0


	//   ....[136]....
        /*07b0*/ 	.word	0x000165f0


	//   ....[137]....
        /*07b4*/ 	.word	0x000166d0


	//   ....[138]....
        /*07b8*/ 	.word	0x00016700


	//   ....[139]....
        /*07bc*/ 	.word	0x000167e0


	//   ....[140]....
        /*07c0*/ 	.word	0x00016810


	//   ....[141]....
        /*07c4*/ 	.word	0x000168f0


	//   ....[142]....
        /*07c8*/ 	.word	0x00016920


	//   ....[143]....
        /*07cc*/ 	.word	0x00016a00


	//   ....[144]....
        /*07d0*/ 	.word	0x00016a30


	//   ....[145]....
        /*07d4*/ 	.word	0x00016b10


	//   ....[146]....
        /*07d8*/ 	.word	0x00016b30


	//   ....[147]....
        /*07dc*/ 	.word	0x000173f0


	//   ....[148]....
        /*07e0*/ 	.word	0x00017400


	//   ....[149]....
        /*07e4*/ 	.word	0x000174d0


	//   ....[150]....
        /*07e8*/ 	.word	0x00017500


	//   ....[151]....
        /*07ec*/ 	.word	0x000175d0


	//   ....[152]....
        /*07f0*/ 	.word	0x00017600


	//   ....[153]....
        /*07f4*/ 	.word	0x000176d0


	//   ....[154]....
        /*07f8*/ 	.word	0x00017700


	//   ....[155]....
        /*07fc*/ 	.word	0x000177d0


	//   ....[156]....
        /*0800*/ 	.word	0x00017800


	//   ....[157]....
        /*0804*/ 	.word	0x000178d0


	//   ....[158]....
        /*0808*/ 	.word	0x00017900


	//   ....[159]....
        /*080c*/ 	.word	0x000179d0


	//   ....[160]....
        /*0810*/ 	.word	0x00017a00


	//   ....[161]....
        /*0814*/ 	.word	0x00017ad0


	//   ....[162]....
        /*0818*/ 	.word	0x00017af0


	//----- nvinfo : EIATTR_EXIT_INSTR_OFFSETS
	.align		4
.L_374:
        /*081c*/ 	.byte	0x04, 0x1c
        /*081e*/ 	.short	(.L_376 - .L_375)


	//   ....[0]....
.L_375:
        /*0820*/ 	.word	0x00000450


	//   ....[1]....
        /*0824*/ 	.word	0x00016b40


	//   ....[2]....
        /*0828*/ 	.word	0x00016ba0


	//   ....[3]....
        /*082c*/ 	.word	0x00016c00


	//   ....[4]....
        /*0830*/ 	.word	0x00017b00


	//   ....[5]....
        /*0834*/ 	.word	0x00017b50


	//   ....[6]....
        /*0838*/ 	.word	0x00017bb0


	//----- nvinfo : EIATTR_CTAIDZ_USED
	.align		4
.L_376:
        /*083c*/ 	.byte	0x01, 0x04
	.zero		2


	//----- nvinfo : EIATTR_MAX_THREADS
	.align		4
        /*0840*/ 	.byte	0x04, 0x05
        /*0842*/ 	.short	(.L_378 - .L_377)
.L_377:
        /*0844*/ 	.word	0x00000080
        /*0848*/ 	.word	0x00000001
        /*084c*/ 	.word	0x00000001


	//----- nvinfo : EIATTR_CRS_STACK_SIZE
	.align		4
.L_378:
        /*0850*/ 	.byte	0x04, 0x1e
        /*0852*/ 	.short	(.L_380 - .L_379)
.L_379:
        /*0854*/ 	.word	0x00000000
.L_380:


//--------------------- .nv.info._ZN7cutlass13device_kernelIN5flash19enable_sm80_to_sm89INS1_16FlashAttnFwdSm80INS1_25CollectiveMainloopFwdSm80ILi4ELi1ELb0EN4cute5tupleIJNS5_1CILi128EEENS7_ILi48EEES8_EEELi128ENS_10bfloat16_tEfNS_4arch4Sm80ELb0ELb1ELb0ELb1ELb1ELb1ELb1ELb0EEENS1_21CollectiveEpilogueFwdINS6_IJS8_S8_S9_EEENS6_IJNS7_ILi1EEESH_SH_EEESB_SD_Li128ELb1ELb1ELb0ELb0EEENS1_19SingleTileSchedulerILb1ELb0ELb1ELi128EEEEEEEEEvNT_6ParamsE --------------------------
	.section	.nv.info._ZN7cutlass13device_kernelIN5flash19enable_sm80_to_sm89INS1_16FlashAttnFwdSm80INS1_25CollectiveMainloopFwdSm80ILi4ELi1ELb0EN4cute5tupleIJNS5_1CILi128EEENS7_ILi48EEES8_EEELi128ENS_10bfloat16_tEfNS_4arch4Sm80ELb0ELb1ELb0ELb1ELb1ELb1ELb1ELb0EEENS1_21CollectiveEpilogueFwdINS6_IJS8_S8_S9_EEENS6_IJNS7_ILi1EEESH_SH_EEESB_SD_Li128ELb1ELb1ELb0ELb0EEENS1_19SingleTileSchedulerILb1ELb0ELb1ELi128EEEEEEEEEvNT_6ParamsE,"",@"SHT_CUDA_INFO"
	.sectionflags	@""
	.align	4


	//----- nvinfo : EIATTR_CUDA_API_VERSION
	.align		4
        /*0000*/ 	.byte	0x04, 0x37
        /*0002*/ 	.short	(.L_382 - .L_381)
.L_381:
        /*0004*/ 	.word	0x00000082


	//----- nvinfo : EIATTR_SW2861232_WAR
	.align		4
.L_382:
        /*0008*/ 	.byte	0x01, 0x35
	.zero		2


	//----- nvinfo : EIATTR_PARAM_CBANK
	.align		4
        /*000c*/ 	.byte	0x04, 0x0a
        /*000e*/ 	.short	(.L_384 - .L_383)
	.align		4
.L_383:
        /*0010*/ 	.word	index@(.nv.constant0._ZN7cutlass13device_kernelIN5flash19enable_sm80_to_sm89INS1_16FlashAttnFwdSm80INS1_25CollectiveMainloopFwdSm80ILi4ELi1ELb0EN4cute5tupleIJNS5_1CILi128EEENS7_ILi48EEES8_EEELi128ENS_10bfloat16_tEfNS_4arch4Sm80ELb0ELb1ELb0ELb1ELb1ELb1ELb1ELb0EEENS1_21CollectiveEpilogueFwdINS6_IJS8_S8_S9_EEENS6_IJNS7_ILi1EEESH_SH_EEESB_SD_Li128ELb1ELb1ELb0ELb0EEENS1_19SingleTileSchedulerILb1ELb0ELb1ELi128EEEEEEEEEvNT_6ParamsE)
        /*0014*/ 	.short	0x0160
        /*0016*/ 	.short	0x0418


	//----- nvinfo : EIATTR_CBANK_PARAM_SIZE
	.align		4
.L_384:
        /*0018*/ 	.byte	0x03, 0x19
        /*001a*/ 	.short	0x0418


	//----- nvinfo : EIATTR_KPARAM_INFO
	.align		4
        /*001c*/ 	.byte	0x04, 0x17
        /*001e*/ 	.short	(.L_386 - .L_385)
.L_385:
        /*0020*/ 	.word	0x00000000
        /*0024*/ 	.short	0x0000
        /*0026*/ 	.short	0x0000
        /*0028*/ 	.byte	0x00, 0xf0, 0x61, 0x10


	//----- nvinfo : EIATTR_MAXREG_COUNT
	.align		4
.L_386:
        /*002c*/ 	.byte	0x03, 0x1b
        /*002e*/ 	.short	0x00ff


	//----- nvinfo : EIATTR_NUM_BARRIERS
	.align		4
        /*0030*/ 	.byte	0x02, 0x4c
        /*0032*/ 	.byte	0x02
	.zero		1


	//----- nvinfo : EIATTR_ANNOTATIONS
	.align		4
        /*0034*/ 	.byte	0x04, 0x55
        /*0036*/ 	.short	(.L_388 - .L_387)


	//   ....[0]....
.L_387:
        /* <DEDUP_REMOVED lines=94> */


	//----- nvinfo : EIATTR_MERCURY_ISA_VERSION
	.align		4
.L_388:
        /*0608*/ 	.byte	0x03, 0x5f
        /*060a*/ 	.short	0x0000


	//----- nvinfo : EIATTR_COOP_GROUP_MASK_REGIDS
	.align		4
        /*060c*/ 	.byte	0x04, 0x29
        /*060e*/ 	.short	(.L_390 - .L_389)


	//   ....[0]....
.L_389:
        /*0610*/ 	.word	0xffffffff


	//   ....[1]....
        /*0614*/ 	.word	0xffffffff


	//   ....[2]....
        /*0618*/ 	.word	0xffffffff


	//   ....[3]....
        /*061c*/ 	.word	0xffffffff


	//   ....[4]....
        /*0620*/ 	.word	0xffffffff


	//   ....[5]....
        /*0624*/ 	.word	0xffffffff


	//   ....[6]....
        /*0628*/ 	.word	0xffffffff


	//   ....[7]....
        /*062c*/ 	.word	0xffffffff


	//   ....[8]....
        /*0630*/ 	.word	0xffffffff


	//   ....[9]....
        /*0634*/ 	.word	0xffffffff


	//   ....[10]....
        /*0638*/ 	.word	0xffffffff


	//   ....[11]....
        /*063c*/ 	.word	0xffffffff


	//   ....[12]....
        /*0640*/ 	.word	0xffffffff


	//   ....[13]....
        /*0644*/ 	.word	0xffffffff


	//   ....[14]....
        /*0648*/ 	.word	0xffffffff


	//   ....[15]....
        /*064c*/ 	.word	0xffffffff


	//   ....[16]....
        /*0650*/ 	.word	0xffffffff


	//   ....[17]....
        /*0654*/ 	.word	0xffffffff


	//   ....[18]....
        /*0658*/ 	.word	0xffffffff


	//   ....[19]....
        /*065c*/ 	.word	0xffffffff


	//   ....[20]....
        /*0660*/ 	.word	0xffffffff


	//   ....[21]....
        /*0664*/ 	.word	0xffffffff


	//   ....[22]....
        /*0668*/ 	.word	0xffffffff


	//   ....[23]....
        /*066c*/ 	.word	0xffffffff


	//   ....[24]....
        /*0670*/ 	.word	0xffffffff


	//   ....[25]....
        /*0674*/ 	.word	0xffffffff


	//   ....[26]....
        /*0678*/ 	.word	0xffffffff


	//   ....[27]....
        /*067c*/ 	.word	0xffffffff


	//   ....[28]....
        /*0680*/ 	.word	0xffffffff


	//   ....[29]....
        /*0684*/ 	.word	0xffffffff


	//   ....[30]....
        /*0688*/ 	.word	0xffffffff


	//   ....[31]....
        /*068c*/ 	.word	0xffffffff


	//   ....[32]....
        /*0690*/ 	.word	0xffffffff


	//   ....[33]....
        /*0694*/ 	.word	0xffffffff


	//   ....[34]....
        /*0698*/ 	.word	0xffffffff


	//   ....[35]....
        /*069c*/ 	.word	0xffffffff


	//   ....[36]....
        /*06a0*/ 	.word	0xffffffff


	//   ....[37]....
        /*06a4*/ 	.word	0xffffffff


	//   ....[38]....
        /*06a8*/ 	.word	0xffffffff


	//   ....[39]....
        /*06ac*/ 	.word	0xffffffff


	//   ....[40]....
        /*06b0*/ 	.word	0xffffffff


	//   ....[41]....
        /*06b4*/ 	.word	0xffffffff


	//   ....[42]....
        /*06b8*/ 	.word	0xffffffff


	//   ....[43]....
        /*06bc*/ 	.word	0xffffffff


	//   ....[44]....
        /*06c0*/ 	.word	0xffffffff


	//   ....[45]....
        /*06c4*/ 	.word	0xffffffff


	//   ....[46]....
        /*06c8*/ 	.word	0xffffffff


	//   ....[47]....
        /*06cc*/ 	.word	0xffffffff


	//   ....[48]....
        /*06d0*/ 	.word	0xffffffff


	//   ....[49]....
        /*06d4*/ 	.word	0xffffffff


	//   ....[50]....
        /*06d8*/ 	.word	0xffffffff


	//   ....[51]....
        /*06dc*/ 	.word	0xffffffff


	//   ....[52]....
        /*06e0*/ 	.word	0xffffffff


	//   ....[53]....
        /*06e4*/ 	.word	0xffffffff


	//   ....[54]....
        /*06e8*/ 	.word	0xffffffff


	//   ....[55]....
        /*06ec*/ 	.word	0xffffffff


	//   ....[56]....
        /*06f0*/ 	.word	0xffffffff


	//   ....[57]....
        /*06f4*/ 	.word	0xffffffff


	//   ....[58]....
        /*06f8*/ 	.word	0xffffffff


	//   ....[59]....
        /*06fc*/ 	.word	0xffffffff


	//   ....[60]....
        /*0700*/ 	.word	0xffffffff


	//   ....[61]....
        /*0704*/ 	.word	0xffffffff


	//   ....[62]....
        /*0708*/ 	.word	0xffffffff


	//   ....[63]....
        /*070c*/ 	.word	0xffffffff


	//   ....[64]....
        /*0710*/ 	.word	0xffffffff


	//   ....[65]....
        /*0714*/ 	.word	0xffffffff


	//   ....[66]....
        /*0718*/ 	.word	0xffffffff


	//   ....[67]....
        /*071c*/ 	.word	0xffffffff


	//   ....[68]....
        /*0720*/ 	.word	0xffffffff


	//   ....[69]....
        /*0724*/ 	.word	0xffffffff


	//   ....[70]....
        /*0728*/ 	.word	0xffffffff


	//   ....[71]....
        /*072c*/ 	.word	0xffffffff


	//   ....[72]....
        /*0730*/ 	.word	0xffffffff


	//   ....[73]....
        /*0734*/ 	.word	0xffffffff


	//   ....[74]....
        /*0738*/ 	.word	0xffffffff


	//   ....[75]....
        /*073c*/ 	.word	0xffffffff


	//   ....[76]....
        /*0740*/ 	.word	0xffffffff


	//   ....[77]....
        /*0744*/ 	.word	0xffffffff


	//   ....[78]....
        /*0748*/ 	.word	0xffffffff


	//   ....[79]....
        /*074c*/ 	.word	0xffffffff


	//   ....[80]....
        /*0750*/ 	.word	0xffffffff


	//   ....[81]....
        /*0754*/ 	.word	0xffffffff


	//   ....[82]....
        /*0758*/ 	.word	0xffffffff


	//   ....[83]....
        /*075c*/ 	.word	0xffffffff


	//   ....[84]....
        /*0760*/ 	.word	0xffffffff


	//   ....[85]....
        /*0764*/ 	.word	0xffffffff


	//   ....[86]....
        /*0768*/ 	.word	0xffffffff


	//   ....[87]....
        /*076c*/ 	.word	0xffffffff


	//   ....[88]....
        /*0770*/ 	.word	0xffffffff


	//   ....[89]....
        /*0774*/ 	.word	0xffffffff


	//   ....[90]....
        /*0778*/ 	.word	0xffffffff


	//   ....[91]....
        /*077c*/ 	.word	0xffffffff


	//   ....[92]....
        /*0780*/ 	.word	0xffffffff


	//   ....[93]....
        /*0784*/ 	.word	0xffffffff


	//   ....[94]....
        /*0788*/ 	.word	0xffffffff


	//   ....[95]....
        /*078c*/ 	.word	0xffffffff


	//   ....[96]....
        /*0790*/ 	.word	0xffffffff


	//   ....[97]....
        /*0794*/ 	.word	0xffffffff


	//   ....[98]....
        /*0798*/ 	.word	0xffffffff


	//   ....[99]....
        /*079c*/ 	.word	0xffffffff


	//   ....[100]....
        /*07a0*/ 	.word	0xffffffff


	//   ....[101]....
        /*07a4*/ 	.word	0xffffffff


	//   ....[102]....
        /*07a8*/ 	.word	0xffffffff


	//   ....[103]....
        /*07ac*/ 	.word	0xffffffff


	//   ....[104]....
        /*07b0*/ 	.word	0xffffffff


	//   ....[105]....
        /*07b4*/ 	.word	0xffffffff


	//   ....[106]....
        /*07b8*/ 	.word	0xffffffff


	//   ....[107]....
        /*07bc*/ 	.word	0xffffffff


	//   ....[108]....
        /*07c0*/ 	.word	0xffffffff


	//   ....[109]....
        /*07c4*/ 	.word	0xffffffff


	//   ....[110]....
        /*07c8*/ 	.word	0xffffffff


	//   ....[111]....
        /*07cc*/ 	.word	0xffffffff


	//   ....[112]....
        /*07d0*/ 	.word	0xffffffff


	//   ....[113]....
        /*07d4*/ 	.word	0xffffffff


	//   ....[114]....
        /*07d8*/ 	.word	0xffffffff


	//   ....[115]....
        /*07dc*/ 	.word	0xffffffff


	//   ....[116]....
        /*07e0*/ 	.word	0xffffffff


	//   ....[117]....
        /*07e4*/ 	.word	0xffffffff


	//   ....[118]....
        /*07e8*/ 	.word	0xffffffff


	//   ....[119]....
        /*07ec*/ 	.word	0xffffffff


	//   ....[120]....
        /*07f0*/ 	.word	0xffffffff


	//   ....[121]....
        /*07f4*/ 	.word	0xffffffff


	//   ....[122]....
        /*07f8*/ 	.word	0xffffffff


	//   ....[123]....
        /*07fc*/ 	.word	0xffffffff


	//   ....[124]....
        /*0800*/ 	.word	0xffffffff


	//   ....[125]....
        /*0804*/ 	.word	0xffffffff


	//   ....[126]....
        /*0808*/ 	.word	0xffffffff


	//   ....[127]....
        /*080c*/ 	.word	0xffffffff


	//   ....[128]....
        /*0810*/ 	.word	0xffffffff


	//   ....[129]....
        /*0814*/ 	.word	0xffffffff


	//   ....[130]....
        /*0818*/ 	.word	0xffffffff


	//   ....[131]....
        /*081c*/ 	.word	0xffffffff


	//   ....[132]....
        /*0820*/ 	.word	0xffffffff


	//   ....[133]....
        /*0824*/ 	.word	0xffffffff


	//   ....[134]....
        /*0828*/ 	.word	0xffffffff


	//   ....[135]....
        /*082c*/ 	.word	0xffffffff


	//   ....[136]....
        /*0830*/ 	.word	0xffffffff


	//   ....[137]....
        /*0834*/ 	.word	0xffffffff


	//   ....[138]....
        /*0838*/ 	.word	0xffffffff


	//   ....[139]....
        /*083c*/ 	.word	0xffffffff


	//   ....[140]....
        /*0840*/ 	.word	0xffffffff


	//   ....[141]....
        /*0844*/ 	.word	0xffffffff


	//   ....[142]....
        /*0848*/ 	.word	0xffffffff


	//   ....[143]....
        /*084c*/ 	.word	0xffffffff


	//   ....[144]....
        /*0850*/ 	.word	0xffffffff


	//   ....[145]....
        /*0854*/ 	.word	0xffffffff


	//   ....[146]....
        /*0858*/ 	.word	0xffffffff


	//   ....[147]....
        /*085c*/ 	.word	0xffffffff


	//   ....[148]....
        /*0860*/ 	.word	0xffffffff


	//   ....[149]....
        /*0864*/ 	.word	0xffffffff


	//   ....[150]....
        /*0868*/ 	.word	0xffffffff


	//   ....[151]....
        /*086c*/ 	.word	0xffffffff


	//   ....[152]....
        /*0870*/ 	.word	0xffffffff


	//   ....[153]....
        /*0874*/ 	.word	0xffffffff


	//   ....[154]....
        /*0878*/ 	.word	0xffffffff


	//   ....[155]....
        /*087c*/ 	.word	0xffffffff


	//   ....[156]....
        /*0880*/ 	.word	0xffffffff


	//   ....[157]....
        /*0884*/ 	.word	0xffffffff


	//   ....[158]....
        /*0888*/ 	.word	0xffffffff


	//   ....[159]....
        /*088c*/ 	.word	0xffffffff


	//   ....[160]....
        /*0890*/ 	.word	0xffffffff


	//   ....[161]....
        /*0894*/ 	.word	0xffffffff


	//   ....[162]....
        /*0898*/ 	.word	0xffffffff


	//   ....[163]....
        /*089c*/ 	.word	0xffffffff


	//   ....[164]....
        /*08a0*/ 	.word	0xffffffff


	//   ....[165]....
        /*08a4*/ 	.word	0xffffffff


	//   ....[166]....
        /*08a8*/ 	.word	0xffffffff


	//   ....[167]....
        /*08ac*/ 	.word	0xffffffff


	//   ....[168]....
        /*08b0*/ 	.word	0xffffffff


	//   ....[169]....
        /*08b4*/ 	.word	0xffffffff


	//   ....[170]....
        /*08b8*/ 	.word	0xffffffff


	//   ....[171]....
        /*08bc*/ 	.word	0xffffffff


	//   ....[172]....
        /*08c0*/ 	.word	0xffffffff


	//   ....[173]....
        /*08c4*/ 	.word	0xffffffff


	//   ....[174]....
        /*08c8*/ 	.word	0xffffffff


	//   ....[175]....
        /*08cc*/ 	.word	0xffffffff


	//   ....[176]....
        /*08d0*/ 	.word	0xffffffff


	//   ....[177]....
        /*08d4*/ 	.word	0xffffffff


	//   ....[178]....
        /*08d8*/ 	.word	0xffffffff


	//   ....[179]....
        /*08dc*/ 	.word	0xffffffff


	//   ....[180]....
        /*08e0*/ 	.word	0xffffffff


	//   ....[181]....
        /*08e4*/ 	.word	0xffffffff


	//   ....[182]....
        /*08e8*/ 	.word	0xffffffff


	//   ....[183]....
        /*08ec*/ 	.word	0xffffffff


	//   ....[184]....
        /*08f0*/ 	.word	0xffffffff


	//   ....[185]....
        /*08f4*/ 	.word	0xffffffff


	//   ....[186]....
        /*08f8*/ 	.word	0xffffffff


	//   ....[187]....
        /*08fc*/ 	.word	0xffffffff


	//   ....[188]....
        /*0900*/ 	.word	0xffffffff


	//   ....[189]....
        /*0904*/ 	.word	0xffffffff


	//   ....[190]....
        /*0908*/ 	.word	0xffffffff


	//   ....[191]....
        /*090c*/ 	.word	0xffffffff


	//   ....[192]....
        /*0910*/ 	.word	0xffffffff


	//   ....[193]....
        /*0914*/ 	.word	0xffffffff


	//   ....[194]....
        /*0918*/ 	.word	0xffffffff


	//   ....[195]....
        /*091c*/ 	.word	0xffffffff


	//   ....[196]....
        /*0920*/ 	.word	0xffffffff


	//   ....[197]....
        /*0924*/ 	.word	0xffffffff


	//   ....[198]....
        /*0928*/ 	.word	0xffffffff


	//   ....[199]....
        /*092c*/ 	.word	0xffffffff


	//   ....[200]....
        /*0930*/ 	.word	0xffffffff


	//   ....[201]....
        /*0934*/ 	.word	0xffffffff


	//   ....[202]....
        /*0938*/ 	.word	0xffffffff


	//   ....[203]....
        /*093c*/ 	.word	0xffffffff


	//   ....[204]....
        /*0940*/ 	.word	0xffffffff


	//   ....[205]....
        /*0944*/ 	.word	0xffffffff


	//   ....[206]....
        /*0948*/ 	.word	0xffffffff


	//   ....[207]....
        /*094c*/ 	.word	0xffffffff


	//   ....[208]....
        /*0950*/ 	.word	0xffffffff


	//   ....[209]....
        /*0954*/ 	.word	0xffffffff


	//   ....[210]....
        /*0958*/ 	.word	0xffffffff


	//   ....[211]....
        /*095c*/ 	.word	0xffffffff


	//   ....[212]....
        /*0960*/ 	.word	0xffffffff


	//   ....[213]....
        /*0964*/ 	.word	0xffffffff


	//   ....[214]....
        /*0968*/ 	.word	0xffffffff


	//   ....[215]....
        /*096c*/ 	.word	0xffffffff


	//   ....[216]....
        /*0970*/ 	.word	0xffffffff


	//   ....[217]....
        /*0974*/ 	.word	0xffffffff


	//   ....[218]....
        /*0978*/ 	.word	0xffffffff


	//   ....[219]....
        /*097c*/ 	.word	0xffffffff


	//   ....[220]....
        /*0980*/ 	.word	0xffffffff


	//   ....[221]....
        /*0984*/ 	.word	0xffffffff


	//   ....[222]....
        /*0988*/ 	.word	0xffffffff


	//   ....[223]....
        /*098c*/ 	.word	0xffffffff


	//   ....[224]....
        /*0990*/ 	.word	0xffffffff


	//   ....[225]....
        /*0994*/ 	.word	0xffffffff


	//   ....[226]....
        /*0998*/ 	.word	0xffffffff


	//   ....[227]....
        /*099c*/ 	.word	0xffffffff


	//   ....[228]....
        /*09a0*/ 	.word	0xffffffff


	//   ....[229]....
        /*09a4*/ 	.word	0xffffffff


	//   ....[230]....
        /*09a8*/ 	.word	0xffffffff


	//   ....[231]....
        /*09ac*/ 	.word	0xffffffff


	//   ....[232]....
        /*09b0*/ 	.word	0xffffffff


	//   ....[233]....
        /*09b4*/ 	.word	0xffffffff


	//   ....[234]....
        /*09b8*/ 	.word	0xffffffff


	//   ....[235]....
        /*09bc*/ 	.word	0xffffffff


	//   ....[236]....
        /*09c0*/ 	.word	0xffffffff


	//   ....[237]....
        /*09c4*/ 	.word	0xffffffff


	//   ....[238]....
        /*09c8*/ 	.word	0xffffffff


	//   ....[239]....
        /*09cc*/ 	.word	0xffffffff


	//   ....[240]....
        /*09d0*/ 	.word	0xffffffff


	//   ....[241]....
        /*09d4*/ 	.word	0xffffffff


	//   ....[242]....
        /*09d8*/ 	.word	0xffffffff


	//   ....[243]....
        /*09dc*/ 	.word	0xffffffff


	//   ....[244]....
        /*09e0*/ 	.word	0xffffffff


	//   ....[245]....
        /*09e4*/ 	.word	0xffffffff


	//   ....[246]....
        /*09e8*/ 	.word	0xffffffff


	//   ....[247]....
        /*09ec*/ 	.word	0xffffffff


	//   ....[248]....
        /*09f0*/ 	.word	0xffffffff


	//   ....[249]....
        /*09f4*/ 	.word	0xffffffff


	//   ....[250]....
        /*09f8*/ 	.word	0xffffffff


	//   ....[251]....
        /*09fc*/ 	.word	0xffffffff


	//   ....[252]....
        /*0a00*/ 	.word	0xffffffff


	//   ....[253]....
        /*0a04*/ 	.word	0xffffffff


	//   ....[254]....
        /*0a08*/ 	.word	0xffffffff


	//   ....[255]....
        /*0a0c*/ 	.word	0xffffffff


	//   ....[0]....
        /*0a10*/ 	.word	0xffffffff


	//   ....[1]....
        /*0a14*/ 	.word	0xffffffff


	//   ....[2]....
        /*0a18*/ 	.word	0xffffffff


	//   ....[3]....
        /*0a1c*/ 	.word	0xffffffff


	//   ....[4]....
        /*0a20*/ 	.word	0xffffffff


	//   ....[5]....
        /*0a24*/ 	.word	0xffffffff


	//   ....[6]....
        /*0a28*/ 	.word	0xffffffff


	//   ....[7]....
        /*0a2c*/ 	.word	0xffffffff


	//   ....[8]....
        /*0a30*/ 	.word	0xffffffff


	//   ....[9]....
        /*0a34*/ 	.word	0xffffffff


	//   ....[10]....
        /*0a38*/ 	.word	0xffffffff


	//   ....[11]....
        /*0a3c*/ 	.word	0xffffffff


	//   ....[12]....
        /*0a40*/ 	.word	0xffffffff


	//   ....[13]....
        /*0a44*/ 	.word	0xffffffff


	//   ....[14]....
        /*0a48*/ 	.word	0xffffffff


	//   ....[15]....
        /*0a4c*/ 	.word	0xffffffff


	//   ....[16]....
        /*0a50*/ 	.word	0xffffffff


	//   ....[17]....
        /*0a54*/ 	.word	0xffffffff


	//   ....[18]....
        /*0a58*/ 	.word	0xffffffff


	//   ....[19]....
        /*0a5c*/ 	.word	0xffffffff


	//   ....[20]....
        /*0a60*/ 	.word	0xffffffff


	//   ....[21]....
        /*0a64*/ 	.word	0xffffffff


	//   ....[22]....
        /*0a68*/ 	.word	0xffffffff


	//   ....[23]....
        /*0a6c*/ 	.word	0xffffffff


	//   ....[24]....
        /*0a70*/ 	.word	0xffffffff


	//   ....[25]....
        /*0a74*/ 	.word	0xffffffff


	//   ....[26]....
        /*0a78*/ 	.word	0xffffffff


	//   ....[27]....
        /*0a7c*/ 	.word	0xffffffff


	//   ....[28]....
        /*0a80*/ 	.word	0xffffffff


	//   ....[29]....
        /*0a84*/ 	.word	0xffffffff


	//   ....[30]....
        /*0a88*/ 	.word	0xffffffff


	//   ....[31]....
        /*0a8c*/ 	.word	0xffffffff


	//   ....[32]....
        /*0a90*/ 	.word	0xffffffff


	//   ....[33]....
        /*0a94*/ 	.word	0xffffffff


	//   ....[34]....
        /*0a98*/ 	.word	0xffffffff


	//   ....[35]....
        /*0a9c*/ 	.word	0xffffffff


	//   ....[36]....
        /*0aa0*/ 	.word	0xffffffff


	//   ....[37]....
        /*0aa4*/ 	.word	0xffffffff


	//   ....[38]....
        /*0aa8*/ 	.word	0xffffffff


	//   ....[39]....
        /*0aac*/ 	.word	0xffffffff


	//   ....[40]....
        /*0ab0*/ 	.word	0xffffffff


	//   ....[41]....
        /*0ab4*/ 	.word	0xffffffff


	//   ....[42]....
        /*0ab8*/ 	.word	0xffffffff


	//   ....[43]....
        /*0abc*/ 	.word	0xffffffff


	//   ....[44]....
        /*0ac0*/ 	.word	0xffffffff


	//   ....[45]....
        /*0ac4*/ 	.word	0xffffffff


	//   ....[46]....
        /*0ac8*/ 	.word	0xffffffff


	//   ....[47]....
        /*0acc*/ 	.word	0xffffffff


	//   ....[48]....
        /*0ad0*/ 	.word	0xffffffff


	//   ....[49]....
        /*0ad4*/ 	.word	0xffffffff


	//   ....[50]....
        /*0ad8*/ 	.word	0xffffffff


	//   ....[51]....
        /*0adc*/ 	.word	0xffffffff


	//   ....[52]....
        /*0ae0*/ 	.word	0xffffffff


	//   ....[53]....
        /*0ae4*/ 	.word	0xffffffff


	//   ....[54]....
        /*0ae8*/ 	.word	0xffffffff


	//   ....[55]....
        /*0aec*/ 	.word	0xffffffff


	//   ....[56]....
        /*0af0*/ 	.word	0xffffffff


	//   ....[57]....
        /*0af4*/ 	.word	0xffffffff


	//   ....[58]....
        /*0af8*/ 	.word	0xffffffff


	//   ....[59]....
        /*0afc*/ 	.word	0xffffffff


	//   ....[60]....
        /*0b00*/ 	.word	0xffffffff


	//   ....[61]....
        /*0b04*/ 	.word	0xffffffff


	//   ....[62]....
        /*0b08*/ 	.word	0xffffffff


	//   ....[63]....
        /*0b0c*/ 	.word	0xffffffff


	//   ....[64]....
        /*0b10*/ 	.word	0xffffffff


	//   ....[65]....
        /*0b14*/ 	.word	0xffffffff


	//   ....[66]....
        /*0b18*/ 	.word	0xffffffff


	//   ....[67]....
        /*0b1c*/ 	.word	0xffffffff


	//   ....[68]....
        /*0b20*/ 	.word	0xffffffff


	//   ....[69]....
        /*0b24*/ 	.word	0xffffffff


	//   ....[70]....
        /*0b28*/ 	.word	0xffffffff


	//   ....[71]....
        /*0b2c*/ 	.word	0xffffffff


	//   ....[72]....
        /*0b30*/ 	.word	0xffffffff


	//   ....[73]....
        /*0b34*/ 	.word	0xffffffff


	//   ....[74]....
        /*0b38*/ 	.word	0xffffffff


	//   ....[75]....
        /*0b3c*/ 	.word	0xffffffff


	//   ....[76]....
        /*0b40*/ 	.word	0xffffffff


	//   ....[77]....
        /*0b44*/ 	.word	0xffffffff


	//   ....[78]....
        /*0b48*/ 	.word	0xffffffff


	//   ....[79]....
        /*0b4c*/ 	.word	0xffffffff


	//   ....[80]....
        /*0b50*/ 	.word	0xffffffff


	//   ....[81]....
        /*0b54*/ 	.word	0xffffffff


	//   ....[82]....
        /*0b58*/ 	.word	0xffffffff


	//   ....[83]....
        /*0b5c*/ 	.word	0xffffffff


	//   ....[84]....
        /*0b60*/ 	.word	0xffffffff


	//   ....[85]....
        /*0b64*/ 	.word	0xffffffff


	//   ....[86]....
        /*0b68*/ 	.word	0xffffffff


	//   ....[87]....
        /*0b6c*/ 	.word	0xffffffff


	//   ....[88]....
        /*0b70*/ 	.word	0xffffffff


	//   ....[89]....
        /*0b74*/ 	.word	0xffffffff


	//   ....[90]....
        /*0b78*/ 	.word	0xffffffff


	//   ....[91]....
        /*0b7c*/ 	.word	0xffffffff


	//   ....[92]....
        /*0b80*/ 	.word	0xffffffff


	//   ....[93]....
        /*0b84*/ 	.word	0xffffffff


	//   ....[94]....
        /*0b88*/ 	.word	0xffffffff


	//   ....[95]....
        /*0b8c*/ 	.word	0xffffffff


	//   ....[96]....
        /*0b90*/ 	.word	0xffffffff


	//   ....[97]....
        /*0b94*/ 	.word	0xffffffff


	//   ....[98]....
        /*0b98*/ 	.word	0xffffffff


	//   ....[99]....
        /*0b9c*/ 	.word	0xffffffff


	//   ....[100]....
        /*0ba0*/ 	.word	0xffffffff


	//   ....[101]....
        /*0ba4*/ 	.word	0xffffffff


	//   ....[102]....
        /*0ba8*/ 	.word	0xffffffff


	//   ....[103]....
        /*0bac*/ 	.word	0xffffffff


	//   ....[104]....
        /*0bb0*/ 	.word	0xffffffff


	//   ....[105]....
        /*0bb4*/ 	.word	0xffffffff


	//   ....[106]....
        /*0bb8*/ 	.word	0xffffffff


	//   ....[107]....
        /*0bbc*/ 	.word	0xffffffff


	//   ....[108]....
        /*0bc0*/ 	.word	0xffffffff


	//   ....[109]....
        /*0bc4*/ 	.word	0xffffffff


	//   ....[110]....
        /*0bc8*/ 	.word	0xffffffff


	//   ....[111]....
        /*0bcc*/ 	.word	0xffffffff


	//   ....[112]....
        /*0bd0*/ 	.word	0xffffffff


	//   ....[113]....
        /*0bd4*/ 	.word	0xffffffff


	//   ....[114]....
        /*0bd8*/ 	.word	0xffffffff


	//   ....[115]....
        /*0bdc*/ 	.word	0xffffffff


	//   ....[116]....
        /*0be0*/ 	.word	0xffffffff


	//   ....[117]....
        /*0be4*/ 	.word	0xffffffff


	//   ....[118]....
        /*0be8*/ 	.word	0xffffffff


	//   ....[119]....
        /*0bec*/ 	.word	0xffffffff


	//   ....[120]....
        /*0bf0*/ 	.word	0xffffffff


	//   ....[121]....
        /*0bf4*/ 	.word	0xffffffff


	//   ....[122]....
        /*0bf8*/ 	.word	0xffffffff


	//   ....[123]....
        /*0bfc*/ 	.word	0xffffffff


	//   ....[124]....
        /*0c00*/ 	.word	0xffffffff


	//   ....[125]....
        /*0c04*/ 	.word	0xffffffff


	//   ....[126]....
        /*0c08*/ 	.word	0xffffffff


	//   ....[127]....
        /*0c0c*/ 	.word	0xffffffff


	//   ....[128]....
        /*0c10*/ 	.word	0xffffffff


	//   ....[129]....
        /*0c14*/ 	.word	0xffffffff


	//   ....[130]....
        /*0c18*/ 	.word	0xffffffff


	//   ....[131]....
        /*0c1c*/ 	.word	0xffffffff


	//   ....[132]....
        /*0c20*/ 	.word	0xffffffff


	//   ....[133]....
        /*0c24*/ 	.word	0xffffffff


	//   ....[134]....
        /*0c28*/ 	.word	0xffffffff


	//   ....[135]....
        /*0c2c*/ 	.word	0xffffffff


	//   ....[136]....
        /*0c30*/ 	.word	0xffffffff


	//   ....[137]....
        /*0c34*/ 	.word	0xffffffff


	//   ....[138]....
        /*0c38*/ 	.word	0xffffffff


	//   ....[139]....
        /*0c3c*/ 	.word	0xffffffff


	//   ....[140]....
        /*0c40*/ 	.word	0xffffffff


	//   ....[141]....
        /*0c44*/ 	.word	0xffffffff


	//   ....[142]....
        /*0c48*/ 	.word	0xffffffff


	//   ....[143]....
        /*0c4c*/ 	.word	0xffffffff


	//   ....[144]....
        /*0c50*/ 	.word	0xffffffff


	//   ....[145]....
        /*0c54*/ 	.word	0xffffffff


	//   ....[146]....
        /*0c58*/ 	.word	0xffffffff


	//   ....[147]....
        /*0c5c*/ 	.word	0xffffffff


	//   ....[148]....
        /*0c60*/ 	.word	0xffffffff


	//   ....[149]....
        /*0c64*/ 	.word	0xffffffff


	//   ....[150]....
        /*0c68*/ 	.word	0xffffffff


	//   ....[151]....
        /*0c6c*/ 	.word	0xffffffff


	//   ....[152]....
        /*0c70*/ 	.word	0xffffffff


	//   ....[153]....
        /*0c74*/ 	.word	0xffffffff


	//   ....[154]....
        /*0c78*/ 	.word	0xffffffff


	//   ....[155]....
        /*0c7c*/ 	.word	0xffffffff


	//   ....[156]....
        /*0c80*/ 	.word	0xffffffff


	//   ....[157]....
        /*0c84*/ 	.word	0xffffffff


	//   ....[158]....
        /*0c88*/ 	.word	0xffffffff


	//   ....[159]....
        /*0c8c*/ 	.word	0xffffffff


	//   ....[160]....
        /*0c90*/ 	.word	0xffffffff


	//   ....[161]....
        /*0c94*/ 	.word	0xffffffff


	//   ....[162]....
        /*0c98*/ 	.word	0xffffffff


	//   ....[163]....
        /*0c9c*/ 	.word	0xffffffff


	//   ....[164]....
        /*0ca0*/ 	.word	0xffffffff


	//   ....[165]....
        /*0ca4*/ 	.word	0xffffffff


	//   ....[166]....
        /*0ca8*/ 	.word	0xffffffff


	//   ....[167]....
        /*0cac*/ 	.word	0xffffffff


	//   ....[168]....
        /*0cb0*/ 	.word	0xffffffff


	//   ....[169]....
        /*0cb4*/ 	.word	0xffffffff


	//   ....[170]....
        /*0cb8*/ 	.word	0xffffffff


	//   ....[171]....
        /*0cbc*/ 	.word	0xffffffff


	//   ....[172]....
        /*0cc0*/ 	.word	0xffffffff


	//   ....[173]....
        /*0cc4*/ 	.word	0xffffffff


	//   ....[174]....
        /*0cc8*/ 	.word	0xffffffff


	//   ....[175]....
        /*0ccc*/ 	.word	0xffffffff


	//   ....[176]....
        /*0cd0*/ 	.word	0xffffffff


	//   ....[177]....
        /*0cd4*/ 	.word	0xffffffff


	//   ....[178]....
        /*0cd8*/ 	.word	0xffffffff


	//   ....[179]....
        /*0cdc*/ 	.word	0xffffffff


	//   ....[180]....
        /*0ce0*/ 	.word	0xffffffff


	//   ....[181]....
        /*0ce4*/ 	.word	0xffffffff


	//   ....[182]....
        /*0ce8*/ 	.word	0xffffffff


	//   ....[183]....
        /*0cec*/ 	.word	0xffffffff


	//   ....[184]....
        /*0cf0*/ 	.word	0xffffffff


	//   ....[185]....
        /*0cf4*/ 	.word	0xffffffff


	//----- nvinfo : EIATTR_COOP_GROUP_INSTR_OFFSETS
	.align		4
.L_390:
        /*0cf8*/ 	.byte	0x04, 0x28
        /*0cfa*/ 	.short	(.L_392 - .L_391)


	//   ....[0]....
.L_391:
        /*0cfc*/ 	.word	0x00000090


	//   ....[1]....
        /*0d00*/ 	.word	0x00002300


	//   ....[2]....
        /*0d04*/ 	.word	0x00002350


	//   ....[3]....
        /*0d08*/ 	.word	0x00002b20


	//   ....[4]....
        /*0d0c*/ 	.word	0x00002b40


	//   ....[5]....
        /*0d10*/ 	.word	0x00003290


	//   ....[6]....
        /*0d14*/ 	.word	0x000032a0


	//   ....[7]....
        /*0d18*/ 	.word	0x00003ab0


	//   ....[8]....
        /*0d1c*/ 	.word	0x00003ae0


	//   ....[9]....
        /*0d20*/ 	.word	0x000046e0


	//   ....[10]....
        /*0d24*/ 	.word	0x00004710


	//   ....[11]....
        /*0d28*/ 	.word	0x00004e90


	//   ....[12]....
        /*0d2c*/ 	.word	0x00004eb0


	//   ....[13]....
        /*0d30*/ 	.word	0x00005650


	//   ....[14]....
        /*0d34*/ 	.word	0x00005680


	//   ....[15]....
        /*0d38*/ 	.word	0x00005790


	//   ....[16]....
        /*0d3c*/ 	.word	0x000057c0


	//   ....[17]....
        /*0d40*/ 	.word	0x00005890


	//   ....[18]....
        /*0d44*/ 	.word	0x000058b0


	//   ....[19]....
        /*0d48*/ 	.word	0x00005d60


	//   ....[20]....
        /*0d4c*/ 	.word	0x00005d80


	//   ....[21]....
        /*0d50*/ 	.word	0x00005e90


	//   ....[22]....
        /*0d54*/ 	.word	0x00005ec0


	//   ....[23]....
        /*0d58*/ 	.word	0x00005f90


	//   ....[24]....
        /*0d5c*/ 	.word	0x00005fc0


	//   ....[25]....
        /*0d60*/ 	.word	0x00007190


	//   ....[26]....
        /*0d64*/ 	.word	0x000071b0


	//   ....[27]....
        /*0d68*/ 	.word	0x000072f0


	//   ....[28]....
        /*0d6c*/ 	.word	0x00007300


	//   ....[29]....
        /*0d70*/ 	.word	0x00007430


	//   ....[30]....
        /*0d74*/ 	.word	0x00007450


	//   ....[31]....
        /*0d78*/ 	.word	0x00007580


	//   ....[32]....
        /*0d7c*/ 	.word	0x00007590


	//   ....[33]....
        /*0d80*/ 	.word	0x000076c0


	//   ....[34]....
        /*0d84*/ 	.word	0x000076e0


	//   ....[35]....
        /*0d88*/ 	.word	0x00007810


	//   ....[36]....
        /*0d8c*/ 	.word	0x00007820


	//   ....[37]....
        /*0d90*/ 	.word	0x00007950


	//   ....[38]....
        /*0d94*/ 	.word	0x00007970


	//   ....[39]....
        /*0d98*/ 	.word	0x00007aa0


	//   ....[40]....
        /*0d9c*/ 	.word	0x00007ab0


	//   ....[41]....
        /*0da0*/ 	.word	0x00008380


	//   ....[42]....
        /*0da4*/ 	.word	0x000083b0


	//   ....[43]....
        /*0da8*/ 	.word	0x000083e0


	//   ....[44]....
        /*0dac*/ 	.word	0x00008400


	//   ....[45]....
        /*0db0*/ 	.word	0x00008420


	//   ....[46]....
        /*0db4*/ 	.word	0x00008440


	//   ....[47]....
        /*0db8*/ 	.word	0x00008970


	//   ....[48]....
        /*0dbc*/ 	.word	0x00008980


	//   ....[49]....
        /*0dc0*/ 	.word	0x00008990


	//   ....[50]....
        /*0dc4*/ 	.word	0x000089a0


	//   ....[51]....
        /*0dc8*/ 	.word	0x00008b10


	//   ....[52]....
        /*0dcc*/ 	.word	0x00008b20


	//   ....[53]....
        /*0dd0*/ 	.word	0x000097b0


	//   ....[54]....
        /*0dd4*/ 	.word	0x00009820


	//   ....[55]....
        /*0dd8*/ 	.word	0x00009830


	//   ....[56]....
        /*0ddc*/ 	.word	0x00009840


	//   ....[57]....
        /*0de0*/ 	.word	0x00009960


	//   ....[58]....
        /*0de4*/ 	.word	0x00009970


	//   ....[59]....
        /*0de8*/ 	.word	0x00009e00


	//   ....[60]....
        /*0dec*/ 	.word	0x00009fd0


	//   ....[61]....
        /*0df0*/ 	.word	0x0000a550


	//   ....[62]....
        /*0df4*/ 	.word	0x0000ac60


	//   ....[63]....
        /*0df8*/ 	.word	0x0000b380


	//   ....[64]....
        /*0dfc*/ 	.word	0x0000b3b0


	//   ....[65]....
        /*0e00*/ 	.word	0x0000b3c0


	//   ....[66]....
        /*0e04*/ 	.word	0x0000b3d0


	//   ....[67]....
        /*0e08*/ 	.word	0x0000b3f0


	//   ....[68]....
        /*0e0c*/ 	.word	0x0000b410


	//   ....[69]....
        /*0e10*/ 	.word	0x0000b430


	//   ....[70]....
        /*0e14*/ 	.word	0x0000b440


	//   ....[71]....
        /*0e18*/ 	.word	0x0000cd30


	//   ....[72]....
        /*0e1c*/ 	.word	0x0000cd70


	//   ....[73]....
        /*0e20*/ 	.word	0x0000cd80


	//   ....[74]....
        /*0e24*/ 	.word	0x0000cd90


	//   ....[75]....
        /*0e28*/ 	.word	0x0000cda0


	//   ....[76]....
        /*0e2c*/ 	.word	0x0000cea0


	//   ....[77]....
        /*0e30*/ 	.word	0x0000dab0


	//   ....[78]....
        /*0e34*/ 	.word	0x0000daf0


	//   ....[79]....
        /*0e38*/ 	.word	0x0000db00


	//   ....[80]....
        /*0e3c*/ 	.word	0x0000db10


	//   ....[81]....
        /*0e40*/ 	.word	0x0000db20


	//   ....[82]....
        /*0e44*/ 	.word	0x0000dc20


	//   ....[83]....
        /*0e48*/ 	.word	0x0000de60


	//   ....[84]....
        /*0e4c*/ 	.word	0x0000e0a0


	//   ....[85]....
        /*0e50*/ 	.word	0x0000e2c0


	//   ....[86]....
        /*0e54*/ 	.word	0x0000ed80


	//   ....[87]....
        /*0e58*/ 	.word	0x0000f540


	//   ....[88]....
        /*0e5c*/ 	.word	0x0000f570


	//   ....[89]....
        /*0e60*/ 	.word	0x0000f580


	//   ....[90]....
        /*0e64*/ 	.word	0x0000f590


	//   ....[91]....
        /*0e68*/ 	.word	0x0000f5a0


	//   ....[92]....
        /*0e6c*/ 	.word	0x0000f5f0


	//   ....[93]....
        /*0e70*/ 	.word	0x0000f600


	//   ....[94]....
        /*0e74*/ 	.word	0x0000f610


	//   ....[95]....
        /*0e78*/ 	.word	0x00011ac0


	//   ....[96]....
        /*0e7c*/ 	.word	0x00011af0


	//   ....[97]....
        /*0e80*/ 	.word	0x00011b00


	//   ....[98]....
        /*0e84*/ 	.word	0x00011b10


	//   ....[99]....
        /*0e88*/ 	.word	0x00011b20


	//   ....[100]....
        /*0e8c*/ 	.word	0x00011c10


	//   ....[101]....
        /*0e90*/ 	.word	0x000127f0


	//   ....[102]....
        /*0e94*/ 	.word	0x00012820


	//   ....[103]....
        /*0e98*/ 	.word	0x00012830


	//   ....[104]....
        /*0e9c*/ 	.word	0x00012840


	//   ....[105]....
        /*0ea0*/ 	.word	0x00012850


	//   ....[106]....
        /*0ea4*/ 	.word	0x00012940


	//   ....[107]....
        /*0ea8*/ 	.word	0x00012d40


	//   ....[108]....
        /*0eac*/ 	.word	0x00012d70


	//   ....[109]....
        /*0eb0*/ 	.word	0x00012d80


	//   ....[110]....
        /*0eb4*/ 	.word	0x00012d90


	//   ....[111]....
        /*0eb8*/ 	.word	0x00012dd0


	//   ....[112]....
        /*0ebc*/ 	.word	0x00012de0


	//   ....[113]....
        /*0ec0*/ 	.word	0x00012df0


	//   ....[114]....
        /*0ec4*/ 	.word	0x00012e00


	//   ....[115]....
        /*0ec8*/ 	.word	0x00014d60


	//   ....[116]....
        /*0ecc*/ 	.word	0x00014e10


	//   ....[117]....
        /*0ed0*/ 	.word	0x00014e20


	//   ....[118]....
        /*0ed4*/ 	.word	0x00014e30


	//   ....[119]....
        /*0ed8*/ 	.word	0x00014e40


	//   ....[120]....
        /*0edc*/ 	.word	0x00014e50


	//   ....[121]....
        /*0ee0*/ 	.word	0x00015a80


	//   ....[122]....
        /*0ee4*/ 	.word	0x00015ac0


	//   ....[123]....
        /*0ee8*/ 	.word	0x00015ad0


	//   ....[124]....
        /*0eec*/ 	.word	0x00015ae0


	//   ....[125]....
        /*0ef0*/ 	.word	0x00015af0


	//   ....[126]....
        /*0ef4*/ 	.word	0x00015b00


	//   ....[127]....
        /*0ef8*/ 	.word	0x00015e50


	//   ....[128]....
        /*0efc*/ 	.word	0x00016050


	//   ....[129]....
        /*0f00*/ 	.word	0x00016620


	//   ....[130]....
        /*0f04*/ 	.word	0x00016d60


	//   ....[131]....
        /*0f08*/ 	.word	0x00017500


	//   ....[132]....
        /*0f0c*/ 	.word	0x00017530


	//   ....[133]....
        /*0f10*/ 	.word	0x00017540


	//   ....[134]....
        /*0f14*/ 	.word	0x00017550


	//   ....[135]....
        /*0f18*/ 	.word	0x00017580


	//   ....[136]....
        /*0f1c*/ 	.word	0x000175a0


	//   ....[137]....
        /*0f20*/ 	.word	0x000175b0


	//   ....[138]....
        /*0f24*/ 	.word	0x000175c0


	//   ....[139]....
        /*0f28*/ 	.word	0x00019510


	//   ....[140]....
        /*0f2c*/ 	.word	0x00019580


	//   ....[141]....
        /*0f30*/ 	.word	0x00019590


	//   ....[142]....
        /*0f34*/ 	.word	0x000195a0


	//   ....[143]....
        /*0f38*/ 	.word	0x000195d0


	//   ....[144]....
        /*0f3c*/ 	.word	0x000195f0


	//   ....[145]....
        /*0f40*/ 	.word	0x00019600


	//   ....[146]....
        /*0f44*/ 	.word	0x00019610


	//   ....[147]....
        /*0f48*/ 	.word	0x0001b170


	//   ....[148]....
        /*0f4c*/ 	.word	0x0001b1b0


	//   ....[149]....
        /*0f50*/ 	.word	0x0001b1e0


	//   ....[150]....
        /*0f54*/ 	.word	0x0001b200


	//   ....[151]....
        /*0f58*/ 	.word	0x0001b220


	//   ....[152]....
        /*0f5c*/ 	.word	0x0001b240


	//   ....[153]....
        /*0f60*/ 	.word	0x0001b250


	//   ....[154]....
        /*0f64*/ 	.word	0x0001b260


	//   ....[155]....
        /*0f68*/ 	.word	0x0001b4a0


	//   ....[156]....
        /*0f6c*/ 	.word	0x0001b4b0


	//   ....[157]....
        /*0f70*/ 	.word	0x0001b5b0


	//   ....[158]....
        /*0f74*/ 	.word	0x0001b5e0


	//   ....[159]....
        /*0f78*/ 	.word	0x0001b6c0


	//   ....[160]....
        /*0f7c*/ 	.word	0x0001b6f0


	//   ....[161]....
        /*0f80*/ 	.word	0x0001b7d0


	//   ....[162]....
        /*0f84*/ 	.word	0x0001b800


	//   ....[163]....
        /*0f88*/ 	.word	0x0001b8e0


	//   ....[164]....
        /*0f8c*/ 	.word	0x0001b910


	//   ....[165]....
        /*0f90*/ 	.word	0x0001b9f0


	//   ....[166]....
        /*0f94*/ 	.word	0x0001ba20


	//   ....[167]....
        /*0f98*/ 	.word	0x0001bb00


	//   ....[168]....
        /*0f9c*/ 	.word	0x0001bb30


	//   ....[169]....
        /*0fa0*/ 	.word	0x0001bc10


	//   ....[170]....
        /*0fa4*/ 	.word	0x0001bc30


	//   ....[171]....
        /*0fa8*/ 	.word	0x0001c3b0


	//   ....[172]....
        /*0fac*/ 	.word	0x0001c3d0


	//   ....[173]....
        /*0fb0*/ 	.word	0x0001c4e0


	//   ....[174]....
        /*0fb4*/ 	.word	0x0001c4f0


	//   ....[175]....
        /*0fb8*/ 	.word	0x0001c600


	//   ....[176]....
        /*0fbc*/ 	.word	0x0001c620


	//   ....[177]....
        /*0fc0*/ 	.word	0x0001c730


	//   ....[178]....
        /*0fc4*/ 	.word	0x0001c740


	//   ....[179]....
        /*0fc8*/ 	.word	0x0001c850


	//   ....[180]....
        /*0fcc*/ 	.word	0x0001c870


	//   ....[181]....
        /*0fd0*/ 	.word	0x0001c980


	//   ....[182]....
        /*0fd4*/ 	.word	0x0001c990


	//   ....[183]....
        /*0fd8*/ 	.word	0x0001caa0


	//   ....[184]....
        /*0fdc*/ 	.word	0x0001cac0


	//   ....[185]....
        /*0fe0*/ 	.word	0x0001cbd0


	//   ....[186]....
        /*0fe4*/ 	.word	0x0001cbe0


	//   ....[187]....
        /*0fe8*/ 	.word	0x0001cd30


	//   ....[188]....
        /*0fec*/ 	.word	0x0001cdb0


	//   ....[189]....
        /*0ff0*/ 	.word	0x0001ce30


	//   ....[190]....
        /*0ff4*/ 	.word	0x0001cea0


	//   ....[191]....
        /*0ff8*/ 	.word	0x0001cf20


	//   ....[192]....
        /*0ffc*/ 	.word	0x0001cfa0


	//   ....[193]....
        /*1000*/ 	.word	0x0001d020


	//   ....[194]....
        /*1004*/ 	.word	0x0001d090


	//   ....[195]....
        /*1008*/ 	.word	0x0001d110


	//   ....[196]....
        /*100c*/ 	.word	0x0001d190


	//   ....[197]....
        /*1010*/ 	.word	0x0001d210


	//   ....[198]....
        /*1014*/ 	.word	0x0001d280


	//   ....[199]....
        /*1018*/ 	.word	0x0001d300


	//   ....[200]....
        /*101c*/ 	.word	0x0001d380


	//   ....[201]....
        /*1020*/ 	.word	0x0001d400


	//   ....[202]....
        /*1024*/ 	.word	0x0001d470


	//   ....[203]....
        /*1028*/ 	.word	0x0001d4f0


	//   ....[204]....
        /*102c*/ 	.word	0x0001d560


	//   ....[205]....
        /*1030*/ 	.word	0x0001d770


	//   ....[206]....
        /*1034*/ 	.word	0x0001d7e0


	//   ....[207]....
        /*1038*/ 	.word	0x0001d8f0


	//   ....[208]....
        /*103c*/ 	.word	0x0001d960


	//   ....[209]....
        /*1040*/ 	.word	0x0001d9e0


	//   ....[210]....
        /*1044*/ 	.word	0x0001da60


	//   ....[211]....
        /*1048*/ 	.word	0x0001dc20


	//   ....[212]....
        /*104c*/ 	.word	0x0001dc90


	//   ....[213]....
        /*1050*/ 	.word	0x0001dde0


	//   ....[214]....
        /*1054*/ 	.word	0x0001de50


	//   ....[215]....
        /*1058*/ 	.word	0x0001ded0


	//   ....[216]....
        /*105c*/ 	.word	0x0001df50


	//   ....[217]....
        /*1060*/ 	.word	0x0001dfd0


	//   ....[218]....
        /*1064*/ 	.word	0x0001e050


	//   ....[219]....
        /*1068*/ 	.word	0x0001e0b0


	//   ....[220]....
        /*106c*/ 	.word	0x0001e110


	//   ....[221]....
        /*1070*/ 	.word	0x0001e160


	//   ....[222]....
        /*1074*/ 	.word	0x0001e1b0


	//   ....[223]....
        /*1078*/ 	.word	0x0001e200


	//   ....[224]....
        /*107c*/ 	.word	0x0001e250


	//   ....[225]....
        /*1080*/ 	.word	0x0001e2a0


	//   ....[226]....
        /*1084*/ 	.word	0x0001e2f0


	//   ....[227]....
        /*1088*/ 	.word	0x0001e370


	//   ....[228]....
        /*108c*/ 	.word	0x0001e3f0


	//   ....[229]....
        /*1090*/ 	.word	0x0001e530


	//   ....[230]....
        /*1094*/ 	.word	0x0001e5a0


	//   ....[231]....
        /*1098*/ 	.word	0x0001e6f0


	//   ....[232]....
        /*109c*/ 	.word	0x0001e760


	//   ....[233]....
        /*10a0*/ 	.word	0x0001e7e0


	//   ....[234]....
        /*10a4*/ 	.word	0x0001e860


	//   ....[235]....
        /*10a8*/ 	.word	0x0001e9a0


	//   ....[236]....
        /*10ac*/ 	.word	0x0001ea10


	//   ....[237]....
        /*10b0*/ 	.word	0x0001eb60


	//   ....[238]....
        /*10b4*/ 	.word	0x0001ebd0


	//   ....[239]....
        /*10b8*/ 	.word	0x0001ec50


	//   ....[240]....
        /*10bc*/ 	.word	0x0001ecd0


	//   ....[241]....
        /*10c0*/ 	.word	0x0001ed50


	//   ....[242]....
        /*10c4*/ 	.word	0x0001edd0


	//   ....[243]....
        /*10c8*/ 	.word	0x0001ee20


	//   ....[244]....
        /*10cc*/ 	.word	0x0001ee70


	//   ....[245]....
        /*10d0*/ 	.word	0x0001eec0


	//   ....[246]....
        /*10d4*/ 	.word	0x0001ef00


	//   ....[247]....
        /*10d8*/ 	.word	0x0001ef50


	//   ....[248]....
        /*10dc*/ 	.word	0x0001ef90


	//   ....[249]....
        /*10e0*/ 	.word	0x0001efe0


	//   ....[250]....
        /*10e4*/ 	.word	0x0001f030


	//   ....[251]....
        /*10e8*/ 	.word	0x0001f0b0


	//   ....[252]....
        /*10ec*/ 	.word	0x0001f130


	//   ....[253]....
        /*10f0*/ 	.word	0x0001f250


	//   ....[254]....
        /*10f4*/ 	.word	0x0001f2c0


	//   ....[255]....
        /*10f8*/ 	.word	0x0001f3f0


	//   ....[0]....
        /*10fc*/ 	.word	0x0001f460


	//   ....[1]....
        /*1100*/ 	.word	0x0001f4e0


	//   ....[2]....
        /*1104*/ 	.word	0x0001f560


	//   ....[3]....
        /*1108*/ 	.word	0x0001f680


	//   ....[4]....
        /*110c*/ 	.word	0x0001f6f0


	//   ....[5]....
        /*1110*/ 	.word	0x0001f820


	//   ....[6]....
        /*1114*/ 	.word	0x0001f890


	//   ....[7]....
        /*1118*/ 	.word	0x0001f8e0


	//   ....[8]....
        /*111c*/ 	.word	0x0001f940


	//   ....[9]....
        /*1120*/ 	.word	0x0001f990


	//   ....[10]....
        /*1124*/ 	.word	0x0001f9d0


	//   ....[11]....
        /*1128*/ 	.word	0x0001fa20


	//   ....[12]....
        /*112c*/ 	.word	0x0001fa60


	//   ....[13]....
        /*1130*/ 	.word	0x0001fab0


	//   ....[14]....
        /*1134*/ 	.word	0x0001faf0


	//   ....[15]....
        /*1138*/ 	.word	0x0001fb70


	//   ....[16]....
        /*113c*/ 	.word	0x0001fbf0


	//   ....[17]....
        /*1140*/ 	.word	0x0001fc70


	//   ....[18]....
        /*1144*/ 	.word	0x0001fda0


	//   ....[19]....
        /*1148*/ 	.word	0x0001fe10


	//   ....[20]....
        /*114c*/ 	.word	0x0001ff40


	//   ....[21]....
        /*1150*/ 	.word	0x0001ffb0


	//   ....[22]....
        /*1154*/ 	.word	0x00020030


	//   ....[23]....
        /*1158*/ 	.word	0x000200b0


	//   ....[24]....
        /*115c*/ 	.word	0x00020130


	//   ....[25]....
        /*1160*/ 	.word	0x000201b0


	//   ....[26]....
        /*1164*/ 	.word	0x00020200


	//   ....[27]....
        /*1168*/ 	.word	0x00020260


	//   ....[28]....
        /*116c*/ 	.word	0x000202b0


	//   ....[29]....
        /*1170*/ 	.word	0x000202f0


	//   ....[30]....
        /*1174*/ 	.word	0x00020340


	//   ....[31]....
        /*1178*/ 	.word	0x00020380


	//   ....[32]....
        /*117c*/ 	.word	0x000203d0


	//   ....[33]....
        /*1180*/ 	.word	0x00020410


	//   ....[34]....
        /*1184*/ 	.word	0x00020470


	//   ....[35]....
        /*1188*/ 	.word	0x000204d0


	//   ....[36]....
        /*118c*/ 	.word	0x00020520


	//   ....[37]....
        /*1190*/ 	.word	0x00020580


	//   ....[38]....
        /*1194*/ 	.word	0x000205d0


	//   ....[39]....
        /*1198*/ 	.word	0x00020630


	//   ....[40]....
        /*119c*/ 	.word	0x00020680


	//   ....[41]....
        /*11a0*/ 	.word	0x000206e0


	//   ....[42]....
        /*11a4*/ 	.word	0x00020750


	//   ....[43]....
        /*11a8*/ 	.word	0x000207d0


	//   ....[44]....
        /*11ac*/ 	.word	0x00020850


	//   ....[45]....
        /*11b0*/ 	.word	0x000208c0


	//   ....[46]....
        /*11b4*/ 	.word	0x00020940


	//   ....[47]....
        /*11b8*/ 	.word	0x000209c0


	//   ....[48]....
        /*11bc*/ 	.word	0x00020a40


	//   ....[49]....
        /*11c0*/ 	.word	0x00020ab0


	//   ....[50]....
        /*11c4*/ 	.word	0x00020b30


	//   ....[51]....
        /*11c8*/ 	.word	0x00020bb0


	//   ....[52]....
        /*11cc*/ 	.word	0x00020c30


	//   ....[53]....
        /*11d0*/ 	.word	0x00020ca0


	//   ....[54]....
        /*11d4*/ 	.word	0x00020d20


	//   ....[55]....
        /*11d8*/ 	.word	0x00020da0


	//   ....[56]....
        /*11dc*/ 	.word	0x00020e20


	//   ....[57]....
        /*11e0*/ 	.word	0x00020e90


	//   ....[58]....
        /*11e4*/ 	.word	0x00021360


	//   ....[59]....
        /*11e8*/ 	.word	0x00021380


	//   ....[60]....
        /*11ec*/ 	.word	0x000213a0


	//   ....[61]....
        /*11f0*/ 	.word	0x000213b0


	//   ....[62]....
        /*11f4*/ 	.word	0x00021660


	//   ....[63]....
        /*11f8*/ 	.word	0x00021670


	//   ....[64]....
        /*11fc*/ 	.word	0x00021680


	//   ....[65]....
        /*1200*/ 	.word	0x00021690


	//   ....[66]....
        /*1204*/ 	.word	0x00021920


	//   ....[67]....
        /*1208*/ 	.word	0x00021940


	//   ....[68]....
        /*120c*/ 	.word	0x00021960


	//   ....[69]....
        /*1210*/ 	.word	0x00021970


	//   ....[70]....
        /*1214*/ 	.word	0x00021c20


	//   ....[71]....
        /*1218*/ 	.word	0x00021c30


	//   ....[72]....
        /*121c*/ 	.word	0x00021c40


	//   ....[73]....
        /*1220*/ 	.word	0x00021c50


	//   ....[74]....
        /*1224*/ 	.word	0x00021ee0


	//   ....[75]....
        /*1228*/ 	.word	0x00021f00


	//   ....[76]....
        /*122c*/ 	.word	0x00021f20


	//   ....[77]....
        /*1230*/ 	.word	0x00021f30


	//   ....[78]....
        /*1234*/ 	.word	0x000221f0


	//   ....[79]....
        /*1238*/ 	.word	0x00022210


	//   ....[80]....
        /*123c*/ 	.word	0x00022230


	//   ....[81]....
        /*1240*/ 	.word	0x00022240


	//   ....[82]....
        /*1244*/ 	.word	0x000224e0


	//   ....[83]....
        /*1248*/ 	.word	0x00022540


	//   ....[84]....
        /*124c*/ 	.word	0x00022550


	//   ....[85]....
        /*1250*/ 	.word	0x00022560


	//   ....[86]....
        /*1254*/ 	.word	0x00022820


	//   ....[87]....
        /*1258*/ 	.word	0x00022880


	//   ....[88]....
        /*125c*/ 	.word	0x00022890


	//   ....[89]....
        /*1260*/ 	.word	0x000228a0


	//   ....[90]....
        /*1264*/ 	.word	0x000262a0


	//   ....[91]....
        /*1268*/ 	.word	0x000262c0


	//   ....[92]....
        /*126c*/ 	.word	0x000262e0


	//   ....[93]....
        /*1270*/ 	.word	0x000262f0


	//   ....[94]....
        /*1274*/ 	.word	0x000264f0


	//   ....[95]....
        /*1278*/ 	.word	0x00026500


	//   ....[96]....
        /*127c*/ 	.word	0x00026510


	//   ....[97]....
        /*1280*/ 	.word	0x00026520


	//   ....[98]....
        /*1284*/ 	.word	0x00026750


	//   ....[99]....
        /*1288*/ 	.word	0x00026770


	//   ....[100]....
        /*128c*/ 	.word	0x00026790


	//   ....[101]....
        /*1290*/ 	.word	0x000267a0


	//   ....[102]....
        /*1294*/ 	.word	0x00026980


	//   ....[103]....
        /*1298*/ 	.word	0x00026990


	//   ....[104]....
        /*129c*/ 	.word	0x000269a0


	//   ....[105]....
        /*12a0*/ 	.word	0x000269b0


	//   ....[106]....
        /*12a4*/ 	.word	0x00026be0


	//   ....[107]....
        /*12a8*/ 	.word	0x00026c00


	//   ....[108]....
        /*12ac*/ 	.word	0x00026c20


	//   ....[109]....
        /*12b0*/ 	.word	0x00026c30


	//   ....[110]....
        /*12b4*/ 	.word	0x00026e10


	//   ....[111]....
        /*12b8*/ 	.word	0x00026e20


	//   ....[112]....
        /*12bc*/ 	.word	0x00026e30


	//   ....[113]....
        /*12c0*/ 	.word	0x00026e40


	//   ....[114]....
        /*12c4*/ 	.word	0x00027070


	//   ....[115]....
        /*12c8*/ 	.word	0x00027090


	//   ....[116]....
        /*12cc*/ 	.word	0x000270b0


	//   ....[117]....
        /*12d0*/ 	.word	0x000270c0


	//   ....[118]....
        /*12d4*/ 	.word	0x00027300


	//   ....[119]....
        /*12d8*/ 	.word	0x00027310


	//   ....[120]....
        /*12dc*/ 	.word	0x00027320


	//   ....[121]....
        /*12e0*/ 	.word	0x00027330


	//   ....[122]....
        /*12e4*/ 	.word	0x0002b0e0


	//   ....[123]....
        /*12e8*/ 	.word	0x0002b160


	//   ....[124]....
        /*12ec*/ 	.word	0x0002b1e0


	//   ....[125]....
        /*12f0*/ 	.word	0x0002b250


	//   ....[126]....
        /*12f4*/ 	.word	0x0002b2d0


	//   ....[127]....
        /*12f8*/ 	.word	0x0002b340


	//   ....[128]....
        /*12fc*/ 	.word	0x0002b3c0


	//   ....[129]....
        /*1300*/ 	.word	0x0002b430


	//   ....[130]....
        /*1304*/ 	.word	0x0002b4b0


	//   ....[131]....
        /*1308*/ 	.word	0x0002b530


	//   ....[132]....
        /*130c*/ 	.word	0x0002b5b0


	//   ....[133]....
        /*1310*/ 	.word	0x0002b620


	//   ....[134]....
        /*1314*/ 	.word	0x0002b6a0


	//   ....[135]....
        /*1318*/ 	.word	0x0002b710


	//   ....[136]....
        /*131c*/ 	.word	0x0002b790


	//   ....[137]....
        /*1320*/ 	.word	0x0002b800


	//   ....[138]....
        /*1324*/ 	.word	0x0002b880


	//   ....[139]....
        /*1328*/ 	.word	0x0002b900


	//   ....[140]....
        /*132c*/ 	.word	0x0002b980


	//   ....[141]....
        /*1330*/ 	.word	0x0002b9f0


	//   ....[142]....
        /*1334*/ 	.word	0x0002ba70


	//   ....[143]....
        /*1338*/ 	.word	0x0002baf0


	//   ....[144]....
        /*133c*/ 	.word	0x0002bb70


	//   ....[145]....
        /*1340*/ 	.word	0x0002bbe0


	//   ....[146]....
        /*1344*/ 	.word	0x0002bc60


	//   ....[147]....
        /*1348*/ 	.word	0x0002bce0


	//   ....[148]....
        /*134c*/ 	.word	0x0002bd50


	//   ....[149]....
        /*1350*/ 	.word	0x0002bdc0


	//   ....[150]....
        /*1354*/ 	.word	0x0002be40


	//   ....[151]....
        /*1358*/ 	.word	0x0002bec0


	//   ....[152]....
        /*135c*/ 	.word	0x0002bf30


	//   ....[153]....
        /*1360*/ 	.word	0x0002bfa0


	//   ....[154]....
        /*1364*/ 	.word	0x0002c020


	//   ....[155]....
        /*1368*/ 	.word	0x0002c0a0


	//   ....[156]....
        /*136c*/ 	.word	0x0002c120


	//   ....[157]....
        /*1370*/ 	.word	0x0002c190


	//   ....[158]....
        /*1374*/ 	.word	0x0002c210


	//   ....[159]....
        /*1378*/ 	.word	0x0002c280


	//   ....[160]....
        /*137c*/ 	.word	0x0002c300


	//   ....[161]....
        /*1380*/ 	.word	0x0002c370


	//   ....[162]....
        /*1384*/ 	.word	0x0002c3f0


	//   ....[163]....
        /*1388*/ 	.word	0x0002c470


	//   ....[164]....
        /*138c*/ 	.word	0x0002c4f0


	//   ....[165]....
        /*1390*/ 	.word	0x0002c560


	//   ....[166]....
        /*1394*/ 	.word	0x0002c5e0


	//   ....[167]....
        /*1398*/ 	.word	0x0002c650


	//   ....[168]....
        /*139c*/ 	.word	0x0002c6d0


	//   ....[169]....
        /*13a0*/ 	.word	0x0002c740


	//   ....[170]....
        /*13a4*/ 	.word	0x0002c7c0


	//   ....[171]....
        /*13a8*/ 	.word	0x0002c840


	//   ....[172]....
        /*13ac*/ 	.word	0x0002c8c0


	//   ....[173]....
        /*13b0*/ 	.word	0x0002c930


	//   ....[174]....
        /*13b4*/ 	.word	0x0002c9b0


	//   ....[175]....
        /*13b8*/ 	.word	0x0002ca20


	//   ....[176]....
        /*13bc*/ 	.word	0x0002caa0


	//   ....[177]....
        /*13c0*/ 	.word	0x0002cb10


	//   ....[178]....
        /*13c4*/ 	.word	0x0002cb90


	//   ....[179]....
        /*13c8*/ 	.word	0x0002cc10


	//   ....[180]....
        /*13cc*/ 	.word	0x0002cc90


	//   ....[181]....
        /*13d0*/ 	.word	0x0002cd00


	//   ....[182]....
        /*13d4*/ 	.word	0x0002cd80


	//   ....[183]....
        /*13d8*/ 	.word	0x0002cdf0


	//   ....[184]....
        /*13dc*/ 	.word	0x0002ce60


	//   ....[185]....
        /*13e0*/ 	.word	0x0002ced0


	//----- nvinfo : EIATTR_EXIT_INSTR_OFFSETS
	.align		4
.L_392:
        /*13e4*/ 	.byte	0x04, 0x1c
        /*13e6*/ 	.short	(.L_394 - .L_393)


	//   ....[0]....
.L_393:
        /*13e8*/ 	.word	0x00000350


	//   ....[1]....
        /*13ec*/ 	.word	0x0001bc40


	//   ....[2]....
        /*13f0*/ 	.word	0x0001bca0


	//   ....[3]....
        /*13f4*/ 	.word	0x0001bd00


	//   ....[4]....
        /*13f8*/ 	.word	0x0001cc20


	//   ....[5]....
        /*13fc*/ 	.word	0x0001cc70


	//   ....[6]....
        /*1400*/ 	.word	0x0001ccd0


	//----- nvinfo : EIATTR_CTAIDZ_USED
	.align		4
.L_394:
        /*1404*/ 	.byte	0x01, 0x04
	.zero		2


	//----- nvinfo : EIATTR_MAX_THREADS
	.align		4
        /*1408*/ 	.byte	0x04, 0x05
        /*140a*/ 	.short	(.L_396 - .L_395)
.L_395:
        /*140c*/ 	.word	0x00000080
        /*1410*/ 	.word	0x00000001
        /*1414*/ 	.word	0x00000001


	//----- nvinfo : EIATTR_CRS_STACK_SIZE
	.align		4
.L_396:
        /*1418*/ 	.byte	0x04, 0x1e
        /*141a*/ 	.short	(.L_398 - .L_397)
.L_397:
        /*141c*/ 	.word	0x00000000
.L_398:


//--------------------- .nv.info._ZN7cutlass13device_kernelIN5flash19enable_sm80_to_sm89INS1_16FlashAttnFwdSm80INS1_25CollectiveMainloopFwdSm80ILi4ELi1ELb0EN4cute5tupleIJNS5_1CILi128EEENS7_ILi64EEES8_EEELi128ENS_10bfloat16_tEfNS_4arch4Sm80ELb1ELb0ELb0ELb0ELb1ELb0ELb1ELb0EEENS1_21CollectiveEpilogueFwdINS6_IJS8_S8_S9_EEENS6_IJNS7_ILi1EEESH_SH_EEESB_SD_Li128ELb0ELb1ELb0ELb0EEENS1_30DynamicPersistentTileSchedulerILi128ELi128ELb0ELb1ELb0EEEEEEEEEvNT_6ParamsE --------------------------
	.section	.nv.info._ZN7cutlass13device_kernelIN5flash19enable_sm80_to_sm89INS1_16FlashAttnFwdSm80INS1_25CollectiveMainloopFwdSm80ILi4ELi1ELb0EN4cute5tupleIJNS5_1CILi128EEENS7_ILi64EEES8_EEELi128ENS_10bfloat16_tEfNS_4arch4Sm80ELb1ELb0ELb0ELb0ELb1ELb0ELb1ELb0EEENS1_21CollectiveEpilogueFwdINS6_IJS8_S8_S9_EEENS6_IJNS7_ILi1EEESH_SH_EEESB_SD_Li128ELb0ELb1ELb0ELb0EEENS1_30DynamicPersistentTileSchedulerILi128ELi128ELb0ELb1ELb0EEEEEEEEEvNT_6ParamsE,"",@"SHT_CUDA_INFO"
	.sectionflags	@""
	.align	4


	//----- nvinfo : EIATTR_CUDA_API_VERSION
	.align		4
        /*0000*/ 	.byte	0x04, 0x37
        /*0002*/ 	.short	(.L_400 - .L_399)
.L_399:
        /*0004*/ 	.word	0x00000082


	//----- nvinfo : EIATTR_SW2861232_WAR
	.align		4
.L_400:
        /*0008*/ 	.byte	0x01, 0x35
	.zero		2


	//----- nvinfo : EIATTR_PARAM_CBANK
	.align		4
        /*000c*/ 	.byte	0x04, 0x0a
        /*000e*/ 	.short	(.L_402 - .L_401)
	.align		4
.L_401:
        /*0010*/ 	.word	index@(.nv.constant0._ZN7cutlass13device_kernelIN5flash19enable_sm80_to_sm89INS1_16FlashAttnFwdSm80INS1_25CollectiveMainloopFwdSm80ILi4ELi1ELb0EN4cute5tupleIJNS5_1CILi128EEENS7_ILi64EEES8_EEELi128ENS_10bfloat16_tEfNS_4arch4Sm80ELb1ELb0ELb0ELb0ELb1ELb0ELb1ELb0EEENS1_21CollectiveEpilogueFwdINS6_IJS8_S8_S9_EEENS6_IJNS7_ILi1EEESH_SH_EEESB_SD_Li128ELb0ELb1ELb0ELb0EEENS1_30DynamicPersistentTileSchedulerILi128ELi128ELb0ELb1ELb0EEEEEEEEEvNT_6ParamsE)
        /*0014*/ 	.short	0x0160
        /*0016*/ 	.short	0x0428


	//----- nvinfo : EIATTR_CBANK_PARAM_SIZE
	.align		4
.L_402:
        /*0018*/ 	.byte	0x03, 0x19
        /*001a*/ 	.short	0x0428


	//----- nvinfo : EIATTR_KPARAM_INFO
	.align		4
        /*001c*/ 	.byte	0x04, 0x17
        /*001e*/ 	.short	(.L_404 - .L_403)
.L_403:
        /*0020*/ 	.word	0x00000000
        /*0024*/ 	.short	0x0000
        /*0026*/ 	.short	0x0000
        /*0028*/ 	.byte	0x00, 0xf0, 0xa1, 0x10


	//----- nvinfo : EIATTR_MAXREG_COUNT
	.align		4
.L_404:
        /*002c*/ 	.byte	0x03, 0x1b
        /*002e*/ 	.short	0x00ff


	//----- nvinfo : EIATTR_NUM_BARRIERS
	.align		4
        /*0030*/ 	.byte	0x02, 0x4c
        /*0032*/ 	.byte	0x06
	.zero		1


	//----- nvinfo : EIATTR_ANNOTATIONS
	.align		4
        /*0034*/ 	.byte	0x04, 0x55
        /*0036*/ 	.short	(.L_406 - .L_405)


	//   ....[0]....
.L_405:
        /* <DEDUP_REMOVED lines=58> */


	//----- nvinfo : EIATTR_MERCURY_ISA_VERSION
	.align		4
.L_406:
        /*03c8*/ 	.byte	0x03, 0x5f
        /*03ca*/ 	.short	0x0000


	//----- nvinfo : EIATTR_INT_WARP_WIDE_INSTR_OFFSETS
	.align		4
        /*03cc*/ 	.byte	0x04, 0x31
        /*03ce*/ 	.short	(.L_408 - .L_407)


	//   ....[0]....
.L_407:
        /*03d0*/ 	.word	0x0000ff30


	//   ....[1]....
        /*03d4*/ 	.word	0x0000ffb0


	//----- nvinfo : EIATTR_COOP_GROUP_MASK_REGIDS
	.align		4
.L_408:
        /*03d8*/ 	.byte	0x04, 0x29
        /*03da*/ 	.short	(.L_410 - .L_409)


	//   ....[0]....
.L_409:
        /*03dc*/ 	.word	0xffffffff


	//   ....[1]....
        /*03e0*/ 	.word	0xffffffff


	//   ....[2]....
        /*03e4*/ 	.word	0xffffffff


	//   ....[3]....
        /*03e8*/ 	.word	0xffffffff


	//   ....[4]....
        /*03ec*/ 	.word	0xffffffff


	//   ....[5]....
        /*03f0*/ 	.word	0xffffffff


	//   ....[6]....
        /*03f4*/ 	.word	0xffffffff


	//   ....[7]....
        /*03f8*/ 	.word	0xffffffff


	//   ....[8]....
        /*03fc*/ 	.word	0xffffffff


	//   ....[9]....
        /*0400*/ 	.word	0xffffffff


	//   ....[10]....
        /*0404*/ 	.word	0xffffffff


	//   ....[11]....
        /*0408*/ 	.word	0xffffffff


	//   ....[12]....
        /*040c*/ 	.word	0xffffffff


	//   ....[13]....
        /*0410*/ 	.word	0xffffffff


	//   ....[14]....
        /*0414*/ 	.word	0xffffffff


	//   ....[15]....
        /*0418*/ 	.word	0xffffffff


	//   ....[16]....
        /*041c*/ 	.word	0xffffffff


	//   ....[17]....
        /*0420*/ 	.word	0xffffffff


	//   ....[18]....
        /*0424*/ 	.word	0xffffffff


	//   ....[19]....
        /*0428*/ 	.word	0xffffffff


	//   ....[20]....
        /*042c*/ 	.word	0xffffffff


	//   ....[21]....
        /*0430*/ 	.word	0xffffffff


	//   ....[22]....
        /*0434*/ 	.word	0xffffffff


	//   ....[23]....
        /*0438*/ 	.word	0xffffffff


	//   ....[24]....
        /*043c*/ 	.word	0xffffffff


	//   ....[25]....
        /*0440*/ 	.word	0xffffffff


	//   ....[26]....
        /*0444*/ 	.word	0xffffffff


	//   ....[27]....
        /*0448*/ 	.word	0xffffffff


	//   ....[28]....
        /*044c*/ 	.word	0xffffffff


	//   ....[29]....
        /*0450*/ 	.word	0xffffffff


	//   ....[30]....
        /*0454*/ 	.word	0xffffffff


	//   ....[31]....
        /*0458*/ 	.word	0xffffffff


	//   ....[32]....
        /*045c*/ 	.word	0xffffffff


	//   ....[33]....
        /*0460*/ 	.word	0xffffffff


	//   ....[34]....
        /*0464*/ 	.word	0xffffffff


	//   ....[35]....
        /*0468*/ 	.word	0xffffffff


	//   ....[36]....
        /*046c*/ 	.word	0xffffffff


	//   ....[37]....
        /*0470*/ 	.word	0xffffffff


	//   ....[38]....
        /*0474*/ 	.word	0xffffffff


	//   ....[39]....
        /*0478*/ 	.word	0xffffffff


	//   ....[40]....
        /*047c*/ 	.word	0xffffffff


	//   ....[41]....
        /*0480*/ 	.word	0xffffffff


	//   ....[42]....
        /*0484*/ 	.word	0xffffffff


	//   ....[43]....
        /*0488*/ 	.word	0xffffffff


	//   ....[44]....
        /*048c*/ 	.word	0xffffffff


	//   ....[45]....
        /*0490*/ 	.word	0xffffffff


	//   ....[46]....
        /*0494*/ 	.word	0xffffffff


	//   ....[47]....
        /*0498*/ 	.word	0xffffffff


	//   ....[48]....
        /*049c*/ 	.word	0xffffffff


	//   ....[49]....
        /*04a0*/ 	.word	0xffffffff


	//   ....[50]....
        /*04a4*/ 	.word	0xffffffff


	//   ....[51]....
        /*04a8*/ 	.word	0xffffffff


	//   ....[52]....
        /*04ac*/ 	.word	0xffffffff


	//   ....[53]....
        /*04b0*/ 	.word	0xffffffff


	//   ....[54]....
        /*04b4*/ 	.word	0xffffffff


	//   ....[55]....
        /*04b8*/ 	.word	0xffffffff


	//   ....[56]....
        /*04bc*/ 	.word	0xffffffff


	//   ....[57]....
        /*04c0*/ 	.word	0xffffffff


	//   ....[58]....
        /*04c4*/ 	.word	0xffffffff


	//   ....[59]....
        /*04c8*/ 	.word	0xffffffff


	//   ....[60]....
        /*04cc*/ 	.word	0xffffffff


	//   ....[61]....
        /*04d0*/ 	.word	0xffffffff


	//   ....[62]....
        /*04d4*/ 	.word	0xffffffff


	//   ....[63]....
        /*04d8*/ 	.word	0xffffffff


	//   ....[64]....
        /*04dc*/ 	.word	0xffffffff


	//   ....[65]....
        /*04e0*/ 	.word	0xffffffff


	//   ....[66]....
        /*04e4*/ 	.word	0xffffffff


	//   ....[67]....
        /*04e8*/ 	.word	0xffffffff


	//   ....[68]....
        /*04ec*/ 	.word	0xffffffff


	//   ....[69]....
        /*04f0*/ 	.word	0xffffffff


	//   ....[70]....
        /*04f4*/ 	.word	0xffffffff


	//   ....[71]....
        /*04f8*/ 	.word	0xffffffff


	//   ....[72]....
        /*04fc*/ 	.word	0xffffffff


	//   ....[73]....
        /*0500*/ 	.word	0xffffffff


	//   ....[74]....
        /*0504*/ 	.word	0xffffffff


	//   ....[75]....
        /*0508*/ 	.word	0xffffffff


	//   ....[76]....
        /*050c*/ 	.word	0xffffffff


	//   ....[77]....
        /*0510*/ 	.word	0xffffffff


	//   ....[78]....
        /*0514*/ 	.word	0xffffffff


	//   ....[79]....
        /*0518*/ 	.word	0xffffffff


	//   ....[80]....
        /*051c*/ 	.word	0xffffffff


	//   ....[81]....
        /*0520*/ 	.word	0xffffffff


	//   ....[82]....
        /*0524*/ 	.word	0xffffffff


	//   ....[83]....
        /*0528*/ 	.word	0xffffffff


	//   ....[84]....
        /*052c*/ 	.word	0xffffffff


	//   ....[85]....
        /*0530*/ 	.word	0xffffffff


	//   ....[86]....
        /*0534*/ 	.word	0xffffffff


	//   ....[87]....
        /*0538*/ 	.word	0xffffffff


	//   ....[88]....
        /*053c*/ 	.word	0xffffffff


	//   ....[89]....
        /*0540*/ 	.word	0xffffffff


	//   ....[90]....
        /*0544*/ 	.word	0xffffffff


	//   ....[91]....
        /*0548*/ 	.word	0xffffffff


	//   ....[92]....
        /*054c*/ 	.word	0xffffffff


	//   ....[93]....
        /*0550*/ 	.word	0xffffffff


	//   ....[94]....
        /*0554*/ 	.word	0xffffffff


	//   ....[95]....
        /*0558*/ 	.word	0xffffffff


	//   ....[96]....
        /*055c*/ 	.word	0xffffffff


	//   ....[97]....
        /*0560*/ 	.word	0xffffffff


	//   ....[98]....
        /*0564*/ 	.word	0xffffffff


	//   ....[99]....
        /*0568*/ 	.word	0xffffffff


	//   ....[100]....
        /*056c*/ 	.word	0xffffffff


	//   ....[101]....
        /*0570*/ 	.word	0xffffffff


	//   ....[102]....
        /*0574*/ 	.word	0xffffffff


	//   ....[103]....
        /*0578*/ 	.word	0xffffffff


	//   ....[104]....
        /*057c*/ 	.word	0xffffffff


	//   ....[105]....
        /*0580*/ 	.word	0xffffffff


	//   ....[106]....
        /*0584*/ 	.word	0xffffffff


	//   ....[107]....
        /*0588*/ 	.word	0xffffffff


	//   ....[108]....
        /*058c*/ 	.word	0xffffffff


	//   ....[109]....
        /*0590*/ 	.word	0xffffffff


	//   ....[110]....
        /*0594*/ 	.word	0xffffffff


	//   ....[111]....
        /*0598*/ 	.word	0xffffffff


	//   ....[112]....
        /*059c*/ 	.word	0xffffffff


	//   ....[113]....
        /*05a0*/ 	.word	0xffffffff


	//   ....[114]....
        /*05a4*/ 	.word	0xffffffff


	//   ....[115]....
        /*05a8*/ 	.word	0xffffffff


	//   ....[116]....
        /*05ac*/ 	.word	0xffffffff


	//   ....[117]....
        /*05b0*/ 	.word	0xffffffff


	//   ....[118]....
        /*05b4*/ 	.word	0xffffffff


	//   ....[119]....
        /*05b8*/ 	.word	0xffffffff


	//   ....[120]....
        /*05bc*/ 	.word	0xffffffff


	//   ....[121]....
        /*05c0*/ 	.word	0xffffffff


	//   ....[122]....
        /*05c4*/ 	.word	0xffffffff


	//   ....[123]....
        /*05c8*/ 	.word	0xffffffff


	//   ....[124]....
        /*05cc*/ 	.word	0xffffffff


	//   ....[125]....
        /*05d0*/ 	.word	0xffffffff


	//   ....[126]....
        /*05d4*/ 	.word	0xffffffff


	//   ....[127]....
        /*05d8*/ 	.word	0xffffffff


	//   ....[128]....
        /*05dc*/ 	.word	0xffffffff


	//   ....[129]....
        /*05e0*/ 	.word	0xffffffff


	//   ....[130]....
        /*05e4*/ 	.word	0xffffffff


	//   ....[131]....
        /*05e8*/ 	.word	0xffffffff


	//   ....[132]....
        /*05ec*/ 	.word	0xffffffff


	//   ....[133]....
        /*05f0*/ 	.word	0xffffffff


	//   ....[134]....
        /*05f4*/ 	.word	0xffffffff


	//   ....[135]....
        /*05f8*/ 	.word	0xffffffff


	//   ....[136]....
        /*05fc*/ 	.word	0xffffffff


	//   ....[137]....
        /*0600*/ 	.word	0xffffffff


	//   ....[138]....
        /*0604*/ 	.word	0xffffffff


	//   ....[139]....
        /*0608*/ 	.word	0xffffffff


	//   ....[140]....
        /*060c*/ 	.word	0xffffffff


	//   ....[141]....
        /*0610*/ 	.word	0xffffffff


	//   ....[142]....
        /*0614*/ 	.word	0xffffffff


	//   ....[143]....
        /*0618*/ 	.word	0xffffffff


	//   ....[144]....
        /*061c*/ 	.word	0xffffffff


	//   ....[145]....
        /*0620*/ 	.word	0xffffffff


	//   ....[146]....
        /*0624*/ 	.word	0xffffffff


	//   ....[147]....
        /*0628*/ 	.word	0xffffffff


	//   ....[148]....
        /*062c*/ 	.word	0xffffffff


	//   ....[149]....
        /*0630*/ 	.word	0xffffffff


	//   ....[150]....
        /*0634*/ 	.word	0xffffffff


	//   ....[151]....
        /*0638*/ 	.word	0xffffffff


	//   ....[152]....
        /*063c*/ 	.word	0xffffffff


	//   ....[153]....
        /*0640*/ 	.word	0xffffffff


	//   ....[154]....
        /*0644*/ 	.word	0xffffffff


	//   ....[155]....
        /*0648*/ 	.word	0xffffffff


	//   ....[156]....
        /*064c*/ 	.word	0xffffffff


	//   ....[157]....
        /*0650*/ 	.word	0xffffffff


	//   ....[158]....
        /*0654*/ 	.word	0xffffffff


	//   ....[159]....
        /*0658*/ 	.word	0xffffffff


	//   ....[160]....
        /*065c*/ 	.word	0xffffffff


	//   ....[161]....
        /*0660*/ 	.word	0xffffffff


	//   ....[162]....
        /*0664*/ 	.word	0xffffffff


	//   ....[163]....
        /*0668*/ 	.word	0xffffffff


	//   ....[164]....
        /*066c*/ 	.word	0xffffffff


	//   ....[165]....
        /*0670*/ 	.word	0xffffffff


	//   ....[166]....
        /*0674*/ 	.word	0xffffffff


	//   ....[167]....
        /*0678*/ 	.word	0xffffffff


	//   ....[168]....
        /*067c*/ 	.word	0xffffffff


	//   ....[169]....
        /*0680*/ 	.word	0xffffffff


	//   ....[170]....
        /*0684*/ 	.word	0xffffffff


	//   ....[171]....
        /*0688*/ 	.word	0xffffffff


	//   ....[172]....
        /*068c*/ 	.word	0xffffffff


	//   ....[173]....
        /*0690*/ 	.word	0xffffffff


	//   ....[174]....
        /*0694*/ 	.word	0xffffffff


	//   ....[175]....
        /*0698*/ 	.word	0xffffffff


	//   ....[176]....
        /*069c*/ 	.word	0xffffffff


	//   ....[177]....
        /*06a0*/ 	.word	0xffffffff


	//   ....[178]....
        /*06a4*/ 	.word	0xffffffff


	//   ....[179]....
        /*06a8*/ 	.word	0xffffffff


	//   ....[180]....
        /*06ac*/ 	.word	0xffffffff


	//   ....[181]....
        /*06b0*/ 	.word	0xffffffff


	//   ....[182]....
        /*06b4*/ 	.word	0xffffffff


	//   ....[183]....
        /*06b8*/ 	.word	0xffffffff


	//   ....[184]....
        /*06bc*/ 	.word	0xffffffff


	//   ....[185]....
        /*06c0*/ 	.word	0xffffffff


	//   ....[186]....
        /*06c4*/ 	.word	0xffffffff


	//   ....[187]....
        /*06c8*/ 	.word	0xffffffff


	//   ....[188]....
        /*06cc*/ 	.word	0xffffffff


	//   ....[189]....
        /*06d0*/ 	.word	0xffffffff


	//   ....[190]....
        /*06d4*/ 	.word	0xffffffff


	//   ....[191]....
        /*06d8*/ 	.word	0xffffffff


	//   ....[192]....
        /*06dc*/ 	.word	0xffffffff


	//   ....[193]....
        /*06e0*/ 	.word	0xffffffff


	//   ....[194]....
        /*06e4*/ 	.word	0xffffffff


	//   ....[195]....
        /*06e8*/ 	.word	0xffffffff


	//   ....[196]....
        /*06ec*/ 	.word	0xffffffff


	//   ....[197]....
        /*06f0*/ 	.word	0xffffffff


	//   ....[198]....
        /*06f4*/ 	.word	0xffffffff


	//   ....[199]....
        /*06f8*/ 	.word	0xffffffff


	//   ....[200]....
        /*06fc*/ 	.word	0xffffffff


	//   ....[201]....
        /*0700*/ 	.word	0xffffffff


	//   ....[202]....
        /*0704*/ 	.word	0xffffffff


	//   ....[203]....
        /*0708*/ 	.word	0xffffffff


	//   ....[204]....
        /*070c*/ 	.word	0xffffffff


	//   ....[205]....
        /*0710*/ 	.word	0xffffffff


	//   ....[206]....
        /*0714*/ 	.word	0xffffffff


	//   ....[207]....
        /*0718*/ 	.word	0xffffffff


	//   ....[208]....
        /*071c*/ 	.word	0xffffffff


	//   ....[209]....
        /*0720*/ 	.word	0xffffffff


	//   ....[210]....
        /*0724*/ 	.word	0xffffffff


	//   ....[211]....
        /*0728*/ 	.word	0xffffffff


	//   ....[212]....
        /*072c*/ 	.word	0xffffffff


	//   ....[213]....
        /*0730*/ 	.word	0xffffffff


	//   ....[214]....
        /*0734*/ 	.word	0xffffffff


	//   ....[215]....
        /*0738*/ 	.word	0xffffffff


	//   ....[216]....
        /*073c*/ 	.word	0xffffffff


	//   ....[217]....
        /*0740*/ 	.word	0xffffffff


	//   ....[218]....
        /*0744*/ 	.word	0xffffffff


	//   ....[219]....
        /*0748*/ 	.word	0xffffffff


	//   ....[220]....
        /*074c*/ 	.word	0xffffffff


	//   ....[221]....
        /*0750*/ 	.word	0xffffffff


	//   ....[222]....
        /*0754*/ 	.word	0xffffffff


	//   ....[223]....
        /*0758*/ 	.word	0xffffffff


	//   ....[224]....
        /*075c*/ 	.word	0xffffffff


	//   ....[225]....
        /*0760*/ 	.word	0xffffffff


	//   ....[226]....
        /*0764*/ 	.word	0xffffffff


	//   ....[227]....
        /*0768*/ 	.word	0xffffffff


	//   ....[228]....
        /*076c*/ 	.word	0xffffffff


	//   ....[229]....
        /*0770*/ 	.word	0xffffffff


	//   ....[230]....
        /*0774*/ 	.word	0xffffffff


	//   ....[231]....
        /*0778*/ 	.word	0xffffffff


	//   ....[232]....
        /*077c*/ 	.word	0xffffffff


	//   ....[233]....
        /*0780*/ 	.word	0xffffffff


	//   ....[234]....
        /*0784*/ 	.word	0xffffffff


	//   ....[235]....
        /*0788*/ 	.word	0xffffffff


	//   ....[236]....
        /*078c*/ 	.word	0xffffffff


	//   ....[237]....
        /*0790*/ 	.word	0xffffffff


	//   ....[238]....
        /*0794*/ 	.word	0xffffffff


	//   ....[239]....
        /*0798*/ 	.word	0xffffffff


	//   ....[240]....
        /*079c*/ 	.word	0xffffffff


	//   ....[241]....
        /*07a0*/ 	.word	0xffffffff


	//   ....[242]....
        /*07a4*/ 	.word	0xffffffff


	//   ....[243]....
        /*07a8*/ 	.word	0xffffffff


	//   ....[244]....
        /*07ac*/ 	.word	0xffffffff


	//   ....[245]....
        /*07b0*/ 	.word	0xffffffff


	//   ....[246]....
        /*07b4*/ 	.word	0xffffffff


	//   ....[247]....
        /*07b8*/ 	.word	0xffffffff


	//   ....[248]....
        /*07bc*/ 	.word	0xffffffff


	//   ....[249]....
        /*07c0*/ 	.word	0xffffffff


	//   ....[250]....
        /*07c4*/ 	.word	0xffffffff


	//   ....[251]....
        /*07c8*/ 	.word	0xffffffff


	//   ....[252]....
        /*07cc*/ 	.word	0xffffffff


	//   ....[253]....
        /*07d0*/ 	.word	0xffffffff


	//   ....[254]....
        /*07d4*/ 	.word	0xffffffff


	//   ....[255]....
        /*07d8*/ 	.word	0xffffffff


	//   ....[0]....
        /*07dc*/ 	.word	0xffffffff


	//   ....[1]....
        /*07e0*/ 	.word	0xffffffff


	//   ....[2]....
        /*07e4*/ 	.word	0xffffffff


	//   ....[3]....
        /*07e8*/ 	.word	0xffffffff


	//   ....[4]....
        /*07ec*/ 	.word	0xffffffff


	//----- nvinfo : EIATTR_COOP_GROUP_INSTR_OFFSETS
	.align		4
.L_410:
        /*07f0*/ 	.byte	0x04, 0x28
        /*07f2*/ 	.short	(.L_412 - .L_411)


	//   ....[0]....
.L_411:
        /*07f4*/ 	.word	0x00000050


	//   ....[1]....
        /*07f8*/ 	.word	0x00001530


	//   ....[2]....
        /*07fc*/ 	.word	0x00001550


	//   ....[3]....
        /*0800*/ 	.word	0x000016e0


	//   ....[4]....
        /*0804*/ 	.word	0x000016f0


	//   ....[5]....
        /*0808*/ 	.word	0x00001810


	//   ....[6]....
        /*080c*/ 	.word	0x00001830


	//   ....[7]....
        /*0810*/ 	.word	0x00001950


	//   ....[8]....
        /*0814*/ 	.word	0x00001960


	//   ....[9]....
        /*0818*/ 	.word	0x00001a80


	//   ....[10]....
        /*081c*/ 	.word	0x00001aa0


	//   ....[11]....
        /*0820*/ 	.word	0x00001bc0


	//   ....[12]....
        /*0824*/ 	.word	0x00001bd0


	//   ....[13]....
        /*0828*/ 	.word	0x00001cf0


	//   ....[14]....
        /*082c*/ 	.word	0x00001d10


	//   ....[15]....
        /*0830*/ 	.word	0x00001e30


	//   ....[16]....
        /*0834*/ 	.word	0x00001e40


	//   ....[17]....
        /*0838*/ 	.word	0x00002330


	//   ....[18]....
        /*083c*/ 	.word	0x00002350


	//   ....[19]....
        /*0840*/ 	.word	0x00002370


	//   ....[20]....
        /*0844*/ 	.word	0x00002380


	//   ....[21]....
        /*0848*/ 	.word	0x000023c0


	//   ....[22]....
        /*084c*/ 	.word	0x000023e0


	//   ....[23]....
        /*0850*/ 	.word	0x00002420


	//   ....[24]....
        /*0854*/ 	.word	0x00002430


	//   ....[25]....
        /*0858*/ 	.word	0x000027b0


	//   ....[26]....
        /*085c*/ 	.word	0x000027d0


	//   ....[27]....
        /*0860*/ 	.word	0x000027f0


	//   ....[28]....
        /*0864*/ 	.word	0x00002820


	//   ....[29]....
        /*0868*/ 	.word	0x00002830


	//   ....[30]....
        /*086c*/ 	.word	0x00002840


	//   ....[31]....
        /*0870*/ 	.word	0x00002850


	//   ....[32]....
        /*0874*/ 	.word	0x00002870


	//   ....[33]....
        /*0878*/ 	.word	0x000037f0


	//   ....[34]....
        /*087c*/ 	.word	0x00003810


	//   ....[35]....
        /*0880*/ 	.word	0x00003840


	//   ....[36]....
        /*0884*/ 	.word	0x00003850


	//   ....[37]....
        /*0888*/ 	.word	0x00003860


	//   ....[38]....
        /*088c*/ 	.word	0x00003870


	//   ....[39]....
        /*0890*/ 	.word	0x00003990


	//   ....[40]....
        /*0894*/ 	.word	0x000039a0


	//   ....[41]....
        /*0898*/ 	.word	0x00003bc0


	//   ....[42]....
        /*089c*/ 	.word	0x00003e00


	//   ....[43]....
        /*08a0*/ 	.word	0x00003e10


	//   ....[44]....
        /*08a4*/ 	.word	0x00003e20


	//   ....[45]....
        /*08a8*/ 	.word	0x00004820


	//   ....[46]....
        /*08ac*/ 	.word	0x00004850


	//   ....[47]....
        /*08b0*/ 	.word	0x00004870


	//   ....[48]....
        /*08b4*/ 	.word	0x00004880


	//   ....[49]....
        /*08b8*/ 	.word	0x000048b0


	//   ....[50]....
        /*08bc*/ 	.word	0x000048d0


	//   ....[51]....
        /*08c0*/ 	.word	0x000048f0


	//   ....[52]....
        /*08c4*/ 	.word	0x00004900


	//   ....[53]....
        /*08c8*/ 	.word	0x00006a70


	//   ....[54]....
        /*08cc*/ 	.word	0x00006a90


	//   ....[55]....
        /*08d0*/ 	.word	0x00006b00


	//   ....[56]....
        /*08d4*/ 	.word	0x00006b40


	//   ....[57]....
        /*08d8*/ 	.word	0x00006b50


	//   ....[58]....
        /*08dc*/ 	.word	0x00006bc0


	//   ....[59]....
        /*08e0*/ 	.word	0x00006bd0


	//   ....[60]....
        /*08e4*/ 	.word	0x00006bf0


	//   ....[61]....
        /*08e8*/ 	.word	0x00007aa0


	//   ....[62]....
        /*08ec*/ 	.word	0x00007ac0


	//   ....[63]....
        /*08f0*/ 	.word	0x00007ae0


	//   ....[64]....
        /*08f4*/ 	.word	0x00007b40


	//   ....[65]....
        /*08f8*/ 	.word	0x00007b70


	//   ....[66]....
        /*08fc*/ 	.word	0x00007b80


	//   ....[67]....
        /*0900*/ 	.word	0x00007b90


	//   ....[68]....
        /*0904*/ 	.word	0x00007ba0


	//   ....[69]....
        /*0908*/ 	.word	0x00007e70


	//   ....[70]....
        /*090c*/ 	.word	0x000080b0


	//   ....[71]....
        /*0910*/ 	.word	0x000080e0


	//   ....[72]....
        /*0914*/ 	.word	0x00008110


	//   ....[73]....
        /*0918*/ 	.word	0x00008770


	//   ....[74]....
        /*091c*/ 	.word	0x00008870


	//   ....[75]....
        /*0920*/ 	.word	0x00008960


	//   ....[76]....
        /*0924*/ 	.word	0x00008a60


	//   ....[77]....
        /*0928*/ 	.word	0x00008a80


	//   ....[78]....
        /*092c*/ 	.word	0x00008aa0


	//   ....[79]....
        /*0930*/ 	.word	0x00008bc0


	//   ....[80]....
        /*0934*/ 	.word	0x00008be0


	//   ....[81]....
        /*0938*/ 	.word	0x0000b590


	//   ....[82]....
        /*093c*/ 	.word	0x0000b5b0


	//   ....[83]....
        /*0940*/ 	.word	0x0000b610


	//   ....[84]....
        /*0944*/ 	.word	0x0000b660


	//   ....[85]....
        /*0948*/ 	.word	0x0000b690


	//   ....[86]....
        /*094c*/ 	.word	0x0000b6b0


	//   ....[87]....
        /*0950*/ 	.word	0x0000b6d0


	//   ....[88]....
        /*0954*/ 	.word	0x0000b6e0


	//   ....[89]....
        /*0958*/ 	.word	0x0000c550


	//   ....[90]....
        /*095c*/ 	.word	0x0000c570


	//   ....[91]....
        /*0960*/ 	.word	0x0000c5a0


	//   ....[92]....
        /*0964*/ 	.word	0x0000c5c0


	//   ....[93]....
        /*0968*/ 	.word	0x0000c620


	//   ....[94]....
        /*096c*/ 	.word	0x0000c640


	//   ....[95]....
        /*0970*/ 	.word	0x0000c6a0


	//   ....[96]....
        /*0974*/ 	.word	0x0000c6c0


	//   ....[97]....
        /*0978*/ 	.word	0x0000cc20


	//   ....[98]....
        /*097c*/ 	.word	0x0000cc40


	//   ....[99]....
        /*0980*/ 	.word	0x0000cc50


	//   ....[100]....
        /*0984*/ 	.word	0x0000cc80


	//   ....[101]....
        /*0988*/ 	.word	0x0000cc90


	//   ....[102]....
        /*098c*/ 	.word	0x0000ccb0


	//   ....[103]....
        /*0990*/ 	.word	0x0000cce0


	//   ....[104]....
        /*0994*/ 	.word	0x0000cd00


	//   ....[105]....
        /*0998*/ 	.word	0x0000f330


	//   ....[106]....
        /*099c*/ 	.word	0x0000f3a0


	//   ....[107]....
        /*09a0*/ 	.word	0x0000f3b0


	//   ....[108]....
        /*09a4*/ 	.word	0x0000f3c0


	//   ....[109]....
        /*09a8*/ 	.word	0x0000f3f0


	//   ....[110]....
        /*09ac*/ 	.word	0x0000f410


	//   ....[111]....
        /*09b0*/ 	.word	0x0000f420


	//   ....[112]....
        /*09b4*/ 	.word	0x0000f430


	//   ....[113]....
        /*09b8*/ 	.word	0x00010990


	//   ....[114]....
        /*09bc*/ 	.word	0x00010da0


	//   ....[115]....
        /*09c0*/ 	.word	0x00010dc0


	//   ....[116]....
        /*09c4*/ 	.word	0x00010dd0


	//   ....[117]....
        /*09c8*/ 	.word	0x00010de0


	//   ....[118]....
        /*09cc*/ 	.word	0x00010df0


	//   ....[119]....
        /*09d0*/ 	.word	0x00010e00


	//   ....[120]....
        /*09d4*/ 	.word	0x00010e10


	//   ....[121]....
        /*09d8*/ 	.word	0x00010e20


	//   ....[122]....
        /*09dc*/ 	.word	0x000110b0


	//   ....[123]....
        /*09e0*/ 	.word	0x000110c0


	//   ....[124]....
        /*09e4*/ 	.word	0x000111a0


	//   ....[125]....
        /*09e8*/ 	.word	0x000111d0


	//   ....[126]....
        /*09ec*/ 	.word	0x00011290


	//   ....[127]....
        /*09f0*/ 	.word	0x000112c0


	//   ....[128]....
        /*09f4*/ 	.word	0x00011380


	//   ....[129]....
        /*09f8*/ 	.word	0x000113b0


	//   ....[130]....
        /*09fc*/ 	.word	0x00011470


	//   ....[131]....
        /*0a00*/ 	.word	0x000114a0


	//   ....[132]....
        /*0a04*/ 	.word	0x00011560


	//   ....[133]....
        /*0a08*/ 	.word	0x00011590


	//   ....[134]....
        /*0a0c*/ 	.word	0x00011650


	//   ....[135]....
        /*0a10*/ 	.word	0x00011680


	//   ....[136]....
        /*0a14*/ 	.word	0x00011740


	//   ....[137]....
        /*0a18*/ 	.word	0x00011760


	//   ....[138]....
        /*0a1c*/ 	.word	0x00011cb0


	//   ....[139]....
        /*0a20*/ 	.word	0x00011cd0


	//   ....[140]....
        /*0a24*/ 	.word	0x00011e50


	//   ....[141]....
        /*0a28*/ 	.word	0x00011e60


	//   ....[142]....
        /*0a2c*/ 	.word	0x00011f70


	//   ....[143]....
        /*0a30*/ 	.word	0x00011f90


	//   ....[144]....
        /*0a34*/ 	.word	0x000120a0


	//   ....[145]....
        /*0a38*/ 	.word	0x000120b0


	//   ....[146]....
        /*0a3c*/ 	.word	0x000121c0


	//   ....[147]....
        /*0a40*/ 	.word	0x000121e0


	//   ....[148]....
        /*0a44*/ 	.word	0x000122f0


	//   ....[149]....
        /*0a48*/ 	.word	0x00012300


	//   ....[150]....
        /*0a4c*/ 	.word	0x00012410


	//   ....[151]....
        /*0a50*/ 	.word	0x00012430


	//   ....[152]....
        /*0a54*/ 	.word	0x00012540


	//   ....[153]....
        /*0a58*/ 	.word	0x00012550


	//   ....[154]....
        /*0a5c*/ 	.word	0x000126d0


	//   ....[155]....
        /*0a60*/ 	.word	0x000127c0


	//   ....[156]....
        /*0a64*/ 	.word	0x00012830


	//   ....[157]....
        /*0a68*/ 	.word	0x000128a0


	//   ....[158]....
        /*0a6c*/ 	.word	0x00012900


	//   ....[159]....
        /*0a70*/ 	.word	0x00012970


	//   ....[160]....
        /*0a74*/ 	.word	0x000129e0


	//   ....[161]....
        /*0a78*/ 	.word	0x00012a50


	//   ....[162]....
        /*0a7c*/ 	.word	0x00012ab0


	//   ....[163]....
        /*0a80*/ 	.word	0x00012b20


	//   ....[164]....
        /*0a84*/ 	.word	0x00012b90


	//   ....[165]....
        /*0a88*/ 	.word	0x00012c00


	//   ....[166]....
        /*0a8c*/ 	.word	0x00012c60


	//   ....[167]....
        /*0a90*/ 	.word	0x00012cd0


	//   ....[168]....
        /*0a94*/ 	.word	0x00012d40


	//   ....[169]....
        /*0a98*/ 	.word	0x00012db0


	//   ....[170]....
        /*0a9c*/ 	.word	0x00012e10


	//   ....[171]....
        /*0aa0*/ 	.word	0x00012e80


	//   ....[172]....
        /*0aa4*/ 	.word	0x00012ef0


	//   ....[173]....
        /*0aa8*/ 	.word	0x00013010


	//   ....[174]....
        /*0aac*/ 	.word	0x00013070


	//   ....[175]....
        /*0ab0*/ 	.word	0x000131b0


	//   ....[176]....
        /*0ab4*/ 	.word	0x00013210


	//   ....[177]....
        /*0ab8*/ 	.word	0x00013350


	//   ....[178]....
        /*0abc*/ 	.word	0x000133b0


	//   ....[179]....
        /*0ac0*/ 	.word	0x00013420


	//   ....[180]....
        /*0ac4*/ 	.word	0x00013490


	//   ....[181]....
        /*0ac8*/ 	.word	0x00013700


	//   ....[182]....
        /*0acc*/ 	.word	0x00013970


	//   ....[183]....
        /*0ad0*/ 	.word	0x00013f90


	//   ....[184]....
        /*0ad4*/ 	.word	0x00013fe0


	//   ....[185]....
        /*0ad8*/ 	.word	0x00014030


	//   ....[186]....
        /*0adc*/ 	.word	0x00014080


	//   ....[187]....
        /*0ae0*/ 	.word	0x000140d0


	//   ....[188]....
        /*0ae4*/ 	.word	0x00014120


	//   ....[189]....
        /*0ae8*/ 	.word	0x00014170


	//   ....[190]....
        /*0aec*/ 	.word	0x000141c0


	//   ....[191]....
        /*0af0*/ 	.word	0x00014230


	//   ....[192]....
        /*0af4*/ 	.word	0x000142a0


	//   ....[193]....
        /*0af8*/ 	.word	0x000143c0


	//   ....[194]....
        /*0afc*/ 	.word	0x00014420


	//   ....[195]....
        /*0b00*/ 	.word	0x00014560


	//   ....[196]....
        /*0b04*/ 	.word	0x000145c0


	//   ....[197]....
        /*0b08*/ 	.word	0x00014700


	//   ....[198]....
        /*0b0c*/ 	.word	0x00014760


	//   ....[199]....
        /*0b10*/ 	.word	0x000147d0


	//   ....[200]....
        /*0b14*/ 	.word	0x00014840


	//   ....[201]....
        /*0b18*/ 	.word	0x00014960


	//   ....[202]....
        /*0b1c*/ 	.word	0x000149c0


	//   ....[203]....
        /*0b20*/ 	.word	0x00014b00


	//   ....[204]....
        /*0b24*/ 	.word	0x00014b60


	//   ....[205]....
        /*0b28*/ 	.word	0x00014ca0


	//   ....[206]....
        /*0b2c*/ 	.word	0x00014d00


	//   ....[207]....
        /*0b30*/ 	.word	0x00014d70


	//   ....[208]....
        /*0b34*/ 	.word	0x00014de0


	//   ....[209]....
        /*0b38*/ 	.word	0x00015040


	//   ....[210]....
        /*0b3c*/ 	.word	0x000152a0


	//   ....[211]....
        /*0b40*/ 	.word	0x000158e0


	//   ....[212]....
        /*0b44*/ 	.word	0x00015920


	//   ....[213]....
        /*0b48*/ 	.word	0x00015970


	//   ....[214]....
        /*0b4c*/ 	.word	0x000159b0


	//   ....[215]....
        /*0b50*/ 	.word	0x00015a00


	//   ....[216]....
        /*0b54*/ 	.word	0x00015a40


	//   ....[217]....
        /*0b58*/ 	.word	0x00015a90


	//   ....[218]....
        /*0b5c*/ 	.word	0x00015ad0


	//   ....[219]....
        /*0b60*/ 	.word	0x00015b30


	//   ....[220]....
        /*0b64*/ 	.word	0x00015ba0


	//   ....[221]....
        /*0b68*/ 	.word	0x00015c10


	//   ....[222]....
        /*0b6c*/ 	.word	0x00015d20


	//   ....[223]....
        /*0b70*/ 	.word	0x00015d80


	//   ....[224]....
        /*0b74*/ 	.word	0x00015e90


	//   ....[225]....
        /*0b78*/ 	.word	0x00015ef0


	//   ....[226]....
        /*0b7c*/ 	.word	0x00016000


	//   ....[227]....
        /*0b80*/ 	.word	0x00016060


	//   ....[228]....
        /*0b84*/ 	.word	0x000160b0


	//   ....[229]....
        /*0b88*/ 	.word	0x000160f0


	//   ....[230]....
        /*0b8c*/ 	.word	0x00016140


	//   ....[231]....
        /*0b90*/ 	.word	0x00016180


	//   ....[232]....
        /*0b94*/ 	.word	0x000161d0


	//   ....[233]....
        /*0b98*/ 	.word	0x00016210


	//   ....[234]....
        /*0b9c*/ 	.word	0x00016260


	//   ....[235]....
        /*0ba0*/ 	.word	0x000162a0


	//   ....[236]....
        /*0ba4*/ 	.word	0x000162f0


	//   ....[237]....
        /*0ba8*/ 	.word	0x00016350


	//   ....[238]....
        /*0bac*/ 	.word	0x000163a0


	//   ....[239]....
        /*0bb0*/ 	.word	0x00016400


	//   ....[240]....
        /*0bb4*/ 	.word	0x00016450


	//   ....[241]....
        /*0bb8*/ 	.word	0x000164b0


	//   ....[242]....
        /*0bbc*/ 	.word	0x00016500


	//   ....[243]....
        /*0bc0*/ 	.word	0x00016560


	//   ....[244]....
        /*0bc4*/ 	.word	0x000165d0


	//   ....[245]....
        /*0bc8*/ 	.word	0x00016640


	//   ....[246]....
        /*0bcc*/ 	.word	0x000166b0


	//   ....[247]....
        /*0bd0*/ 	.word	0x00016710


	//   ....[248]....
        /*0bd4*/ 	.word	0x00016780


	//   ....[249]....
        /*0bd8*/ 	.word	0x000167f0


	//   ....[250]....
        /*0bdc*/ 	.word	0x00016860


	//   ....[251]....
        /*0be0*/ 	.word	0x000168c0


	//   ....[252]....
        /*0be4*/ 	.word	0x00016930


	//   ....[253]....
        /*0be8*/ 	.word	0x000169a0


	//   ....[254]....
        /*0bec*/ 	.word	0x00016a10


	//   ....[255]....
        /*0bf0*/ 	.word	0x00016a70


	//   ....[0]....
        /*0bf4*/ 	.word	0x00016ae0


	//   ....[1]....
        /*0bf8*/ 	.word	0x00016b50


	//   ....[2]....
        /*0bfc*/ 	.word	0x00016bc0


	//   ....[3]....
        /*0c00*/ 	.word	0x00016c20


	//   ....[4]....
        /*0c04*/ 	.word	0x00016c90


	//----- nvinfo : EIATTR_EXIT_INSTR_OFFSETS
	.align		4
.L_412:
        /*0c08*/ 	.byte	0x04, 0x1c
        /*0c0a*/ 	.short	(.L_414 - .L_413)


	//   ....[0]....
.L_413:
        /*0c0c*/ 	.word	0x000000a0


	//   ....[1]....
        /*0c10*/ 	.word	0x00012770


	//----- nvinfo : EIATTR_MAX_THREADS
	.align		4
.L_414:
        /*0c14*/ 	.byte	0x04, 0x05
        /*0c16*/ 	.short	(.L_416 - .L_415)
.L_415:
        /*0c18*/ 	.word	0x00000080
        /*0c1c*/ 	.word	0x00000001
        /*0c20*/ 	.word	0x00000001


	//----- nvinfo : EIATTR_CRS_STACK_SIZE
	.align		4
.L_416:
        /*0c24*/ 	.byte	0x04, 0x1e
        /*0c26*/ 	.short	(.L_418 - .L_417)
.L_417:
        /*0c28*/ 	.word	0x00000000
.L_418:


//--------------------- .nv.info._ZN7cutlass13device_kernelIN5flash19enable_sm80_to_sm89INS1_16FlashAttnFwdSm80INS1_25CollectiveMainloopFwdSm80ILi4ELi1ELb0EN4cute5tupleIJNS5_1CILi128EEENS7_ILi64EEES8_EEELi128ENS_10bfloat16_tEfNS_4arch4Sm80ELb1ELb0ELb0ELb1ELb1ELb0ELb1ELb0EEENS1_21CollectiveEpilogueFwdINS6_IJS8_S8_S9_EEENS6_IJNS7_ILi1EEESH_SH_EEESB_SD_Li128ELb1ELb1ELb0ELb0EEENS1_19SingleTileSchedulerILb1ELb0ELb1ELi128EEEEEEEEEvNT_6ParamsE --------------------------
	.section	.nv.info._ZN7cutlass13device_kernelIN5flash19enable_sm80_to_sm89INS1_16FlashAttnFwdSm80INS1_25CollectiveMainloopFwdSm80ILi4ELi1ELb0EN4cute5tupleIJNS5_1CILi128EEENS7_ILi64EEES8_EEELi128ENS_10bfloat16_tEfNS_4arch4Sm80ELb1ELb0ELb0ELb1ELb1ELb0ELb1ELb0EEENS1_21CollectiveEpilogueFwdINS6_IJS8_S8_S9_EEENS6_IJNS7_ILi1EEESH_SH_EEESB_SD_Li128ELb1ELb1ELb0ELb0EEENS1_19SingleTileSchedulerILb1ELb0ELb1ELi128EEEEEEEEEvNT_6ParamsE,"",@"SHT_CUDA_INFO"
	.sectionflags	@""
	.align	4


	//----- nvinfo : EIATTR_CUDA_API_VERSION
	.align		4
        /*0000*/ 	.byte	0x04, 0x37
        /*0002*/ 	.short	(.L_420 - .L_419)
.L_419:
        /*0004*/ 	.word	0x00000082


	//----- nvinfo : EIATTR_SW2861232_WAR
	.align		4
.L_420:
        /*0008*/ 	.byte	0x01, 0x35
	.zero		2


	//----- nvinfo : EIATTR_PARAM_CBANK
	.align		4
        /*000c*/ 	.byte	0x04, 0x0a
        /*000e*/ 	.short	(.L_422 - .L_421)
	.align		4
.L_421:
        /*0010*/ 	.word	index@(.nv.constant0._ZN7cutlass13device_kernelIN5flash19enable_sm80_to_sm89INS1_16FlashAttnFwdSm80INS1_25CollectiveMainloopFwdSm80ILi4ELi1ELb0EN4cute5tupleIJNS5_1CILi128EEENS7_ILi64EEES8_EEELi128ENS_10bfloat16_tEfNS_4arch4Sm80ELb1ELb0ELb0ELb1ELb1ELb0ELb1ELb0EEENS1_21CollectiveEpilogueFwdINS6_IJS8_S8_S9_EEENS6_IJNS7_ILi1EEESH_SH_EEESB_SD_Li128ELb1ELb1ELb0ELb0EEENS1_19SingleTileSchedulerILb1ELb0ELb1ELi128EEEEEEEEEvNT_6ParamsE)
        /*0014*/ 	.short	0x0160
        /*0016*/ 	.short	0x0418


	//----- nvinfo : EIATTR_CBANK_PARAM_SIZE
	.align		4
.L_422:
        /*0018*/ 	.byte	0x03, 0x19
        /*001a*/ 	.short	0x0418


	//----- nvinfo : EIATTR_KPARAM_INFO
	.align		4
        /*001c*/ 	.byte	0x04, 0x17
        /*001e*/ 	.short	(.L_424 - .L_423)
.L_423:
        /*0020*/ 	.word	0x00000000
        /*0024*/ 	.short	0x0000
        /*0026*/ 	.short	0x0000
        /*0028*/ 	.byte	0x00, 0xf0, 0x61, 0x10


	//----- nvinfo : EIATTR_MAXREG_COUNT
	.align		4
.L_424:
        /*002c*/ 	.byte	0x03, 0x1b
        /*002e*/ 	.short	0x00ff


	//----- nvinfo : EIATTR_NUM_BARRIERS
	.align		4
        /*0030*/ 	.byte	0x02, 0x4c
        /*0032*/ 	.byte	0x02
	.zero		1


	//----- nvinfo : EIATTR_ANNOTATIONS
	.align		4
        /*0034*/ 	.byte	0x04, 0x55
        /*0036*/ 	.short	(.L_426 - .L_425)


	//   ....[0]....
.L_425:
        /* <DEDUP_REMOVED lines=49> */
        /*033c*/ 	.byte	0xa0, 0xf9, 0x00, 0x00


	//----- nvinfo : EIATTR_MERCURY_ISA_VERSION
	.align		4
.L_426:
        /*0340*/ 	.byte	0x03, 0x5f
        /*0342*/ 	.short	0x0000


	//----- nvinfo : EIATTR_COOP_GROUP_MASK_REGIDS
	.align		4
        /*0344*/ 	.byte	0x04, 0x29
        /*0346*/ 	.short	(.L_428 - .L_427)


	//   ....[0]....
.L_427:
        /*0348*/ 	.word	0xffffffff


	//   ....[1]....
        /*034c*/ 	.word	0xffffffff


	//   ....[2]....
        /*0350*/ 	.word	0xffffffff


	//   ....[3]....
        /*0354*/ 	.word	0xffffffff


	//   ....[4]....
        /*0358*/ 	.word	0xffffffff


	//   ....[5]....
        /*035c*/ 	.word	0xffffffff


	//   ....[6]....
        /*0360*/ 	.word	0xffffffff


	//   ....[7]....
        /*0364*/ 	.word	0xffffffff


	//   ....[8]....
        /*0368*/ 	.word	0xffffffff


	//   ....[9]....
        /*036c*/ 	.word	0xffffffff


	//   ....[10]....
        /*0370*/ 	.word	0xffffffff


	//   ....[11]....
        /*0374*/ 	.word	0xffffffff


	//   ....[12]....
        /*0378*/ 	.word	0xffffffff


	//   ....[13]....
        /*037c*/ 	.word	0xffffffff


	//   ....[14]....
        /*0380*/ 	.word	0xffffffff


	//   ....[15]....
        /*0384*/ 	.word	0xffffffff


	//   ....[16]....
        /*0388*/ 	.word	0xffffffff


	//   ....[17]....
        /*038c*/ 	.word	0xffffffff


	//   ....[18]....
        /*0390*/ 	.word	0xffffffff


	//   ....[19]....
        /*0394*/ 	.word	0xffffffff


	//   ....[20]....
        /*0398*/ 	.word	0xffffffff


	//   ....[21]....
        /*039c*/ 	.word	0xffffffff


	//   ....[22]....
        /*03a0*/ 	.word	0xffffffff


	//   ....[23]....
        /*03a4*/ 	.word	0xffffffff


	//   ....[24]....
        /*03a8*/ 	.word	0xffffffff


	//   ....[25]....
        /*03ac*/ 	.word	0xffffffff


	//   ....[26]....
        /*03b0*/ 	.word	0xffffffff


	//   ....[27]....
        /*03b4*/ 	.word	0xffffffff


	//   ....[28]....
        /*03b8*/ 	.word	0xffffffff


	//   ....[29]....
        /*03bc*/ 	.word	0xffffffff


	//   ....[30]....
        /*03c0*/ 	.word	0xffffffff


	//   ....[31]....
        /*03c4*/ 	.word	0xffffffff


	//   ....[32]....
        /*03c8*/ 	.word	0xffffffff


	//   ....[33]....
        /*03cc*/ 	.word	0xffffffff


	//   ....[34]....
        /*03d0*/ 	.word	0xffffffff


	//   ....[35]....
        /*03d4*/ 	.word	0xffffffff


	//   ....[36]....
        /*03d8*/ 	.word	0xffffffff


	//   ....[37]....
        /*03dc*/ 	.word	0xffffffff


	//   ....[38]....
        /*03e0*/ 	.word	0xffffffff


	//   ....[39]....
        /*03e4*/ 	.word	0xffffffff


	//   ....[40]....
        /*03e8*/ 	.word	0xffffffff


	//   ....[41]....
        /*03ec*/ 	.word	0xffffffff


	//   ....[42]....
        /*03f0*/ 	.word	0xffffffff


	//   ....[43]....
        /*03f4*/ 	.word	0xffffffff


	//   ....[44]....
        /*03f8*/ 	.word	0xffffffff


	//   ....[45]....
        /*03fc*/ 	.word	0xffffffff


	//   ....[46]....
        /*0400*/ 	.word	0xffffffff


	//   ....[47]....
        /*0404*/ 	.word	0xffffffff


	//   ....[48]....
        /*0408*/ 	.word	0xffffffff


	//   ....[49]....
        /*040c*/ 	.word	0xffffffff


	//   ....[50]....
        /*0410*/ 	.word	0xffffffff


	//   ....[51]....
        /*0414*/ 	.word	0xffffffff


	//   ....[52]....
        /*0418*/ 	.word	0xffffffff


	//   ....[53]....
        /*041c*/ 	.word	0xffffffff


	//   ....[54]....
        /*0420*/ 	.word	0xffffffff


	//   ....[55]....
        /*0424*/ 	.word	0xffffffff


	//   ....[56]....
        /*0428*/ 	.word	0xffffffff


	//   ....[57]....
        /*042c*/ 	.word	0xffffffff


	//   ....[58]....
        /*0430*/ 	.word	0xffffffff


	//   ....[59]....
        /*0434*/ 	.word	0xffffffff


	//   ....[60]....
        /*0438*/ 	.word	0xffffffff


	//   ....[61]....
        /*043c*/ 	.word	0xffffffff


	//   ....[62]....
        /*0440*/ 	.word	0xffffffff


	//   ....[63]....
        /*0444*/ 	.word	0xffffffff


	//   ....[64]....
        /*0448*/ 	.word	0xffffffff


	//   ....[65]....
        /*044c*/ 	.word	0xffffffff


	//   ....[66]....
        /*0450*/ 	.word	0xffffffff


	//   ....[67]....
        /*0454*/ 	.word	0xffffffff


	//   ....[68]....
        /*0458*/ 	.word	0xffffffff


	//   ....[69]....
        /*045c*/ 	.word	0xffffffff


	//   ....[70]....
        /*0460*/ 	.word	0xffffffff


	//   ....[71]....
        /*0464*/ 	.word	0xffffffff


	//   ....[72]....
        /*0468*/ 	.word	0xffffffff


	//   ....[73]....
        /*046c*/ 	.word	0xffffffff


	//   ....[74]....
        /*0470*/ 	.word	0xffffffff


	//   ....[75]....
        /*0474*/ 	.word	0xffffffff


	//   ....[76]....
        /*0478*/ 	.word	0xffffffff


	//   ....[77]....
        /*047c*/ 	.word	0xffffffff


	//   ....[78]....
        /*0480*/ 	.word	0xffffffff


	//   ....[79]....
        /*0484*/ 	.word	0xffffffff


	//   ....[80]....
        /*0488*/ 	.word	0xffffffff


	//   ....[81]....
        /*048c*/ 	.word	0xffffffff


	//   ....[82]....
        /*0490*/ 	.word	0xffffffff


	//   ....[83]....
        /*0494*/ 	.word	0xffffffff


	//   ....[84]....
        /*0498*/ 	.word	0xffffffff


	//   ....[85]....
        /*049c*/ 	.word	0xffffffff


	//   ....[86]....
        /*04a0*/ 	.word	0xffffffff


	//   ....[87]....
        /*04a4*/ 	.word	0xffffffff


	//   ....[88]....
        /*04a8*/ 	.word	0xffffffff


	//   ....[89]....
        /*04ac*/ 	.word	0xffffffff


	//   ....[90]....
        /*04b0*/ 	.word	0xffffffff


	//   ....[91]....
        /*04b4*/ 	.word	0xffffffff


	//   ....[92]....
        /*04b8*/ 	.word	0xffffffff


	//   ....[93]....
        /*04bc*/ 	.word	0xffffffff


	//   ....[94]....
        /*04c0*/ 	.word	0xffffffff


	//   ....[95]....
        /*04c4*/ 	.word	0xffffffff


	//   ....[96]....
        /*04c8*/ 	.word	0xffffffff


	//   ....[97]....
        /*04cc*/ 	.word	0xffffffff


	//   ....[98]....
        /*04d0*/ 	.word	0xffffffff


	//   ....[99]....
        /*04d4*/ 	.word	0xffffffff


	//   ....[100]....
        /*04d8*/ 	.word	0xffffffff


	//   ....[101]....
        /*04dc*/ 	.word	0xffffffff


	//   ....[102]....
        /*04e0*/ 	.word	0xffffffff


	//   ....[103]....
        /*04e4*/ 	.word	0xffffffff


	//   ....[104]....
        /*04e8*/ 	.word	0xffffffff


	//   ....[105]....
        /*04ec*/ 	.word	0xffffffff


	//   ....[106]....
        /*04f0*/ 	.word	0xffffffff


	//   ....[107]....
        /*04f4*/ 	.word	0xffffffff


	//   ....[108]....
        /*04f8*/ 	.word	0xffffffff


	//   ....[109]....
        /*04fc*/ 	.word	0xffffffff


	//   ....[110]....
        /*0500*/ 	.word	0xffffffff


	//   ....[111]....
        /*0504*/ 	.word	0xffffffff


	//   ....[112]....
        /*0508*/ 	.word	0xffffffff


	//   ....[113]....
        /*050c*/ 	.word	0xffffffff


	//   ....[114]....
        /*0510*/ 	.word	0xffffffff


	//   ....[115]....
        /*0514*/ 	.word	0xffffffff


	//   ....[116]....
        /*0518*/ 	.word	0xffffffff


	//   ....[117]....
        /*051c*/ 	.word	0xffffffff


	//   ....[118]....
        /*0520*/ 	.word	0xffffffff


	//   ....[119]....
        /*0524*/ 	.word	0xffffffff


	//   ....[120]....
        /*0528*/ 	.word	0xffffffff


	//   ....[121]....
        /*052c*/ 	.word	0xffffffff


	//   ....[122]....
        /*0530*/ 	.word	0xffffffff


	//   ....[123]....
        /*0534*/ 	.word	0xffffffff


	//   ....[124]....
        /*0538*/ 	.word	0xffffffff


	//   ....[125]....
        /*053c*/ 	.word	0xffffffff


	//   ....[126]....
        /*0540*/ 	.word	0xffffffff


	//   ....[127]....
        /*0544*/ 	.word	0xffffffff


	//   ....[128]....
        /*0548*/ 	.word	0xffffffff


	//   ....[129]....
        /*054c*/ 	.word	0xffffffff


	//   ....[130]....
        /*0550*/ 	.word	0xffffffff


	//   ....[131]....
        /*0554*/ 	.word	0xffffffff


	//   ....[132]....
        /*0558*/ 	.word	0xffffffff


	//   ....[133]....
        /*055c*/ 	.word	0xffffffff


	//   ....[134]....
        /*0560*/ 	.word	0xffffffff


	//   ....[135]....
        /*0564*/ 	.word	0xffffffff


	//   ....[136]....
        /*0568*/ 	.word	0xffffffff


	//   ....[137]....
        /*056c*/ 	.word	0xffffffff


	//   ....[138]....
        /*0570*/ 	.word	0xffffffff


	//   ....[139]....
        /*0574*/ 	.word	0xffffffff


	//   ....[140]....
        /*0578*/ 	.word	0xffffffff


	//   ....[141]....
        /*057c*/ 	.word	0xffffffff


	//   ....[142]....
        /*0580*/ 	.word	0xffffffff


	//   ....[143]....
        /*0584*/ 	.word	0xffffffff


	//   ....[144]....
        /*0588*/ 	.word	0xffffffff


	//   ....[145]....
        /*058c*/ 	.word	0xffffffff


	//   ....[146]....
        /*0590*/ 	.word	0xffffffff


	//   ....[147]....
        /*0594*/ 	.word	0xffffffff


	//   ....[148]....
        /*0598*/ 	.word	0xffffffff


	//   ....[149]....
        /*059c*/ 	.word	0xffffffff


	//   ....[150]....
        /*05a0*/ 	.word	0xffffffff


	//   ....[151]....
        /*05a4*/ 	.word	0xffffffff


	//   ....[152]....
        /*05a8*/ 	.word	0xffffffff


	//----- nvinfo : EIATTR_COOP_GROUP_INSTR_OFFSETS
	.align		4
.L_428:
        /*05ac*/ 	.byte	0x04, 0x28
        /*05ae*/ 	.short	(.L_430 - .L_429)


	//   ....[0]....
.L_429:
        /*05b0*/ 	.word	0x000000a0


	//   ....[1]....
        /*05b4*/ 	.word	0x00001410


	//   ....[2]....
        /*05b8*/ 	.word	0x00001570


	//   ....[3]....
        /*05bc*/ 	.word	0x00001640


	//   ....[4]....
        /*05c0*/ 	.word	0x00001670


	//   ....[5]....
        /*05c4*/ 	.word	0x00001740


	//   ....[6]....
        /*05c8*/ 	.word	0x00001770


	//   ....[7]....
        /*05cc*/ 	.word	0x00001840


	//   ....[8]....
        /*05d0*/ 	.word	0x00001870


	//   ....[9]....
        /*05d4*/ 	.word	0x00001940


	//   ....[10]....
        /*05d8*/ 	.word	0x00001970


	//   ....[11]....
        /*05dc*/ 	.word	0x00001a40


	//   ....[12]....
        /*05e0*/ 	.word	0x00001a70


	//   ....[13]....
        /*05e4*/ 	.word	0x00001b40


	//   ....[14]....
        /*05e8*/ 	.word	0x00001b70


	//   ....[15]....
        /*05ec*/ 	.word	0x00001c40


	//   ....[16]....
        /*05f0*/ 	.word	0x00001c80


	//   ....[17]....
        /*05f4*/ 	.word	0x00002180


	//   ....[18]....
        /*05f8*/ 	.word	0x000021b0


	//   ....[19]....
        /*05fc*/ 	.word	0x000021c0


	//   ....[20]....
        /*0600*/ 	.word	0x000021d0


	//   ....[21]....
        /*0604*/ 	.word	0x000021e0


	//   ....[22]....
        /*0608*/ 	.word	0x000021f0


	//   ....[23]....
        /*060c*/ 	.word	0x00002200


	//   ....[24]....
        /*0610*/ 	.word	0x00002210


	//   ....[25]....
        /*0614*/ 	.word	0x00002610


	//   ....[26]....
        /*0618*/ 	.word	0x00002620


	//   ....[27]....
        /*061c*/ 	.word	0x00002630


	//   ....[28]....
        /*0620*/ 	.word	0x00002640


	//   ....[29]....
        /*0624*/ 	.word	0x00002650


	//   ....[30]....
        /*0628*/ 	.word	0x00002660


	//   ....[31]....
        /*062c*/ 	.word	0x00002680


	//   ....[32]....
        /*0630*/ 	.word	0x00002690


	//   ....[33]....
        /*0634*/ 	.word	0x00003760


	//   ....[34]....
        /*0638*/ 	.word	0x00003780


	//   ....[35]....
        /*063c*/ 	.word	0x00003790


	//   ....[36]....
        /*0640*/ 	.word	0x000037a0


	//   ....[37]....
        /*0644*/ 	.word	0x000037b0


	//   ....[38]....
        /*0648*/ 	.word	0x000037c0


	//   ....[39]....
        /*064c*/ 	.word	0x000037d0


	//   ....[40]....
        /*0650*/ 	.word	0x000037f0


	//   ....[41]....
        /*0654*/ 	.word	0x00003c00


	//   ....[42]....
        /*0658*/ 	.word	0x00003c10


	//   ....[43]....
        /*065c*/ 	.word	0x00003c20


	//   ....[44]....
        /*0660*/ 	.word	0x00003c30


	//   ....[45]....
        /*0664*/ 	.word	0x00004240


	//   ....[46]....
        /*0668*/ 	.word	0x000043a0


	//   ....[47]....
        /*066c*/ 	.word	0x000046d0


	//   ....[48]....
        /*0670*/ 	.word	0x000048c0


	//   ....[49]....
        /*0674*/ 	.word	0x00004ac0


	//   ....[50]....
        /*0678*/ 	.word	0x00004c00


	//   ....[51]....
        /*067c*/ 	.word	0x00004c40


	//   ....[52]....
        /*0680*/ 	.word	0x00004ce0


	//   ....[53]....
        /*0684*/ 	.word	0x00007290


	//   ....[54]....
        /*0688*/ 	.word	0x000072a0


	//   ....[55]....
        /*068c*/ 	.word	0x000072b0


	//   ....[56]....
        /*0690*/ 	.word	0x000072c0


	//   ....[57]....
        /*0694*/ 	.word	0x000072d0


	//   ....[58]....
        /*0698*/ 	.word	0x000072e0


	//   ....[59]....
        /*069c*/ 	.word	0x000072f0


	//   ....[60]....
        /*06a0*/ 	.word	0x00007310


	//   ....[61]....
        /*06a4*/ 	.word	0x000081b0


	//   ....[62]....
        /*06a8*/ 	.word	0x000081c0


	//   ....[63]....
        /*06ac*/ 	.word	0x000081d0


	//   ....[64]....
        /*06b0*/ 	.word	0x000081e0


	//   ....[65]....
        /*06b4*/ 	.word	0x000081f0


	//   ....[66]....
        /*06b8*/ 	.word	0x00008200


	//   ....[67]....
        /*06bc*/ 	.word	0x00008210


	//   ....[68]....
        /*06c0*/ 	.word	0x00008220


	//   ....[69]....
        /*06c4*/ 	.word	0x000084c0


	//   ....[70]....
        /*06c8*/ 	.word	0x000084d0


	//   ....[71]....
        /*06cc*/ 	.word	0x000084e0


	//   ....[72]....
        /*06d0*/ 	.word	0x000084f0


	//   ....[73]....
        /*06d4*/ 	.word	0x00008b50


	//   ....[74]....
        /*06d8*/ 	.word	0x00008de0


	//   ....[75]....
        /*06dc*/ 	.word	0x00008f20


	//   ....[76]....
        /*06e0*/ 	.word	0x00009060


	//   ....[77]....
        /*06e4*/ 	.word	0x000090c0


	//   ....[78]....
        /*06e8*/ 	.word	0x00009250


	//   ....[79]....
        /*06ec*/ 	.word	0x00009540


	//   ....[80]....
        /*06f0*/ 	.word	0x00009650


	//   ....[81]....
        /*06f4*/ 	.word	0x0000bf40


	//   ....[82]....
        /*06f8*/ 	.word	0x0000bf50


	//   ....[83]....
        /*06fc*/ 	.word	0x0000bf60


	//   ....[84]....
        /*0700*/ 	.word	0x0000bf70


	//   ....[85]....
        /*0704*/ 	.word	0x0000bf80


	//   ....[86]....
        /*0708*/ 	.word	0x0000bf90


	//   ....[87]....
        /*070c*/ 	.word	0x0000bfa0


	//   ....[88]....
        /*0710*/ 	.word	0x0000bfd0


	//   ....[89]....
        /*0714*/ 	.word	0x0000c3a0


	//   ....[90]....
        /*0718*/ 	.word	0x0000c3c0


	//   ....[91]....
        /*071c*/ 	.word	0x0000c3e0


	//   ....[92]....
        /*0720*/ 	.word	0x0000c400


	//   ....[93]....
        /*0724*/ 	.word	0x0000c430


	//   ....[94]....
        /*0728*/ 	.word	0x0000c460


	//   ....[95]....
        /*072c*/ 	.word	0x0000c4f0


	//   ....[96]....
        /*0730*/ 	.word	0x0000c590


	//   ....[97]....
        /*0734*/ 	.word	0x0000d280


	//   ....[98]....
        /*0738*/ 	.word	0x0000d2f0


	//   ....[99]....
        /*073c*/ 	.word	0x0000d3f0


	//   ....[100]....
        /*0740*/ 	.word	0x0000d440


	//   ....[101]....
        /*0744*/ 	.word	0x0000d470


	//   ....[102]....
        /*0748*/ 	.word	0x0000d550


	//   ....[103]....
        /*074c*/ 	.word	0x0000d610


	//   ....[104]....
        /*0750*/ 	.word	0x0000d940


	//   ....[105]....
        /*0754*/ 	.word	0x0000fa00


	//   ....[106]....
        /*0758*/ 	.word	0x0000fa10


	//   ....[107]....
        /*075c*/ 	.word	0x0000fa20


	//   ....[108]....
        /*0760*/ 	.word	0x0000fa40


	//   ....[109]....
        /*0764*/ 	.word	0x0000fa60


	//   ....[110]....
        /*0768*/ 	.word	0x0000fa80


	//   ....[111]....
        /*076c*/ 	.word	0x0000faa0


	//   ....[112]....
        /*0770*/ 	.word	0x0000fad0


	//   ....[113]....
        /*0774*/ 	.word	0x00011720


	//   ....[114]....
        /*0778*/ 	.word	0x00011760


	//   ....[115]....
        /*077c*/ 	.word	0x00011790


	//   ....[116]....
        /*0780*/ 	.word	0x000117c0


	//   ....[117]....
        /*0784*/ 	.word	0x00011800


	//   ....[118]....
        /*0788*/ 	.word	0x00011840


	//   ....[119]....
        /*078c*/ 	.word	0x00011860


	//   ....[120]....
        /*0790*/ 	.word	0x00011870


	//   ....[121]....
        /*0794*/ 	.word	0x00011a30


	//   ....[122]....
        /*0798*/ 	.word	0x00011a40


	//   ....[123]....
        /*079c*/ 	.word	0x00011b40


	//   ....[124]....
        /*07a0*/ 	.word	0x00011b70


	//   ....[125]....
        /*07a4*/ 	.word	0x00011c50


	//   ....[126]....
        /*07a8*/ 	.word	0x00011c80


	//   ....[127]....
        /*07ac*/ 	.word	0x00011d60


	//   ....[128]....
        /*07b0*/ 	.word	0x00011d90


	//   ....[129]....
        /*07b4*/ 	.word	0x00011e70


	//   ....[130]....
        /*07b8*/ 	.word	0x00011ea0


	//   ....[131]....
        /*07bc*/ 	.word	0x00011f80


	//   ....[132]....
        /*07c0*/ 	.word	0x00011fb0


	//   ....[133]....
        /*07c4*/ 	.word	0x00012090


	//   ....[134]....
        /*07c8*/ 	.word	0x000120c0


	//   ....[135]....
        /*07cc*/ 	.word	0x000121a0


	//   ....[136]....
        /*07d0*/ 	.word	0x000121c0


	//   ....[137]....
        /*07d4*/ 	.word	0x00012a80


	//   ....[138]....
        /*07d8*/ 	.word	0x00012a90


	//   ....[139]....
        /*07dc*/ 	.word	0x00012b60


	//   ....[140]....
        /*07e0*/ 	.word	0x00012b90


	//   ....[141]....
        /*07e4*/ 	.word	0x00012c60


	//   ....[142]....
        /*07e8*/ 	.word	0x00012c90


	//   ....[143]....
        /*07ec*/ 	.word	0x00012d60


	//   ....[144]....
        /*07f0*/ 	.word	0x00012d90


	//   ....[145]....
        /*07f4*/ 	.word	0x00012e60


	//   ....[146]....
        /*07f8*/ 	.word	0x00012e90


	//   ....[147]....
        /*07fc*/ 	.word	0x00012f60


	//   ....[148]....
        /*0800*/ 	.word	0x00012f90


	//   ....[149]....
        /*0804*/ 	.word	0x00013060


	//   ....[150]....
        /*0808*/ 	.word	0x00013090


	//   ....[151]....
        /*080c*/ 	.word	0x00013160


	//   ....[152]....
        /*0810*/ 	.word	0x00013180


	//----- nvinfo : EIATTR_EXIT_INSTR_OFFSETS
	.align		4
.L_430:
        /*0814*/ 	.byte	0x04, 0x1c
        /*0816*/ 	.short	(.L_432 - .L_431)


	//   ....[0]....
.L_431:
        /*0818*/ 	.word	0x00000450


	//   ....[1]....
        /*081c*/ 	.word	0x000121d0


	//   ....[2]....
        /*0820*/ 	.word	0x00012230


	//   ....[3]....
        /*0824*/ 	.word	0x00012290


	//   ....[4]....
        /*0828*/ 	.word	0x00013190


	//   ....[5]....
        /*082c*/ 	.word	0x000131e0


	//   ....[6]....
        /*0830*/ 	.word	0x00013240


	//----- nvinfo : EIATTR_CTAIDZ_USED
	.align		4
.L_432:
        /*0834*/ 	.byte	0x01, 0x04
	.zero		2


	//----- nvinfo : EIATTR_MAX_THREADS
	.align		4
        /*0838*/ 	.byte	0x04, 0x05
        /*083a*/ 	.short	(.L_434 - .L_433)
.L_433:
        /*083c*/ 	.word	0x00000080
        /*0840*/ 	.word	0x00000001
        /*0844*/ 	.word	0x00000001


	//----- nvinfo : EIATTR_CRS_STACK_SIZE
	.align		4
.L_434:
        /*0848*/ 	.byte	0x04, 0x1e
        /*084a*/ 	.short	(.L_436 - .L_435)
.L_435:
        /*084c*/ 	.word	0x00000000
.L_436:


//--------------------- .nv.info._ZN7cutlass13device_kernelIN5flash19enable_sm80_to_sm89INS1_16FlashAttnFwdSm80INS1_25CollectiveMainloopFwdSm80ILi4ELi1ELb0EN4cute5tupleIJNS5_1CILi128EEENS7_ILi64EEES8_EEELi128ENS_10bfloat16_tEfNS_4arch4Sm80ELb1ELb0ELb0ELb1ELb1ELb1ELb1ELb0EEENS1_21CollectiveEpilogueFwdINS6_IJS8_S8_S9_EEENS6_IJNS7_ILi1EEESH_SH_EEESB_SD_Li128ELb1ELb1ELb0ELb0EEENS1_19SingleTileSchedulerILb1ELb0ELb1ELi128EEEEEEEEEvNT_6ParamsE --------------------------
	.section	.nv.info._ZN7cutlass13device_kernelIN5flash19enable_sm80_to_sm89INS1_16FlashAttnFwdSm80INS1_25CollectiveMainloopFwdSm80ILi4ELi1ELb0EN4cute5tupleIJNS5_1CILi128EEENS7_ILi64EEES8_EEELi128ENS_10bfloat16_tEfNS_4arch4Sm80ELb1ELb0ELb0ELb1ELb1ELb1ELb1ELb0EEENS1_21CollectiveEpilogueFwdINS6_IJS8_S8_S9_EEENS6_IJNS7_ILi1EEESH_SH_EEESB_SD_Li128ELb1ELb1ELb0ELb0EEENS1_19SingleTileSchedulerILb1ELb0ELb1ELi128EEEEEEEEEvNT_6ParamsE,"",@"SHT_CUDA_INFO"
	.sectionflags	@""
	.align	4


	//----- nvinfo : EIATTR_CUDA_API_VERSION
	.align		4
        /*0000*/ 	.byte	0x04, 0x37
        /*0002*/ 	.short	(.L_438 - .L_437)
.L_437:
        /*0004*/ 	.word	0x00000082


	//----- nvinfo : EIATTR_SW2861232_WAR
	.align		4
.L_438:
        /*0008*/ 	.byte	0x01, 0x35
	.zero		2


	//----- nvinfo : EIATTR_PARAM_CBANK
	.align		4
        /*000c*/ 	.byte	0x04, 0x0a
        /*000e*/ 	.short	(.L_440 - .L_439)
	.align		4
.L_439:
        /*0010*/ 	.word	index@(.nv.constant0._ZN7cutlass13device_kernelIN5flash19enable_sm80_to_sm89INS1_16FlashAttnFwdSm80INS1_25CollectiveMainloopFwdSm80ILi4ELi1ELb0EN4cute5tupleIJNS5_1CILi128EEENS7_ILi64EEES8_EEELi128ENS_10bfloat16_tEfNS_4arch4Sm80ELb1ELb0ELb0ELb1ELb1ELb1ELb1ELb0EEENS1_21CollectiveEpilogueFwdINS6_IJS8_S8_S9_EEENS6_IJNS7_ILi1EEESH_SH_EEESB_SD_Li128ELb1ELb1ELb0ELb0EEENS1_19SingleTileSchedulerILb1ELb0ELb1ELi128EEEEEEEEEvNT_6ParamsE)
        /*0014*/ 	.short	0x0160
        /*0016*/ 	.short	0x0418


	//----- nvinfo : EIATTR_CBANK_PARAM_SIZE
	.align		4
.L_440:
        /*0018*/ 	.byte	0x03, 0x19
        /*001a*/ 	.short	0x0418


	//----- nvinfo : EIATTR_KPARAM_INFO
	.align		4
        /*001c*/ 	.byte	0x04, 0x17
        /*001e*/ 	.short	(.L_442 - .L_441)
.L_441:
        /*0020*/ 	.word	0x00000000
        /*0024*/ 	.short	0x0000
        /*0026*/ 	.short	0x0000
        /*0028*/ 	.byte	0x00, 0xf0, 0x61, 0x10


	//----- nvinfo : EIATTR_MAXREG_COUNT
	.align		4
.L_442:
        /*002c*/ 	.byte	0x03, 0x1b
        /*002e*/ 	.short	0x00ff


	//----- nvinfo : EIATTR_NUM_BARRIERS
	.align		4
        /*0030*/ 	.byte	0x02, 0x4c
        /*0032*/ 	.byte	0x02
	.zero		1


	//----- nvinfo : EIATTR_ANNOTATIONS
	.align		4
        /*0034*/ 	.byte	0x04, 0x55
        /*0036*/ 	.short	(.L_444 - .L_443)


	//   ....[0]....
.L_443:
        /* <DEDUP_REMOVED lines=71> */


	//----- nvinfo : EIATTR_MERCURY_ISA_VERSION
	.align		4
.L_444:
        /*0490*/ 	.byte	0x03, 0x5f
        /*0492*/ 	.short	0x0000


	//----- nvinfo : EIATTR_COOP_GROUP_MASK_REGIDS
	.align		4
        /*0494*/ 	.byte	0x04, 0x29
        /*0496*/ 	.short	(.L_446 - .L_445)


	//   ....[0]....
.L_445:
        /*0498*/ 	.word	0xffffffff


	//   ....[1]....
        /*049c*/ 	.word	0xffffffff


	//   ....[2]....
        /*04a0*/ 	.word	0xffffffff


	//   ....[3]....
        /*04a4*/ 	.word	0xffffffff


	//   ....[4]....
        /*04a8*/ 	.word	0xffffffff


	//   ....[5]....
        /*04ac*/ 	.word	0xffffffff


	//   ....[6]....
        /*04b0*/ 	.word	0xffffffff


	//   ....[7]....
        /*04b4*/ 	.word	0xffffffff


	//   ....[8]....
        /*04b8*/ 	.word	0xffffffff


	//   ....[9]....
        /*04bc*/ 	.word	0xffffffff


	//   ....[10]....
        /*04c0*/ 	.word	0xffffffff


	//   ....[11]....
        /*04c4*/ 	.word	0xffffffff


	//   ....[12]....
        /*04c8*/ 	.word	0xffffffff


	//   ....[13]....
        /*04cc*/ 	.word	0xffffffff


	//   ....[14]....
        /*04d0*/ 	.word	0xffffffff


	//   ....[15]....
        /*04d4*/ 	.word	0xffffffff


	//   ....[16]....
        /*04d8*/ 	.word	0xffffffff


	//   ....[17]....
        /*04dc*/ 	.word	0xffffffff


	//   ....[18]....
        /*04e0*/ 	.word	0xffffffff


	//   ....[19]....
        /*04e4*/ 	.word	0xffffffff


	//   ....[20]....
        /*04e8*/ 	.word	0xffffffff


	//   ....[21]....
        /*04ec*/ 	.word	0xffffffff


	//   ....[22]....
        /*04f0*/ 	.word	0xffffffff


	//   ....[23]....
        /*04f4*/ 	.word	0xffffffff


	//   ....[24]....
        /*04f8*/ 	.word	0xffffffff


	//   ....[25]....
        /*04fc*/ 	.word	0xffffffff


	//   ....[26]....
        /*0500*/ 	.word	0xffffffff


	//   ....[27]....
        /*0504*/ 	.word	0xffffffff


	//   ....[28]....
        /*0508*/ 	.word	0xffffffff


	//   ....[29]....
        /*050c*/ 	.word	0xffffffff


	//   ....[30]....
        /*0510*/ 	.word	0xffffffff


	//   ....[31]....
        /*0514*/ 	.word	0xffffffff


	//   ....[32]....
        /*0518*/ 	.word	0xffffffff


	//   ....[33]....
        /*051c*/ 	.word	0xffffffff


	//   ....[34]....
        /*0520*/ 	.word	0xffffffff


	//   ....[35]....
        /*0524*/ 	.word	0xffffffff


	//   ....[36]....
        /*0528*/ 	.word	0xffffffff


	//   ....[37]....
        /*052c*/ 	.word	0xffffffff


	//   ....[38]....
        /*0530*/ 	.word	0xffffffff


	//   ....[39]....
        /*0534*/ 	.word	0xffffffff


	//   ....[40]....
        /*0538*/ 	.word	0xffffffff


	//   ....[41]....
        /*053c*/ 	.word	0xffffffff


	//   ....[42]....
        /*0540*/ 	.word	0xffffffff


	//   ....[43]....
        /*0544*/ 	.word	0xffffffff


	//   ....[44]....
        /*0548*/ 	.word	0xffffffff


	//   ....[45]....
        /*054c*/ 	.word	0xffffffff


	//   ....[46]....
        /*0550*/ 	.word	0xffffffff


	//   ....[47]....
        /*0554*/ 	.word	0xffffffff


	//   ....[48]....
        /*0558*/ 	.word	0xffffffff


	//   ....[49]....
        /*055c*/ 	.word	0xffffffff


	//   ....[50]....
        /*0560*/ 	.word	0xffffffff


	//   ....[51]....
        /*0564*/ 	.word	0xffffffff


	//   ....[52]....
        /*0568*/ 	.word	0xffffffff


	//   ....[53]....
        /*056c*/ 	.word	0xffffffff


	//   ....[54]....
        /*0570*/ 	.word	0xffffffff


	//   ....[55]....
        /*0574*/ 	.word	0xffffffff


	//   ....[56]....
        /*0578*/ 	.word	0xffffffff


	//   ....[57]....
        /*057c*/ 	.word	0xffffffff


	//   ....[58]....
        /*0580*/ 	.word	0xffffffff


	//   ....[59]....
        /*0584*/ 	.word	0xffffffff


	//   ....[60]....
        /*0588*/ 	.word	0xffffffff


	//   ....[61]....
        /*058c*/ 	.word	0xffffffff


	//   ....[62]....
        /*0590*/ 	.word	0xffffffff


	//   ....[63]....
        /*0594*/ 	.word	0xffffffff


	//   ....[64]....
        /*0598*/ 	.word	0xffffffff


	//   ....[65]....
        /*059c*/ 	.word	0xffffffff


	//   ....[66]....
        /*05a0*/ 	.word	0xffffffff


	//   ....[67]....
        /*05a4*/ 	.word	0xffffffff


	//   ....[68]....
        /*05a8*/ 	.word	0xffffffff


	//   ....[69]....
        /*05ac*/ 	.word	0xffffffff


	//   ....[70]....
        /*05b0*/ 	.word	0xffffffff


	//   ....[71]....
        /*05b4*/ 	.word	0xffffffff


	//   ....[72]....
        /*05b8*/ 	.word	0xffffffff


	//   ....[73]....
        /*05bc*/ 	.word	0xffffffff


	//   ....[74]....
        /*05c0*/ 	.word	0xffffffff


	//   ....[75]....
        /*05c4*/ 	.word	0xffffffff


	//   ....[76]....
        /*05c8*/ 	.word	0xffffffff


	//   ....[77]....
        /*05cc*/ 	.word	0xffffffff


	//   ....[78]....
        /*05d0*/ 	.word	0xffffffff


	//   ....[79]....
        /*05d4*/ 	.word	0xffffffff


	//   ....[80]....
        /*05d8*/ 	.word	0xffffffff


	//   ....[81]....
        /*05dc*/ 	.word	0xffffffff


	//   ....[82]....
        /*05e0*/ 	.word	0xffffffff


	//   ....[83]....
        /*05e4*/ 	.word	0xffffffff


	//   ....[84]....
        /*05e8*/ 	.word	0xffffffff


	//   ....[85]....
        /*05ec*/ 	.word	0xffffffff


	//   ....[86]....
        /*05f0*/ 	.word	0xffffffff


	//   ....[87]....
        /*05f4*/ 	.word	0xffffffff


	//   ....[88]....
        /*05f8*/ 	.word	0xffffffff


	//   ....[89]....
        /*05fc*/ 	.word	0xffffffff


	//   ....[90]....
        /*0600*/ 	.word	0xffffffff


	//   ....[91]....
        /*0604*/ 	.word	0xffffffff


	//   ....[92]....
        /*0608*/ 	.word	0xffffffff


	//   ....[93]....
        /*060c*/ 	.word	0xffffffff


	//   ....[94]....
        /*0610*/ 	.word	0xffffffff


	//   ....[95]....
        /*0614*/ 	.word	0xffffffff


	//   ....[96]....
        /*0618*/ 	.word	0xffffffff


	//   ....[97]....
        /*061c*/ 	.word	0xffffffff


	//   ....[98]....
        /*0620*/ 	.word	0xffffffff


	//   ....[99]....
        /*0624*/ 	.word	0xffffffff


	//   ....[100]....
        /*0628*/ 	.word	0xffffffff


	//   ....[101]....
        /*062c*/ 	.word	0xffffffff


	//   ....[102]....
        /*0630*/ 	.word	0xffffffff


	//   ....[103]....
        /*0634*/ 	.word	0xffffffff


	//   ....[104]....
        /*0638*/ 	.word	0xffffffff


	//   ....[105]....
        /*063c*/ 	.word	0xffffffff


	//   ....[106]....
        /*0640*/ 	.word	0xffffffff


	//   ....[107]....
        /*0644*/ 	.word	0xffffffff


	//   ....[108]....
        /*0648*/ 	.word	0xffffffff


	//   ....[109]....
        /*064c*/ 	.word	0xffffffff


	//   ....[110]....
        /*0650*/ 	.word	0xffffffff


	//   ....[111]....
        /*0654*/ 	.word	0xffffffff


	//   ....[112]....
        /*0658*/ 	.word	0xffffffff


	//   ....[113]....
        /*065c*/ 	.word	0xffffffff


	//   ....[114]....
        /*0660*/ 	.word	0xffffffff


	//   ....[115]....
        /*0664*/ 	.word	0xffffffff


	//   ....[116]....
        /*0668*/ 	.word	0xffffffff


	//   ....[117]....
        /*066c*/ 	.word	0xffffffff


	//   ....[118]....
        /*0670*/ 	.word	0xffffffff


	//   ....[119]....
        /*0674*/ 	.word	0xffffffff


	//   ....[120]....
        /*0678*/ 	.word	0xffffffff


	//   ....[121]....
        /*067c*/ 	.word	0xffffffff


	//   ....[122]....
        /*0680*/ 	.word	0xffffffff


	//   ....[123]....
        /*0684*/ 	.word	0xffffffff


	//   ....[124]....
        /*0688*/ 	.word	0xffffffff


	//   ....[125]....
        /*068c*/ 	.word	0xffffffff


	//   ....[126]....
        /*0690*/ 	.word	0xffffffff


	//   ....[127]....
        /*0694*/ 	.word	0xffffffff


	//   ....[128]....
        /*0698*/ 	.word	0xffffffff


	//   ....[129]....
        /*069c*/ 	.word	0xffffffff


	//   ....[130]....
        /*06a0*/ 	.word	0xffffffff


	//   ....[131]....
        /*06a4*/ 	.word	0xffffffff


	//   ....[132]....
        /*06a8*/ 	.word	0xffffffff


	//   ....[133]....
        /*06ac*/ 	.word	0xffffffff


	//   ....[134]....
        /*06b0*/ 	.word	0xffffffff


	//   ....[135]....
        /*06b4*/ 	.word	0xffffffff


	//   ....[136]....
        /*06b8*/ 	.word	0xffffffff


	//   ....[137]....
        /*06bc*/ 	.word	0xffffffff


	//   ....[138]....
        /*06c0*/ 	.word	0xffffffff


	//   ....[139]....
        /*06c4*/ 	.word	0xffffffff


	//   ....[140]....
        /*06c8*/ 	.word	0xffffffff


	//   ....[141]....
        /*06cc*/ 	.word	0xffffffff


	//   ....[142]....
        /*06d0*/ 	.word	0xffffffff


	//   ....[143]....
        /*06d4*/ 	.word	0xffffffff


	//   ....[144]....
        /*06d8*/ 	.word	0xffffffff


	//   ....[145]....
        /*06dc*/ 	.word	0xffffffff


	//   ....[146]....
        /*06e0*/ 	.word	0xffffffff


	//   ....[147]....
        /*06e4*/ 	.word	0xffffffff


	//   ....[148]....
        /*06e8*/ 	.word	0xffffffff


	//   ....[149]....
        /*06ec*/ 	.word	0xffffffff


	//   ....[150]....
        /*06f0*/ 	.word	0xffffffff


	//   ....[151]....
        /*06f4*/ 	.word	0xffffffff


	//   ....[152]....
        /*06f8*/ 	.word	0xffffffff


	//   ....[153]....
        /*06fc*/ 	.word	0xffffffff


	//   ....[154]....
        /*0700*/ 	.word	0xffffffff


	//   ....[155]....
        /*0704*/ 	.word	0xffffffff


	//   ....[156]....
        /*0708*/ 	.word	0xffffffff


	//   ....[157]....
        /*070c*/ 	.word	0xffffffff


	//   ....[158]....
        /*0710*/ 	.word	0xffffffff


	//   ....[159]....
        /*0714*/ 	.word	0xffffffff


	//   ....[160]....
        /*0718*/ 	.word	0xffffffff


	//   ....[161]....
        /*071c*/ 	.word	0xffffffff


	//   ....[162]....
        /*0720*/ 	.word	0xffffffff


	//   ....[163]....
        /*0724*/ 	.word	0xffffffff


	//   ....[164]....
        /*0728*/ 	.word	0xffffffff


	//   ....[165]....
        /*072c*/ 	.word	0xffffffff


	//   ....[166]....
        /*0730*/ 	.word	0xffffffff


	//   ....[167]....
        /*0734*/ 	.word	0xffffffff


	//   ....[168]....
        /*0738*/ 	.word	0xffffffff


	//   ....[169]....
        /*073c*/ 	.word	0xffffffff


	//   ....[170]....
        /*0740*/ 	.word	0xffffffff


	//   ....[171]....
        /*0744*/ 	.word	0xffffffff


	//   ....[172]....
        /*0748*/ 	.word	0xffffffff


	//   ....[173]....
        /*074c*/ 	.word	0xffffffff


	//   ....[174]....
        /*0750*/ 	.word	0xffffffff


	//   ....[175]....
        /*0754*/ 	.word	0xffffffff


	//   ....[176]....
        /*0758*/ 	.word	0xffffffff


	//   ....[177]....
        /*075c*/ 	.word	0xffffffff


	//   ....[178]....
        /*0760*/ 	.word	0xffffffff


	//   ....[179]....
        /*0764*/ 	.word	0xffffffff


	//   ....[180]....
        /*0768*/ 	.word	0xffffffff


	//   ....[181]....
        /*076c*/ 	.word	0xffffffff


	//   ....[182]....
        /*0770*/ 	.word	0xffffffff


	//   ....[183]....
        /*0774*/ 	.word	0xffffffff


	//   ....[184]....
        /*0778*/ 	.word	0xffffffff


	//   ....[185]....
        /*077c*/ 	.word	0xffffffff


	//   ....[186]....
        /*0780*/ 	.word	0xffffffff


	//   ....[187]....
        /*0784*/ 	.word	0xffffffff


	//   ....[188]....
        /*0788*/ 	.word	0xffffffff


	//   ....[189]....
        /*078c*/ 	.word	0xffffffff


	//   ....[190]....
        /*0790*/ 	.word	0xffffffff


	//   ....[191]....
        /*0794*/ 	.word	0xffffffff


	//   ....[192]....
        /*0798*/ 	.word	0xffffffff


	//   ....[193]....
        /*079c*/ 	.word	0xffffffff


	//   ....[194]....
        /*07a0*/ 	.word	0xffffffff


	//   ....[195]....
        /*07a4*/ 	.word	0xffffffff


	//   ....[196]....
        /*07a8*/ 	.word	0xffffffff


	//   ....[197]....
        /*07ac*/ 	.word	0xffffffff


	//   ....[198]....
        /*07b0*/ 	.word	0xffffffff


	//   ....[199]....
        /*07b4*/ 	.word	0xffffffff


	//   ....[200]....
        /*07b8*/ 	.word	0xffffffff


	//   ....[201]....
        /*07bc*/ 	.word	0xffffffff


	//   ....[202]....
        /*07c0*/ 	.word	0xffffffff


	//   ....[203]....
        /*07c4*/ 	.word	0xffffffff


	//   ....[204]....
        /*07c8*/ 	.word	0xffffffff


	//   ....[205]....
        /*07cc*/ 	.word	0xffffffff


	//   ....[206]....
        /*07d0*/ 	.word	0xffffffff


	//   ....[207]....
        /*07d4*/ 	.word	0xffffffff


	//   ....[208]....
        /*07d8*/ 	.word	0xffffffff


	//   ....[209]....
        /*07dc*/ 	.word	0xffffffff


	//   ....[210]....
        /*07e0*/ 	.word	0xffffffff


	//   ....[211]....
        /*07e4*/ 	.word	0xffffffff


	//   ....[212]....
        /*07e8*/ 	.word	0xffffffff


	//   ....[213]....
        /*07ec*/ 	.word	0xffffffff


	//   ....[214]....
        /*07f0*/ 	.word	0xffffffff


	//   ....[215]....
        /*07f4*/ 	.word	0xffffffff


	//   ....[216]....
        /*07f8*/ 	.word	0xffffffff


	//   ....[217]....
        /*07fc*/ 	.word	0xffffffff


	//   ....[218]....
        /*0800*/ 	.word	0xffffffff


	//   ....[219]....
        /*0804*/ 	.word	0xffffffff


	//   ....[220]....
        /*0808*/ 	.word	0xffffffff


	//   ....[221]....
        /*080c*/ 	.word	0xffffffff


	//   ....[222]....
        /*0810*/ 	.word	0xffffffff


	//   ....[223]....
        /*0814*/ 	.word	0xffffffff


	//   ....[224]....
        /*0818*/ 	.word	0xffffffff


	//   ....[225]....
        /*081c*/ 	.word	0xffffffff


	//   ....[226]....
        /*0820*/ 	.word	0xffffffff


	//   ....[227]....
        /*0824*/ 	.word	0xffffffff


	//   ....[228]....
        /*0828*/ 	.word	0xffffffff


	//   ....[229]....
        /*082c*/ 	.word	0xffffffff


	//   ....[230]....
        /*0830*/ 	.word	0xffffffff


	//   ....[231]....
        /*0834*/ 	.word	0xffffffff


	//   ....[232]....
        /*0838*/ 	.word	0xffffffff


	//   ....[233]....
        /*083c*/ 	.word	0xffffffff


	//   ....[234]....
        /*0840*/ 	.word	0xffffffff


	//   ....[235]....
        /*0844*/ 	.word	0xffffffff


	//   ....[236]....
        /*0848*/ 	.word	0xffffffff


	//   ....[237]....
        /*084c*/ 	.word	0xffffffff


	//   ....[238]....
        /*0850*/ 	.word	0xffffffff


	//   ....[239]....
        /*0854*/ 	.word	0xffffffff


	//   ....[240]....
        /*0858*/ 	.word	0xffffffff


	//   ....[241]....
        /*085c*/ 	.word	0xffffffff


	//   ....[242]....
        /*0860*/ 	.word	0xffffffff


	//   ....[243]....
        /*0864*/ 	.word	0xffffffff


	//   ....[244]....
        /*0868*/ 	.word	0xffffffff


	//   ....[245]....
        /*086c*/ 	.word	0xffffffff


	//   ....[246]....
        /*0870*/ 	.word	0xffffffff


	//   ....[247]....
        /*0874*/ 	.word	0xffffffff


	//   ....[248]....
        /*0878*/ 	.word	0xffffffff


	//   ....[249]....
        /*087c*/ 	.word	0xffffffff


	//   ....[250]....
        /*0880*/ 	.word	0xffffffff


	//   ....[251]....
        /*0884*/ 	.word	0xffffffff


	//   ....[252]....
        /*0888*/ 	.word	0xffffffff


	//   ....[253]....
        /*088c*/ 	.word	0xffffffff


	//   ....[254]....
        /*0890*/ 	.word	0xffffffff


	//   ....[255]....
        /*0894*/ 	.word	0xffffffff


	//   ....[0]....
        /*0898*/ 	.word	0xffffffff


	//   ....[1]....
        /*089c*/ 	.word	0xffffffff


	//   ....[2]....
        /*08a0*/ 	.word	0xffffffff


	//   ....[3]....
        /*08a4*/ 	.word	0xffffffff


	//   ....[4]....
        /*08a8*/ 	.word	0xffffffff


	//   ....[5]....
        /*08ac*/ 	.word	0xffffffff


	//   ....[6]....
        /*08b0*/ 	.word	0xffffffff


	//   ....[7]....
        /*08b4*/ 	.word	0xffffffff


	//   ....[8]....
        /*08b8*/ 	.word	0xffffffff


	//   ....[9]....
        /*08bc*/ 	.word	0xffffffff


	//   ....[10]....
        /*08c0*/ 	.word	0xffffffff


	//   ....[11]....
        /*08c4*/ 	.word	0xffffffff


	//   ....[12]....
        /*08c8*/ 	.word	0xffffffff


	//   ....[13]....
        /*08cc*/ 	.word	0xffffffff


	//   ....[14]....
        /*08d0*/ 	.word	0xffffffff


	//   ....[15]....
        /*08d4*/ 	.word	0xffffffff


	//   ....[16]....
        /*08d8*/ 	.word	0xffffffff


	//   ....[17]....
        /*08dc*/ 	.word	0xffffffff


	//   ....[18]....
        /*08e0*/ 	.word	0xffffffff


	//   ....[19]....
        /*08e4*/ 	.word	0xffffffff


	//   ....[20]....
        /*08e8*/ 	.word	0xffffffff


	//   ....[21]....
        /*08ec*/ 	.word	0xffffffff


	//   ....[22]....
        /*08f0*/ 	.word	0xffffffff


	//   ....[23]....
        /*08f4*/ 	.word	0xffffffff


	//   ....[24]....
        /*08f8*/ 	.word	0xffffffff


	//   ....[25]....
        /*08fc*/ 	.word	0xffffffff


	//   ....[26]....
        /*0900*/ 	.word	0xffffffff


	//   ....[27]....
        /*0904*/ 	.word	0xffffffff


	//   ....[28]....
        /*0908*/ 	.word	0xffffffff


	//   ....[29]....
        /*090c*/ 	.word	0xffffffff


	//   ....[30]....
        /*0910*/ 	.word	0xffffffff


	//   ....[31]....
        /*0914*/ 	.word	0xffffffff


	//   ....[32]....
        /*0918*/ 	.word	0xffffffff


	//   ....[33]....
        /*091c*/ 	.word	0xffffffff


	//   ....[34]....
        /*0920*/ 	.word	0xffffffff


	//   ....[35]....
        /*0924*/ 	.word	0xffffffff


	//   ....[36]....
        /*0928*/ 	.word	0xffffffff


	//   ....[37]....
        /*092c*/ 	.word	0xffffffff


	//   ....[38]....
        /*0930*/ 	.word	0xffffffff


	//   ....[39]....
        /*0934*/ 	.word	0xffffffff


	//   ....[40]....
        /*0938*/ 	.word	0xffffffff


	//   ....[41]....
        /*093c*/ 	.word	0xffffffff


	//   ....[42]....
        /*0940*/ 	.word	0xffffffff


	//   ....[43]....
        /*0944*/ 	.word	0xffffffff


	//   ....[44]....
        /*0948*/ 	.word	0xffffffff


	//   ....[45]....
        /*094c*/ 	.word	0xffffffff


	//   ....[46]....
        /*0950*/ 	.word	0xffffffff


	//   ....[47]....
        /*0954*/ 	.word	0xffffffff


	//   ....[48]....
        /*0958*/ 	.word	0xffffffff


	//   ....[49]....
        /*095c*/ 	.word	0xffffffff


	//   ....[50]....
        /*0960*/ 	.word	0xffffffff


	//   ....[51]....
        /*0964*/ 	.word	0xffffffff


	//   ....[52]....
        /*0968*/ 	.word	0xffffffff


	//   ....[53]....
        /*096c*/ 	.word	0xffffffff


	//   ....[54]....
        /*0970*/ 	.word	0xffffffff


	//   ....[55]....
        /*0974*/ 	.word	0xffffffff


	//   ....[56]....
        /*0978*/ 	.word	0xffffffff


	//   ....[57]....
        /*097c*/ 	.word	0xffffffff


	//   ....[58]....
        /*0980*/ 	.word	0xffffffff


	//   ....[59]....
        /*0984*/ 	.word	0xffffffff


	//   ....[60]....
        /*0988*/ 	.word	0xffffffff


	//   ....[61]....
        /*098c*/ 	.word	0xffffffff


	//   ....[62]....
        /*0990*/ 	.word	0xffffffff


	//   ....[63]....
        /*0994*/ 	.word	0xffffffff


	//   ....[64]....
        /*0998*/ 	.word	0xffffffff


	//   ....[65]....
        /*099c*/ 	.word	0xffffffff


	//   ....[66]....
        /*09a0*/ 	.word	0xffffffff


	//   ....[67]....
        /*09a4*/ 	.word	0xffffffff


	//   ....[68]....
        /*09a8*/ 	.word	0xffffffff


	//   ....[69]....
        /*09ac*/ 	.word	0xffffffff


	//   ....[70]....
        /*09b0*/ 	.word	0xffffffff


	//   ....[71]....
        /*09b4*/ 	.word	0xffffffff


	//   ....[72]....
        /*09b8*/ 	.word	0xffffffff


	//   ....[73]....
        /*09bc*/ 	.word	0xffffffff


	//   ....[74]....
        /*09c0*/ 	.word	0xffffffff


	//   ....[75]....
        /*09c4*/ 	.word	0xffffffff


	//   ....[76]....
        /*09c8*/ 	.word	0xffffffff


	//   ....[77]....
        /*09cc*/ 	.word	0xffffffff


	//   ....[78]....
        /*09d0*/ 	.word	0xffffffff


	//   ....[79]....
        /*09d4*/ 	.word	0xffffffff


	//   ....[80]....
        /*09d8*/ 	.word	0xffffffff


	//   ....[81]....
        /*09dc*/ 	.word	0xffffffff


	//   ....[82]....
        /*09e0*/ 	.word	0xffffffff


	//   ....[83]....
        /*09e4*/ 	.word	0xffffffff


	//   ....[84]....
        /*09e8*/ 	.word	0xffffffff


	//   ....[85]....
        /*09ec*/ 	.word	0xffffffff


	//   ....[86]....
        /*09f0*/ 	.word	0xffffffff


	//   ....[87]....
        /*09f4*/ 	.word	0xffffffff


	//   ....[88]....
        /*09f8*/ 	.word	0xffffffff


	//   ....[89]....
        /*09fc*/ 	.word	0xffffffff


	//   ....[90]....
        /*0a00*/ 	.word	0xffffffff


	//   ....[91]....
        /*0a04*/ 	.word	0xffffffff


	//   ....[92]....
        /*0a08*/ 	.word	0xffffffff


	//   ....[93]....
        /*0a0c*/ 	.word	0xffffffff


	//   ....[94]....
        /*0a10*/ 	.word	0xffffffff


	//   ....[95]....
        /*0a14*/ 	.word	0xffffffff


	//   ....[96]....
        /*0a18*/ 	.word	0xffffffff


	//   ....[97]....
        /*0a1c*/ 	.word	0xffffffff


	//   ....[98]....
        /*0a20*/ 	.word	0xffffffff


	//   ....[99]....
        /*0a24*/ 	.word	0xffffffff


	//   ....[100]....
        /*0a28*/ 	.word	0xffffffff


	//   ....[101]....
        /*0a2c*/ 	.word	0xffffffff


	//   ....[102]....
        /*0a30*/ 	.word	0xffffffff


	//   ....[103]....
        /*0a34*/ 	.word	0xffffffff


	//   ....[104]....
        /*0a38*/ 	.word	0xffffffff


	//   ....[105]....
        /*0a3c*/ 	.word	0xffffffff


	//   ....[106]....
        /*0a40*/ 	.word	0xffffffff


	//   ....[107]....
        /*0a44*/ 	.word	0xffffffff


	//   ....[108]....
        /*0a48*/ 	.word	0xffffffff


	//   ....[109]....
        /*0a4c*/ 	.word	0xffffffff


	//   ....[110]....
        /*0a50*/ 	.word	0xffffffff


	//   ....[111]....
        /*0a54*/ 	.word	0xffffffff


	//   ....[112]....
        /*0a58*/ 	.word	0xffffffff


	//   ....[113]....
        /*0a5c*/ 	.word	0xffffffff


	//   ....[114]....
        /*0a60*/ 	.word	0xffffffff


	//   ....[115]....
        /*0a64*/ 	.word	0xffffffff


	//   ....[116]....
        /*0a68*/ 	.word	0xffffffff


	//   ....[117]....
        /*0a6c*/ 	.word	0xffffffff


	//   ....[118]....
        /*0a70*/ 	.word	0xffffffff


	//   ....[119]....
        /*0a74*/ 	.word	0xffffffff


	//   ....[120]....
        /*0a78*/ 	.word	0xffffffff


	//   ....[121]....
        /*0a7c*/ 	.word	0xffffffff


	//   ....[122]....
        /*0a80*/ 	.word	0xffffffff


	//   ....[123]....
        /*0a84*/ 	.word	0xffffffff


	//   ....[124]....
        /*0a88*/ 	.word	0xffffffff


	//   ....[125]....
        /*0a8c*/ 	.word	0xffffffff


	//   ....[126]....
        /*0a90*/ 	.word	0xffffffff


	//   ....[127]....
        /*0a94*/ 	.word	0xffffffff


	//   ....[128]....
        /*0a98*/ 	.word	0xffffffff


	//   ....[129]....
        /*0a9c*/ 	.word	0xffffffff


	//   ....[130]....
        /*0aa0*/ 	.word	0xffffffff


	//   ....[131]....
        /*0aa4*/ 	.word	0xffffffff


	//   ....[132]....
        /*0aa8*/ 	.word	0xffffffff


	//   ....[133]....
        /*0aac*/ 	.word	0xffffffff


	//   ....[134]....
        /*0ab0*/ 	.word	0xffffffff


	//   ....[135]....
        /*0ab4*/ 	.word	0xffffffff


	//   ....[136]....
        /*0ab8*/ 	.word	0xffffffff


	//   ....[137]....
        /*0abc*/ 	.word	0xffffffff


	//   ....[138]....
        /*0ac0*/ 	.word	0xffffffff


	//   ....[139]....
        /*0ac4*/ 	.word	0xffffffff


	//   ....[140]....
        /*0ac8*/ 	.word	0xffffffff


	//   ....[141]....
        /*0acc*/ 	.word	0xffffffff


	//   ....[142]....
        /*0ad0*/ 	.word	0xffffffff


	//   ....[143]....
        /*0ad4*/ 	.word	0xffffffff


	//   ....[144]....
        /*0ad8*/ 	.word	0xffffffff


	//   ....[145]....
        /*0adc*/ 	.word	0xffffffff


	//   ....[146]....
        /*0ae0*/ 	.word	0xffffffff


	//   ....[147]....
        /*0ae4*/ 	.word	0xffffffff


	//   ....[148]....
        /*0ae8*/ 	.word	0xffffffff


	//   ....[149]....
        /*0aec*/ 	.word	0xffffffff


	//   ....[150]....
        /*0af0*/ 	.word	0xffffffff


	//   ....[151]....
        /*0af4*/ 	.word	0xffffffff


	//   ....[152]....
        /*0af8*/ 	.word	0xffffffff


	//   ....[153]....
        /*0afc*/ 	.word	0xffffffff


	//   ....[154]....
        /*0b00*/ 	.word	0xffffffff


	//   ....[155]....
        /*0b04*/ 	.word	0xffffffff


	//   ....[156]....
        /*0b08*/ 	.word	0xffffffff


	//   ....[157]....
        /*0b0c*/ 	.word	0xffffffff


	//   ....[158]....
        /*0b10*/ 	.word	0xffffffff


	//   ....[159]....
        /*0b14*/ 	.word	0xffffffff


	//   ....[160]....
        /*0b18*/ 	.word	0xffffffff


	//   ....[161]....
        /*0b1c*/ 	.word	0xffffffff


	//   ....[162]....
        /*0b20*/ 	.word	0xffffffff


	//----- nvinfo : EIATTR_COOP_GROUP_INSTR_OFFSETS
	.align		4
.L_446:
        /*0b24*/ 	.byte	0x04, 0x28
        /*0b26*/ 	.short	(.L_448 - .L_447)


	//   ....[0]....
.L_447:
        /*0b28*/ 	.word	0x00000090


	//   ....[1]....
        /*0b2c*/ 	.word	0x00002540


	//   ....[2]....
        /*0b30*/ 	.word	0x00002590


	//   ....[3]....
        /*0b34*/ 	.word	0x00002d60


	//   ....[4]....
        /*0b38*/ 	.word	0x00002d80


	//   ....[5]....
        /*0b3c*/ 	.word	0x000034d0


	//   ....[6]....
        /*0b40*/ 	.word	0x000034f0


	//   ....[7]....
        /*0b44*/ 	.word	0x00003c40


	//   ....[8]....
        /*0b48*/ 	.word	0x00003c50


	//   ....[9]....
        /*0b4c*/ 	.word	0x000044a0


	//   ....[10]....
        /*0b50*/ 	.word	0x000044f0


	//   ....[11]....
        /*0b54*/ 	.word	0x00005260


	//   ....[12]....
        /*0b58*/ 	.word	0x00005290


	//   ....[13]....
        /*0b5c*/ 	.word	0x00005a10


	//   ....[14]....
        /*0b60*/ 	.word	0x00005a40


	//   ....[15]....
        /*0b64*/ 	.word	0x000061c0


	//   ....[16]....
        /*0b68*/ 	.word	0x000061e0


	//   ....[17]....
        /*0b6c*/ 	.word	0x00006980


	//   ....[18]....
        /*0b70*/ 	.word	0x000069b0


	//   ....[19]....
        /*0b74*/ 	.word	0x00006ac0


	//   ....[20]....
        /*0b78*/ 	.word	0x00006af0


	//   ....[21]....
        /*0b7c*/ 	.word	0x00006bc0


	//   ....[22]....
        /*0b80*/ 	.word	0x00006bf0


	//   ....[23]....
        /*0b84*/ 	.word	0x00006cc0


	//   ....[24]....
        /*0b88*/ 	.word	0x00006ce0


	//   ....[25]....
        /*0b8c*/ 	.word	0x00007270


	//   ....[26]....
        /*0b90*/ 	.word	0x00007290


	//   ....[27]....
        /*0b94*/ 	.word	0x00007360


	//   ....[28]....
        /*0b98*/ 	.word	0x00007390


	//   ....[29]....
        /*0b9c*/ 	.word	0x00007460


	//   ....[30]....
        /*0ba0*/ 	.word	0x00007490


	//   ....[31]....
        /*0ba4*/ 	.word	0x00007560


	//   ....[32]....
        /*0ba8*/ 	.word	0x00007590


	//   ....[33]....
        /*0bac*/ 	.word	0x00008570


	//   ....[34]....
        /*0bb0*/ 	.word	0x00008590


	//   ....[35]....
        /*0bb4*/ 	.word	0x000086e0


	//   ....[36]....
        /*0bb8*/ 	.word	0x000086f0


	//   ....[37]....
        /*0bbc*/ 	.word	0x00008820


	//   ....[38]....
        /*0bc0*/ 	.word	0x00008840


	//   ....[39]....
        /*0bc4*/ 	.word	0x00008970


	//   ....[40]....
        /*0bc8*/ 	.word	0x00008980


	//   ....[41]....
        /*0bcc*/ 	.word	0x00008ab0


	//   ....[42]....
        /*0bd0*/ 	.word	0x00008ad0


	//   ....[43]....
        /*0bd4*/ 	.word	0x00008c00


	//   ....[44]....
        /*0bd8*/ 	.word	0x00008c10


	//   ....[45]....
        /*0bdc*/ 	.word	0x00008d40


	//   ....[46]....
        /*0be0*/ 	.word	0x00008d60


	//   ....[47]....
        /*0be4*/ 	.word	0x00008e90


	//   ....[48]....
        /*0be8*/ 	.word	0x00008ea0


	//   ....[49]....
        /*0bec*/ 	.word	0x00009750


	//   ....[50]....
        /*0bf0*/ 	.word	0x00009780


	//   ....[51]....
        /*0bf4*/ 	.word	0x000097b0


	//   ....[52]....
        /*0bf8*/ 	.word	0x000097d0


	//   ....[53]....
        /*0bfc*/ 	.word	0x00009800


	//   ....[54]....
        /*0c00*/ 	.word	0x00009820


	//   ....[55]....
        /*0c04*/ 	.word	0x00009850


	//   ....[56]....
        /*0c08*/ 	.word	0x00009860


	//   ....[57]....
        /*0c0c*/ 	.word	0x00009dc0


	//   ....[58]....
        /*0c10*/ 	.word	0x00009df0


	//   ....[59]....
        /*0c14*/ 	.word	0x00009e20


	//   ....[60]....
        /*0c18*/ 	.word	0x00009ed0


	//   ....[61]....
        /*0c1c*/ 	.word	0x00009ee0


	//   ....[62]....
        /*0c20*/ 	.word	0x00009ef0


	//   ....[63]....
        /*0c24*/ 	.word	0x0000a0a0


	//   ....[64]....
        /*0c28*/ 	.word	0x0000a0d0


	//   ....[65]....
        /*0c2c*/ 	.word	0x0000ae90


	//   ....[66]....
        /*0c30*/ 	.word	0x0000aef0


	//   ....[67]....
        /*0c34*/ 	.word	0x0000af00


	//   ....[68]....
        /*0c38*/ 	.word	0x0000af10


	//   ....[69]....
        /*0c3c*/ 	.word	0x0000af20


	//   ....[70]....
        /*0c40*/ 	.word	0x0000af30


	//   ....[71]....
        /*0c44*/ 	.word	0x0000b030


	//   ....[72]....
        /*0c48*/ 	.word	0x0000b0e0


	//   ....[73]....
        /*0c4c*/ 	.word	0x0000b540


	//   ....[74]....
        /*0c50*/ 	.word	0x0000b780


	//   ....[75]....
        /*0c54*/ 	.word	0x0000b790


	//   ....[76]....
        /*0c58*/ 	.word	0x0000b7a0


	//   ....[77]....
        /*0c5c*/ 	.word	0x0000c1a0


	//   ....[78]....
        /*0c60*/ 	.word	0x0000c1d0


	//   ....[79]....
        /*0c64*/ 	.word	0x0000c1f0


	//   ....[80]....
        /*0c68*/ 	.word	0x0000c200


	//   ....[81]....
        /*0c6c*/ 	.word	0x0000c230


	//   ....[82]....
        /*0c70*/ 	.word	0x0000c250


	//   ....[83]....
        /*0c74*/ 	.word	0x0000c270


	//   ....[84]....
        /*0c78*/ 	.word	0x0000c280


	//   ....[85]....
        /*0c7c*/ 	.word	0x0000e590


	//   ....[86]....
        /*0c80*/ 	.word	0x0000e5d0


	//   ....[87]....
        /*0c84*/ 	.word	0x0000e5e0


	//   ....[88]....
        /*0c88*/ 	.word	0x0000e5f0


	//   ....[89]....
        /*0c8c*/ 	.word	0x0000e600


	//   ....[90]....
        /*0c90*/ 	.word	0x0000e610


	//   ....[91]....
        /*0c94*/ 	.word	0x0000e770


	//   ....[92]....
        /*0c98*/ 	.word	0x0000e780


	//   ....[93]....
        /*0c9c*/ 	.word	0x0000f5f0


	//   ....[94]....
        /*0ca0*/ 	.word	0x0000f630


	//   ....[95]....
        /*0ca4*/ 	.word	0x0000f6d0


	//   ....[96]....
        /*0ca8*/ 	.word	0x0000f6e0


	//   ....[97]....
        /*0cac*/ 	.word	0x0000f750


	//   ....[98]....
        /*0cb0*/ 	.word	0x0000f760


	//   ....[99]....
        /*0cb4*/ 	.word	0x0000f7f0


	//   ....[100]....
        /*0cb8*/ 	.word	0x0000f800


	//   ....[101]....
        /*0cbc*/ 	.word	0x0000fa60


	//   ....[102]....
        /*0cc0*/ 	.word	0x0000fca0


	//   ....[103]....
        /*0cc4*/ 	.word	0x0000fcd0


	//   ....[104]....
        /*0cc8*/ 	.word	0x0000fd00


	//   ....[105]....
        /*0ccc*/ 	.word	0x00010350


	//   ....[106]....
        /*0cd0*/ 	.word	0x00010450


	//   ....[107]....
        /*0cd4*/ 	.word	0x00010540


	//   ....[108]....
        /*0cd8*/ 	.word	0x00010640


	//   ....[109]....
        /*0cdc*/ 	.word	0x00010670


	//   ....[110]....
        /*0ce0*/ 	.word	0x00010690


	//   ....[111]....
        /*0ce4*/ 	.word	0x000107b0


	//   ....[112]....
        /*0ce8*/ 	.word	0x000107d0


	//   ....[113]....
        /*0cec*/ 	.word	0x00013130


	//   ....[114]....
        /*0cf0*/ 	.word	0x00013190


	//   ....[115]....
        /*0cf4*/ 	.word	0x000131b0


	//   ....[116]....
        /*0cf8*/ 	.word	0x000131d0


	//   ....[117]....
        /*0cfc*/ 	.word	0x000131f0


	//   ....[118]....
        /*0d00*/ 	.word	0x00013210


	//   ....[119]....
        /*0d04*/ 	.word	0x00013230


	//   ....[120]....
        /*0d08*/ 	.word	0x00013250


	//   ....[121]....
        /*0d0c*/ 	.word	0x000140c0


	//   ....[122]....
        /*0d10*/ 	.word	0x000140e0


	//   ....[123]....
        /*0d14*/ 	.word	0x000140f0


	//   ....[124]....
        /*0d18*/ 	.word	0x00014100


	//   ....[125]....
        /*0d1c*/ 	.word	0x00014110


	//   ....[126]....
        /*0d20*/ 	.word	0x00014120


	//   ....[127]....
        /*0d24*/ 	.word	0x00014170


	//   ....[128]....
        /*0d28*/ 	.word	0x00014190


	//   ....[129]....
        /*0d2c*/ 	.word	0x00014730


	//   ....[130]....
        /*0d30*/ 	.word	0x00014740


	//   ....[131]....
        /*0d34*/ 	.word	0x00014750


	//   ....[132]....
        /*0d38*/ 	.word	0x00014760


	//   ....[133]....
        /*0d3c*/ 	.word	0x000147a0


	//   ....[134]....
        /*0d40*/ 	.word	0x000147c0


	//   ....[135]....
        /*0d44*/ 	.word	0x000147d0


	//   ....[136]....
        /*0d48*/ 	.word	0x000147e0


	//   ....[137]....
        /*0d4c*/ 	.word	0x00017150


	//   ....[138]....
        /*0d50*/ 	.word	0x000171c0


	//   ....[139]....
        /*0d54*/ 	.word	0x000171d0


	//   ....[140]....
        /*0d58*/ 	.word	0x000171e0


	//   ....[141]....
        /*0d5c*/ 	.word	0x00017210


	//   ....[142]....
        /*0d60*/ 	.word	0x00017230


	//   ....[143]....
        /*0d64*/ 	.word	0x00017240


	//   ....[144]....
        /*0d68*/ 	.word	0x00017250


	//   ....[145]....
        /*0d6c*/ 	.word	0x00018db0


	//   ....[146]....
        /*0d70*/ 	.word	0x00018df0


	//   ....[147]....
        /*0d74*/ 	.word	0x00018e20


	//   ....[148]....
        /*0d78*/ 	.word	0x00018e40


	//   ....[149]....
        /*0d7c*/ 	.word	0x00018e60


	//   ....[150]....
        /*0d80*/ 	.word	0x00018e80


	//   ....[151]....
        /*0d84*/ 	.word	0x00018e90


	//   ....[152]....
        /*0d88*/ 	.word	0x00018ea0


	//   ....[153]....
        /*0d8c*/ 	.word	0x000190e0


	//   ....[154]....
        /*0d90*/ 	.word	0x000190f0


	//   ....[155]....
        /*0d94*/ 	.word	0x000191f0


	//   ....[156]....
        /*0d98*/ 	.word	0x00019220


	//   ....[157]....
        /*0d9c*/ 	.word	0x00019300


	//   ....[158]....
        /*0da0*/ 	.word	0x00019330


	//   ....[159]....
        /*0da4*/ 	.word	0x00019410


	//   ....[160]....
        /*0da8*/ 	.word	0x00019440


	//   ....[161]....
        /*0dac*/ 	.word	0x00019520


	//   ....[162]....
        /*0db0*/ 	.word	0x00019550


	//   ....[163]....
        /*0db4*/ 	.word	0x00019630


	//   ....[164]....
        /*0db8*/ 	.word	0x00019660


	//   ....[165]....
        /*0dbc*/ 	.word	0x00019740


	//   ....[166]....
        /*0dc0*/ 	.word	0x00019770


	//   ....[167]....
        /*0dc4*/ 	.word	0x00019850


	//   ....[168]....
        /*0dc8*/ 	.word	0x00019870


	//   ....[169]....
        /*0dcc*/ 	.word	0x00019fe0


	//   ....[170]....
        /*0dd0*/ 	.word	0x0001a000


	//   ....[171]....
        /*0dd4*/ 	.word	0x0001a110


	//   ....[172]....
        /*0dd8*/ 	.word	0x0001a120


	//   ....[173]....
        /*0ddc*/ 	.word	0x0001a230


	//   ....[174]....
        /*0de0*/ 	.word	0x0001a250


	//   ....[175]....
        /*0de4*/ 	.word	0x0001a360


	//   ....[176]....
        /*0de8*/ 	.word	0x0001a370


	//   ....[177]....
        /*0dec*/ 	.word	0x0001a480


	//   ....[178]....
        /*0df0*/ 	.word	0x0001a4a0


	//   ....[179]....
        /*0df4*/ 	.word	0x0001a5b0


	//   ....[180]....
        /*0df8*/ 	.word	0x0001a5c0


	//   ....[181]....
        /*0dfc*/ 	.word	0x0001a6d0


	//   ....[182]....
        /*0e00*/ 	.word	0x0001a6f0


	//   ....[183]....
        /*0e04*/ 	.word	0x0001a800


	//   ....[184]....
        /*0e08*/ 	.word	0x0001a810


	//   ....[185]....
        /*0e0c*/ 	.word	0x0001a950


	//   ....[186]....
        /*0e10*/ 	.word	0x0001a9c0


	//   ....[187]....
        /*0e14*/ 	.word	0x0001aa30


	//   ....[188]....
        /*0e18*/ 	.word	0x0001aa90


	//   ....[189]....
        /*0e1c*/ 	.word	0x0001ab00


	//   ....[190]....
        /*0e20*/ 	.word	0x0001ab70


	//   ....[191]....
        /*0e24*/ 	.word	0x0001abe0


	//   ....[192]....
        /*0e28*/ 	.word	0x0001ac40


	//   ....[193]....
        /*0e2c*/ 	.word	0x0001acb0


	//   ....[194]....
        /*0e30*/ 	.word	0x0001ad20


	//   ....[195]....
        /*0e34*/ 	.word	0x0001ad90


	//   ....[196]....
        /*0e38*/ 	.word	0x0001adf0


	//   ....[197]....
        /*0e3c*/ 	.word	0x0001ae60


	//   ....[198]....
        /*0e40*/ 	.word	0x0001aed0


	//   ....[199]....
        /*0e44*/ 	.word	0x0001af40


	//   ....[200]....
        /*0e48*/ 	.word	0x0001afa0


	//   ....[201]....
        /*0e4c*/ 	.word	0x0001b010


	//   ....[202]....
        /*0e50*/ 	.word	0x0001b080


	//   ....[203]....
        /*0e54*/ 	.word	0x0001b0f0


	//   ....[204]....
        /*0e58*/ 	.word	0x0001b290


	//   ....[205]....
        /*0e5c*/ 	.word	0x0001b2f0


	//   ....[206]....
        /*0e60*/ 	.word	0x0001b430


	//   ....[207]....
        /*0e64*/ 	.word	0x0001b490


	//   ....[208]....
        /*0e68*/ 	.word	0x0001b5d0


	//   ....[209]....
        /*0e6c*/ 	.word	0x0001b630


	//   ....[210]....
        /*0e70*/ 	.word	0x0001b6a0


	//   ....[211]....
        /*0e74*/ 	.word	0x0001b710


	//   ....[212]....
        /*0e78*/ 	.word	0x0001b980


	//   ....[213]....
        /*0e7c*/ 	.word	0x0001bbf0


	//   ....[214]....
        /*0e80*/ 	.word	0x0001c210


	//   ....[215]....
        /*0e84*/ 	.word	0x0001c260


	//   ....[216]....
        /*0e88*/ 	.word	0x0001c2b0


	//   ....[217]....
        /*0e8c*/ 	.word	0x0001c300


	//   ....[218]....
        /*0e90*/ 	.word	0x0001c350


	//   ....[219]....
        /*0e94*/ 	.word	0x0001c3a0


	//   ....[220]....
        /*0e98*/ 	.word	0x0001c3f0


	//   ....[221]....
        /*0e9c*/ 	.word	0x0001c440


	//   ....[222]....
        /*0ea0*/ 	.word	0x0001c4b0


	//   ....[223]....
        /*0ea4*/ 	.word	0x0001c520


	//   ....[224]....
        /*0ea8*/ 	.word	0x0001c650


	//   ....[225]....
        /*0eac*/ 	.word	0x0001c6b0


	//   ....[226]....
        /*0eb0*/ 	.word	0x0001c7f0


	//   ....[227]....
        /*0eb4*/ 	.word	0x0001c850


	//   ....[228]....
        /*0eb8*/ 	.word	0x0001c990


	//   ....[229]....
        /*0ebc*/ 	.word	0x0001c9f0


	//   ....[230]....
        /*0ec0*/ 	.word	0x0001ca60


	//   ....[231]....
        /*0ec4*/ 	.word	0x0001cad0


	//   ....[232]....
        /*0ec8*/ 	.word	0x0001cc00


	//   ....[233]....
        /*0ecc*/ 	.word	0x0001cc60


	//   ....[234]....
        /*0ed0*/ 	.word	0x0001cda0


	//   ....[235]....
        /*0ed4*/ 	.word	0x0001ce00


	//   ....[236]....
        /*0ed8*/ 	.word	0x0001cf40


	//   ....[237]....
        /*0edc*/ 	.word	0x0001cfa0


	//   ....[238]....
        /*0ee0*/ 	.word	0x0001d010


	//   ....[239]....
        /*0ee4*/ 	.word	0x0001d080


	//   ....[240]....
        /*0ee8*/ 	.word	0x0001d2e0


	//   ....[241]....
        /*0eec*/ 	.word	0x0001d540


	//   ....[242]....
        /*0ef0*/ 	.word	0x0001db80


	//   ....[243]....
        /*0ef4*/ 	.word	0x0001dbc0


	//   ....[244]....
        /*0ef8*/ 	.word	0x0001dc10


	//   ....[245]....
        /*0efc*/ 	.word	0x0001dc50


	//   ....[246]....
        /*0f00*/ 	.word	0x0001dca0


	//   ....[247]....
        /*0f04*/ 	.word	0x0001dce0


	//   ....[248]....
        /*0f08*/ 	.word	0x0001dd30


	//   ....[249]....
        /*0f0c*/ 	.word	0x0001dd80


	//   ....[250]....
        /*0f10*/ 	.word	0x0001dde0


	//   ....[251]....
        /*0f14*/ 	.word	0x0001de50


	//   ....[252]....
        /*0f18*/ 	.word	0x0001dec0


	//   ....[253]....
        /*0f1c*/ 	.word	0x0001dfa0


	//   ....[254]....
        /*0f20*/ 	.word	0x0001e000


	//   ....[255]....
        /*0f24*/ 	.word	0x0001e0e0


	//   ....[0]....
        /*0f28*/ 	.word	0x0001e140


	//   ....[1]....
        /*0f2c*/ 	.word	0x0001e220


	//   ....[2]....
        /*0f30*/ 	.word	0x0001e280


	//   ....[3]....
        /*0f34*/ 	.word	0x0001e2d0


	//   ....[4]....
        /*0f38*/ 	.word	0x0001e310


	//   ....[5]....
        /*0f3c*/ 	.word	0x0001e360


	//   ....[6]....
        /*0f40*/ 	.word	0x0001e3a0


	//   ....[7]....
        /*0f44*/ 	.word	0x0001e3f0


	//   ....[8]....
        /*0f48*/ 	.word	0x0001e430


	//   ....[9]....
        /*0f4c*/ 	.word	0x0001e480


	//   ....[10]....
        /*0f50*/ 	.word	0x0001e4c0


	//   ....[11]....
        /*0f54*/ 	.word	0x0001e510


	//   ....[12]....
        /*0f58*/ 	.word	0x0001e570


	//   ....[13]....
        /*0f5c*/ 	.word	0x0001e5c0


	//   ....[14]....
        /*0f60*/ 	.word	0x0001e620


	//   ....[15]....
        /*0f64*/ 	.word	0x0001e670


	//   ....[16]....
        /*0f68*/ 	.word	0x0001e6d0


	//   ....[17]....
        /*0f6c*/ 	.word	0x0001e720


	//   ....[18]....
        /*0f70*/ 	.word	0x0001e780


	//   ....[19]....
        /*0f74*/ 	.word	0x0001e7f0


	//   ....[20]....
        /*0f78*/ 	.word	0x0001e860


	//   ....[21]....
        /*0f7c*/ 	.word	0x0001e8d0


	//   ....[22]....
        /*0f80*/ 	.word	0x0001e930


	//   ....[23]....
        /*0f84*/ 	.word	0x0001e9a0


	//   ....[24]....
        /*0f88*/ 	.word	0x0001ea10


	//   ....[25]....
        /*0f8c*/ 	.word	0x0001ea80


	//   ....[26]....
        /*0f90*/ 	.word	0x0001eae0


	//   ....[27]....
        /*0f94*/ 	.word	0x0001eb50


	//   ....[28]....
        /*0f98*/ 	.word	0x0001ebc0


	//   ....[29]....
        /*0f9c*/ 	.word	0x0001ec30


	//   ....[30]....
        /*0fa0*/ 	.word	0x0001ec90


	//   ....[31]....
        /*0fa4*/ 	.word	0x0001ed00


	//   ....[32]....
        /*0fa8*/ 	.word	0x0001ed70


	//   ....[33]....
        /*0fac*/ 	.word	0x0001ede0


	//   ....[34]....
        /*0fb0*/ 	.word	0x0001ee40


	//   ....[35]....
        /*0fb4*/ 	.word	0x0001f310


	//   ....[36]....
        /*0fb8*/ 	.word	0x0001f330


	//   ....[37]....
        /*0fbc*/ 	.word	0x0001f340


	//   ....[38]....
        /*0fc0*/ 	.word	0x0001f350


	//   ....[39]....
        /*0fc4*/ 	.word	0x0001f600


	//   ....[40]....
        /*0fc8*/ 	.word	0x0001f610


	//   ....[41]....
        /*0fcc*/ 	.word	0x0001f620


	//   ....[42]....
        /*0fd0*/ 	.word	0x0001f630


	//   ....[43]....
        /*0fd4*/ 	.word	0x0001f8c0


	//   ....[44]....
        /*0fd8*/ 	.word	0x0001f8e0


	//   ....[45]....
        /*0fdc*/ 	.word	0x0001f8f0


	//   ....[46]....
        /*0fe0*/ 	.word	0x0001f900


	//   ....[47]....
        /*0fe4*/ 	.word	0x0001fbb0


	//   ....[48]....
        /*0fe8*/ 	.word	0x0001fbc0


	//   ....[49]....
        /*0fec*/ 	.word	0x0001fbd0


	//   ....[50]....
        /*0ff0*/ 	.word	0x0001fbe0


	//   ....[51]....
        /*0ff4*/ 	.word	0x0001fe70


	//   ....[52]....
        /*0ff8*/ 	.word	0x0001fe90


	//   ....[53]....
        /*0ffc*/ 	.word	0x0001fea0


	//   ....[54]....
        /*1000*/ 	.word	0x0001feb0


	//   ....[55]....
        /*1004*/ 	.word	0x00020170


	//   ....[56]....
        /*1008*/ 	.word	0x00020190


	//   ....[57]....
        /*100c*/ 	.word	0x000201a0


	//   ....[58]....
        /*1010*/ 	.word	0x000201b0


	//   ....[59]....
        /*1014*/ 	.word	0x00020450


	//   ....[60]....
        /*1018*/ 	.word	0x000204b0


	//   ....[61]....
        /*101c*/ 	.word	0x000204c0


	//   ....[62]....
        /*1020*/ 	.word	0x000204d0


	//   ....[63]....
        /*1024*/ 	.word	0x00020790


	//   ....[64]....
        /*1028*/ 	.word	0x000207f0


	//   ....[65]....
        /*102c*/ 	.word	0x00020800


	//   ....[66]....
        /*1030*/ 	.word	0x00020810


	//   ....[67]....
        /*1034*/ 	.word	0x00024210


	//   ....[68]....
        /*1038*/ 	.word	0x00024230


	//   ....[69]....
        /*103c*/ 	.word	0x00024240


	//   ....[70]....
        /*1040*/ 	.word	0x00024250


	//   ....[71]....
        /*1044*/ 	.word	0x00024460


	//   ....[72]....
        /*1048*/ 	.word	0x00024470


	//   ....[73]....
        /*104c*/ 	.word	0x00024480


	//   ....[74]....
        /*1050*/ 	.word	0x00024490


	//   ....[75]....
        /*1054*/ 	.word	0x000246c0


	//   ....[76]....
        /*1058*/ 	.word	0x000246e0


	//   ....[77]....
        /*105c*/ 	.word	0x000246f0


	//   ....[78]....
        /*1060*/ 	.word	0x00024700


	//   ....[79]....
        /*1064*/ 	.word	0x000248e0


	//   ....[80]....
        /*1068*/ 	.word	0x000248f0


	//   ....[81]....
        /*106c*/ 	.word	0x00024900


	//   ....[82]....
        /*1070*/ 	.word	0x00024910


	//   ....[83]....
        /*1074*/ 	.word	0x00024b40


	//   ....[84]....
        /*1078*/ 	.word	0x00024b60


	//   ....[85]....
        /*107c*/ 	.word	0x00024b70


	//   ....[86]....
        /*1080*/ 	.word	0x00024b80


	//   ....[87]....
        /*1084*/ 	.word	0x00024d60


	//   ....[88]....
        /*1088*/ 	.word	0x00024d70


	//   ....[89]....
        /*108c*/ 	.word	0x00024d80


	//   ....[90]....
        /*1090*/ 	.word	0x00024d90


	//   ....[91]....
        /*1094*/ 	.word	0x00024fc0


	//   ....[92]....
        /*1098*/ 	.word	0x00024fe0


	//   ....[93]....
        /*109c*/ 	.word	0x00024ff0


	//   ....[94]....
        /*10a0*/ 	.word	0x00025000


	//   ....[95]....
        /*10a4*/ 	.word	0x00025240


	//   ....[96]....
        /*10a8*/ 	.word	0x00025250


	//   ....[97]....
        /*10ac*/ 	.word	0x00025260


	//   ....[98]....
        /*10b0*/ 	.word	0x00025270


	//   ....[99]....
        /*10b4*/ 	.word	0x00029010


	//   ....[100]....
        /*10b8*/ 	.word	0x00029080


	//   ....[101]....
        /*10bc*/ 	.word	0x000290e0


	//   ....[102]....
        /*10c0*/ 	.word	0x00029140


	//   ....[103]....
        /*10c4*/ 	.word	0x000291b0


	//   ....[104]....
        /*10c8*/ 	.word	0x00029210


	//   ....[105]....
        /*10cc*/ 	.word	0x00029280


	//   ....[106]....
        /*10d0*/ 	.word	0x000292e0


	//   ....[107]....
        /*10d4*/ 	.word	0x00029350


	//   ....[108]....
        /*10d8*/ 	.word	0x000293c0


	//   ....[109]....
        /*10dc*/ 	.word	0x00029420


	//   ....[110]....
        /*10e0*/ 	.word	0x00029480


	//   ....[111]....
        /*10e4*/ 	.word	0x000294f0


	//   ....[112]....
        /*10e8*/ 	.word	0x00029550


	//   ....[113]....
        /*10ec*/ 	.word	0x000295c0


	//   ....[114]....
        /*10f0*/ 	.word	0x00029620


	//   ....[115]....
        /*10f4*/ 	.word	0x00029690


	//   ....[116]....
        /*10f8*/ 	.word	0x00029700


	//   ....[117]....
        /*10fc*/ 	.word	0x00029760


	//   ....[118]....
        /*1100*/ 	.word	0x000297c0


	//   ....[119]....
        /*1104*/ 	.word	0x00029830


	//   ....[120]....
        /*1108*/ 	.word	0x000298a0


	//   ....[121]....
        /*110c*/ 	.word	0x00029900


	//   ....[122]....
        /*1110*/ 	.word	0x00029960


	//   ....[123]....
        /*1114*/ 	.word	0x000299d0


	//   ....[124]....
        /*1118*/ 	.word	0x00029a40


	//   ....[125]....
        /*111c*/ 	.word	0x00029aa0


	//   ....[126]....
        /*1120*/ 	.word	0x00029b00


	//   ....[127]....
        /*1124*/ 	.word	0x00029b70


	//   ....[128]....
        /*1128*/ 	.word	0x00029be0


	//   ....[129]....
        /*112c*/ 	.word	0x00029c40


	//   ....[130]....
        /*1130*/ 	.word	0x00029ca0


	//   ....[131]....
        /*1134*/ 	.word	0x00029d10


	//   ....[132]....
        /*1138*/ 	.word	0x00029d80


	//   ....[133]....
        /*113c*/ 	.word	0x00029de0


	//   ....[134]....
        /*1140*/ 	.word	0x00029e40


	//   ....[135]....
        /*1144*/ 	.word	0x00029eb0


	//   ....[136]....
        /*1148*/ 	.word	0x00029f10


	//   ....[137]....
        /*114c*/ 	.word	0x00029f80


	//   ....[138]....
        /*1150*/ 	.word	0x00029fe0


	//   ....[139]....
        /*1154*/ 	.word	0x0002a050


	//   ....[140]....
        /*1158*/ 	.word	0x0002a0c0


	//   ....[141]....
        /*115c*/ 	.word	0x0002a120


	//   ....[142]....
        /*1160*/ 	.word	0x0002a180


	//   ....[143]....
        /*1164*/ 	.word	0x0002a1f0


	//   ....[144]....
        /*1168*/ 	.word	0x0002a250


	//   ....[145]....
        /*116c*/ 	.word	0x0002a2c0


	//   ....[146]....
        /*1170*/ 	.word	0x0002a320


	//   ....[147]....
        /*1174*/ 	.word	0x0002a390


	//   ....[148]....
        /*1178*/ 	.word	0x0002a400


	//   ....[149]....
        /*117c*/ 	.word	0x0002a460


	//   ....[150]....
        /*1180*/ 	.word	0x0002a4c0


	//   ....[151]....
        /*1184*/ 	.word	0x0002a530


	//   ....[152]....
        /*1188*/ 	.word	0x0002a590


	//   ....[153]....
        /*118c*/ 	.word	0x0002a600


	//   ....[154]....
        /*1190*/ 	.word	0x0002a660


	//   ....[155]....
        /*1194*/ 	.word	0x0002a6d0


	//   ....[156]....
        /*1198*/ 	.word	0x0002a740


	//   ....[157]....
        /*119c*/ 	.word	0x0002a7a0


	//   ....[158]....
        /*11a0*/ 	.word	0x0002a800


	//   ....[159]....
        /*11a4*/ 	.word	0x0002a870


	//   ....[160]....
        /*11a8*/ 	.word	0x0002a8d0


	//   ....[161]....
        /*11ac*/ 	.word	0x0002a930


	//   ....[162]....
        /*11b0*/ 	.word	0x0002a990


	//----- nvinfo : EIATTR_EXIT_INSTR_OFFSETS
	.align		4
.L_448:
        /*11b4*/ 	.byte	0x04, 0x1c
        /*11b6*/ 	.short	(.L_450 - .L_449)


	//   ....[0]....
.L_449:
        /*11b8*/ 	.word	0x00000350


	//   ....[1]....
        /*11bc*/ 	.word	0x00019880


	//   ....[2]....
        /*11c0*/ 	.word	0x000198e0


	//   ....[3]....
        /*11c4*/ 	.word	0x00019940


	//   ....[4]....
        /*11c8*/ 	.word	0x0001a850


	//   ....[5]....
        /*11cc*/ 	.word	0x0001a8a0


	//   ....[6]....
        /*11d0*/ 	.word	0x0001a900


	//----- nvinfo : EIATTR_CTAIDZ_USED
	.align		4
.L_450:
        /*11d4*/ 	.byte	0x01, 0x04
	.zero		2


	//----- nvinfo : EIATTR_MAX_THREADS
	.align		4
        /*11d8*/ 	.byte	0x04, 0x05
        /*11da*/ 	.short	(.L_452 - .L_451)
.L_451:
        /*11dc*/ 	.word	0x00000080
        /*11e0*/ 	.word	0x00000001
        /*11e4*/ 	.word	0x00000001


	//----- nvinfo : EIATTR_CRS_STACK_SIZE
	.align		4
.L_452:
        /*11e8*/ 	.byte	0x04, 0x1e
        /*11ea*/ 	.short	(.L_454 - .L_453)
.L_453:
        /*11ec*/ 	.word	0x00000000
.L_454:


//--------------------- .nv.callgraph             --------------------------
	.section	.nv.callgraph,"",@"SHT_CUDA_CALLGRAPH"
	.align	4
	.sectionentsize	8
	.align		4
        /*0000*/ 	.word	0x00000000
	.align		4
        /*0004*/ 	.word	0xffffffff
	.align		4
        /*0008*/ 	.word	0x00000000
	.align		4
        /*000c*/ 	.word	0xfffffffe
	.align		4
        /*0010*/ 	.word	0x00000000
	.align		4
        /*0014*/ 	.word	0xfffffffd
	.align		4
        /*0018*/ 	.word	0x00000000
	.align		4
        /*001c*/ 	.word	0xfffffffc


//--------------------- .nv.rel.action            --------------------------
	.section	.nv.rel.action,"",@"SHT_CUDA_RELOCINFO"
	.align	8
	.sectionentsize	8
        /*0000*/ 	.byte	0x73, 0x00, 0x00, 0x00, 0x00, 0x00, 0x00, 0x00, 0x00, 0x00, 0x00, 0x11, 0x25, 0x00, 0x05, 0x36


//--------------------- .nv.constant4             --------------------------
	.section	.nv.constant4,"a",@progbits
	.align	8
	.align		8
.nv.constant4:
        /*0000*/ 	.dword	_ZN72_INTERNAL_b387d70d_36_flash_fwd_hdim128_bf16_paged_sm80_cu_8e232a79_27194cuda3std3__45__cpo5beginE
	.align		8
        /*0008*/ 	.dword	_ZN72_INTERNAL_b387d70d_36_flash_fwd_hdim128_bf16_paged_sm80_cu_8e232a79_27194cuda3std3__45__cpo3endE
	.align		8
        /*0010*/ 	.dword	_ZN72_INTERNAL_b387d70d_36_flash_fwd_hdim128_bf16_paged_sm80_cu_8e232a79_27194cuda3std3__45__cpo6cbeginE
	.align		8
        /*0018*/ 	.dword	_ZN72_INTERNAL_b387d70d_36_flash_fwd_hdim128_bf16_paged_sm80_cu_8e232a79_27194cuda3std3__45__cpo4cendE
	.align		8
        /*0020*/ 	.dword	_ZN72_INTERNAL_b387d70d_36_flash_fwd_hdim128_bf16_paged_sm80_cu_8e232a79_27194cuda3std3__474_GLOBAL__N__b387d70d_36_flash_fwd_hdim128_bf16_paged_sm80_cu_8e232a79_27196ignoreE
	.align		8
        /*0028*/ 	.dword	_ZN72_INTERNAL_b387d70d_36_flash_fwd_hdim128_bf16_paged_sm80_cu_8e232a79_27194cuda3std3__419piecewise_constructE
	.align		8
        /*0030*/ 	.dword	_ZN72_INTERNAL_b387d70d_36_flash_fwd_hdim128_bf16_paged_sm80_cu_8e232a79_27194cuda3std3__48in_placeE
	.align		8
        /*0038*/ 	.dword	_ZN72_INTERNAL_b387d70d_36_flash_fwd_hdim128_bf16_paged_sm80_cu_8e232a79_27194cuda3std6ranges3__45__cpo4swapE
	.align		8
        /*0040*/ 	.dword	_ZN72_INTERNAL_b387d70d_36_flash_fwd_hdim128_bf16_paged_sm80_cu_8e232a79_27194cuda3std6ranges3__45__cpo9iter_moveE
	.align		8
        /*0048*/ 	.dword	_ZN72_INTERNAL_b387d70d_36_flash_fwd_hdim128_bf16_paged_sm80_cu_8e232a79_27194cute7productE
	.align		8
        /*0050*/ 	.dword	_ZN72_INTERNAL_b387d70d_36_flash_fwd_hdim128_bf16_paged_sm80_cu_8e232a79_27194cute1_E


//--------------------- .nv.constant0._ZN7cutlass13device_kernelIN5flash19enable_sm80_to_sm89INS1_16FlashAttnFwdSm80INS1_25CollectiveMainloopFwdSm80ILi8ELi1ELb1EN4cute5tupleIJNS5_1CILi128EEES8_S8_EEELi128ENS_10bfloat16_tEfNS_4arch4Sm80ELb0ELb0ELb0ELb0ELb1ELb0ELb1ELb0EEENS1_21CollectiveEpilogueFwdIS9_NS6_IJNS7_ILi1EEESF_SF_EEESA_SC_Li256ELb0ELb1ELb0ELb0EEENS1_19SingleTileSchedulerILb0ELb0ELb1ELi128EEEEEEEEEvNT_6ParamsE --------------------------
	.section	.nv.constant0._ZN7cutlass13device_kernelIN5flash19enable_sm80_to_sm89INS1_16FlashAttnFwdSm80INS1_25CollectiveMainloopFwdSm80ILi8ELi1ELb1EN4cute5tupleIJNS5_1CILi128EEES8_S8_EEELi128ENS_10bfloat16_tEfNS_4arch4Sm80ELb0ELb0ELb0ELb0ELb1ELb0ELb1ELb0EEENS1_21CollectiveEpilogueFwdIS9_NS6_IJNS7_ILi1EEESF_SF_EEESA_SC_Li256ELb0ELb1ELb0ELb0EEENS1_19SingleTileSchedulerILb0ELb0ELb1ELi128EEEEEEEEEvNT_6ParamsE,"a",@progbits
	.sectionflags	@""
	.align	4
.nv.constant0._ZN7cutlass13device_kernelIN5flash19enable_sm80_to_sm89INS1_16FlashAttnFwdSm80INS1_25CollectiveMainloopFwdSm80ILi8ELi1ELb1EN4cute5tupleIJNS5_1CILi128EEES8_S8_EEELi128ENS_10bfloat16_tEfNS_4arch4Sm80ELb0ELb0ELb0ELb0ELb1ELb0ELb1ELb0EEENS1_21CollectiveEpilogueFwdIS9_NS6_IJNS7_ILi1EEESF_SF_EEESA_SC_Li256ELb0ELb1ELb0ELb0EEENS1_19SingleTileSchedulerILb0ELb0ELb1ELi128EEEEEEEEEvNT_6ParamsE:
	.zero		1400


//--------------------- .nv.constant0._ZN7cutlass13device_kernelIN5flash19enable_sm80_to_sm89INS1_16FlashAttnFwdSm80INS1_25CollectiveMainloopFwdSm80ILi8ELi1ELb1EN4cute5tupleIJNS5_1CILi128EEES8_S8_EEELi128ENS_10bfloat16_tEfNS_4arch4Sm80ELb0ELb0ELb0ELb1ELb1ELb0ELb1ELb0EEENS1_21CollectiveEpilogueFwdIS9_NS6_IJNS7_ILi1EEESF_SF_EEESA_SC_Li256ELb1ELb1ELb0ELb0EEENS1_19SingleTileSchedulerILb1ELb0ELb1ELi128EEEEEEEEEvNT_6ParamsE --------------------------
	.section	.nv.constant0._ZN7cutlass13device_kernelIN5flash19enable_sm80_to_sm89INS1_16FlashAttnFwdSm80INS1_25CollectiveMainloopFwdSm80ILi8ELi1ELb1EN4cute5tupleIJNS5_1CILi128EEES8_S8_EEELi128ENS_10bfloat16_tEfNS_4arch4Sm80ELb0ELb0ELb0ELb1ELb1ELb0ELb1ELb0EEENS1_21CollectiveEpilogueFwdIS9_NS6_IJNS7_ILi1EEESF_SF_EEESA_SC_Li256ELb1ELb1ELb0ELb0EEENS1_19SingleTileSchedulerILb1ELb0ELb1ELi128EEEEEEEEEvNT_6ParamsE,"a",@progbits
	.sectionflags	@""
	.align	4
.nv.constant0._ZN7cutlass13device_kernelIN5flash19enable_sm80_to_sm89INS1_16FlashAttnFwdSm80INS1_25CollectiveMainloopFwdSm80ILi8ELi1ELb1EN4cute5tupleIJNS5_1CILi128EEES8_S8_EEELi128ENS_10bfloat16_tEfNS_4arch4Sm80ELb0ELb0ELb0ELb1ELb1ELb0ELb1ELb0EEENS1_21CollectiveEpilogueFwdIS9_NS6_IJNS7_ILi1EEESF_SF_EEESA_SC_Li256ELb1ELb1ELb0ELb0EEENS1_19SingleTileSchedulerILb1ELb0ELb1ELi128EEEEEEEEEvNT_6ParamsE:
	.zero		1400


//--------------------- .nv.constant0._ZN7cutlass13device_kernelIN5flash19enable_sm80_to_sm89INS1_16FlashAttnFwdSm80INS1_25CollectiveMainloopFwdSm80ILi8ELi1ELb1EN4cute5tupleIJNS5_1CILi128EEES8_S8_EEELi128ENS_10bfloat16_tEfNS_4arch4Sm80ELb0ELb0ELb0ELb1ELb1ELb1ELb1ELb0EEENS1_21CollectiveEpilogueFwdIS9_NS6_IJNS7_ILi1EEESF_SF_EEESA_SC_Li256ELb1ELb1ELb0ELb0EEENS1_19SingleTileSchedulerILb1ELb0ELb1ELi128EEEEEEEEEvNT_6ParamsE --------------------------
	.section	.nv.constant0._ZN7cutlass13device_kernelIN5flash19enable_sm80_to_sm89INS1_16FlashAttnFwdSm80INS1_25CollectiveMainloopFwdSm80ILi8ELi1ELb1EN4cute5tupleIJNS5_1CILi128EEES8_S8_EEELi128ENS_10bfloat16_tEfNS_4arch4Sm80ELb0ELb0ELb0ELb1ELb1ELb1ELb1ELb0EEENS1_21CollectiveEpilogueFwdIS9_NS6_IJNS7_ILi1EEESF_SF_EEESA_SC_Li256ELb1ELb1ELb0ELb0EEENS1_19SingleTileSchedulerILb1ELb0ELb1ELi128EEEEEEEEEvNT_6ParamsE,"a",@progbits
	.sectionflags	@""
	.align	4
.nv.constant0._ZN7cutlass13device_kernelIN5flash19enable_sm80_to_sm89INS1_16FlashAttnFwdSm80INS1_25CollectiveMainloopFwdSm80ILi8ELi1ELb1EN4cute5tupleIJNS5_1CILi128EEES8_S8_EEELi128ENS_10bfloat16_tEfNS_4arch4Sm80ELb0ELb0ELb0ELb1ELb1ELb1ELb1ELb0EEENS1_21CollectiveEpilogueFwdIS9_NS6_IJNS7_ILi1EEESF_SF_EEESA_SC_Li256ELb1ELb1ELb0ELb0EEENS1_19SingleTileSchedulerILb1ELb0ELb1ELi128EEEEEEEEEvNT_6ParamsE:
	.zero		1400


//--------------------- .nv.constant0._ZN7cutlass13device_kernelIN5flash19enable_sm80_to_sm89INS1_16FlashAttnFwdSm80INS1_25CollectiveMainloopFwdSm80ILi8ELi1ELb1EN4cute5tupleIJNS5_1CILi128EEENS7_ILi96EEES8_EEELi128ENS_10bfloat16_tEfNS_4arch4Sm80ELb0ELb1ELb0ELb0ELb1ELb0ELb1ELb0EEENS1_21CollectiveEpilogueFwdINS6_IJS8_S8_S9_EEENS6_IJNS7_ILi1EEESH_SH_EEESB_SD_Li256ELb0ELb1ELb0ELb0EEENS1_19SingleTileSchedulerILb0ELb0ELb1ELi128EEEEEEEEEvNT_6ParamsE --------------------------
	.section	.nv.constant0._ZN7cutlass13device_kernelIN5flash19enable_sm80_to_sm89INS1_16FlashAttnFwdSm80INS1_25CollectiveMainloopFwdSm80ILi8ELi1ELb1EN4cute5tupleIJNS5_1CILi128EEENS7_ILi96EEES8_EEELi128ENS_10bfloat16_tEfNS_4arch4Sm80ELb0ELb1ELb0ELb0ELb1ELb0ELb1ELb0EEENS1_21CollectiveEpilogueFwdINS6_IJS8_S8_S9_EEENS6_IJNS7_ILi1EEESH_SH_EEESB_SD_Li256ELb0ELb1ELb0ELb0EEENS1_19SingleTileSchedulerILb0ELb0ELb1ELi128EEEEEEEEEvNT_6ParamsE,"a",@progbits
	.sectionflags	@""
	.align	4
.nv.constant0._ZN7cutlass13device_kernelIN5flash19enable_sm80_to_sm89INS1_16FlashAttnFwdSm80INS1_25CollectiveMainloopFwdSm80ILi8ELi1ELb1EN4cute5tupleIJNS5_1CILi128EEENS7_ILi96EEES8_EEELi128ENS_10bfloat16_tEfNS_4arch4Sm80ELb0ELb1ELb0ELb0ELb1ELb0ELb1ELb0EEENS1_21CollectiveEpilogueFwdINS6_IJS8_S8_S9_EEENS6_IJNS7_ILi1EEESH_SH_EEESB_SD_Li256ELb0ELb1ELb0ELb0EEENS1_19SingleTileSchedulerILb0ELb0ELb1ELi128EEEEEEEEEvNT_6ParamsE:
	.zero		1400


//--------------------- .nv.constant0._ZN7cutlass13device_kernelIN5flash19enable_sm80_to_sm89INS1_16FlashAttnFwdSm80INS1_25CollectiveMainloopFwdSm80ILi8ELi1ELb1EN4cute5tupleIJNS5_1CILi128EEENS7_ILi96EEES8_EEELi128ENS_10bfloat16_tEfNS_4arch4Sm80ELb0ELb1ELb0ELb1ELb1ELb0ELb1ELb0EEENS1_21CollectiveEpilogueFwdINS6_IJS8_S8_S9_EEENS6_IJNS7_ILi1EEESH_SH_EEESB_SD_Li256ELb1ELb1ELb0ELb0EEENS1_19SingleTileSchedulerILb1ELb0ELb1ELi128EEEEEEEEEvNT_6ParamsE --------------------------
	.section	.nv.constant0._ZN7cutlass13device_kernelIN5flash19enable_sm80_to_sm89INS1_16FlashAttnFwdSm80INS1_25CollectiveMainloopFwdSm80ILi8ELi1ELb1EN4cute5tupleIJNS5_1CILi128EEENS7_ILi96EEES8_EEELi128ENS_10bfloat16_tEfNS_4arch4Sm80ELb0ELb1ELb0ELb1ELb1ELb0ELb1ELb0EEENS1_21CollectiveEpilogueFwdINS6_IJS8_S8_S9_EEENS6_IJNS7_ILi1EEESH_SH_EEESB_SD_Li256ELb1ELb1ELb0ELb0EEENS1_19SingleTileSchedulerILb1ELb0ELb1ELi128EEEEEEEEEvNT_6ParamsE,"a",@progbits
	.sectionflags	@""
	.align	4
.nv.constant0._ZN7cutlass13device_kernelIN5flash19enable_sm80_to_sm89INS1_16FlashAttnFwdSm80INS1_25CollectiveMainloopFwdSm80ILi8ELi1ELb1EN4cute5tupleIJNS5_1CILi128EEENS7_ILi96EEES8_EEELi128ENS_10bfloat16_tEfNS_4arch4Sm80ELb0ELb1ELb0ELb1ELb1ELb0ELb1ELb0EEENS1_21CollectiveEpilogueFwdINS6_IJS8_S8_S9_EEENS6_IJNS7_ILi1EEESH_SH_EEESB_SD_Li256ELb1ELb1ELb0ELb0EEENS1_19SingleTileSchedulerILb1ELb0ELb1ELi128EEEEEEEEEvNT_6ParamsE:
	.zero		1400


//--------------------- .nv.constant0._ZN7cutlass13device_kernelIN5flash19enable_sm80_to_sm89INS1_16FlashAttnFwdSm80INS1_25CollectiveMainloopFwdSm80ILi8ELi1ELb1EN4cute5tupleIJNS5_1CILi128EEENS7_ILi96EEES8_EEELi128ENS_10bfloat16_tEfNS_4arch4Sm80ELb0ELb1ELb0ELb1ELb1ELb1ELb1ELb0EEENS1_21CollectiveEpilogueFwdINS6_IJS8_S8_S9_EEENS6_IJNS7_ILi1EEESH_SH_EEESB_SD_Li256ELb1ELb1ELb0ELb0EEENS1_19SingleTileSchedulerILb1ELb0ELb1ELi128EEEEEEEEEvNT_6ParamsE --------------------------
	.section	.nv.constant0._ZN7cutlass13device_kernelIN5flash19enable_sm80_to_sm89INS1_16FlashAttnFwdSm80INS1_25CollectiveMainloopFwdSm80ILi8ELi1ELb1EN4cute5tupleIJNS5_1CILi128EEENS7_ILi96EEES8_EEELi128ENS_10bfloat16_tEfNS_4arch4Sm80ELb0ELb1ELb0ELb1ELb1ELb1ELb1ELb0EEENS1_21CollectiveEpilogueFwdINS6_IJS8_S8_S9_EEENS6_IJNS7_ILi1EEESH_SH_EEESB_SD_Li256ELb1ELb1ELb0ELb0EEENS1_19SingleTileSchedulerILb1ELb0ELb1ELi128EEEEEEEEEvNT_6ParamsE,"a",@progbits
	.sectionflags	@""
	.align	4
.nv.constant0._ZN7cutlass13device_kernelIN5flash19enable_sm80_to_sm89INS1_16FlashAttnFwdSm80INS1_25CollectiveMainloopFwdSm80ILi8ELi1ELb1EN4cute5tupleIJNS5_1CILi128EEENS7_ILi96EEES8_EEELi128ENS_10bfloat16_tEfNS_4arch4Sm80ELb0ELb1ELb0ELb1ELb1ELb1ELb1ELb0EEENS1_21CollectiveEpilogueFwdINS6_IJS8_S8_S9_EEENS6_IJNS7_ILi1EEESH_SH_EEESB_SD_Li256ELb1ELb1ELb0ELb0EEENS1_19SingleTileSchedulerILb1ELb0ELb1ELi128EEEEEEEEEvNT_6ParamsE:
	.zero		1400


//--------------------- .nv.constant0._ZN7cutlass13device_kernelIN5flash19enable_sm80_to_sm89INS1_16FlashAttnFwdSm80INS1_25CollectiveMainloopFwdSm80ILi8ELi1ELb1EN4cute5tupleIJNS5_1CILi128EEES8_S8_EEELi128ENS_10bfloat16_tEfNS_4arch4Sm80ELb1ELb0ELb0ELb0ELb1ELb0ELb1ELb0EEENS1_21CollectiveEpilogueFwdIS9_NS6_IJNS7_ILi1EEESF_SF_EEESA_SC_Li256ELb0ELb1ELb0ELb0EEENS1_30DynamicPersistentTileSchedulerILi256ELi256ELb0ELb1ELb0EEEEEEEEEvNT_6ParamsE --------------------------
	.section	.nv.constant0._ZN7cutlass13device_kernelIN5flash19enable_sm80_to_sm89INS1_16FlashAttnFwdSm80INS1_25CollectiveMainloopFwdSm80ILi8ELi1ELb1EN4cute5tupleIJNS5_1CILi128EEES8_S8_EEELi128ENS_10bfloat16_tEfNS_4arch4Sm80ELb1ELb0ELb0ELb0ELb1ELb0ELb1ELb0EEENS1_21CollectiveEpilogueFwdIS9_NS6_IJNS7_ILi1EEESF_SF_EEESA_SC_Li256ELb0ELb1ELb0ELb0EEENS1_30DynamicPersistentTileSchedulerILi256ELi256ELb0ELb1ELb0EEEEEEEEEvNT_6ParamsE,"a",@progbits
	.sectionflags	@""
	.align	4
.nv.constant0._ZN7cutlass13device_kernelIN5flash19enable_sm80_to_sm89INS1_16FlashAttnFwdSm80INS1_25CollectiveMainloopFwdSm80ILi8ELi1ELb1EN4cute5tupleIJNS5_1CILi128EEES8_S8_EEELi128ENS_10bfloat16_tEfNS_4arch4Sm80ELb1ELb0ELb0ELb0ELb1ELb0ELb1ELb0EEENS1_21CollectiveEpilogueFwdIS9_NS6_IJNS7_ILi1EEESF_SF_EEESA_SC_Li256ELb0ELb1ELb0ELb0EEENS1_30DynamicPersistentTileSchedulerILi256ELi256ELb0ELb1ELb0EEEEEEEEEvNT_6ParamsE:
	.zero		1416


//--------------------- .nv.constant0._ZN7cutlass13device_kernelIN5flash19enable_sm80_to_sm89INS1_16FlashAttnFwdSm80INS1_25CollectiveMainloopFwdSm80ILi8ELi1ELb1EN4cute5tupleIJNS5_1CILi128EEES8_S8_EEELi128ENS_10bfloat16_tEfNS_4arch4Sm80ELb1ELb0ELb0ELb1ELb1ELb0ELb1ELb0EEENS1_21CollectiveEpilogueFwdIS9_NS6_IJNS7_ILi1EEESF_SF_EEESA_SC_Li256ELb1ELb1ELb0ELb0EEENS1_19SingleTileSchedulerILb1ELb0ELb1ELi128EEEEEEEEEvNT_6ParamsE --------------------------
	.section	.nv.constant0._ZN7cutlass13device_kernelIN5flash19enable_sm80_to_sm89INS1_16FlashAttnFwdSm80INS1_25CollectiveMainloopFwdSm80ILi8ELi1ELb1EN4cute5tupleIJNS5_1CILi128EEES8_S8_EEELi128ENS_10bfloat16_tEfNS_4arch4Sm80ELb1ELb0ELb0ELb1ELb1ELb0ELb1ELb0EEENS1_21CollectiveEpilogueFwdIS9_NS6_IJNS7_ILi1EEESF_SF_EEESA_SC_Li256ELb1ELb1ELb0ELb0EEENS1_19SingleTileSchedulerILb1ELb0ELb1ELi128EEEEEEEEEvNT_6ParamsE,"a",@progbits
	.sectionflags	@""
	.align	4
.nv.constant0._ZN7cutlass13device_kernelIN5flash19enable_sm80_to_sm89INS1_16FlashAttnFwdSm80INS1_25CollectiveMainloopFwdSm80ILi8ELi1ELb1EN4cute5tupleIJNS5_1CILi128EEES8_S8_EEELi128ENS_10bfloat16_tEfNS_4arch4Sm80ELb1ELb0ELb0ELb1ELb1ELb0ELb1ELb0EEENS1_21CollectiveEpilogueFwdIS9_NS6_IJNS7_ILi1EEESF_SF_EEESA_SC_Li256ELb1ELb1ELb0ELb0EEENS1_19SingleTileSchedulerILb1ELb0ELb1ELi128EEEEEEEEEvNT_6ParamsE:
	.zero		1400


//--------------------- .nv.constant0._ZN7cutlass13device_kernelIN5flash19enable_sm80_to_sm89INS1_16FlashAttnFwdSm80INS1_25CollectiveMainloopFwdSm80ILi8ELi1ELb1EN4cute5tupleIJNS5_1CILi128EEES8_S8_EEELi128ENS_10bfloat16_tEfNS_4arch4Sm80ELb1ELb0ELb0ELb1ELb1ELb1ELb1ELb0EEENS1_21CollectiveEpilogueFwdIS9_NS6_IJNS7_ILi1EEESF_SF_EEESA_SC_Li256ELb1ELb1ELb0ELb0EEENS1_19SingleTileSchedulerILb1ELb0ELb1ELi128EEEEEEEEEvNT_6ParamsE --------------------------
	.section	.nv.constant0._ZN7cutlass13device_kernelIN5flash19enable_sm80_to_sm89INS1_16FlashAttnFwdSm80INS1_25CollectiveMainloopFwdSm80ILi8ELi1ELb1EN4cute5tupleIJNS5_1CILi128EEES8_S8_EEELi128ENS_10bfloat16_tEfNS_4arch4Sm80ELb1ELb0ELb0ELb1ELb1ELb1ELb1ELb0EEENS1_21CollectiveEpilogueFwdIS9_NS6_IJNS7_ILi1EEESF_SF_EEESA_SC_Li256ELb1ELb1ELb0ELb0EEENS1_19SingleTileSchedulerILb1ELb0ELb1ELi128EEEEEEEEEvNT_6ParamsE,"a",@progbits
	.sectionflags	@""
	.align	4
.nv.constant0._ZN7cutlass13device_kernelIN5flash19enable_sm80_to_sm89INS1_16FlashAttnFwdSm80INS1_25CollectiveMainloopFwdSm80ILi8ELi1ELb1EN4cute5tupleIJNS5_1CILi128EEES8_S8_EEELi128ENS_10bfloat16_tEfNS_4arch4Sm80ELb1ELb0ELb0ELb1ELb1ELb1ELb1ELb0EEENS1_21CollectiveEpilogueFwdIS9_NS6_IJNS7_ILi1EEESF_SF_EEESA_SC_Li256ELb1ELb1ELb0ELb0EEENS1_19SingleTileSchedulerILb1ELb0ELb1ELi128EEEEEEEEEvNT_6ParamsE:
	.zero		1400


//--------------------- .nv.constant0._ZN7cutlass13device_kernelIN5flash19enable_sm80_to_sm89INS1_16FlashAttnFwdSm80INS1_25CollectiveMainloopFwdSm80ILi4ELi1ELb0EN4cute5tupleIJNS5_1CILi128EEENS7_ILi64EEES8_EEELi128ENS_10bfloat16_tEfNS_4arch4Sm80ELb0ELb0ELb0ELb0ELb1ELb0ELb1ELb0EEENS1_21CollectiveEpilogueFwdINS6_IJS8_S8_S9_EEENS6_IJNS7_ILi1EEESH_SH_EEESB_SD_Li128ELb0ELb1ELb0ELb0EEENS1_19SingleTileSchedulerILb0ELb0ELb1ELi128EEEEEEEEEvNT_6ParamsE --------------------------
	.section	.nv.constant0._ZN7cutlass13device_kernelIN5flash19enable_sm80_to_sm89INS1_16FlashAttnFwdSm80INS1_25CollectiveMainloopFwdSm80ILi4ELi1ELb0EN4cute5tupleIJNS5_1CILi128EEENS7_ILi64EEES8_EEELi128ENS_10bfloat16_tEfNS_4arch4Sm80ELb0ELb0ELb0ELb0ELb1ELb0ELb1ELb0EEENS1_21CollectiveEpilogueFwdINS6_IJS8_S8_S9_EEENS6_IJNS7_ILi1EEESH_SH_EEESB_SD_Li128ELb0ELb1ELb0ELb0EEENS1_19SingleTileSchedulerILb0ELb0ELb1ELi128EEEEEEEEEvNT_6ParamsE,"a",@progbits
	.sectionflags	@""
	.align	4
.nv.constant0._ZN7cutlass13device_kernelIN5flash19enable_sm80_to_sm89INS1_16FlashAttnFwdSm80INS1_25CollectiveMainloopFwdSm80ILi4ELi1ELb0EN4cute5tupleIJNS5_1CILi128EEENS7_ILi64EEES8_EEELi128ENS_10bfloat16_tEfNS_4arch4Sm80ELb0ELb0ELb0ELb0ELb1ELb0ELb1ELb0EEENS1_21CollectiveEpilogueFwdINS6_IJS8_S8_S9_EEENS6_IJNS7_ILi1EEESH_SH_EEESB_SD_Li128ELb0ELb1ELb0ELb0EEENS1_19SingleTileSchedulerILb0ELb0ELb1ELi128EEEEEEEEEvNT_6ParamsE:
	.zero		1400


//--------------------- .nv.constant0._ZN7cutlass13device_kernelIN5flash19enable_sm80_to_sm89INS1_16FlashAttnFwdSm80INS1_25CollectiveMainloopFwdSm80ILi4ELi1ELb0EN4cute5tupleIJNS5_1CILi128EEENS7_ILi64EEES8_EEELi128ENS_10bfloat16_tEfNS_4arch4Sm80ELb0ELb0ELb0ELb1ELb1ELb0ELb1ELb0EEENS1_21CollectiveEpilogueFwdINS6_IJS8_S8_S9_EEENS6_IJNS7_ILi1EEESH_SH_EEESB_SD_Li128ELb1ELb1ELb0ELb0EEENS1_19SingleTileSchedulerILb1ELb0ELb1ELi128EEEEEEEEEvNT_6ParamsE --------------------------
	.section	.nv.constant0._ZN7cutlass13device_kernelIN5flash19enable_sm80_to_sm89INS1_16FlashAttnFwdSm80INS1_25CollectiveMainloopFwdSm80ILi4ELi1ELb0EN4cute5tupleIJNS5_1CILi128EEENS7_ILi64EEES8_EEELi128ENS_10bfloat16_tEfNS_4arch4Sm80ELb0ELb0ELb0ELb1ELb1ELb0ELb1ELb0EEENS1_21CollectiveEpilogueFwdINS6_IJS8_S8_S9_EEENS6_IJNS7_ILi1EEESH_SH_EEESB_SD_Li128ELb1ELb1ELb0ELb0EEENS1_19SingleTileSchedulerILb1ELb0ELb1ELi128EEEEEEEEEvNT_6ParamsE,"a",@progbits
	.sectionflags	@""
	.align	4
.nv.constant0._ZN7cutlass13device_kernelIN5flash19enable_sm80_to_sm89INS1_16FlashAttnFwdSm80INS1_25CollectiveMainloopFwdSm80ILi4ELi1ELb0EN4cute5tupleIJNS5_1CILi128EEENS7_ILi64EEES8_EEELi128ENS_10bfloat16_tEfNS_4arch4Sm80ELb0ELb0ELb0ELb1ELb1ELb0ELb1ELb0EEENS1_21CollectiveEpilogueFwdINS6_IJS8_S8_S9_EEENS6_IJNS7_ILi1EEESH_SH_EEESB_SD_Li128ELb1ELb1ELb0ELb0EEENS1_19SingleTileSchedulerILb1ELb0ELb1ELi128EEEEEEEEEvNT_6ParamsE:
	.zero		1400


//--------------------- .nv.constant0._ZN7cutlass13device_kernelIN5flash19enable_sm80_to_sm89INS1_16FlashAttnFwdSm80INS1_25CollectiveMainloopFwdSm80ILi4ELi1ELb0EN4cute5tupleIJNS5_1CILi128EEENS7_ILi64EEES8_EEELi128ENS_10bfloat16_tEfNS_4arch4Sm80ELb0ELb0ELb0ELb1ELb1ELb1ELb1ELb0EEENS1_21CollectiveEpilogueFwdINS6_IJS8_S8_S9_EEENS6_IJNS7_ILi1EEESH_SH_EEESB_SD_Li128ELb1ELb1ELb0ELb0EEENS1_19SingleTileSchedulerILb1ELb0ELb1ELi128EEEEEEEEEvNT_6ParamsE --------------------------
	.section	.nv.constant0._ZN7cutlass13device_kernelIN5flash19enable_sm80_to_sm89INS1_16FlashAttnFwdSm80INS1_25CollectiveMainloopFwdSm80ILi4ELi1ELb0EN4cute5tupleIJNS5_1CILi128EEENS7_ILi64EEES8_EEELi128ENS_10bfloat16_tEfNS_4arch4Sm80ELb0ELb0ELb0ELb1ELb1ELb1ELb1ELb0EEENS1_21CollectiveEpilogueFwdINS6_IJS8_S8_S9_EEENS6_IJNS7_ILi1EEESH_SH_EEESB_SD_Li128ELb1ELb1ELb0ELb0EEENS1_19SingleTileSchedulerILb1ELb0ELb1ELi128EEEEEEEEEvNT_6ParamsE,"a",@progbits
	.sectionflags	@""
	.align	4
.nv.constant0._ZN7cutlass13device_kernelIN5flash19enable_sm80_to_sm89INS1_16FlashAttnFwdSm80INS1_25CollectiveMainloopFwdSm80ILi4ELi1ELb0EN4cute5tupleIJNS5_1CILi128EEENS7_ILi64EEES8_EEELi128ENS_10bfloat16_tEfNS_4arch4Sm80ELb0ELb0ELb0ELb1ELb1ELb1ELb1ELb0EEENS1_21CollectiveEpilogueFwdINS6_IJS8_S8_S9_EEENS6_IJNS7_ILi1EEESH_SH_EEESB_SD_Li128ELb1ELb1ELb0ELb0EEENS1_19SingleTileSchedulerILb1ELb0ELb1ELi128EEEEEEEEEvNT_6ParamsE:
	.zero		1400


//--------------------- .nv.constant0._ZN7cutlass13device_kernelIN5flash19enable_sm80_to_sm89INS1_16FlashAttnFwdSm80INS1_25CollectiveMainloopFwdSm80ILi4ELi1ELb0EN4cute5tupleIJNS5_1CILi128EEENS7_ILi48EEES8_EEELi128ENS_10bfloat16_tEfNS_4arch4Sm80ELb0ELb1ELb0ELb0ELb1ELb0ELb1ELb0EEENS1_21CollectiveEpilogueFwdINS6_IJS8_S8_S9_EEENS6_IJNS7_ILi1EEESH_SH_EEESB_SD_Li128ELb0ELb1ELb0ELb0EEENS1_19SingleTileSchedulerILb0ELb0ELb1ELi128EEEEEEEEEvNT_6ParamsE --------------------------
	.section	.nv.constant0._ZN7cutlass13device_kernelIN5flash19enable_sm80_to_sm89INS1_16FlashAttnFwdSm80INS1_25CollectiveMainloopFwdSm80ILi4ELi1ELb0EN4cute5tupleIJNS5_1CILi128EEENS7_ILi48EEES8_EEELi128ENS_10bfloat16_tEfNS_4arch4Sm80ELb0ELb1ELb0ELb0ELb1ELb0ELb1ELb0EEENS1_21CollectiveEpilogueFwdINS6_IJS8_S8_S9_EEENS6_IJNS7_ILi1EEESH_SH_EEESB_SD_Li128ELb0ELb1ELb0ELb0EEENS1_19SingleTileSchedulerILb0ELb0ELb1ELi128EEEEEEEEEvNT_6ParamsE,"a",@progbits
	.sectionflags	@""
	.align	4
.nv.constant0._ZN7cutlass13device_kernelIN5flash19enable_sm80_to_sm89INS1_16FlashAttnFwdSm80INS1_25CollectiveMainloopFwdSm80ILi4ELi1ELb0EN4cute5tupleIJNS5_1CILi128EEENS7_ILi48EEES8_EEELi128ENS_10bfloat16_tEfNS_4arch4Sm80ELb0ELb1ELb0ELb0ELb1ELb0ELb1ELb0EEENS1_21CollectiveEpilogueFwdINS6_IJS8_S8_S9_EEENS6_IJNS7_ILi1EEESH_SH_EEESB_SD_Li128ELb0ELb1ELb0ELb0EEENS1_19SingleTileSchedulerILb0ELb0ELb1ELi128EEEEEEEEEvNT_6ParamsE:
	.zero		1400


//--------------------- .nv.constant0._ZN7cutlass13device_kernelIN5flash19enable_sm80_to_sm89INS1_16FlashAttnFwdSm80INS1_25CollectiveMainloopFwdSm80ILi4ELi1ELb0EN4cute5tupleIJNS5_1CILi128EEENS7_ILi48EEES8_EEELi128ENS_10bfloat16_tEfNS_4arch4Sm80ELb0ELb1ELb0ELb1ELb1ELb0ELb1ELb0EEENS1_21CollectiveEpilogueFwdINS6_IJS8_S8_S9_EEENS6_IJNS7_ILi1EEESH_SH_EEESB_SD_Li128ELb1ELb1ELb0ELb0EEENS1_19SingleTileSchedulerILb1ELb0ELb1ELi128EEEEEEEEEvNT_6ParamsE --------------------------
	.section	.nv.constant0._ZN7cutlass13device_kernelIN5flash19enable_sm80_to_sm89INS1_16FlashAttnFwdSm80INS1_25CollectiveMainloopFwdSm80ILi4ELi1ELb0EN4cute5tupleIJNS5_1CILi128EEENS7_ILi48EEES8_EEELi128ENS_10bfloat16_tEfNS_4arch4Sm80ELb0ELb1ELb0ELb1ELb1ELb0ELb1ELb0EEENS1_21CollectiveEpilogueFwdINS6_IJS8_S8_S9_EEENS6_IJNS7_ILi1EEESH_SH_EEESB_SD_Li128ELb1ELb1ELb0ELb0EEENS1_19SingleTileSchedulerILb1ELb0ELb1ELi128EEEEEEEEEvNT_6ParamsE,"a",@progbits
	.sectionflags	@""
	.align	4
.nv.constant0._ZN7cutlass13device_kernelIN5flash19enable_sm80_to_sm89INS1_16FlashAttnFwdSm80INS1_25CollectiveMainloopFwdSm80ILi4ELi1ELb0EN4cute5tupleIJNS5_1CILi128EEENS7_ILi48EEES8_EEELi128ENS_10bfloat16_tEfNS_4arch4Sm80ELb0ELb1ELb0ELb1ELb1ELb0ELb1ELb0EEENS1_21CollectiveEpilogueFwdINS6_IJS8_S8_S9_EEENS6_IJNS7_ILi1EEESH_SH_EEESB_SD_Li128ELb1ELb1ELb0ELb0EEENS1_19SingleTileSchedulerILb1ELb0ELb1ELi128EEEEEEEEEvNT_6ParamsE:
	.zero		1400


//--------------------- .nv.constant0._ZN7cutlass13device_kernelIN5flash19enable_sm80_to_sm89INS1_16FlashAttnFwdSm80INS1_25CollectiveMainloopFwdSm80ILi4ELi1ELb0EN4cute5tupleIJNS5_1CILi128EEENS7_ILi48EEES8_EEELi128ENS_10bfloat16_tEfNS_4arch4Sm80ELb0ELb1ELb0ELb1ELb1ELb1ELb1ELb0EEENS1_21CollectiveEpilogueFwdINS6_IJS8_S8_S9_EEENS6_IJNS7_ILi1EEESH_SH_EEESB_SD_Li128ELb1ELb1ELb0ELb0EEENS1_19SingleTileSchedulerILb1ELb0ELb1ELi128EEEEEEEEEvNT_6ParamsE --------------------------
	.section	.nv.constant0._ZN7cutlass13device_kernelIN5flash19enable_sm80_to_sm89INS1_16FlashAttnFwdSm80INS1_25CollectiveMainloopFwdSm80ILi4ELi1ELb0EN4cute5tupleIJNS5_1CILi128EEENS7_ILi48EEES8_EEELi128ENS_10bfloat16_tEfNS_4arch4Sm80ELb0ELb1ELb0ELb1ELb1ELb1ELb1ELb0EEENS1_21CollectiveEpilogueFwdINS6_IJS8_S8_S9_EEENS6_IJNS7_ILi1EEESH_SH_EEESB_SD_Li128ELb1ELb1ELb0ELb0EEENS1_19SingleTileSchedulerILb1ELb0ELb1ELi128EEEEEEEEEvNT_6ParamsE,"a",@progbits
	.sectionflags	@""
	.align	4
.nv.constant0._ZN7cutlass13device_kernelIN5flash19enable_sm80_to_sm89INS1_16FlashAttnFwdSm80INS1_25CollectiveMainloopFwdSm80ILi4ELi1ELb0EN4cute5tupleIJNS5_1CILi128EEENS7_ILi48EEES8_EEELi128ENS_10bfloat16_tEfNS_4arch4Sm80ELb0ELb1ELb0ELb1ELb1ELb1ELb1ELb0EEENS1_21CollectiveEpilogueFwdINS6_IJS8_S8_S9_EEENS6_IJNS7_ILi1EEESH_SH_EEESB_SD_Li128ELb1ELb1ELb0ELb0EEENS1_19SingleTileSchedulerILb1ELb0ELb1ELi128EEEEEEEEEvNT_6ParamsE:
	.zero		1400


//--------------------- .nv.constant0._ZN7cutlass13device_kernelIN5flash19enable_sm80_to_sm89INS1_16FlashAttnFwdSm80INS1_25CollectiveMainloopFwdSm80ILi4ELi1ELb0EN4cute5tupleIJNS5_1CILi128EEENS7_ILi64EEES8_EEELi128ENS_10bfloat16_tEfNS_4arch4Sm80ELb1ELb0ELb0ELb0ELb1ELb0ELb1ELb0EEENS1_21CollectiveEpilogueFwdINS6_IJS8_S8_S9_EEENS6_IJNS7_ILi1EEESH_SH_EEESB_SD_Li128ELb0ELb1ELb0ELb0EEENS1_30DynamicPersistentTileSchedulerILi128ELi128ELb0ELb1ELb0EEEEEEEEEvNT_6ParamsE --------------------------
	.section	.nv.constant0._ZN7cutlass13device_kernelIN5flash19enable_sm80_to_sm89INS1_16FlashAttnFwdSm80INS1_25CollectiveMainloopFwdSm80ILi4ELi1ELb0EN4cute5tupleIJNS5_1CILi128EEENS7_ILi64EEES8_EEELi128ENS_10bfloat16_tEfNS_4arch4Sm80ELb1ELb0ELb0ELb0ELb1ELb0ELb1ELb0EEENS1_21CollectiveEpilogueFwdINS6_IJS8_S8_S9_EEENS6_IJNS7_ILi1EEESH_SH_EEESB_SD_Li128ELb0ELb1ELb0ELb0EEENS1_30DynamicPersistentTileSchedulerILi128ELi128ELb0ELb1ELb0EEEEEEEEEvNT_6ParamsE,"a",@progbits
	.sectionflags	@""
	.align	4
.nv.constant0._ZN7cutlass13device_kernelIN5flash19enable_sm80_to_sm89INS1_16FlashAttnFwdSm80INS1_25CollectiveMainloopFwdSm80ILi4ELi1ELb0EN4cute5tupleIJNS5_1CILi128EEENS7_ILi64EEES8_EEELi128ENS_10bfloat16_tEfNS_4arch4Sm80ELb1ELb0ELb0ELb0ELb1ELb0ELb1ELb0EEENS1_21CollectiveEpilogueFwdINS6_IJS8_S8_S9_EEENS6_IJNS7_ILi1EEESH_SH_EEESB_SD_Li128ELb0ELb1ELb0ELb0EEENS1_30DynamicPersistentTileSchedulerILi128ELi128ELb0ELb1ELb0EEEEEEEEEvNT_6ParamsE:
	.zero		1416


//--------------------- .nv.constant0._ZN7cutlass13device_kernelIN5flash19enable_sm80_to_sm89INS1_16FlashAttnFwdSm80INS1_25CollectiveMainloopFwdSm80ILi4ELi1ELb0EN4cute5tupleIJNS5_1CILi128EEENS7_ILi64EEES8_EEELi128ENS_10bfloat16_tEfNS_4arch4Sm80ELb1ELb0ELb0ELb1ELb1ELb0ELb1ELb0EEENS1_21CollectiveEpilogueFwdINS6_IJS8_S8_S9_EEENS6_IJNS7_ILi1EEESH_SH_EEESB_SD_Li128ELb1ELb1ELb0ELb0EEENS1_19SingleTileSchedulerILb1ELb0ELb1ELi128EEEEEEEEEvNT_6ParamsE --------------------------
	.section	.nv.constant0._ZN7cutlass13device_kernelIN5flash19enable_sm80_to_sm89INS1_16FlashAttnFwdSm80INS1_25CollectiveMainloopFwdSm80ILi4ELi1ELb0EN4cute5tupleIJNS5_1CILi128EEENS7_ILi64EEES8_EEELi128ENS_10bfloat16_tEfNS_4arch4Sm80ELb1ELb0ELb0ELb1ELb1ELb0ELb1ELb0EEENS1_21CollectiveEpilogueFwdINS6_IJS8_S8_S9_EEENS6_IJNS7_ILi1EEESH_SH_EEESB_SD_Li128ELb1ELb1ELb0ELb0EEENS1_19SingleTileSchedulerILb1ELb0ELb1ELi128EEEEEEEEEvNT_6ParamsE,"a",@progbits
	.sectionflags	@""
	.align	4
.nv.constant0._ZN7cutlass13device_kernelIN5flash19enable_sm80_to_sm89INS1_16FlashAttnFwdSm80INS1_25CollectiveMainloopFwdSm80ILi4ELi1ELb0EN4cute5tupleIJNS5_1CILi128EEENS7_ILi64EEES8_EEELi128ENS_10bfloat16_tEfNS_4arch4Sm80ELb1ELb0ELb0ELb1ELb1ELb0ELb1ELb0EEENS1_21CollectiveEpilogueFwdINS6_IJS8_S8_S9_EEENS6_IJNS7_ILi1EEESH_SH_EEESB_SD_Li128ELb1ELb1ELb0ELb0EEENS1_19SingleTileSchedulerILb1ELb0ELb1ELi128EEEEEEEEEvNT_6ParamsE:
	.zero		1400


//--------------------- .nv.constant0._ZN7cutlass13device_kernelIN5flash19enable_sm80_to_sm89INS1_16FlashAttnFwdSm80INS1_25CollectiveMainloopFwdSm80ILi4ELi1ELb0EN4cute5tupleIJNS5_1CILi128EEENS7_ILi64EEES8_EEELi128ENS_10bfloat16_tEfNS_4arch4Sm80ELb1ELb0ELb0ELb1ELb1ELb1ELb1ELb0EEENS1_21CollectiveEpilogueFwdINS6_IJS8_S8_S9_EEENS6_IJNS7_ILi1EEESH_SH_EEESB_SD_Li128ELb1ELb1ELb0ELb0EEENS1_19SingleTileSchedulerILb1ELb0ELb1ELi128EEEEEEEEEvNT_6ParamsE --------------------------
	.section	.nv.constant0._ZN7cutlass13device_kernelIN5flash19enable_sm80_to_sm89INS1_16FlashAttnFwdSm80INS1_25CollectiveMainloopFwdSm80ILi4ELi1ELb0EN4cute5tupleIJNS5_1CILi128EEENS7_ILi64EEES8_EEELi128ENS_10bfloat16_tEfNS_4arch4Sm80ELb1ELb0ELb0ELb1ELb1ELb1ELb1ELb0EEENS1_21CollectiveEpilogueFwdINS6_IJS8_S8_S9_EEENS6_IJNS7_ILi1EEESH_SH_EEESB_SD_Li128ELb1ELb1ELb0ELb0EEENS1_19SingleTileSchedulerILb1ELb0ELb1ELi128EEEEEEEEEvNT_6ParamsE,"a",@progbits
	.sectionflags	@""
	.align	4
.nv.constant0._ZN7cutlass13device_kernelIN5flash19enable_sm80_to_sm89INS1_16FlashAttnFwdSm80INS1_25CollectiveMainloopFwdSm80ILi4ELi1ELb0EN4cute5tupleIJNS5_1CILi128EEENS7_ILi64EEES8_EEELi128ENS_10bfloat16_tEfNS_4arch4Sm80ELb1ELb0ELb0ELb1ELb1ELb1ELb1ELb0EEENS1_21CollectiveEpilogueFwdINS6_IJS8_S8_S9_EEENS6_IJNS7_ILi1EEESH_SH_EEESB_SD_Li128ELb1ELb1ELb0ELb0EEENS1_19SingleTileSchedulerILb1ELb0ELb1ELi128EEEEEEEEEvNT_6ParamsE:
	.zero		1400


//--------------------- .text._ZN7cutlass13device_kernelIN5flash19enable_sm80_to_sm89INS1_16FlashAttnFwdSm80INS1_25CollectiveMainloopFwdSm80ILi8ELi1ELb1EN4cute5tupleIJNS5_1CILi128EEES8_S8_EEELi128ENS_10bfloat16_tEfNS_4arch4Sm80ELb0ELb0ELb0ELb0ELb1ELb0ELb1ELb0EEENS1_21CollectiveEpilogueFwdIS9_NS6_IJNS7_ILi1EEESF_SF_EEESA_SC_Li256ELb0ELb1ELb0ELb0EEENS1_19SingleTileSchedulerILb0ELb0ELb1ELi128EEEEEEEEEvNT_6ParamsE --------------------------
	.section	.text._ZN7cutlass13device_kernelIN5flash19enable_sm80_to_sm89INS1_16FlashAttnFwdSm80INS1_25CollectiveMainloopFwdSm80ILi8ELi1ELb1EN4cute5tupleIJNS5_1CILi128EEES8_S8_EEELi128ENS_10bfloat16_tEfNS_4arch4Sm80ELb0ELb0ELb0ELb0ELb1ELb0ELb1ELb0EEENS1_21CollectiveEpilogueFwdIS9_NS6_IJNS7_ILi1EEESF_SF_EEESA_SC_Li256ELb0ELb1ELb0ELb0EEENS1_19SingleTileSchedulerILb0ELb0ELb1ELi128EEEEEEEEEvNT_6ParamsE,"ax",@progbits
	.sectioninfo	@"SHI_REGISTERS=254"
	.align	128
.text._ZN7cutlass13device_kernelIN5flash19enable_sm80_to_sm89INS1_16FlashAttnFwdSm80INS1_25CollectiveMainloopFwdSm80ILi8ELi1ELb1EN4cute5tupleIJNS5_1CILi128EEES8_S8_EEELi128ENS_10bfloat16_tEfNS_4arch4Sm80ELb0ELb0ELb0ELb0ELb1ELb0ELb1ELb0EEENS1_21CollectiveEpilogueFwdIS9_NS6_IJNS7_ILi1EEESF_SF_EEESA_SC_Li256ELb0ELb1ELb0ELb0EEENS1_19SingleTileSchedulerILb0ELb0ELb1ELi128EEEEEEEEEvNT_6ParamsE:
        .type           _ZN7cutlass13device_kernelIN5flash19enable_sm80_to_sm89INS1_16FlashAttnFwdSm80INS1_25CollectiveMainloopFwdSm80ILi8ELi1ELb1EN4cute5tupleIJNS5_1CILi128EEES8_S8_EEELi128ENS_10bfloat16_tEfNS_4arch4Sm80ELb0ELb0ELb0ELb0ELb1ELb0ELb1ELb0EEENS1_21CollectiveEpilogueFwdIS9_NS6_IJNS7_ILi1EEESF_SF_EEESA_SC_Li256ELb0ELb1ELb0ELb0EEENS1_19SingleTileSchedulerILb0ELb0ELb1ELi128EEEEEEEEEvNT_6ParamsE,@function
        .size           _ZN7cutlass13device_kernelIN5flash19enable_sm80_to_sm89INS1_16FlashAttnFwdSm80INS1_25CollectiveMainloopFwdSm80ILi8ELi1ELb1EN4cute5tupleIJNS5_1CILi128EEES8_S8_EEELi128ENS_10bfloat16_tEfNS_4arch4Sm80ELb0ELb0ELb0ELb0ELb1ELb0ELb1ELb0EEENS1_21CollectiveEpilogueFwdIS9_NS6_IJNS7_ILi1EEESF_SF_EEESA_SC_Li256ELb0ELb1ELb0ELb0EEENS1_19SingleTileSchedulerILb0ELb0ELb1ELi128EEEEEEEEEvNT_6ParamsE,(.L_x_2165 - _ZN7cutlass13device_kernelIN5flash19enable_sm80_to_sm89INS1_16FlashAttnFwdSm80INS1_25CollectiveMainloopFwdSm80ILi8ELi1ELb1EN4cute5tupleIJNS5_1CILi128EEES8_S8_EEELi128ENS_10bfloat16_tEfNS_4arch4Sm80ELb0ELb0ELb0ELb0ELb1ELb0ELb1ELb0EEENS1_21CollectiveEpilogueFwdIS9_NS6_IJNS7_ILi1EEESF_SF_EEESA_SC_Li256ELb0ELb1ELb0ELb0EEENS1_19SingleTileSchedulerILb0ELb0ELb1ELi128EEEEEEEEEvNT_6ParamsE)
        .other          _ZN7cutlass13device_kernelIN5flash19enable_sm80_to_sm89INS1_16FlashAttnFwdSm80INS1_25CollectiveMainloopFwdSm80ILi8ELi1ELb1EN4cute5tupleIJNS5_1CILi128EEES8_S8_EEELi128ENS_10bfloat16_tEfNS_4arch4Sm80ELb0ELb0ELb0ELb0ELb1ELb0ELb1ELb0EEENS1_21CollectiveEpilogueFwdIS9_NS6_IJNS7_ILi1EEESF_SF_EEESA_SC_Li256ELb0ELb1ELb0ELb0EEENS1_19SingleTileSchedulerILb0ELb0ELb1ELi128EEEEEEEEEvNT_6ParamsE,@"STO_CUDA_ENTRY STV_DEFAULT"
_ZN7cutlass13device_kernelIN5flash19enable_sm80_to_sm89INS1_16FlashAttnFwdSm80INS1_25CollectiveMainloopFwdSm80ILi8ELi1ELb1EN4cute5tupleIJNS5_1CILi128EEES8_S8_EEELi128ENS_10bfloat16_tEfNS_4arch4Sm80ELb0ELb0ELb0ELb0ELb1ELb0ELb1ELb0EEENS1_21CollectiveEpilogueFwdIS9_NS6_IJNS7_ILi1EEESF_SF_EEESA_SC_Li256ELb0ELb1ELb0ELb0EEENS1_19SingleTileSchedulerILb0ELb0ELb1ELi128EEEEEEEEEvNT_6ParamsE:
[----:B------:R-:W-:Y:S02]  /*0000*/  MOV R1, c[0x0][0x28] ;  /* 0x00000a0000017a02 */ /* 0x000fe40000000f00 */
[----:B------:R-:W1:Y:S02]  /*0010*/  S2UR UR16, SR_CTAID.Z ;  /* 0x00000000001079c3 */ /* 0x000e640000002700 */
[----:B-1----:R-:W-:-:S13]  /*0020*/  ISETP.LE.AND P0, PT, RZ, UR16, PT ;  /* 0x00000010ff007c0c */ /* 0x002fda000bf03270 */
[----:B------:R-:W-:Y:S05]  /*0030*/  @!P0 EXIT ;  /* 0x000000000000894d */ /* 0x000fea0003800000 */
[----:B------:R-:W-:Y:S02]  /*0040*/  ULDC.64 UR6, c[0x0][0x370] ;  /* 0x0000dc0000067ab9 */ /* 0x000fe40000000a00 */
[----:B------:R-:W-:Y:S02]  /*0050*/  UISETP.NE.U32.AND UP1, UPT, URZ, UR6, UPT ;  /* 0x000000063f00728c */ /* 0x000fe4000bf25070 */
[----:B------:R-:W-:Y:S02]  /*0060*/  ULDC.64 UR4, c[0x0][0x340] ;  /* 0x0000d00000047ab9 */ /* 0x000fe40000000a00 */
[----:B------:R-:W-:Y:S02]  /*0070*/  UISETP.NE.AND.EX UP1, UPT, URZ, UR7, UPT, UP1 ;  /* 0x000000073f00728c */ /* 0x000fe4000bf25310 */
[----:B------:R-:W-:Y:S02]  /*0080*/  UISETP.NE.U32.AND UP0, UPT, URZ, UR4, UPT ;  /* 0x000000043f00728c */ /* 0x000fe4000bf05070 */
[----:B------:R-:W-:-:S02]  /*0090*/  ULDC.64 UR8, c[0x0][0x370] ;  /* 0x0000dc0000087ab9 */ /* 0x000fc40000000a00 */
[----:B------:R-:W-:Y:S01]  /*00a0*/  UISETP.NE.AND.EX UP0, UPT, URZ, UR5, UPT, UP0 ;  /* 0x000000053f00728c */ /* 0x000fe2000bf05300 */
[----:B------:R-:W-:Y:S01]  /*00b0*/  PLOP3.LUT P1, PT, PT, PT, UP1, 0x80, 0x0 ;  /* 0x000000000000781c */ /* 0x000fe20003f2f018 */
[----:B------:R-:W-:Y:S02]  /*00c0*/  ULDC.64 UR6, c[0x0][0x340] ;  /* 0x0000d00000067ab9 */ /* 0x000fe40000000a00 */
[----:B------:R-:W-:Y:S02]  /*00d0*/  ULDC.64 UR14, c[0x0][0x118] ;  /* 0x00004600000e7ab9 */ /* 0x000fe40000000a00 */
[----:B------:R-:W-:Y:S01]  /*00e0*/  @UP1 UMOV UR5, 0x4 ;  /* 0x0000000400051882 */ /* 0x000fe20000000000 */
[----:B------:R-:W-:Y:S01]  /*00f0*/  PLOP3.LUT P0, PT, PT, PT, UP0, 0x80, 0x0 ;  /* 0x000000000000781c */ /* 0x000fe20003f0f008 */
[----:B------:R-:W-:-:S03]  /*0100*/  @UP1 UIMAD.WIDE UR8, UR16, UR5, UR8 ;  /* 0x00000005100812a5 */ /* 0x000fc6000f8e0208 */
[----:B------:R-:W-:Y:S02]  /*0110*/  @UP0 UMOV UR4, 0x4 ;  /* 0x0000000400040882 */ /* 0x000fe40000000000 */
[----:B------:R-:W-:Y:S01]  /*0120*/  @UP0 UIMAD.WIDE UR4, UR16, UR4, UR6 ;  /* 0x00000004100402a5 */ /* 0x000fe2000f8e0206 */
[----:B------:R-:W-:Y:S02]  /*0130*/  IMAD.U32 R2, RZ, RZ, UR8 ;  /* 0x00000008ff027e24 */ /* 0x000fe4000f8e00ff */
[----:B------:R-:W-:-:S03]  /*0140*/  IMAD.U32 R3, RZ, RZ, UR9 ;  /* 0x00000009ff037e24 */ /* 0x000fc6000f8e00ff */
[----:B------:R-:W-:Y:S01]  /*0150*/  IMAD.U32 R4, RZ, RZ, UR4 ;  /* 0x00000004ff047e24 */ /* 0x000fe2000f8e00ff */
[----:B------:R-:W-:Y:S01]  /*0160*/  ULDC UR4, c[0x0][0x2ac] ;  /* 0x0000ab0000047ab9 */ /* 0x000fe20000000800 */
[----:B------:R-:W2:Y:S01]  /*0170*/  @P1 LDG.E R2, [R2.64] ;  /* 0x0000000e02021981 */ /* 0x000ea2000c1e1900 */
[----:B------:R-:W-:-:S05]  /*0180*/  IMAD.U32 R5, RZ, RZ, UR5 ;  /* 0x00000005ff057e24 */ /* 0x000fca000f8e00ff */
[----:B------:R1:W3:Y:S01]  /*0190*/  @P0 LDG.E R0, [R4.64] ;  /* 0x0000000e04000981 */ /* 0x0002e2000c1e1900 */
[----:B------:R-:W-:-:S03]  /*01a0*/  ULDC UR6, c[0x0][0x1d0] ;  /* 0x0000740000067ab9 */ /* 0x000fc60000000800 */
[----:B-1----:R-:W1:Y:S01]  /*01b0*/  S2R R5, SR_TID.X ;  /* 0x0000000000057919 */ /* 0x002e620000002100 */
[----:B------:R-:W-:Y:S02]  /*01c0*/  UIMAD UR6, UR4, UR6, 0x7f ;  /* 0x0000007f040674a4 */ /* 0x000fe4000f8e0206 */
[----:B------:R-:W-:Y:S02]  /*01d0*/  UMOV UR11, URZ ;  /* 0x0000003f000b7c82 */ /* 0x000fe40008000000 */
[----:B------:R-:W-:-:S04]  /*01e0*/  USHF.R.S32.HI UR5, URZ, 0x1f, UR6 ;  /* 0x0000001f3f057899 */ /* 0x000fc80008011406 */
[----:B------:R-:W-:-:S04]  /*01f0*/  ULEA.HI UR5, UR5, UR6, URZ, 0x7 ;  /* 0x0000000605057291 */ /* 0x000fc8000f8f383f */
[----:B------:R-:W-:Y:S01]  /*0200*/  USHF.R.S32.HI UR8, URZ, 0x7, UR5 ;  /* 0x000000073f087899 */ /* 0x000fe20008011405 */
[----:B-1----:R-:W-:-:S04]  /*0210*/  SHF.R.S32.HI R16, RZ, 0x1f, R5 ;  /* 0x0000001fff107819 */ /* 0x002fc80000011405 */
[----:B------:R-:W-:-:S04]  /*0220*/  LEA.HI R9, R16, R5, RZ, 0x3 ;  /* 0x0000000510097211 */ /* 0x000fc800078f18ff */
[----:B------:R-:W-:Y:S02]  /*0230*/  LOP3.LUT R6, R9, 0xfffffff8, RZ, 0xc0, !PT ;  /* 0xfffffff809067812 */ /* 0x000fe400078ec0ff */
[----:B------:R-:W-:-:S03]  /*0240*/  SHF.R.S32.HI R9, RZ, 0x3, R9 ;  /* 0x00000003ff097819 */ /* 0x000fc60000011409 */
[----:B------:R-:W-:Y:S01]  /*0250*/  IMAD.IADD R6, R5, 0x1, -R6 ;  /* 0x0000000105067824 */ /* 0x000fe200078e0a06 */
[----:B------:R-:W-:-:S03]  /*0260*/  ULDC UR5, c[0x0][0x2b8] ;  /* 0x0000ae0000057ab9 */ /* 0x000fc60000000800 */
[----:B------:R-:W-:Y:S01]  /*0270*/  IMAD R240, R6, 0x20, R9 ;  /* 0x0000002006f07824 */ /* 0x000fe200078e0209 */
[----:B------:R-:W-:Y:S02]  /*0280*/  UISETP.NE.AND UP1, UPT, UR5, 0x1, UPT ;  /* 0x000000010500788c */ /* 0x000fe4000bf25270 */
[----:B------:R-:W-:Y:S02]  /*0290*/  ULDC UR10, c[0x0][0x1d0] ;  /* 0x00007400000a7ab9 */ /* 0x000fe40000000800 */
[----:B------:R-:W-:-:S03]  /*02a0*/  UIMAD UR10, UR4, UR10, URZ ;  /* 0x0000000a040a72a4 */ /* 0x000fc6000f8e023f */
[----:B------:R-:W-:Y:S01]  /*02b0*/  ULDC.64 UR4, c[0x0][0x2b0] ;  /* 0x0000ac0000047ab9 */ /* 0x000fe20000000a00 */
[----:B------:R-:W-:Y:S01]  /*02c0*/  IMAD.MOV.U32 R235, RZ, RZ, RZ ;  /* 0x000000ffffeb7224 */ /* 0x000fe200078e00ff */
[----:B------:R-:W-:Y:S06]  /*02d0*/  BAR.SYNC.DEFER_BLOCKING 0x0 ;  /* 0x0000000000007b1d */ /* 0x000fec0000010000 */
[----:B--2---:R-:W1:Y:S08]  /*02e0*/  @P1 R2UR UR11, R2 ;  /* 0x00000000020b13c2 */ /* 0x004e7000000e0000 */
[----:B---3--:R2:W3:Y:S01]  /*02f0*/  @P0 R2UR UR7, R0 ;  /* 0x00000000000703c2 */ /* 0x0084e200000e0000 */
[----:B------:R-:W-:Y:S01]  /*0300*/  PLOP3.LUT P1, PT, PT, PT, UP1, 0x80, 0x0 ;  /* 0x000000000000781c */ /* 0x000fe20003f2f018 */
[----:B---3--:R-:W-:Y:S01]  /*0310*/  @!UP0 UMOV UR7, UR16 ;  /* 0x0000001000078c82 */ /* 0x008fe20008000000 */
[----:B------:R-:W-:Y:S01]  /*0320*/  PLOP3.LUT P0, PT, PT, PT, UP1, 0x80, 0x0 ;  /* 0x000000000000781c */ /* 0x000fe20003f0f018 */
[----:B------:R-:W-:Y:S01]  /*0330*/  USHF.R.S32.HI UR6, URZ, 0x1f, UR7 ;  /* 0x0000001f3f067899 */ /* 0x000fe20008011407 */
[----:B--2---:R-:W-:-:S04]  /*0340*/  IMAD.U32 R0, RZ, RZ, UR8 ;  /* 0x00000008ff007e24 */ /* 0x004fc8000f8e00ff */
[----:B------:R-:W-:-:S05]  /*0350*/  IMAD R0, R0, 0x80, R240 ;  /* 0x0000008000007824 */ /* 0x000fca00078e02f0 */
[----:B------:R-:W-:-:S04]  /*0360*/  IADD3 R236, R0, -0x80, RZ ;  /* 0xffffff8000ec7810 */ /* 0x000fc80007ffe0ff */
[C---:B------:R-:W-:Y:S02]  /*0370*/  ISETP.GE.AND P2, PT, R236.reuse, UR10, PT ;  /* 0x0000000aec007c0c */ /* 0x040fe4000bf46270 */
[----:B-1----:R-:W-:Y:S02]  /*0380*/  IADD3 R236, R236, UR11, RZ ;  /* 0x0000000becec7c10 */ /* 0x002fe4000fffe0ff */
[----:B------:R-:W-:Y:S01]  /*0390*/  ISETP.GT.OR P2, PT, R240, 0x7f, P2 ;  /* 0x0000007ff000780c */ /* 0x000fe20001744670 */
[----:B------:R-:W-:Y:S02]  /*03a0*/  UIMAD UR6, UR6, UR4, URZ ;  /* 0x00000004060672a4 */ /* 0x000fe4000f8e023f */
[----:B------:R-:W-:Y:S01]  /*03b0*/  @P1 IMAD.HI.U32 R0, R236, c[0x0][0x2bc], RZ ;  /* 0x0000af00ec001a27 */ /* 0x000fe200078e00ff */
[----:B------:R-:W-:Y:S02]  /*03c0*/  UIMAD.WIDE.U32 UR12, UR7, UR4, URZ ;  /* 0x00000004070c72a5 */ /* 0x000fe4000f8e003f */
[----:B------:R-:W-:Y:S01]  /*03d0*/  UIMAD UR6, UR7, UR5, UR6 ;  /* 0x00000005070672a4 */ /* 0x000fe2000f8e0206 */
[----:B------:R-:W-:Y:S01]  /*03e0*/  IMAD.MOV.U32 R3, RZ, RZ, R236 ;  /* 0x000000ffff037224 */ /* 0x000fe200078e00ec */
[----:B------:R-:W-:Y:S01]  /*03f0*/  @P0 SHF.R.U32.HI R3, RZ, c[0x0][0x2c0], R0 ;  /* 0x0000b000ff030a19 */ /* 0x000fe20000011600 */
[----:B------:R-:W1:Y:S01]  /*0400*/  S2UR UR9, SR_CTAID.Y ;  /* 0x00000000000979c3 */ /* 0x000e620000002600 */
[----:B------:R-:W-:Y:S01]  /*0410*/  UIADD3 UR6, UR13, UR6, URZ ;  /* 0x000000060d067290 */ /* 0x000fe2000fffe03f */
[----:B------:R-:W2:Y:S01]  /*0420*/  S2R R239, SR_CTAID.X ;  /* 0x0000000000ef7919 */ /* 0x000ea20000002500 */
[----:B------:R-:W-:Y:S01]  /*0430*/  IMAD.MOV.U32 R7, RZ, RZ, c[0x0][0x2c4] ;  /* 0x0000b100ff077624 */ /* 0x000fe200078e00ff */
[----:B------:R-:W-:Y:S01]  /*0440*/  @!P2 IADD3 R2, P1, R3, UR12, RZ ;  /* 0x0000000c0302ac10 */ /* 0x000fe2000ff3e0ff */
[----:B------:R-:W-:-:S03]  /*0450*/  ULDC.64 UR4, c[0x0][0x1b8] ;  /* 0x00006e0000047ab9 */ /* 0x000fc60000000a00 */
[----:B------:R-:W-:Y:S02]  /*0460*/  @!P2 LEA R10, P0, R2, c[0x0][0x2a0], 0x2 ;  /* 0x0000a800020aaa11 */ /* 0x000fe400078010ff */
[----:B------:R-:W-:-:S04]  /*0470*/  @!P2 LEA.HI.X.SX32 R0, R3, UR6, 0x1, P1 ;  /* 0x000000060300ac11 */ /* 0x000fc800088f0eff */
[----:B------:R-:W-:-:S05]  /*0480*/  @!P2 LEA.HI.X R11, R2, c[0x0][0x2a4], R0, 0x2, P0 ;  /* 0x0000a900020baa11 */ /* 0x000fca00000f1400 */
[----:B------:R3:W4:Y:S01]  /*0490*/  @!P2 LDG.E R235, [R10.64] ;  /* 0x0000000e0aeba981 */ /* 0x000722000c1e1900 */
[----:B------:R-:W-:Y:S01]  /*04a0*/  ISETP.NE.AND P0, PT, R7, 0x1, PT ;  /* 0x000000010700780c */ /* 0x000fe20003f05270 */
[----:B-1----:R-:W-:-:S04]  /*04b0*/  USHF.R.S32.HI UR7, URZ, 0x1f, UR9 ;  /* 0x0000001f3f077899 */ /* 0x002fc80008011409 */
[----:B------:R-:W-:Y:S01]  /*04c0*/  UIMAD UR18, UR7, UR4, URZ ;  /* 0x00000004071272a4 */ /* 0x000fe2000f8e023f */
[C---:B--2---:R-:W-:Y:S01]  /*04d0*/  IMAD R237, R239.reuse, 0x80, R9 ;  /* 0x00000080efed7824 */ /* 0x044fe200078e0209 */
[----:B------:R-:W-:Y:S01]  /*04e0*/  UIMAD.WIDE.U32 UR20, UR9, UR4, URZ ;  /* 0x00000004091472a5 */ /* 0x000fe2000f8e003f */
[----:B------:R-:W-:Y:S01]  /*04f0*/  IMAD R239, R239, 0x80, R240 ;  /* 0x00000080efef7824 */ /* 0x000fe200078e02f0 */
[----:B------:R-:W-:Y:S02]  /*0500*/  UIMAD UR18, UR9, UR5, UR18 ;  /* 0x00000005091272a4 */ /* 0x000fe4000f8e0212 */
[----:B------:R-:W-:Y:S02]  /*0510*/  USHF.R.S32.HI UR17, URZ, 0x1f, UR16 ;  /* 0x0000001f3f117899 */ /* 0x000fe40008011410 */
[----:B------:R-:W-:Y:S01]  /*0520*/  ULDC.64 UR4, c[0x0][0x1c0] ;  /* 0x0000700000047ab9 */ /* 0x000fe20000000a00 */
[----:B------:R-:W-:Y:S01]  /*0530*/  @P0 IMAD.HI.U32 R4, R239, c[0x0][0x2c8], RZ ;  /* 0x0000b200ef040a27 */ /* 0x000fe200078e00ff */
[----:B------:R-:W-:-:S02]  /*0540*/  UIMAD UR17, UR17, UR4, URZ ;  /* 0x00000004111172a4 */ /* 0x000fc4000f8e023f */
[----:B------:R-:W-:Y:S01]  /*0550*/  UIADD3 UR19, UR21, UR18, URZ ;  /* 0x0000001215137290 */ /* 0x000fe2000fffe03f */
[----:B------:R-:W-:Y:S01]  /*0560*/  IMAD.MOV.U32 R2, RZ, RZ, R239 ;  /* 0x000000ffff027224 */ /* 0x000fe200078e00ef */
[----:B------:R-:W-:Y:S02]  /*0570*/  UIMAD UR5, UR16, UR5, UR17 ;  /* 0x00000005100572a4 */ /* 0x000fe4000f8e0211 */
[----:B------:R-:W-:Y:S01]  /*0580*/  UMOV UR18, UR20 ;  /* 0x0000001400127c82 */ /* 0x000fe20008000000 */
[----:B------:R-:W-:Y:S01]  /*0590*/  @P0 SHF.R.U32.HI R2, RZ, c[0x0][0x2cc], R4 ;  /* 0x0000b300ff020a19 */ /* 0x000fe20000011604 */
[----:B------:R-:W-:-:S03]  /*05a0*/  UIMAD.WIDE.U32 UR16, UR16, UR4, UR18 ;  /* 0x00000004101072a5 */ /* 0x000fc6000f8e0012 */
[--C-:B------:R-:W-:Y:S01]  /*05b0*/  SHF.R.S32.HI R14, RZ, 0x1f, R2.reuse ;  /* 0x0000001fff0e7819 */ /* 0x100fe20000011402 */
[----:B------:R-:W-:Y:S01]  /*05c0*/  UIADD3 UR5, UR17, UR5, URZ ;  /* 0x0000000511057290 */ /* 0x000fe2000fffe03f */
[----:B------:R-:W-:Y:S02]  /*05d0*/  IMAD.MOV R8, RZ, RZ, -R2 ;  /* 0x000000ffff087224 */ /* 0x000fe400078e0a02 */
[----:B------:R-:W-:Y:S02]  /*05e0*/  IMAD.U32 R13, RZ, RZ, UR17 ;  /* 0x00000011ff0d7e24 */ /* 0x000fe4000f8e00ff */
[----:B------:R-:W-:Y:S02]  /*05f0*/  IMAD.U32 R12, RZ, RZ, UR16 ;  /* 0x00000010ff0c7e24 */ /* 0x000fe4000f8e00ff */
[----:B------:R-:W-:Y:S01]  /*0600*/  IMAD.U32 R13, RZ, RZ, UR5 ;  /* 0x00000005ff0d7e24 */ /* 0x000fe2000f8e00ff */
[----:B------:R-:W-:Y:S01]  /*0610*/  IADD3 R0, R237, 0x20, RZ ;  /* 0x00000020ed007810 */ /* 0x000fe20007ffe0ff */
[----:B------:R-:W-:-:S02]  /*0620*/  IMAD R14, R14, c[0x0][0x1b0], RZ ;  /* 0x00006c000e0e7a24 */ /* 0x000fc400078e02ff */
[----:B------:R-:W-:Y:S01]  /*0630*/  IMAD R7, R7, c[0x0][0x168], RZ ;  /* 0x00005a0007077a24 */ /* 0x000fe200078e02ff */
[----:B------:R-:W-:Y:S01]  /*0640*/  IADD3 R4, R237, 0x60, RZ ;  /* 0x00000060ed047810 */ /* 0x000fe20007ffe0ff */
[----:B------:R-:W-:Y:S01]  /*0650*/  IMAD R8, R8, c[0x0][0x2c4], R239 ;  /* 0x0000b10008087a24 */ /* 0x000fe200078e02ef */
[----:B------:R-:W-:Y:S01]  /*0660*/  LEA.HI R238, R16, R5, RZ, 0x6 ;  /* 0x0000000510ee7211 */ /* 0x000fe200078f30ff */
[----:B------:R-:W-:Y:S01]  /*0670*/  IMAD.WIDE.U32 R12, R2, c[0x0][0x1b0], R12 ;  /* 0x00006c00020c7a25 */ /* 0x000fe200078e000c */
[----:B------:R-:W-:-:S03]  /*0680*/  ULDC.64 UR4, c[0x0][0x1e8] ;  /* 0x00007a0000047ab9 */ /* 0x000fc60000000a00 */
[----:B------:R-:W-:Y:S01]  /*0690*/  IMAD R14, R2, c[0x0][0x1b4], R14 ;  /* 0x00006d00020e7a24 */ /* 0x000fe200078e020e */
[----:B------:R-:W-:Y:S02]  /*06a0*/  SHF.R.S32.HI R2, RZ, 0x1f, R8 ;  /* 0x0000001fff027819 */ /* 0x000fe40000011408 */
[-C--:B------:R-:W-:Y:S01]  /*06b0*/  ISETP.GE.AND P5, PT, R0, R7.reuse, PT ;  /* 0x000000070000720c */ /* 0x080fe20003fa6270 */
[----:B------:R-:W-:Y:S02]  /*06c0*/  IMAD.IADD R13, R13, 0x1, R14 ;  /* 0x000000010d0d7824 */ /* 0x000fe400078e020e */
[----:B------:R-:W-:Y:S01]  /*06d0*/  IMAD R2, R2, c[0x0][0x1a8], RZ ;  /* 0x00006a0002027a24 */ /* 0x000fe200078e02ff */
[----:B------:R-:W-:Y:S01]  /*06e0*/  IADD3 R0, R237, 0x40, RZ ;  /* 0x00000040ed007810 */ /* 0x000fe20007ffe0ff */
[----:B------:R-:W-:Y:S01]  /*06f0*/  IMAD.WIDE.U32 R12, R8, c[0x0][0x1a8], R12 ;  /* 0x00006a00080c7a25 */ /* 0x000fe200078e000c */
[----:B------:R-:W-:-:S03]  /*0700*/  ISETP.GE.AND P0, PT, R4, R7, PT ;  /* 0x000000070400720c */ /* 0x000fc60003f06270 */
[----:B------:R-:W-:Y:S01]  /*0710*/  IMAD R2, R8, c[0x0][0x1ac], R2 ;  /* 0x00006b0008027a24 */ /* 0x000fe200078e0202 */
[----:B------:R-:W-:Y:S01]  /*0720*/  ISETP.GE.AND P4, PT, R0, R7, PT ;  /* 0x000000070000720c */ /* 0x000fe20003f86270 */
[----:B------:R-:W-:Y:S01]  /*0730*/  IMAD.MOV R4, RZ, RZ, -R3 ;  /* 0x000000ffff047224 */ /* 0x000fe200078e0a03 */
[----:B------:R-:W-:Y:S01]  /*0740*/  LEA.HI R0, R16, R5, RZ, 0x4 ;  /* 0x0000000510007211 */ /* 0x000fe200078f20ff */
[----:B------:R-:W-:Y:S01]  /*0750*/  IMAD.IADD R2, R13, 0x1, R2 ;  /* 0x000000010d027824 */ /* 0x000fe200078e0202 */
[----:B------:R-:W-:Y:S01]  /*0760*/  LEA R14, P1, R12, c[0x0][0x160], 0x1 ;  /* 0x000058000c0e7a11 */ /* 0x000fe200078208ff */
[----:B------:R-:W-:Y:S01]  /*0770*/  IMAD R236, R4, c[0x0][0x2b8], R236 ;  /* 0x0000ae0004ec7a24 */ /* 0x000fe200078e02ec */
[----:B---3--:R-:W-:Y:S02]  /*0780*/  SHF.R.S32.HI R11, RZ, 0x4, R0 ;  /* 0x00000004ff0b7819 */ /* 0x008fe40000011400 */
[----:B------:R-:W-:Y:S02]  /*0790*/  LEA.HI.X R4, R12, c[0x0][0x164], R2, 0x1, P1 ;  /* 0x000059000c047a11 */ /* 0x000fe400008f0c02 */
[----:B------:R-:W-:-:S02]  /*07a0*/  LEA.HI R10, R0, R11, RZ, 0x1 ;  /* 0x0000000b000a7211 */ /* 0x000fc400078f08ff */
[----:B------:R-:W-:Y:S01]  /*07b0*/  ISETP.GE.AND P3, PT, R237, R7, PT ;  /* 0x00000007ed00720c */ /* 0x000fe20003f66270 */
[----:B------:R-:W-:Y:S01]  /*07c0*/  SHFL.IDX PT, R20, R14, RZ, 0x181f ;  /* 0x00181fff0e147589 */ /* 0x000fe200000e0000 */
[----:B------:R-:W-:Y:S01]  /*07d0*/  LOP3.LUT R10, R10, 0xfffffffe, RZ, 0xc0, !PT ;  /* 0xfffffffe0a0a7812 */ /* 0x000fe200078ec0ff */
[----:B------:R-:W-:Y:S02]  /*07e0*/  IMAD.SHL.U32 R7, R9, 0x40, RZ ;  /* 0x0000004009077824 */ /* 0x000fe400078e00ff */
[----:B------:R-:W1:Y:S01]  /*07f0*/  SHFL.IDX PT, R21, R4, RZ, 0x181f ;  /* 0x00181fff04157589 */ /* 0x000e6200000e0000 */
[----:B------:R-:W-:Y:S01]  /*0800*/  IMAD.SHL.U32 R32, R6, 0x8, RZ ;  /* 0x0000000806207824 */ /* 0x000fe200078e00ff */
[----:B------:R-:W-:Y:S01]  /*0810*/  SHF.R.S32.HI R13, RZ, 0x1f, R236 ;  /* 0x0000001fff0d7819 */ /* 0x000fe200000114ec */
[----:B------:R-:W-:Y:S01]  /*0820*/  IMAD.IADD R3, R11, 0x1, -R10 ;  /* 0x000000010b037824 */ /* 0x000fe200078e0a0a */
[----:B------:R-:W-:Y:S01]  /*0830*/  LOP3.LUT R7, R7, 0x1c0, RZ, 0xc0, !PT ;  /* 0x000001c007077812 */ /* 0x000fe200078ec0ff */
[----:B------:R-:W-:Y:S01]  /*0840*/  SHFL.IDX PT, R10, R14, 0x1, 0x181f ;  /* 0x00381f000e0a7f89 */ /* 0x000fe200000e0000 */
[----:B------:R-:W-:-:S02]  /*0850*/  IADD3 R241, R32, 0x40, RZ ;  /* 0x0000004020f17810 */ /* 0x000fc40007ffe0ff */
[----:B------:R-:W-:Y:S01]  /*0860*/  LOP3.LUT R8, R0, 0xfffffff0, RZ, 0xc0, !PT ;  /* 0xfffffff000087812 */ /* 0x000fe200078ec0ff */
[----:B------:R-:W2:Y:S01]  /*0870*/  SHFL.IDX PT, R11, R4, 0x1, 0x181f ;  /* 0x00381f00040b7f89 */ /* 0x000ea200000e0000 */
[----:B------:R-:W-:Y:S01]  /*0880*/  SHF.R.U32.HI R0, RZ, 0x3, R7 ;  /* 0x00000003ff007819 */ /* 0x000fe20000011607 */
[----:B------:R-:W-:Y:S01]  /*0890*/  IMAD R18, R13, c[0x0][0x1e0], RZ ;  /* 0x000078000d127a24 */ /* 0x000fe200078e02ff */
[----:B------:R-:W-:Y:S02]  /*08a0*/  LOP3.LUT R12, R7, 0x38, R32, 0xf8, !PT ;  /* 0x00000038070c7812 */ /* 0x000fe400078ef820 */
[----:B------:R-:W-:Y:S01]  /*08b0*/  @!P3 SHF.R.S32.HI R7, RZ, 0x1f, R241 ;  /* 0x0000001fff07b819 */ /* 0x000fe200000114f1 */
[----:B------:R-:W-:Y:S02]  /*08c0*/  IMAD.IADD R8, R5, 0x1, -R8 ;  /* 0x0000000105087824 */ /* 0x000fe400078e0a08 */
[----:B------:R-:W-:Y:S01]  /*08d0*/  IMAD.WIDE.U32 R22, R236, c[0x0][0x1e0], RZ ;  /* 0x00007800ec167a25 */ /* 0x000fe200078e00ff */
[----:B------:R-:W-:-:S03]  /*08e0*/  @!P3 LEA.HI R7, R7, R241, RZ, 0x3 ;  /* 0x000000f10707b211 */ /* 0x000fc600078f18ff */
[----:B------:R-:W-:Y:S01]  /*08f0*/  IMAD R18, R236, c[0x0][0x1e4], R18 ;  /* 0x00007900ec127a24 */ /* 0x000fe200078e0212 */
[----:B------:R-:W-:Y:S01]  /*0900*/  LOP3.LUT R12, R12, R0, RZ, 0x3c, !PT ;  /* 0x000000000c0c7212 */ /* 0x000fe200078e3cff */
[----:B------:R-:W-:Y:S01]  /*0910*/  IMAD.SHL.U32 R238, R238, 0x8, RZ ;  /* 0x00000008eeee7824 */ /* 0x000fe200078e00ff */
[----:B------:R-:W-:Y:S01]  /*0920*/  ISETP.GE.AND P2, PT, R32, c[0x0][0x198], PT ;  /* 0x0000660020007a0c */ /* 0x000fe20003f46270 */
[----:B------:R-:W-:Y:S01]  /*0930*/  IMAD.IADD R19, R23, 0x1, R18 ;  /* 0x0000000117137824 */ /* 0x000fe200078e0212 */
[----:B------:R-:W-:Y:S01]  /*0940*/  SHF.R.S32.HI R2, RZ, 0x1f, R8 ;  /* 0x0000001fff027819 */ /* 0x000fe20000011408 */
[----:B------:R-:W-:Y:S01]  /*0950*/  IMAD.MOV.U32 R18, RZ, RZ, R22 ;  /* 0x000000ffff127224 */ /* 0x000fe200078e0016 */
[----:B------:R-:W-:Y:S01]  /*0960*/  @!P5 SHF.R.S32.HI R24, RZ, 0x1f, R241 ;  /* 0x0000001fff18d819 */ /* 0x000fe200000114f1 */
[----:B------:R-:W-:Y:S01]  /*0970*/  SHFL.IDX PT, R22, R14, 0x2, 0x181f ;  /* 0x00581f000e167f89 */ /* 0x000fe200000e0000 */
[----:B------:R-:W-:Y:S02]  /*0980*/  @!P3 LOP3.LUT R26, R7, 0xfffffff8, RZ, 0xc0, !PT ;  /* 0xfffffff8071ab812 */ /* 0x000fe400078ec0ff */
[----:B------:R-:W-:Y:S01]  /*0990*/  LOP3.LUT R238, R12, 0xfffffe00, R238, 0xf8, !PT ;  /* 0xfffffe000cee7812 */ /* 0x000fe200078ef8ee */
[----:B------:R-:W3:Y:S01]  /*09a0*/  SHFL.IDX PT, R23, R4, 0x2, 0x181f ;  /* 0x00581f0004177f89 */ /* 0x000ee200000e0000 */
[----:B------:R-:W-:-:S02]  /*09b0*/  LEA.HI R2, R2, R8, RZ, 0x3 ;  /* 0x0000000802027211 */ /* 0x000fc400078f18ff */
[----:B------:R-:W-:Y:S01]  /*09c0*/  @!P5 LEA.HI R24, R24, R241, RZ, 0x3 ;  /* 0x000000f11818d211 */ /* 0x000fe200078f18ff */
[--C-:B-1----:R-:W-:Y:S01]  /*09d0*/  @!P3 IMAD.WIDE R26, R26, 0x2, R20.reuse ;  /* 0x000000021a1ab825 */ /* 0x102fe200078e0214 */
[----:B------:R-:W-:Y:S02]  /*09e0*/  ISETP.GE.AND P1, PT, R241, c[0x0][0x198], PT ;  /* 0x00006600f1007a0c */ /* 0x000fe40003f26270 */
[----:B------:R-:W-:Y:S01]  /*09f0*/  LOP3.LUT R0, R2, 0xfffffff8, RZ, 0xc0, !PT ;  /* 0xfffffff802007812 */ /* 0x000fe200078ec0ff */
[----:B------:R-:W-:Y:S01]  /*0a00*/  @!P3 IMAD.SHL.U32 R7, R238, 0x2, RZ ;  /* 0x00000002ee07b824 */ /* 0x000fe200078e00ff */
[----:B------:R-:W-:Y:S01]  /*0a10*/  @!P5 LOP3.LUT R24, R24, 0xfffffff8, RZ, 0xc0, !PT ;  /* 0xfffffff81818d812 */ /* 0x000fe200078ec0ff */
[----:B------:R-:W-:Y:S01]  /*0a20*/  @!P3 IMAD.WIDE R20, R32, 0x2, R20 ;  /* 0x000000022014b825 */ /* 0x000fe200078e0214 */
[----:B------:R-:W-:-:S03]  /*0a30*/  UIMAD UR16, UR7, UR4, URZ ;  /* 0x00000004071072a4 */ /* 0x000fc6000f8e023f */
[----:B------:R-:W-:Y:S01]  /*0a40*/  IMAD.IADD R0, R8, 0x1, -R0 ;  /* 0x0000000108007824 */ /* 0x000fe200078e0a00 */
[----:B------:R1:W-:Y:S01]  /*0a50*/  @!P3 LDGSTS.E.BYPASS.LTC128B.128 [R7+0x100], [R20.64], !P2 ;  /* 0x001000001407bfae */ /* 0x0003e2000d101d4e */
[--C-:B--2---:R-:W-:Y:S01]  /*0a60*/  @!P5 IMAD.WIDE R24, R24, 0x2, R10.reuse ;  /* 0x000000021818d825 */ /* 0x104fe200078e020a */
[----:B------:R-:W-:Y:S02]  /*0a70*/  UIMAD.WIDE.U32 UR18, UR9, UR4, URZ ;  /* 0x00000004091272a5 */ /* 0x000fe4000f8e003f */
[----:B------:R2:W-:Y:S01]  /*0a80*/  @!P3 LDGSTS.E.BYPASS.LTC128B.128 [R7+0x4100], [R26.64], !P1 ;  /* 0x041000001a07bfae */ /* 0x0005e2000c901d4e */
[----:B------:R-:W-:Y:S02]  /*0a90*/  @!P5 IMAD.SHL.U32 R8, R238, 0x2, RZ ;  /* 0x00000002ee08d824 */ /* 0x000fe400078e00ff */
[----:B------:R-:W-:Y:S01]  /*0aa0*/  @!P5 IMAD.WIDE R10, R32, 0x2, R10 ;  /* 0x00000002200ad825 */ /* 0x000fe200078e020a */
[----:B------:R-:W-:Y:S01]  /*0ab0*/  UIMAD UR16, UR9, UR5, UR16 ;  /* 0x00000005091072a4 */ /* 0x000fe2000f8e0210 */
[----:B------:R-:W-:Y:S04]  /*0ac0*/  SHFL.IDX PT, R14, R14, 0x3, 0x181f ;  /* 0x00781f000e0e7f89 */ /* 0x000fe800000e0000 */
[----:B------:R5:W3:Y:S04]  /*0ad0*/  SHFL.IDX PT, R15, R4, 0x3, 0x181f ;  /* 0x00781f00040f7f89 */ /* 0x000ae800000e0000 */
[----:B------:R3:W-:Y:S01]  /*0ae0*/  @!P5 LDGSTS.E.BYPASS.LTC128B.128 [R8+0x1100], [R10.64], !P2 ;  /* 0x011000000a08dfae */ /* 0x0007e2000d101d4e */
[----:B-1----:R-:W-:Y:S01]  /*0af0*/  @!P4 SHF.R.S32.HI R20, RZ, 0x1f, R241 ;  /* 0x0000001fff14c819 */ /* 0x002fe200000114f1 */
[----:B------:R-:W-:-:S02]  /*0b00*/  UIADD3 UR16, UR19, UR16, URZ ;  /* 0x0000001013107290 */ /* 0x000fc4000fffe03f */
[----:B------:R1:W-:Y:S01]  /*0b10*/  @!P5 LDGSTS.E.BYPASS.LTC128B.128 [R8+0x5100], [R24.64], !P1 ;  /* 0x051000001808dfae */ /* 0x0003e2000c901d4e */
[----:B------:R-:W-:Y:S01]  /*0b20*/  ULEA UR17, UR8, 0xffffff80, 0x7 ;  /* 0xffffff8008117891 */ /* 0x000fe2000f8e383f */
[----:B------:R-:W-:Y:S01]  /*0b30*/  @!P4 LEA.HI R20, R20, R241, RZ, 0x3 ;  /* 0x000000f11414c211 */ /* 0x000fe200078f18ff */
[----:B------:R-:W-:Y:S01]  /*0b40*/  IMAD.SHL.U32 R234, R9, 0x8, RZ ;  /* 0x0000000809ea7824 */ /* 0x000fe200078e00ff */
[----:B--2---:R-:W-:Y:S01]  /*0b50*/  @!P0 SHF.R.S32.HI R7, RZ, 0x1f, R241 ;  /* 0x0000001fff078819 */ /* 0x004fe200000114f1 */
[----:B------:R-:W-:Y:S01]  /*0b60*/  IMAD.SHL.U32 R2, R2, 0x40, RZ ;  /* 0x0000004002027824 */ /* 0x000fe200078e00ff */
[----:B------:R-:W-:Y:S01]  /*0b70*/  @!P4 LOP3.LUT R20, R20, 0xfffffff8, RZ, 0xc0, !PT ;  /* 0xfffffff81414c812 */ /* 0x000fe200078ec0ff */
[----:B-----5:R-:W-:Y:S01]  /*0b80*/  @!P4 IMAD.SHL.U32 R4, R238, 0x2, RZ ;  /* 0x00000002ee04c824 */ /* 0x020fe200078e00ff */
[----:B------:R-:W-:Y:S02]  /*0b90*/  UISETP.GE.AND UP0, UPT, UR10, 0x1, UPT ;  /* 0x000000010a00788c */ /* 0x000fe4000bf06270 */
[----:B------:R-:W-:Y:S01]  /*0ba0*/  ULDC.64 UR4, c[0x0][0x210] ;  /* 0x0000840000047ab9 */ /* 0x000fe20000000a00 */
[----:B---3--:R-:W-:-:S04]  /*0bb0*/  @!P4 IMAD.WIDE R20, R20, 0x2, R22 ;  /* 0x000000021414c825 */ /* 0x008fc800078e0216 */
[----:B------:R-:W-:Y:S01]  /*0bc0*/  @!P4 IMAD.WIDE R22, R32, 0x2, R22 ;  /* 0x000000022016c825 */ /* 0x000fe200078e0216 */
[----:B------:R-:W-:Y:S01]  /*0bd0*/  UIADD3 UR17, UR10, -UR17, URZ ;  /* 0x800000110a117290 */ /* 0x000fe2000fffe03f */
[----:B------:R-:W-:-:S03]  /*0be0*/  @!P0 LEA.HI R7, R7, R241, RZ, 0x3 ;  /* 0x000000f107078211 */ /* 0x000fc600078f18ff */
[----:B------:R2:W-:Y:S01]  /*0bf0*/  @!P4 LDGSTS.E.BYPASS.LTC128B.128 [R4+0x2100], [R22.64], !P2 ;  /* 0x021000001604cfae */ /* 0x0005e2000d101d4e */
[----:B------:R-:W-:-:S03]  /*0c00*/  @!P0 LOP3.LUT R17, R7, 0xfffffff8, RZ, 0xc0, !PT ;  /* 0xfffffff807118812 */ /* 0x000fc600078ec0ff */
[----:B------:R3:W-:Y:S01]  /*0c10*/  @!P4 LDGSTS.E.BYPASS.LTC128B.128 [R4+0x6100], [R20.64], !P1 ;  /* 0x061000001404cfae */ /* 0x0007e2000c901d4e */
[----:B------:R-:W-:-:S04]  /*0c20*/  IADD3 R7, -R9, UR17, RZ ;  /* 0x0000001109077c10 */ /* 0x000fc8000fffe1ff */
[C---:B------:R-:W-:Y:S01]  /*0c30*/  ISETP.GE.AND P5, PT, R7.reuse, 0x1, PT ;  /* 0x000000010700780c */ /* 0x040fe20003fa6270 */
[----:B-1----:R-:W-:Y:S01]  /*0c40*/  @!P0 IMAD.SHL.U32 R8, R238, 0x2, RZ ;  /* 0x00000002ee088824 */ /* 0x002fe200078e00ff */
[----:B------:R-:W-:Y:S01]  /*0c50*/  ISETP.GE.AND P4, PT, R7, 0x21, PT ;  /* 0x000000210700780c */ /* 0x000fe20003f86270 */
[----:B------:R-:W-:Y:S02]  /*0c60*/  IMAD.SHL.U32 R9, R3, 0x8, RZ ;  /* 0x0000000803097824 */ /* 0x000fe400078e00ff */
[----:B--2---:R-:W-:-:S04]  /*0c70*/  @!P0 IMAD.WIDE R22, R17, 0x2, R14 ;  /* 0x0000000211168825 */ /* 0x004fc800078e020e */
[----:B------:R-:W-:-:S05]  /*0c80*/  @!P0 IMAD.WIDE R14, R32, 0x2, R14 ;  /* 0x00000002200e8825 */ /* 0x000fca00078e020e */
[----:B------:R1:W-:Y:S04]  /*0c90*/  @!P0 LDGSTS.E.BYPASS.LTC128B.128 [R8+0x3100], [R14.64], !P2 ;  /* 0x031000000e088fae */ /* 0x0003e8000d101d4e */
[----:B------:R2:W-:Y:S01]  /*0ca0*/  @!P0 LDGSTS.E.BYPASS.LTC128B.128 [R8+0x7100], [R22.64], !P1 ;  /* 0x0710000016088fae */ /* 0x0005e2000c901d4e */
[----:B------:R-:W-:Y:S02]  /*0cb0*/  ISETP.GE.AND P0, PT, R32, c[0x0][0x1d4], PT ;  /* 0x0000750020007a0c */ /* 0x000fe40003f06270 */
[C---:B------:R-:W-:Y:S01]  /*0cc0*/  ISETP.GE.AND P2, PT, R7.reuse, 0x41, PT ;  /* 0x000000410700780c */ /* 0x040fe20003f46270 */
[----:B------:R-:W0:Y:S01]  /*0cd0*/  LDGDEPBAR ;  /* 0x00000000000079af */ /* 0x000e220000000000 */
[----:B------:R-:W-:Y:S01]  /*0ce0*/  ISETP.GE.AND P1, PT, R7, 0x61, PT ;  /* 0x000000610700780c */ /* 0x000fe20003f26270 */
[----:B-1----:R-:W-:-:S05]  /*0cf0*/  IMAD.SHL.U32 R14, R0, 0x40, RZ ;  /* 0x00000040000e7824 */ /* 0x002fca00078e00ff */
[----:B------:R-:W-:Y:S01]  /*0d00*/  LOP3.LUT R14, R14, 0x1c0, RZ, 0xc0, !PT ;  /* 0x000001c00e0e7812 */ /* 0x000fe200078ec0ff */
[----:B--2---:R-:W-:-:S03]  /*0d10*/  @P5 IMAD.SHL.U32 R8, R238, 0x2, RZ ;  /* 0x00000002ee085824 */ /* 0x004fc600078e00ff */
[----:B------:R-:W-:Y:S02]  /*0d20*/  LOP3.LUT R9, R14, 0x8, R9, 0xf8, !PT ;  /* 0x000000080e097812 */ /* 0x000fe400078ef809 */
[----:B----4-:R-:W-:Y:S01]  /*0d30*/  SHF.R.S32.HI R12, RZ, 0x1f, R235 ;  /* 0x0000001fff0c7819 */ /* 0x010fe200000114eb */
[----:B------:R-:W-:-:S04]  /*0d40*/  IMAD.WIDE.U32 R18, R235, c[0x0][0x1f0], R18 ;  /* 0x00007c00eb127a25 */ /* 0x000fc800078e0012 */
[----:B------:R-:W-:Y:S01]  /*0d50*/  IMAD R11, R12, c[0x0][0x1f0], RZ ;  /* 0x00007c000c0b7a24 */ /* 0x000fe200078e02ff */
[----:B------:R-:W-:-:S03]  /*0d60*/  IADD3 R10, P3, R18, UR18, RZ ;  /* 0x00000012120a7c10 */ /* 0x000fc6000ff7e0ff */
[----:B------:R-:W-:-:S05]  /*0d70*/  IMAD R11, R235, c[0x0][0x1f4], R11 ;  /* 0x00007d00eb0b7a24 */ /* 0x000fca00078e020b */
[----:B------:R-:W-:Y:S02]  /*0d80*/  IADD3.X R11, R19, UR16, R11, P3, !PT ;  /* 0x00000010130b7c10 */ /* 0x000fe40009ffe40b */
[----:B------:R-:W-:-:S04]  /*0d90*/  LEA R18, P3, R10, c[0x0][0x1c8], 0x1 ;  /* 0x000072000a127a11 */ /* 0x000fc800078608ff */
[----:B---3--:R-:W-:Y:S01]  /*0da0*/  LEA.HI.X R4, R10, c[0x0][0x1cc], R11, 0x1, P3 ;  /* 0x000073000a047a11 */ /* 0x008fe200018f0c0b */
[----:B------:R-:W-:Y:S04]  /*0db0*/  SHFL.IDX PT, R24, R18, RZ, 0x181f ;  /* 0x00181fff12187589 */ /* 0x000fe800000e0000 */
[----:B------:R-:W1:Y:S01]  /*0dc0*/  SHFL.IDX PT, R25, R4, RZ, 0x181f ;  /* 0x00181fff04197589 */ /* 0x000e6200000e0000 */
[----:B------:R-:W-:Y:S02]  /*0dd0*/  @P5 SHF.R.S32.HI R10, RZ, 0x1f, R241 ;  /* 0x0000001fff0a5819 */ /* 0x000fe400000114f1 */
[----:B------:R-:W-:Y:S01]  /*0de0*/  ISETP.GE.AND P3, PT, R241, c[0x0][0x1d4], PT ;  /* 0x00007500f1007a0c */ /* 0x000fe20003f66270 */
[----:B------:R-:W-:Y:S01]  /*0df0*/  SHFL.IDX PT, R22, R18, 0x1, 0x181f ;  /* 0x00381f0012167f89 */ /* 0x000fe200000e0000 */
[----:B------:R-:W-:-:S03]  /*0e00*/  @P5 LEA.HI R10, R10, R241, RZ, 0x3 ;  /* 0x000000f10a0a5211 */ /* 0x000fc600078f18ff */
[----:B------:R-:W2:Y:S01]  /*0e10*/  SHFL.IDX PT, R23, R4, 0x1, 0x181f ;  /* 0x00381f0004177f89 */ /* 0x000ea200000e0000 */
[----:B------:R-:W-:-:S03]  /*0e20*/  @P5 LOP3.LUT R10, R10, 0xfffffff8, RZ, 0xc0, !PT ;  /* 0xfffffff80a0a5812 */ /* 0x000fc600078ec0ff */
[----:B------:R-:W-:Y:S04]  /*0e30*/  SHFL.IDX PT, R20, R18, 0x2, 0x181f ;  /* 0x00581f0012147f89 */ /* 0x000fe800000e0000 */
[----:B------:R-:W3:Y:S04]  /*0e40*/  SHFL.IDX PT, R21, R4, 0x2, 0x181f ;  /* 0x00581f0004157f89 */ /* 0x000ee800000e0000 */
[----:B------:R4:W-:Y:S04]  /*0e50*/  SHFL.IDX PT, R19, R4, 0x3, 0x181f ;  /* 0x00781f0004137f89 */ /* 0x0009e800000e0000 */
[----:B------:R-:W5:Y:S01]  /*0e60*/  SHFL.IDX PT, R18, R18, 0x3, 0x181f ;  /* 0x00781f0012127f89 */ /* 0x000f6200000e0000 */
[----:B------:R-:W-:-:S05]  /*0e70*/  IMAD.SHL.U32 R11, R6, 0x40, RZ ;  /* 0x00000040060b7824 */ /* 0x000fca00078e00ff */
[----:B------:R-:W-:Y:S02]  /*0e80*/  LOP3.LUT R11, R11, 0x1c0, RZ, 0xc0, !PT ;  /* 0x000001c00b0b7812 */ /* 0x000fe400078ec0ff */
[----:B----4-:R-:W-:Y:S01]  /*0e90*/  SHF.R.U32.HI R4, RZ, 0x3, R14 ;  /* 0x00000003ff047819 */ /* 0x010fe2000001160e */
[----:B-1----:R-:W-:-:S04]  /*0ea0*/  @P5 IMAD.WIDE R14, R32, 0x2, R24 ;  /* 0x00000002200e5825 */ /* 0x002fc800078e0218 */
[----:B------:R-:W-:Y:S01]  /*0eb0*/  @P5 IMAD.WIDE R24, R10, 0x2, R24 ;  /* 0x000000020a185825 */ /* 0x000fe200078e0218 */
[----:B------:R1:W-:Y:S01]  /*0ec0*/  @P5 LDGSTS.E.BYPASS.LTC128B.128 [R8+0x8100], [R14.64], !P0 ;  /* 0x081000000e085fae */ /* 0x0003e2000c101d4e */
[----:B------:R-:W-:-:S03]  /*0ed0*/  @P2 SHF.R.S32.HI R10, RZ, 0x1f, R241 ;  /* 0x0000001fff0a2819 */ /* 0x000fc600000114f1 */
[----:B------:R4:W-:Y:S01]  /*0ee0*/  @P5 LDGSTS.E.BYPASS.LTC128B.128 [R8+0xc100], [R24.64], !P3 ;  /* 0x0c10000018085fae */ /* 0x0009e2000d901d4e */
[----:B------:R-:W-:Y:S02]  /*0ef0*/  @P2 LEA.HI R10, R10, R241, RZ, 0x3 ;  /* 0x000000f10a0a2211 */ /* 0x000fe400078f18ff */
[----:B------:R-:W-:Y:S02]  /*0f00*/  LOP3.LUT R234, R11, 0x8, R234, 0xf8, !PT ;  /* 0x000000080bea7812 */ /* 0x000fe400078ef8ea */
[----:B------:R-:W-:Y:S02]  /*0f10*/  @P2 LOP3.LUT R10, R10, 0xfffffff8, RZ, 0xc0, !PT ;  /* 0xfffffff80a0a2812 */ /* 0x000fe400078ec0ff */
[----:B------:R-:W-:Y:S02]  /*0f20*/  SHF.R.U32.HI R11, RZ, 0x3, R11 ;  /* 0x00000003ff0b7819 */ /* 0x000fe4000001160b */
[--C-:B-1----:R-:W-:Y:S02]  /*0f30*/  @P4 SHF.R.S32.HI R14, RZ, 0x1f, R241.reuse ;  /* 0x0000001fff0e4819 */ /* 0x102fe400000114f1 */
[----:B----4-:R-:W-:-:S02]  /*0f40*/  @P1 SHF.R.S32.HI R8, RZ, 0x1f, R241 ;  /* 0x0000001fff081819 */ /* 0x010fc400000114f1 */
[-C--:B------:R-:W-:Y:S02]  /*0f50*/  @P4 LEA.HI R14, R14, R241.reuse, RZ, 0x3 ;  /* 0x000000f10e0e4211 */ /* 0x080fe400078f18ff */
[----:B------:R-:W-:Y:S02]  /*0f60*/  @P1 LEA.HI R8, R8, R241, RZ, 0x3 ;  /* 0x000000f108081211 */ /* 0x000fe400078f18ff */
[----:B------:R-:W-:Y:S02]  /*0f70*/  @P4 LOP3.LUT R14, R14, 0xfffffff8, RZ, 0xc0, !PT ;  /* 0xfffffff80e0e4812 */ /* 0x000fe400078ec0ff */
[----:B------:R-:W-:Y:S01]  /*0f80*/  @P1 LOP3.LUT R8, R8, 0xfffffff8, RZ, 0xc0, !PT ;  /* 0xfffffff808081812 */ /* 0x000fe200078ec0ff */
[----:B------:R-:W-:Y:S02]  /*0f90*/  @P4 IMAD.SHL.U32 R15, R238, 0x2, RZ ;  /* 0x00000002ee0f4824 */ /* 0x000fe400078e00ff */
[----:B--2---:R-:W-:Y:S01]  /*0fa0*/  @P4 IMAD.WIDE R24, R14, 0x2, R22 ;  /* 0x000000020e184825 */ /* 0x004fe200078e0216 */
[----:B------:R-:W-:-:S03]  /*0fb0*/  LOP3.LUT R234, R234, R11, RZ, 0x3c, !PT ;  /* 0x0000000beaea7212 */ /* 0x000fc600078e3cff */
[----:B------:R-:W-:Y:S01]  /*0fc0*/  @P4 IMAD.WIDE R22, R32, 0x2, R22 ;  /* 0x0000000220164825 */ /* 0x000fe200078e0216 */
[----:B------:R-:W-:-:S03]  /*0fd0*/  LOP3.LUT R4, R9, R4, RZ, 0x3c, !PT ;  /* 0x0000000409047212 */ /* 0x000fc600078e3cff */
[--C-:B---3--:R-:W-:Y:S01]  /*0fe0*/  @P2 IMAD.WIDE R26, R10, 0x2, R20.reuse ;  /* 0x000000020a1a2825 */ /* 0x108fe200078e0214 */
[----:B------:R1:W-:Y:S03]  /*0ff0*/  @P4 LDGSTS.E.BYPASS.LTC128B.128 [R15+0x9100], [R22.64], !P0 ;  /* 0x09100000160f4fae */ /* 0x0003e6000c101d4e */
[----:B------:R-:W-:Y:S01]  /*1000*/  @P2 IMAD.SHL.U32 R11, R238, 0x2, RZ ;  /* 0x00000002ee0b2824 */ /* 0x000fe200078e00ff */
[----:B------:R2:W-:Y:S01]  /*1010*/  @P4 LDGSTS.E.BYPASS.LTC128B.128 [R15+0xd100], [R24.64], !P3 ;  /* 0x0d100000180f4fae */ /* 0x0005e2000d901d4e */
[----:B------:R-:W-:-:S04]  /*1020*/  @P2 IMAD.WIDE R20, R32, 0x2, R20 ;  /* 0x0000000220142825 */ /* 0x000fc800078e0214 */
[--C-:B-----5:R-:W-:Y:S01]  /*1030*/  @P1 IMAD.WIDE R28, R8, 0x2, R18.reuse ;  /* 0x00000002081c1825 */ /* 0x120fe200078e0212 */
[----:B------:R3:W-:Y:S03]  /*1040*/  @P2 LDGSTS.E.BYPASS.LTC128B.128 [R11+0xa100], [R20.64], !P0 ;  /* 0x0a100000140b2fae */ /* 0x0007e6000c101d4e */
[----:B------:R-:W-:Y:S01]  /*1050*/  @P1 IMAD.SHL.U32 R9, R238, 0x2, RZ ;  /* 0x00000002ee091824 */ /* 0x000fe200078e00ff */
[----:B------:R2:W-:Y:S01]  /*1060*/  @P2 LDGSTS.E.BYPASS.LTC128B.128 [R11+0xe100], [R26.64], !P3 ;  /* 0x0e1000001a0b2fae */ /* 0x0005e2000d901d4e */
[----:B------:R-:W-:-:S05]  /*1070*/  @P1 IMAD.WIDE R18, R32, 0x2, R18 ;  /* 0x0000000220121825 */ /* 0x000fca00078e0212 */
[----:B------:R4:W-:Y:S04]  /*1080*/  @P1 LDGSTS.E.BYPASS.LTC128B.128 [R9+0xb100], [R18.64], !P0 ;  /* 0x0b10000012091fae */ /* 0x0009e8000c101d4e */
[----:B------:R3:W-:Y:S04]  /*1090*/  @P1 LDGSTS.E.BYPASS.LTC128B.128 [R9+0xf100], [R28.64], !P3 ;  /* 0x0f1000001c091fae */ /* 0x0007e8000d901d4e */
[----:B------:R-:W0:Y:S01]  /*10a0*/  LDGDEPBAR ;  /* 0x00000000000079af */ /* 0x000e220000000000 */
[----:B------:R-:W-:Y:S02]  /*10b0*/  LEA.HI R14, R16, R5, RZ, 0x5 ;  /* 0x00000005100e7211 */ /* 0x000fe400078f28ff */
[----:B------:R-:W-:-:S02]  /*10c0*/  LOP3.LUT P4, RZ, R6, 0x2, RZ, 0xc0, !PT ;  /* 0x0000000206ff7812 */ /* 0x000fc4000788c0ff */
[----:B------:R-:W-:Y:S02]  /*10d0*/  LOP3.LUT R4, R4, 0xfffffe00, R2, 0xf8, !PT ;  /* 0xfffffe0004047812 */ /* 0x000fe400078ef802 */
[----:B------:R-:W-:Y:S01]  /*10e0*/  SHF.R.S32.HI R176, RZ, 0x5, R14 ;  /* 0x00000005ffb07819 */ /* 0x000fe2000001140e */
[----:B------:R-:W-:Y:S01]  /*10f0*/  IMAD.MOV.U32 R2, RZ, RZ, 0x10 ;  /* 0x00000010ff027424 */ /* 0x000fe200078e00ff */
[----:B------:R-:W-:Y:S01]  /*1100*/  R2P PR, R0, 0x6 ;  /* 0x0000000600007804 */ /* 0x000fe20000000000 */
[----:B------:R-:W-:Y:S02]  /*1110*/  IMAD R234, R3, 0x200, R234 ;  /* 0x0000020003ea7824 */ /* 0x000fe400078e02ea */
[----:B------:R-:W-:Y:S02]  /*1120*/  IMAD R176, R176, 0x400, R4 ;  /* 0x00000400b0b07824 */ /* 0x000fe400078e0204 */
[----:B------:R-:W-:Y:S01]  /*1130*/  IMAD.MOV.U32 R3, RZ, RZ, 0x20 ;  /* 0x00000020ff037424 */ /* 0x000fe200078e00ff */
[----:B------:R-:W-:-:S04]  /*1140*/  DEPBAR.LE SB0, 0x1 ;  /* 0x000080400000791a */ /* 0x000fc80000000000 */
[----:B------:R-:W-:Y:S01]  /*1150*/  SEL R2, R2, 0xfffffff0, !P1 ;  /* 0xfffffff002027807 */ /* 0x000fe20004800000 */
[----:B------:R-:W-:Y:S01]  /*1160*/  IMAD.SHL.U32 R176, R176, 0x2, RZ ;  /* 0x00000002b0b07824 */ /* 0x000fe200078e00ff */
[----:B------:R-:W-:Y:S01]  /*1170*/  BAR.SYNC.DEFER_BLOCKING 0x0 ;  /* 0x0000000000007b1d */ /* 0x000fe20000010000 */
[----:B------:R-:W-:Y:S02]  /*1180*/  SEL R0, R3, 0xffffffe0, !P2 ;  /* 0xffffffe003007807 */ /* 0x000fe40005000000 */
[----:B------:R-:W-:-:S03]  /*1190*/  IMAD R180, R2, 0x2, R176 ;  /* 0x0000000202b47824 */ /* 0x000fc600078e02b0 */
[C---:B------:R-:W-:Y:S02]  /*11a0*/  IMAD R184, R0.reuse, 0x2, R176 ;  /* 0x0000000200b87824 */ /* 0x040fe400078e02b0 */
[----:B------:R-:W-:Y:S01]  /*11b0*/  IMAD R188, R0, 0x2, R180 ;  /* 0x0000000200bc7824 */ /* 0x000fe200078e02b4 */
[----:B------:R1:W1:Y:S04]  /*11c0*/  LDSM.16.M88.4 R136, [R176+0x100] ;  /* 0x00010000b088783b */ /* 0x0002680000000200 */
[----:B------:R1:W1:Y:S04]  /*11d0*/  LDSM.16.M88.4 R140, [R180+0x100] ;  /* 0x00010000b48c783b */ /* 0x0002680000000200 */
[----:B------:R1:W1:Y:S04]  /*11e0*/  LDSM.16.M88.4 R168, [R184+0x100] ;  /* 0x00010000b8a8783b */ /* 0x0002680000000200 */
[----:B------:R1:W1:Y:S04]  /*11f0*/  LDSM.16.M88.4 R172, [R188+0x100] ;  /* 0x00010000bcac783b */ /* 0x0002680000000200 */
[----:B------:R-:W1:Y:S04]  /*1200*/  LDSM.16.M88.4 R176, [R176+0x4100] ;  /* 0x00410000b0b0783b */ /* 0x000e680000000200 */
[----:B------:R-:W1:Y:S04]  /*1210*/  LDSM.16.M88.4 R180, [R180+0x4100] ;  /* 0x00410000b4b4783b */ /* 0x000e680000000200 */
[----:B------:R-:W1:Y:S04]  /*1220*/  LDSM.16.M88.4 R184, [R184+0x4100] ;  /* 0x00410000b8b8783b */ /* 0x000e680000000200 */
[----:B------:R-:W1:Y:S04]  /*1230*/  LDSM.16.M88.4 R188, [R188+0x4100] ;  /* 0x00410000bcbc783b */ /* 0x000e680000000200 */
[----:B------:R-:W-:Y:S01]  /*1240*/  BAR.SYNC.DEFER_BLOCKING 0x0 ;  /* 0x0000000000007b1d */ /* 0x000fe20000010000 */
[----:B------:R-:W-:Y:S01]  /*1250*/  IMAD.SHL.U32 R234, R234, 0x2, RZ ;  /* 0x00000002eaea7824 */ /* 0x000fe200078e00ff */
[----:B------:R-:W-:Y:S01]  /*1260*/  PLOP3.LUT P1, PT, PT, PT, UP0, 0x80, 0x0 ;  /* 0x000000000000781c */ /* 0x000fe20003f2f008 */
[----:B------:R-:W-:-:S02]  /*1270*/  UIMAD.WIDE.U32 UR20, UR9, UR4, URZ ;  /* 0x00000004091472a5 */ /* 0x000fc4000f8e003f */
[----:B------:R-:W-:Y:S01]  /*1280*/  UIMAD UR4, UR7, UR4, URZ ;  /* 0x00000004070472a4 */ /* 0x000fe2000f8e023f */
[----:B------:R-:W-:Y:S01]  /*1290*/  IADD3 R8, R234, 0x8100, RZ ;  /* 0x00008100ea087810 */ /* 0x000fe20007ffe0ff */
[----:B------:R-:W-:-:S04]  /*12a0*/  DEPBAR.LE SB0, 0x0 ;  /* 0x000080000000791a */ /* 0x000fc80000000000 */
[----:B------:R-:W-:Y:S01]  /*12b0*/  BAR.SYNC.DEFER_BLOCKING 0x0 ;  /* 0x0000000000007b1d */ /* 0x000fe20000010000 */
[----:B------:R-:W-:Y:S01]  /*12c0*/  IADD3 R233, R234, 0x8120, RZ ;  /* 0x00008120eae97810 */ /* 0x000fe20007ffe0ff */
[----:B------:R-:W-:Y:S01]  /*12d0*/  UIMAD UR4, UR9, UR5, UR4 ;  /* 0x00000005090472a4 */ /* 0x000fe2000f8e0204 */
[----:B------:R-:W-:Y:S02]  /*12e0*/  @P4 IADD3 R233, R8, -0x20, RZ ;  /* 0xffffffe008e94810 */ /* 0x000fe40007ffe0ff */
[----:B------:R-:W-:Y:S01]  /*12f0*/  LOP3.LUT R14, R14, 0xffffffe0, RZ, 0xc0, !PT ;  /* 0xffffffe00e0e7812 */ /* 0x000fe200078ec0ff */
[----:B------:R-:W-:Y:S01]  /*1300*/  UIADD3 UR4, UR21, UR4, URZ ;  /* 0x0000000415047290 */ /* 0x000fe2000fffe03f */
[----:B------:R-:W-:Y:S02]  /*1310*/  LOP3.LUT P2, RZ, R6, 0x4, RZ, 0xc0, !PT ;  /* 0x0000000406ff7812 */ /* 0x000fe4000784c0ff */
[----:B------:R-:W-:Y:S01]  /*1320*/  ISETP.GT.AND P6, PT, R240, 0x7f, PT ;  /* 0x0000007ff000780c */ /* 0x000fe20003fc4270 */
[----:B------:R-:W-:Y:S01]  /*1330*/  IMAD.IADD R5, R5, 0x1, -R14 ;  /* 0x0000000105057824 */ /* 0x000fe200078e0a0e */
[----:B------:R-:W-:-:S02]  /*1340*/  SEL R3, R3, 0xffffffe0, !P2 ;  /* 0xffffffe003037807 */ /* 0x000fc40005000000 */
[----:B------:R-:W-:Y:S02]  /*1350*/  SEL R6, RZ, 0x10, P3 ;  /* 0x00000010ff067807 */ /* 0x000fe40001800000 */
[C---:B------:R-:W-:Y:S02]  /*1360*/  IADD3 R227, R233.reuse, 0x800, RZ ;  /* 0x00000800e9e37810 */ /* 0x040fe40007ffe0ff */
[C---:B------:R-:W-:Y:S02]  /*1370*/  IADD3 R226, R233.reuse, 0x1000, RZ ;  /* 0x00001000e9e27810 */ /* 0x040fe40007ffe0ff */
[C---:B------:R-:W-:Y:S02]  /*1380*/  IADD3 R225, R233.reuse, 0x1800, RZ ;  /* 0x00001800e9e17810 */ /* 0x040fe40007ffe0ff */
[C---:B------:R-:W-:Y:S01]  /*1390*/  IADD3 R224, R233.reuse, 0x2000, RZ ;  /* 0x00002000e9e07810 */ /* 0x040fe20007ffe0ff */
[----:B--2---:R2:W1:Y:S01]  /*13a0*/  LDSM.16.M88.4 R24, [R234+0x8100] ;  /* 0x00810000ea18783b */ /* 0x0044620000000200 */
[----:B------:R-:W-:-:S03]  /*13b0*/  IADD3 R223, R233, 0x2800, RZ ;  /* 0x00002800e9df7810 */ /* 0x000fc60007ffe0ff */
[----:B----4-:R2:W4:Y:S01]  /*13c0*/  LDSM.16.M88.4 R16, [R234+0x8900] ;  /* 0x00890000ea10783b */ /* 0x0105220000000200 */
[----:B------:R-:W-:-:S03]  /*13d0*/  IADD3 R222, R233, 0x3000, RZ ;  /* 0x00003000e9de7810 */ /* 0x000fc60007ffe0ff */
[----:B---3--:R2:W3:Y:S01]  /*13e0*/  LDSM.16.M88.4 R8, [R234+0x9100] ;  /* 0x00910000ea08783b */ /* 0x0084e20000000200 */
[----:B------:R-:W-:-:S03]  /*13f0*/  IADD3 R221, R233, 0x3800, RZ ;  /* 0x00003800e9dd7810 */ /* 0x000fc60007ffe0ff */
[----:B------:R2:W1:Y:S04]  /*1400*/  LDSM.16.M88.4 R100, [R234+0x9900] ;  /* 0x00990000ea64783b */ /* 0x0004680000000200 */
[----:B------:R2:W1:Y:S04]  /*1410*/  LDSM.16.M88.4 R92, [R234+0xa100] ;  /* 0x00a10000ea5c783b */ /* 0x0004680000000200 */
[----:B------:R2:W1:Y:S04]  /*1420*/  LDSM.16.M88.4 R84, [R234+0xa900] ;  /* 0x00a90000ea54783b */ /* 0x0004680000000200 */
[----:B------:R2:W1:Y:S04]  /*1430*/  LDSM.16.M88.4 R76, [R234+0xb100] ;  /* 0x00b10000ea4c783b */ /* 0x0004680000000200 */
[----:B------:R2:W1:Y:S04]  /*1440*/  LDSM.16.M88.4 R68, [R234+0xb900] ;  /* 0x00b90000ea44783b */ /* 0x0004680000000200 */
[----:B------:R2:W1:Y:S04]  /*1450*/  LDSM.16.M88.4 R64, [R233] ;  /* 0x00000000e940783b */ /* 0x0004680000000200 */
[----:B------:R2:W1:Y:S04]  /*1460*/  LDSM.16.M88.4 R60, [R233+0x800] ;  /* 0x00080000e93c783b */ /* 0x0004680000000200 */
[----:B------:R2:W1:Y:S04]  /*1470*/  LDSM.16.M88.4 R56, [R233+0x1000] ;  /* 0x00100000e938783b */ /* 0x0004680000000200 */
[----:B------:R2:W1:Y:S04]  /*1480*/  LDSM.16.M88.4 R48, [R233+0x1800] ;  /* 0x00180000e930783b */ /* 0x0004680000000200 */
[----:B------:R2:W1:Y:S04]  /*1490*/  LDSM.16.M88.4 R44, [R233+0x2000] ;  /* 0x00200000e92c783b */ /* 0x0004680000000200 */
[----:B------:R2:W1:Y:S04]  /*14a0*/  LDSM.16.M88.4 R52, [R233+0x2800] ;  /* 0x00280000e934783b */ /* 0x0004680000000200 */
[----:B------:R2:W1:Y:S04]  /*14b0*/  LDSM.16.M88.4 R40, [R233+0x3000] ;  /* 0x00300000e928783b */ /* 0x0004680000000200 */
[----:B------:R2:W1:Y:S01]  /*14c0*/  LDSM.16.M88.4 R36, [R233+0x3800] ;  /* 0x00380000e924783b */ /* 0x0004620000000200 */
[----:B------:R-:W-:Y:S05]  /*14d0*/  @!P1 BRA `(.L_x_0) ;  /* 0x000003b000009947 */ /* 0x000fea0003800000 */
[----:B---34-:R-:W-:Y:S01]  /*14e0*/  IMAD R13, R13, c[0x0][0x208], RZ ;  /* 0x000082000d0d7a24 */ /* 0x018fe200078e02ff */
[----:B------:R-:W-:Y:S01]  /*14f0*/  ISETP.GE.AND P4, PT, R32, c[0x0][0x1d4], PT ;  /* 0x0000750020007a0c */ /* 0x000fe20003f86270 */
[----:B-1----:R-:W-:Y:S01]  /*1500*/  IMAD.WIDE.U32 R14, R236, c[0x0][0x208], RZ ;  /* 0x00008200ec0e7a25 */ /* 0x002fe200078e00ff */
[----:B------:R-:W-:-:S02]  /*1510*/  ISETP.GE.AND P2, PT, R241, c[0x0][0x1d4], PT ;  /* 0x00007500f1007a0c */ /* 0x000fc40003f46270 */
[----:B------:R-:W-:Y:S01]  /*1520*/  ISETP.LT.OR P5, PT, R7, 0x1, P4 ;  /* 0x000000010700780c */ /* 0x000fe200027a1670 */
[----:B------:R-:W-:Y:S02]  /*1530*/  IMAD R13, R236, c[0x0][0x20c], R13 ;  /* 0x00008300ec0d7a24 */ /* 0x000fe400078e020d */
[----:B------:R-:W-:Y:S02]  /*1540*/  IMAD R12, R12, c[0x0][0x218], RZ ;  /* 0x000086000c0c7a24 */ /* 0x000fe400078e02ff */
[----:B------:R-:W-:Y:S02]  /*1550*/  IMAD.IADD R15, R15, 0x1, R13 ;  /* 0x000000010f0f7824 */ /* 0x000fe400078e020d */
[C---:B------:R-:W-:Y:S02]  /*1560*/  IMAD R12, R235.reuse, c[0x0][0x21c], R12 ;  /* 0x00008700eb0c7a24 */ /* 0x040fe400078e020c */
[----:B------:R-:W-:-:S04]  /*1570*/  IMAD.WIDE.U32 R14, R235, c[0x0][0x218], R14 ;  /* 0x00008600eb0e7a25 */ /* 0x000fc800078e000e */
[----:B------:R-:W-:Y:S01]  /*1580*/  IMAD.WIDE R30, R32, 0x2, RZ ;  /* 0x00000002201e7825 */ /* 0x000fe200078e02ff */
[----:B------:R-:W-:-:S03]  /*1590*/  IADD3 R14, P1, R14, UR20, RZ ;  /* 0x000000140e0e7c10 */ /* 0x000fc6000ff3e0ff */
[----:B------:R-:W-:Y:S01]  /*15a0*/  IMAD.SHL.U32 R13, R238, 0x2, RZ ;  /* 0x00000002ee0d7824 */ /* 0x000fe200078e00ff */
[----:B------:R-:W-:Y:S02]  /*15b0*/  IADD3.X R12, R15, UR4, R12, P1, !PT ;  /* 0x000000040f0c7c10 */ /* 0x000fe40008ffe40c */
[----:B------:R-:W-:-:S04]  /*15c0*/  LEA R15, P1, R14, c[0x0][0x1f8], 0x1 ;  /* 0x00007e000e0f7a11 */ /* 0x000fc800078208ff */
[----:B------:R-:W-:Y:S01]  /*15d0*/  LEA.HI.X R14, R14, c[0x0][0x1fc], R12, 0x1, P1 ;  /* 0x00007f000e0e7a11 */ /* 0x000fe200008f0c0c */
[----:B------:R-:W1:Y:S01]  /*15e0*/  SHFL.IDX PT, R22, R15, RZ, 0x181f ;  /* 0x00181fff0f167589 */ /* 0x000e6200000e0000 */
[----:B------:R-:W-:-:S03]  /*15f0*/  SHF.R.S32.HI R12, RZ, 0x1f, R241 ;  /* 0x0000001fff0c7819 */ /* 0x000fc600000114f1 */
[----:B------:R-:W3:Y:S01]  /*1600*/  SHFL.IDX PT, R23, R14, RZ, 0x181f ;  /* 0x00181fff0e177589 */ /* 0x000ee200000e0000 */
[----:B------:R-:W-:-:S03]  /*1610*/  LEA.HI R12, R12, R241, RZ, 0x3 ;  /* 0x000000f10c0c7211 */ /* 0x000fc600078f18ff */
[----:B------:R-:W4:Y:S01]  /*1620*/  SHFL.IDX PT, R20, R15, 0x1, 0x181f ;  /* 0x00381f000f147f89 */ /* 0x000f2200000e0000 */
[----:B------:R-:W-:-:S03]  /*1630*/  LOP3.LUT R12, R12, 0xfffffff8, RZ, 0xc0, !PT ;  /* 0xfffffff80c0c7812 */ /* 0x000fc600078ec0ff */
[----:B------:R-:W5:Y:S02]  /*1640*/  SHFL.IDX PT, R21, R14, 0x1, 0x181f ;  /* 0x00381f000e157f89 */ /* 0x000f6400000e0000 */
[----:B------:R-:W-:Y:S02]  /*1650*/  IMAD.WIDE R34, R12, 0x2, RZ ;  /* 0x000000020c227825 */ /* 0x000fe400078e02ff */
[----:B------:R-:W2:Y:S04]  /*1660*/  SHFL.IDX PT, R12, R15, 0x2, 0x181f ;  /* 0x00581f000f0c7f89 */ /* 0x000ea800000e0000 */
[----:B------:R-:W-:Y:S01]  /*1670*/  SHFL.IDX PT, R15, R15, 0x3, 0x181f ;  /* 0x00781f000f0f7f89 */ /* 0x000fe200000e0000 */
[----:B-1----:R-:W-:-:S05]  /*1680*/  IADD3 R28, P1, R22, R30, RZ ;  /* 0x0000001e161c7210 */ /* 0x002fca0007f3e0ff */
[----:B---3--:R-:W-:Y:S01]  /*1690*/  IMAD.X R29, R23, 0x1, R31, P1 ;  /* 0x00000001171d7824 */ /* 0x008fe200008e061f */
[----:B------:R-:W-:-:S04]  /*16a0*/  ISETP.LT.OR P1, PT, R7, 0x1, P2 ;  /* 0x000000010700780c */ /* 0x000fc80001721670 */
[----:B------:R4:W-:Y:S01]  /*16b0*/  LDGSTS.E.BYPASS.LTC128B.128 [R13+0x100], [R28.64], !P5 ;  /* 0x001000001c0d7fae */ /* 0x0009e2000e901d4e */
[----:B------:R-:W-:-:S05]  /*16c0*/  IADD3 R22, P5, R22, R34, RZ ;  /* 0x0000002216167210 */ /* 0x000fca0007fbe0ff */
[----:B------:R-:W-:Y:S01]  /*16d0*/  IMAD.X R23, R23, 0x1, R35, P5 ;  /* 0x0000000117177824 */ /* 0x000fe200028e0623 */
[----:B------:R-:W-:-:S04]  /*16e0*/  ISETP.LT.OR P5, PT, R7, 0x21, P4 ;  /* 0x000000210700780c */ /* 0x000fc800027a1670 */
[----:B------:R1:W-:Y:S01]  /*16f0*/  LDGSTS.E.BYPASS.LTC128B.128 [R13+0x4100], [R22.64], !P1 ;  /* 0x04100000160d7fae */ /* 0x0003e2000c901d4e */
[----:B----4-:R-:W-:-:S05]  /*1700*/  IADD3 R28, P1, R30, R20, RZ ;  /* 0x000000141e1c7210 */ /* 0x010fca0007f3e0ff */
[----:B-----5:R-:W-:Y:S01]  /*1710*/  IMAD.X R29, R31, 0x1, R21, P1 ;  /* 0x000000011f1d7824 */ /* 0x020fe200008e0615 */
[----:B------:R-:W-:-:S04]  /*1720*/  ISETP.LT.OR P1, PT, R7, 0x21, P2 ;  /* 0x000000210700780c */ /* 0x000fc80001721670 */
[----:B------:R3:W-:Y:S01]  /*1730*/  LDGSTS.E.BYPASS.LTC128B.128 [R13+0x1100], [R28.64], !P5 ;  /* 0x011000001c0d7fae */ /* 0x0007e2000e901d4e */
[----:B------:R-:W-:-:S03]  /*1740*/  IADD3 R20, P5, R34, R20, RZ ;  /* 0x0000001422147210 */ /* 0x000fc60007fbe0ff */
[----:B-1----:R-:W1:Y:S02]  /*1750*/  SHFL.IDX PT, R22, R14, 0x2, 0x181f ;  /* 0x00581f000e167f89 */ /* 0x002e6400000e0000 */
[----:B------:R-:W-:Y:S01]  /*1760*/  IMAD.X R21, R35, 0x1, R21, P5 ;  /* 0x0000000123157824 */ /* 0x000fe200028e0615 */
[C---:B------:R-:W-:Y:S01]  /*1770*/  ISETP.LT.OR P5, PT, R7.reuse, 0x41, P4 ;  /* 0x000000410700780c */ /* 0x040fe200027a1670 */
[----:B------:R-:W4:Y:S01]  /*1780*/  SHFL.IDX PT, R14, R14, 0x3, 0x181f ;  /* 0x00781f000e0e7f89 */ /* 0x000f2200000e0000 */
[----:B------:R-:W-:-:S03]  /*1790*/  ISETP.LT.OR P4, PT, R7, 0x61, P4 ;  /* 0x000000610700780c */ /* 0x000fc60002781670 */
[----:B------:R2:W-:Y:S02]  /*17a0*/  LDGSTS.E.BYPASS.LTC128B.128 [R13+0x5100], [R20.64], !P1 ;  /* 0x05100000140d7fae */ /* 0x0005e4000c901d4e */
[----:B--2---:R-:W-:-:S05]  /*17b0*/  IADD3 R20, P1, R30, R12, RZ ;  /* 0x0000000c1e147210 */ /* 0x004fca0007f3e0ff */
[----:B-1----:R-:W-:Y:S01]  /*17c0*/  IMAD.X R21, R31, 0x1, R22, P1 ;  /* 0x000000011f157824 */ /* 0x002fe200008e0616 */
[----:B---3--:R-:W-:-:S04]  /*17d0*/  IADD3 R28, P1, R34, R12, RZ ;  /* 0x0000000c221c7210 */ /* 0x008fc80007f3e0ff */
[----:B------:R1:W-:Y:S01]  /*17e0*/  LDGSTS.E.BYPASS.LTC128B.128 [R13+0x2100], [R20.64], !P5 ;  /* 0x02100000140d7fae */ /* 0x0003e2000e901d4e */
[----:B------:R-:W-:Y:S01]  /*17f0*/  IMAD.X R29, R35, 0x1, R22, P1 ;  /* 0x00000001231d7824 */ /* 0x000fe200008e0616 */
[C---:B------:R-:W-:Y:S02]  /*1800*/  ISETP.LT.OR P5, PT, R7.reuse, 0x41, P2 ;  /* 0x000000410700780c */ /* 0x040fe400017a1670 */
[----:B------:R-:W-:-:S11]  /*1810*/  ISETP.LT.OR P2, PT, R7, 0x61, P2 ;  /* 0x000000610700780c */ /* 0x000fd60001741670 */
[----:B------:R2:W-:Y:S01]  /*1820*/  LDGSTS.E.BYPASS.LTC128B.128 [R13+0x6100], [R28.64], !P5 ;  /* 0x061000001c0d7fae */ /* 0x0005e2000e901d4e */
[----:B-1----:R-:W-:-:S05]  /*1830*/  IADD3 R20, P1, R30, R15, RZ ;  /* 0x0000000f1e147210 */ /* 0x002fca0007f3e0ff */
[----:B----4-:R-:W-:Y:S01]  /*1840*/  IMAD.X R21, R31, 0x1, R14, P1 ;  /* 0x000000011f157824 */ /* 0x010fe200008e060e */
[----:B------:R-:W-:-:S04]  /*1850*/  IADD3 R22, P1, R34, R15, RZ ;  /* 0x0000000f22167210 */ /* 0x000fc80007f3e0ff */
[----:B------:R2:W-:Y:S01]  /*1860*/  LDGSTS.E.BYPASS.LTC128B.128 [R13+0x3100], [R20.64], !P4 ;  /* 0x03100000140d7fae */ /* 0x0005e2000e101d4e */
[----:B------:R-:W-:-:S05]  /*1870*/  IMAD.X R23, R35, 0x1, R14, P1 ;  /* 0x0000000123177824 */ /* 0x000fca00008e060e */
[----:B------:R2:W-:Y:S03]  /*1880*/  LDGSTS.E.BYPASS.LTC128B.128 [R13+0x7100], [R22.64], !P2 ;  /* 0x07100000160d7fae */ /* 0x0005e6000d101d4e */
.L_x_0:
[C---:B-1-34-:R-:W-:Y:S01]  /*1890*/  HMMA.16816.F32.BF16 R104, R136.reuse, R100, RZ ;  /* 0x000000648868723c */ /* 0x05afe200000418ff */
[C---:B------:R-:W-:Y:S01]  /*18a0*/  IMAD R231, R3.reuse, 0x2, R234 ;  /* 0x0000000203e77824 */ /* 0x040fe200078e02ea */
[----:B------:R-:W-:Y:S01]  /*18b0*/  LDSM.16.M88.4 R116, [R234+0xf100] ;  /* 0x00f10000ea74783b */ /* 0x000fe20000000200 */
[----:B------:R-:W-:Y:S01]  /*18c0*/  IMAD R220, R3, 0x2, R233 ;  /* 0x0000000203dc7824 */ /* 0x000fe200078e02e9 */
[----:B------:R-:W-:Y:S01]  /*18d0*/  UISETP.GE.AND UP0, UPT, UR10, 0x81, UPT ;  /* 0x000000810a00788c */ /* 0x000fe2000bf06270 */
[C---:B------:R-:W-:Y:S01]  /*18e0*/  IADD3 R219, R233.reuse, 0x4000, RZ ;  /* 0x00004000e9db7810 */ /* 0x040fe20007ffe0ff */
[----:B------:R-:W-:Y:S01]  /*18f0*/  LDSM.16.M88.4 R112, [R234+0xf900] ;  /* 0x00f90000ea70783b */ /* 0x000fe20000000200 */
[C---:B------:R-:W-:Y:S01]  /*1900*/  IADD3 R218, R233.reuse, 0x4800, RZ ;  /* 0x00004800e9da7810 */ /* 0x040fe20007ffe0ff */
[----:B------:R-:W-:Y:S01]  /*1910*/  HMMA.16816.F32.BF16 R100, R136, R102, RZ ;  /* 0x000000668864723c */ /* 0x000fe200000418ff */
[----:B------:R-:W-:Y:S01]  /*1920*/  IADD3 R217, R233, 0x5000, RZ ;  /* 0x00005000e9d97810 */ /* 0x000fe20007ffe0ff */
[----:B------:R-:W-:Y:S01]  /*1930*/  LDSM.16.M88.4 R108, [R233+0x4000] ;  /* 0x00400000e96c783b */ /* 0x000fe20000000200 */
[----:B------:R-:W-:-:S02]  /*1940*/  PLOP3.LUT P1, PT, PT, PT, UP0, 0x40, 0x0 ;  /* 0x000000000000781c */ /* 0x000fc40003f2e808 */
[C---:B------:R-:W-:Y:S01]  /*1950*/  IADD3 R216, R233.reuse, 0x5800, RZ ;  /* 0x00005800e9d87810 */ /* 0x040fe20007ffe0ff */
[----:B------:R-:W-:Y:S01]  /*1960*/  LDSM.16.M88.4 R124, [R231+0xd900] ;  /* 0x00d90000e77c783b */ /* 0x000fe20000000200 */
[C---:B------:R-:W-:Y:S01]  /*1970*/  IADD3 R215, R233.reuse, 0x6000, RZ ;  /* 0x00006000e9d77810 */ /* 0x040fe20007ffe0ff */
[C---:B------:R-:W-:Y:S01]  /*1980*/  HMMA.16816.F32.BF16 R96, R136.reuse, R92, RZ ;  /* 0x0000005c8860723c */ /* 0x040fe200000418ff */
[C---:B------:R-:W-:Y:S01]  /*1990*/  IADD3 R214, R233.reuse, 0x6800, RZ ;  /* 0x00006800e9d67810 */ /* 0x040fe20007ffe0ff */
[----:B------:R-:W-:Y:S01]  /*19a0*/  LDSM.16.M88.4 R120, [R231+0xe100] ;  /* 0x00e10000e778783b */ /* 0x000fe20000000200 */
[C---:B------:R-:W-:Y:S02]  /*19b0*/  IADD3 R213, R233.reuse, 0x7000, RZ ;  /* 0x00007000e9d57810 */ /* 0x040fe40007ffe0ff */
[----:B------:R-:W-:Y:S01]  /*19c0*/  IADD3 R212, R233, 0x7800, RZ ;  /* 0x00007800e9d47810 */ /* 0x000fe20007ffe0ff */
[----:B------:R-:W0:Y:S02]  /*19d0*/  LDGDEPBAR ;  /* 0x00000000000079af */ /* 0x000e240000000000 */
[C---:B------:R-:W-:Y:S08]  /*19e0*/  HMMA.16816.F32.BF16 R80, R136.reuse, R76, RZ ;  /* 0x0000004c8850723c */ /* 0x040ff000000418ff */
[C---:B------:R-:W-:Y:S08]  /*19f0*/  HMMA.16816.F32.BF16 R72, R136.reuse, R68, RZ ;  /* 0x000000448848723c */ /* 0x040ff000000418ff */
[C---:B------:R-:W-:Y:S08]  /*1a00*/  HMMA.16816.F32.BF16 R92, R136.reuse, R94, RZ ;  /* 0x0000005e885c723c */ /* 0x040ff000000418ff */
[C---:B------:R-:W-:Y:S08]  /*1a10*/  HMMA.16816.F32.BF16 R76, R136.reuse, R78, RZ ;  /* 0x0000004e884c723c */ /* 0x040ff000000418ff */
[C---:B------:R-:W-:Y:S08]  /*1a20*/  HMMA.16816.F32.BF16 R68, R136.reuse, R70, RZ ;  /* 0x000000468844723c */ /* 0x040ff000000418ff */
[C---:B--2---:R-:W-:Y:S08]  /*1a30*/  HMMA.16816.F32.BF16 R28, R136.reuse, R24, RZ ;  /* 0x00000018881c723c */ /* 0x044ff000000418ff */
[C---:B------:R-:W-:Y:S08]  /*1a40*/  HMMA.16816.F32.BF16 R24, R136.reuse, R26, RZ ;  /* 0x0000001a8818723c */ /* 0x040ff000000418ff */
[C---:B------:R-:W-:Y:S08]  /*1a50*/  HMMA.16816.F32.BF16 R20, R136.reuse, R16, RZ ;  /* 0x000000108814723c */ /* 0x040ff000000418ff */
[C---:B------:R-:W-:Y:S08]  /*1a60*/  HMMA.16816.F32.BF16 R88, R136.reuse, R84, RZ ;  /* 0x000000548858723c */ /* 0x040ff000000418ff */
[----:B------:R-:W-:Y:S08]  /*1a70*/  HMMA.16816.F32.BF16 R16, R136, R18, RZ ;  /* 0x000000128810723c */ /* 0x000ff000000418ff */
[C---:B------:R-:W-:Y:S08]  /*1a80*/  HMMA.16816.F32.BF16 R104, R140.reuse, R48, R104 ;  /* 0x000000308c68723c */ /* 0x040ff00000041868 */
[----:B------:R-:W-:Y:S01]  /*1a90*/  HMMA.16816.F32.BF16 R100, R140, R50, R100 ;  /* 0x000000328c64723c */ /* 0x000fe20000041864 */
[----:B------:R-:W1:Y:S07]  /*1aa0*/  LDSM.16.M88.4 R48, [R231+0x8100] ;  /* 0x00810000e730783b */ /* 0x000e6e0000000200 */
[----:B------:R-:W-:Y:S08]  /*1ab0*/  HMMA.16816.F32.BF16 R84, R136, R86, RZ ;  /* 0x000000568854723c */ /* 0x000ff000000418ff */
[C---:B------:R-:W-:Y:S08]  /*1ac0*/  HMMA.16816.F32.BF16 R96, R140.reuse, R44, R96 ;  /* 0x0000002c8c60723c */ /* 0x040ff00000041860 */
[C---:B------:R-:W-:Y:S01]  /*1ad0*/  HMMA.16816.F32.BF16 R92, R140.reuse, R46, R92 ;  /* 0x0000002e8c5c723c */ /* 0x040fe2000004185c */
[----:B------:R-:W2:Y:S07]  /*1ae0*/  LDSM.16.M88.4 R44, [R231+0x8900] ;  /* 0x00890000e72c783b */ /* 0x000eae0000000200 */
[C---:B------:R-:W-:Y:S08]  /*1af0*/  HMMA.16816.F32.BF16 R80, R140.reuse, R40, R80 ;  /* 0x000000288c50723c */ /* 0x040ff00000041850 */
[C---:B------:R-:W-:Y:S01]  /*1b00*/  HMMA.16816.F32.BF16 R76, R140.reuse, R42, R76 ;  /* 0x0000002a8c4c723c */ /* 0x040fe2000004184c */
[----:B------:R-:W3:Y:S07]  /*1b10*/  LDSM.16.M88.4 R40, [R231+0x9900] ;  /* 0x00990000e728783b */ /* 0x000eee0000000200 */
[C---:B------:R-:W-:Y:S08]  /*1b20*/  HMMA.16816.F32.BF16 R72, R140.reuse, R36, R72 ;  /* 0x000000248c48723c */ /* 0x040ff00000041848 */
[----:B------:R-:W-:Y:S01]  /*1b30*/  HMMA.16816.F32.BF16 R68, R140, R38, R68 ;  /* 0x000000268c44723c */ /* 0x000fe20000041844 */
[----:B------:R-:W4:Y:S07]  /*1b40*/  LDSM.16.M88.4 R36, [R231+0xa100] ;  /* 0x00a10000e724783b */ /* 0x000f2e0000000200 */
[C---:B------:R-:W-:Y:S08]  /*1b50*/  HMMA.16816.F32.BF16 R12, R136.reuse, R8, RZ ;  /* 0x00000008880c723c */ /* 0x040ff000000418ff */
[----:B------:R-:W-:Y:S08]  /*1b60*/  HMMA.16816.F32.BF16 R8, R136, R10, RZ ;  /* 0x0000000a8808723c */ /* 0x000ff000000418ff */
[C---:B------:R-:W-:Y:S08]  /*1b70*/  HMMA.16816.F32.BF16 R28, R140.reuse, R64, R28 ;  /* 0x000000408c1c723c */ /* 0x040ff0000004181c */
[C---:B------:R-:W-:Y:S01]  /*1b80*/  HMMA.16816.F32.BF16 R24, R140.reuse, R66, R24 ;  /* 0x000000428c18723c */ /* 0x040fe20000041818 */
[----:B------:R-:W-:Y:S07]  /*1b90*/  LDSM.16.M88.4 R64, [R233+0x5800] ;  /* 0x00580000e940783b */ /* 0x000fee0000000200 */
[C---:B------:R-:W-:Y:S08]  /*1ba0*/  HMMA.16816.F32.BF16 R20, R140.reuse, R60, R20 ;  /* 0x0000003c8c14723c */ /* 0x040ff00000041814 */
[C---:B------:R-:W-:Y:S01]  /*1bb0*/  HMMA.16816.F32.BF16 R16, R140.reuse, R62, R16 ;  /* 0x0000003e8c10723c */ /* 0x040fe20000041810 */
[----:B------:R-:W-:Y:S07]  /*1bc0*/  LDSM.16.M88.4 R60, [R233+0x6000] ;  /* 0x00600000e93c783b */ /* 0x000fee0000000200 */
[C---:B------:R-:W-:Y:S08]  /*1bd0*/  HMMA.16816.F32.BF16 R88, R140.reuse, R52, R88 ;  /* 0x000000348c58723c */ /* 0x040ff00000041858 */
[C---:B------:R-:W-:Y:S01]  /*1be0*/  HMMA.16816.F32.BF16 R84, R140.reuse, R54, R84 ;  /* 0x000000368c54723c */ /* 0x040fe20000041854 */
[----:B------:R-:W5:Y:S07]  /*1bf0*/  LDSM.16.M88.4 R52, [R231+0x9100] ;  /* 0x00910000e734783b */ /* 0x000f6e0000000200 */
[C---:B------:R-:W-:Y:S08]  /*1c00*/  HMMA.16816.F32.BF16 R12, R140.reuse, R56, R12 ;  /* 0x000000388c0c723c */ /* 0x040ff0000004180c */
[----:B------:R-:W-:Y:S01]  /*1c10*/  HMMA.16816.F32.BF16 R8, R140, R58, R8 ;  /* 0x0000003a8c08723c */ /* 0x000fe20000041808 */
[----:B------:R-:W-:Y:S07]  /*1c20*/  LDSM.16.M88.4 R56, [R233+0x6800] ;  /* 0x00680000e938783b */ /* 0x000fee0000000200 */
[C---:B-1----:R-:W-:Y:S08]  /*1c30*/  HMMA.16816.F32.BF16 R28, R168.reuse, R48, R28 ;  /* 0x00000030a81c723c */ /* 0x042ff0000004181c */
[C---:B------:R-:W-:Y:S01]  /*1c40*/  HMMA.16816.F32.BF16 R24, R168.reuse, R50, R24 ;  /* 0x00000032a818723c */ /* 0x040fe20000041818 */
[----:B------:R-:W1:Y:S07]  /*1c50*/  LDSM.16.M88.4 R48, [R231+0xa900] ;  /* 0x00a90000e730783b */ /* 0x000e6e0000000200 */
[C---:B--2---:R-:W-:Y:S08]  /*1c60*/  HMMA.16816.F32.BF16 R20, R168.reuse, R44, R20 ;  /* 0x0000002ca814723c */ /* 0x044ff00000041814 */
[C---:B------:R-:W-:Y:S01]  /*1c70*/  HMMA.16816.F32.BF16 R16, R168.reuse, R46, R16 ;  /* 0x0000002ea810723c */ /* 0x040fe20000041810 */
[----:B------:R-:W2:Y:S07]  /*1c80*/  LDSM.16.M88.4 R44, [R231+0xb100] ;  /* 0x00b10000e72c783b */ /* 0x000eae0000000200 */
[C---:B---3--:R-:W-:Y:S08]  /*1c90*/  HMMA.16816.F32.BF16 R104, R168.reuse, R40, R104 ;  /* 0x00000028a868723c */ /* 0x048ff00000041868 */
[C---:B------:R-:W-:Y:S01]  /*1ca0*/  HMMA.16816.F32.BF16 R100, R168.reuse, R42, R100 ;  /* 0x0000002aa864723c */ /* 0x040fe20000041864 */
[----:B------:R-:W3:Y:S07]  /*1cb0*/  LDSM.16.M88.4 R40, [R220] ;  /* 0x00000000dc28783b */ /* 0x000eee0000000200 */
[C---:B----4-:R-:W-:Y:S08]  /*1cc0*/  HMMA.16816.F32.BF16 R96, R168.reuse, R36, R96 ;  /* 0x00000024a860723c */ /* 0x050ff00000041860 */
[C---:B------:R-:W-:Y:S01]  /*1cd0*/  HMMA.16816.F32.BF16 R92, R168.reuse, R38, R92 ;  /* 0x00000026a85c723c */ /* 0x040fe2000004185c */
[----:B------:R-:W4:Y:S07]  /*1ce0*/  LDSM.16.M88.4 R36, [R220+0x800] ;  /* 0x00080000dc24783b */ /* 0x000f2e0000000200 */
[C---:B-----5:R-:W-:Y:S08]  /*1cf0*/  HMMA.16816.F32.BF16 R12, R168.reuse, R52, R12 ;  /* 0x00000034a80c723c */ /* 0x060ff0000004180c */
[C---:B------:R-:W-:Y:S01]  /*1d00*/  HMMA.16816.F32.BF16 R8, R168.reuse, R54, R8 ;  /* 0x00000036a808723c */ /* 0x040fe20000041808 */
[----:B------:R-:W5:Y:S07]  /*1d10*/  LDSM.16.M88.4 R52, [R231+0xb900] ;  /* 0x00b90000e734783b */ /* 0x000f6e0000000200 */
[C---:B-1----:R-:W-:Y:S08]  /*1d20*/  HMMA.16816.F32.BF16 R88, R168.reuse, R48, R88 ;  /* 0x00000030a858723c */ /* 0x042ff00000041858 */
[C---:B------:R-:W-:Y:S01]  /*1d30*/  HMMA.16816.F32.BF16 R84, R168.reuse, R50, R84 ;  /* 0x00000032a854723c */ /* 0x040fe20000041854 */
[----:B------:R-:W1:Y:S07]  /*1d40*/  LDSM.16.M88.4 R48, [R220+0x1000] ;  /* 0x00100000dc30783b */ /* 0x000e6e0000000200 */
[C---:B--2---:R-:W-:Y:S08]  /*1d50*/  HMMA.16816.F32.BF16 R80, R168.reuse, R44, R80 ;  /* 0x0000002ca850723c */ /* 0x044ff00000041850 */
[----:B------:R-:W-:Y:S01]  /*1d60*/  HMMA.16816.F32.BF16 R76, R168, R46, R76 ;  /* 0x0000002ea84c723c */ /* 0x000fe2000004184c */
[----:B------:R-:W2:Y:S07]  /*1d70*/  LDSM.16.M88.4 R44, [R220+0x1800] ;  /* 0x00180000dc2c783b */ /* 0x000eae0000000200 */
[C---:B---3--:R-:W-:Y:S08]  /*1d80*/  HMMA.16816.F32.BF16 R28, R172.reuse, R40, R28 ;  /* 0x00000028ac1c723c */ /* 0x048ff0000004181c */
[C---:B------:R-:W-:Y:S01]  /*1d90*/  HMMA.16816.F32.BF16 R24, R172.reuse, R42, R24 ;  /* 0x0000002aac18723c */ /* 0x040fe20000041818 */
[----:B------:R-:W3:Y:S07]  /*1da0*/  LDSM.16.M88.4 R40, [R220+0x2800] ;  /* 0x00280000dc28783b */ /* 0x000eee0000000200 */
[C---:B----4-:R-:W-:Y:S08]  /*1db0*/  HMMA.16816.F32.BF16 R20, R172.reuse, R36, R20 ;  /* 0x00000024ac14723c */ /* 0x050ff00000041814 */
[----:B------:R-:W-:Y:S01]  /*1dc0*/  HMMA.16816.F32.BF16 R16, R172, R38, R16 ;  /* 0x00000026ac10723c */ /* 0x000fe20000041810 */
[----:B------:R-:W4:Y:S07]  /*1dd0*/  LDSM.16.M88.4 R36, [R220+0x3000] ;  /* 0x00300000dc24783b */ /* 0x000f2e0000000200 */
[C---:B-----5:R-:W-:Y:S08]  /*1de0*/  HMMA.16816.F32.BF16 R72, R168.reuse, R52, R72 ;  /* 0x00000034a848723c */ /* 0x060ff00000041848 */
[----:B------:R-:W-:Y:S01]  /*1df0*/  HMMA.16816.F32.BF16 R68, R168, R54, R68 ;  /* 0x00000036a844723c */ /* 0x000fe20000041844 */
[----:B------:R-:W5:Y:S07]  /*1e00*/  LDSM.16.M88.4 R52, [R220+0x2000] ;  /* 0x00200000dc34783b */ /* 0x000f6e0000000200 */
        /* <DEDUP_REMOVED lines=8> */
[----:B------:R-:W3:Y:S07]  /*1e90*/  LDSM.16.M88.4 R40, [R234+0xd100] ;  /* 0x00d10000ea28783b */ /* 0x000eee0000000200 */
[C---:B----4-:R-:W-:Y:S08]  /*1ea0*/  HMMA.16816.F32.BF16 R80, R172.reuse, R36, R80 ;  /* 0x00000024ac50723c */ /* 0x050ff00000041850 */
[C---:B------:R-:W-:Y:S01]  /*1eb0*/  HMMA.16816.F32.BF16 R76, R172.reuse, R38, R76 ;  /* 0x00000026ac4c723c */ /* 0x040fe2000004184c */
[----:B------:R-:W4:Y:S07]  /*1ec0*/  LDSM.16.M88.4 R36, [R234+0xd900] ;  /* 0x00d90000ea24783b */ /* 0x000f2e0000000200 */
[C---:B-----5:R-:W-:Y:S08]  /*1ed0*/  HMMA.16816.F32.BF16 R96, R172.reuse, R52, R96 ;  /* 0x00000034ac60723c */ /* 0x060ff00000041860 */
[C---:B------:R-:W-:Y:S01]  /*1ee0*/  HMMA.16816.F32.BF16 R92, R172.reuse, R54, R92 ;  /* 0x00000036ac5c723c */ /* 0x040fe2000004185c */
[----:B------:R-:W5:Y:S07]  /*1ef0*/  LDSM.16.M88.4 R52, [R234+0xc900] ;  /* 0x00c90000ea34783b */ /* 0x000f6e0000000200 */
[C---:B-1----:R-:W-:Y:S08]  /*1f00*/  HMMA.16816.F32.BF16 R72, R172.reuse, R48, R72 ;  /* 0x00000030ac48723c */ /* 0x042ff00000041848 */
[----:B------:R-:W-:Y:S01]  /*1f10*/  HMMA.16816.F32.BF16 R68, R172, R50, R68 ;  /* 0x00000032ac44723c */ /* 0x000fe20000041844 */
        /* <DEDUP_REMOVED lines=25> */
[C---:B------:R-:W-:Y:S08]  /*20b0*/  HMMA.16816.F32.BF16 R80, R176.reuse, R116, R80 ;  /* 0x00000074b050723c */ /* 0x040ff00000041850 */
[C---:B------:R-:W-:Y:S01]  /*20c0*/  HMMA.16816.F32.BF16 R76, R176.reuse, R118, R76 ;  /* 0x00000076b04c723c */ /* 0x040fe2000004184c */
[----:B------:R-:W1:Y:S07]  /*20d0*/  LDSM.16.M88.4 R116, [R231+0xe900] ;  /* 0x00e90000e774783b */ /* 0x000e6e0000000200 */
[C---:B------:R-:W-:Y:S08]  /*20e0*/  HMMA.16816.F32.BF16 R72, R176.reuse, R112, R72 ;  /* 0x00000070b048723c */ /* 0x040ff00000041848 */
[----:B------:R-:W-:Y:S01]  /*20f0*/  HMMA.16816.F32.BF16 R68, R176, R114, R68 ;  /* 0x00000072b044723c */ /* 0x000fe20000041844 */
[----:B------:R-:W1:Y:S07]  /*2100*/  LDSM.16.M88.4 R112, [R231+0xf100] ;  /* 0x00f10000e770783b */ /* 0x000e6e0000000200 */
[C---:B------:R-:W-:Y:S08]  /*2110*/  HMMA.16816.F32.BF16 R28, R180.reuse, R108, R28 ;  /* 0x0000006cb41c723c */ /* 0x040ff0000004181c */
[C---:B------:R-:W-:Y:S01]  /*2120*/  HMMA.16816.F32.BF16 R24, R180.reuse, R110, R24 ;  /* 0x0000006eb418723c */ /* 0x040fe20000041818 */
[----:B------:R-:W1:Y:S07]  /*2130*/  LDSM.16.M88.4 R108, [R231+0xf900] ;  /* 0x00f90000e76c783b */ /* 0x000e6e0000000200 */
[C---:B------:R-:W-:Y:S08]  /*2140*/  HMMA.16816.F32.BF16 R104, R180.reuse, R64, R104 ;  /* 0x00000040b468723c */ /* 0x040ff00000041868 */
[C---:B------:R-:W-:Y:S01]  /*2150*/  HMMA.16816.F32.BF16 R100, R180.reuse, R66, R100 ;  /* 0x00000042b464723c */ /* 0x040fe20000041864 */
[----:B------:R-:W1:Y:S07]  /*2160*/  LDSM.16.M88.4 R64, [R220+0x4000] ;  /* 0x00400000dc40783b */ /* 0x000e6e0000000200 */
[C---:B------:R-:W-:Y:S08]  /*2170*/  HMMA.16816.F32.BF16 R96, R180.reuse, R60, R96 ;  /* 0x0000003cb460723c */ /* 0x040ff00000041860 */
[C---:B------:R-:W-:Y:S01]  /*2180*/  HMMA.16816.F32.BF16 R92, R180.reuse, R62, R92 ;  /* 0x0000003eb45c723c */ /* 0x040fe2000004185c */
[----:B------:R-:W2:Y:S07]  /*2190*/  LDSM.16.M88.4 R60, [R220+0x4800] ;  /* 0x00480000dc3c783b */ /* 0x000eae0000000200 */
[C---:B------:R-:W-:Y:S08]  /*21a0*/  HMMA.16816.F32.BF16 R88, R180.reuse, R56, R88 ;  /* 0x00000038b458723c */ /* 0x040ff00000041858 */
[C---:B------:R-:W-:Y:S01]  /*21b0*/  HMMA.16816.F32.BF16 R84, R180.reuse, R58, R84 ;  /* 0x0000003ab454723c */ /* 0x040fe20000041854 */
[----:B------:R-:W3:Y:S07]  /*21c0*/  LDSM.16.M88.4 R56, [R220+0x5000] ;  /* 0x00500000dc38783b */ /* 0x000eee0000000200 */
        /* <DEDUP_REMOVED lines=13> */
[----:B------:R-:W-:Y:S01]  /*22a0*/  HMMA.16816.F32.BF16 R8, R184, R38, R8 ;  /* 0x00000026b808723c */ /* 0x000fe20000041808 */
[----:B------:R-:W4:Y:S01]  /*22b0*/  LDSM.16.M88.4 R36, [R220+0x7800] ;  /* 0x00780000dc24783b */ /* 0x000f220000000200 */
[----:B------:R-:W-:-:S06]  /*22c0*/  DEPBAR.LE SB0, 0x0 ;  /* 0x000080000000791a */ /* 0x000fcc0000000000 */
[C---:B------:R-:W-:Y:S08]  /*22d0*/  HMMA.16816.F32.BF16 R104, R184.reuse, R124, R104 ;  /* 0x0000007cb868723c */ /* 0x040ff00000041868 */
        /* <DEDUP_REMOVED lines=8> */
[----:B------:R-:W-:Y:S08]  /*2360*/  HMMA.16816.F32.BF16 R68, R184, R110, R68 ;  /* 0x0000006eb844723c */ /* 0x000ff00000041844 */
[C---:B------:R-:W-:Y:S08]  /*2370*/  HMMA.16816.F32.BF16 R28, R188.reuse, R64, R28 ;  /* 0x00000040bc1c723c */ /* 0x040ff0000004181c */
[C---:B------:R-:W-:Y:S08]  /*2380*/  HMMA.16816.F32.BF16 R24, R188.reuse, R66, R24 ;  /* 0x00000042bc18723c */ /* 0x040ff00000041818 */
[C---:B------:R-:W-:Y:S08]  /*2390*/  HMMA.16816.F32.BF16 R20, R188.reuse, R60, R20 ;  /* 0x0000003cbc14723c */ /* 0x040ff00000041814 */
[C---:B------:R-:W-:Y:S08]  /*23a0*/  HMMA.16816.F32.BF16 R16, R188.reuse, R62, R16 ;  /* 0x0000003ebc10723c */ /* 0x040ff00000041810 */
[C---:B------:R-:W-:Y:S08]  /*23b0*/  HMMA.16816.F32.BF16 R12, R188.reuse, R56, R12 ;  /* 0x00000038bc0c723c */ /* 0x040ff0000004180c */
[C---:B------:R-:W-:Y:S08]  /*23c0*/  HMMA.16816.F32.BF16 R8, R188.reuse, R58, R8 ;  /* 0x0000003abc08723c */ /* 0x040ff00000041808 */
[C---:B-----5:R-:W-:Y:S08]  /*23d0*/  HMMA.16816.F32.BF16 R104, R188.reuse, R52, R104 ;  /* 0x00000034bc68723c */ /* 0x060ff00000041868 */
[C---:B------:R-:W-:Y:S08]  /*23e0*/  HMMA.16816.F32.BF16 R100, R188.reuse, R54, R100 ;  /* 0x00000036bc64723c */ /* 0x040ff00000041864 */
[C---:B-1----:R-:W-:Y:S08]  /*23f0*/  HMMA.16816.F32.BF16 R96, R188.reuse, R48, R96 ;  /* 0x00000030bc60723c */ /* 0x042ff00000041860 */
[C---:B------:R-:W-:Y:S08]  /*2400*/  HMMA.16816.F32.BF16 R92, R188.reuse, R50, R92 ;  /* 0x00000032bc5c723c */ /* 0x040ff0000004185c */
[C---:B--2---:R-:W-:Y:S08]  /*2410*/  HMMA.16816.F32.BF16 R88, R188.reuse, R44, R88 ;  /* 0x0000002cbc58723c */ /* 0x044ff00000041858 */
[C---:B------:R-:W-:Y:S08]  /*2420*/  HMMA.16816.F32.BF16 R84, R188.reuse, R46, R84 ;  /* 0x0000002ebc54723c */ /* 0x040ff00000041854 */
[C---:B---3--:R-:W-:Y:S08]  /*2430*/  HMMA.16816.F32.BF16 R80, R188.reuse, R40, R80 ;  /* 0x00000028bc50723c */ /* 0x048ff00000041850 */
[C---:B------:R-:W-:Y:S08]  /*2440*/  HMMA.16816.F32.BF16 R76, R188.reuse, R42, R76 ;  /* 0x0000002abc4c723c */ /* 0x040ff0000004184c */
[C---:B----4-:R-:W-:Y:S08]  /*2450*/  HMMA.16816.F32.BF16 R72, R188.reuse, R36, R72 ;  /* 0x00000024bc48723c */ /* 0x050ff00000041848 */
[----:B------:R-:W-:Y:S01]  /*2460*/  HMMA.16816.F32.BF16 R68, R188, R38, R68 ;  /* 0x00000026bc44723c */ /* 0x000fe20000041844 */
[----:B------:R-:W-:Y:S06]  /*2470*/  BAR.SYNC.DEFER_BLOCKING 0x0 ;  /* 0x0000000000007b1d */ /* 0x000fec0000010000 */
[----:B------:R-:W-:Y:S05]  /*2480*/  @P1 BRA `(.L_x_1) ;  /* 0x000004a000001947 */ /* 0x000fea0003800000 */
[----:B------:R-:W-:Y:S01]  /*2490*/  ULEA UR5, UR8, UR11, 0x7 ;  /* 0x0000000b08057291 */ /* 0x000fe2000f8e383f */
[----:B------:R-:W-:Y:S01]  /*24a0*/  PLOP3.LUT P2, PT, PT, PT, UP1, 0x80, 0x0 ;  /* 0x000000000000781c */ /* 0x000fe20003f4f018 */
[----:B------:R-:W-:Y:S01]  /*24b0*/  IMAD.MOV.U32 R235, RZ, RZ, RZ ;  /* 0x000000ffffeb7224 */ /* 0x000fe200078e00ff */
[----:B------:R-:W-:-:S03]  /*24c0*/  PLOP3.LUT P1, PT, PT, PT, UP1, 0x80, 0x0 ;  /* 0x000000000000781c */ /* 0x000fc60003f2f018 */
[----:B------:R-:W-:-:S05]  /*24d0*/  IMAD.U32 R236, RZ, RZ, UR5 ;  /* 0x00000005ffec7e24 */ /* 0x000fca000f8e00ff */
[----:B------:R-:W-:-:S05]  /*24e0*/  IADD3 R236, R236, -0x100, R240 ;  /* 0xffffff00ecec7810 */ /* 0x000fca0007ffe0f0 */
[----:B------:R-:W-:-:S04]  /*24f0*/  @P2 IMAD.HI.U32 R7, R236, c[0x0][0x2bc], RZ ;  /* 0x0000af00ec072a27 */ /* 0x000fc800078e00ff */
[----:B------:R-:W-:Y:S01]  /*2500*/  IMAD.MOV.U32 R3, RZ, RZ, R236 ;  /* 0x000000ffff037224 */ /* 0x000fe200078e00ec */
[----:B------:R-:W-:-:S04]  /*2510*/  @P1 SHF.R.U32.HI R3, RZ, c[0x0][0x2c0], R7 ;  /* 0x0000b000ff031a19 */ /* 0x000fc80000011607 */
[----:B------:R-:W-:-:S04]  /*2520*/  @!P6 IADD3 R33, P1, R3, UR12, RZ ;  /* 0x0000000c0321ec10 */ /* 0x000fc8000ff3e0ff */
[----:B------:R-:W-:Y:S02]  /*2530*/  @!P6 LEA.HI.X.SX32 R7, R3, UR6, 0x1, P1 ;  /* 0x000000060307ec11 */ /* 0x000fe400088f0eff */
[----:B------:R-:W-:-:S04]  /*2540*/  @!P6 LEA R34, P1, R33, c[0x0][0x2a0], 0x2 ;  /* 0x0000a8002122ea11 */ /* 0x000fc800078210ff */
[----:B------:R-:W-:-:S05]  /*2550*/  @!P6 LEA.HI.X R35, R33, c[0x0][0x2a4], R7, 0x2, P1 ;  /* 0x0000a9002123ea11 */ /* 0x000fca00008f1407 */
[----:B------:R1:W2:Y:S01]  /*2560*/  @!P6 LDG.E R235, [R34.64] ;  /* 0x0000000e22ebe981 */ /* 0x0002a2000c1e1900 */
[----:B------:R-:W-:Y:S01]  /*2570*/  IMAD.MOV R3, RZ, RZ, -R3 ;  /* 0x000000ffff037224 */ /* 0x000fe200078e0a03 */
[----:B------:R-:W-:Y:S01]  /*2580*/  SEL R39, RZ, 0x10, P0 ;  /* 0x00000010ff277807 */ /* 0x000fe20000000000 */
[----:B------:R-:W-:Y:S01]  /*2590*/  IMAD.WIDE R42, R32, 0x2, RZ ;  /* 0x00000002202a7825 */ /* 0x000fe200078e02ff */
[C---:B------:R-:W-:Y:S02]  /*25a0*/  ISETP.NE.U32.AND P5, PT, R6.reuse, RZ, PT ;  /* 0x000000ff0600720c */ /* 0x040fe40003fa5070 */
[----:B------:R-:W-:Y:S01]  /*25b0*/  IADD3 R7, -R39, 0x10, RZ ;  /* 0x0000001027077810 */ /* 0x000fe20007ffe1ff */
[----:B------:R-:W-:Y:S01]  /*25c0*/  IMAD R236, R3, c[0x0][0x2b8], R236 ;  /* 0x0000ae0003ec7a24 */ /* 0x000fe200078e02ec */
[----:B------:R-:W-:Y:S02]  /*25d0*/  IADD3 R6, -R6, 0x10, RZ ;  /* 0x0000001006067810 */ /* 0x000fe40007ffe1ff */
[----:B------:R-:W-:-:S02]  /*25e0*/  LOP3.LUT R7, R7, 0xf, RZ, 0xc0, !PT ;  /* 0x0000000f07077812 */ /* 0x000fc400078ec0ff */
[----:B------:R-:W-:Y:S02]  /*25f0*/  SHF.R.S32.HI R3, RZ, 0x1f, R236 ;  /* 0x0000001fff037819 */ /* 0x000fe400000114ec */
[----:B------:R-:W-:-:S03]  /*2600*/  LOP3.LUT R6, R6, 0xf, RZ, 0xc0, !PT ;  /* 0x0000000f06067812 */ /* 0x000fc600078ec0ff */
[----:B------:R-:W-:-:S04]  /*2610*/  IMAD R3, R3, c[0x0][0x1e0], RZ ;  /* 0x0000780003037a24 */ /* 0x000fc800078e02ff */
[C---:B------:R-:W-:Y:S02]  /*2620*/  IMAD R3, R236.reuse, c[0x0][0x1e4], R3 ;  /* 0x00007900ec037a24 */ /* 0x040fe400078e0203 */
[----:B-1----:R-:W-:-:S04]  /*2630*/  IMAD.WIDE.U32 R34, R236, c[0x0][0x1e0], RZ ;  /* 0x00007800ec227a25 */ /* 0x002fc800078e00ff */
[----:B------:R-:W-:Y:S01]  /*2640*/  IMAD.IADD R35, R35, 0x1, R3 ;  /* 0x0000000123237824 */ /* 0x000fe200078e0203 */
[----:B--2---:R-:W-:-:S03]  /*2650*/  SHF.R.S32.HI R3, RZ, 0x1f, R235 ;  /* 0x0000001fff037819 */ /* 0x004fc600000114eb */
[----:B------:R-:W-:-:S04]  /*2660*/  IMAD.WIDE.U32 R34, R235, c[0x0][0x1f0], R34 ;  /* 0x00007c00eb227a25 */ /* 0x000fc800078e0022 */
[----:B------:R-:W-:Y:S01]  /*2670*/  IMAD R3, R3, c[0x0][0x1f0], RZ ;  /* 0x00007c0003037a24 */ /* 0x000fe200078e02ff */
[----:B------:R-:W-:-:S03]  /*2680*/  IADD3 R48, P1, R34, UR18, RZ ;  /* 0x0000001222307c10 */ /* 0x000fc6000ff3e0ff */
[----:B------:R-:W-:-:S05]  /*2690*/  IMAD R3, R235, c[0x0][0x1f4], R3 ;  /* 0x00007d00eb037a24 */ /* 0x000fca00078e0203 */
[----:B------:R-:W-:Y:S02]  /*26a0*/  IADD3.X R3, R35, UR16, R3, P1, !PT ;  /* 0x0000001023037c10 */ /* 0x000fe40008ffe403 */
[----:B------:R-:W-:-:S04]  /*26b0*/  LEA R33, P1, R48, c[0x0][0x1c8], 0x1 ;  /* 0x0000720030217a11 */ /* 0x000fc800078208ff */
[----:B------:R-:W-:Y:S01]  /*26c0*/  LEA.HI.X R48, R48, c[0x0][0x1cc], R3, 0x1, P1 ;  /* 0x0000730030307a11 */ /* 0x000fe200008f0c03 */
[----:B------:R-:W1:Y:S01]  /*26d0*/  SHFL.IDX PT, R35, R33, 0x2, 0x181f ;  /* 0x00581f0021237f89 */ /* 0x000e6200000e0000 */
[----:B------:R-:W-:-:S03]  /*26e0*/  SHF.R.S32.HI R3, RZ, 0x1f, R241 ;  /* 0x0000001fff037819 */ /* 0x000fc600000114f1 */
[----:B------:R-:W2:Y:S01]  /*26f0*/  SHFL.IDX PT, R40, R33, RZ, 0x181f ;  /* 0x00181fff21287589 */ /* 0x000ea200000e0000 */
[----:B------:R-:W-:-:S03]  /*2700*/  LEA.HI R3, R3, R241, RZ, 0x3 ;  /* 0x000000f103037211 */ /* 0x000fc600078f18ff */
[----:B------:R-:W3:Y:S01]  /*2710*/  SHFL.IDX PT, R36, R48, 0x2, 0x181f ;  /* 0x00581f0030247f89 */ /* 0x000ee200000e0000 */
[----:B------:R-:W-:-:S03]  /*2720*/  LOP3.LUT R3, R3, 0xfffffff8, RZ, 0xc0, !PT ;  /* 0xfffffff803037812 */ /* 0x000fc600078ec0ff */
[----:B------:R-:W4:Y:S04]  /*2730*/  SHFL.IDX PT, R37, R33, 0x1, 0x181f ;  /* 0x00381f0021257f89 */ /* 0x000f2800000e0000 */
[----:B------:R-:W5:Y:S04]  /*2740*/  SHFL.IDX PT, R41, R48, RZ, 0x181f ;  /* 0x00181fff30297589 */ /* 0x000f6800000e0000 */
[----:B------:R-:W5:Y:S04]  /*2750*/  SHFL.IDX PT, R38, R48, 0x1, 0x181f ;  /* 0x00381f0030267f89 */ /* 0x000f6800000e0000 */
[----:B------:R-:W5:Y:S01]  /*2760*/  SHFL.IDX PT, R33, R33, 0x3, 0x181f ;  /* 0x00781f0021217f89 */ /* 0x000f6200000e0000 */
[----:B-1----:R-:W-:-:S03]  /*2770*/  IADD3 R50, P4, R42, R35, RZ ;  /* 0x000000232a327210 */ /* 0x002fc60007f9e0ff */
[----:B------:R1:W1:Y:S01]  /*2780*/  SHFL.IDX PT, R34, R48, 0x3, 0x181f ;  /* 0x00781f0030227f89 */ /* 0x00026200000e0000 */
[C---:B--2---:R-:W-:Y:S01]  /*2790*/  IADD3 R46, P2, R42.reuse, R40, RZ ;  /* 0x000000282a2e7210 */ /* 0x044fe20007f5e0ff */
[----:B---3--:R-:W-:Y:S01]  /*27a0*/  IMAD.X R51, R43, 0x1, R36, P4 ;  /* 0x000000012b337824 */ /* 0x008fe200020e0624 */
[----:B----4-:R-:W-:-:S03]  /*27b0*/  IADD3 R44, P1, R42, R37, RZ ;  /* 0x000000252a2c7210 */ /* 0x010fc60007f3e0ff */
[C---:B-----5:R-:W-:Y:S02]  /*27c0*/  IMAD.X R47, R43.reuse, 0x1, R41, P2 ;  /* 0x000000012b2f7824 */ /* 0x060fe400010e0629 */
[----:B------:R-:W-:Y:S01]  /*27d0*/  IMAD.X R45, R43, 0x1, R38, P1 ;  /* 0x000000012b2d7824 */ /* 0x000fe200008e0626 */
[----:B------:R-:W-:Y:S01]  /*27e0*/  IADD3 R42, P2, P1, R7, R33, R42 ;  /* 0x00000021072a7210 */ /* 0x000fe2000795e02a */
[----:B-1----:R-:W-:-:S03]  /*27f0*/  IMAD.WIDE R48, R3, 0x2, RZ ;  /* 0x0000000203307825 */ /* 0x002fc600078e02ff */
[----:B------:R-:W-:Y:S01]  /*2800*/  IADD3.X R43, RZ, R34, R43, P2, P1 ;  /* 0x00000022ff2b7210 */ /* 0x000fe200017e242b */
[----:B------:R-:W-:Y:S01]  /*2810*/  IMAD.SHL.U32 R3, R238, 0x2, RZ ;  /* 0x00000002ee037824 */ /* 0x000fe200078e00ff */
[C---:B------:R-:W-:Y:S02]  /*2820*/  IADD3 R40, P4, R48.reuse, R40, RZ ;  /* 0x0000002830287210 */ /* 0x040fe40007f9e0ff */
[C---:B------:R-:W-:Y:S02]  /*2830*/  IADD3 R52, P1, R48.reuse, R37, RZ ;  /* 0x0000002530347210 */ /* 0x040fe40007f3e0ff */
[----:B------:R1:W-:Y:S01]  /*2840*/  LDGSTS.E.BYPASS.LTC128B.128 [R3+0x8100], [R46.64], !P0 ;  /* 0x081000002e037fae */ /* 0x0003e2000c101d4e */
[C---:B------:R-:W-:Y:S01]  /*2850*/  IMAD.X R41, R49.reuse, 0x1, R41, P4 ;  /* 0x0000000131297824 */ /* 0x040fe200020e0629 */
[----:B------:R-:W-:Y:S01]  /*2860*/  IADD3 R54, P4, R48, R35, RZ ;  /* 0x0000002330367210 */ /* 0x000fe20007f9e0ff */
[----:B------:R-:W-:Y:S01]  /*2870*/  IMAD.X R53, R49, 0x1, R38, P1 ;  /* 0x0000000131357824 */ /* 0x000fe200008e0626 */
[----:B------:R-:W-:-:S02]  /*2880*/  IADD3 R6, P2, P1, R6, R33, R48 ;  /* 0x0000002106067210 */ /* 0x000fc4000795e030 */
[----:B------:R1:W-:Y:S01]  /*2890*/  LDGSTS.E.BYPASS.LTC128B.128 [R3+0xc100], [R40.64], !P3 ;  /* 0x0c10000028037fae */ /* 0x0003e2000d901d4e */
[----:B------:R-:W-:Y:S01]  /*28a0*/  IMAD.X R55, R49, 0x1, R36, P4 ;  /* 0x0000000131377824 */ /* 0x000fe200020e0624 */
[----:B------:R-:W-:Y:S02]  /*28b0*/  ISETP.NE.U32.AND P4, PT, R39, RZ, PT ;  /* 0x000000ff2700720c */ /* 0x000fe40003f85070 */
[----:B------:R-:W-:Y:S01]  /*28c0*/  IADD3.X R7, RZ, R34, R49, P2, P1 ;  /* 0x00000022ff077210 */ /* 0x000fe200017e2431 */
[----:B------:R1:W-:Y:S04]  /*28d0*/  LDGSTS.E.BYPASS.LTC128B.128 [R3+0x9100], [R44.64], !P0 ;  /* 0x091000002c037fae */ /* 0x0003e8000c101d4e */
[----:B------:R1:W-:Y:S04]  /*28e0*/  LDGSTS.E.BYPASS.LTC128B.128 [R3+0xd100], [R52.64], !P3 ;  /* 0x0d10000034037fae */ /* 0x0003e8000d901d4e */
[----:B------:R1:W-:Y:S04]  /*28f0*/  LDGSTS.E.BYPASS.LTC128B.128 [R3+0xa100], [R50.64], !P0 ;  /* 0x0a10000032037fae */ /* 0x0003e8000c101d4e */
[----:B------:R1:W-:Y:S04]  /*2900*/  LDGSTS.E.BYPASS.LTC128B.128 [R3+0xe100], [R54.64], !P3 ;  /* 0x0e10000036037fae */ /* 0x0003e8000d901d4e */
[----:B------:R1:W-:Y:S04]  /*2910*/  LDGSTS.E.BYPASS.LTC128B.128.ZFILL [R3+0xb100], [R42.64], P4 ;  /* 0x0b1000002a037fae */ /* 0x0003e8000a141d4e */
[----:B------:R1:W-:Y:S02]  /*2920*/  LDGSTS.E.BYPASS.LTC128B.128.ZFILL [R3+0xf100], [R6.64], P5 ;  /* 0x0f10000006037fae */ /* 0x0003e4000a941d4e */
.L_x_1:
[----:B------:R-:W-:Y:S01]  /*2930*/  SHF.R.S32.HI R242, RZ, 0x1f, R5 ;  /* 0x0000001ffff27819 */ /* 0x000fe20000011405 */
[----:B------:R-:W-:Y:S01]  /*2940*/  IMAD.MOV.U32 R36, RZ, RZ, -0x2 ;  /* 0xfffffffeff247424 */ /* 0x000fe200078e00ff */
[----:B------:R-:W0:Y:S01]  /*2950*/  LDGDEPBAR ;  /* 0x00000000000079af */ /* 0x000e220000000000 */
[----:B------:R-:W-:Y:S01]  /*2960*/  IMAD.SHL.U32 R232, R4, 0x2, RZ ;  /* 0x0000000204e87824 */ /* 0x000fe200078e00ff */
[----:B------:R-:W-:-:S03]  /*2970*/  LEA.HI R242, R242, R5, RZ, 0x2 ;  /* 0x00000005f2f27211 */ /* 0x000fc600078f10ff */
[--C-:B------:R-:W-:Y:S01]  /*2980*/  IMAD R230, R2, 0x2, R232.reuse ;  /* 0x0000000202e67824 */ /* 0x100fe200078e02e8 */
[----:B-1----:R-:W-:Y:S01]  /*2990*/  LOP3.LUT R3, R242, 0x7ffffffc, RZ, 0xc0, !PT ;  /* 0x7ffffffcf2037812 */ /* 0x002fe200078ec0ff */
[C---:B------:R-:W-:Y:S01]  /*29a0*/  IMAD R229, R0.reuse, 0x2, R232 ;  /* 0x0000000200e57824 */ /* 0x040fe200078e02e8 */
[----:B------:R-:W-:Y:S01]  /*29b0*/  LDSM.16.MT88.4 R124, [R232+0x100] ;  /* 0x00010000e87c783b */ /* 0x000fe20000004200 */
[----:B------:R-:W-:Y:S02]  /*29c0*/  IMAD R228, R0, 0x2, R230 ;  /* 0x0000000200e47824 */ /* 0x000fe400078e02e6 */
[----:B------:R-:W-:Y:S01]  /*29d0*/  IMAD.IADD R3, R5, 0x1, -R3 ;  /* 0x0000000105037824 */ /* 0x000fe200078e0a03 */
[----:B------:R-:W-:Y:S03]  /*29e0*/  LDSM.16.MT88.4 R108, [R229+0x4100] ;  /* 0x00410000e56c783b */ /* 0x000fe60000004200 */
[----:B------:R-:W-:-:S05]  /*29f0*/  IMAD R36, R3, R36, UR17 ;  /* 0x0000001103247e24 */ /* 0x000fca000f8e0224 */
[C---:B------:R-:W-:Y:S02]  /*2a00*/  ISETP.GT.AND P1, PT, R36.reuse, 0x1, PT ;  /* 0x000000012400780c */ /* 0x040fe40003f24270 */
[C---:B------:R-:W-:Y:S02]  /*2a10*/  ISETP.GT.AND P4, PT, R36.reuse, RZ, PT ;  /* 0x000000ff2400720c */ /* 0x040fe40003f84270 */
[----:B------:R-:W-:Y:S02]  /*2a20*/  FSEL R5, R31, -INF , P1 ;  /* 0xff8000001f057808 */ /* 0x000fe40000800000 */
[----:B------:R-:W-:Y:S02]  /*2a30*/  FSEL R7, R29, -INF , P1 ;  /* 0xff8000001d077808 */ /* 0x000fe40000800000 */
[----:B------:R-:W-:Y:S02]  /*2a40*/  ISETP.GT.AND P1, PT, R36, 0x9, PT ;  /* 0x000000092400780c */ /* 0x000fe40003f24270 */
[----:B------:R-:W-:-:S02]  /*2a50*/  FSEL R6, R30, -INF , P4 ;  /* 0xff8000001e067808 */ /* 0x000fc40002000000 */
[----:B------:R-:W-:Y:S02]  /*2a60*/  FSEL R27, R27, -INF , P1 ;  /* 0xff8000001b1b7808 */ /* 0x000fe40000800000 */
[----:B------:R-:W-:Y:S02]  /*2a70*/  FSEL R25, R25, -INF , P1 ;  /* 0xff80000019197808 */ /* 0x000fe40000800000 */
[----:B------:R-:W-:Y:S02]  /*2a80*/  FSEL R3, R28, -INF , P4 ;  /* 0xff8000001c037808 */ /* 0x000fe40002000000 */
[C---:B------:R-:W-:Y:S02]  /*2a90*/  ISETP.GT.AND P1, PT, R36.reuse, 0x11, PT ;  /* 0x000000112400780c */ /* 0x040fe40003f24270 */
[----:B------:R-:W-:Y:S02]  /*2aa0*/  ISETP.GT.AND P4, PT, R36, 0x10, PT ;  /* 0x000000102400780c */ /* 0x000fe40003f84270 */
[----:B------:R-:W-:-:S02]  /*2ab0*/  FSEL R23, R23, -INF , P1 ;  /* 0xff80000017177808 */ /* 0x000fc40000800000 */
[----:B------:R-:W-:Y:S02]  /*2ac0*/  FSEL R21, R21, -INF , P1 ;  /* 0xff80000015157808 */ /* 0x000fe40000800000 */
[----:B------:R-:W-:Y:S02]  /*2ad0*/  FSEL R22, R22, -INF , P4 ;  /* 0xff80000016167808 */ /* 0x000fe40002000000 */
[----:B------:R-:W-:Y:S02]  /*2ae0*/  FSEL R20, R20, -INF , P4 ;  /* 0xff80000014147808 */ /* 0x000fe40002000000 */
[C---:B------:R-:W-:Y:S02]  /*2af0*/  ISETP.GT.AND P1, PT, R36.reuse, 0x19, PT ;  /* 0x000000192400780c */ /* 0x040fe40003f24270 */
[C---:B------:R-:W-:Y:S02]  /*2b00*/  ISETP.GT.AND P4, PT, R36.reuse, 0x20, PT ;  /* 0x000000202400780c */ /* 0x040fe40003f84270 */
[----:B------:R-:W-:-:S02]  /*2b10*/  ISETP.GT.AND P2, PT, R36, 0x8, PT ;  /* 0x000000082400780c */ /* 0x000fc40003f44270 */
[----:B------:R-:W-:Y:S02]  /*2b20*/  FSEL R31, R19, -INF , P1 ;  /* 0xff800000131f7808 */ /* 0x000fe40000800000 */
[----:B------:R-:W-:Y:S02]  /*2b30*/  FSEL R17, R17, -INF , P1 ;  /* 0xff80000011117808 */ /* 0x000fe40000800000 */
[----:B------:R-:W-:Y:S02]  /*2b40*/  ISETP.GT.AND P1, PT, R36, 0x28, PT ;  /* 0x000000282400780c */ /* 0x000fe40003f24270 */
[----:B------:R-:W-:Y:S02]  /*2b50*/  FSEL R30, R12, -INF , P4 ;  /* 0xff8000000c1e7808 */ /* 0x000fe40002000000 */
[----:B------:R-:W-:Y:S02]  /*2b60*/  FSEL R24, R24, -INF , P2 ;  /* 0xff80000018187808 */ /* 0x000fe40001000000 */
[----:B------:R-:W-:-:S02]  /*2b70*/  FMNMX.FTZ R12, R3, R7, !PT ;  /* 0x00000007030c7209 */ /* 0x000fc40007810000 */
[----:B------:R-:W-:Y:S02]  /*2b80*/  FSEL R199, R10, -INF , P1 ;  /* 0xff8000000ac77808 */ /* 0x000fe40000800000 */
[----:B------:R-:W-:Y:S02]  /*2b90*/  FMNMX.FTZ R10, R24, R12, !PT ;  /* 0x0000000c180a7209 */ /* 0x000fe40007810000 */
[----:B------:R-:W-:Y:S02]  /*2ba0*/  FSEL R26, R26, -INF , P2 ;  /* 0xff8000001a1a7808 */ /* 0x000fe40001000000 */
[----:B------:R-:W-:Y:S02]  /*2bb0*/  FSEL R29, R8, -INF , P1 ;  /* 0xff800000081d7808 */ /* 0x000fe40000800000 */
[----:B------:R-:W-:Y:S02]  /*2bc0*/  ISETP.GT.AND P2, PT, R36, 0x18, PT ;  /* 0x000000182400780c */ /* 0x000fe40003f44270 */
[----:B------:R-:W-:-:S02]  /*2bd0*/  FMNMX.FTZ R8, R25, R10, !PT ;  /* 0x0000000a19087209 */ /* 0x000fc40007810000 */
[----:B------:R-:W-:Y:S02]  /*2be0*/  FSEL R35, R18, -INF , P2 ;  /* 0xff80000012237808 */ /* 0x000fe40001000000 */
[----:B------:R-:W-:Y:S02]  /*2bf0*/  FSEL R16, R16, -INF , P2 ;  /* 0xff80000010107808 */ /* 0x000fe40001000000 */
[----:B------:R-:W-:Y:S02]  /*2c00*/  FMNMX.FTZ R8, R20, R8, !PT ;  /* 0x0000000814087209 */ /* 0x000fe40007810000 */
[----:B------:R-:W-:Y:S02]  /*2c10*/  ISETP.GT.AND P2, PT, R36, 0x21, PT ;  /* 0x000000212400780c */ /* 0x000fe40003f44270 */
[----:B------:R-:W-:Y:S02]  /*2c20*/  FMNMX.FTZ R8, R21, R8, !PT ;  /* 0x0000000815087209 */ /* 0x000fe40007810000 */
[----:B------:R-:W-:-:S02]  /*2c30*/  FSEL R200, R15, -INF , P2 ;  /* 0xff8000000fc87808 */ /* 0x000fc40001000000 */
[----:B------:R-:W-:Y:S02]  /*2c40*/  FSEL R28, R13, -INF , P2 ;  /* 0xff8000000d1c7808 */ /* 0x000fe40001000000 */
[----:B------:R-:W-:Y:S02]  /*2c50*/  ISETP.GT.AND P2, PT, R36, 0x29, PT ;  /* 0x000000292400780c */ /* 0x000fe40003f44270 */
[----:B------:R-:W-:Y:S02]  /*2c60*/  FMNMX.FTZ R8, R16, R8, !PT ;  /* 0x0000000810087209 */ /* 0x000fe40007810000 */
[----:B------:R-:W-:Y:S02]  /*2c70*/  FSEL R33, R9, -INF , P2 ;  /* 0xff80000009217808 */ /* 0x000fe40001000000 */
[----:B------:R-:W-:Y:S02]  /*2c80*/  FMNMX.FTZ R9, R6, R5, !PT ;  /* 0x0000000506097209 */ /* 0x000fe40007810000 */
[----:B------:R-:W-:-:S02]  /*2c90*/  FMNMX.FTZ R8, R17, R8, !PT ;  /* 0x0000000811087209 */ /* 0x000fc40007810000 */
[----:B------:R-:W-:Y:S02]  /*2ca0*/  FMNMX.FTZ R9, R26, R9, !PT ;  /* 0x000000091a097209 */ /* 0x000fe40007810000 */
[----:B------:R-:W-:Y:S02]  /*2cb0*/  FMNMX.FTZ R8, R30, R8, !PT ;  /* 0x000000081e087209 */ /* 0x000fe40007810000 */
[----:B------:R-:W-:Y:S02]  /*2cc0*/  FMNMX.FTZ R9, R27, R9, !PT ;  /* 0x000000091b097209 */ /* 0x000fe40007810000 */
[----:B------:R-:W-:Y:S02]  /*2cd0*/  FMNMX.FTZ R8, R28, R8, !PT ;  /* 0x000000081c087209 */ /* 0x000fe40007810000 */
[----:B------:R-:W-:Y:S02]  /*2ce0*/  FSEL R34, R14, -INF , P4 ;  /* 0xff8000000e227808 */ /* 0x000fe40002000000 */
[----:B------:R-:W-:Y:S01]  /*2cf0*/  FMNMX.FTZ R9, R22, R9, !PT ;  /* 0x0000000916097209 */ /* 0x000fe20007810000 */
[----:B------:R-:W-:Y:S01]  /*2d00*/  LDSM.16.MT88.4 R12, [R228+0x900] ;  /* 0x00090000e40c783b */ /* 0x000fe20000004200 */
[----:B------:R-:W-:-:S02]  /*2d10*/  ISETP.GT.AND P4, PT, R36, 0x30, PT ;  /* 0x000000302400780c */ /* 0x000fc40003f84270 */
[----:B------:R-:W-:Y:S02]  /*2d20*/  FMNMX.FTZ R8, R29, R8, !PT ;  /* 0x000000081d087209 */ /* 0x000fe40007810000 */
[----:B------:R-:W-:Y:S02]  /*2d30*/  FSEL R198, R11, -INF , P2 ;  /* 0xff8000000bc67808 */ /* 0x000fe40001000000 */
[----:B------:R-:W-:Y:S02]  /*2d40*/  FMNMX.FTZ R9, R23, R9, !PT ;  /* 0x0000000917097209 */ /* 0x000fe40007810000 */
[----:B------:R-:W-:Y:S02]  /*2d50*/  ISETP.GT.AND P2, PT, R36, 0x31, PT ;  /* 0x000000312400780c */ /* 0x000fe40003f44270 */
[----:B------:R-:W-:Y:S02]  /*2d60*/  FSEL R134, R104, -INF , P4 ;  /* 0xff80000068867808 */ /* 0x000fe40002000000 */
[----:B------:R-:W-:-:S02]  /*2d70*/  FMNMX.FTZ R8, R33, R8, !PT ;  /* 0x0000000821087209 */ /* 0x000fc40007810000 */
[----:B------:R-:W-:Y:S02]  /*2d80*/  FMNMX.FTZ R9, R35, R9, !PT ;  /* 0x0000000923097209 */ /* 0x000fe40007810000 */
[----:B------:R-:W-:Y:S02]  /*2d90*/  ISETP.GT.AND P1, PT, R36, 0x38, PT ;  /* 0x000000382400780c */ /* 0x000fe40003f24270 */
[----:B------:R-:W-:Y:S02]  /*2da0*/  FSEL R135, R105, -INF , P2 ;  /* 0xff80000069877808 */ /* 0x000fe40001000000 */
[----:B------:R-:W-:Y:S02]  /*2db0*/  FMNMX.FTZ R8, R134, R8, !PT ;  /* 0x0000000886087209 */ /* 0x000fe40007810000 */
[----:B------:R-:W-:Y:S02]  /*2dc0*/  FSEL R148, R107, -INF , P2 ;  /* 0xff8000006b947808 */ /* 0x000fe40001000000 */
[----:B------:R-:W-:-:S02]  /*2dd0*/  ISETP.GT.AND P2, PT, R36, 0x39, PT ;  /* 0x000000392400780c */ /* 0x000fc40003f44270 */
[----:B------:R-:W-:Y:S02]  /*2de0*/  FMNMX.FTZ R9, R31, R9, !PT ;  /* 0x000000091f097209 */ /* 0x000fe40007810000 */
[----:B------:R-:W-:Y:S02]  /*2df0*/  FSEL R145, R100, -INF , P1 ;  /* 0xff80000064917808 */ /* 0x000fe40000800000 */
[----:B------:R-:W-:Y:S02]  /*2e00*/  FMNMX.FTZ R8, R135, R8, !PT ;  /* 0x0000000887087209 */ /* 0x000fe40007810000 */
[----:B------:R-:W-:Y:S02]  /*2e10*/  FSEL R196, R103, -INF , P2 ;  /* 0xff80000067c47808 */ /* 0x000fe40001000000 */
[----:B------:R-:W-:Y:S02]  /*2e20*/  FSEL R144, R101, -INF , P2 ;  /* 0xff80000065907808 */ /* 0x000fe40001000000 */
[----:B------:R-:W-:-:S02]  /*2e30*/  FMNMX.FTZ R9, R34, R9, !PT ;  /* 0x0000000922097209 */ /* 0x000fc40007810000 */
[----:B------:R-:W-:Y:S02]  /*2e40*/  ISETP.GT.AND P2, PT, R36, 0x40, PT ;  /* 0x000000402400780c */ /* 0x000fe40003f44270 */
[----:B------:R-:W-:Y:S02]  /*2e50*/  FMNMX.FTZ R8, R145, R8, !PT ;  /* 0x0000000891087209 */ /* 0x000fe40007810000 */
[----:B------:R-:W-:Y:S02]  /*2e60*/  FSEL R197, R102, -INF , P1 ;  /* 0xff80000066c57808 */ /* 0x000fe40000800000 */
[----:B------:R-:W-:Y:S01]  /*2e70*/  FMNMX.FTZ R9, R200, R9, !PT ;  /* 0x00000009c8097209 */ /* 0x000fe20007810000 */
[----:B------:R-:W-:Y:S01]  /*2e80*/  LDSM.16.MT88.4 R100, [R230+0x4100] ;  /* 0x00410000e664783b */ /* 0x000fe20000004200 */
[----:B------:R-:W-:Y:S02]  /*2e90*/  ISETP.GT.AND P1, PT, R36, 0x41, PT ;  /* 0x000000412400780c */ /* 0x000fe40003f24270 */
[----:B------:R-:W-:-:S02]  /*2ea0*/  FSEL R195, R96, -INF , P2 ;  /* 0xff80000060c37808 */ /* 0x000fc40001000000 */
[----:B------:R-:W-:Y:S02]  /*2eb0*/  FMNMX.FTZ R8, R144, R8, !PT ;  /* 0x0000000890087209 */ /* 0x000fe40007810000 */
[----:B------:R-:W-:Y:S02]  /*2ec0*/  FSEL R158, R98, -INF , P2 ;  /* 0xff800000629e7808 */ /* 0x000fe40001000000 */
[----:B------:R-:W-:Y:S02]  /*2ed0*/  FMNMX.FTZ R9, R199, R9, !PT ;  /* 0x00000009c7097209 */ /* 0x000fe40007810000 */
[----:B------:R-:W-:Y:S02]  /*2ee0*/  FSEL R157, R97, -INF , P1 ;  /* 0xff800000619d7808 */ /* 0x000fe40000800000 */
[----:B------:R-:W-:Y:S02]  /*2ef0*/  ISETP.GT.AND P2, PT, R36, 0x48, PT ;  /* 0x000000482400780c */ /* 0x000fe40003f44270 */
[----:B------:R-:W-:-:S02]  /*2f00*/  FMNMX.FTZ R8, R195, R8, !PT ;  /* 0x00000008c3087209 */ /* 0x000fc40007810000 */
[----:B------:R-:W-:Y:S02]  /*2f10*/  FSEL R147, R106, -INF , P4 ;  /* 0xff8000006a937808 */ /* 0x000fe40002000000 */
[----:B------:R-:W-:Y:S02]  /*2f20*/  FSEL R159, R99, -INF , P1 ;  /* 0xff800000639f7808 */ /* 0x000fe40000800000 */
[----:B------:R-:W-:Y:S01]  /*2f30*/  FMNMX.FTZ R9, R198, R9, !PT ;  /* 0x00000009c6097209 */ /* 0x000fe20007810000 */
[----:B------:R-:W-:Y:S01]  /*2f40*/  LDSM.16.MT88.4 R96, [R232+0x4100] ;  /* 0x00410000e860783b */ /* 0x000fe20000004200 */
[----:B------:R-:W-:Y:S02]  /*2f50*/  ISETP.GT.AND P1, PT, R36, 0x49, PT ;  /* 0x000000492400780c */ /* 0x000fe40003f24270 */
[----:B------:R-:W-:Y:S02]  /*2f60*/  FSEL R194, R92, -INF , P2 ;  /* 0xff8000005cc27808 */ /* 0x000fe40001000000 */
[----:B------:R-:W-:-:S02]  /*2f70*/  FMNMX.FTZ R8, R157, R8, !PT ;  /* 0x000000089d087209 */ /* 0x000fc40007810000 */
[----:B------:R-:W-:Y:S02]  /*2f80*/  FSEL R161, R94, -INF , P2 ;  /* 0xff8000005ea17808 */ /* 0x000fe40001000000 */
[----:B------:R-:W-:Y:S02]  /*2f90*/  FMNMX.FTZ R9, R147, R9, !PT ;  /* 0x0000000993097209 */ /* 0x000fe40007810000 */
[----:B------:R-:W-:Y:S02]  /*2fa0*/  FSEL R156, R93, -INF , P1 ;  /* 0xff8000005d9c7808 */ /* 0x000fe40000800000 */
[----:B------:R-:W-:Y:S02]  /*2fb0*/  ISETP.GT.AND P2, PT, R36, 0x50, PT ;  /* 0x000000502400780c */ /* 0x000fe40003f44270 */
[----:B------:R-:W-:Y:S02]  /*2fc0*/  FMNMX.FTZ R8, R194, R8, !PT ;  /* 0x00000008c2087209 */ /* 0x000fe40007810000 */
[----:B------:R-:W-:-:S02]  /*2fd0*/  FSEL R162, R95, -INF , P1 ;  /* 0xff8000005fa27808 */ /* 0x000fc40000800000 */
[----:B------:R-:W-:Y:S02]  /*2fe0*/  FMNMX.FTZ R9, R148, R9, !PT ;  /* 0x0000000994097209 */ /* 0x000fe40007810000 */
[----:B------:R-:W-:Y:S02]  /*2ff0*/  ISETP.GT.AND P1, PT, R36, 0x51, PT ;  /* 0x000000512400780c */ /* 0x000fe40003f24270 */
[----:B------:R-:W-:Y:S02]  /*3000*/  FSEL R193, R88, -INF , P2 ;  /* 0xff80000058c17808 */ /* 0x000fe40001000000 */
[----:B------:R-:W-:Y:S02]  /*3010*/  FMNMX.FTZ R8, R156, R8, !PT ;  /* 0x000000089c087209 */ /* 0x000fe40007810000 */
[----:B------:R-:W-:Y:S02]  /*3020*/  FSEL R165, R90, -INF , P2 ;  /* 0xff8000005aa57808 */ /* 0x000fe40001000000 */
[----:B------:R-:W-:-:S02]  /*3030*/  FMNMX.FTZ R9, R197, R9, !PT ;  /* 0x00000009c5097209 */ /* 0x000fc40007810000 */
[----:B------:R-:W-:Y:S02]  /*3040*/  FSEL R192, R89, -INF , P1 ;  /* 0xff80000059c07808 */ /* 0x000fe40000800000 */
[----:B------:R-:W-:Y:S02]  /*3050*/  ISETP.GT.AND P2, PT, R36, 0x58, PT ;  /* 0x000000582400780c */ /* 0x000fe40003f44270 */
[----:B------:R-:W-:Y:S02]  /*3060*/  FMNMX.FTZ R8, R193, R8, !PT ;  /* 0x00000008c1087209 */ /* 0x000fe40007810000 */
[----:B------:R-:W-:Y:S02]  /*3070*/  FSEL R164, R91, -INF , P1 ;  /* 0xff8000005ba47808 */ /* 0x000fe40000800000 */
[----:B------:R-:W-:Y:S01]  /*3080*/  FMNMX.FTZ R9, R196, R9, !PT ;  /* 0x00000009c4097209 */ /* 0x000fe20007810000 */
[----:B------:R-:W-:Y:S01]  /*3090*/  LDSM.16.MT88.4 R88, [R228+0x100] ;  /* 0x00010000e458783b */ /* 0x000fe20000004200 */
[----:B------:R-:W-:-:S02]  /*30a0*/  ISETP.GT.AND P1, PT, R36, 0x59, PT ;  /* 0x000000592400780c */ /* 0x000fc40003f24270 */
[----:B------:R-:W-:Y:S02]  /*30b0*/  FSEL R167, R84, -INF , P2 ;  /* 0xff80000054a77808 */ /* 0x000fe40001000000 */
[----:B------:R-:W-:Y:S02]  /*30c0*/  FMNMX.FTZ R8, R192, R8, !PT ;  /* 0x00000008c0087209 */ /* 0x000fe40007810000 */
[----:B------:R-:W-:Y:S02]  /*30d0*/  FSEL R163, R86, -INF , P2 ;  /* 0xff80000056a37808 */ /* 0x000fe40001000000 */
[----:B------:R-:W-:Y:S02]  /*30e0*/  FMNMX.FTZ R9, R158, R9, !PT ;  /* 0x000000099e097209 */ /* 0x000fe40007810000 */
[----:B------:R-:W-:Y:S02]  /*30f0*/  FSEL R166, R85, -INF , P1 ;  /* 0xff80000055a67808 */ /* 0x000fe40000800000 */
[----:B------:R-:W-:-:S02]  /*3100*/  ISETP.GT.AND P2, PT, R36, 0x60, PT ;  /* 0x000000602400780c */ /* 0x000fc40003f44270 */
[----:B------:R-:W-:Y:S02]  /*3110*/  FMNMX.FTZ R8, R167, R8, !PT ;  /* 0x00000008a7087209 */ /* 0x000fe40007810000 */
[----:B------:R-:W-:Y:S02]  /*3120*/  FSEL R160, R87, -INF , P1 ;  /* 0xff80000057a07808 */ /* 0x000fe40000800000 */
[----:B------:R-:W-:Y:S02]  /*3130*/  FMNMX.FTZ R9, R159, R9, !PT ;  /* 0x000000099f097209 */ /* 0x000fe40007810000 */
        /* <DEDUP_REMOVED lines=9> */
[----:B------:R-:W-:Y:S01]  /*31d0*/  FMNMX.FTZ R9, R162, R9, !PT ;  /* 0x00000009a2097209 */ /* 0x000fe20007810000 */
[----:B------:R-:W-:Y:S01]  /*31e0*/  LDSM.16.MT88.4 R80, [R229+0x100] ;  /* 0x00010000e550783b */ /* 0x000fe20000004200 */
[----:B------:R-:W-:Y:S02]  /*31f0*/  ISETP.GT.AND P1, PT, R36, 0x69, PT ;  /* 0x000000692400780c */ /* 0x000fe40003f24270 */
[----:B------:R-:W-:Y:S02]  /*3200*/  FSEL R153, R76, -INF , P2 ;  /* 0xff8000004c997808 */ /* 0x000fe40001000000 */
[----:B------:R-:W-:Y:S02]  /*3210*/  FMNMX.FTZ R8, R154, R8, !PT ;  /* 0x000000089a087209 */ /* 0x000fe40007810000 */
[----:B------:R-:W-:Y:S02]  /*3220*/  FMNMX.FTZ R9, R165, R9, !PT ;  /* 0x00000009a5097209 */ /* 0x000fe40007810000 */
[----:B------:R-:W-:-:S02]  /*3230*/  FSEL R152, R77, -INF , P1 ;  /* 0xff8000004d987808 */ /* 0x000fc40000800000 */
[----:B------:R-:W-:Y:S02]  /*3240*/  ISETP.GT.AND P5, PT, R36, 0x70, PT ;  /* 0x000000702400780c */ /* 0x000fe40003fa4270 */
[----:B------:R-:W-:Y:S02]  /*3250*/  FMNMX.FTZ R8, R153, R8, !PT ;  /* 0x0000000899087209 */ /* 0x000fe40007810000 */
[----:B------:R-:W-:Y:S02]  /*3260*/  FMNMX.FTZ R9, R164, R9, !PT ;  /* 0x00000009a4097209 */ /* 0x000fe40007810000 */
[----:B------:R-:W-:Y:S02]  /*3270*/  ISETP.GT.AND P4, PT, R36, 0x71, PT ;  /* 0x000000712400780c */ /* 0x000fe40003f84270 */
[----:B------:R-:W-:Y:S02]  /*3280*/  FSEL R133, R72, -INF , P5 ;  /* 0xff80000048857808 */ /* 0x000fe40002800000 */
[----:B------:R-:W-:-:S02]  /*3290*/  FMNMX.FTZ R8, R152, R8, !PT ;  /* 0x0000000898087209 */ /* 0x000fc40007810000 */
[----:B------:R-:W-:Y:S02]  /*32a0*/  FSEL R149, R78, -INF , P2 ;  /* 0xff8000004e957808 */ /* 0x000fe40001000000 */
[----:B------:R-:W-:Y:S02]  /*32b0*/  FMNMX.FTZ R9, R163, R9, !PT ;  /* 0x00000009a3097209 */ /* 0x000fe40007810000 */
[----:B------:R-:W-:Y:S02]  /*32c0*/  ISETP.GT.AND P2, PT, R36, 0x78, PT ;  /* 0x000000782400780c */ /* 0x000fe40003f44270 */
[----:B------:R-:W-:Y:S02]  /*32d0*/  FSEL R67, R73, -INF , P4 ;  /* 0xff80000049437808 */ /* 0x000fe40002000000 */
[----:B------:R-:W-:Y:S02]  /*32e0*/  FMNMX.FTZ R8, R133, R8, !PT ;  /* 0x0000000885087209 */ /* 0x000fe40007810000 */
[----:B------:R-:W-:-:S02]  /*32f0*/  FSEL R146, R79, -INF , P1 ;  /* 0xff8000004f927808 */ /* 0x000fc40000800000 */
[----:B------:R-:W-:Y:S02]  /*3300*/  FMNMX.FTZ R9, R160, R9, !PT ;  /* 0x00000009a0097209 */ /* 0x000fe40007810000 */
[----:B------:R-:W-:Y:S02]  /*3310*/  ISETP.GT.AND P1, PT, R36, 0x79, PT ;  /* 0x000000792400780c */ /* 0x000fe40003f24270 */
[----:B------:R-:W-:Y:S01]  /*3320*/  FSEL R66, R68, -INF , P2 ;  /* 0xff80000044427808 */ /* 0x000fe20001000000 */
[----:B------:R-:W-:Y:S01]  /*3330*/  LDSM.16.MT88.4 R36, [R230+0x4900] ;  /* 0x00490000e624783b */ /* 0x000fe20000004200 */
[----:B------:R-:W-:Y:S02]  /*3340*/  FMNMX.FTZ R8, R67, R8, !PT ;  /* 0x0000000843087209 */ /* 0x000fe40007810000 */
[----:B------:R-:W-:Y:S02]  /*3350*/  FMNMX.FTZ R9, R151, R9, !PT ;  /* 0x0000000997097209 */ /* 0x000fe40007810000 */
[----:B------:R-:W-:-:S02]  /*3360*/  FSEL R65, R69, -INF , P1 ;  /* 0xff80000045417808 */ /* 0x000fc40000800000 */
[----:B------:R-:W-:Y:S02]  /*3370*/  FMNMX.FTZ R8, R66, R8, !PT ;  /* 0x0000000842087209 */ /* 0x000fe40007810000 */
[----:B------:R-:W-:Y:S02]  /*3380*/  FMNMX.FTZ R10, R150, R9, !PT ;  /* 0x00000009960a7209 */ /* 0x000fe40007810000 */
[----:B------:R-:W-:Y:S02]  /*3390*/  FMNMX.FTZ R9, R65, R8, !PT ;  /* 0x0000000841097209 */ /* 0x000fe40007810000 */
[----:B------:R-:W-:Y:S02]  /*33a0*/  FMNMX.FTZ R10, R149, R10, !PT ;  /* 0x0000000a950a7209 */ /* 0x000fe40007810000 */
[----:B------:R-:W-:Y:S01]  /*33b0*/  FSEL R63, R74, -INF , P5 ;  /* 0xff8000004a3f7808 */ /* 0x000fe20002800000 */
[----:B------:R-:W1:Y:S01]  /*33c0*/  SHFL.BFLY PT, R8, R9, 0x2, 0x1f ;  /* 0x0c401f0009087f89 */ /* 0x000e6200000e0000 */
[----:B------:R-:W-:-:S02]  /*33d0*/  FMNMX.FTZ R10, R146, R10, !PT ;  /* 0x0000000a920a7209 */ /* 0x000fc40007810000 */
[----:B------:R-:W-:Y:S02]  /*33e0*/  FSEL R62, R75, -INF , P4 ;  /* 0xff8000004b3e7808 */ /* 0x000fe40002000000 */
[----:B------:R-:W-:Y:S01]  /*33f0*/  FMNMX.FTZ R10, R63, R10, !PT ;  /* 0x0000000a3f0a7209 */ /* 0x000fe20007810000 */
[----:B------:R-:W-:Y:S01]  /*3400*/  LDSM.16.MT88.4 R72, [R230+0x100] ;  /* 0x00010000e648783b */ /* 0x000fe20000004200 */
[----:B------:R-:W-:Y:S02]  /*3410*/  FSEL R61, R70, -INF , P2 ;  /* 0xff800000463d7808 */ /* 0x000fe40001000000 */
[----:B------:R-:W-:Y:S02]  /*3420*/  FMNMX.FTZ R10, R62, R10, !PT ;  /* 0x0000000a3e0a7209 */ /* 0x000fe40007810000 */
[----:B------:R-:W-:Y:S02]  /*3430*/  FSEL R60, R71, -INF , P1 ;  /* 0xff800000473c7808 */ /* 0x000fe40000800000 */
[----:B------:R-:W-:-:S04]  /*3440*/  FMNMX.FTZ R10, R61, R10, !PT ;  /* 0x0000000a3d0a7209 */ /* 0x000fc80007810000 */
[----:B------:R-:W-:Y:S02]  /*3450*/  FMNMX.FTZ R10, R60, R10, !PT ;  /* 0x0000000a3c0a7209 */ /* 0x000fe40007810000 */
[----:B-1----:R-:W-:-:S03]  /*3460*/  FMNMX.FTZ R8, R9, R8, !PT ;  /* 0x0000000809087209 */ /* 0x002fc60007810000 */
[----:B------:R-:W1:Y:S04]  /*3470*/  SHFL.BFLY PT, R9, R10, 0x2, 0x1f ;  /* 0x0c401f000a097f89 */ /* 0x000e6800000e0000 */
[----:B------:R-:W2:Y:S01]  /*3480*/  SHFL.BFLY PT, R132, R8, 0x1, 0x1f ;  /* 0x0c201f0008847f89 */ /* 0x000ea200000e0000 */
[----:B-1----:R-:W-:Y:S02]  /*3490*/  FMNMX.FTZ R9, R10, R9, !PT ;  /* 0x000000090a097209 */ /* 0x002fe40007810000 */
[----:B--2---:R-:W-:-:S03]  /*34a0*/  FMNMX.FTZ R132, R8, R132, !PT ;  /* 0x0000008408847209 */ /* 0x004fc60007810000 */
[----:B------:R-:W1:Y:S01]  /*34b0*/  SHFL.BFLY PT, R8, R9, 0x1, 0x1f ;  /* 0x0c201f0009087f89 */ /* 0x000e6200000e0000 */
[C---:B------:R-:W-:Y:S01]  /*34c0*/  FSETP.NEU.FTZ.AND P1, PT, R132.reuse, -INF , PT ;  /* 0xff8000008400780b */ /* 0x040fe20003f3d000 */
[----:B------:R-:W-:-:S05]  /*34d0*/  FMUL.FTZ R64, R132, c[0x0][0x2d0] ;  /* 0x0000b40084407a20 */ /* 0x000fca0000410000 */
[----:B------:R-:W-:-:S05]  /*34e0*/  FSEL R64, R64, RZ, P1 ;  /* 0x000000ff40407208 */ /* 0x000fca0000800000 */
[--C-:B------:R-:W-:Y:S02]  /*34f0*/  FFMA.FTZ R56, R3, c[0x0][0x2d0], -R64.reuse ;  /* 0x0000b40003387a23 */ /* 0x100fe40000010840 */
[--C-:B------:R-:W-:Y:S02]  /*3500*/  FFMA.FTZ R55, R7, c[0x0][0x2d0], -R64.reuse ;  /* 0x0000b40007377a23 */ /* 0x100fe40000010840 */
[--C-:B------:R-:W-:Y:S02]  /*3510*/  FFMA.FTZ R54, R24, c[0x0][0x2d0], -R64.reuse ;  /* 0x0000b40018367a23 */ /* 0x100fe40000010840 */
[--C-:B------:R-:W-:Y:S01]  /*3520*/  FFMA.FTZ R50, R25, c[0x0][0x2d0], -R64.reuse ;  /* 0x0000b40019327a23 */ /* 0x100fe20000010840 */
[----:B------:R-:W-:Y:S01]  /*3530*/  MUFU.EX2 R56, R56 ;  /* 0x0000003800387308 */ /* 0x000fe20000000800 */
[--C-:B------:R-:W-:Y:S02]  /*3540*/  FFMA.FTZ R53, R20, c[0x0][0x2d0], -R64.reuse ;  /* 0x0000b40014357a23 */ /* 0x100fe40000010840 */
[--C-:B------:R-:W-:Y:S01]  /*3550*/  FFMA.FTZ R49, R21, c[0x0][0x2d0], -R64.reuse ;  /* 0x0000b40015317a23 */ /* 0x100fe20000010840 */
[----:B-1----:R-:W-:Y:S01]  /*3560*/  FMNMX.FTZ R3, R9, R8, !PT ;  /* 0x0000000809037209 */ /* 0x002fe20007810000 */
[--C-:B------:R-:W-:Y:S01]  /*3570*/  FFMA.FTZ R48, R16, c[0x0][0x2d0], -R64.reuse ;  /* 0x0000b40010307a23 */ /* 0x100fe20000010840 */
[----:B------:R-:W-:Y:S01]  /*3580*/  LDSM.16.MT88.4 R8, [R232+0x4900] ;  /* 0x00490000e808783b */ /* 0x000fe20000004200 */
[--C-:B------:R-:W-:Y:S01]  /*3590*/  FFMA.FTZ R45, R17, c[0x0][0x2d0], -R64.reuse ;  /* 0x0000b400112d7a23 */ /* 0x100fe20000010840 */
[C---:B------:R-:W-:Y:S01]  /*35a0*/  FSETP.NEU.FTZ.AND P1, PT, R3.reuse, -INF , PT ;  /* 0xff8000000300780b */ /* 0x040fe20003f3d000 */
[----:B------:R-:W-:Y:S01]  /*35b0*/  FMUL.FTZ R59, R3, c[0x0][0x2d0] ;  /* 0x0000b400033b7a20 */ /* 0x000fe20000410000 */
[----:B------:R-:W1:Y:S01]  /*35c0*/  MUFU.EX2 R55, R55 ;  /* 0x0000003700377308 */ /* 0x000e620000000800 */
[--C-:B------:R-:W-:Y:S01]  /*35d0*/  FFMA.FTZ R44, R30, c[0x0][0x2d0], -R64.reuse ;  /* 0x0000b4001e2c7a23 */ /* 0x100fe20000010840 */
[----:B------:R-:W-:Y:S01]  /*35e0*/  LDSM.16.MT88.4 R16, [R229+0x900] ;  /* 0x00090000e510783b */ /* 0x000fe20000004200 */
[--C-:B------:R-:W-:Y:S01]  /*35f0*/  FFMA.FTZ R41, R28, c[0x0][0x2d0], -R64.reuse ;  /* 0x0000b4001c297a23 */ /* 0x100fe20000010840 */
[----:B------:R-:W-:Y:S01]  /*3600*/  FSEL R59, R59, RZ, P1 ;  /* 0x000000ff3b3b7208 */ /* 0x000fe20000800000 */
[--C-:B------:R-:W-:Y:S01]  /*3610*/  FFMA.FTZ R40, R29, c[0x0][0x2d0], -R64.reuse ;  /* 0x0000b4001d287a23 */ /* 0x100fe20000010840 */
[----:B------:R-:W-:Y:S01]  /*3620*/  PLOP3.LUT P1, PT, PT, PT, UP0, 0x40, 0x0 ;  /* 0x000000000000781c */ /* 0x000fe20003f2e808 */
[----:B------:R-:W-:Y:S01]  /*3630*/  FFMA.FTZ R33, R33, c[0x0][0x2d0], -R64 ;  /* 0x0000b40021217a23 */ /* 0x000fe20000010840 */
[----:B------:R-:W-:Y:S01]  /*3640*/  MUFU.EX2 R54, R54 ;  /* 0x0000003600367308 */ /* 0x000fe20000000800 */
[----:B------:R-:W-:-:S02]  /*3650*/  FFMA.FTZ R58, R6, c[0x0][0x2d0], -R59 ;  /* 0x0000b400063a7a23 */ /* 0x000fc4000001083b */
[--C-:B------:R-:W-:Y:S02]  /*3660*/  FFMA.FTZ R57, R5, c[0x0][0x2d0], -R59.reuse ;  /* 0x0000b40005397a23 */ /* 0x100fe4000001083b */
[--C-:B------:R-:W-:Y:S01]  /*3670*/  FFMA.FTZ R52, R26, c[0x0][0x2d0], -R59.reuse ;  /* 0x0000b4001a347a23 */ /* 0x100fe2000001083b */
[----:B------:R-:W2:Y:S01]  /*3680*/  LDSM.16.MT88.4 R4, [R228+0x4100] ;  /* 0x00410000e404783b */ /* 0x000ea20000004200 */
[--C-:B------:R-:W-:Y:S01]  /*3690*/  FFMA.FTZ R51, R27, c[0x0][0x2d0], -R59.reuse ;  /* 0x0000b4001b337a23 */ /* 0x100fe2000001083b */
[----:B------:R-:W3:Y:S01]  /*36a0*/  MUFU.EX2 R50, R50 ;  /* 0x0000003200327308 */ /* 0x000ee20000000800 */
[----:B-1----:R-:W-:Y:S01]  /*36b0*/  F2FP.BF16.PACK_AB R112, R55, R56 ;  /* 0x000000383770723e */ /* 0x002fe200000010ff */
[--C-:B------:R-:W-:Y:S01]  /*36c0*/  FFMA.FTZ R47, R22, c[0x0][0x2d0], -R59.reuse ;  /* 0x0000b400162f7a23 */ /* 0x100fe2000001083b */
[----:B------:R-:W1:Y:S01]  /*36d0*/  LDSM.16.MT88.4 R24, [R232+0x900] ;  /* 0x00090000e818783b */ /* 0x000e620000004200 */
[--C-:B------:R-:W-:Y:S02]  /*36e0*/  FFMA.FTZ R46, R23, c[0x0][0x2d0], -R59.reuse ;  /* 0x0000b400172e7a23 */ /* 0x100fe4000001083b */
[--C-:B------:R-:W-:Y:S01]  /*36f0*/  FFMA.FTZ R43, R35, c[0x0][0x2d0], -R59.reuse ;  /* 0x0000b400232b7a23 */ /* 0x100fe2000001083b */
[----:B------:R-:W4:Y:S01]  /*3700*/  LDSM.16.MT88.4 R20, [R230+0x900] ;  /* 0x00090000e614783b */ /* 0x000f220000004200 */
[----:B------:R-:W-:Y:S01]  /*3710*/  MUFU.EX2 R58, R58 ;  /* 0x0000003a003a7308 */ /* 0x000fe20000000800 */
[----:B------:R-:W-:-:S02]  /*3720*/  FFMA.FTZ R42, R31, c[0x0][0x2d0], -R59 ;  /* 0x0000b4001f2a7a23 */ /* 0x000fc4000001083b */
[----:B------:R-:W5:Y:S01]  /*3730*/  LDSM.16.MT88.4 R28, [R229+0x4900] ;  /* 0x00490000e51c783b */ /* 0x000f620000004200 */
[--C-:B------:R-:W-:Y:S02]  /*3740*/  FFMA.FTZ R35, R34, c[0x0][0x2d0], -R59.reuse ;  /* 0x0000b40022237a23 */ /* 0x100fe4000001083b */
[--C-:B------:R-:W-:Y:S02]  /*3750*/  FFMA.FTZ R34, R200, c[0x0][0x2d0], -R59.reuse ;  /* 0x0000b400c8227a23 */ /* 0x100fe4000001083b */
[----:B------:R-:W2:Y:S01]  /*3760*/  MUFU.EX2 R57, R57 ;  /* 0x0000003900397308 */ /* 0x000ea20000000800 */
[----:B---3--:R-:W-:Y:S01]  /*3770*/  F2FP.BF16.PACK_AB R114, R50, R54 ;  /* 0x000000363272723e */ /* 0x008fe200000010ff */
[--C-:B------:R-:W-:Y:S02]  /*3780*/  FFMA.FTZ R2, R199, c[0x0][0x2d0], -R59.reuse ;  /* 0x0000b400c7027a23 */ /* 0x100fe4000001083b */
[----:B------:R-:W-:Y:S02]  /*3790*/  FFMA.FTZ R0, R198, c[0x0][0x2d0], -R59 ;  /* 0x0000b400c6007a23 */ /* 0x000fe4000001083b */
[----:B------:R-:W-:-:S02]  /*37a0*/  FFMA.FTZ R134, R134, c[0x0][0x2d0], -R64 ;  /* 0x0000b40086867a23 */ /* 0x000fc40000010840 */
[----:B------:R-:W-:Y:S01]  /*37b0*/  MUFU.EX2 R52, R52 ;  /* 0x0000003400347308 */ /* 0x000fe20000000800 */
[--C-:B------:R-:W-:Y:S02]  /*37c0*/  FFMA.FTZ R135, R135, c[0x0][0x2d0], -R64.reuse ;  /* 0x0000b40087877a23 */ /* 0x100fe40000010840 */
[--C-:B------:R-:W-:Y:S02]  /*37d0*/  FFMA.FTZ R145, R145, c[0x0][0x2d0], -R64.reuse ;  /* 0x0000b40091917a23 */ /* 0x100fe40000010840 */
[----:B------:R-:W-:Y:S02]  /*37e0*/  FFMA.FTZ R144, R144, c[0x0][0x2d0], -R64 ;  /* 0x0000b40090907a23 */ /* 0x000fe40000010840 */
[--C-:B------:R-:W-:Y:S01]  /*37f0*/  FFMA.FTZ R147, R147, c[0x0][0x2d0], -R59.reuse ;  /* 0x0000b40093937a23 */ /* 0x100fe2000001083b */
[----:B------:R-:W3:Y:S01]  /*3800*/  MUFU.EX2 R51, R51 ;  /* 0x0000003300337308 */ /* 0x000ee20000000800 */
[----:B--2---:R-:W-:Y:S01]  /*3810*/  F2FP.BF16.PACK_AB R113, R57, R58 ;  /* 0x0000003a3971723e */ /* 0x004fe200000010ff */
[----:B------:R-:W-:-:S02]  /*3820*/  FFMA.FTZ R148, R148, c[0x0][0x2d0], -R59 ;  /* 0x0000b40094947a23 */ /* 0x000fc4000001083b */
[--C-:B------:R-:W-:Y:S02]  /*3830*/  FFMA.FTZ R197, R197, c[0x0][0x2d0], -R59.reuse ;  /* 0x0000b400c5c57a23 */ /* 0x100fe4000001083b */
[--C-:B------:R-:W-:Y:S02]  /*3840*/  FFMA.FTZ R156, R156, c[0x0][0x2d0], -R64.reuse ;  /* 0x0000b4009c9c7a23 */ /* 0x100fe40000010840 */
[----:B------:R-:W-:Y:S01]  /*3850*/  MUFU.EX2 R53, R53 ;  /* 0x0000003500357308 */ /* 0x000fe20000000800 */
[--C-:B------:R-:W-:Y:S02]  /*3860*/  FFMA.FTZ R158, R158, c[0x0][0x2d0], -R59.reuse ;  /* 0x0000b4009e9e7a23 */ /* 0x100fe4000001083b */
[--C-:B------:R-:W-:Y:S02]  /*3870*/  FFMA.FTZ R159, R159, c[0x0][0x2d0], -R59.reuse ;  /* 0x0000b4009f9f7a23 */ /* 0x100fe4000001083b */
[--C-:B------:R-:W-:Y:S02]  /*3880*/  FFMA.FTZ R161, R161, c[0x0][0x2d0], -R59.reuse ;  /* 0x0000b400a1a17a23 */ /* 0x100fe4000001083b */
[----:B------:R-:W-:Y:S01]  /*3890*/  FFMA.FTZ R162, R162, c[0x0][0x2d0], -R59 ;  /* 0x0000b400a2a27a23 */ /* 0x000fe2000001083b */
[----:B---3--:R-:W-:Y:S01]  /*38a0*/  F2FP.BF16.PACK_AB R115, R51, R52 ;  /* 0x000000343373723e */ /* 0x008fe200000010ff */
[----:B------:R-:W-:Y:S01]  /*38b0*/  MUFU.EX2 R49, R49 ;  /* 0x0000003100317308 */ /* 0x000fe20000000800 */
[----:B------:R-:W-:-:S02]  /*38c0*/  FFMA.FTZ R193, R193, c[0x0][0x2d0], -R64 ;  /* 0x0000b400c1c17a23 */ /* 0x000fc40000010840 */
[--C-:B------:R-:W-:Y:S02]  /*38d0*/  FFMA.FTZ R192, R192, c[0x0][0x2d0], -R64.reuse ;  /* 0x0000b400c0c07a23 */ /* 0x100fe40000010840 */
[--C-:B------:R-:W-:Y:S01]  /*38e0*/  FFMA.FTZ R167, R167, c[0x0][0x2d0], -R64.reuse ;  /* 0x0000b400a7a77a23 */ /* 0x100fe20000010840 */
[C---:B------:R-:W-:Y:S01]  /*38f0*/  HMMA.16816.F32.BF16 R84, R112.reuse, R88, RZ ;  /* 0x000000587054723c */ /* 0x040fe200000418ff */
[--C-:B------:R-:W-:Y:S01]  /*3900*/  FFMA.FTZ R166, R166, c[0x0][0x2d0], -R64.reuse ;  /* 0x0000b400a6a67a23 */ /* 0x100fe20000010840 */
[----:B------:R-:W-:Y:S01]  /*3910*/  MUFU.EX2 R48, R48 ;  /* 0x0000003000307308 */ /* 0x000fe20000000800 */
[--C-:B------:R-:W-:Y:S02]  /*3920*/  FFMA.FTZ R165, R165, c[0x0][0x2d0], -R59.reuse ;  /* 0x0000b400a5a57a23 */ /* 0x100fe4000001083b */
[--C-:B------:R-:W-:Y:S02]  /*3930*/  FFMA.FTZ R164, R164, c[0x0][0x2d0], -R59.reuse ;  /* 0x0000b400a4a47a23 */ /* 0x100fe4000001083b */
[--C-:B------:R-:W-:Y:S01]  /*3940*/  FFMA.FTZ R163, R163, c[0x0][0x2d0], -R59.reuse ;  /* 0x0000b400a3a37a23 */ /* 0x100fe2000001083b */
[----:B------:R-:W-:Y:S01]  /*3950*/  HMMA.16816.F32.BF16 R88, R112, R90, RZ ;  /* 0x0000005a7058723c */ /* 0x000fe200000418ff */
[----:B------:R-:W-:Y:S01]  /*3960*/  FFMA.FTZ R160, R160, c[0x0][0x2d0], -R59 ;  /* 0x0000b400a0a07a23 */ /* 0x000fe2000001083b */
[----:B------:R-:W-:Y:S01]  /*3970*/  MUFU.EX2 R45, R45 ;  /* 0x0000002d002d7308 */ /* 0x000fe20000000800 */
[----:B------:R-:W-:-:S02]  /*3980*/  FFMA.FTZ R155, R155, c[0x0][0x2d0], -R64 ;  /* 0x0000b4009b9b7a23 */ /* 0x000fc40000010840 */
[--C-:B------:R-:W-:Y:S02]  /*3990*/  FFMA.FTZ R154, R154, c[0x0][0x2d0], -R64.reuse ;  /* 0x0000b4009a9a7a23 */ /* 0x100fe40000010840 */
[--C-:B------:R-:W-:Y:S01]  /*39a0*/  FFMA.FTZ R153, R153, c[0x0][0x2d0], -R64.reuse ;  /* 0x0000b40099997a23 */ /* 0x100fe20000010840 */
[C---:B------:R-:W-:Y:S01]  /*39b0*/  HMMA.16816.F32.BF16 R92, R112.reuse, R96, RZ ;  /* 0x00000060705c723c */ /* 0x040fe200000418ff */
[----:B------:R-:W-:Y:S01]  /*39c0*/  FFMA.FTZ R152, R152, c[0x0][0x2d0], -R64 ;  /* 0x0000b40098987a23 */ /* 0x000fe20000010840 */
[----:B------:R-:W2:Y:S01]  /*39d0*/  MUFU.EX2 R47, R47 ;  /* 0x0000002f002f7308 */ /* 0x000ea20000000800 */
[--C-:B------:R-:W-:Y:S02]  /*39e0*/  FFMA.FTZ R151, R151, c[0x0][0x2d0], -R59.reuse ;  /* 0x0000b40097977a23 */ /* 0x100fe4000001083b */
[--C-:B------:R-:W-:Y:S02]  /*39f0*/  FFMA.FTZ R150, R150, c[0x0][0x2d0], -R59.reuse ;  /* 0x0000b40096967a23 */ /* 0x100fe4000001083b */
[--C-:B------:R-:W-:Y:S01]  /*3a00*/  FFMA.FTZ R149, R149, c[0x0][0x2d0], -R59.reuse ;  /* 0x0000b40095957a23 */ /* 0x100fe2000001083b */
[----:B------:R-:W-:Y:S01]  /*3a10*/  HMMA.16816.F32.BF16 R96, R112, R98, RZ ;  /* 0x000000627060723c */ /* 0x000fe200000418ff */
[----:B------:R-:W-:Y:S01]  /*3a20*/  FFMA.FTZ R146, R146, c[0x0][0x2d0], -R59 ;  /* 0x0000b40092927a23 */ /* 0x000fe2000001083b */
[----:B------:R-:W3:Y:S01]  /*3a30*/  MUFU.EX2 R46, R46 ;  /* 0x0000002e002e7308 */ /* 0x000ee20000000800 */
[----:B------:R-:W-:-:S02]  /*3a40*/  FADD.FTZ R55, R56, R55 ;  /* 0x0000003738377221 */ /* 0x000fc40000010000 */
[----:B------:R-:W-:Y:S02]  /*3a50*/  FADD.FTZ R57, R58, R57 ;  /* 0x000000393a397221 */ /* 0x000fe40000010000 */
[----:B------:R-:W-:Y:S01]  /*3a60*/  FADD.FTZ R54, R54, R55 ;  /* 0x0000003736367221 */ /* 0x000fe20000010000 */
[C---:B------:R-:W-:Y:S01]  /*3a70*/  HMMA.16816.F32.BF16 R128, R112.reuse, R124, RZ ;  /* 0x0000007c7080723c */ /* 0x040fe200000418ff */
[----:B------:R-:W-:Y:S01]  /*3a80*/  FADD.FTZ R57, R52, R57 ;  /* 0x0000003934397221 */ /* 0x000fe20000010000 */
[----:B------:R-:W-:Y:S01]  /*3a90*/  MUFU.EX2 R43, R43 ;  /* 0x0000002b002b7308 */ /* 0x000fe20000000800 */
[----:B------:R-:W-:Y:S02]  /*3aa0*/  FFMA.FTZ R251, R65, c[0x0][0x2d0], -R64 ;  /* 0x0000b40041fb7a23 */ /* 0x000fe40000010840 */
[----:B------:R-:W-:Y:S02]  /*3ab0*/  FFMA.FTZ R250, R60, c[0x0][0x2d0], -R59 ;  /* 0x0000b4003cfa7a23 */ /* 0x000fe4000001083b */
[----:B------:R-:W-:Y:S01]  /*3ac0*/  FADD.FTZ R54, R50, R54 ;  /* 0x0000003632367221 */ /* 0x000fe20000010000 */
[----:B------:R-:W-:Y:S01]  /*3ad0*/  HMMA.16816.F32.BF16 R68, R112, R72, RZ ;  /* 0x000000487044723c */ /* 0x000fe200000418ff */
[----:B------:R-:W-:Y:S01]  /*3ae0*/  FADD.FTZ R51, R51, R57 ;  /* 0x0000003933337221 */ /* 0x000fe20000010000 */
[----:B------:R-:W1:Y:S03]  /*3af0*/  MUFU.EX2 R42, R42 ;  /* 0x0000002a002a7308 */ /* 0x000e660000000800 */
[----:B--2---:R-:W-:-:S03]  /*3b00*/  FADD.FTZ R51, R47, R51 ;  /* 0x000000332f337221 */ /* 0x004fc60000010000 */
[C---:B------:R-:W-:Y:S02]  /*3b10*/  HMMA.16816.F32.BF16 R76, R112.reuse, R80, RZ ;  /* 0x00000050704c723c */ /* 0x040fe400000418ff */
[----:B------:R-:W-:Y:S06]  /*3b20*/  MUFU.EX2 R44, R44 ;  /* 0x0000002c002c7308 */ /* 0x000fec0000000800 */
[C---:B------:R-:W-:Y:S02]  /*3b30*/  HMMA.16816.F32.BF16 R120, R112.reuse, R100, RZ ;  /* 0x000000647078723c */ /* 0x040fe400000418ff */
[----:B------:R-:W-:Y:S06]  /*3b40*/  MUFU.EX2 R41, R41 ;  /* 0x0000002900297308 */ /* 0x000fec0000000800 */
[C---:B------:R-:W-:Y:S02]  /*3b50*/  HMMA.16816.F32.BF16 R104, R112.reuse, R108, RZ ;  /* 0x0000006c7068723c */ /* 0x040fe400000418ff */
[----:B------:R-:W-:Y:S06]  /*3b60*/  MUFU.EX2 R40, R40 ;  /* 0x0000002800287308 */ /* 0x000fec0000000800 */
[C---:B------:R-:W-:Y:S02]  /*3b70*/  HMMA.16816.F32.BF16 R124, R112.reuse, R126, RZ ;  /* 0x0000007e707c723c */ /* 0x040fe400000418ff */
[----:B------:R-:W-:Y:S06]  /*3b80*/  MUFU.EX2 R33, R33 ;  /* 0x0000002100217308 */ /* 0x000fec0000000800 */
[C---:B------:R-:W-:Y:S02]  /*3b90*/  HMMA.16816.F32.BF16 R72, R112.reuse, R74, RZ ;  /* 0x0000004a7048723c */ /* 0x040fe400000418ff */
[----:B------:R-:W2:Y:S06]  /*3ba0*/  MUFU.EX2 R35, R35 ;  /* 0x0000002300237308 */ /* 0x000eac0000000800 */
[C---:B------:R-:W-:Y:S02]  /*3bb0*/  HMMA.16816.F32.BF16 R80, R112.reuse, R82, RZ ;  /* 0x000000527050723c */ /* 0x040fe400000418ff */
[----:B------:R-:W1:Y:S06]  /*3bc0*/  MUFU.EX2 R34, R34 ;  /* 0x0000002200227308 */ /* 0x000e6c0000000800 */
[C---:B------:R-:W-:Y:S02]  /*3bd0*/  HMMA.16816.F32.BF16 R100, R112.reuse, R102, RZ ;  /* 0x000000667064723c */ /* 0x040fe400000418ff */
[----:B------:R-:W-:Y:S06]  /*3be0*/  MUFU.EX2 R2, R2 ;  /* 0x0000000200027308 */ /* 0x000fec0000000800 */
[C---:B------:R-:W-:Y:S02]  /*3bf0*/  HMMA.16816.F32.BF16 R108, R112.reuse, R110, RZ ;  /* 0x0000006e706c723c */ /* 0x040fe400000418ff */
[----:B------:R-:W1:Y:S06]  /*3c00*/  MUFU.EX2 R0, R0 ;  /* 0x0000000000007308 */ /* 0x000e6c0000000800 */
[C---:B------:R-:W-:Y:S02]  /*3c10*/  HMMA.16816.F32.BF16 R116, R112.reuse, R4, RZ ;  /* 0x000000047074723c */ /* 0x040fe400000418ff */
[----:B------:R-:W-:Y:S05]  /*3c20*/  MUFU.EX2 R134, R134 ;  /* 0x0000008600867308 */ /* 0x000fea0000000800 */
[----:B------:R-:W-:Y:S01]  /*3c30*/  F2FP.BF16.PACK_AB R4, R49, R53 ;  /* 0x000000353104723e */ /* 0x000fe200000010ff */
[----:B------:R-:W-:Y:S01]  /*3c40*/  HMMA.16816.F32.BF16 R112, R112, R6, RZ ;  /* 0x000000067070723c */ /* 0x000fe200000418ff */
[----:B---3--:R-:W-:Y:S01]  /*3c50*/  F2FP.BF16.PACK_AB R5, R46, R47 ;  /* 0x0000002f2e05723e */ /* 0x008fe200000010ff */
[----:B------:R-:W-:Y:S01]  /*3c60*/  MUFU.EX2 R135, R135 ;  /* 0x0000008700877308 */ /* 0x000fe20000000800 */
[----:B------:R-:W-:-:S02]  /*3c70*/  FADD.FTZ R53, R53, R54 ;  /* 0x0000003635357221 */ /* 0x000fc40000010000 */
[----:B------:R-:W-:Y:S02]  /*3c80*/  FADD.FTZ R46, R46, R51 ;  /* 0x000000332e2e7221 */ /* 0x000fe40000010000 */
[----:B------:R-:W-:Y:S01]  /*3c90*/  F2FP.BF16.PACK_AB R6, R45, R48 ;  /* 0x000000302d06723e */ /* 0x000fe200000010ff */
[----:B------:R-:W-:Y:S01]  /*3ca0*/  FADD.FTZ R53, R49, R53 ;  /* 0x0000003531357221 */ /* 0x000fe20000010000 */
[----:B-1----:R-:W-:Y:S01]  /*3cb0*/  F2FP.BF16.PACK_AB R7, R42, R43 ;  /* 0x0000002b2a07723e */ /* 0x002fe200000010ff */
[----:B------:R-:W-:Y:S01]  /*3cc0*/  MUFU.EX2 R145, R145 ;  /* 0x0000009100917308 */ /* 0x000fe20000000800 */
[----:B------:R-:W-:Y:S02]  /*3cd0*/  FADD.FTZ R46, R43, R46 ;  /* 0x0000002e2b2e7221 */ /* 0x000fe40000010000 */
[----:B------:R-:W-:Y:S02]  /*3ce0*/  FADD.FTZ R48, R48, R53 ;  /* 0x0000003530307221 */ /* 0x000fe40000010000 */
[----:B------:R-:W-:Y:S01]  /*3cf0*/  FADD.FTZ R42, R42, R46 ;  /* 0x0000002e2a2a7221 */ /* 0x000fe20000010000 */
[----:B------:R-:W-:Y:S01]  /*3d00*/  HMMA.16816.F32.BF16 R84, R4, R12, R84 ;  /* 0x0000000c0454723c */ /* 0x000fe20000041854 */
[----:B------:R-:W-:Y:S01]  /*3d10*/  FADD.FTZ R48, R45, R48 ;  /* 0x000000302d307221 */ /* 0x000fe20000010000 */
[----:B------:R-:W-:Y:S01]  /*3d20*/  MUFU.EX2 R144, R144 ;  /* 0x0000009000907308 */ /* 0x000fe20000000800 */
[----:B--2---:R-:W-:-:S05]  /*3d30*/  FADD.FTZ R42, R35, R42 ;  /* 0x0000002a232a7221 */ /* 0x004fca0000010000 */
[C---:B------:R-:W-:Y:S01]  /*3d40*/  HMMA.16816.F32.BF16 R88, R4.reuse, R14, R88 ;  /* 0x0000000e0458723c */ /* 0x040fe20000041858 */
[----:B------:R-:W1:Y:S01]  /*3d50*/  LDSM.16.MT88.4 R12, [R228+0x4900] ;  /* 0x00490000e40c783b */ /* 0x000e620000004200 */
[----:B------:R-:W2:Y:S06]  /*3d60*/  MUFU.EX2 R147, R147 ;  /* 0x0000009300937308 */ /* 0x000eac0000000800 */
[C---:B------:R-:W-:Y:S02]  /*3d70*/  HMMA.16816.F32.BF16 R92, R4.reuse, R8, R92 ;  /* 0x00000008045c723c */ /* 0x040fe4000004185c */
[----:B------:R-:W3:Y:S06]  /*3d80*/  MUFU.EX2 R148, R148 ;  /* 0x0000009400947308 */ /* 0x000eec0000000800 */
[C---:B------:R-:W-:Y:S01]  /*3d90*/  HMMA.16816.F32.BF16 R96, R4.reuse, R10, R96 ;  /* 0x0000000a0460723c */ /* 0x040fe20000041860 */
[----:B------:R-:W1:Y:S01]  /*3da0*/  LDSM.16.MT88.4 R8, [R228+0x1100] ;  /* 0x00110000e408783b */ /* 0x000e620000004200 */
[----:B------:R-:W-:Y:S06]  /*3db0*/  MUFU.EX2 R156, R156 ;  /* 0x0000009c009c7308 */ /* 0x000fec0000000800 */
[C---:B------:R-:W-:Y:S02]  /*3dc0*/  HMMA.16816.F32.BF16 R128, R4.reuse, R24, R128 ;  /* 0x000000180480723c */ /* 0x040fe40000041880 */
[----:B------:R-:W-:Y:S06]  /*3dd0*/  MUFU.EX2 R158, R158 ;  /* 0x0000009e009e7308 */ /* 0x000fec0000000800 */
[C---:B------:R-:W-:Y:S01]  /*3de0*/  HMMA.16816.F32.BF16 R124, R4.reuse, R26, R124 ;  /* 0x0000001a047c723c */ /* 0x040fe2000004187c */
[----:B------:R-:W-:Y:S01]  /*3df0*/  LDSM.16.MT88.4 R24, [R232+0x1100] ;  /* 0x00110000e818783b */ /* 0x000fe20000004200 */
[----:B------:R-:W-:Y:S06]  /*3e00*/  MUFU.EX2 R159, R159 ;  /* 0x0000009f009f7308 */ /* 0x000fec0000000800 */
[C---:B----4-:R-:W-:Y:S02]  /*3e10*/  HMMA.16816.F32.BF16 R68, R4.reuse, R20, R68 ;  /* 0x000000140444723c */ /* 0x050fe40000041844 */
[----:B------:R-:W-:Y:S06]  /*3e20*/  MUFU.EX2 R161, R161 ;  /* 0x000000a100a17308 */ /* 0x000fec0000000800 */
[C---:B------:R-:W-:Y:S01]  /*3e30*/  HMMA.16816.F32.BF16 R72, R4.reuse, R22, R72 ;  /* 0x000000160448723c */ /* 0x040fe20000041848 */
[----:B------:R-:W-:Y:S01]  /*3e40*/  LDSM.16.MT88.4 R20, [R230+0x1100] ;  /* 0x00110000e614783b */ /* 0x000fe20000004200 */
[----:B------:R-:W-:Y:S06]  /*3e50*/  MUFU.EX2 R162, R162 ;  /* 0x000000a200a27308 */ /* 0x000fec0000000800 */
[C---:B------:R-:W-:Y:S02]  /*3e60*/  HMMA.16816.F32.BF16 R76, R4.reuse, R16, R76 ;  /* 0x00000010044c723c */ /* 0x040fe4000004184c */
[----:B------:R-:W-:Y:S06]  /*3e70*/  MUFU.EX2 R193, R193 ;  /* 0x000000c100c17308 */ /* 0x000fec0000000800 */
[C---:B------:R-:W-:Y:S01]  /*3e80*/  HMMA.16816.F32.BF16 R80, R4.reuse, R18, R80 ;  /* 0x000000120450723c */ /* 0x040fe20000041850 */
[----:B------:R-:W4:Y:S01]  /*3e90*/  LDSM.16.MT88.4 R16, [R229+0x1100] ;  /* 0x00110000e510783b */ /* 0x000f220000004200 */
[----:B------:R-:W-:Y:S06]  /*3ea0*/  MUFU.EX2 R192, R192 ;  /* 0x000000c000c07308 */ /* 0x000fec0000000800 */
[C---:B------:R-:W-:Y:S02]  /*3eb0*/  HMMA.16816.F32.BF16 R120, R4.reuse, R36, R120 ;  /* 0x000000240478723c */ /* 0x040fe40000041878 */
[----:B------:R-:W-:Y:S06]  /*3ec0*/  MUFU.EX2 R167, R167 ;  /* 0x000000a700a77308 */ /* 0x000fec0000000800 */
[C---:B------:R-:W-:Y:S01]  /*3ed0*/  HMMA.16816.F32.BF16 R100, R4.reuse, R38, R100 ;  /* 0x000000260464723c */ /* 0x040fe20000041864 */
[----:B------:R-:W-:Y:S01]  /*3ee0*/  LDSM.16.MT88.4 R36, [R230+0x5100] ;  /* 0x00510000e624783b */ /* 0x000fe20000004200 */
[----:B------:R-:W-:Y:S06]  /*3ef0*/  MUFU.EX2 R166, R166 ;  /* 0x000000a600a67308 */ /* 0x000fec0000000800 */
[C---:B-----5:R-:W-:Y:S02]  /*3f00*/  HMMA.16816.F32.BF16 R104, R4.reuse, R28, R104 ;  /* 0x0000001c0468723c */ /* 0x060fe40000041868 */
[----:B------:R-:W-:Y:S06]  /*3f10*/  MUFU.EX2 R165, R165 ;  /* 0x000000a500a57308 */ /* 0x000fec0000000800 */
[C---:B------:R-:W-:Y:S01]  /*3f20*/  HMMA.16816.F32.BF16 R108, R4.reuse, R30, R108 ;  /* 0x0000001e046c723c */ /* 0x040fe2000004186c */
[----:B------:R-:W-:Y:S01]  /*3f30*/  LDSM.16.MT88.4 R28, [R229+0x5100] ;  /* 0x00510000e51c783b */ /* 0x000fe20000004200 */
[----:B------:R-:W-:Y:S06]  /*3f40*/  MUFU.EX2 R164, R164 ;  /* 0x000000a400a47308 */ /* 0x000fec0000000800 */
[C---:B-1----:R-:W-:Y:S02]  /*3f50*/  HMMA.16816.F32.BF16 R116, R4.reuse, R12, R116 ;  /* 0x0000000c0474723c */ /* 0x042fe40000041874 */
[----:B------:R-:W-:Y:S06]  /*3f60*/  MUFU.EX2 R163, R163 ;  /* 0x000000a300a37308 */ /* 0x000fec0000000800 */
[----:B------:R-:W-:Y:S01]  /*3f70*/  HMMA.16816.F32.BF16 R112, R4, R14, R112 ;  /* 0x0000000e0470723c */ /* 0x000fe20000041870 */
[----:B------:R-:W1:Y:S01]  /*3f80*/  LDSM.16.MT88.4 R12, [R232+0x5100] ;  /* 0x00510000e80c783b */ /* 0x000e620000004200 */
[----:B------:R-:W-:Y:S05]  /*3f90*/  MUFU.EX2 R160, R160 ;  /* 0x000000a000a07308 */ /* 0x000fea0000000800 */
[----:B------:R-:W-:Y:S01]  /*3fa0*/  F2FP.BF16.PACK_AB R4, R41, R44 ;  /* 0x0000002c2904723e */ /* 0x000fe200000010ff */
[----:B------:R-:W-:Y:S01]  /*3fb0*/  FADD.FTZ R44, R44, R48 ;  /* 0x000000302c2c7221 */ /* 0x000fe20000010000 */
[----:B------:R-:W-:Y:S01]  /*3fc0*/  F2FP.BF16.PACK_AB R6, R33, R40 ;  /* 0x000000282106723e */ /* 0x000fe200000010ff */
[----:B------:R-:W-:Y:S01]  /*3fd0*/  MUFU.EX2 R155, R155 ;  /* 0x0000009b009b7308 */ /* 0x000fe20000000800 */
[----:B------:R-:W-:Y:S01]  /*3fe0*/  F2FP.BF16.PACK_AB R5, R34, R35 ;  /* 0x000000232205723e */ /* 0x000fe200000010ff */
[----:B------:R-:W-:Y:S01]  /*3ff0*/  FADD.FTZ R44, R41, R44 ;  /* 0x0000002c292c7221 */ /* 0x000fe20000010000 */
[----:B------:R-:W-:Y:S01]  /*4000*/  F2FP.BF16.PACK_AB R7, R0, R2 ;  /* 0x000000020007723e */ /* 0x000fe200000010ff */
[----:B------:R-:W-:-:S02]  /*4010*/  FADD.FTZ R34, R34, R42 ;  /* 0x0000002a22227221 */ /* 0x000fc40000010000 */
[----:B------:R-:W-:Y:S02]  /*4020*/  FADD.FTZ R40, R40, R44 ;  /* 0x0000002c28287221 */ /* 0x000fe40000010000 */
[----:B------:R-:W-:Y:S01]  /*4030*/  MUFU.EX2 R154, R154 ;  /* 0x0000009a009a7308 */ /* 0x000fe20000000800 */
[----:B------:R-:W-:Y:S01]  /*4040*/  FADD.FTZ R34, R2, R34 ;  /* 0x0000002202227221 */ /* 0x000fe20000010000 */
[----:B------:R-:W-:Y:S01]  /*4050*/  HMMA.16816.F32.BF16 R84, R4, R8, R84 ;  /* 0x000000080454723c */ /* 0x000fe20000041854 */
[----:B------:R-:W-:Y:S02]  /*4060*/  FADD.FTZ R40, R33, R40 ;  /* 0x0000002821287221 */ /* 0x000fe40000010000 */
[----:B------:R-:W-:-:S03]  /*4070*/  FADD.FTZ R0, R0, R34 ;  /* 0x0000002200007221 */ /* 0x000fc60000010000 */
[----:B------:R-:W-:Y:S01]  /*4080*/  MUFU.EX2 R153, R153 ;  /* 0x0000009900997308 */ /* 0x000fe20000000800 */
[----:B--2---:R-:W-:Y:S01]  /*4090*/  FADD.FTZ R0, R147, R0 ;  /* 0x0000000093007221 */ /* 0x004fe20000010000 */
[C---:B------:R-:W-:Y:S01]  /*40a0*/  HMMA.16816.F32.BF16 R88, R4.reuse, R10, R88 ;  /* 0x0000000a0458723c */ /* 0x040fe20000041858 */
[----:B------:R-:W2:Y:S05]  /*40b0*/  LDSM.16.MT88.4 R8, [R228+0x5100] ;  /* 0x00510000e408783b */ /* 0x000eaa0000004200 */
[----:B------:R-:W-:Y:S02]  /*40c0*/  MUFU.EX2 R152, R152 ;  /* 0x0000009800987308 */ /* 0x000fe40000000800 */
[C---:B----4-:R-:W-:Y:S06]  /*40d0*/  HMMA.16816.F32.BF16 R76, R4.reuse, R16, R76 ;  /* 0x00000010044c723c */ /* 0x050fec000004184c */
[----:B------:R-:W-:Y:S02]  /*40e0*/  MUFU.EX2 R151, R151 ;  /* 0x0000009700977308 */ /* 0x000fe40000000800 */
[C---:B------:R-:W-:Y:S01]  /*40f0*/  HMMA.16816.F32.BF16 R80, R4.reuse, R18, R80 ;  /* 0x000000120450723c */ /* 0x040fe20000041850 */
[----:B------:R-:W4:Y:S05]  /*4100*/  LDSM.16.MT88.4 R16, [R229+0x1900] ;  /* 0x00190000e510783b */ /* 0x000f2a0000004200 */
[----:B------:R-:W-:Y:S02]  /*4110*/  MUFU.EX2 R150, R150 ;  /* 0x0000009600967308 */ /* 0x000fe40000000800 */
[C---:B-1----:R-:W-:Y:S06]  /*4120*/  HMMA.16816.F32.BF16 R92, R4.reuse, R12, R92 ;  /* 0x0000000c045c723c */ /* 0x042fec000004185c */
[----:B------:R-:W-:Y:S02]  /*4130*/  MUFU.EX2 R149, R149 ;  /* 0x0000009500957308 */ /* 0x000fe40000000800 */
[C---:B------:R-:W-:Y:S01]  /*4140*/  HMMA.16816.F32.BF16 R96, R4.reuse, R14, R96 ;  /* 0x0000000e0460723c */ /* 0x040fe20000041860 */
[----:B------:R-:W1:Y:S05]  /*4150*/  LDSM.16.MT88.4 R12, [R228+0x1900] ;  /* 0x00190000e40c783b */ /* 0x000e6a0000004200 */
[----:B------:R-:W-:Y:S02]  /*4160*/  MUFU.EX2 R146, R146 ;  /* 0x0000009200927308 */ /* 0x000fe40000000800 */
[C---:B------:R-:W-:Y:S06]  /*4170*/  HMMA.16816.F32.BF16 R120, R4.reuse, R36, R120 ;  /* 0x000000240478723c */ /* 0x040fec0000041878 */
[----:B------:R-:W-:Y:S01]  /*4180*/  MUFU.EX2 R36, R197 ;  /* 0x000000c500247308 */ /* 0x000fe20000000800 */
[----:B------:R-:W-:Y:S01]  /*4190*/  FFMA.FTZ R37, R196, c[0x0][0x2d0], -R59 ;  /* 0x0000b400c4257a23 */ /* 0x000fe2000001083b */
[C---:B--2---:R-:W-:Y:S06]  /*41a0*/  HMMA.16816.F32.BF16 R116, R4.reuse, R8, R116 ;  /* 0x000000080474723c */ /* 0x044fec0000041874 */
[----:B------:R-:W2:Y:S02]  /*41b0*/  MUFU.EX2 R37, R37 ;  /* 0x0000002500257308 */ /* 0x000ea40000000800 */
[C---:B------:R-:W-:Y:S01]  /*41c0*/  HMMA.16816.F32.BF16 R112, R4.reuse, R10, R112 ;  /* 0x0000000a0470723c */ /* 0x040fe20000041870 */
[----:B------:R-:W5:Y:S05]  /*41d0*/  LDSM.16.MT88.4 R8, [R232+0x5900] ;  /* 0x00590000e808783b */ /* 0x000f6a0000004200 */
[----:B------:R-:W-:Y:S02]  /*41e0*/  MUFU.EX2 R251, R251 ;  /* 0x000000fb00fb7308 */ /* 0x000fe40000000800 */
[C---:B------:R-:W-:Y:S06]  /*41f0*/  HMMA.16816.F32.BF16 R68, R4.reuse, R20, R68 ;  /* 0x000000140444723c */ /* 0x040fec0000041844 */
[----:B------:R-:W-:Y:S02]  /*4200*/  MUFU.EX2 R250, R250 ;  /* 0x000000fa00fa7308 */ /* 0x000fe40000000800 */
[C---:B------:R-:W-:Y:S01]  /*4210*/  HMMA.16816.F32.BF16 R72, R4.reuse, R22, R72 ;  /* 0x000000160448723c */ /* 0x040fe20000041848 */
[----:B------:R-:W1:Y:S07]  /*4220*/  LDSM.16.MT88.4 R20, [R230+0x1900] ;  /* 0x00190000e614783b */ /* 0x000e6e0000004200 */
[C---:B------:R-:W-:Y:S08]  /*4230*/  HMMA.16816.F32.BF16 R128, R4.reuse, R24, R128 ;  /* 0x000000180480723c */ /* 0x040ff00000041880 */
[C---:B------:R-:W-:Y:S01]  /*4240*/  HMMA.16816.F32.BF16 R124, R4.reuse, R26, R124 ;  /* 0x0000001a047c723c */ /* 0x040fe2000004187c */
[----:B------:R-:W1:Y:S07]  /*4250*/  LDSM.16.MT88.4 R24, [R232+0x1900] ;  /* 0x00190000e818783b */ /* 0x000e6e0000004200 */
[C---:B------:R-:W-:Y:S07]  /*4260*/  HMMA.16816.F32.BF16 R100, R4.reuse, R38, R100 ;  /* 0x000000260464723c */ /* 0x040fee0000041864 */
[--C-:B------:R-:W-:Y:S01]  /*4270*/  FFMA.FTZ R39, R157, c[0x0][0x2d0], -R64.reuse ;  /* 0x0000b4009d277a23 */ /* 0x100fe20000010840 */
[----:B------:R-:W-:Y:S01]  /*4280*/  HMMA.16816.F32.BF16 R104, R4, R28, R104 ;  /* 0x0000001c0468723c */ /* 0x000fe20000041868 */
[----:B------:R-:W-:-:S02]  /*4290*/  FFMA.FTZ R38, R195, c[0x0][0x2d0], -R64 ;  /* 0x0000b400c3267a23 */ /* 0x000fc40000010840 */
[----:B------:R-:W-:Y:S02]  /*42a0*/  FFMA.FTZ R157, R194, c[0x0][0x2d0], -R64 ;  /* 0x0000b400c29d7a23 */ /* 0x000fe40000010840 */
[----:B------:R-:W-:Y:S03]  /*42b0*/  MUFU.EX2 R39, R39 ;  /* 0x0000002700277308 */ /* 0x000fe60000000800 */
[----:B------:R-:W-:Y:S01]  /*42c0*/  HMMA.16816.F32.BF16 R108, R4, R30, R108 ;  /* 0x0000001e046c723c */ /* 0x000fe2000004186c */
[----:B------:R-:W-:Y:S04]  /*42d0*/  LDSM.16.MT88.4 R28, [R229+0x5900] ;  /* 0x00590000e51c783b */ /* 0x000fe80000004200 */
[----:B------:R-:W1:Y:S02]  /*42e0*/  MUFU.EX2 R38, R38 ;  /* 0x0000002600267308 */ /* 0x000e640000000800 */
[----:B------:R-:W-:Y:S01]  /*42f0*/  F2FP.BF16.PACK_AB R4, R135, R134 ;  /* 0x000000868704723e */ /* 0x000fe200000010ff */
[----:B------:R-:W-:Y:S01]  /*4300*/  FADD.FTZ R134, R134, R40 ;  /* 0x0000002886867221 */ /* 0x000fe20000010000 */
[----:B------:R-:W-:-:S02]  /*4310*/  F2FP.BF16.PACK_AB R6, R144, R145 ;  /* 0x000000919006723e */ /* 0x000fc400000010ff */
[C---:B---3--:R-:W-:Y:S01]  /*4320*/  F2FP.BF16.PACK_AB R5, R148.reuse, R147 ;  /* 0x000000939405723e */ /* 0x048fe200000010ff */
[----:B------:R-:W-:Y:S01]  /*4330*/  FADD.FTZ R134, R135, R134 ;  /* 0x0000008687867221 */ /* 0x000fe20000010000 */
[----:B--2---:R-:W-:Y:S01]  /*4340*/  F2FP.BF16.PACK_AB R7, R37, R36 ;  /* 0x000000242507723e */ /* 0x004fe200000010ff */
[----:B------:R-:W2:Y:S01]  /*4350*/  MUFU.EX2 R157, R157 ;  /* 0x0000009d009d7308 */ /* 0x000ea20000000800 */
[----:B------:R-:W-:Y:S02]  /*4360*/  FADD.FTZ R148, R148, R0 ;  /* 0x0000000094947221 */ /* 0x000fe40000010000 */
[----:B------:R-:W-:Y:S02]  /*4370*/  FADD.FTZ R145, R145, R134 ;  /* 0x0000008691917221 */ /* 0x000fe40000010000 */
[----:B------:R-:W-:Y:S01]  /*4380*/  FADD.FTZ R148, R36, R148 ;  /* 0x0000009424947221 */ /* 0x000fe20000010000 */
[----:B----4-:R-:W-:Y:S01]  /*4390*/  HMMA.16816.F32.BF16 R76, R4, R16, R76 ;  /* 0x00000010044c723c */ /* 0x010fe2000004184c */
[----:B------:R-:W-:-:S02]  /*43a0*/  FADD.FTZ R145, R144, R145 ;  /* 0x0000009190917221 */ /* 0x000fc40000010000 */
[----:B------:R-:W-:-:S05]  /*43b0*/  FADD.FTZ R148, R37, R148 ;  /* 0x0000009425947221 */ /* 0x000fca0000010000 */
[C---:B------:R-:W-:Y:S01]  /*43c0*/  HMMA.16816.F32.BF16 R80, R4.reuse, R18, R80 ;  /* 0x000000120450723c */ /* 0x040fe20000041850 */
[----:B------:R-:W3:Y:S07]  /*43d0*/  LDSM.16.MT88.4 R16, [R230+0x5900] ;  /* 0x00590000e610783b */ /* 0x000eee0000004200 */
[C---:B-1----:R-:W-:Y:S08]  /*43e0*/  HMMA.16816.F32.BF16 R84, R4.reuse, R12, R84 ;  /* 0x0000000c0454723c */ /* 0x042ff00000041854 */
[C---:B------:R-:W-:Y:S01]  /*43f0*/  HMMA.16816.F32.BF16 R88, R4.reuse, R14, R88 ;  /* 0x0000000e0458723c */ /* 0x040fe20000041858 */
[----:B------:R-:W1:Y:S07]  /*4400*/  LDSM.16.MT88.4 R12, [R228+0x5900] ;  /* 0x00590000e40c783b */ /* 0x000e6e0000004200 */
[C---:B-----5:R-:W-:Y:S08]  /*4410*/  HMMA.16816.F32.BF16 R92, R4.reuse, R8, R92 ;  /* 0x00000008045c723c */ /* 0x060ff0000004185c */
[C---:B------:R-:W-:Y:S01]  /*4420*/  HMMA.16816.F32.BF16 R96, R4.reuse, R10, R96 ;  /* 0x0000000a0460723c */ /* 0x040fe20000041860 */
[----:B------:R-:W4:Y:S07]  /*4430*/  LDSM.16.MT88.4 R8, [R230+0x2100] ;  /* 0x00210000e608783b */ /* 0x000f2e0000004200 */
[C---:B------:R-:W-:Y:S08]  /*4440*/  HMMA.16816.F32.BF16 R68, R4.reuse, R20, R68 ;  /* 0x000000140444723c */ /* 0x040ff00000041844 */
[C---:B------:R-:W-:Y:S01]  /*4450*/  HMMA.16816.F32.BF16 R72, R4.reuse, R22, R72 ;  /* 0x000000160448723c */ /* 0x040fe20000041848 */
[----:B------:R-:W5:Y:S07]  /*4460*/  LDSM.16.MT88.4 R20, [R229+0x2100] ;  /* 0x00210000e514783b */ /* 0x000f6e0000004200 */
[C---:B------:R-:W-:Y:S08]  /*4470*/  HMMA.16816.F32.BF16 R128, R4.reuse, R24, R128 ;  /* 0x000000180480723c */ /* 0x040ff00000041880 */
[C---:B------:R-:W-:Y:S01]  /*4480*/  HMMA.16816.F32.BF16 R124, R4.reuse, R26, R124 ;  /* 0x0000001a047c723c */ /* 0x040fe2000004187c */
[----:B------:R-:W-:Y:S07]  /*4490*/  LDSM.16.MT88.4 R24, [R232+0x2100] ;  /* 0x00210000e818783b */ /* 0x000fee0000004200 */
[C---:B---3--:R-:W-:Y:S08]  /*44a0*/  HMMA.16816.F32.BF16 R120, R4.reuse, R16, R120 ;  /* 0x000000100478723c */ /* 0x048ff00000041878 */
[C---:B------:R-:W-:Y:S01]  /*44b0*/  HMMA.16816.F32.BF16 R100, R4.reuse, R18, R100 ;  /* 0x000000120464723c */ /* 0x040fe20000041864 */
[----:B------:R-:W3:Y:S07]  /*44c0*/  LDSM.16.MT88.4 R16, [R228+0x2100] ;  /* 0x00210000e410783b */ /* 0x000eee0000004200 */
[C---:B------:R-:W-:Y:S08]  /*44d0*/  HMMA.16816.F32.BF16 R104, R4.reuse, R28, R104 ;  /* 0x0000001c0468723c */ /* 0x040ff00000041868 */
[C---:B------:R-:W-:Y:S01]  /*44e0*/  HMMA.16816.F32.BF16 R108, R4.reuse, R30, R108 ;  /* 0x0000001e046c723c */ /* 0x040fe2000004186c */
[----:B------:R-:W-:Y:S07]  /*44f0*/  LDSM.16.MT88.4 R28, [R229+0x6100] ;  /* 0x00610000e51c783b */ /* 0x000fee0000004200 */
[C---:B-1----:R-:W-:Y:S08]  /*4500*/  HMMA.16816.F32.BF16 R116, R4.reuse, R12, R116 ;  /* 0x0000000c0474723c */ /* 0x042ff00000041874 */
[----:B------:R-:W-:Y:S01]  /*4510*/  HMMA.16816.F32.BF16 R112, R4, R14, R112 ;  /* 0x0000000e0470723c */ /* 0x000fe20000041870 */
[----:B------:R-:W1:Y:S06]  /*4520*/  LDSM.16.MT88.4 R12, [R232+0x6100] ;  /* 0x00610000e80c783b */ /* 0x000e6c0000004200 */
[----:B------:R-:W-:Y:S01]  /*4530*/  F2FP.BF16.PACK_AB R4, R39, R38 ;  /* 0x000000262704723e */ /* 0x000fe200000010ff */
[----:B------:R-:W-:Y:S01]  /*4540*/  FADD.FTZ R38, R38, R145 ;  /* 0x0000009126267221 */ /* 0x000fe20000010000 */
[----:B--2---:R-:W-:-:S02]  /*4550*/  F2FP.BF16.PACK_AB R6, R156, R157 ;  /* 0x0000009d9c06723e */ /* 0x004fc400000010ff */
[----:B------:R-:W-:Y:S01]  /*4560*/  F2FP.BF16.PACK_AB R5, R159, R158 ;  /* 0x0000009e9f05723e */ /* 0x000fe200000010ff */
[----:B------:R-:W-:Y:S01]  /*4570*/  FADD.FTZ R158, R158, R148 ;  /* 0x000000949e9e7221 */ /* 0x000fe20000010000 */
[----:B------:R-:W-:Y:S01]  /*4580*/  F2FP.BF16.PACK_AB R7, R162, R161 ;  /* 0x000000a1a207723e */ /* 0x000fe200000010ff */
[----:B------:R-:W-:Y:S02]  /*4590*/  FADD.FTZ R38, R39, R38 ;  /* 0x0000002627267221 */ /* 0x000fe40000010000 */
[----:B------:R-:W-:Y:S02]  /*45a0*/  FADD.FTZ R158, R159, R158 ;  /* 0x0000009e9f9e7221 */ /* 0x000fe40000010000 */
[----:B------:R-:W-:Y:S02]  /*45b0*/  FADD.FTZ R157, R157, R38 ;  /* 0x000000269d9d7221 */ /* 0x000fe40000010000 */
[----:B----4-:R-:W-:Y:S01]  /*45c0*/  HMMA.16816.F32.BF16 R68, R4, R8, R68 ;  /* 0x000000080444723c */ /* 0x010fe20000041844 */
[----:B------:R-:W-:-:S02]  /*45d0*/  FADD.FTZ R161, R161, R158 ;  /* 0x0000009ea1a17221 */ /* 0x000fc40000010000 */
[----:B------:R-:W-:Y:S02]  /*45e0*/  FADD.FTZ R157, R156, R157 ;  /* 0x0000009d9c9d7221 */ /* 0x000fe40000010000 */
[----:B------:R-:W-:-:S03]  /*45f0*/  FADD.FTZ R161, R162, R161 ;  /* 0x000000a1a2a17221 */ /* 0x000fc60000010000 */
[C---:B------:R-:W-:Y:S01]  /*4600*/  HMMA.16816.F32.BF16 R72, R4.reuse, R10, R72 ;  /* 0x0000000a0448723c */ /* 0x040fe20000041848 */
[----:B------:R-:W2:Y:S07]  /*4610*/  LDSM.16.MT88.4 R8, [R230+0x6100] ;  /* 0x00610000e608783b */ /* 0x000eae0000004200 */
[C---:B-----5:R-:W-:Y:S08]  /*4620*/  HMMA.16816.F32.BF16 R76, R4.reuse, R20, R76 ;  /* 0x00000014044c723c */ /* 0x060ff0000004184c */
[C---:B------:R-:W-:Y:S01]  /*4630*/  HMMA.16816.F32.BF16 R80, R4.reuse, R22, R80 ;  /* 0x000000160450723c */ /* 0x040fe20000041850 */
[----:B------:R-:W4:Y:S07]  /*4640*/  LDSM.16.MT88.4 R20, [R228+0x6100] ;  /* 0x00610000e414783b */ /* 0x000f2e0000004200 */
[C---:B---3--:R-:W-:Y:S08]  /*4650*/  HMMA.16816.F32.BF16 R84, R4.reuse, R16, R84 ;  /* 0x000000100454723c */ /* 0x048ff00000041854 */
[C---:B------:R-:W-:Y:S01]  /*4660*/  HMMA.16816.F32.BF16 R88, R4.reuse, R18, R88 ;  /* 0x000000120458723c */ /* 0x040fe20000041858 */
[----:B------:R-:W3:Y:S07]  /*4670*/  LDSM.16.MT88.4 R16, [R232+0x2900] ;  /* 0x00290000e810783b */ /* 0x000eee0000004200 */
[C---:B-1----:R-:W-:Y:S08]  /*4680*/  HMMA.16816.F32.BF16 R92, R4.reuse, R12, R92 ;  /* 0x0000000c045c723c */ /* 0x042ff0000004185c */
[C---:B------:R-:W-:Y:S01]  /*4690*/  HMMA.16816.F32.BF16 R96, R4.reuse, R14, R96 ;  /* 0x0000000e0460723c */ /* 0x040fe20000041860 */
[----:B------:R-:W1:Y:S07]  /*46a0*/  LDSM.16.MT88.4 R12, [R229+0x2900] ;  /* 0x00290000e50c783b */ /* 0x000e6e0000004200 */
[C---:B--2---:R-:W-:Y:S08]  /*46b0*/  HMMA.16816.F32.BF16 R120, R4.reuse, R8, R120 ;  /* 0x000000080478723c */ /* 0x044ff00000041878 */
[C---:B------:R-:W-:Y:S01]  /*46c0*/  HMMA.16816.F32.BF16 R100, R4.reuse, R10, R100 ;  /* 0x0000000a0464723c */ /* 0x040fe20000041864 */
[----:B------:R-:W2:Y:S07]  /*46d0*/  LDSM.16.MT88.4 R8, [R228+0x2900] ;  /* 0x00290000e408783b */ /* 0x000eae0000004200 */
[C---:B------:R-:W-:Y:S08]  /*46e0*/  HMMA.16816.F32.BF16 R128, R4.reuse, R24, R128 ;  /* 0x000000180480723c */ /* 0x040ff00000041880 */
[C---:B------:R-:W-:Y:S01]  /*46f0*/  HMMA.16816.F32.BF16 R124, R4.reuse, R26, R124 ;  /* 0x0000001a047c723c */ /* 0x040fe2000004187c */
[----:B------:R-:W-:Y:S07]  /*4700*/  LDSM.16.MT88.4 R24, [R230+0x2900] ;  /* 0x00290000e618783b */ /* 0x000fee0000004200 */
[C---:B------:R-:W-:Y:S08]  /*4710*/  HMMA.16816.F32.BF16 R104, R4.reuse, R28, R104 ;  /* 0x0000001c0468723c */ /* 0x040ff00000041868 */
[C---:B------:R-:W-:Y:S01]  /*4720*/  HMMA.16816.F32.BF16 R108, R4.reuse, R30, R108 ;  /* 0x0000001e046c723c */ /* 0x040fe2000004186c */
[----:B------:R-:W-:Y:S07]  /*4730*/  LDSM.16.MT88.4 R28, [R232+0x3100] ;  /* 0x00310000e81c783b */ /* 0x000fee0000004200 */
[C---:B----4-:R-:W-:Y:S08]  /*4740*/  HMMA.16816.F32.BF16 R116, R4.reuse, R20, R116 ;  /* 0x000000140474723c */ /* 0x050ff00000041874 */
[----:B------:R-:W-:Y:S01]  /*4750*/  HMMA.16816.F32.BF16 R112, R4, R22, R112 ;  /* 0x000000160470723c */ /* 0x000fe20000041870 */
[----:B------:R-:W4:Y:S06]  /*4760*/  LDSM.16.MT88.4 R20, [R232+0x6900] ;  /* 0x00690000e814783b */ /* 0x000f2c0000004200 */
[----:B------:R-:W-:Y:S01]  /*4770*/  F2FP.BF16.PACK_AB R4, R192, R193 ;  /* 0x000000c1c004723e */ /* 0x000fe200000010ff */
[----:B------:R-:W-:Y:S01]  /*4780*/  FADD.FTZ R193, R193, R157 ;  /* 0x0000009dc1c17221 */ /* 0x000fe20000010000 */
[----:B------:R-:W-:-:S02]  /*4790*/  F2FP.BF16.PACK_AB R6, R166, R167 ;  /* 0x000000a7a606723e */ /* 0x000fc400000010ff */
[----:B------:R-:W-:Y:S01]  /*47a0*/  F2FP.BF16.PACK_AB R5, R164, R165 ;  /* 0x000000a5a405723e */ /* 0x000fe200000010ff */
[----:B------:R-:W-:Y:S01]  /*47b0*/  FADD.FTZ R165, R165, R161 ;  /* 0x000000a1a5a57221 */ /* 0x000fe20000010000 */
[----:B------:R-:W-:Y:S01]  /*47c0*/  F2FP.BF16.PACK_AB R7, R160, R163 ;  /* 0x000000a3a007723e */ /* 0x000fe200000010ff */
[----:B------:R-:W-:Y:S02]  /*47d0*/  FADD.FTZ R193, R192, R193 ;  /* 0x000000c1c0c17221 */ /* 0x000fe40000010000 */
[----:B------:R-:W-:Y:S02]  /*47e0*/  FADD.FTZ R165, R164, R165 ;  /* 0x000000a5a4a57221 */ /* 0x000fe40000010000 */
[----:B------:R-:W-:Y:S02]  /*47f0*/  FADD.FTZ R167, R167, R193 ;  /* 0x000000c1a7a77221 */ /* 0x000fe40000010000 */
[----:B---3--:R-:W-:Y:S01]  /*4800*/  HMMA.16816.F32.BF16 R128, R4, R16, R128 ;  /* 0x000000100480723c */ /* 0x008fe20000041880 */
[----:B------:R-:W-:-:S02]  /*4810*/  FADD.FTZ R163, R163, R165 ;  /* 0x000000a5a3a37221 */ /* 0x000fc40000010000 */
[----:B------:R-:W-:Y:S02]  /*4820*/  FADD.FTZ R167, R166, R167 ;  /* 0x000000a7a6a77221 */ /* 0x000fe40000010000 */
[----:B------:R-:W-:-:S03]  /*4830*/  FADD.FTZ R163, R160, R163 ;  /* 0x000000a3a0a37221 */ /* 0x000fc60000010000 */
        /* <DEDUP_REMOVED lines=8> */
[C---:B----4-:R-:W-:Y:S08]  /*48c0*/  HMMA.16816.F32.BF16 R92, R4.reuse, R20, R92 ;  /* 0x00000014045c723c */ /* 0x050ff0000004185c */
        /* <DEDUP_REMOVED lines=9> */
[C---:B------:R-:W-:Y:S01]  /*4960*/  HMMA.16816.F32.BF16 R96, R4.reuse, R22, R96 ;  /* 0x000000160460723c */ /* 0x040fe20000041860 */
[----:B------:R-:W-:Y:S07]  /*4970*/  LDSM.16.MT88.4 R20, [R229+0x3100] ;  /* 0x00310000e514783b */ /* 0x000fee0000004200 */
[C---:B------:R-:W-:Y:S08]  /*4980*/  HMMA.16816.F32.BF16 R68, R4.reuse, R24, R68 ;  /* 0x000000180444723c */ /* 0x040ff00000041844 */
        /* <DEDUP_REMOVED lines=23> */
[C---:B------:R-:W-:Y:S07]  /*4b00*/  HMMA.16816.F32.BF16 R128, R4.reuse, R28, R128 ;  /* 0x0000001c0480723c */ /* 0x040fee0000041880 */
[--C-:B------:R-:W-:Y:S01]  /*4b10*/  FFMA.FTZ R28, R62, c[0x0][0x2d0], -R59.reuse ;  /* 0x0000b4003e1c7a23 */ /* 0x100fe2000001083b */
[----:B----4-:R-:W-:Y:S01]  /*4b20*/  HMMA.16816.F32.BF16 R68, R4, R24, R68 ;  /* 0x000000180444723c */ /* 0x010fe20000041844 */
[----:B------:R-:W-:-:S04]  /*4b30*/  FFMA.FTZ R29, R61, c[0x0][0x2d0], -R59 ;  /* 0x0000b4003d1d7a23 */ /* 0x000fc8000001083b */
[----:B------:R-:W-:Y:S02]  /*4b40*/  MUFU.EX2 R28, R28 ;  /* 0x0000001c001c7308 */ /* 0x000fe40000000800 */
[--C-:B------:R-:W-:Y:S01]  /*4b50*/  FFMA.FTZ R24, R133, c[0x0][0x2d0], -R64.reuse ;  /* 0x0000b40085187a23 */ /* 0x100fe20000010840 */
[----:B------:R-:W-:Y:S01]  /*4b60*/  HMMA.16816.F32.BF16 R72, R4, R26, R72 ;  /* 0x0000001a0448723c */ /* 0x000fe20000041848 */
[----:B------:R-:W-:-:S04]  /*4b70*/  FFMA.FTZ R25, R67, c[0x0][0x2d0], -R64 ;  /* 0x0000b40043197a23 */ /* 0x000fc80000010840 */
[----:B------:R-:W4:Y:S02]  /*4b80*/  MUFU.EX2 R24, R24 ;  /* 0x0000001800187308 */ /* 0x000f240000000800 */
[----:B------:R-:W-:Y:S01]  /*4b90*/  FFMA.FTZ R26, R66, c[0x0][0x2d0], -R64 ;  /* 0x0000b400421a7a23 */ /* 0x000fe20000010840 */
[----:B------:R-:W-:Y:S01]  /*4ba0*/  HMMA.16816.F32.BF16 R124, R4, R30, R124 ;  /* 0x0000001e047c723c */ /* 0x000fe2000004187c */
[----:B------:R-:W-:-:S04]  /*4bb0*/  FFMA.FTZ R27, R63, c[0x0][0x2d0], -R59 ;  /* 0x0000b4003f1b7a23 */ /* 0x000fc8000001083b */
[----:B------:R-:W5:Y:S03]  /*4bc0*/  MUFU.EX2 R25, R25 ;  /* 0x0000001900197308 */ /* 0x000f660000000800 */
[C---:B------:R-:W-:Y:S05]  /*4bd0*/  HMMA.16816.F32.BF16 R76, R4.reuse, R20, R76 ;  /* 0x00000014044c723c */ /* 0x040fea000004184c */
[----:B------:R-:W1:Y:S01]  /*4be0*/  MUFU.EX2 R26, R26 ;  /* 0x0000001a001a7308 */ /* 0x000e620000000800 */
[----:B----4-:R-:W-:Y:S02]  /*4bf0*/  FADD.FTZ R153, R24, R153 ;  /* 0x0000009918997221 */ /* 0x010fe40000010000 */
[----:B------:R-:W-:Y:S01]  /*4c00*/  HMMA.16816.F32.BF16 R80, R4, R22, R80 ;  /* 0x000000160450723c */ /* 0x000fe20000041850 */
[----:B------:R-:W-:Y:S04]  /*4c10*/  LDSM.16.MT88.4 R20, [R232+0x3900] ;  /* 0x00390000e814783b */ /* 0x000fe80000004200 */
[----:B------:R-:W4:Y:S01]  /*4c20*/  MUFU.EX2 R27, R27 ;  /* 0x0000001b001b7308 */ /* 0x000f220000000800 */
[----:B-----5:R-:W-:-:S02]  /*4c30*/  FADD.FTZ R153, R25, R153 ;  /* 0x0000009919997221 */ /* 0x020fc40000010000 */
[C---:B---3--:R-:W-:Y:S05]  /*4c40*/  HMMA.16816.F32.BF16 R104, R4.reuse, R16, R104 ;  /* 0x000000100468723c */ /* 0x048fea0000041868 */
[----:B------:R-:W3:Y:S01]  /*4c50*/  MUFU.EX2 R29, R29 ;  /* 0x0000001d001d7308 */ /* 0x000ee20000000800 */
[----:B-1----:R-:W-:Y:S02]  /*4c60*/  FADD.FTZ R153, R26, R153 ;  /* 0x000000991a997221 */ /* 0x002fe40000010000 */
[----:B------:R-:W-:Y:S01]  /*4c70*/  HMMA.16816.F32.BF16 R108, R4, R18, R108 ;  /* 0x00000012046c723c */ /* 0x000fe2000004186c */
[----:B------:R-:W1:Y:S01]  /*4c80*/  LDSM.16.MT88.4 R16, [R229+0x3900] ;  /* 0x00390000e510783b */ /* 0x000e620000004200 */
[----:B----4-:R-:W-:-:S06]  /*4c90*/  FADD.FTZ R149, R27, R149 ;  /* 0x000000951b957221 */ /* 0x010fcc0000010000 */
[----:B------:R-:W-:Y:S01]  /*4ca0*/  HMMA.16816.F32.BF16 R116, R4, R12, R116 ;  /* 0x0000000c0474723c */ /* 0x000fe20000041874 */
[----:B------:R-:W-:-:S04]  /*4cb0*/  FADD.FTZ R149, R28, R149 ;  /* 0x000000951c957221 */ /* 0x000fc80000010000 */
[----:B---3--:R-:W-:-:S03]  /*4cc0*/  FADD.FTZ R149, R29, R149 ;  /* 0x000000951d957221 */ /* 0x008fc60000010000 */
[----:B------:R-:W-:Y:S01]  /*4cd0*/  HMMA.16816.F32.BF16 R112, R4, R14, R112 ;  /* 0x0000000e0470723c */ /* 0x000fe20000041870 */
[----:B------:R-:W3:Y:S06]  /*4ce0*/  LDSM.16.MT88.4 R12, [R228+0x3900] ;  /* 0x00390000e40c783b */ /* 0x000eec0000004200 */
[----:B------:R-:W-:Y:S02]  /*4cf0*/  F2FP.BF16.PACK_AB R4, R25, R24 ;  /* 0x000000181904723e */ /* 0x000fe400000010ff */
[C---:B------:R-:W-:Y:S01]  /*4d00*/  F2FP.BF16.PACK_AB R6, R251.reuse, R26 ;  /* 0x0000001afb06723e */ /* 0x040fe200000010ff */
[----:B------:R-:W-:Y:S01]  /*4d10*/  FADD.FTZ R251, R251, R153 ;  /* 0x00000099fbfb7221 */ /* 0x000fe20000010000 */
[----:B------:R-:W-:-:S02]  /*4d20*/  F2FP.BF16.PACK_AB R5, R28, R27 ;  /* 0x0000001b1c05723e */ /* 0x000fc400000010ff */
[C---:B------:R-:W-:Y:S01]  /*4d30*/  F2FP.BF16.PACK_AB R7, R250.reuse, R29 ;  /* 0x0000001dfa07723e */ /* 0x040fe200000010ff */
[----:B------:R-:W-:-:S06]  /*4d40*/  FADD.FTZ R250, R250, R149 ;  /* 0x00000095fafa7221 */ /* 0x000fcc0000010000 */
[C---:B--2---:R-:W-:Y:S08]  /*4d50*/  HMMA.16816.F32.BF16 R68, R4.reuse, R8, R68 ;  /* 0x000000080444723c */ /* 0x044ff00000041844 */
[C---:B------:R-:W-:Y:S01]  /*4d60*/  HMMA.16816.F32.BF16 R72, R4.reuse, R10, R72 ;  /* 0x0000000a0448723c */ /* 0x040fe20000041848 */
[----:B------:R-:W2:Y:S07]  /*4d70*/  LDSM.16.MT88.4 R8, [R232+0x7900] ;  /* 0x00790000e808783b */ /* 0x000eae0000004200 */
[C---:B-1----:R-:W-:Y:S08]  /*4d80*/  HMMA.16816.F32.BF16 R76, R4.reuse, R16, R76 ;  /* 0x00000010044c723c */ /* 0x042ff0000004184c */
[C---:B------:R-:W-:Y:S01]  /*4d90*/  HMMA.16816.F32.BF16 R80, R4.reuse, R18, R80 ;  /* 0x000000120450723c */ /* 0x040fe20000041850 */
[----:B------:R-:W1:Y:S07]  /*4da0*/  LDSM.16.MT88.4 R16, [R230+0x7900] ;  /* 0x00790000e610783b */ /* 0x000e6e0000004200 */
[C---:B---3--:R-:W-:Y:S08]  /*4db0*/  HMMA.16816.F32.BF16 R84, R4.reuse, R12, R84 ;  /* 0x0000000c0454723c */ /* 0x048ff00000041854 */
[C---:B------:R-:W-:Y:S01]  /*4dc0*/  HMMA.16816.F32.BF16 R88, R4.reuse, R14, R88 ;  /* 0x0000000e0458723c */ /* 0x040fe20000041858 */
[----:B------:R-:W3:Y:S07]  /*4dd0*/  LDSM.16.MT88.4 R12, [R229+0x7900] ;  /* 0x00790000e50c783b */ /* 0x000eee0000004200 */
[C---:B------:R-:W-:Y:S08]  /*4de0*/  HMMA.16816.F32.BF16 R128, R4.reuse, R20, R128 ;  /* 0x000000140480723c */ /* 0x040ff00000041880 */
[C---:B--2---:R-:W-:Y:S08]  /*4df0*/  HMMA.16816.F32.BF16 R92, R4.reuse, R8, R92 ;  /* 0x00000008045c723c */ /* 0x044ff0000004185c */
[C---:B------:R-:W-:Y:S01]  /*4e00*/  HMMA.16816.F32.BF16 R96, R4.reuse, R10, R96 ;  /* 0x0000000a0460723c */ /* 0x040fe20000041860 */
[----:B------:R-:W2:Y:S07]  /*4e10*/  LDSM.16.MT88.4 R8, [R228+0x7900] ;  /* 0x00790000e408783b */ /* 0x000eae0000004200 */
[C---:B------:R-:W-:Y:S08]  /*4e20*/  HMMA.16816.F32.BF16 R124, R4.reuse, R22, R124 ;  /* 0x00000016047c723c */ /* 0x040ff0000004187c */
[C---:B-1----:R-:W-:Y:S08]  /*4e30*/  HMMA.16816.F32.BF16 R120, R4.reuse, R16, R120 ;  /* 0x000000100478723c */ /* 0x042ff00000041878 */
[C---:B------:R-:W-:Y:S08]  /*4e40*/  HMMA.16816.F32.BF16 R100, R4.reuse, R18, R100 ;  /* 0x000000120464723c */ /* 0x040ff00000041864 */
[C---:B---3--:R-:W-:Y:S08]  /*4e50*/  HMMA.16816.F32.BF16 R104, R4.reuse, R12, R104 ;  /* 0x0000000c0468723c */ /* 0x048ff00000041868 */
[C---:B------:R-:W-:Y:S08]  /*4e60*/  HMMA.16816.F32.BF16 R108, R4.reuse, R14, R108 ;  /* 0x0000000e046c723c */ /* 0x040ff0000004186c */
[C---:B--2---:R-:W-:Y:S08]  /*4e70*/  HMMA.16816.F32.BF16 R116, R4.reuse, R8, R116 ;  /* 0x000000080474723c */ /* 0x044ff00000041874 */
[----:B------:R-:W-:Y:S01]  /*4e80*/  HMMA.16816.F32.BF16 R112, R4, R10, R112 ;  /* 0x0000000a0470723c */ /* 0x000fe20000041870 */
[----:B------:R-:W-:Y:S07]  /*4e90*/  @P1 BRA `(.L_x_2) ;  /* 0x0000380000001947 */ /* 0x000fee0003800000 */
[----:B------:R-:W-:Y:S01]  /*4ea0*/  SHF.R.S32.HI R247, RZ, 0x1f, R241 ;  /* 0x0000001ffff77819 */ /* 0x000fe200000114f1 */
[----:B------:R-:W-:Y:S01]  /*4eb0*/  IMAD.MOV.U32 R0, RZ, RZ, R3 ;  /* 0x000000ffff007224 */ /* 0x000fe200078e0003 */
[----:B------:R-:W-:Y:S01]  /*4ec0*/  UIADD3 UR8, UR8, -0x2, URZ ;  /* 0xfffffffe08087890 */ /* 0x000fe2000fffe03f */
[----:B------:R-:W-:Y:S01]  /*4ed0*/  IMAD.MOV.U32 R2, RZ, RZ, R132 ;  /* 0x000000ffff027224 */ /* 0x000fe200078e0084 */
[----:B------:R-:W-:Y:S01]  /*4ee0*/  LEA.HI R247, R247, R241, RZ, 0x3 ;  /* 0x000000f1f7f77211 */ /* 0x000fe200078f18ff */
[----:B------:R-:W-:-:S03]  /*4ef0*/  IMAD.WIDE R248, R32, 0x2, RZ ;  /* 0x0000000220f87825 */ /* 0x000fc600078e02ff */
[----:B------:R-:W-:-:S04]  /*4f00*/  LOP3.LUT R247, R247, 0xfffffff8, RZ, 0xc0, !PT ;  /* 0xfffffff8f7f77812 */ /* 0x000fc800078ec0ff */
[----:B------:R-:W-:-:S04]  /*4f10*/  SHF.R.S32.HI R246, RZ, 0x1f, R247 ;  /* 0x0000001ffff67819 */ /* 0x000fc800000114f7 */
[C---:B------:R-:W-:Y:S01]  /*4f20*/  SHF.L.U64.HI R246, R247.reuse, 0x1, R246 ;  /* 0x00000001f7f67819 */ /* 0x040fe200000102f6 */
[----:B------:R-:W-:Y:S02]  /*4f30*/  IMAD.SHL.U32 R247, R247, 0x2, RZ ;  /* 0x00000002f7f77824 */ /* 0x000fe400078e00ff */
[----:B------:R-:W-:Y:S01]  /*4f40*/  SEL R244, RZ, 0x10, P0 ;  /* 0x00000010fff47807 */ /* 0x000fe20000000000 */
[----:B------:R-:W-:Y:S01]  /*4f50*/  IMAD.SHL.U32 R245, R238, 0x2, RZ ;  /* 0x00000002eef57824 */ /* 0x000fe200078e00ff */
[----:B------:R-:W-:Y:S02]  /*4f60*/  SEL R243, RZ, 0x10, P3 ;  /* 0x00000010fff37807 */ /* 0x000fe40001800000 */
[C---:B------:R-:W-:Y:S02]  /*4f70*/  ISETP.NE.U32.AND P5, PT, R244.reuse, RZ, PT ;  /* 0x000000fff400720c */ /* 0x040fe40003fa5070 */
[C---:B------:R-:W-:Y:S02]  /*4f80*/  ISETP.NE.U32.AND P4, PT, R243.reuse, RZ, PT ;  /* 0x000000fff300720c */ /* 0x040fe40003f85070 */
[----:B------:R-:W-:Y:S02]  /*4f90*/  IADD3 R244, -R244, 0x10, RZ ;  /* 0x00000010f4f47810 */ /* 0x000fe40007ffe1ff */
[----:B------:R-:W-:-:S02]  /*4fa0*/  IADD3 R243, -R243, 0x10, RZ ;  /* 0x00000010f3f37810 */ /* 0x000fc40007ffe1ff */
[----:B------:R-:W-:Y:S02]  /*4fb0*/  LOP3.LUT R244, R244, 0xf, RZ, 0xc0, !PT ;  /* 0x0000000ff4f47812 */ /* 0x000fe400078ec0ff */
[----:B------:R-:W-:Y:S01]  /*4fc0*/  LOP3.LUT R243, R243, 0xf, RZ, 0xc0, !PT ;  /* 0x0000000ff3f37812 */ /* 0x000fe200078ec0ff */
[----:B------:R-:W-:Y:S05]  /*4fd0*/  BRA `(.L_x_3) ;  /* 0x000003e000007947 */ /* 0x000fea0003800000 */
.L_x_5:
[----:B------:R-:W-:Y:S01]  /*4fe0*/  ULEA UR5, UR8, UR11, 0x7 ;  /* 0x0000000b08057291 */ /* 0x000fe2000f8e383f */
[----:B------:R-:W-:Y:S01]  /*4ff0*/  PLOP3.LUT P2, PT, PT, PT, UP1, 0x80, 0x0 ;  /* 0x000000000000781c */ /* 0x000fe20003f4f018 */
[----:B------:R-:W-:Y:S01]  /*5000*/  IMAD.MOV.U32 R235, RZ, RZ, RZ ;  /* 0x000000ffffeb7224 */ /* 0x000fe200078e00ff */
[----:B------:R-:W-:Y:S03]  /*5010*/  PLOP3.LUT P1, PT, PT, PT, UP1, 0x80, 0x0 ;  /* 0x000000000000781c */ /* 0x000fe60003f2f018 */
[----:B------:R-:W-:Y:S05]  /*5020*/  IMAD.U32 R236, RZ, RZ, UR5 ;  /* 0x00000005ffec7e24 */ /* 0x000fea000f8e00ff */
[----:B------:R-:W-:Y:S05]  /*5030*/  IADD3 R236, R236, -0x80, R240 ;  /* 0xffffff80ecec7810 */ /* 0x000fea0007ffe0f0 */
[----:B------:R-:W-:Y:S04]  /*5040*/  @P2 IMAD.HI.U32 R132, R236, c[0x0][0x2bc], RZ ;  /* 0x0000af00ec842a27 */ /* 0x000fe800078e00ff */
[----:B------:R-:W-:Y:S01]  /*5050*/  IMAD.MOV.U32 R3, RZ, RZ, R236 ;  /* 0x000000ffff037224 */ /* 0x000fe200078e00ec */
[----:B------:R-:W-:Y:S04]  /*5060*/  @P1 SHF.R.U32.HI R3, RZ, c[0x0][0x2c0], R132 ;  /* 0x0000b000ff031a19 */ /* 0x000fe80000011684 */
[C---:B------:R-:W-:Y:S04]  /*5070*/  @!P6 IADD3 R133, P1, R3.reuse, UR12, RZ ;  /* 0x0000000c0385ec10 */ /* 0x040fe8000ff3e0ff */
[----:B------:R-:W-:Y:S01]  /*5080*/  @!P6 LEA.HI.X.SX32 R132, R3, UR6, 0x1, P1 ;  /* 0x000000060384ec11 */ /* 0x000fe200088f0eff */
[----:B------:R-:W-:Y:S01]  /*5090*/  IMAD.MOV R3, RZ, RZ, -R3 ;  /* 0x000000ffff037224 */ /* 0x000fe200078e0a03 */
[----:B------:R-:W-:Y:S03]  /*50a0*/  @!P6 LEA R134, P1, R133, c[0x0][0x2a0], 0x2 ;  /* 0x0000a8008586ea11 */ /* 0x000fe600078210ff */
[----:B------:R-:W-:Y:S01]  /*50b0*/  IMAD R236, R3, c[0x0][0x2b8], R236 ;  /* 0x0000ae0003ec7a24 */ /* 0x000fe200078e02ec */
[----:B------:R-:W-:Y:S04]  /*50c0*/  @!P6 LEA.HI.X R135, R133, c[0x0][0x2a4], R132, 0x2, P1 ;  /* 0x0000a9008587ea11 */ /* 0x000fe800008f1484 */
[----:B------:R-:W-:Y:S01]  /*50d0*/  SHF.R.S32.HI R3, RZ, 0x1f, R236 ;  /* 0x0000001fff037819 */ /* 0x000fe200000114ec */
[----:B------:R1:W2:Y:S04]  /*50e0*/  @!P6 LDG.E R235, [R134.64] ;  /* 0x0000000e86ebe981 */ /* 0x0002a8000c1e1900 */
[----:B------:R-:W-:Y:S04]  /*50f0*/  IMAD R3, R3, c[0x0][0x1e0], RZ ;  /* 0x0000780003037a24 */ /* 0x000fe800078e02ff */
[C---:B------:R-:W-:Y:S02]  /*5100*/  IMAD R3, R236.reuse, c[0x0][0x1e4], R3 ;  /* 0x00007900ec037a24 */ /* 0x040fe400078e0203 */
[----:B-1----:R-:W-:Y:S04]  /*5110*/  IMAD.WIDE.U32 R134, R236, c[0x0][0x1e0], RZ ;  /* 0x00007800ec867a25 */ /* 0x002fe800078e00ff */
[----:B------:R-:W-:Y:S01]  /*5120*/  IMAD.IADD R135, R135, 0x1, R3 ;  /* 0x0000000187877824 */ /* 0x000fe200078e0203 */
[----:B--2---:R-:W-:Y:S03]  /*5130*/  SHF.R.S32.HI R3, RZ, 0x1f, R235 ;  /* 0x0000001fff037819 */ /* 0x004fe600000114eb */
[----:B------:R-:W-:Y:S04]  /*5140*/  IMAD.WIDE.U32 R134, R235, c[0x0][0x1f0], R134 ;  /* 0x00007c00eb867a25 */ /* 0x000fe800078e0086 */
[----:B------:R-:W-:Y:S01]  /*5150*/  IMAD R3, R3, c[0x0][0x1f0], RZ ;  /* 0x00007c0003037a24 */ /* 0x000fe200078e02ff */
[----:B------:R-:W-:Y:S03]  /*5160*/  IADD3 R133, P1, R134, UR18, RZ ;  /* 0x0000001286857c10 */ /* 0x000fe6000ff3e0ff */
[----:B------:R-:W-:Y:S05]  /*5170*/  IMAD R3, R235, c[0x0][0x1f4], R3 ;  /* 0x00007d00eb037a24 */ /* 0x000fea00078e0203 */
[----:B------:R-:W-:Y:S02]  /*5180*/  IADD3.X R3, R135, UR16, R3, P1, !PT ;  /* 0x0000001087037c10 */ /* 0x000fe40008ffe403 */
[C---:B------:R-:W-:Y:S04]  /*5190*/  LEA R132, P1, R133.reuse, c[0x0][0x1c8], 0x1 ;  /* 0x0000720085847a11 */ /* 0x040fe800078208ff */
[----:B------:R-:W-:Y:S01]  /*51a0*/  LEA.HI.X R3, R133, c[0x0][0x1cc], R3, 0x1, P1 ;  /* 0x0000730085037a11 */ /* 0x000fe200008f0c03 */
[----:B------:R-:W1:Y:S04]  /*51b0*/  SHFL.IDX PT, R145, R132, RZ, 0x181f ;  /* 0x00181fff84917589 */ /* 0x000e6800000e0000 */
[----:B------:R-:W2:Y:S04]  /*51c0*/  SHFL.IDX PT, R146, R3, RZ, 0x181f ;  /* 0x00181fff03927589 */ /* 0x000ea800000e0000 */
[----:B------:R-:W3:Y:S04]  /*51d0*/  SHFL.IDX PT, R135, R132, 0x1, 0x181f ;  /* 0x00381f0084877f89 */ /* 0x000ee800000e0000 */
[----:B------:R-:W4:Y:S04]  /*51e0*/  SHFL.IDX PT, R144, R3, 0x1, 0x181f ;  /* 0x00381f0003907f89 */ /* 0x000f2800000e0000 */
[----:B------:R-:W5:Y:S04]  /*51f0*/  SHFL.IDX PT, R133, R132, 0x2, 0x181f ;  /* 0x00581f0084857f89 */ /* 0x000f6800000e0000 */
[----:B------:R-:W5:Y:S04]  /*5200*/  SHFL.IDX PT, R134, R3, 0x2, 0x181f ;  /* 0x00581f0003867f89 */ /* 0x000f6800000e0000 */
[----:B------:R-:W5:Y:S01]  /*5210*/  SHFL.IDX PT, R132, R132, 0x3, 0x181f ;  /* 0x00781f0084847f89 */ /* 0x000f6200000e0000 */
[C---:B-1----:R-:W-:Y:S02]  /*5220*/  IADD3 R148, P2, R248.reuse, R145, RZ ;  /* 0x00000091f8947210 */ /* 0x042fe40007f5e0ff */
[----:B------:R-:W-:Y:S01]  /*5230*/  IADD3 R152, P1, R145, R247, RZ ;  /* 0x000000f791987210 */ /* 0x000fe20007f3e0ff */
[----:B------:R-:W1:Y:S02]  /*5240*/  SHFL.IDX PT, R3, R3, 0x3, 0x181f ;  /* 0x00781f0003037f89 */ /* 0x000e6400000e0000 */
[----:B--2---:R-:W-:Y:S01]  /*5250*/  IMAD.X R149, R249, 0x1, R146, P2 ;  /* 0x00000001f9957824 */ /* 0x004fe200010e0692 */
[----:B---3--:R-:W-:Y:S01]  /*5260*/  IADD3 R150, P2, R248, R135, RZ ;  /* 0x00000087f8967210 */ /* 0x008fe20007f5e0ff */
[----:B------:R-:W-:Y:S01]  /*5270*/  IMAD.X R153, R146, 0x1, R246, P1 ;  /* 0x0000000192997824 */ /* 0x000fe200008e06f6 */
[-C--:B------:R-:W-:Y:S02]  /*5280*/  IADD3 R146, P1, R135, R247.reuse, RZ ;  /* 0x000000f787927210 */ /* 0x080fe40007f3e0ff */
[----:B------:R2:W-:Y:S01]  /*5290*/  LDGSTS.E.BYPASS.LTC128B.128 [R245+0x8100], [R148.64], !P0 ;  /* 0x0810000094f57fae */ /* 0x0005e2000c101d4e */
[----:B----4-:R-:W-:Y:S03]  /*52a0*/  IMAD.X R151, R249, 0x1, R144, P2 ;  /* 0x00000001f9977824 */ /* 0x010fe600010e0690 */
[----:B------:R3:W-:Y:S01]  /*52b0*/  LDGSTS.E.BYPASS.LTC128B.128 [R245+0xc100], [R152.64], !P3 ;  /* 0x0c10000098f57fae */ /* 0x0007e2000d901d4e */
[--C-:B------:R-:W-:Y:S01]  /*52c0*/  IMAD.X R147, R144, 0x1, R246.reuse, P1 ;  /* 0x0000000190937824 */ /* 0x100fe200008e06f6 */
[----:B-----5:R-:W-:Y:S02]  /*52d0*/  IADD3 R144, P1, R133, R247, RZ ;  /* 0x000000f785907210 */ /* 0x020fe40007f3e0ff */
[----:B------:R4:W-:Y:S03]  /*52e0*/  LDGSTS.E.BYPASS.LTC128B.128 [R245+0x9100], [R150.64], !P0 ;  /* 0x0910000096f57fae */ /* 0x0009e6000c101d4e */
[----:B------:R-:W-:Y:S01]  /*52f0*/  IMAD.X R145, R134, 0x1, R246, P1 ;  /* 0x0000000186917824 */ /* 0x000fe200008e06f6 */
[----:B------:R3:W-:Y:S01]  /*5300*/  LDGSTS.E.BYPASS.LTC128B.128 [R245+0xd100], [R146.64], !P3 ;  /* 0x0d10000092f57fae */ /* 0x0007e2000d901d4e */
[C---:B--2---:R-:W-:Y:S05]  /*5310*/  IADD3 R148, P2, R248.reuse, R133, RZ ;  /* 0x00000085f8947210 */ /* 0x044fea0007f5e0ff */
[C---:B------:R-:W-:Y:S01]  /*5320*/  IMAD.X R149, R249.reuse, 0x1, R134, P2 ;  /* 0x00000001f9957824 */ /* 0x040fe200010e0686 */
[----:B----4-:R-:W-:Y:S04]  /*5330*/  IADD3 R150, P2, R248, R132, RZ ;  /* 0x00000084f8967210 */ /* 0x010fe80007f5e0ff */
[----:B------:R3:W-:Y:S01]  /*5340*/  LDGSTS.E.BYPASS.LTC128B.128 [R245+0xa100], [R148.64], !P0 ;  /* 0x0a10000094f57fae */ /* 0x0007e2000c101d4e */
[----:B------:R-:W-:Y:S01]  /*5350*/  IADD3 R132, P1, R132, R247, RZ ;  /* 0x000000f784847210 */ /* 0x000fe20007f3e0ff */
[----:B-1----:R-:W-:Y:S02]  /*5360*/  IMAD.X R151, R249, 0x1, R3, P2 ;  /* 0x00000001f9977824 */ /* 0x002fe400010e0603 */
[----:B------:R3:W-:Y:S02]  /*5370*/  LDGSTS.E.BYPASS.LTC128B.128 [R245+0xe100], [R144.64], !P3 ;  /* 0x0e10000090f57fae */ /* 0x0007e4000d901d4e */
[----:B------:R-:W-:Y:S02]  /*5380*/  IMAD.X R133, R3, 0x1, R246, P1 ;  /* 0x0000000103857824 */ /* 0x000fe400008e06f6 */
[----:B------:R3:W-:Y:S04]  /*5390*/  LDGSTS.E.BYPASS.LTC128B.128 [R245+0xb100], [R150.64], !P0 ;  /* 0x0b10000096f57fae */ /* 0x0007e8000c101d4e */
[----:B------:R3:W-:Y:S01]  /*53a0*/  LDGSTS.E.BYPASS.LTC128B.128 [R245+0xf100], [R132.64], !P3 ;  /* 0x0f10000084f57fae */ /* 0x0007e2000d901d4e */
[----:B------:R-:W-:-:S05]  /*53b0*/  BRA `(.L_x_4) ;  /* 0x00000f8000007947 */ /* 0x000fca0003800000 */
.L_x_3:
[----:B------:R-:W-:Y:S04]  /*53c0*/  DEPBAR.LE SB0, 0x0 ;  /* 0x000080000000791a */ /* 0x000fe80000000000 */
[----:B------:R-:W-:Y:S01]  /*53d0*/  BAR.SYNC.DEFER_BLOCKING 0x0 ;  /* 0x0000000000007b1d */ /* 0x000fe20000010000 */
[C---:B------:R-:W-:Y:S01]  /*53e0*/  IMAD.WIDE.U32 R60, R236.reuse, c[0x0][0x208], RZ ;  /* 0x00008200ec3c7a25 */ /* 0x040fe200078e00ff */
[----:B------:R-:W-:Y:S01]  /*53f0*/  SHF.R.S32.HI R3, RZ, 0x1f, R236 ;  /* 0x0000001fff037819 */ /* 0x000fe200000114ec */
[----:B------:R-:W-:Y:S04]  /*5400*/  UISETP.GE.AND UP0, UPT, UR8, 0x1, UPT ;  /* 0x000000010800788c */ /* 0x000fe8000bf06270 */
[----:B------:R-:W-:Y:S04]  /*5410*/  IMAD R3, R3, c[0x0][0x208], RZ ;  /* 0x0000820003037a24 */ /* 0x000fe800078e02ff */
[----:B------:R-:W-:Y:S04]  /*5420*/  IMAD R3, R236, c[0x0][0x20c], R3 ;  /* 0x00008300ec037a24 */ /* 0x000fe800078e0203 */
[----:B------:R-:W-:Y:S01]  /*5430*/  IMAD.IADD R61, R61, 0x1, R3 ;  /* 0x000000013d3d7824 */ /* 0x000fe200078e0203 */
[----:B------:R-:W-:Y:S03]  /*5440*/  SHF.R.S32.HI R3, RZ, 0x1f, R235 ;  /* 0x0000001fff037819 */ /* 0x000fe600000114eb */
[----:B------:R-:W-:Y:S04]  /*5450*/  IMAD.WIDE.U32 R60, R235, c[0x0][0x218], R60 ;  /* 0x00008600eb3c7a25 */ /* 0x000fe800078e003c */
[----:B------:R-:W-:Y:S01]  /*5460*/  IMAD R3, R3, c[0x0][0x218], RZ ;  /* 0x0000860003037a24 */ /* 0x000fe200078e02ff */
[----:B------:R-:W1:Y:S01]  /*5470*/  LDSM.16.M88.4 R8, [R234+0x8100] ;  /* 0x00810000ea08783b */ /* 0x000e620000000200 */
[----:B------:R-:W-:Y:S02]  /*5480*/  IADD3 R156, P1, R60, UR20, RZ ;  /* 0x000000143c9c7c10 */ /* 0x000fe4000ff3e0ff */
[----:B------:R-:W-:Y:S02]  /*5490*/  IMAD R3, R235, c[0x0][0x21c], R3 ;  /* 0x00008700eb037a24 */ /* 0x000fe400078e0203 */
[----:B------:R-:W2:Y:S03]  /*54a0*/  LDSM.16.M88.4 R16, [R234+0x8900] ;  /* 0x00890000ea10783b */ /* 0x000ea60000000200 */
[----:B------:R-:W-:Y:S02]  /*54b0*/  IADD3.X R3, R61, UR4, R3, P1, !PT ;  /* 0x000000043d037c10 */ /* 0x000fe40008ffe403 */
[----:B------:R-:W3:Y:S01]  /*54c0*/  LDSM.16.M88.4 R24, [R234+0x9100] ;  /* 0x00910000ea18783b */ /* 0x000ee20000000200 */
[C---:B------:R-:W-:Y:S04]  /*54d0*/  LEA R194, P1, R156.reuse, c[0x0][0x1f8], 0x1 ;  /* 0x00007e009cc27a11 */ /* 0x040fe800078208ff */
[----:B------:R-:W-:Y:S01]  /*54e0*/  LDSM.16.M88.4 R32, [R234+0x9900] ;  /* 0x00990000ea20783b */ /* 0x000fe20000000200 */
[----:B------:R-:W-:Y:S04]  /*54f0*/  LEA.HI.X R156, R156, c[0x0][0x1fc], R3, 0x1, P1 ;  /* 0x00007f009c9c7a11 */ /* 0x000fe800008f0c03 */
[----:B------:R-:W-:Y:S05]  /*5500*/  LDSM.16.M88.4 R40, [R234+0xa100] ;  /* 0x00a10000ea28783b */ /* 0x000fea0000000200 */
[----:B------:R-:W-:Y:S05]  /*5510*/  LDSM.16.M88.4 R48, [R234+0xa900] ;  /* 0x00a90000ea30783b */ /* 0x000fea0000000200 */
[----:B------:R-:W-:Y:S05]  /*5520*/  LDSM.16.M88.4 R56, [R234+0xb100] ;  /* 0x00b10000ea38783b */ /* 0x000fea0000000200 */
[----:B------:R-:W-:Y:S01]  /*5530*/  LDSM.16.M88.4 R64, [R234+0xb900] ;  /* 0x00b90000ea40783b */ /* 0x000fe20000000200 */
[C---:B-1----:R-:W-:Y:S04]  /*5540*/  HMMA.16816.F32.BF16 R4, R136.reuse, R8, RZ ;  /* 0x000000088804723c */ /* 0x042fe800000418ff */
[----:B------:R-:W-:Y:S05]  /*5550*/  LDSM.16.M88.4 R132, [R233] ;  /* 0x00000000e984783b */ /* 0x000fea0000000200 */
[----:B------:R-:W-:Y:S01]  /*5560*/  LDSM.16.M88.4 R144, [R227] ;  /* 0x00000000e390783b */ /* 0x000fe20000000200 */
[C---:B------:R-:W-:Y:S04]  /*5570*/  HMMA.16816.F32.BF16 R8, R136.reuse, R10, RZ ;  /* 0x0000000a8808723c */ /* 0x040fe800000418ff */
[----:B------:R-:W-:Y:S04]  /*5580*/  LDSM.16.M88.4 R148, [R226] ;  /* 0x00000000e294783b */ /* 0x000fe80000000200 */
[C---:B--2---:R-:W-:Y:S01]  /*5590*/  HMMA.16816.F32.BF16 R12, R136.reuse, R16, RZ ;  /* 0x00000010880c723c */ /* 0x044fe200000418ff */
[----:B------:R-:W-:Y:S05]  /*55a0*/  LDSM.16.M88.4 R152, [R224] ;  /* 0x00000000e098783b */ /* 0x000fea0000000200 */
[----:B------:R-:W1:Y:S02]  /*55b0*/  SHFL.IDX PT, R160, R194, RZ, 0x181f ;  /* 0x00181fffc2a07589 */ /* 0x000e6400000e0000 */
[C---:B------:R-:W-:Y:S03]  /*55c0*/  HMMA.16816.F32.BF16 R16, R136.reuse, R18, RZ ;  /* 0x000000128810723c */ /* 0x040fe600000418ff */
[----:B------:R-:W2:Y:S05]  /*55d0*/  SHFL.IDX PT, R164, R156, RZ, 0x181f ;  /* 0x00181fff9ca47589 */ /* 0x000eaa00000e0000 */
[C---:B---3--:R-:W-:Y:S01]  /*55e0*/  HMMA.16816.F32.BF16 R20, R136.reuse, R24, RZ ;  /* 0x000000188814723c */ /* 0x048fe200000418ff */
[----:B------:R-:W-:Y:S05]  /*55f0*/  SHFL.IDX PT, R193, R156, 0x1, 0x181f ;  /* 0x00381f009cc17f89 */ /* 0x000fea00000e0000 */
[----:B------:R-:W-:Y:S02]  /*5600*/  SHFL.IDX PT, R195, R156, 0x2, 0x181f ;  /* 0x00581f009cc37f89 */ /* 0x000fe400000e0000 */
[C---:B------:R-:W-:Y:S03]  /*5610*/  HMMA.16816.F32.BF16 R24, R136.reuse, R26, RZ ;  /* 0x0000001a8818723c */ /* 0x040fe600000418ff */
[----:B------:R-:W3:Y:S01]  /*5620*/  SHFL.IDX PT, R3, R194, 0x1, 0x181f ;  /* 0x00381f00c2037f89 */ /* 0x000ee200000e0000 */
[----:B-1----:R-:W-:Y:S04]  /*5630*/  IADD3 R204, P2, R248, R160, RZ ;  /* 0x000000a0f8cc7210 */ /* 0x002fe80007f5e0ff */
[C---:B------:R-:W-:Y:S01]  /*5640*/  HMMA.16816.F32.BF16 R28, R136.reuse, R32, RZ ;  /* 0x00000020881c723c */ /* 0x040fe200000418ff */
[----:B------:R-:W-:Y:S01]  /*5650*/  IADD3 R200, P1, R160, R247, RZ ;  /* 0x000000f7a0c87210 */ /* 0x000fe20007f3e0ff */
[----:B------:R-:W1:Y:S02]  /*5660*/  SHFL.IDX PT, R192, R194, 0x2, 0x181f ;  /* 0x00581f00c2c07f89 */ /* 0x000e6400000e0000 */
[----:B--2---:R-:W-:Y:S02]  /*5670*/  IMAD.X R205, R249, 0x1, R164, P2 ;  /* 0x00000001f9cd7824 */ /* 0x004fe400010e06a4 */
[--C-:B------:R-:W-:Y:S01]  /*5680*/  IMAD.X R201, R164, 0x1, R246.reuse, P1 ;  /* 0x00000001a4c97824 */ /* 0x100fe200008e06f6 */
[----:B------:R-:W-:Y:S01]  /*5690*/  LDSM.16.M88.4 R160, [R222] ;  /* 0x00000000dea0783b */ /* 0x000fe20000000200 */
[C---:B------:R-:W-:Y:S04]  /*56a0*/  HMMA.16816.F32.BF16 R32, R136.reuse, R34, RZ ;  /* 0x000000228820723c */ /* 0x040fe800000418ff */
[----:B------:R-:W-:Y:S04]  /*56b0*/  LDSM.16.M88.4 R164, [R221] ;  /* 0x00000000dda4783b */ /* 0x000fe80000000200 */
[C---:B------:R-:W-:Y:S01]  /*56c0*/  HMMA.16816.F32.BF16 R36, R136.reuse, R40, RZ ;  /* 0x000000288824723c */ /* 0x040fe200000418ff */
[----:B------:R-:W2:Y:S03]  /*56d0*/  SHFL.IDX PT, R194, R194, 0x3, 0x181f ;  /* 0x00781f00c2c27f89 */ /* 0x000ea600000e0000 */
[C---:B---3--:R-:W-:Y:S02]  /*56e0*/  IADD3 R198, P2, R248.reuse, R3, RZ ;  /* 0x00000003f8c67210 */ /* 0x048fe40007f5e0ff */
[-C--:B------:R-:W-:Y:S02]  /*56f0*/  IADD3 R202, P1, R3, R247.reuse, RZ ;  /* 0x000000f703ca7210 */ /* 0x080fe40007f3e0ff */
[C---:B------:R-:W-:Y:S01]  /*5700*/  HMMA.16816.F32.BF16 R40, R136.reuse, R42, RZ ;  /* 0x0000002a8828723c */ /* 0x040fe200000418ff */
[----:B------:R-:W-:Y:S03]  /*5710*/  IMAD.X R199, R249, 0x1, R193, P2 ;  /* 0x00000001f9c77824 */ /* 0x000fe600010e06c1 */
[----:B-1----:R-:W-:Y:S01]  /*5720*/  IADD3 R196, P2, R248, R192, RZ ;  /* 0x000000c0f8c47210 */ /* 0x002fe20007f5e0ff */
[--C-:B------:R-:W-:Y:S01]  /*5730*/  IMAD.X R203, R193, 0x1, R246.reuse, P1 ;  /* 0x00000001c1cb7824 */ /* 0x100fe200008e06f6 */
[----:B------:R-:W-:Y:S02]  /*5740*/  IADD3 R192, P1, R192, R247, RZ ;  /* 0x000000f7c0c07210 */ /* 0x000fe40007f3e0ff */
[C---:B------:R-:W-:Y:S01]  /*5750*/  HMMA.16816.F32.BF16 R44, R136.reuse, R48, RZ ;  /* 0x00000030882c723c */ /* 0x040fe200000418ff */
[----:B------:R-:W-:Y:S03]  /*5760*/  IMAD.X R197, R249, 0x1, R195, P2 ;  /* 0x00000001f9c57824 */ /* 0x000fe600010e06c3 */
[----:B------:R-:W-:Y:S04]  /*5770*/  IMAD.X R193, R195, 0x1, R246, P1 ;  /* 0x00000001c3c17824 */ /* 0x000fe800008e06f6 */
[C---:B------:R-:W-:Y:S08]  /*5780*/  HMMA.16816.F32.BF16 R48, R136.reuse, R50, RZ ;  /* 0x000000328830723c */ /* 0x040ff000000418ff */
[C---:B------:R-:W-:Y:S08]  /*5790*/  HMMA.16816.F32.BF16 R52, R136.reuse, R56, RZ ;  /* 0x000000388834723c */ /* 0x040ff000000418ff */
[C---:B------:R-:W-:Y:S08]  /*57a0*/  HMMA.16816.F32.BF16 R56, R136.reuse, R58, RZ ;  /* 0x0000003a8838723c */ /* 0x040ff000000418ff */
[C---:B------:R-:W-:Y:S08]  /*57b0*/  HMMA.16816.F32.BF16 R60, R136.reuse, R64, RZ ;  /* 0x00000040883c723c */ /* 0x040ff000000418ff */
[----:B------:R-:W-:Y:S08]  /*57c0*/  HMMA.16816.F32.BF16 R64, R136, R66, RZ ;  /* 0x000000428840723c */ /* 0x000ff000000418ff */
[C---:B------:R-:W-:Y:S08]  /*57d0*/  HMMA.16816.F32.BF16 R4, R140.reuse, R132, R4 ;  /* 0x000000848c04723c */ /* 0x040ff00000041804 */
[C---:B------:R-:W-:Y:S01]  /*57e0*/  HMMA.16816.F32.BF16 R8, R140.reuse, R134, R8 ;  /* 0x000000868c08723c */ /* 0x040fe20000041808 */
[----:B------:R-:W-:Y:S07]  /*57f0*/  LDSM.16.M88.4 R132, [R225] ;  /* 0x00000000e184783b */ /* 0x000fee0000000200 */
[C---:B------:R-:W-:Y:S01]  /*5800*/  HMMA.16816.F32.BF16 R12, R140.reuse, R144, R12 ;  /* 0x000000908c0c723c */ /* 0x040fe2000004180c */
[----:B------:R-:W1:Y:S05]  /*5810*/  SHFL.IDX PT, R144, R156, 0x3, 0x181f ;  /* 0x00781f009c907f89 */ /* 0x000e6a00000e0000 */
[----:B------:R-:W3:Y:S02]  /*5820*/  LDSM.16.M88.4 R156, [R223] ;  /* 0x00000000df9c783b */ /* 0x000ee40000000200 */
[C---:B------:R-:W-:Y:S03]  /*5830*/  HMMA.16816.F32.BF16 R16, R140.reuse, R146, R16 ;  /* 0x000000928c10723c */ /* 0x040fe60000041810 */
[----:B------:R-:W-:Y:S01]  /*5840*/  @!PT LDS RZ, [RZ] ;  /* 0x00000000fffff984 */ /* 0x000fe20000000800 */
[----:B------:R-:W-:Y:S01]  /*5850*/  @!PT LDS RZ, [RZ] ;  /* 0x00000000fffff984 */ /* 0x000fe20000000800 */
[----:B------:R-:W-:Y:S01]  /*5860*/  @!PT LDS RZ, [RZ] ;  /* 0x00000000fffff984 */ /* 0x000fe20000000800 */
[----:B------:R4:W-:Y:S04]  /*5870*/  LDGSTS.E.BYPASS.LTC128B.128 [R245+0x100], [R204.64], !P0 ;  /* 0x00100000ccf57fae */ /* 0x0009e8000c101d4e */
[----:B--2---:R-:W-:Y:S01]  /*5880*/  IADD3 R146, P2, P1, R244, R194, R248 ;  /* 0x000000c2f4927210 */ /* 0x004fe2000795e0f8 */
[C---:B------:R-:W-:Y:S01]  /*5890*/  HMMA.16816.F32.BF16 R20, R140.reuse, R148, R20 ;  /* 0x000000948c14723c */ /* 0x040fe20000041814 */
[----:B------:R2:W-:Y:S05]  /*58a0*/  LDGSTS.E.BYPASS.LTC128B.128 [R245+0x4100], [R200.64], !P3 ;  /* 0x04100000c8f57fae */ /* 0x0005ea000d901d4e */
[----:B------:R5:W-:Y:S02]  /*58b0*/  LDGSTS.E.BYPASS.LTC128B.128 [R245+0x1100], [R198.64], !P0 ;  /* 0x01100000c6f57fae */ /* 0x000be4000c101d4e */
[C---:B------:R-:W-:Y:S03]  /*58c0*/  HMMA.16816.F32.BF16 R24, R140.reuse, R150, R24 ;  /* 0x000000968c18723c */ /* 0x040fe60000041818 */
[----:B------:R2:W-:Y:S01]  /*58d0*/  LDGSTS.E.BYPASS.LTC128B.128 [R245+0x5100], [R202.64], !P3 ;  /* 0x05100000caf57fae */ /* 0x0005e2000d901d4e */
[----:B-1----:R-:W-:Y:S02]  /*58e0*/  IADD3.X R147, RZ, R144, R249, P2, P1 ;  /* 0x00000090ff937210 */ /* 0x002fe400017e24f9 */
[----:B------:R-:W-:Y:S02]  /*58f0*/  IADD3 R194, P2, P1, R243, R194, R247 ;  /* 0x000000c2f3c27210 */ /* 0x000fe4000795e0f7 */
[----:B------:R5:W-:Y:S01]  /*5900*/  LDGSTS.E.BYPASS.LTC128B.128 [R245+0x2100], [R196.64], !P0 ;  /* 0x02100000c4f57fae */ /* 0x000be2000c101d4e */
[C---:B------:R-:W-:Y:S03]  /*5910*/  HMMA.16816.F32.BF16 R28, R140.reuse, R132, R28 ;  /* 0x000000848c1c723c */ /* 0x040fe6000004181c */
[----:B------:R-:W-:Y:S01]  /*5920*/  IADD3.X R195, RZ, R144, R246, P2, P1 ;  /* 0x00000090ffc37210 */ /* 0x000fe200017e24f6 */
[----:B------:R1:W-:Y:S01]  /*5930*/  LDGSTS.E.BYPASS.LTC128B.128 [R245+0x6100], [R192.64], !P3 ;  /* 0x06100000c0f57fae */ /* 0x0003e2000d901d4e */
[----:B------:R-:W-:Y:S03]  /*5940*/  PLOP3.LUT P1, PT, PT, PT, UP0, 0x80, 0x0 ;  /* 0x000000000000781c */ /* 0x000fe60003f2f008 */
[C---:B------:R-:W-:Y:S01]  /*5950*/  HMMA.16816.F32.BF16 R32, R140.reuse, R134, R32 ;  /* 0x000000868c20723c */ /* 0x040fe20000041820 */
[----:B------:R1:W-:Y:S05]  /*5960*/  LDGSTS.E.BYPASS.LTC128B.128.ZFILL [R245+0x3100], [R146.64], P5 ;  /* 0x0310000092f57fae */ /* 0x0003ea000a941d4e */
[----:B------:R1:W-:Y:S02]  /*5970*/  LDGSTS.E.BYPASS.LTC128B.128.ZFILL [R245+0x7100], [R194.64], P4 ;  /* 0x07100000c2f57fae */ /* 0x0003e4000a141d4e */
[C---:B------:R-:W-:Y:S03]  /*5980*/  HMMA.16816.F32.BF16 R36, R140.reuse, R152, R36 ;  /* 0x000000988c24723c */ /* 0x040fe60000041824 */
[----:B------:R-:W-:Y:S05]  /*5990*/  LDSM.16.M88.4 R132, [R231+0x8900] ;  /* 0x00890000e784783b */ /* 0x000fea0000000200 */
[C---:B------:R-:W-:Y:S01]  /*59a0*/  HMMA.16816.F32.BF16 R40, R140.reuse, R154, R40 ;  /* 0x0000009a8c28723c */ /* 0x040fe20000041828 */
[----:B------:R-:W0:Y:S05]  /*59b0*/  LDGDEPBAR ;  /* 0x00000000000079af */ /* 0x000e2a0000000000 */
[----:B------:R-:W-:Y:S02]  /*59c0*/  LDSM.16.M88.4 R148, [R231+0x9100] ;  /* 0x00910000e794783b */ /* 0x000fe40000000200 */
[C---:B---3--:R-:W-:Y:S03]  /*59d0*/  HMMA.16816.F32.BF16 R44, R140.reuse, R156, R44 ;  /* 0x0000009c8c2c723c */ /* 0x048fe6000004182c */
[----:B------:R-:W-:Y:S05]  /*59e0*/  LDSM.16.M88.4 R152, [R231+0x9900] ;  /* 0x00990000e798783b */ /* 0x000fea0000000200 */
[C---:B------:R-:W-:Y:S01]  /*59f0*/  HMMA.16816.F32.BF16 R48, R140.reuse, R158, R48 ;  /* 0x0000009e8c30723c */ /* 0x040fe20000041830 */
[----:B-1----:R-:W1:Y:S05]  /*5a00*/  LDSM.16.M88.4 R144, [R231+0x8100] ;  /* 0x00810000e790783b */ /* 0x002e6a0000000200 */
[----:B------:R-:W3:Y:S02]  /*5a10*/  LDSM.16.M88.4 R156, [R231+0xa100] ;  /* 0x00a10000e79c783b */ /* 0x000ee40000000200 */
[C---:B------:R-:W-:Y:S03]  /*5a20*/  HMMA.16816.F32.BF16 R52, R140.reuse, R160, R52 ;  /* 0x000000a08c34723c */ /* 0x040fe60000041834 */
[----:B------:R-:W-:Y:S05]  /*5a30*/  LDSM.16.M88.4 R192, [R220+0x5000] ;  /* 0x00500000dcc0783b */ /* 0x000fea0000000200 */
[C---:B------:R-:W-:Y:S01]  /*5a40*/  HMMA.16816.F32.BF16 R56, R140.reuse, R162, R56 ;  /* 0x000000a28c38723c */ /* 0x040fe20000041838 */
[----:B------:R-:W-:Y:S05]  /*5a50*/  LDSM.16.M88.4 R160, [R231+0xc900] ;  /* 0x00c90000e7a0783b */ /* 0x000fea0000000200 */
[----:B-----5:R-:W-:Y:S02]  /*5a60*/  LDSM.16.M88.4 R196, [R220+0x6000] ;  /* 0x00600000dcc4783b */ /* 0x020fe40000000200 */
[C---:B------:R-:W-:Y:S03]  /*5a70*/  HMMA.16816.F32.BF16 R60, R140.reuse, R164, R60 ;  /* 0x000000a48c3c723c */ /* 0x040fe6000004183c */
[----:B--2---:R-:W-:Y:S05]  /*5a80*/  LDSM.16.M88.4 R200, [R220+0x6800] ;  /* 0x00680000dcc8783b */ /* 0x004fea0000000200 */
[----:B------:R-:W-:Y:S01]  /*5a90*/  HMMA.16816.F32.BF16 R64, R140, R166, R64 ;  /* 0x000000a68c40723c */ /* 0x000fe20000041840 */
[----:B------:R-:W-:Y:S05]  /*5aa0*/  LDSM.16.M88.4 R164, [R231+0xd100] ;  /* 0x00d10000e7a4783b */ /* 0x000fea0000000200 */
[----:B----4-:R-:W-:Y:S02]  /*5ab0*/  LDSM.16.M88.4 R204, [R220+0x7000] ;  /* 0x00700000dccc783b */ /* 0x010fe40000000200 */
[C---:B-1----:R-:W-:Y:S03]  /*5ac0*/  HMMA.16816.F32.BF16 R4, R168.reuse, R144, R4 ;  /* 0x00000090a804723c */ /* 0x042fe60000041804 */
[----:B------:R-:W-:Y:S05]  /*5ad0*/  LDSM.16.M88.4 R208, [R220+0x7800] ;  /* 0x00780000dcd0783b */ /* 0x000fea0000000200 */
[C---:B------:R-:W-:Y:S01]  /*5ae0*/  HMMA.16816.F32.BF16 R8, R168.reuse, R146, R8 ;  /* 0x00000092a808723c */ /* 0x040fe20000041808 */
[----:B------:R-:W1:Y:S07]  /*5af0*/  LDSM.16.M88.4 R144, [R231+0xa900] ;  /* 0x00a90000e790783b */ /* 0x000e6e0000000200 */
[C---:B------:R-:W-:Y:S08]  /*5b00*/  HMMA.16816.F32.BF16 R12, R168.reuse, R132, R12 ;  /* 0x00000084a80c723c */ /* 0x040ff0000004180c */
[C---:B------:R-:W-:Y:S01]  /*5b10*/  HMMA.16816.F32.BF16 R16, R168.reuse, R134, R16 ;  /* 0x00000086a810723c */ /* 0x040fe20000041810 */
[----:B------:R-:W2:Y:S07]  /*5b20*/  LDSM.16.M88.4 R132, [R231+0xb100] ;  /* 0x00b10000e784783b */ /* 0x000eae0000000200 */
[C---:B------:R-:W-:Y:S08]  /*5b30*/  HMMA.16816.F32.BF16 R20, R168.reuse, R148, R20 ;  /* 0x00000094a814723c */ /* 0x040ff00000041814 */
[C---:B------:R-:W-:Y:S01]  /*5b40*/  HMMA.16816.F32.BF16 R24, R168.reuse, R150, R24 ;  /* 0x00000096a818723c */ /* 0x040fe20000041818 */
[----:B------:R-:W4:Y:S07]  /*5b50*/  LDSM.16.M88.4 R148, [R231+0xb900] ;  /* 0x00b90000e794783b */ /* 0x000f2e0000000200 */
[C---:B------:R-:W-:Y:S08]  /*5b60*/  HMMA.16816.F32.BF16 R28, R168.reuse, R152, R28 ;  /* 0x00000098a81c723c */ /* 0x040ff0000004181c */
[C---:B------:R-:W-:Y:S01]  /*5b70*/  HMMA.16816.F32.BF16 R32, R168.reuse, R154, R32 ;  /* 0x0000009aa820723c */ /* 0x040fe20000041820 */
[----:B------:R-:W5:Y:S07]  /*5b80*/  LDSM.16.M88.4 R152, [R220] ;  /* 0x00000000dc98783b */ /* 0x000f6e0000000200 */
[C---:B---3--:R-:W-:Y:S08]  /*5b90*/  HMMA.16816.F32.BF16 R36, R168.reuse, R156, R36 ;  /* 0x0000009ca824723c */ /* 0x048ff00000041824 */
[C---:B------:R-:W-:Y:S01]  /*5ba0*/  HMMA.16816.F32.BF16 R40, R168.reuse, R158, R40 ;  /* 0x0000009ea828723c */ /* 0x040fe20000041828 */
[----:B------:R-:W3:Y:S07]  /*5bb0*/  LDSM.16.M88.4 R156, [R220+0x800] ;  /* 0x00080000dc9c783b */ /* 0x000eee0000000200 */
[C---:B-1----:R-:W-:Y:S08]  /*5bc0*/  HMMA.16816.F32.BF16 R44, R168.reuse, R144, R44 ;  /* 0x00000090a82c723c */ /* 0x042ff0000004182c */
[C---:B------:R-:W-:Y:S01]  /*5bd0*/  HMMA.16816.F32.BF16 R48, R168.reuse, R146, R48 ;  /* 0x00000092a830723c */ /* 0x040fe20000041830 */
[----:B------:R-:W1:Y:S07]  /*5be0*/  LDSM.16.M88.4 R144, [R220+0x1000] ;  /* 0x00100000dc90783b */ /* 0x000e6e0000000200 */
[C---:B--2---:R-:W-:Y:S08]  /*5bf0*/  HMMA.16816.F32.BF16 R52, R168.reuse, R132, R52 ;  /* 0x00000084a834723c */ /* 0x044ff00000041834 */
[C---:B------:R-:W-:Y:S01]  /*5c00*/  HMMA.16816.F32.BF16 R56, R168.reuse, R134, R56 ;  /* 0x00000086a838723c */ /* 0x040fe20000041838 */
[----:B------:R-:W2:Y:S07]  /*5c10*/  LDSM.16.M88.4 R132, [R220+0x1800] ;  /* 0x00180000dc84783b */ /* 0x000eae0000000200 */
[C---:B----4-:R-:W-:Y:S08]  /*5c20*/  HMMA.16816.F32.BF16 R60, R168.reuse, R148, R60 ;  /* 0x00000094a83c723c */ /* 0x050ff0000004183c */
[----:B------:R-:W-:Y:S01]  /*5c30*/  HMMA.16816.F32.BF16 R64, R168, R150, R64 ;  /* 0x00000096a840723c */ /* 0x000fe20000041840 */
[----:B------:R-:W4:Y:S07]  /*5c40*/  LDSM.16.M88.4 R148, [R220+0x2000] ;  /* 0x00200000dc94783b */ /* 0x000f2e0000000200 */
[C---:B-----5:R-:W-:Y:S08]  /*5c50*/  HMMA.16816.F32.BF16 R4, R172.reuse, R152, R4 ;  /* 0x00000098ac04723c */ /* 0x060ff00000041804 */
[C---:B------:R-:W-:Y:S01]  /*5c60*/  HMMA.16816.F32.BF16 R8, R172.reuse, R154, R8 ;  /* 0x0000009aac08723c */ /* 0x040fe20000041808 */
[----:B------:R-:W5:Y:S07]  /*5c70*/  LDSM.16.M88.4 R152, [R220+0x2800] ;  /* 0x00280000dc98783b */ /* 0x000f6e0000000200 */
        /* <DEDUP_REMOVED lines=10> */
[C---:B------:R-:W-:Y:S01]  /*5d20*/  HMMA.16816.F32.BF16 R40, R172.reuse, R150, R40 ;  /* 0x00000096ac28723c */ /* 0x040fe20000041828 */
        /* <DEDUP_REMOVED lines=8> */
[----:B------:R-:W-:Y:S01]  /*5db0*/  HMMA.16816.F32.BF16 R64, R172, R146, R64 ;  /* 0x00000092ac40723c */ /* 0x000fe20000041840 */
        /* <DEDUP_REMOVED lines=12> */
[----:B------:R-:W3:Y:S07]  /*5e80*/  LDSM.16.M88.4 R156, [R219] ;  /* 0x00000000db9c783b */ /* 0x000eee0000000200 */
[C---:B-1----:R-:W-:Y:S08]  /*5e90*/  HMMA.16816.F32.BF16 R36, R176.reuse, R144, R36 ;  /* 0x00000090b024723c */ /* 0x042ff00000041824 */
[C---:B------:R-:W-:Y:S01]  /*5ea0*/  HMMA.16816.F32.BF16 R40, R176.reuse, R146, R40 ;  /* 0x00000092b028723c */ /* 0x040fe20000041828 */
[----:B------:R-:W1:Y:S07]  /*5eb0*/  LDSM.16.M88.4 R144, [R218] ;  /* 0x00000000da90783b */ /* 0x000e6e0000000200 */
[C---:B--2---:R-:W-:Y:S08]  /*5ec0*/  HMMA.16816.F32.BF16 R44, R176.reuse, R132, R44 ;  /* 0x00000084b02c723c */ /* 0x044ff0000004182c */
[C---:B------:R-:W-:Y:S01]  /*5ed0*/  HMMA.16816.F32.BF16 R48, R176.reuse, R134, R48 ;  /* 0x00000086b030723c */ /* 0x040fe20000041830 */
[----:B------:R-:W2:Y:S07]  /*5ee0*/  LDSM.16.M88.4 R132, [R217] ;  /* 0x00000000d984783b */ /* 0x000eae0000000200 */
[C---:B----4-:R-:W-:Y:S08]  /*5ef0*/  HMMA.16816.F32.BF16 R52, R176.reuse, R148, R52 ;  /* 0x00000094b034723c */ /* 0x050ff00000041834 */
[C---:B------:R-:W-:Y:S01]  /*5f00*/  HMMA.16816.F32.BF16 R56, R176.reuse, R150, R56 ;  /* 0x00000096b038723c */ /* 0x040fe20000041838 */
[----:B------:R-:W4:Y:S07]  /*5f10*/  LDSM.16.M88.4 R148, [R216] ;  /* 0x00000000d894783b */ /* 0x000f2e0000000200 */
[C---:B-----5:R-:W-:Y:S08]  /*5f20*/  HMMA.16816.F32.BF16 R60, R176.reuse, R152, R60 ;  /* 0x00000098b03c723c */ /* 0x060ff0000004183c */
[----:B------:R-:W-:Y:S01]  /*5f30*/  HMMA.16816.F32.BF16 R64, R176, R154, R64 ;  /* 0x0000009ab040723c */ /* 0x000fe20000041840 */
[----:B------:R-:W5:Y:S07]  /*5f40*/  LDSM.16.M88.4 R152, [R215] ;  /* 0x00000000d798783b */ /* 0x000f6e0000000200 */
        /* <DEDUP_REMOVED lines=17> */
[----:B------:R-:W-:Y:S07]  /*6060*/  LDSM.16.M88.4 R156, [R231+0xf900] ;  /* 0x00f90000e79c783b */ /* 0x000fee0000000200 */
[C---:B-1----:R-:W-:Y:S08]  /*6070*/  HMMA.16816.F32.BF16 R52, R180.reuse, R144, R52 ;  /* 0x00000090b434723c */ /* 0x042ff00000041834 */
[C---:B------:R-:W-:Y:S01]  /*6080*/  HMMA.16816.F32.BF16 R56, R180.reuse, R146, R56 ;  /* 0x00000092b438723c */ /* 0x040fe20000041838 */
[----:B------:R-:W1:Y:S07]  /*6090*/  LDSM.16.M88.4 R144, [R231+0xe100] ;  /* 0x00e10000e790783b */ /* 0x000e6e0000000200 */
[C---:B--2---:R-:W-:Y:S08]  /*60a0*/  HMMA.16816.F32.BF16 R60, R180.reuse, R132, R60 ;  /* 0x00000084b43c723c */ /* 0x044ff0000004183c */
[----:B------:R-:W-:Y:S01]  /*60b0*/  HMMA.16816.F32.BF16 R64, R180, R134, R64 ;  /* 0x00000086b440723c */ /* 0x000fe20000041840 */
[----:B------:R-:W2:Y:S07]  /*60c0*/  LDSM.16.M88.4 R132, [R231+0xe900] ;  /* 0x00e90000e784783b */ /* 0x000eae0000000200 */
[C---:B----4-:R-:W-:Y:S08]  /*60d0*/  HMMA.16816.F32.BF16 R4, R184.reuse, R148, R4 ;  /* 0x00000094b804723c */ /* 0x050ff00000041804 */
[C---:B------:R-:W-:Y:S01]  /*60e0*/  HMMA.16816.F32.BF16 R8, R184.reuse, R150, R8 ;  /* 0x00000096b808723c */ /* 0x040fe20000041808 */
[----:B------:R-:W3:Y:S07]  /*60f0*/  LDSM.16.M88.4 R148, [R231+0xf100] ;  /* 0x00f10000e794783b */ /* 0x000eee0000000200 */
[C---:B------:R-:W-:Y:S08]  /*6100*/  HMMA.16816.F32.BF16 R12, R184.reuse, R160, R12 ;  /* 0x000000a0b80c723c */ /* 0x040ff0000004180c */
[C---:B------:R-:W-:Y:S01]  /*6110*/  HMMA.16816.F32.BF16 R16, R184.reuse, R162, R16 ;  /* 0x000000a2b810723c */ /* 0x040fe20000041810 */
[----:B------:R-:W4:Y:S07]  /*6120*/  LDSM.16.M88.4 R160, [R220+0x4000] ;  /* 0x00400000dca0783b */ /* 0x000f2e0000000200 */
[C---:B------:R-:W-:Y:S08]  /*6130*/  HMMA.16816.F32.BF16 R20, R184.reuse, R164, R20 ;  /* 0x000000a4b814723c */ /* 0x040ff00000041814 */
[C---:B------:R-:W-:Y:S01]  /*6140*/  HMMA.16816.F32.BF16 R24, R184.reuse, R166, R24 ;  /* 0x000000a6b818723c */ /* 0x040fe20000041818 */
[----:B------:R-:W3:Y:S07]  /*6150*/  LDSM.16.M88.4 R164, [R220+0x4800] ;  /* 0x00480000dca4783b */ /* 0x000eee0000000200 */
[C---:B-----5:R-:W-:Y:S08]  /*6160*/  HMMA.16816.F32.BF16 R28, R184.reuse, R152, R28 ;  /* 0x00000098b81c723c */ /* 0x060ff0000004181c */
[C---:B------:R-:W-:Y:S01]  /*6170*/  HMMA.16816.F32.BF16 R32, R184.reuse, R154, R32 ;  /* 0x0000009ab820723c */ /* 0x040fe20000041820 */
[----:B------:R-:W5:Y:S01]  /*6180*/  LDSM.16.M88.4 R152, [R220+0x5800] ;  /* 0x00580000dc98783b */ /* 0x000f620000000200 */
[----:B------:R-:W-:Y:S04]  /*6190*/  DEPBAR.LE SB0, 0x0 ;  /* 0x000080000000791a */ /* 0x000fe80000000000 */
[----:B------:R-:W-:Y:S02]  /*61a0*/  BAR.SYNC.DEFER_BLOCKING 0x0 ;  /* 0x0000000000007b1d */ /* 0x000fe40000010000 */
[C---:B-1----:R-:W-:Y:S08]  /*61b0*/  HMMA.16816.F32.BF16 R36, R184.reuse, R144, R36 ;  /* 0x00000090b824723c */ /* 0x042ff00000041824 */
[C---:B------:R-:W-:Y:S08]  /*61c0*/  HMMA.16816.F32.BF16 R40, R184.reuse, R146, R40 ;  /* 0x00000092b828723c */ /* 0x040ff00000041828 */
[C---:B--2---:R-:W-:Y:S08]  /*61d0*/  HMMA.16816.F32.BF16 R44, R184.reuse, R132, R44 ;  /* 0x00000084b82c723c */ /* 0x044ff0000004182c */
[C---:B------:R-:W-:Y:S08]  /*61e0*/  HMMA.16816.F32.BF16 R48, R184.reuse, R134, R48 ;  /* 0x00000086b830723c */ /* 0x040ff00000041830 */
[C---:B---3--:R-:W-:Y:S08]  /*61f0*/  HMMA.16816.F32.BF16 R52, R184.reuse, R148, R52 ;  /* 0x00000094b834723c */ /* 0x048ff00000041834 */
[C---:B------:R-:W-:Y:S08]  /*6200*/  HMMA.16816.F32.BF16 R56, R184.reuse, R150, R56 ;  /* 0x00000096b838723c */ /* 0x040ff00000041838 */
[C---:B------:R-:W-:Y:S08]  /*6210*/  HMMA.16816.F32.BF16 R60, R184.reuse, R156, R60 ;  /* 0x0000009cb83c723c */ /* 0x040ff0000004183c */
[----:B------:R-:W-:Y:S08]  /*6220*/  HMMA.16816.F32.BF16 R64, R184, R158, R64 ;  /* 0x0000009eb840723c */ /* 0x000ff00000041840 */
[C---:B----4-:R-:W-:Y:S08]  /*6230*/  HMMA.16816.F32.BF16 R4, R188.reuse, R160, R4 ;  /* 0x000000a0bc04723c */ /* 0x050ff00000041804 */
[C---:B------:R-:W-:Y:S08]  /*6240*/  HMMA.16816.F32.BF16 R8, R188.reuse, R162, R8 ;  /* 0x000000a2bc08723c */ /* 0x040ff00000041808 */
[C---:B------:R-:W-:Y:S08]  /*6250*/  HMMA.16816.F32.BF16 R12, R188.reuse, R164, R12 ;  /* 0x000000a4bc0c723c */ /* 0x040ff0000004180c */
[C---:B------:R-:W-:Y:S08]  /*6260*/  HMMA.16816.F32.BF16 R16, R188.reuse, R166, R16 ;  /* 0x000000a6bc10723c */ /* 0x040ff00000041810 */
[C---:B------:R-:W-:Y:S08]  /*6270*/  HMMA.16816.F32.BF16 R20, R188.reuse, R192, R20 ;  /* 0x000000c0bc14723c */ /* 0x040ff00000041814 */
[C---:B------:R-:W-:Y:S08]  /*6280*/  HMMA.16816.F32.BF16 R24, R188.reuse, R194, R24 ;  /* 0x000000c2bc18723c */ /* 0x040ff00000041818 */
[C---:B-----5:R-:W-:Y:S08]  /*6290*/  HMMA.16816.F32.BF16 R28, R188.reuse, R152, R28 ;  /* 0x00000098bc1c723c */ /* 0x060ff0000004181c */
        /* <DEDUP_REMOVED lines=8> */
[----:B------:R-:W-:Y:S01]  /*6320*/  HMMA.16816.F32.BF16 R64, R188, R210, R64 ;  /* 0x000000d2bc40723c */ /* 0x000fe20000041840 */
[----:B------:R-:W-:-:S07]  /*6330*/  @P1 BRA `(.L_x_5) ;  /* 0xffffeca000001947 */ /* 0x000fce000383ffff */
.L_x_4:
[----:B------:R-:W-:Y:S01]  /*6340*/  FMNMX.FTZ R134, R4, R2, !PT ;  /* 0x0000000204867209 */ /* 0x000fe20007810000 */
[----:B---3--:R-:W-:Y:S01]  /*6350*/  LDSM.16.MT88.4 R144, [R232+0x100] ;  /* 0x00010000e890783b */ /* 0x008fe20000004200 */
[----:B------:R-:W-:Y:S02]  /*6360*/  FMNMX.FTZ R3, R6, R0, !PT ;  /* 0x0000000006037209 */ /* 0x000fe40007810000 */
[----:B------:R-:W-:Y:S02]  /*6370*/  FMNMX.FTZ R134, R5, R134, !PT ;  /* 0x0000008605867209 */ /* 0x000fe40007810000 */
[----:B------:R-:W-:Y:S02]  /*6380*/  FMNMX.FTZ R3, R7, R3, !PT ;  /* 0x0000000307037209 */ /* 0x000fe40007810000 */
[----:B------:R-:W-:Y:S01]  /*6390*/  FMNMX.FTZ R134, R8, R134, !PT ;  /* 0x0000008608867209 */ /* 0x000fe20007810000 */
[----:B------:R-:W-:Y:S01]  /*63a0*/  LDSM.16.MT88.4 R148, [R230+0x100] ;  /* 0x00010000e694783b */ /* 0x000fe20000004200 */
        /* <DEDUP_REMOVED lines=9> */
[----:B------:R-:W0:Y:S01]  /*6440*/  LDGDEPBAR ;  /* 0x00000000000079af */ /* 0x000e220000000000 */
[----:B------:R-:W-:Y:S02]  /*6450*/  FMNMX.FTZ R3, R18, R3, !PT ;  /* 0x0000000312037209 */ /* 0x000fe40007810000 */
        /* <DEDUP_REMOVED lines=50> */
[----:B------:R-:W-:Y:S01]  /*6780*/  ISETP.LT.AND P1, PT, RZ, UR8, PT ;  /* 0x00000008ff007c0c */ /* 0x000fe2000bf21270 */
[----:B------:R-:W-:Y:S01]  /*6790*/  SHFL.BFLY PT, R132, R134, 0x2, 0x1f ;  /* 0x0c401f0086847f89 */ /* 0x000fe200000e0000 */
[----:B------:R-:W-:Y:S07]  /*67a0*/  UIADD3 UR8, UR8, -0x1, URZ ;  /* 0xffffffff08087890 */ /* 0x000fee000fffe03f */
[----:B------:R-:W1:Y:S02]  /*67b0*/  SHFL.BFLY PT, R3, R133, 0x2, 0x1f ;  /* 0x0c401f0085037f89 */ /* 0x000e6400000e0000 */
[----:B-1----:R-:W-:Y:S02]  /*67c0*/  FMNMX.FTZ R133, R133, R3, !PT ;  /* 0x0000000385857209 */ /* 0x002fe40007810000 */
[----:B------:R-:W-:Y:S04]  /*67d0*/  FMNMX.FTZ R134, R134, R132, !PT ;  /* 0x0000008486867209 */ /* 0x000fe80007810000 */
[----:B------:R-:W1:Y:S08]  /*67e0*/  SHFL.BFLY PT, R3, R133, 0x1, 0x1f ;  /* 0x0c201f0085037f89 */ /* 0x000e7000000e0000 */
[----:B------:R-:W2:Y:S01]  /*67f0*/  SHFL.BFLY PT, R132, R134, 0x1, 0x1f ;  /* 0x0c201f0086847f89 */ /* 0x000ea200000e0000 */
[----:B-1----:R-:W-:Y:S05]  /*6800*/  FMNMX.FTZ R3, R133, R3, !PT ;  /* 0x0000000385037209 */ /* 0x002fea0007810000 */
[C---:B------:R-:W-:Y:S02]  /*6810*/  FMUL.FTZ R161, R3.reuse, c[0x0][0x2d0] ;  /* 0x0000b40003a17a20 */ /* 0x040fe40000410000 */
[----:B------:R-:W-:Y:S01]  /*6820*/  FADD.FTZ R0, -R3, R0 ;  /* 0x0000000003007221 */ /* 0x000fe20000010100 */
[----:B--2---:R-:W-:Y:S01]  /*6830*/  FMNMX.FTZ R132, R134, R132, !PT ;  /* 0x0000008486847209 */ /* 0x004fe20007810000 */
[--C-:B------:R-:W-:Y:S02]  /*6840*/  FFMA.FTZ R159, R10, c[0x0][0x2d0], -R161.reuse ;  /* 0x0000b4000a9f7a23 */ /* 0x100fe400000108a1 */
[--C-:B------:R-:W-:Y:S02]  /*6850*/  FFMA.FTZ R160, R11, c[0x0][0x2d0], -R161.reuse ;  /* 0x0000b4000ba07a23 */ /* 0x100fe400000108a1 */
[C---:B------:R-:W-:Y:S02]  /*6860*/  FMUL.FTZ R162, R132.reuse, c[0x0][0x2d0] ;  /* 0x0000b40084a27a20 */ /* 0x040fe40000410000 */
[----:B------:R-:W-:Y:S01]  /*6870*/  FADD.FTZ R2, -R132, R2 ;  /* 0x0000000284027221 */ /* 0x000fe20000010100 */
[----:B------:R-:W-:Y:S01]  /*6880*/  MUFU.EX2 R159, R159 ;  /* 0x0000009f009f7308 */ /* 0x000fe20000000800 */
[--C-:B------:R-:W-:Y:S02]  /*6890*/  FFMA.FTZ R135, R8, c[0x0][0x2d0], -R162.reuse ;  /* 0x0000b40008877a23 */ /* 0x100fe400000108a2 */
[--C-:B------:R-:W-:Y:S02]  /*68a0*/  FFMA.FTZ R156, R9, c[0x0][0x2d0], -R162.reuse ;  /* 0x0000b400099c7a23 */ /* 0x100fe400000108a2 */
[----:B------:R-:W-:Y:S02]  /*68b0*/  FMUL.FTZ R2, R2, c[0x0][0x2d0] ;  /* 0x0000b40002027a20 */ /* 0x000fe40000410000 */
[----:B------:R-:W-:Y:S02]  /*68c0*/  FMUL.FTZ R0, R0, c[0x0][0x2d0] ;  /* 0x0000b40000007a20 */ /* 0x000fe40000410000 */
[--C-:B------:R-:W-:Y:S01]  /*68d0*/  FFMA.FTZ R133, R4, c[0x0][0x2d0], -R162.reuse ;  /* 0x0000b40004857a23 */ /* 0x100fe200000108a2 */
[----:B------:R-:W-:Y:S01]  /*68e0*/  MUFU.EX2 R135, R135 ;  /* 0x0000008700877308 */ /* 0x000fe20000000800 */
[--C-:B------:R-:W-:Y:S02]  /*68f0*/  FFMA.FTZ R134, R5, c[0x0][0x2d0], -R162.reuse ;  /* 0x0000b40005867a23 */ /* 0x100fe400000108a2 */
[--C-:B------:R-:W-:Y:S02]  /*6900*/  FFMA.FTZ R157, R6, c[0x0][0x2d0], -R161.reuse ;  /* 0x0000b400069d7a23 */ /* 0x100fe400000108a1 */
[--C-:B------:R-:W-:Y:S02]  /*6910*/  FFMA.FTZ R158, R7, c[0x0][0x2d0], -R161.reuse ;  /* 0x0000b400079e7a23 */ /* 0x100fe400000108a1 */
[--C-:B------:R-:W-:Y:S02]  /*6920*/  FFMA.FTZ R167, R20, c[0x0][0x2d0], -R162.reuse ;  /* 0x0000b40014a77a23 */ /* 0x100fe400000108a2 */
[--C-:B------:R-:W-:Y:S01]  /*6930*/  FFMA.FTZ R192, R21, c[0x0][0x2d0], -R162.reuse ;  /* 0x0000b40015c07a23 */ /* 0x100fe200000108a2 */
[----:B------:R-:W1:Y:S01]  /*6940*/  MUFU.EX2 R2, R2 ;  /* 0x0000000200027308 */ /* 0x000e620000000800 */
[--C-:B------:R-:W-:Y:S02]  /*6950*/  FFMA.FTZ R193, R22, c[0x0][0x2d0], -R161.reuse ;  /* 0x0000b40016c17a23 */ /* 0x100fe400000108a1 */
[--C-:B------:R-:W-:Y:S02]  /*6960*/  FFMA.FTZ R194, R23, c[0x0][0x2d0], -R161.reuse ;  /* 0x0000b40017c27a23 */ /* 0x100fe400000108a1 */
[----:B------:R-:W-:Y:S01]  /*6970*/  LDSM.16.MT88.4 R20, [R230+0x4900] ;  /* 0x00490000e614783b */ /* 0x000fe20000004200 */
[--C-:B------:R-:W-:Y:S02]  /*6980*/  FFMA.FTZ R195, R32, c[0x0][0x2d0], -R162.reuse ;  /* 0x0000b40020c37a23 */ /* 0x100fe400000108a2 */
[--C-:B------:R-:W-:Y:S02]  /*6990*/  FFMA.FTZ R196, R33, c[0x0][0x2d0], -R162.reuse ;  /* 0x0000b40021c47a23 */ /* 0x100fe400000108a2 */
[----:B------:R-:W2:Y:S01]  /*69a0*/  MUFU.EX2 R0, R0 ;  /* 0x0000000000007308 */ /* 0x000ea20000000800 */
[--C-:B------:R-:W-:Y:S02]  /*69b0*/  FFMA.FTZ R197, R38, c[0x0][0x2d0], -R161.reuse ;  /* 0x0000b40026c57a23 */ /* 0x100fe400000108a1 */
[--C-:B------:R-:W-:Y:S02]  /*69c0*/  FFMA.FTZ R198, R39, c[0x0][0x2d0], -R161.reuse ;  /* 0x0000b40027c67a23 */ /* 0x100fe400000108a1 */
[--C-:B------:R-:W-:Y:S02]  /*69d0*/  FFMA.FTZ R199, R40, c[0x0][0x2d0], -R162.reuse ;  /* 0x0000b40028c77a23 */ /* 0x100fe400000108a2 */
[--C-:B------:R-:W-:Y:S02]  /*69e0*/  FFMA.FTZ R200, R41, c[0x0][0x2d0], -R162.reuse ;  /* 0x0000b40029c87a23 */ /* 0x100fe400000108a2 */
[--C-:B------:R-:W-:Y:S01]  /*69f0*/  FFMA.FTZ R201, R42, c[0x0][0x2d0], -R161.reuse ;  /* 0x0000b4002ac97a23 */ /* 0x100fe200000108a1 */
[----:B------:R-:W-:Y:S01]  /*6a00*/  MUFU.EX2 R133, R133 ;  /* 0x0000008500857308 */ /* 0x000fe20000000800 */
[--C-:B------:R-:W-:Y:S02]  /*6a10*/  FFMA.FTZ R202, R43, c[0x0][0x2d0], -R161.reuse ;  /* 0x0000b4002bca7a23 */ /* 0x100fe400000108a1 */
[----:B------:R-:W-:Y:S01]  /*6a20*/  LDSM.16.MT88.4 R40, [R229+0x6900] ;  /* 0x00690000e528783b */ /* 0x000fe20000004200 */
[C---:B-1----:R-:W-:Y:S02]  /*6a30*/  FMUL.FTZ R4, R2.reuse, R128 ;  /* 0x0000008002047220 */ /* 0x042fe40000410000 */
[C---:B------:R-:W-:Y:S02]  /*6a40*/  FMUL.FTZ R5, R2.reuse, R129 ;  /* 0x0000008102057220 */ /* 0x040fe40000410000 */
[C---:B------:R-:W-:Y:S02]  /*6a50*/  FMUL.FTZ R8, R2.reuse, R124 ;  /* 0x0000007c02087220 */ /* 0x040fe40000410000 */
[----:B------:R-:W1:Y:S01]  /*6a60*/  MUFU.EX2 R134, R134 ;  /* 0x0000008600867308 */ /* 0x000e620000000800 */
[C---:B------:R-:W-:Y:S02]  /*6a70*/  FMUL.FTZ R9, R2.reuse, R125 ;  /* 0x0000007d02097220 */ /* 0x040fe40000410000 */
[----:B------:R-:W-:Y:S02]  /*6a80*/  FMUL.FTZ R68, R2, R68 ;  /* 0x0000004402447220 */ /* 0x000fe40000410000 */
[C---:B--2---:R-:W-:Y:S02]  /*6a90*/  FMUL.FTZ R6, R0.reuse, R130 ;  /* 0x0000008200067220 */ /* 0x044fe40000410000 */
[C---:B------:R-:W-:Y:S02]  /*6aa0*/  FMUL.FTZ R7, R0.reuse, R131 ;  /* 0x0000008300077220 */ /* 0x040fe40000410000 */
[C---:B------:R-:W-:Y:S01]  /*6ab0*/  FMUL.FTZ R10, R0.reuse, R126 ;  /* 0x0000007e000a7220 */ /* 0x040fe20000410000 */
[----:B------:R-:W2:Y:S01]  /*6ac0*/  MUFU.EX2 R156, R156 ;  /* 0x0000009c009c7308 */ /* 0x000ea20000000800 */
[----:B------:R-:W-:Y:S02]  /*6ad0*/  FMUL.FTZ R11, R0, R127 ;  /* 0x0000007f000b7220 */ /* 0x000fe40000410000 */
[----:B------:R-:W3:Y:S01]  /*6ae0*/  LDSM.16.MT88.4 R124, [R228+0x100] ;  /* 0x00010000e47c783b */ /* 0x000ee20000004200 */
[----:B------:R-:W-:Y:S02]  /*6af0*/  FMUL.FTZ R69, R2, R69 ;  /* 0x0000004502457220 */ /* 0x000fe40000410000 */
[C---:B------:R-:W-:Y:S02]  /*6b00*/  FMUL.FTZ R70, R0.reuse, R70 ;  /* 0x0000004600467220 */ /* 0x040fe40000410000 */
[----:B------:R-:W-:Y:S02]  /*6b10*/  FMUL.FTZ R71, R0, R71 ;  /* 0x0000004700477220 */ /* 0x000fe40000410000 */
[----:B------:R-:W-:Y:S01]  /*6b20*/  MUFU.EX2 R157, R157 ;  /* 0x0000009d009d7308 */ /* 0x000fe20000000800 */
[C---:B------:R-:W-:Y:S02]  /*6b30*/  FMUL.FTZ R72, R2.reuse, R72 ;  /* 0x0000004802487220 */ /* 0x040fe40000410000 */
[----:B------:R-:W-:Y:S01]  /*6b40*/  FMUL.FTZ R73, R2, R73 ;  /* 0x0000004902497220 */ /* 0x000fe20000410000 */
[----:B-1----:R-:W-:Y:S01]  /*6b50*/  F2FP.BF16.PACK_AB R128, R134, R133 ;  /* 0x000000858680723e */ /* 0x002fe200000010ff */
[C---:B------:R-:W-:Y:S02]  /*6b60*/  FMUL.FTZ R74, R0.reuse, R74 ;  /* 0x0000004a004a7220 */ /* 0x040fe40000410000 */
[----:B------:R-:W-:Y:S02]  /*6b70*/  FMUL.FTZ R75, R0, R75 ;  /* 0x0000004b004b7220 */ /* 0x000fe40000410000 */
[C---:B------:R-:W-:Y:S01]  /*6b80*/  FMUL.FTZ R76, R2.reuse, R76 ;  /* 0x0000004c024c7220 */ /* 0x040fe20000410000 */
[----:B------:R-:W1:Y:S01]  /*6b90*/  MUFU.EX2 R158, R158 ;  /* 0x0000009e009e7308 */ /* 0x000e620000000800 */
[----:B------:R-:W-:Y:S02]  /*6ba0*/  FMUL.FTZ R77, R2, R77 ;  /* 0x0000004d024d7220 */ /* 0x000fe40000410000 */
[----:B------:R-:W-:Y:S01]  /*6bb0*/  FMUL.FTZ R78, R0, R78 ;  /* 0x0000004e004e7220 */ /* 0x000fe20000410000 */
[----:B--2---:R-:W-:Y:S01]  /*6bc0*/  F2FP.BF16.PACK_AB R130, R156, R135 ;  /* 0x000000879c82723e */ /* 0x004fe200000010ff */
[----:B------:R-:W-:Y:S02]  /*6bd0*/  FMUL.FTZ R79, R0, R79 ;  /* 0x0000004f004f7220 */ /* 0x000fe40000410000 */
[C---:B------:R-:W-:Y:S02]  /*6be0*/  FMUL.FTZ R80, R2.reuse, R80 ;  /* 0x0000005002507220 */ /* 0x040fe40000410000 */
[----:B------:R-:W-:Y:S01]  /*6bf0*/  FMUL.FTZ R81, R2, R81 ;  /* 0x0000005102517220 */ /* 0x000fe20000410000 */
[----:B------:R-:W2:Y:S01]  /*6c00*/  MUFU.EX2 R160, R160 ;  /* 0x000000a000a07308 */ /* 0x000ea20000000800 */
[C---:B------:R-:W-:Y:S02]  /*6c10*/  FMUL.FTZ R82, R0.reuse, R82 ;  /* 0x0000005200527220 */ /* 0x040fe40000410000 */
[----:B------:R-:W-:Y:S02]  /*6c20*/  FMUL.FTZ R83, R0, R83 ;  /* 0x0000005300537220 */ /* 0x000fe40000410000 */
[C---:B------:R-:W-:Y:S02]  /*6c30*/  FMUL.FTZ R84, R2.reuse, R84 ;  /* 0x0000005402547220 */ /* 0x040fe40000410000 */
[----:B------:R-:W-:Y:S02]  /*6c40*/  FMUL.FTZ R85, R2, R85 ;  /* 0x0000005502557220 */ /* 0x000fe40000410000 */
[C---:B------:R-:W-:Y:S01]  /*6c50*/  FMUL.FTZ R86, R0.reuse, R86 ;  /* 0x0000005600567220 */ /* 0x040fe20000410000 */
[----:B------:R-:W-:Y:S01]  /*6c60*/  MUFU.EX2 R167, R167 ;  /* 0x000000a700a77308 */ /* 0x000fe20000000800 */
[----:B------:R-:W-:Y:S02]  /*6c70*/  FMUL.FTZ R87, R0, R87 ;  /* 0x0000005700577220 */ /* 0x000fe40000410000 */
[--C-:B------:R-:W-:Y:S01]  /*6c80*/  FFMA.FTZ R203, R48, c[0x0][0x2d0], -R162.reuse ;  /* 0x0000b40030cb7a23 */ /* 0x100fe200000108a2 */
[----:B-1----:R-:W-:Y:S01]  /*6c90*/  F2FP.BF16.PACK_AB R129, R158, R157 ;  /* 0x0000009d9e81723e */ /* 0x002fe200000010ff */
[--C-:B------:R-:W-:Y:S02]  /*6ca0*/  FFMA.FTZ R204, R49, c[0x0][0x2d0], -R162.reuse ;  /* 0x0000b40031cc7a23 */ /* 0x100fe400000108a2 */
[--C-:B------:R-:W-:Y:S02]  /*6cb0*/  FFMA.FTZ R205, R50, c[0x0][0x2d0], -R161.reuse ;  /* 0x0000b40032cd7a23 */ /* 0x100fe400000108a1 */
[--C-:B------:R-:W-:Y:S01]  /*6cc0*/  FFMA.FTZ R206, R51, c[0x0][0x2d0], -R161.reuse ;  /* 0x0000b40033ce7a23 */ /* 0x100fe200000108a1 */
[----:B------:R-:W-:Y:S01]  /*6cd0*/  MUFU.EX2 R192, R192 ;  /* 0x000000c000c07308 */ /* 0x000fe20000000800 */
[----:B------:R-:W-:Y:S01]  /*6ce0*/  LDSM.16.MT88.4 R48, [R228+0x7100] ;  /* 0x00710000e430783b */ /* 0x000fe20000004200 */
[----:B------:R-:W-:Y:S01]  /*6cf0*/  FMUL.FTZ R88, R2, R88 ;  /* 0x0000005802587220 */ /* 0x000fe20000410000 */
[----:B--2---:R-:W-:Y:S01]  /*6d00*/  F2FP.BF16.PACK_AB R131, R160, R159 ;  /* 0x0000009fa083723e */ /* 0x004fe200000010ff */
[----:B------:R-:W-:Y:S02]  /*6d10*/  FMUL.FTZ R89, R2, R89 ;  /* 0x0000005902597220 */ /* 0x000fe40000410000 */
[C---:B------:R-:W-:Y:S02]  /*6d20*/  FMUL.FTZ R90, R0.reuse, R90 ;  /* 0x0000005a005a7220 */ /* 0x040fe40000410000 */
[----:B------:R-:W-:Y:S02]  /*6d30*/  FMUL.FTZ R91, R0, R91 ;  /* 0x0000005b005b7220 */ /* 0x000fe40000410000 */
[----:B------:R-:W-:Y:S01]  /*6d40*/  MUFU.EX2 R193, R193 ;  /* 0x000000c100c17308 */ /* 0x000fe20000000800 */
[C---:B------:R-:W-:Y:S05]  /*6d50*/  HMMA.16816.F32.BF16 R4, R128.reuse, R144, R4 ;  /* 0x000000908004723c */ /* 0x040fea0000041804 */
[C---:B------:R-:W-:Y:S02]  /*6d60*/  FMUL.FTZ R92, R2.reuse, R92 ;  /* 0x0000005c025c7220 */ /* 0x040fe40000410000 */
[----:B------:R-:W-:Y:S01]  /*6d70*/  FMUL.FTZ R93, R2, R93 ;  /* 0x0000005d025d7220 */ /* 0x000fe20000410000 */
[C---:B------:R-:W-:Y:S01]  /*6d80*/  HMMA.16816.F32.BF16 R8, R128.reuse, R146, R8 ;  /* 0x000000928008723c */ /* 0x040fe20000041808 */
[----:B------:R-:W1:Y:S01]  /*6d90*/  LDSM.16.MT88.4 R144, [R232+0x4100] ;  /* 0x00410000e890783b */ /* 0x000e620000004200 */
[----:B------:R-:W-:Y:S02]  /*6da0*/  MUFU.EX2 R194, R194 ;  /* 0x000000c200c27308 */ /* 0x000fe40000000800 */
[C---:B------:R-:W-:Y:S02]  /*6db0*/  FMUL.FTZ R94, R0.reuse, R94 ;  /* 0x0000005e005e7220 */ /* 0x040fe40000410000 */
[----:B------:R-:W-:Y:S02]  /*6dc0*/  FMUL.FTZ R95, R0, R95 ;  /* 0x0000005f005f7220 */ /* 0x000fe40000410000 */
[C---:B------:R-:W-:Y:S04]  /*6dd0*/  HMMA.16816.F32.BF16 R68, R128.reuse, R148, R68 ;  /* 0x000000948044723c */ /* 0x040fe80000041844 */
[C---:B------:R-:W-:Y:S01]  /*6de0*/  FMUL.FTZ R96, R2.reuse, R96 ;  /* 0x0000006002607220 */ /* 0x040fe20000410000 */
[----:B------:R-:W-:Y:S01]  /*6df0*/  MUFU.EX2 R195, R195 ;  /* 0x000000c300c37308 */ /* 0x000fe20000000800 */
[----:B------:R-:W-:Y:S02]  /*6e00*/  FMUL.FTZ R97, R2, R97 ;  /* 0x0000006102617220 */ /* 0x000fe40000410000 */
[C---:B------:R-:W-:Y:S01]  /*6e10*/  HMMA.16816.F32.BF16 R72, R128.reuse, R150, R72 ;  /* 0x000000968048723c */ /* 0x040fe20000041848 */
[----:B------:R-:W2:Y:S03]  /*6e20*/  LDSM.16.MT88.4 R148, [R230+0x4100] ;  /* 0x00410000e694783b */ /* 0x000ea60000004200 */
[C---:B------:R-:W-:Y:S02]  /*6e30*/  FMUL.FTZ R98, R0.reuse, R98 ;  /* 0x0000006200627220 */ /* 0x040fe40000410000 */
[----:B------:R-:W-:Y:S01]  /*6e40*/  FMUL.FTZ R99, R0, R99 ;  /* 0x0000006300637220 */ /* 0x000fe20000410000 */
[----:B------:R-:W-:Y:S01]  /*6e50*/  MUFU.EX2 R196, R196 ;  /* 0x000000c400c47308 */ /* 0x000fe20000000800 */
[C---:B------:R-:W-:Y:S04]  /*6e60*/  HMMA.16816.F32.BF16 R76, R128.reuse, R152, R76 ;  /* 0x00000098804c723c */ /* 0x040fe8000004184c */
[C---:B------:R-:W-:Y:S02]  /*6e70*/  FMUL.FTZ R100, R2.reuse, R100 ;  /* 0x0000006402647220 */ /* 0x040fe40000410000 */
[----:B------:R-:W-:Y:S02]  /*6e80*/  FMUL.FTZ R101, R2, R101 ;  /* 0x0000006502657220 */ /* 0x000fe40000410000 */
[C---:B------:R-:W-:Y:S01]  /*6e90*/  HMMA.16816.F32.BF16 R80, R128.reuse, R154, R80 ;  /* 0x0000009a8050723c */ /* 0x040fe20000041850 */
[----:B------:R-:W-:Y:S03]  /*6ea0*/  MUFU.EX2 R197, R197 ;  /* 0x000000c500c57308 */ /* 0x000fe60000000800 */
[--C-:B------:R-:W-:Y:S02]  /*6eb0*/  FFMA.FTZ R152, R12, c[0x0][0x2d0], -R162.reuse ;  /* 0x0000b4000c987a23 */ /* 0x100fe400000108a2 */
[C---:B------:R-:W-:Y:S02]  /*6ec0*/  FMUL.FTZ R12, R2.reuse, R120 ;  /* 0x00000078020c7220 */ /* 0x040fe40000410000 */
[C---:B---3--:R-:W-:Y:S03]  /*6ed0*/  HMMA.16816.F32.BF16 R84, R128.reuse, R124, R84 ;  /* 0x0000007c8054723c */ /* 0x048fe60000041854 */
[----:B------:R-:W-:Y:S01]  /*6ee0*/  MUFU.EX2 R152, R152 ;  /* 0x0000009800987308 */ /* 0x000fe20000000800 */
[--C-:B------:R-:W-:Y:S02]  /*6ef0*/  FFMA.FTZ R153, R13, c[0x0][0x2d0], -R162.reuse ;  /* 0x0000b4000d997a23 */ /* 0x100fe400000108a2 */
[----:B------:R-:W-:Y:S02]  /*6f00*/  FMUL.FTZ R13, R2, R121 ;  /* 0x00000079020d7220 */ /* 0x000fe40000410000 */
[C---:B------:R-:W-:Y:S01]  /*6f10*/  HMMA.16816.F32.BF16 R88, R128.reuse, R126, R88 ;  /* 0x0000007e8058723c */ /* 0x040fe20000041858 */
[----:B------:R-:W3:Y:S03]  /*6f20*/  LDSM.16.MT88.4 R124, [R229+0x4100] ;  /* 0x00410000e57c783b */ /* 0x000ee60000004200 */
[--C-:B------:R-:W-:Y:S01]  /*6f30*/  FFMA.FTZ R154, R14, c[0x0][0x2d0], -R161.reuse ;  /* 0x0000b4000e9a7a23 */ /* 0x100fe200000108a1 */
[----:B------:R-:W4:Y:S01]  /*6f40*/  MUFU.EX2 R153, R153 ;  /* 0x0000009900997308 */ /* 0x000f220000000800 */
[C---:B------:R-:W-:Y:S02]  /*6f50*/  FMUL.FTZ R14, R0.reuse, R122 ;  /* 0x0000007a000e7220 */ /* 0x040fe40000410000 */
[C---:B-1----:R-:W-:Y:S04]  /*6f60*/  HMMA.16816.F32.BF16 R92, R128.reuse, R144, R92 ;  /* 0x00000090805c723c */ /* 0x042fe8000004185c */
[--C-:B------:R-:W-:Y:S02]  /*6f70*/  FFMA.FTZ R155, R15, c[0x0][0x2d0], -R161.reuse ;  /* 0x0000b4000f9b7a23 */ /* 0x100fe400000108a1 */
[C---:B------:R-:W-:Y:S01]  /*6f80*/  FMUL.FTZ R15, R0.reuse, R123 ;  /* 0x0000007b000f7220 */ /* 0x040fe20000410000 */
[----:B------:R-:W-:Y:S01]  /*6f90*/  MUFU.EX2 R154, R154 ;  /* 0x0000009a009a7308 */ /* 0x000fe20000000800 */
[C---:B------:R-:W-:Y:S01]  /*6fa0*/  HMMA.16816.F32.BF16 R96, R128.reuse, R146, R96 ;  /* 0x000000928060723c */ /* 0x040fe20000041860 */
[----:B------:R-:W1:Y:S03]  /*6fb0*/  LDSM.16.MT88.4 R120, [R228+0x4100] ;  /* 0x00410000e478783b */ /* 0x000e660000004200 */
[C---:B------:R-:W-:Y:S02]  /*6fc0*/  FMUL.FTZ R102, R0.reuse, R102 ;  /* 0x0000006600667220 */ /* 0x040fe40000410000 */
[----:B------:R-:W-:Y:S02]  /*6fd0*/  FMUL.FTZ R103, R0, R103 ;  /* 0x0000006700677220 */ /* 0x000fe40000410000 */
[C---:B--2---:R-:W-:Y:S01]  /*6fe0*/  HMMA.16816.F32.BF16 R12, R128.reuse, R148, R12 ;  /* 0x00000094800c723c */ /* 0x044fe2000004180c */
[----:B------:R-:W2:Y:S01]  /*6ff0*/  LDSM.16.MT88.4 R144, [R232+0x900] ;  /* 0x00090000e890783b */ /* 0x000ea20000004200 */
[----:B------:R-:W5:Y:S02]  /*7000*/  MUFU.EX2 R155, R155 ;  /* 0x0000009b009b7308 */ /* 0x000f640000000800 */
[C---:B------:R-:W-:Y:S02]  /*7010*/  FMUL.FTZ R104, R2.reuse, R104 ;  /* 0x0000006802687220 */ /* 0x040fe40000410000 */
[----:B------:R-:W-:Y:S02]  /*7020*/  FMUL.FTZ R105, R2, R105 ;  /* 0x0000006902697220 */ /* 0x000fe40000410000 */
[C---:B------:R-:W-:Y:S01]  /*7030*/  HMMA.16816.F32.BF16 R100, R128.reuse, R150, R100 ;  /* 0x000000968064723c */ /* 0x040fe20000041864 */
[----:B------:R-:W-:Y:S03]  /*7040*/  LDSM.16.MT88.4 R148, [R229+0x900] ;  /* 0x00090000e594783b */ /* 0x000fe60000004200 */
[C---:B------:R-:W-:Y:S01]  /*7050*/  FMUL.FTZ R106, R0.reuse, R106 ;  /* 0x0000006a006a7220 */ /* 0x040fe20000410000 */
[----:B------:R-:W-:Y:S01]  /*7060*/  MUFU.EX2 R198, R198 ;  /* 0x000000c600c67308 */ /* 0x000fe20000000800 */
[----:B------:R-:W-:Y:S02]  /*7070*/  FMUL.FTZ R107, R0, R107 ;  /* 0x0000006b006b7220 */ /* 0x000fe40000410000 */
[--C-:B------:R-:W-:Y:S04]  /*7080*/  FFMA.FTZ R163, R16, c[0x0][0x2d0], -R162.reuse ;  /* 0x0000b40010a37a23 */ /* 0x100fe800000108a2 */
[--C-:B------:R-:W-:Y:S01]  /*7090*/  FFMA.FTZ R164, R17, c[0x0][0x2d0], -R162.reuse ;  /* 0x0000b40011a47a23 */ /* 0x100fe200000108a2 */
[C---:B---3--:R-:W-:Y:S02]  /*70a0*/  HMMA.16816.F32.BF16 R104, R128.reuse, R124, R104 ;  /* 0x0000007c8068723c */ /* 0x048fe40000041868 */
[----:B------:R-:W-:Y:S01]  /*70b0*/  MUFU.EX2 R163, R163 ;  /* 0x000000a300a37308 */ /* 0x000fe20000000800 */
[--C-:B------:R-:W-:Y:S02]  /*70c0*/  FFMA.FTZ R165, R18, c[0x0][0x2d0], -R161.reuse ;  /* 0x0000b40012a57a23 */ /* 0x100fe400000108a1 */
[--C-:B------:R-:W-:Y:S02]  /*70d0*/  FFMA.FTZ R166, R19, c[0x0][0x2d0], -R161.reuse ;  /* 0x0000b40013a67a23 */ /* 0x100fe400000108a1 */
[C---:B------:R-:W-:Y:S02]  /*70e0*/  FMUL.FTZ R108, R2.reuse, R108 ;  /* 0x0000006c026c7220 */ /* 0x040fe40000410000 */
[----:B------:R-:W-:Y:S03]  /*70f0*/  FMUL.FTZ R109, R2, R109 ;  /* 0x0000006d026d7220 */ /* 0x000fe60000410000 */
[----:B------:R-:W3:Y:S01]  /*7100*/  MUFU.EX2 R164, R164 ;  /* 0x000000a400a47308 */ /* 0x000ee20000000800 */
[C---:B------:R-:W-:Y:S02]  /*7110*/  FMUL.FTZ R110, R0.reuse, R110 ;  /* 0x0000006e006e7220 */ /* 0x040fe40000410000 */
[----:B------:R-:W-:Y:S02]  /*7120*/  FMUL.FTZ R111, R0, R111 ;  /* 0x0000006f006f7220 */ /* 0x000fe40000410000 */
[C---:B------:R-:W-:Y:S01]  /*7130*/  FMUL.FTZ R16, R2.reuse, R116 ;  /* 0x0000007402107220 */ /* 0x040fe20000410000 */
[----:B----4-:R-:W-:Y:S01]  /*7140*/  F2FP.BF16.PACK_AB R116, R153, R152 ;  /* 0x000000989974723e */ /* 0x010fe200000010ff */
[----:B------:R-:W-:Y:S01]  /*7150*/  FMUL.FTZ R17, R2, R117 ;  /* 0x0000007502117220 */ /* 0x000fe20000410000 */
[----:B-----5:R-:W-:Y:S01]  /*7160*/  F2FP.BF16.PACK_AB R117, R155, R154 ;  /* 0x0000009a9b75723e */ /* 0x020fe200000010ff */
[C---:B------:R-:W-:Y:S01]  /*7170*/  FMUL.FTZ R18, R0.reuse, R118 ;  /* 0x0000007600127220 */ /* 0x040fe20000410000 */
[C---:B------:R-:W-:Y:S01]  /*7180*/  HMMA.16816.F32.BF16 R108, R128.reuse, R126, R108 ;  /* 0x0000007e806c723c */ /* 0x040fe2000004186c */
[----:B------:R-:W-:Y:S01]  /*7190*/  MUFU.EX2 R165, R165 ;  /* 0x000000a500a57308 */ /* 0x000fe20000000800 */
[----:B------:R-:W4:Y:S01]  /*71a0*/  LDSM.16.MT88.4 R124, [R230+0x900] ;  /* 0x00090000e67c783b */ /* 0x000f220000004200 */
[----:B------:R-:W-:Y:S02]  /*71b0*/  FMUL.FTZ R19, R0, R119 ;  /* 0x0000007700137220 */ /* 0x000fe40000410000 */
[C---:B------:R-:W-:Y:S02]  /*71c0*/  FMUL.FTZ R112, R2.reuse, R112 ;  /* 0x0000007002707220 */ /* 0x040fe40000410000 */
[----:B------:R-:W-:Y:S02]  /*71d0*/  FMUL.FTZ R113, R2, R113 ;  /* 0x0000007102717220 */ /* 0x000fe40000410000 */
[C---:B------:R-:W-:Y:S01]  /*71e0*/  FMUL.FTZ R114, R0.reuse, R114 ;  /* 0x0000007200727220 */ /* 0x040fe20000410000 */
[C---:B-1----:R-:W-:Y:S01]  /*71f0*/  HMMA.16816.F32.BF16 R16, R128.reuse, R120, R16 ;  /* 0x000000788010723c */ /* 0x042fe20000041810 */
[----:B------:R-:W1:Y:S02]  /*7200*/  MUFU.EX2 R166, R166 ;  /* 0x000000a600a67308 */ /* 0x000e640000000800 */
[----:B------:R-:W-:Y:S01]  /*7210*/  FMUL.FTZ R115, R0, R115 ;  /* 0x0000007300737220 */ /* 0x000fe20000410000 */
[----:B---3--:R-:W-:Y:S01]  /*7220*/  F2FP.BF16.PACK_AB R118, R164, R163 ;  /* 0x000000a3a476723e */ /* 0x008fe200000010ff */
[--C-:B------:R-:W-:Y:S02]  /*7230*/  FFMA.FTZ R52, R52, c[0x0][0x2d0], -R162.reuse ;  /* 0x0000b40034347a23 */ /* 0x100fe400000108a2 */
[--C-:B------:R-:W-:Y:S02]  /*7240*/  FFMA.FTZ R53, R53, c[0x0][0x2d0], -R162.reuse ;  /* 0x0000b40035357a23 */ /* 0x100fe400000108a2 */
[--C-:B------:R-:W-:Y:S01]  /*7250*/  FFMA.FTZ R54, R54, c[0x0][0x2d0], -R161.reuse ;  /* 0x0000b40036367a23 */ /* 0x100fe200000108a1 */
[----:B------:R-:W-:Y:S01]  /*7260*/  HMMA.16816.F32.BF16 R112, R128, R122, R112 ;  /* 0x0000007a8070723c */ /* 0x000fe20000041870 */
[----:B------:R-:W3:Y:S01]  /*7270*/  LDSM.16.MT88.4 R120, [R228+0x900] ;  /* 0x00090000e478783b */ /* 0x000ee20000004200 */
[----:B------:R-:W-:Y:S01]  /*7280*/  MUFU.EX2 R199, R199 ;  /* 0x000000c700c77308 */ /* 0x000fe20000000800 */
[--C-:B------:R-:W-:Y:S02]  /*7290*/  FFMA.FTZ R55, R55, c[0x0][0x2d0], -R161.reuse ;  /* 0x0000b40037377a23 */ /* 0x100fe400000108a1 */
[--C-:B------:R-:W-:Y:S02]  /*72a0*/  FFMA.FTZ R56, R56, c[0x0][0x2d0], -R162.reuse ;  /* 0x0000b40038387a23 */ /* 0x100fe400000108a2 */
[--C-:B------:R-:W-:Y:S02]  /*72b0*/  FFMA.FTZ R57, R57, c[0x0][0x2d0], -R162.reuse ;  /* 0x0000b40039397a23 */ /* 0x100fe400000108a2 */
[----:B------:R-:W5:Y:S03]  /*72c0*/  LDSM.16.MT88.4 R128, [R232+0x4900] ;  /* 0x00490000e880783b */ /* 0x000f660000004200 */
[----:B------:R-:W-:Y:S01]  /*72d0*/  MUFU.EX2 R200, R200 ;  /* 0x000000c800c87308 */ /* 0x000fe20000000800 */
[--C-:B------:R-:W-:Y:S01]  /*72e0*/  FFMA.FTZ R58, R58, c[0x0][0x2d0], -R161.reuse ;  /* 0x0000b4003a3a7a23 */ /* 0x100fe200000108a1 */
[----:B-1----:R-:W-:Y:S01]  /*72f0*/  F2FP.BF16.PACK_AB R119, R166, R165 ;  /* 0x000000a5a677723e */ /* 0x002fe200000010ff */
[--C-:B------:R-:W-:Y:S02]  /*7300*/  FFMA.FTZ R59, R59, c[0x0][0x2d0], -R161.reuse ;  /* 0x0000b4003b3b7a23 */ /* 0x100fe400000108a1 */
[--C-:B------:R-:W-:Y:S02]  /*7310*/  FFMA.FTZ R60, R60, c[0x0][0x2d0], -R162.reuse ;  /* 0x0000b4003c3c7a23 */ /* 0x100fe400000108a2 */
[--C-:B------:R-:W-:Y:S02]  /*7320*/  FFMA.FTZ R61, R61, c[0x0][0x2d0], -R162.reuse ;  /* 0x0000b4003d3d7a23 */ /* 0x100fe400000108a2 */
[C---:B--2---:R-:W-:Y:S01]  /*7330*/  HMMA.16816.F32.BF16 R4, R116.reuse, R144, R4 ;  /* 0x000000907404723c */ /* 0x044fe20000041804 */
[----:B------:R-:W-:Y:S04]  /*7340*/  MUFU.EX2 R201, R201 ;  /* 0x000000c900c97308 */ /* 0x000fe80000000800 */
[--C-:B------:R-:W-:Y:S02]  /*7350*/  FFMA.FTZ R62, R62, c[0x0][0x2d0], -R161.reuse ;  /* 0x0000b4003e3e7a23 */ /* 0x100fe400000108a1 */
[----:B------:R-:W-:Y:S01]  /*7360*/  FFMA.FTZ R63, R63, c[0x0][0x2d0], -R161 ;  /* 0x0000b4003f3f7a23 */ /* 0x000fe200000108a1 */
[C---:B------:R-:W-:Y:S01]  /*7370*/  HMMA.16816.F32.BF16 R8, R116.reuse, R146, R8 ;  /* 0x000000927408723c */ /* 0x040fe20000041808 */
[----:B------:R-:W-:Y:S02]  /*7380*/  LDSM.16.MT88.4 R144, [R228+0x4900] ;  /* 0x00490000e490783b */ /* 0x000fe40000004200 */
[----:B------:R-:W-:Y:S01]  /*7390*/  MUFU.EX2 R202, R202 ;  /* 0x000000ca00ca7308 */ /* 0x000fe20000000800 */
[----:B------:R-:W-:Y:S01]  /*73a0*/  FFMA.FTZ R133, R2, R251, R133 ;  /* 0x000000fb02857223 */ /* 0x000fe20000010085 */
[----:B------:R-:W-:Y:S01]  /*73b0*/  MOV R2, R132 ;  /* 0x0000008400027202 */ /* 0x000fe20000000f00 */
[----:B------:R-:W-:Y:S02]  /*73c0*/  FFMA.FTZ R157, R0, R250, R157 ;  /* 0x000000fa009d7223 */ /* 0x000fe4000001009d */
[C---:B----4-:R-:W-:Y:S04]  /*73d0*/  HMMA.16816.F32.BF16 R68, R116.reuse, R124, R68 ;  /* 0x0000007c7444723c */ /* 0x050fe80000041844 */
[----:B------:R-:W-:Y:S01]  /*73e0*/  FADD.FTZ R133, R134, R133 ;  /* 0x0000008586857221 */ /* 0x000fe20000010000 */
[----:B------:R-:W-:Y:S01]  /*73f0*/  MUFU.EX2 R203, R203 ;  /* 0x000000cb00cb7308 */ /* 0x000fe20000000800 */
[----:B------:R-:W-:Y:S02]  /*7400*/  FADD.FTZ R157, R158, R157 ;  /* 0x0000009d9e9d7221 */ /* 0x000fe40000010000 */
[C---:B------:R-:W-:Y:S01]  /*7410*/  HMMA.16816.F32.BF16 R72, R116.reuse, R126, R72 ;  /* 0x0000007e7448723c */ /* 0x040fe20000041848 */
[----:B------:R-:W1:Y:S03]  /*7420*/  LDSM.16.MT88.4 R124, [R229+0x4900] ;  /* 0x00490000e57c783b */ /* 0x000e660000004200 */
[----:B------:R-:W-:Y:S02]  /*7430*/  FADD.FTZ R133, R135, R133 ;  /* 0x0000008587857221 */ /* 0x000fe40000010000 */
[----:B------:R-:W-:Y:S01]  /*7440*/  FADD.FTZ R157, R159, R157 ;  /* 0x0000009d9f9d7221 */ /* 0x000fe20000010000 */
[----:B------:R-:W-:Y:S01]  /*7450*/  MUFU.EX2 R204, R204 ;  /* 0x000000cc00cc7308 */ /* 0x000fe20000000800 */
[C---:B------:R-:W-:Y:S04]  /*7460*/  HMMA.16816.F32.BF16 R76, R116.reuse, R148, R76 ;  /* 0x00000094744c723c */ /* 0x040fe8000004184c */
[----:B------:R-:W-:Y:S02]  /*7470*/  FADD.FTZ R156, R156, R133 ;  /* 0x000000859c9c7221 */ /* 0x000fe40000010000 */
[----:B------:R-:W-:Y:S02]  /*7480*/  FADD.FTZ R160, R160, R157 ;  /* 0x0000009da0a07221 */ /* 0x000fe40000010000 */
[C---:B------:R-:W-:Y:S01]  /*7490*/  HMMA.16816.F32.BF16 R80, R116.reuse, R150, R80 ;  /* 0x000000967450723c */ /* 0x040fe20000041850 */
[----:B------:R-:W-:Y:S03]  /*74a0*/  MUFU.EX2 R205, R205 ;  /* 0x000000cd00cd7308 */ /* 0x000fe60000000800 */
[--C-:B------:R-:W-:Y:S02]  /*74b0*/  FFMA.FTZ R148, R24, c[0x0][0x2d0], -R162.reuse ;  /* 0x0000b40018947a23 */ /* 0x100fe400000108a2 */
[----:B------:R-:W-:Y:S02]  /*74c0*/  FFMA.FTZ R149, R25, c[0x0][0x2d0], -R162 ;  /* 0x0000b40019957a23 */ /* 0x000fe400000108a2 */
[C---:B---3--:R-:W-:Y:S03]  /*74d0*/  HMMA.16816.F32.BF16 R84, R116.reuse, R120, R84 ;  /* 0x000000787454723c */ /* 0x048fe60000041854 */
[----:B------:R-:W-:Y:S01]  /*74e0*/  MUFU.EX2 R148, R148 ;  /* 0x0000009400947308 */ /* 0x000fe20000000800 */
[--C-:B------:R-:W-:Y:S02]  /*74f0*/  FFMA.FTZ R150, R26, c[0x0][0x2d0], -R161.reuse ;  /* 0x0000b4001a967a23 */ /* 0x100fe400000108a1 */
[----:B------:R-:W-:Y:S02]  /*7500*/  FFMA.FTZ R151, R27, c[0x0][0x2d0], -R161 ;  /* 0x0000b4001b977a23 */ /* 0x000fe400000108a1 */
[C---:B------:R-:W-:Y:S01]  /*7510*/  HMMA.16816.F32.BF16 R88, R116.reuse, R122, R88 ;  /* 0x0000007a7458723c */ /* 0x040fe20000041858 */
[----:B------:R-:W2:Y:S03]  /*7520*/  LDSM.16.MT88.4 R120, [R232+0x1100] ;  /* 0x00110000e878783b */ /* 0x000ea60000004200 */
[----:B------:R-:W-:Y:S01]  /*7530*/  FADD.FTZ R156, R152, R156 ;  /* 0x0000009c989c7221 */ /* 0x000fe20000010000 */
[----:B------:R-:W3:Y:S01]  /*7540*/  MUFU.EX2 R149, R149 ;  /* 0x0000009500957308 */ /* 0x000ee20000000800 */
[----:B------:R-:W-:Y:S02]  /*7550*/  FADD.FTZ R160, R154, R160 ;  /* 0x000000a09aa07221 */ /* 0x000fe40000010000 */
[C---:B-----5:R-:W-:Y:S01]  /*7560*/  HMMA.16816.F32.BF16 R92, R116.reuse, R128, R92 ;  /* 0x00000080745c723c */ /* 0x060fe2000004185c */
[----:B------:R-:W4:Y:S03]  /*7570*/  LDSM.16.MT88.4 R24, [R230+0x1100] ;  /* 0x00110000e618783b */ /* 0x000f260000004200 */
[----:B------:R-:W-:Y:S02]  /*7580*/  FADD.FTZ R153, R153, R156 ;  /* 0x0000009c99997221 */ /* 0x000fe40000010000 */
[----:B------:R-:W-:Y:S01]  /*7590*/  FADD.FTZ R155, R155, R160 ;  /* 0x000000a09b9b7221 */ /* 0x000fe20000010000 */
[----:B------:R-:W-:Y:S01]  /*75a0*/  MUFU.EX2 R150, R150 ;  /* 0x0000009600967308 */ /* 0x000fe20000000800 */
[C---:B------:R-:W-:Y:S04]  /*75b0*/  HMMA.16816.F32.BF16 R96, R116.reuse, R130, R96 ;  /* 0x000000827460723c */ /* 0x040fe80000041860 */
[----:B------:R-:W-:Y:S02]  /*75c0*/  FADD.FTZ R153, R163, R153 ;  /* 0x00000099a3997221 */ /* 0x000fe40000010000 */
[----:B------:R-:W-:Y:S02]  /*75d0*/  FADD.FTZ R155, R165, R155 ;  /* 0x0000009ba59b7221 */ /* 0x000fe40000010000 */
[C---:B------:R-:W-:Y:S01]  /*75e0*/  HMMA.16816.F32.BF16 R12, R116.reuse, R20, R12 ;  /* 0x00000014740c723c */ /* 0x040fe2000004180c */
[----:B------:R-:W5:Y:S03]  /*75f0*/  MUFU.EX2 R151, R151 ;  /* 0x0000009700977308 */ /* 0x000f660000000800 */
[----:B------:R-:W-:Y:S02]  /*7600*/  FADD.FTZ R164, R164, R153 ;  /* 0x00000099a4a47221 */ /* 0x000fe40000010000 */
[----:B------:R-:W-:Y:S01]  /*7610*/  FADD.FTZ R166, R166, R155 ;  /* 0x0000009ba6a67221 */ /* 0x000fe20000010000 */
[----:B------:R-:W-:Y:S01]  /*7620*/  F2FP.BF16.PACK_AB R20, R192, R167 ;  /* 0x000000a7c014723e */ /* 0x000fe200000010ff */
[C---:B------:R-:W-:Y:S03]  /*7630*/  HMMA.16816.F32.BF16 R100, R116.reuse, R22, R100 ;  /* 0x000000167464723c */ /* 0x040fe60000041864 */
[----:B------:R-:W-:Y:S01]  /*7640*/  MUFU.EX2 R206, R206 ;  /* 0x000000ce00ce7308 */ /* 0x000fe20000000800 */
[----:B------:R-:W-:Y:S01]  /*7650*/  F2FP.BF16.PACK_AB R21, R194, R193 ;  /* 0x000000c1c215723e */ /* 0x000fe200000010ff */
[----:B------:R-:W-:Y:S02]  /*7660*/  FADD.FTZ R164, R167, R164 ;  /* 0x000000a4a7a47221 */ /* 0x000fe40000010000 */
[----:B---3--:R-:W-:Y:S01]  /*7670*/  F2FP.BF16.PACK_AB R22, R149, R148 ;  /* 0x000000949516723e */ /* 0x008fe200000010ff */
[C---:B-1----:R-:W-:Y:S04]  /*7680*/  HMMA.16816.F32.BF16 R104, R116.reuse, R124, R104 ;  /* 0x0000007c7468723c */ /* 0x042fe80000041868 */
[----:B------:R-:W-:Y:S01]  /*7690*/  FADD.FTZ R166, R193, R166 ;  /* 0x000000a6c1a67221 */ /* 0x000fe20000010000 */
[----:B------:R-:W-:Y:S01]  /*76a0*/  MUFU.EX2 R52, R52 ;  /* 0x0000003400347308 */ /* 0x000fe20000000800 */
[----:B------:R-:W-:Y:S02]  /*76b0*/  FADD.FTZ R192, R192, R164 ;  /* 0x000000a4c0c07221 */ /* 0x000fe40000010000 */
[C---:B------:R-:W-:Y:S01]  /*76c0*/  HMMA.16816.F32.BF16 R108, R116.reuse, R126, R108 ;  /* 0x0000007e746c723c */ /* 0x040fe2000004186c */
[----:B------:R-:W1:Y:S03]  /*76d0*/  LDSM.16.MT88.4 R124, [R229+0x1100] ;  /* 0x00110000e57c783b */ /* 0x000e660000004200 */
[----:B-----5:R-:W-:Y:S01]  /*76e0*/  F2FP.BF16.PACK_AB R23, R151, R150 ;  /* 0x000000969717723e */ /* 0x020fe200000010ff */
[----:B------:R-:W-:Y:S02]  /*76f0*/  FADD.FTZ R194, R194, R166 ;  /* 0x000000a6c2c27221 */ /* 0x000fe40000010000 */
[----:B------:R-:W-:Y:S01]  /*7700*/  MUFU.EX2 R53, R53 ;  /* 0x0000003500357308 */ /* 0x000fe20000000800 */
[C---:B------:R-:W-:Y:S04]  /*7710*/  HMMA.16816.F32.BF16 R16, R116.reuse, R144, R16 ;  /* 0x000000907410723c */ /* 0x040fe80000041810 */
[----:B------:R-:W-:Y:S02]  /*7720*/  FADD.FTZ R192, R148, R192 ;  /* 0x000000c094c07221 */ /* 0x000fe40000010000 */
[----:B------:R-:W-:Y:S02]  /*7730*/  FADD.FTZ R194, R150, R194 ;  /* 0x000000c296c27221 */ /* 0x000fe40000010000 */
[----:B------:R-:W-:Y:S01]  /*7740*/  HMMA.16816.F32.BF16 R112, R116, R146, R112 ;  /* 0x000000927470723c */ /* 0x000fe20000041870 */
[----:B------:R-:W3:Y:S01]  /*7750*/  LDSM.16.MT88.4 R116, [R228+0x1100] ;  /* 0x00110000e474783b */ /* 0x000ee20000004200 */
[----:B------:R-:W-:Y:S02]  /*7760*/  MUFU.EX2 R54, R54 ;  /* 0x0000003600367308 */ /* 0x000fe40000000800 */
[--C-:B------:R-:W-:Y:S02]  /*7770*/  FFMA.FTZ R144, R28, c[0x0][0x2d0], -R162.reuse ;  /* 0x0000b4001c907a23 */ /* 0x100fe400000108a2 */
[----:B------:R-:W-:Y:S02]  /*7780*/  FFMA.FTZ R145, R29, c[0x0][0x2d0], -R162 ;  /* 0x0000b4001d917a23 */ /* 0x000fe400000108a2 */
[C---:B--2---:R-:W-:Y:S04]  /*7790*/  HMMA.16816.F32.BF16 R4, R20.reuse, R120, R4 ;  /* 0x000000781404723c */ /* 0x044fe80000041804 */
[----:B------:R-:W2:Y:S01]  /*77a0*/  MUFU.EX2 R144, R144 ;  /* 0x0000009000907308 */ /* 0x000ea20000000800 */
[--C-:B------:R-:W-:Y:S02]  /*77b0*/  FFMA.FTZ R146, R30, c[0x0][0x2d0], -R161.reuse ;  /* 0x0000b4001e927a23 */ /* 0x100fe400000108a1 */
[----:B------:R-:W-:Y:S01]  /*77c0*/  FFMA.FTZ R147, R31, c[0x0][0x2d0], -R161 ;  /* 0x0000b4001f937a23 */ /* 0x000fe200000108a1 */
[C---:B------:R-:W-:Y:S01]  /*77d0*/  HMMA.16816.F32.BF16 R8, R20.reuse, R122, R8 ;  /* 0x0000007a1408723c */ /* 0x040fe20000041808 */
[----:B------:R-:W5:Y:S03]  /*77e0*/  LDSM.16.MT88.4 R120, [R232+0x5100] ;  /* 0x00510000e878783b */ /* 0x000f660000004200 */
[----:B------:R-:W-:Y:S02]  /*77f0*/  FADD.FTZ R149, R149, R192 ;  /* 0x000000c095957221 */ /* 0x000fe40000010000 */
[----:B------:R-:W-:Y:S01]  /*7800*/  MUFU.EX2 R145, R145 ;  /* 0x0000009100917308 */ /* 0x000fe20000000800 */
[----:B------:R-:W-:Y:S01]  /*7810*/  FADD.FTZ R151, R151, R194 ;  /* 0x000000c297977221 */ /* 0x000fe20000010000 */
[C---:B----4-:R-:W-:Y:S01]  /*7820*/  HMMA.16816.F32.BF16 R68, R20.reuse, R24, R68 ;  /* 0x000000181444723c */ /* 0x050fe20000041844 */
[----:B------:R-:W-:Y:S07]  /*7830*/  LDSM.16.MT88.4 R28, [R229+0x5100] ;  /* 0x00510000e51c783b */ /* 0x000fee0000004200 */
[C---:B------:R-:W-:Y:S01]  /*7840*/  HMMA.16816.F32.BF16 R72, R20.reuse, R26, R72 ;  /* 0x0000001a1448723c */ /* 0x040fe20000041848 */
[----:B------:R-:W4:Y:S01]  /*7850*/  LDSM.16.MT88.4 R24, [R230+0x5100] ;  /* 0x00510000e618783b */ /* 0x000f220000004200 */
[----:B------:R-:W5:Y:S02]  /*7860*/  MUFU.EX2 R146, R146 ;  /* 0x0000009200927308 */ /* 0x000f640000000800 */
[----:B--2---:R-:W-:Y:S04]  /*7870*/  FADD.FTZ R149, R144, R149 ;  /* 0x0000009590957221 */ /* 0x004fe80000010000 */
[C---:B-1----:R-:W-:Y:S04]  /*7880*/  HMMA.16816.F32.BF16 R76, R20.reuse, R124, R76 ;  /* 0x0000007c144c723c */ /* 0x042fe8000004184c */
[----:B------:R-:W1:Y:S04]  /*7890*/  MUFU.EX2 R147, R147 ;  /* 0x0000009300937308 */ /* 0x000e680000000800 */
[C---:B------:R-:W-:Y:S01]  /*78a0*/  HMMA.16816.F32.BF16 R80, R20.reuse, R126, R80 ;  /* 0x0000007e1450723c */ /* 0x040fe20000041850 */
[----:B------:R-:W2:Y:S05]  /*78b0*/  LDSM.16.MT88.4 R124, [R228+0x5100] ;  /* 0x00510000e47c783b */ /* 0x000eaa0000004200 */
[----:B------:R-:W-:Y:S02]  /*78c0*/  MUFU.EX2 R55, R55 ;  /* 0x0000003700377308 */ /* 0x000fe40000000800 */
[C---:B---3--:R-:W-:Y:S04]  /*78d0*/  HMMA.16816.F32.BF16 R84, R20.reuse, R116, R84 ;  /* 0x000000741454723c */ /* 0x048fe80000041854 */
[----:B-----5:R-:W-:Y:S04]  /*78e0*/  FADD.FTZ R151, R146, R151 ;  /* 0x0000009792977221 */ /* 0x020fe80000010000 */
[C---:B------:R-:W-:Y:S01]  /*78f0*/  HMMA.16816.F32.BF16 R88, R20.reuse, R118, R88 ;  /* 0x000000761458723c */ /* 0x040fe20000041858 */
[----:B------:R-:W3:Y:S01]  /*7900*/  LDSM.16.MT88.4 R116, [R232+0x1900] ;  /* 0x00190000e874783b */ /* 0x000ee20000004200 */
[----:B------:R-:W-:Y:S06]  /*7910*/  MUFU.EX2 R56, R56 ;  /* 0x0000003800387308 */ /* 0x000fec0000000800 */
[C---:B------:R-:W-:Y:S04]  /*7920*/  HMMA.16816.F32.BF16 R92, R20.reuse, R120, R92 ;  /* 0x00000078145c723c */ /* 0x040fe8000004185c */
[----:B------:R-:W-:Y:S03]  /*7930*/  MUFU.EX2 R57, R57 ;  /* 0x0000003900397308 */ /* 0x000fe60000000800 */
[--C-:B------:R-:W-:Y:S01]  /*7940*/  FFMA.FTZ R120, R34, c[0x0][0x2d0], -R161.reuse ;  /* 0x0000b40022787a23 */ /* 0x100fe200000108a1 */
[C---:B------:R-:W-:Y:S04]  /*7950*/  HMMA.16816.F32.BF16 R96, R20.reuse, R122, R96 ;  /* 0x0000007a1460723c */ /* 0x040fe80000041860 */
[----:B------:R-:W-:Y:S02]  /*7960*/  FFMA.FTZ R121, R35, c[0x0][0x2d0], -R161 ;  /* 0x0000b40023797a23 */ /* 0x000fe400000108a1 */
[----:B------:R-:W5:Y:S01]  /*7970*/  LDSM.16.MT88.4 R32, [R230+0x1900] ;  /* 0x00190000e620783b */ /* 0x000f620000004200 */
[--C-:B------:R-:W-:Y:S01]  /*7980*/  FFMA.FTZ R122, R36, c[0x0][0x2d0], -R162.reuse ;  /* 0x0000b400247a7a23 */ /* 0x100fe200000108a2 */
[C---:B----4-:R-:W-:Y:S01]  /*7990*/  HMMA.16816.F32.BF16 R12, R20.reuse, R24, R12 ;  /* 0x00000018140c723c */ /* 0x050fe2000004180c */
[----:B------:R-:W-:Y:S03]  /*79a0*/  MUFU.EX2 R120, R120 ;  /* 0x0000007800787308 */ /* 0x000fe60000000800 */
[----:B------:R-:W-:Y:S02]  /*79b0*/  FFMA.FTZ R123, R37, c[0x0][0x2d0], -R162 ;  /* 0x0000b400257b7a23 */ /* 0x000fe400000108a2 */
[----:B------:R-:W-:Y:S02]  /*79c0*/  LDSM.16.MT88.4 R36, [R232+0x2100] ;  /* 0x00210000e824783b */ /* 0x000fe40000004200 */
[C---:B------:R-:W-:Y:S03]  /*79d0*/  HMMA.16816.F32.BF16 R100, R20.reuse, R26, R100 ;  /* 0x0000001a1464723c */ /* 0x040fe60000041864 */
[----:B------:R-:W4:Y:S03]  /*79e0*/  MUFU.EX2 R121, R121 ;  /* 0x0000007900797308 */ /* 0x000f260000000800 */
[----:B------:R-:W3:Y:S02]  /*79f0*/  LDSM.16.MT88.4 R24, [R229+0x1900] ;  /* 0x00190000e518783b */ /* 0x000ee40000004200 */
[C---:B------:R-:W-:Y:S05]  /*7a00*/  HMMA.16816.F32.BF16 R104, R20.reuse, R28, R104 ;  /* 0x0000001c1468723c */ /* 0x040fea0000041868 */
[----:B------:R-:W1:Y:S03]  /*7a10*/  MUFU.EX2 R122, R122 ;  /* 0x0000007a007a7308 */ /* 0x000e660000000800 */
[C---:B------:R-:W-:Y:S01]  /*7a20*/  HMMA.16816.F32.BF16 R108, R20.reuse, R30, R108 ;  /* 0x0000001e146c723c */ /* 0x040fe2000004186c */
[----:B------:R-:W5:Y:S06]  /*7a30*/  LDSM.16.MT88.4 R28, [R228+0x1900] ;  /* 0x00190000e41c783b */ /* 0x000f6c0000004200 */
[----:B------:R-:W3:Y:S01]  /*7a40*/  MUFU.EX2 R123, R123 ;  /* 0x0000007b007b7308 */ /* 0x000ee20000000800 */
[C---:B--2---:R-:W-:Y:S08]  /*7a50*/  HMMA.16816.F32.BF16 R16, R20.reuse, R124, R16 ;  /* 0x0000007c1410723c */ /* 0x044ff00000041810 */
[----:B------:R-:W-:Y:S01]  /*7a60*/  HMMA.16816.F32.BF16 R112, R20, R126, R112 ;  /* 0x0000007e1470723c */ /* 0x000fe20000041870 */
[----:B------:R-:W-:Y:S01]  /*7a70*/  LDSM.16.MT88.4 R124, [R232+0x3900] ;  /* 0x00390000e87c783b */ /* 0x000fe20000004200 */
[----:B------:R-:W-:Y:S05]  /*7a80*/  MUFU.EX2 R58, R58 ;  /* 0x0000003a003a7308 */ /* 0x000fea0000000800 */
[C---:B------:R-:W-:Y:S01]  /*7a90*/  F2FP.BF16.PACK_AB R20, R145.reuse, R144 ;  /* 0x000000909114723e */ /* 0x040fe200000010ff */
[----:B------:R-:W-:Y:S01]  /*7aa0*/  FADD.FTZ R145, R145, R149 ;  /* 0x0000009591917221 */ /* 0x000fe20000010000 */
[----:B-1----:R-:W-:Y:S03]  /*7ab0*/  F2FP.BF16.PACK_AB R21, R147, R146 ;  /* 0x000000929315723e */ /* 0x002fe600000010ff */
[----:B------:R-:W-:Y:S01]  /*7ac0*/  F2FP.BF16.PACK_AB R22, R196, R195 ;  /* 0x000000c3c416723e */ /* 0x000fe200000010ff */
[----:B------:R-:W-:Y:S01]  /*7ad0*/  MUFU.EX2 R59, R59 ;  /* 0x0000003b003b7308 */ /* 0x000fe20000000800 */
[----:B----4-:R-:W-:Y:S01]  /*7ae0*/  F2FP.BF16.PACK_AB R23, R121, R120 ;  /* 0x000000787917723e */ /* 0x010fe200000010ff */
[----:B------:R-:W-:Y:S02]  /*7af0*/  FADD.FTZ R147, R147, R151 ;  /* 0x0000009793937221 */ /* 0x000fe40000010000 */
[----:B------:R-:W-:Y:S02]  /*7b00*/  FADD.FTZ R145, R195, R145 ;  /* 0x00000091c3917221 */ /* 0x000fe40000010000 */
[----:B------:R-:W-:Y:S02]  /*7b10*/  FADD.FTZ R147, R120, R147 ;  /* 0x0000009378937221 */ /* 0x000fe40000010000 */
[C---:B---3--:R-:W-:Y:S02]  /*7b20*/  HMMA.16816.F32.BF16 R4, R20.reuse, R116, R4 ;  /* 0x000000741404723c */ /* 0x048fe40000041804 */
[----:B------:R-:W-:Y:S01]  /*7b30*/  MUFU.EX2 R60, R60 ;  /* 0x0000003c003c7308 */ /* 0x000fe20000000800 */
[----:B------:R-:W-:Y:S02]  /*7b40*/  FADD.FTZ R196, R196, R145 ;  /* 0x00000091c4c47221 */ /* 0x000fe40000010000 */
[----:B------:R-:W-:Y:S02]  /*7b50*/  FADD.FTZ R121, R121, R147 ;  /* 0x0000009379797221 */ /* 0x000fe40000010000 */
[----:B------:R-:W-:Y:S01]  /*7b60*/  FADD.FTZ R0, R122, R196 ;  /* 0x000000c47a007221 */ /* 0x000fe20000010000 */
[C---:B------:R-:W-:Y:S01]  /*7b70*/  HMMA.16816.F32.BF16 R8, R20.reuse, R118, R8 ;  /* 0x000000761408723c */ /* 0x040fe20000041808 */
[----:B------:R-:W1:Y:S03]  /*7b80*/  LDSM.16.MT88.4 R116, [R232+0x5900] ;  /* 0x00590000e874783b */ /* 0x000e660000004200 */
[----:B------:R-:W-:Y:S01]  /*7b90*/  MUFU.EX2 R61, R61 ;  /* 0x0000003d003d7308 */ /* 0x000fe20000000800 */
[----:B------:R-:W-:Y:S02]  /*7ba0*/  FADD.FTZ R121, R197, R121 ;  /* 0x00000079c5797221 */ /* 0x000fe40000010000 */
[----:B------:R-:W-:Y:S01]  /*7bb0*/  FADD.FTZ R0, R123, R0 ;  /* 0x000000007b007221 */ /* 0x000fe20000010000 */
[C---:B-----5:R-:W-:Y:S04]  /*7bc0*/  HMMA.16816.F32.BF16 R68, R20.reuse, R32, R68 ;  /* 0x000000201444723c */ /* 0x060fe80000041844 */
[----:B------:R-:W-:Y:S02]  /*7bd0*/  FADD.FTZ R0, R199, R0 ;  /* 0x00000000c7007221 */ /* 0x000fe40000010000 */
[----:B------:R-:W-:Y:S02]  /*7be0*/  MUFU.EX2 R62, R62 ;  /* 0x0000003e003e7308 */ /* 0x000fe40000000800 */
[C---:B------:R-:W-:Y:S01]  /*7bf0*/  HMMA.16816.F32.BF16 R72, R20.reuse, R34, R72 ;  /* 0x000000221448723c */ /* 0x040fe20000041848 */
[----:B------:R-:W2:Y:S07]  /*7c00*/  LDSM.16.MT88.4 R32, [R230+0x5900] ;  /* 0x00590000e620783b */ /* 0x000eae0000004200 */
[C---:B------:R-:W-:Y:S01]  /*7c10*/  HMMA.16816.F32.BF16 R76, R20.reuse, R24, R76 ;  /* 0x00000018144c723c */ /* 0x040fe2000004184c */
[----:B------:R-:W-:Y:S07]  /*7c20*/  MUFU.EX2 R63, R63 ;  /* 0x0000003f003f7308 */ /* 0x000fee0000000800 */
[C---:B------:R-:W-:Y:S01]  /*7c30*/  HMMA.16816.F32.BF16 R80, R20.reuse, R26, R80 ;  /* 0x0000001a1450723c */ /* 0x040fe20000041850 */
[----:B------:R-:W3:Y:S07]  /*7c40*/  LDSM.16.MT88.4 R24, [R229+0x5900] ;  /* 0x00590000e518783b */ /* 0x000eee0000004200 */
[C---:B------:R-:W-:Y:S08]  /*7c50*/  HMMA.16816.F32.BF16 R84, R20.reuse, R28, R84 ;  /* 0x0000001c1454723c */ /* 0x040ff00000041854 */
[C---:B------:R-:W-:Y:S01]  /*7c60*/  HMMA.16816.F32.BF16 R88, R20.reuse, R30, R88 ;  /* 0x0000001e1458723c */ /* 0x040fe20000041858 */
[----:B------:R-:W4:Y:S07]  /*7c70*/  LDSM.16.MT88.4 R28, [R228+0x5900] ;  /* 0x00590000e41c783b */ /* 0x000f2e0000004200 */
[C---:B-1----:R-:W-:Y:S08]  /*7c80*/  HMMA.16816.F32.BF16 R92, R20.reuse, R116, R92 ;  /* 0x00000074145c723c */ /* 0x042ff0000004185c */
[C---:B------:R-:W-:Y:S01]  /*7c90*/  HMMA.16816.F32.BF16 R96, R20.reuse, R118, R96 ;  /* 0x000000761460723c */ /* 0x040fe20000041860 */
[----:B------:R-:W1:Y:S07]  /*7ca0*/  LDSM.16.MT88.4 R116, [R230+0x2100] ;  /* 0x00210000e674783b */ /* 0x000e6e0000004200 */
[C---:B--2---:R-:W-:Y:S08]  /*7cb0*/  HMMA.16816.F32.BF16 R12, R20.reuse, R32, R12 ;  /* 0x00000020140c723c */ /* 0x044ff0000004180c */
[C---:B------:R-:W-:Y:S01]  /*7cc0*/  HMMA.16816.F32.BF16 R100, R20.reuse, R34, R100 ;  /* 0x000000221464723c */ /* 0x040fe20000041864 */
[----:B------:R-:W2:Y:S07]  /*7cd0*/  LDSM.16.MT88.4 R32, [R229+0x2100] ;  /* 0x00210000e520783b */ /* 0x000eae0000004200 */
[C---:B---3--:R-:W-:Y:S08]  /*7ce0*/  HMMA.16816.F32.BF16 R104, R20.reuse, R24, R104 ;  /* 0x000000181468723c */ /* 0x048ff00000041868 */
[C---:B------:R-:W-:Y:S01]  /*7cf0*/  HMMA.16816.F32.BF16 R108, R20.reuse, R26, R108 ;  /* 0x0000001a146c723c */ /* 0x040fe2000004186c */
[----:B------:R-:W3:Y:S07]  /*7d00*/  LDSM.16.MT88.4 R24, [R228+0x2100] ;  /* 0x00210000e418783b */ /* 0x000eee0000004200 */
[C---:B----4-:R-:W-:Y:S08]  /*7d10*/  HMMA.16816.F32.BF16 R16, R20.reuse, R28, R16 ;  /* 0x0000001c1410723c */ /* 0x050ff00000041810 */
[----:B------:R-:W-:Y:S01]  /*7d20*/  HMMA.16816.F32.BF16 R112, R20, R30, R112 ;  /* 0x0000001e1470723c */ /* 0x000fe20000041870 */
[----:B------:R-:W4:Y:S06]  /*7d30*/  LDSM.16.MT88.4 R28, [R232+0x6100] ;  /* 0x00610000e81c783b */ /* 0x000f2c0000004200 */
[----:B------:R-:W-:Y:S02]  /*7d40*/  F2FP.BF16.PACK_AB R20, R123, R122 ;  /* 0x0000007a7b14723e */ /* 0x000fe400000010ff */
[----:B------:R-:W-:Y:S03]  /*7d50*/  F2FP.BF16.PACK_AB R21, R198, R197 ;  /* 0x000000c5c615723e */ /* 0x000fe600000010ff */
[----:B------:R-:W-:Y:S01]  /*7d60*/  F2FP.BF16.PACK_AB R22, R200, R199 ;  /* 0x000000c7c816723e */ /* 0x000fe200000010ff */
[----:B------:R-:W-:Y:S01]  /*7d70*/  FADD.FTZ R198, R198, R121 ;  /* 0x00000079c6c67221 */ /* 0x000fe20000010000 */
[----:B------:R-:W-:Y:S01]  /*7d80*/  F2FP.BF16.PACK_AB R23, R202, R201 ;  /* 0x000000c9ca17723e */ /* 0x000fe200000010ff */
[----:B------:R-:W-:Y:S01]  /*7d90*/  FADD.FTZ R200, R200, R0 ;  /* 0x00000000c8c87221 */ /* 0x000fe20000010000 */
[----:B------:R-:W-:Y:S01]  /*7da0*/  MOV R0, R3 ;  /* 0x0000000300007202 */ /* 0x000fe20000000f00 */
[----:B------:R-:W-:Y:S04]  /*7db0*/  FADD.FTZ R198, R201, R198 ;  /* 0x000000c6c9c67221 */ /* 0x000fe80000010000 */
[C---:B------:R-:W-:Y:S03]  /*7dc0*/  HMMA.16816.F32.BF16 R4, R20.reuse, R36, R4 ;  /* 0x000000241404723c */ /* 0x040fe60000041804 */
[----:B------:R-:W-:Y:S05]  /*7dd0*/  FADD.FTZ R202, R202, R198 ;  /* 0x000000c6caca7221 */ /* 0x000fea0000010000 */
[C---:B------:R-:W-:Y:S01]  /*7de0*/  HMMA.16816.F32.BF16 R8, R20.reuse, R38, R8 ;  /* 0x000000261408723c */ /* 0x040fe20000041808 */
[----:B------:R-:W5:Y:S07]  /*7df0*/  LDSM.16.MT88.4 R36, [R230+0x6100] ;  /* 0x00610000e624783b */ /* 0x000f6e0000004200 */
[C---:B-1----:R-:W-:Y:S07]  /*7e00*/  HMMA.16816.F32.BF16 R68, R20.reuse, R116, R68 ;  /* 0x000000741444723c */ /* 0x042fee0000041844 */
[--C-:B------:R-:W-:Y:S01]  /*7e10*/  FFMA.FTZ R116, R44, c[0x0][0x2d0], -R162.reuse ;  /* 0x0000b4002c747a23 */ /* 0x100fe200000108a2 */
[C---:B------:R-:W-:Y:S04]  /*7e20*/  HMMA.16816.F32.BF16 R72, R20.reuse, R118, R72 ;  /* 0x000000761448723c */ /* 0x040fe80000041848 */
[----:B------:R-:W-:Y:S01]  /*7e30*/  FFMA.FTZ R117, R45, c[0x0][0x2d0], -R162 ;  /* 0x0000b4002d757a23 */ /* 0x000fe200000108a2 */
[----:B------:R-:W1:Y:S02]  /*7e40*/  MUFU.EX2 R116, R116 ;  /* 0x0000007400747308 */ /* 0x000e640000000800 */
[--C-:B------:R-:W-:Y:S01]  /*7e50*/  FFMA.FTZ R118, R46, c[0x0][0x2d0], -R161.reuse ;  /* 0x0000b4002e767a23 */ /* 0x100fe200000108a1 */
[C---:B--2---:R-:W-:Y:S04]  /*7e60*/  HMMA.16816.F32.BF16 R76, R20.reuse, R32, R76 ;  /* 0x00000020144c723c */ /* 0x044fe8000004184c */
[----:B------:R-:W-:Y:S02]  /*7e70*/  FFMA.FTZ R119, R47, c[0x0][0x2d0], -R161 ;  /* 0x0000b4002f777a23 */ /* 0x000fe400000108a1 */
[----:B------:R-:W-:Y:S01]  /*7e80*/  LDSM.16.MT88.4 R44, [R229+0x7100] ;  /* 0x00710000e52c783b */ /* 0x000fe20000004200 */
[----:B------:R-:W-:Y:S01]  /*7e90*/  MUFU.EX2 R117, R117 ;  /* 0x0000007500757308 */ /* 0x000fe20000000800 */
[C---:B------:R-:W-:Y:S06]  /*7ea0*/  HMMA.16816.F32.BF16 R80, R20.reuse, R34, R80 ;  /* 0x000000221450723c */ /* 0x040fec0000041850 */
[----:B------:R-:W2:Y:S02]  /*7eb0*/  LDSM.16.MT88.4 R32, [R229+0x6100] ;  /* 0x00610000e520783b */ /* 0x000ea40000004200 */
[C---:B---3--:R-:W-:Y:S01]  /*7ec0*/  HMMA.16816.F32.BF16 R84, R20.reuse, R24, R84 ;  /* 0x000000181454723c */ /* 0x048fe20000041854 */
[----:B------:R-:W3:Y:S03]  /*7ed0*/  MUFU.EX2 R118, R118 ;  /* 0x0000007600767308 */ /* 0x000ee60000000800 */
[----:B-1----:R-:W-:Y:S04]  /*7ee0*/  FADD.FTZ R200, R116, R200 ;  /* 0x000000c874c87221 */ /* 0x002fe80000010000 */
[C---:B------:R-:W-:Y:S01]  /*7ef0*/  HMMA.16816.F32.BF16 R88, R20.reuse, R26, R88 ;  /* 0x0000001a1458723c */ /* 0x040fe20000041858 */
[----:B------:R-:W1:Y:S02]  /*7f00*/  LDSM.16.MT88.4 R24, [R228+0x6100] ;  /* 0x00610000e418783b */ /* 0x000e640000004200 */
[----:B------:R-:W1:Y:S05]  /*7f10*/  MUFU.EX2 R119, R119 ;  /* 0x0000007700777308 */ /* 0x000e6a0000000800 */
[C---:B----4-:R-:W-:Y:S08]  /*7f20*/  HMMA.16816.F32.BF16 R92, R20.reuse, R28, R92 ;  /* 0x0000001c145c723c */ /* 0x050ff0000004185c */
[C---:B------:R-:W-:Y:S01]  /*7f30*/  HMMA.16816.F32.BF16 R96, R20.reuse, R30, R96 ;  /* 0x0000001e1460723c */ /* 0x040fe20000041860 */
[----:B------:R-:W4:Y:S03]  /*7f40*/  LDSM.16.MT88.4 R28, [R232+0x2900] ;  /* 0x00290000e81c783b */ /* 0x000f260000004200 */
[----:B---3--:R-:W-:Y:S04]  /*7f50*/  FADD.FTZ R202, R118, R202 ;  /* 0x000000ca76ca7221 */ /* 0x008fe80000010000 */
[C---:B-----5:R-:W-:Y:S08]  /*7f60*/  HMMA.16816.F32.BF16 R12, R20.reuse, R36, R12 ;  /* 0x00000024140c723c */ /* 0x060ff0000004180c */
[C---:B------:R-:W-:Y:S01]  /*7f70*/  HMMA.16816.F32.BF16 R100, R20.reuse, R38, R100 ;  /* 0x000000261464723c */ /* 0x040fe20000041864 */
[----:B------:R-:W3:Y:S07]  /*7f80*/  LDSM.16.MT88.4 R36, [R230+0x2900] ;  /* 0x00290000e624783b */ /* 0x000eee0000004200 */
[C---:B--2---:R-:W-:Y:S08]  /*7f90*/  HMMA.16816.F32.BF16 R104, R20.reuse, R32, R104 ;  /* 0x000000201468723c */ /* 0x044ff00000041868 */
[C---:B------:R-:W-:Y:S01]  /*7fa0*/  HMMA.16816.F32.BF16 R108, R20.reuse, R34, R108 ;  /* 0x00000022146c723c */ /* 0x040fe2000004186c */
[----:B------:R-:W2:Y:S07]  /*7fb0*/  LDSM.16.MT88.4 R32, [R229+0x2900] ;  /* 0x00290000e520783b */ /* 0x000eae0000004200 */
[C---:B-1----:R-:W-:Y:S08]  /*7fc0*/  HMMA.16816.F32.BF16 R16, R20.reuse, R24, R16 ;  /* 0x000000181410723c */ /* 0x042ff00000041810 */
[----:B------:R-:W-:Y:S01]  /*7fd0*/  HMMA.16816.F32.BF16 R112, R20, R26, R112 ;  /* 0x0000001a1470723c */ /* 0x000fe20000041870 */
[----:B------:R-:W1:Y:S06]  /*7fe0*/  LDSM.16.MT88.4 R24, [R228+0x2900] ;  /* 0x00290000e418783b */ /* 0x000e6c0000004200 */
[C---:B------:R-:W-:Y:S01]  /*7ff0*/  F2FP.BF16.PACK_AB R20, R117.reuse, R116 ;  /* 0x000000747514723e */ /* 0x040fe200000010ff */
[----:B------:R-:W-:Y:S01]  /*8000*/  FADD.FTZ R117, R117, R200 ;  /* 0x000000c875757221 */ /* 0x000fe20000010000 */
[C---:B------:R-:W-:Y:S03]  /*8010*/  F2FP.BF16.PACK_AB R21, R119.reuse, R118 ;  /* 0x000000767715723e */ /* 0x040fe600000010ff */
[----:B------:R-:W-:Y:S01]  /*8020*/  F2FP.BF16.PACK_AB R22, R204, R203 ;  /* 0x000000cbcc16723e */ /* 0x000fe200000010ff */
[----:B------:R-:W-:Y:S01]  /*8030*/  FADD.FTZ R119, R119, R202 ;  /* 0x000000ca77777221 */ /* 0x000fe20000010000 */
[----:B------:R-:W-:Y:S01]  /*8040*/  F2FP.BF16.PACK_AB R23, R206, R205 ;  /* 0x000000cdce17723e */ /* 0x000fe200000010ff */
[----:B------:R-:W-:Y:S02]  /*8050*/  FADD.FTZ R117, R203, R117 ;  /* 0x00000075cb757221 */ /* 0x000fe40000010000 */
[----:B------:R-:W-:Y:S02]  /*8060*/  FADD.FTZ R119, R205, R119 ;  /* 0x00000077cd777221 */ /* 0x000fe40000010000 */
[----:B------:R-:W-:Y:S02]  /*8070*/  FADD.FTZ R204, R204, R117 ;  /* 0x00000075cccc7221 */ /* 0x000fe40000010000 */
[C---:B----4-:R-:W-:Y:S03]  /*8080*/  HMMA.16816.F32.BF16 R4, R20.reuse, R28, R4 ;  /* 0x0000001c1404723c */ /* 0x050fe60000041804 */
[----:B------:R-:W-:Y:S02]  /*8090*/  FADD.FTZ R206, R206, R119 ;  /* 0x00000077cece7221 */ /* 0x000fe40000010000 */
[----:B------:R-:W-:Y:S02]  /*80a0*/  FADD.FTZ R204, R52, R204 ;  /* 0x000000cc34cc7221 */ /* 0x000fe40000010000 */
[----:B------:R-:W-:Y:S01]  /*80b0*/  FADD.FTZ R206, R54, R206 ;  /* 0x000000ce36ce7221 */ /* 0x000fe20000010000 */
[C---:B------:R-:W-:Y:S01]  /*80c0*/  HMMA.16816.F32.BF16 R8, R20.reuse, R30, R8 ;  /* 0x0000001e1408723c */ /* 0x040fe20000041808 */
[----:B------:R-:W4:Y:S07]  /*80d0*/  LDSM.16.MT88.4 R28, [R232+0x6900] ;  /* 0x00690000e81c783b */ /* 0x000f2e0000004200 */
[C---:B---3--:R-:W-:Y:S08]  /*80e0*/  HMMA.16816.F32.BF16 R68, R20.reuse, R36, R68 ;  /* 0x000000241444723c */ /* 0x048ff00000041844 */
[C---:B------:R-:W-:Y:S01]  /*80f0*/  HMMA.16816.F32.BF16 R72, R20.reuse, R38, R72 ;  /* 0x000000261448723c */ /* 0x040fe20000041848 */
[----:B------:R-:W3:Y:S07]  /*8100*/  LDSM.16.MT88.4 R36, [R230+0x6900] ;  /* 0x00690000e624783b */ /* 0x000eee0000004200 */
[C---:B--2---:R-:W-:Y:S08]  /*8110*/  HMMA.16816.F32.BF16 R76, R20.reuse, R32, R76 ;  /* 0x00000020144c723c */ /* 0x044ff0000004184c */
[C---:B------:R-:W-:Y:S01]  /*8120*/  HMMA.16816.F32.BF16 R80, R20.reuse, R34, R80 ;  /* 0x000000221450723c */ /* 0x040fe20000041850 */
[----:B------:R-:W-:Y:S07]  /*8130*/  LDSM.16.MT88.4 R32, [R230+0x3100] ;  /* 0x00310000e620783b */ /* 0x000fee0000004200 */
[C---:B-1----:R-:W-:Y:S08]  /*8140*/  HMMA.16816.F32.BF16 R84, R20.reuse, R24, R84 ;  /* 0x000000181454723c */ /* 0x042ff00000041854 */
[C---:B------:R-:W-:Y:S01]  /*8150*/  HMMA.16816.F32.BF16 R88, R20.reuse, R26, R88 ;  /* 0x0000001a1458723c */ /* 0x040fe20000041858 */
[----:B------:R-:W1:Y:S07]  /*8160*/  LDSM.16.MT88.4 R24, [R228+0x6900] ;  /* 0x00690000e418783b */ /* 0x000e6e0000004200 */
[C---:B----4-:R-:W-:Y:S08]  /*8170*/  HMMA.16816.F32.BF16 R92, R20.reuse, R28, R92 ;  /* 0x0000001c145c723c */ /* 0x050ff0000004185c */
[C---:B------:R-:W-:Y:S01]  /*8180*/  HMMA.16816.F32.BF16 R96, R20.reuse, R30, R96 ;  /* 0x0000001e1460723c */ /* 0x040fe20000041860 */
[----:B------:R-:W2:Y:S07]  /*8190*/  LDSM.16.MT88.4 R28, [R232+0x3100] ;  /* 0x00310000e81c783b */ /* 0x000eae0000004200 */
[C---:B---3--:R-:W-:Y:S08]  /*81a0*/  HMMA.16816.F32.BF16 R12, R20.reuse, R36, R12 ;  /* 0x00000024140c723c */ /* 0x048ff0000004180c */
[C---:B------:R-:W-:Y:S01]  /*81b0*/  HMMA.16816.F32.BF16 R100, R20.reuse, R38, R100 ;  /* 0x000000261464723c */ /* 0x040fe20000041864 */
[----:B------:R-:W-:Y:S07]  /*81c0*/  LDSM.16.MT88.4 R36, [R228+0x3100] ;  /* 0x00310000e424783b */ /* 0x000fee0000004200 */
[C---:B------:R-:W-:Y:S08]  /*81d0*/  HMMA.16816.F32.BF16 R104, R20.reuse, R40, R104 ;  /* 0x000000281468723c */ /* 0x040ff00000041868 */
[C---:B------:R-:W-:Y:S01]  /*81e0*/  HMMA.16816.F32.BF16 R108, R20.reuse, R42, R108 ;  /* 0x0000002a146c723c */ /* 0x040fe2000004186c */
[----:B------:R-:W-:Y:S07]  /*81f0*/  LDSM.16.MT88.4 R40, [R230+0x7100] ;  /* 0x00710000e628783b */ /* 0x000fee0000004200 */
[C---:B-1----:R-:W-:Y:S08]  /*8200*/  HMMA.16816.F32.BF16 R16, R20.reuse, R24, R16 ;  /* 0x000000181410723c */ /* 0x042ff00000041810 */
[----:B------:R-:W-:Y:S01]  /*8210*/  HMMA.16816.F32.BF16 R112, R20, R26, R112 ;  /* 0x0000001a1470723c */ /* 0x000fe20000041870 */
[----:B------:R-:W1:Y:S06]  /*8220*/  LDSM.16.MT88.4 R24, [R229+0x3100] ;  /* 0x00310000e518783b */ /* 0x000e6c0000004200 */
[C---:B------:R-:W-:Y:S01]  /*8230*/  F2FP.BF16.PACK_AB R20, R53.reuse, R52 ;  /* 0x000000343514723e */ /* 0x040fe200000010ff */
[----:B------:R-:W-:Y:S01]  /*8240*/  FADD.FTZ R53, R53, R204 ;  /* 0x000000cc35357221 */ /* 0x000fe20000010000 */
[----:B------:R-:W-:Y:S03]  /*8250*/  F2FP.BF16.PACK_AB R21, R55, R54 ;  /* 0x000000363715723e */ /* 0x000fe600000010ff */
[----:B------:R-:W-:Y:S01]  /*8260*/  F2FP.BF16.PACK_AB R22, R57, R56 ;  /* 0x000000383916723e */ /* 0x000fe200000010ff */
[----:B------:R-:W-:Y:S01]  /*8270*/  FADD.FTZ R55, R55, R206 ;  /* 0x000000ce37377221 */ /* 0x000fe20000010000 */
[----:B------:R-:W-:Y:S01]  /*8280*/  F2FP.BF16.PACK_AB R23, R59, R58 ;  /* 0x0000003a3b17723e */ /* 0x000fe200000010ff */
[----:B------:R-:W-:Y:S02]  /*8290*/  FADD.FTZ R53, R56, R53 ;  /* 0x0000003538357221 */ /* 0x000fe40000010000 */
[----:B------:R-:W-:Y:S02]  /*82a0*/  FADD.FTZ R55, R58, R55 ;  /* 0x000000373a377221 */ /* 0x000fe40000010000 */
[----:B------:R-:W-:Y:S02]  /*82b0*/  FADD.FTZ R57, R57, R53 ;  /* 0x0000003539397221 */ /* 0x000fe40000010000 */
[C---:B--2---:R-:W-:Y:S03]  /*82c0*/  HMMA.16816.F32.BF16 R4, R20.reuse, R28, R4 ;  /* 0x0000001c1404723c */ /* 0x044fe60000041804 */
[----:B------:R-:W-:Y:S02]  /*82d0*/  FADD.FTZ R59, R59, R55 ;  /* 0x000000373b3b7221 */ /* 0x000fe40000010000 */
[----:B------:R-:W-:Y:S02]  /*82e0*/  FADD.FTZ R57, R60, R57 ;  /* 0x000000393c397221 */ /* 0x000fe40000010000 */
[----:B------:R-:W-:Y:S01]  /*82f0*/  FADD.FTZ R59, R62, R59 ;  /* 0x0000003b3e3b7221 */ /* 0x000fe20000010000 */
[C---:B------:R-:W-:Y:S01]  /*8300*/  HMMA.16816.F32.BF16 R8, R20.reuse, R30, R8 ;  /* 0x0000001e1408723c */ /* 0x040fe20000041808 */
[----:B------:R-:W2:Y:S03]  /*8310*/  LDSM.16.MT88.4 R28, [R232+0x7100] ;  /* 0x00710000e81c783b */ /* 0x000ea60000004200 */
[----:B------:R-:W-:Y:S02]  /*8320*/  FADD.FTZ R57, R61, R57 ;  /* 0x000000393d397221 */ /* 0x000fe40000010000 */
[----:B------:R-:W-:Y:S02]  /*8330*/  FADD.FTZ R59, R63, R59 ;  /* 0x0000003b3f3b7221 */ /* 0x000fe40000010000 */
[C---:B------:R-:W-:Y:S07]  /*8340*/  HMMA.16816.F32.BF16 R68, R20.reuse, R32, R68 ;  /* 0x000000201444723c */ /* 0x040fee0000041844 */
[--C-:B------:R-:W-:Y:S01]  /*8350*/  FFMA.FTZ R32, R64, c[0x0][0x2d0], -R162.reuse ;  /* 0x0000b40040207a23 */ /* 0x100fe200000108a2 */
[C---:B------:R-:W-:Y:S04]  /*8360*/  HMMA.16816.F32.BF16 R72, R20.reuse, R34, R72 ;  /* 0x000000221448723c */ /* 0x040fe80000041848 */
[----:B------:R-:W-:Y:S01]  /*8370*/  FFMA.FTZ R162, R65, c[0x0][0x2d0], -R162 ;  /* 0x0000b40041a27a23 */ /* 0x000fe200000108a2 */
[----:B------:R-:W3:Y:S01]  /*8380*/  MUFU.EX2 R32, R32 ;  /* 0x0000002000207308 */ /* 0x000ee20000000800 */
[--C-:B------:R-:W-:Y:S02]  /*8390*/  FFMA.FTZ R33, R66, c[0x0][0x2d0], -R161.reuse ;  /* 0x0000b40042217a23 */ /* 0x100fe400000108a1 */
[C---:B-1----:R-:W-:Y:S04]  /*83a0*/  HMMA.16816.F32.BF16 R76, R20.reuse, R24, R76 ;  /* 0x00000018144c723c */ /* 0x042fe8000004184c */
[----:B------:R-:W-:Y:S03]  /*83b0*/  FFMA.FTZ R161, R67, c[0x0][0x2d0], -R161 ;  /* 0x0000b40043a17a23 */ /* 0x000fe600000108a1 */
[----:B------:R-:W1:Y:S01]  /*83c0*/  MUFU.EX2 R162, R162 ;  /* 0x000000a200a27308 */ /* 0x000e620000000800 */
[C---:B------:R-:W-:Y:S01]  /*83d0*/  HMMA.16816.F32.BF16 R80, R20.reuse, R26, R80 ;  /* 0x0000001a1450723c */ /* 0x040fe20000041850 */
[----:B------:R-:W4:Y:S07]  /*83e0*/  LDSM.16.MT88.4 R24, [R230+0x3900] ;  /* 0x00390000e618783b */ /* 0x000f2e0000004200 */
[C---:B------:R-:W-:Y:S01]  /*83f0*/  HMMA.16816.F32.BF16 R84, R20.reuse, R36, R84 ;  /* 0x000000241454723c */ /* 0x040fe20000041854 */
[----:B------:R-:W5:Y:S03]  /*8400*/  MUFU.EX2 R33, R33 ;  /* 0x0000002100217308 */ /* 0x000f660000000800 */
[----:B---3--:R-:W-:Y:S04]  /*8410*/  FADD.FTZ R57, R32, R57 ;  /* 0x0000003920397221 */ /* 0x008fe80000010000 */
[C---:B------:R-:W-:Y:S03]  /*8420*/  HMMA.16816.F32.BF16 R88, R20.reuse, R38, R88 ;  /* 0x000000261458723c */ /* 0x040fe60000041858 */
[----:B------:R-:W3:Y:S01]  /*8430*/  MUFU.EX2 R161, R161 ;  /* 0x000000a100a17308 */ /* 0x000ee20000000800 */
[C---:B-1----:R-:W-:Y:S04]  /*8440*/  FADD.FTZ R251, R162.reuse, R57 ;  /* 0x00000039a2fb7221 */ /* 0x042fe80000010000 */
[C---:B--2---:R-:W-:Y:S08]  /*8450*/  HMMA.16816.F32.BF16 R92, R20.reuse, R28, R92 ;  /* 0x0000001c145c723c */ /* 0x044ff0000004185c */
[C---:B------:R-:W-:Y:S01]  /*8460*/  HMMA.16816.F32.BF16 R96, R20.reuse, R30, R96 ;  /* 0x0000001e1460723c */ /* 0x040fe20000041860 */
[----:B------:R-:W1:Y:S03]  /*8470*/  LDSM.16.MT88.4 R28, [R229+0x3900] ;  /* 0x00390000e51c783b */ /* 0x000e660000004200 */
[----:B-----5:R-:W-:Y:S04]  /*8480*/  FADD.FTZ R59, R33, R59 ;  /* 0x0000003b213b7221 */ /* 0x020fe80000010000 */
[C---:B------:R-:W-:Y:S04]  /*8490*/  HMMA.16816.F32.BF16 R12, R20.reuse, R40, R12 ;  /* 0x00000028140c723c */ /* 0x040fe8000004180c */
[----:B---3--:R-:W-:Y:S04]  /*84a0*/  FADD.FTZ R250, R161, R59 ;  /* 0x0000003ba1fa7221 */ /* 0x008fe80000010000 */
[C---:B------:R-:W-:Y:S08]  /*84b0*/  HMMA.16816.F32.BF16 R100, R20.reuse, R42, R100 ;  /* 0x0000002a1464723c */ /* 0x040ff00000041864 */
[C---:B------:R-:W-:Y:S08]  /*84c0*/  HMMA.16816.F32.BF16 R104, R20.reuse, R44, R104 ;  /* 0x0000002c1468723c */ /* 0x040ff00000041868 */
[C---:B------:R-:W-:Y:S08]  /*84d0*/  HMMA.16816.F32.BF16 R108, R20.reuse, R46, R108 ;  /* 0x0000002e146c723c */ /* 0x040ff0000004186c */
[C---:B------:R-:W-:Y:S08]  /*84e0*/  HMMA.16816.F32.BF16 R16, R20.reuse, R48, R16 ;  /* 0x000000301410723c */ /* 0x040ff00000041810 */
[----:B------:R-:W-:Y:S07]  /*84f0*/  HMMA.16816.F32.BF16 R112, R20, R50, R112 ;  /* 0x000000321470723c */ /* 0x000fee0000041870 */
[----:B------:R-:W-:Y:S02]  /*8500*/  F2FP.BF16.PACK_AB R20, R61, R60 ;  /* 0x0000003c3d14723e */ /* 0x000fe400000010ff */
[----:B------:R-:W-:Y:S03]  /*8510*/  F2FP.BF16.PACK_AB R21, R63, R62 ;  /* 0x0000003e3f15723e */ /* 0x000fe600000010ff */
[----:B------:R-:W-:Y:S02]  /*8520*/  F2FP.BF16.PACK_AB R22, R162, R32 ;  /* 0x00000020a216723e */ /* 0x000fe400000010ff */
[----:B------:R-:W-:Y:S07]  /*8530*/  F2FP.BF16.PACK_AB R23, R161, R33 ;  /* 0x00000021a117723e */ /* 0x000fee00000010ff */
[C---:B------:R-:W-:Y:S01]  /*8540*/  HMMA.16816.F32.BF16 R128, R20.reuse, R124, R4 ;  /* 0x0000007c1480723c */ /* 0x040fe20000041804 */
[----:B------:R-:W2:Y:S07]  /*8550*/  LDSM.16.MT88.4 R4, [R228+0x3900] ;  /* 0x00390000e404783b */ /* 0x000eae0000004200 */
[C---:B------:R-:W-:Y:S01]  /*8560*/  HMMA.16816.F32.BF16 R124, R20.reuse, R126, R8 ;  /* 0x0000007e147c723c */ /* 0x040fe20000041808 */
[----:B------:R-:W3:Y:S07]  /*8570*/  LDSM.16.MT88.4 R8, [R232+0x7900] ;  /* 0x00790000e808783b */ /* 0x000eee0000004200 */
[C---:B----4-:R-:W-:Y:S08]  /*8580*/  HMMA.16816.F32.BF16 R68, R20.reuse, R24, R68 ;  /* 0x000000181444723c */ /* 0x050ff00000041844 */
[C---:B------:R-:W-:Y:S01]  /*8590*/  HMMA.16816.F32.BF16 R72, R20.reuse, R26, R72 ;  /* 0x0000001a1448723c */ /* 0x040fe20000041848 */
[----:B------:R-:W4:Y:S07]  /*85a0*/  LDSM.16.MT88.4 R24, [R230+0x7900] ;  /* 0x00790000e618783b */ /* 0x000f2e0000004200 */
[C---:B-1----:R-:W-:Y:S08]  /*85b0*/  HMMA.16816.F32.BF16 R76, R20.reuse, R28, R76 ;  /* 0x0000001c144c723c */ /* 0x042ff0000004184c */
[C---:B------:R-:W-:Y:S08]  /*85c0*/  HMMA.16816.F32.BF16 R80, R20.reuse, R30, R80 ;  /* 0x0000001e1450723c */ /* 0x040ff00000041850 */
[C---:B--2---:R-:W-:Y:S08]  /*85d0*/  HMMA.16816.F32.BF16 R84, R20.reuse, R4, R84 ;  /* 0x000000041454723c */ /* 0x044ff00000041854 */
[C---:B------:R-:W-:Y:S01]  /*85e0*/  HMMA.16816.F32.BF16 R88, R20.reuse, R6, R88 ;  /* 0x000000061458723c */ /* 0x040fe20000041858 */
[----:B------:R-:W1:Y:S07]  /*85f0*/  LDSM.16.MT88.4 R4, [R229+0x7900] ;  /* 0x00790000e504783b */ /* 0x000e6e0000004200 */
[C---:B---3--:R-:W-:Y:S08]  /*8600*/  HMMA.16816.F32.BF16 R92, R20.reuse, R8, R92 ;  /* 0x00000008145c723c */ /* 0x048ff0000004185c */
[C---:B------:R-:W-:Y:S01]  /*8610*/  HMMA.16816.F32.BF16 R96, R20.reuse, R10, R96 ;  /* 0x0000000a1460723c */ /* 0x040fe20000041860 */
[----:B------:R-:W2:Y:S07]  /*8620*/  LDSM.16.MT88.4 R8, [R228+0x7900] ;  /* 0x00790000e408783b */ /* 0x000eae0000004200 */
[C---:B----4-:R-:W-:Y:S08]  /*8630*/  HMMA.16816.F32.BF16 R120, R20.reuse, R24, R12 ;  /* 0x000000181478723c */ /* 0x050ff0000004180c */
[C---:B------:R-:W-:Y:S08]  /*8640*/  HMMA.16816.F32.BF16 R100, R20.reuse, R26, R100 ;  /* 0x0000001a1464723c */ /* 0x040ff00000041864 */
[C---:B-1----:R-:W-:Y:S08]  /*8650*/  HMMA.16816.F32.BF16 R104, R20.reuse, R4, R104 ;  /* 0x000000041468723c */ /* 0x042ff00000041868 */
[C---:B------:R-:W-:Y:S08]  /*8660*/  HMMA.16816.F32.BF16 R108, R20.reuse, R6, R108 ;  /* 0x00000006146c723c */ /* 0x040ff0000004186c */
[C---:B--2---:R-:W-:Y:S08]  /*8670*/  HMMA.16816.F32.BF16 R116, R20.reuse, R8, R16 ;  /* 0x000000081474723c */ /* 0x044ff00000041810 */
[----:B------:R-:W-:Y:S01]  /*8680*/  HMMA.16816.F32.BF16 R112, R20, R10, R112 ;  /* 0x0000000a1470723c */ /* 0x000fe20000041870 */
[----:B------:R-:W-:-:S07]  /*8690*/  @P1 BRA `(.L_x_3) ;  /* 0xffffcd2000001947 */ /* 0x000fce000383ffff */
.L_x_2:
[----:B------:R-:W1:Y:S01]  /*86a0*/  SHFL.BFLY PT, R0, R250, 0x2, 0x1f ;  /* 0x0c401f00fa007f89 */ /* 0x000e6200000e0000 */
[----:B------:R-:W-:Y:S01]  /*86b0*/  MOV R5, c[0x0][0x4e8] ;  /* 0x00013a0000057a02 */ /* 0x000fe20000000f00 */
[----:B------:R-:W2:Y:S01]  /*86c0*/  S2UR UR7, SR_CTAID.Y ;  /* 0x00000000000779c3 */ /* 0x000ea20000002600 */
[----:B------:R-:W-:Y:S01]  /*86d0*/  MOV R6, R239 ;  /* 0x000000ef00067202 */ /* 0x000fe20000000f00 */
[----:B------:R-:W3:Y:S01]  /*86e0*/  SHFL.BFLY PT, R2, R251, 0x2, 0x1f ;  /* 0x0c401f00fb027f89 */ /* 0x000ee200000e0000 */
[C---:B------:R-:W-:Y:S01]  /*86f0*/  ISETP.NE.AND P0, PT, R5.reuse, 0x1, PT ;  /* 0x000000010500780c */ /* 0x040fe20003f05270 */
[----:B------:R-:W-:Y:S01]  /*8700*/  IMAD.MOV.U32 R10, RZ, RZ, RZ ;  /* 0x000000ffff0a7224 */ /* 0x000fe200078e00ff */
[----:B------:R-:W-:Y:S01]  /*8710*/  ULDC.64 UR4, c[0x0][0x490] ;  /* 0x0001240000047ab9 */ /* 0x000fe20000000a00 */
[----:B------:R-:W4:Y:S01]  /*8720*/  S2R R7, SR_TID.X ;  /* 0x0000000000077919 */ /* 0x000f220000002100 */
[----:B------:R-:W-:Y:S01]  /*8730*/  IMAD.MOV.U32 R14, RZ, RZ, -0x800000 ;  /* 0xff800000ff0e7424 */ /* 0x000fe200078e00ff */
[----:B------:R-:W-:Y:S01]  /*8740*/  MOV R15, 0xff800000 ;  /* 0xff800000000f7802 */ /* 0x000fe20000000f00 */
[----:B------:R-:W-:Y:S01]  /*8750*/  IMAD R5, R5, c[0x0][0x388], RZ ;  /* 0x0000e20005057a24 */ /* 0x000fe200078e02ff */
[----:B------:R-:W-:Y:S01]  /*8760*/  SHF.R.S32.HI R242, RZ, 0x2, R242 ;  /* 0x00000002fff27819 */ /* 0x000fe200000114f2 */
[----:B------:R-:W-:Y:S05]  /*8770*/  BSSY B0, `(.L_x_6) ;  /* 0x0000126000007945 */ /* 0x000fea0003800000 */
[----:B------:R-:W-:-:S05]  /*8780*/  @P0 IMAD.HI.U32 R9, R239, c[0x0][0x4ec], RZ ;  /* 0x00013b00ef090a27 */ /* 0x000fca00078e00ff */
[----:B------:R-:W-:Y:S01]  /*8790*/  @P0 SHF.R.U32.HI R6, RZ, c[0x0][0x4f0], R9 ;  /* 0x00013c00ff060a19 */ /* 0x000fe20000011609 */
[----:B-1----:R-:W-:Y:S02]  /*87a0*/  FADD.FTZ R250, R0, R250 ;  /* 0x000000fa00fa7221 */ /* 0x002fe40000010000 */
[----:B------:R-:W-:Y:S01]  /*87b0*/  IMAD.MOV.U32 R9, RZ, RZ, RZ ;  /* 0x000000ffff097224 */ /* 0x000fe200078e00ff */
[----:B------:R-:W-:Y:S01]  /*87c0*/  IADD3 R12, -R6, RZ, RZ ;  /* 0x000000ff060c7210 */ /* 0x000fe20007ffe1ff */
[----:B---3--:R-:W-:Y:S01]  /*87d0*/  FADD.FTZ R251, R2, R251 ;  /* 0x000000fb02fb7221 */ /* 0x008fe20000010000 */
[----:B--2---:R-:W-:Y:S01]  /*87e0*/  USHF.R.S32.HI UR6, URZ, 0x1f, UR7 ;  /* 0x0000001f3f067899 */ /* 0x004fe20008011407 */
[----:B------:R-:W1:Y:S01]  /*87f0*/  SHFL.BFLY PT, R2, R250, 0x1, 0x1f ;  /* 0x0c201f00fa027f89 */ /* 0x000e6200000e0000 */
[----:B------:R-:W-:Y:S01]  /*8800*/  UIMAD.WIDE.U32 UR10, UR7, UR4, URZ ;  /* 0x00000004070a72a5 */ /* 0x000fe2000f8e003f */
[----:B----4-:R-:W-:Y:S01]  /*8810*/  SHF.R.S32.HI R8, RZ, 0x1f, R7 ;  /* 0x0000001fff087819 */ /* 0x010fe20000011407 */
[----:B------:R-:W-:Y:S01]  /*8820*/  UIMAD UR8, UR6, UR4, URZ ;  /* 0x00000004060872a4 */ /* 0x000fe2000f8e023f */
[----:B------:R-:W2:Y:S02]  /*8830*/  SHFL.BFLY PT, R4, R251, 0x1, 0x1f ;  /* 0x0c201f00fb047f89 */ /* 0x000ea400000e0000 */
[CC--:B------:R-:W-:Y:S01]  /*8840*/  LEA.HI R0, R8.reuse, R7.reuse, RZ, 0x5 ;  /* 0x0000000708007211 */ /* 0x0c0fe200078f28ff */
[----:B------:R-:W-:Y:S01]  /*8850*/  UIMAD UR8, UR7, UR5, UR8 ;  /* 0x00000005070872a4 */ /* 0x000fe2000f8e0208 */
[-C--:B------:R-:W-:Y:S01]  /*8860*/  LEA.HI R8, R8, R7.reuse, RZ, 0x2 ;  /* 0x0000000708087211 */ /* 0x080fe200078f10ff */
[----:B------:R-:W-:Y:S01]  /*8870*/  IMAD.U32 R19, RZ, RZ, UR11 ;  /* 0x0000000bff137e24 */ /* 0x000fe2000f8e00ff */
[----:B------:R-:W-:Y:S01]  /*8880*/  LOP3.LUT R11, R0, 0xffffffe0, RZ, 0xc0, !PT ;  /* 0xffffffe0000b7812 */ /* 0x000fe200078ec0ff */
[----:B------:R-:W-:Y:S01]  /*8890*/  ULDC.64 UR4, c[0x0][0x3e8] ;  /* 0x0000fa0000047ab9 */ /* 0x000fe20000000a00 */
[----:B------:R-:W-:Y:S01]  /*88a0*/  LOP3.LUT R13, R8, 0xfffffffc, RZ, 0xc0, !PT ;  /* 0xfffffffc080d7812 */ /* 0x000fe200078ec0ff */
[----:B------:R-:W-:Y:S01]  /*88b0*/  UIMAD UR6, UR6, UR4, URZ ;  /* 0x00000004060672a4 */ /* 0x000fe2000f8e023f */
[----:B------:R-:W-:Y:S01]  /*88c0*/  SHF.R.S32.HI R0, RZ, 0x5, R0 ;  /* 0x00000005ff007819 */ /* 0x000fe20000011400 */
[----:B------:R-:W-:Y:S01]  /*88d0*/  IMAD.IADD R11, R7, 0x1, -R11 ;  /* 0x00000001070b7824 */ /* 0x000fe200078e0a0b */
[----:B------:R-:W-:Y:S01]  /*88e0*/  IADD3 R7, -R13, R7, RZ ;  /* 0x000000070d077210 */ /* 0x000fe20007ffe1ff */
[----:B------:R-:W-:Y:S01]  /*88f0*/  UIMAD.WIDE.U32 UR12, UR7, UR4, URZ ;  /* 0x00000004070c72a5 */ /* 0x000fe2000f8e003f */
[----:B------:R-:W-:Y:S01]  /*8900*/  MOV R18, UR10 ;  /* 0x0000000a00127c02 */ /* 0x000fe20008000f00 */
[----:B------:R-:W-:Y:S01]  /*8910*/  UIMAD UR5, UR7, UR5, UR6 ;  /* 0x00000005070572a4 */ /* 0x000fe2000f8e0206 */
[----:B------:R-:W-:Y:S01]  /*8920*/  BAR.SYNC.DEFER_BLOCKING 0x1, 0x100 ;  /* 0x0044000000007b1d */ /* 0x000fe20000010000 */
[----:B------:R-:W-:Y:S01]  /*8930*/  LOP3.LUT P4, RZ, R11, 0x3, RZ, 0xc0, !PT ;  /* 0x000000030bff7812 */ /* 0x000fe2000788c0ff */
[----:B------:R-:W-:Y:S01]  /*8940*/  IMAD R11, R12, c[0x0][0x4e8], R239 ;  /* 0x00013a000c0b7a24 */ /* 0x000fe200078e02ef */
[----:B------:R-:W-:Y:S01]  /*8950*/  SHF.R.S32.HI R12, RZ, 0x2, R8 ;  /* 0x00000002ff0c7819 */ /* 0x000fe20000011408 */
[----:B-1----:R-:W-:Y:S01]  /*8960*/  FADD.FTZ R2, R250, R2 ;  /* 0x00000002fa027221 */ /* 0x002fe20000010000 */
[----:B------:R-:W-:Y:S01]  /*8970*/  SHF.R.S32.HI R8, RZ, 0x1f, R8 ;  /* 0x0000001fff087819 */ /* 0x000fe20000011408 */
[----:B------:R-:W-:Y:S01]  /*8980*/  UIADD3 UR5, UR13, UR5, URZ ;  /* 0x000000050d057290 */ /* 0x000fe2000fffe03f */
[----:B------:R-:W-:Y:S01]  /*8990*/  IMAD.U32 R17, RZ, RZ, UR13 ;  /* 0x0000000dff117e24 */ /* 0x000fe2000f8e00ff */
[----:B------:R-:W-:Y:S01]  /*89a0*/  UIADD3 UR8, UR11, UR8, URZ ;  /* 0x000000080b087290 */ /* 0x000fe2000fffe03f */
[----:B------:R-:W-:Y:S01]  /*89b0*/  FSETP.NE.FTZ.AND P1, PT, R2, RZ, PT ;  /* 0x000000ff0200720b */ /* 0x000fe20003f35000 */
[----:B--2---:R-:W-:Y:S01]  /*89c0*/  FADD.FTZ R4, R251, R4 ;  /* 0x00000004fb047221 */ /* 0x004fe20000010000 */
[----:B------:R-:W-:-:S02]  /*89d0*/  LEA.HI R8, R8, R12, RZ, 0x3 ;  /* 0x0000000c08087211 */ /* 0x000fc400078f18ff */
[----:B------:R-:W-:Y:S01]  /*89e0*/  MOV R16, UR12 ;  /* 0x0000000c00107c02 */ /* 0x000fe20008000f00 */
[----:B------:R-:W-:Y:S01]  /*89f0*/  IMAD.U32 R19, RZ, RZ, UR8 ;  /* 0x00000008ff137e24 */ /* 0x000fe2000f8e00ff */
[----:B------:R-:W-:Y:S02]  /*8a00*/  FSETP.NE.FTZ.AND P2, PT, R4, RZ, PT ;  /* 0x000000ff0400720b */ /* 0x000fe40003f55000 */
[----:B------:R-:W-:Y:S02]  /*8a10*/  LOP3.LUT R8, R8, 0xfffffff8, RZ, 0xc0, !PT ;  /* 0xfffffff808087812 */ /* 0x000fe400078ec0ff */
[----:B------:R-:W-:-:S03]  /*8a20*/  MOV R17, UR5 ;  /* 0x0000000500117c02 */ /* 0x000fc60008000f00 */
[----:B------:R-:W1:Y:S01]  /*8a30*/  @P1 MUFU.LG2 R13, R2 ;  /* 0x00000002000d1308 */ /* 0x000e620000000c00 */
[----:B------:R-:W-:-:S05]  /*8a40*/  IMAD.IADD R12, R12, 0x1, -R8 ;  /* 0x000000010c0c7824 */ /* 0x000fca00078e0a08 */
[----:B------:R-:W-:Y:S02]  /*8a50*/  @P2 MOV R8, 0x3f317218 ;  /* 0x3f31721800082802 */ /* 0x000fe40000000f00 */
[----:B------:R2:W3:Y:S03]  /*8a60*/  @P1 MUFU.RCP R9, R2 ;  /* 0x0000000200091308 */ /* 0x0004e60000001000 */
[----:B------:R-:W-:-:S05]  /*8a70*/  @P2 FMUL.FTZ R8, R8, c[0x0][0x2d0] ;  /* 0x0000b40008082a20 */ /* 0x000fca0000410000 */
[----:B------:R-:W-:Y:S01]  /*8a80*/  @P2 MUFU.RCP R10, R4 ;  /* 0x00000004000a2308 */ /* 0x000fe20000001000 */
[----:B-1----:R-:W-:Y:S01]  /*8a90*/  @P1 FMUL.FTZ R13, R13, 0.69314718246459960938 ;  /* 0x3f3172180d0d1820 */ /* 0x002fe20000410000 */
[----:B--2---:R-:W-:-:S06]  /*8aa0*/  @P1 MOV R2, 0x3f317218 ;  /* 0x3f31721800021802 */ /* 0x004fcc0000000f00 */
[----:B------:R-:W1:Y:S01]  /*8ab0*/  @P2 MUFU.LG2 R4, R4 ;  /* 0x0000000400042308 */ /* 0x000e620000000c00 */
[C---:B---3--:R-:W-:Y:S02]  /*8ac0*/  FMUL.FTZ R131, R9.reuse, R131 ;  /* 0x0000008309837220 */ /* 0x048fe40000410000 */
[C---:B------:R-:W-:Y:S02]  /*8ad0*/  FMUL.FTZ R130, R9.reuse, R130 ;  /* 0x0000008209827220 */ /* 0x040fe40000410000 */
[----:B------:R-:W-:Y:S02]  /*8ae0*/  @P1 FMUL.FTZ R2, R2, c[0x0][0x2d0] ;  /* 0x0000b40002021a20 */ /* 0x000fe40000410000 */
[----:B------:R-:W-:Y:S01]  /*8af0*/  FMUL.FTZ R127, R9, R127 ;  /* 0x0000007f097f7220 */ /* 0x000fe20000410000 */
[----:B------:R-:W-:Y:S01]  /*8b00*/  F2FP.BF16.PACK_AB R130, R131, R130 ;  /* 0x000000828382723e */ /* 0x000fe200000010ff */
[----:B------:R-:W-:Y:S01]  /*8b10*/  @P1 FFMA.FTZ R14, R2, R3, R13 ;  /* 0x00000003020e1223 */ /* 0x000fe2000001000d */
[----:B------:R-:W-:Y:S01]  /*8b20*/  SHF.R.S32.HI R3, RZ, 0x1f, R0 ;  /* 0x0000001fff037819 */ /* 0x000fe20000011400 */
[----:B------:R-:W2:Y:S01]  /*8b30*/  S2R R2, SR_CTAID.Z ;  /* 0x0000000000027919 */ /* 0x000ea20000002700 */
[----:B------:R-:W-:-:S02]  /*8b40*/  FMUL.FTZ R126, R9, R126 ;  /* 0x0000007e097e7220 */ /* 0x000fc40000410000 */
[----:B------:R-:W-:Y:S02]  /*8b50*/  FMUL.FTZ R71, R9, R71 ;  /* 0x0000004709477220 */ /* 0x000fe40000410000 */
[----:B-1----:R-:W-:Y:S01]  /*8b60*/  @P2 FMUL.FTZ R4, R4, 0.69314718246459960938 ;  /* 0x3f31721804042820 */ /* 0x002fe20000410000 */
[----:B------:R-:W-:Y:S01]  /*8b70*/  F2FP.BF16.PACK_AB R126, R127, R126 ;  /* 0x0000007e7f7e723e */ /* 0x000fe200000010ff */
[C---:B------:R-:W-:Y:S02]  /*8b80*/  FMUL.FTZ R70, R9.reuse, R70 ;  /* 0x0000004609467220 */ /* 0x040fe40000410000 */
[C---:B------:R-:W-:Y:S02]  /*8b90*/  FMUL.FTZ R75, R9.reuse, R75 ;  /* 0x0000004b094b7220 */ /* 0x040fe40000410000 */
[----:B------:R-:W-:Y:S01]  /*8ba0*/  FMUL.FTZ R74, R9, R74 ;  /* 0x0000004a094a7220 */ /* 0x000fe20000410000 */
[----:B------:R-:W-:Y:S01]  /*8bb0*/  F2FP.BF16.PACK_AB R70, R71, R70 ;  /* 0x000000464746723e */ /* 0x000fe200000010ff */
[----:B------:R-:W-:-:S02]  /*8bc0*/  FMUL.FTZ R79, R9, R79 ;  /* 0x0000004f094f7220 */ /* 0x000fc40000410000 */
[----:B------:R-:W-:Y:S01]  /*8bd0*/  FMUL.FTZ R78, R9, R78 ;  /* 0x0000004e094e7220 */ /* 0x000fe20000410000 */
[----:B------:R-:W-:Y:S01]  /*8be0*/  F2FP.BF16.PACK_AB R74, R75, R74 ;  /* 0x0000004a4b4a723e */ /* 0x000fe200000010ff */
[C---:B------:R-:W-:Y:S02]  /*8bf0*/  FMUL.FTZ R83, R9.reuse, R83 ;  /* 0x0000005309537220 */ /* 0x040fe40000410000 */
[----:B------:R-:W-:Y:S01]  /*8c00*/  FMUL.FTZ R82, R9, R82 ;  /* 0x0000005209527220 */ /* 0x000fe20000410000 */
[----:B------:R-:W-:Y:S01]  /*8c10*/  F2FP.BF16.PACK_AB R78, R79, R78 ;  /* 0x0000004e4f4e723e */ /* 0x000fe200000010ff */
        /* <DEDUP_REMOVED lines=30> */
[----:B------:R-:W-:Y:S01]  /*8e00*/  @P2 FFMA.FTZ R15, R8, R132, R4 ;  /* 0x00000084080f2223 */ /* 0x000fe20000010004 */
[----:B------:R-:W-:Y:S01]  /*8e10*/  LEA.HI R8, R3, R0, RZ, 0x3 ;  /* 0x0000000003087211 */ /* 0x000fe200078f18ff */
[----:B--2---:R-:W-:Y:S01]  /*8e20*/  IMAD.WIDE.U32 R16, R2, c[0x0][0x3f0], R16 ;  /* 0x0000fc0002107a25 */ /* 0x004fe200078e0010 */
[----:B------:R-:W-:-:S02]  /*8e30*/  F2FP.BF16.PACK_AB R115, R115, R9 ;  /* 0x000000097373723e */ /* 0x000fc400000010ff */
[----:B------:R-:W-:Y:S01]  /*8e40*/  LOP3.LUT R9, R8, 0xffffff8, RZ, 0xc0, !PT ;  /* 0x0ffffff808097812 */ /* 0x000fe200078ec0ff */
[----:B------:R-:W-:Y:S01]  /*8e50*/  IMAD.WIDE.U32 R18, R2, c[0x0][0x498], R18 ;  /* 0x0001260002127a25 */ /* 0x000fe200078e0012 */
[----:B------:R-:W1:Y:S01]  /*8e60*/  S2R R8, SR_CTAID.X ;  /* 0x0000000000087919 */ /* 0x000e620000002500 */
[----:B------:R-:W-:Y:S02]  /*8e70*/  SHF.R.S32.HI R3, RZ, 0x1f, R2 ;  /* 0x0000001fff037819 */ /* 0x000fe40000011402 */
[----:B------:R-:W-:Y:S01]  /*8e80*/  LEA.HI R4, R7, R7, RZ, 0x1 ;  /* 0x0000000707047211 */ /* 0x000fe200078f08ff */
[----:B------:R-:W-:Y:S01]  /*8e90*/  FMUL.FTZ R129, R10, R129 ;  /* 0x000000810a817220 */ /* 0x000fe20000410000 */
[C---:B------:R-:W-:Y:S01]  /*8ea0*/  IADD3 R9, R0.reuse, -R9, RZ ;  /* 0x8000000900097210 */ /* 0x040fe20007ffe0ff */
[----:B------:R-:W-:Y:S01]  /*8eb0*/  IMAD R0, R0, 0x200, R7 ;  /* 0x0000020000007824 */ /* 0x000fe200078e0207 */
[----:B------:R-:W-:Y:S01]  /*8ec0*/  LOP3.LUT R13, R4, 0x1ffffffe, RZ, 0xc0, !PT ;  /* 0x1ffffffe040d7812 */ /* 0x000fe200078ec0ff */
[C---:B------:R-:W-:Y:S01]  /*8ed0*/  IMAD R4, R3.reuse, c[0x0][0x3f0], RZ ;  /* 0x0000fc0003047a24 */ /* 0x040fe200078e02ff */
[----:B------:R-:W-:Y:S01]  /*8ee0*/  R2P PR, R12, 0x6 ;  /* 0x000000060c007804 */ /* 0x000fe20000000000 */
[----:B------:R-:W-:Y:S01]  /*8ef0*/  IMAD R3, R3, c[0x0][0x498], RZ ;  /* 0x0001260003037a24 */ /* 0x000fe200078e02ff */
[----:B------:R-:W-:Y:S01]  /*8f00*/  IADD3 R13, R7, -R13, RZ ;  /* 0x8000000d070d7210 */ /* 0x000fe20007ffe0ff */
[----:B------:R-:W-:Y:S01]  /*8f10*/  IMAD R4, R2, c[0x0][0x3f4], R4 ;  /* 0x0000fd0002047a24 */ /* 0x000fe200078e0204 */
[----:B------:R-:W-:Y:S01]  /*8f20*/  LOP3.LUT R7, R12, 0x1, RZ, 0xc0, !PT ;  /* 0x000000010c077812 */ /* 0x000fe200078ec0ff */
[----:B------:R-:W-:Y:S01]  /*8f30*/  IMAD R3, R2, c[0x0][0x49c], R3 ;  /* 0x0001270002037a24 */ /* 0x000fe200078e0203 */
[----:B------:R-:W-:Y:S01]  /*8f40*/  SHF.L.U32 R12, R12, 0x6, RZ ;  /* 0x000000060c0c7819 */ /* 0x000fe200000006ff */
[----:B------:R-:W-:Y:S01]  /*8f50*/  IMAD.IADD R17, R17, 0x1, R4 ;  /* 0x0000000111117824 */ /* 0x000fe200078e0204 */
[----:B------:R-:W-:Y:S01]  /*8f60*/  LEA R9, R9, R242, 0x4 ;  /* 0x000000f209097211 */ /* 0x000fe200078e20ff */
[C---:B------:R-:W-:Y:S01]  /*8f70*/  FMUL.FTZ R128, R10.reuse, R128 ;  /* 0x000000800a807220 */ /* 0x040fe20000410000 */
[----:B------:R-:W-:Y:S01]  /*8f80*/  SHF.R.S32.HI R2, RZ, 0x1f, R6 ;  /* 0x0000001fff027819 */ /* 0x000fe20000011406 */
[----:B------:R-:W-:Y:S01]  /*8f90*/  FMUL.FTZ R125, R10, R125 ;  /* 0x0000007d0a7d7220 */ /* 0x000fe20000410000 */
[----:B------:R-:W-:Y:S01]  /*8fa0*/  LOP3.LUT R12, R12, 0x1c0, RZ, 0xc0, !PT ;  /* 0x000001c00c0c7812 */ /* 0x000fe200078ec0ff */
[----:B------:R-:W-:Y:S01]  /*8fb0*/  FMUL.FTZ R124, R10, R124 ;  /* 0x0000007c0a7c7220 */ /* 0x000fe20000410000 */
[----:B------:R-:W-:Y:S01]  /*8fc0*/  LEA R13, R13, R9, 0x3 ;  /* 0x000000090d0d7211 */ /* 0x000fe200078e18ff */
[----:B------:R-:W-:Y:S01]  /*8fd0*/  IMAD R2, R2, c[0x0][0x3e0], RZ ;  /* 0x0000f80002027a24 */ /* 0x000fe200078e02ff */
[----:B------:R-:W-:Y:S01]  /*8fe0*/  LEA.HI R12, R12, R12, RZ, 0x1d ;  /* 0x0000000c0c0c7211 */ /* 0x000fe200078fe8ff */
[C---:B-1----:R-:W-:Y:S01]  /*8ff0*/  IMAD R9, R8.reuse, 0x80, R9 ;  /* 0x0000008008097824 */ /* 0x042fe200078e0209 */
[----:B------:R-:W-:Y:S01]  /*9000*/  LEA R13, R8, R13, 0x7 ;  /* 0x0000000d080d7211 */ /* 0x000fe200078e38ff */
[C---:B------:R-:W-:Y:S01]  /*9010*/  IMAD R2, R6.reuse, c[0x0][0x3e4], R2 ;  /* 0x0000f90006027a24 */ /* 0x040fe200078e0202 */
[----:B------:R-:W-:Y:S01]  /*9020*/  ISETP.NE.U32.AND P3, PT, R7, 0x1, PT ;  /* 0x000000010700780c */ /* 0x000fe20003f65070 */
[----:B------:R-:W-:Y:S01]  /*9030*/  IMAD.WIDE.U32 R6, R6, c[0x0][0x3e0], R16 ;  /* 0x0000f80006067a25 */ /* 0x000fe200078e0010 */
[----:B------:R-:W-:-:S02]  /*9040*/  LEA R0, R0, R12, 0x1 ;  /* 0x0000000c00007211 */ /* 0x000fc400078e08ff */
[----:B------:R-:W-:Y:S01]  /*9050*/  ISETP.GE.OR P5, PT, R9, R5, P4 ;  /* 0x000000050900720c */ /* 0x000fe200027a6670 */
[----:B------:R-:W-:Y:S01]  /*9060*/  @P0 IMAD.HI.U32 R4, R13, c[0x0][0x4ec], RZ ;  /* 0x00013b000d040a27 */ /* 0x000fe200078e00ff */
[----:B------:R-:W-:Y:S02]  /*9070*/  IADD3 R17, R7, R2, RZ ;  /* 0x0000000207117210 */ /* 0x000fe40007ffe0ff */
[----:B------:R-:W-:Y:S01]  /*9080*/  SHF.R.S32.HI R2, RZ, 0x1f, R11 ;  /* 0x0000001fff027819 */ /* 0x000fe2000001140b */
[----:B------:R-:W-:Y:S01]  /*9090*/  IMAD.SHL.U32 R0, R0, 0x2, RZ ;  /* 0x0000000200007824 */ /* 0x000fe200078e00ff */
[----:B------:R-:W-:Y:S01]  /*90a0*/  IADD3 R9, R9, 0x8, RZ ;  /* 0x0000000809097810 */ /* 0x000fe20007ffe0ff */
[----:B------:R-:W-:Y:S01]  /*90b0*/  IMAD.MOV.U32 R16, RZ, RZ, R6 ;  /* 0x000000ffff107224 */ /* 0x000fe200078e0006 */
[----:B------:R-:W-:Y:S01]  /*90c0*/  MOV R7, R13 ;  /* 0x0000000d00077202 */ /* 0x000fe20000000f00 */
[----:B------:R-:W-:Y:S01]  /*90d0*/  IMAD R6, R2, c[0x0][0x3d8], RZ ;  /* 0x0000f60002067a24 */ /* 0x000fe200078e02ff */
[----:B------:R-:W-:Y:S01]  /*90e0*/  @P0 SHF.R.U32.HI R7, RZ, c[0x0][0x4f0], R4 ;  /* 0x00013c00ff070a19 */ /* 0x000fe20000011604 */
[C---:B------:R-:W-:Y:S01]  /*90f0*/  FMUL.FTZ R69, R10.reuse, R69 ;  /* 0x000000450a457220 */ /* 0x040fe20000410000 */
[----:B------:R-:W-:Y:S01]  /*9100*/  ISETP.GE.OR P4, PT, R9, R5, P4 ;  /* 0x000000050900720c */ /* 0x000fe20002786670 */
[----:B------:R-:W-:Y:S01]  /*9110*/  FMUL.FTZ R68, R10, R68 ;  /* 0x000000440a447220 */ /* 0x000fe20000410000 */
[----:B------:R-:W-:Y:S01]  /*9120*/  IADD3 R9, R0, 0x80, RZ ;  /* 0x0000008000097810 */ /* 0x000fe20007ffe0ff */
[C---:B------:R-:W-:Y:S01]  /*9130*/  FMUL.FTZ R73, R10.reuse, R73 ;  /* 0x000000490a497220 */ /* 0x040fe20000410000 */
[----:B------:R-:W-:Y:S01]  /*9140*/  IADD3 R2, -R7, RZ, RZ ;  /* 0x000000ff07027210 */ /* 0x000fe20007ffe1ff */
[----:B------:R-:W-:Y:S01]  /*9150*/  FMUL.FTZ R72, R10, R72 ;  /* 0x000000480a487220 */ /* 0x000fe20000410000 */
[----:B------:R-:W-:Y:S01]  /*9160*/  IADD3 R8, R0, 0x70, RZ ;  /* 0x0000007000087810 */ /* 0x000fe20007ffe0ff */
[----:B------:R-:W-:Y:S01]  /*9170*/  FMUL.FTZ R77, R10, R77 ;  /* 0x0000004d0a4d7220 */ /* 0x000fe20000410000 */
[----:B------:R-:W-:Y:S01]  /*9180*/  @P3 IADD3 R8, R9, 0x10, RZ ;  /* 0x0000001009083810 */ /* 0x000fe20007ffe0ff */
[----:B------:R-:W-:Y:S01]  /*9190*/  IMAD R13, R2, c[0x0][0x4e8], R13 ;  /* 0x00013a00020d7a24 */ /* 0x000fe200078e020d */
[----:B------:R-:W-:Y:S01]  /*91a0*/  SHF.R.S32.HI R9, RZ, 0x1f, R7 ;  /* 0x0000001fff097819 */ /* 0x000fe20000011407 */
[C---:B------:R-:W-:Y:S01]  /*91b0*/  FMUL.FTZ R76, R10.reuse, R76 ;  /* 0x0000004c0a4c7220 */ /* 0x040fe20000410000 */
[----:B------:R-:W-:Y:S01]  /*91c0*/  IADD3 R18, P0, R7, R18, RZ ;  /* 0x0000001207127210 */ /* 0x000fe20007f1e0ff */
[C---:B------:R-:W-:Y:S01]  /*91d0*/  FMUL.FTZ R81, R10.reuse, R81 ;  /* 0x000000510a517220 */ /* 0x040fe20000410000 */
[----:B------:R-:W-:Y:S01]  /*91e0*/  MOV R4, 0x20 ;  /* 0x0000002000047802 */ /* 0x000fe20000000f00 */
[C---:B------:R-:W-:Y:S01]  /*91f0*/  FMUL.FTZ R80, R10.reuse, R80 ;  /* 0x000000500a507220 */ /* 0x040fe20000410000 */
[----:B------:R-:W-:Y:S01]  /*9200*/  IADD3.X R19, R9, R19, R3, P0, !PT ;  /* 0x0000001309137210 */ /* 0x000fe200007fe403 */
[C---:B------:R-:W-:Y:S01]  /*9210*/  FMUL.FTZ R85, R10.reuse, R85 ;  /* 0x000000550a557220 */ /* 0x040fe20000410000 */
[----:B------:R-:W-:Y:S01]  /*9220*/  MOV R7, 0x40 ;  /* 0x0000004000077802 */ /* 0x000fe20000000f00 */
[C---:B------:R-:W-:Y:S01]  /*9230*/  FMUL.FTZ R84, R10.reuse, R84 ;  /* 0x000000540a547220 */ /* 0x040fe20000410000 */
[----:B------:R-:W-:Y:S01]  /*9240*/  SHF.R.S32.HI R3, RZ, 0x1f, R13 ;  /* 0x0000001fff037819 */ /* 0x000fe2000001140d */
[----:B------:R-:W-:Y:S01]  /*9250*/  FMUL.FTZ R89, R10, R89 ;  /* 0x000000590a597220 */ /* 0x000fe20000410000 */
[----:B------:R-:W-:Y:S01]  /*9260*/  SEL R4, R4, 0xffffffe0, !P1 ;  /* 0xffffffe004047807 */ /* 0x000fe20004800000 */
[----:B------:R-:W-:Y:S01]  /*9270*/  FMUL.FTZ R88, R10, R88 ;  /* 0x000000580a587220 */ /* 0x000fe20000410000 */
[----:B------:R-:W-:Y:S01]  /*9280*/  SEL R7, R7, 0xffffffc0, !P2 ;  /* 0xffffffc007077807 */ /* 0x000fe20005000000 */
[----:B------:R-:W-:Y:S01]  /*9290*/  IMAD R3, R3, c[0x0][0x488], RZ ;  /* 0x0001220003037a24 */ /* 0x000fe200078e02ff */
[----:B------:R-:W-:Y:S01]  /*92a0*/  F2FP.BF16.PACK_AB R128, R129, R128 ;  /* 0x000000808180723e */ /* 0x000fe200000010ff */
[----:B------:R-:W-:Y:S01]  /*92b0*/  IMAD.IADD R2, R0, 0x1, R4 ;  /* 0x0000000100027824 */ /* 0x000fe200078e0204 */
[----:B------:R-:W-:Y:S01]  /*92c0*/  F2FP.BF16.PACK_AB R124, R125, R124 ;  /* 0x0000007c7d7c723e */ /* 0x000fe200000010ff */
[C---:B------:R-:W-:Y:S01]  /*92d0*/  FMUL.FTZ R93, R10.reuse, R93 ;  /* 0x0000005d0a5d7220 */ /* 0x040fe20000410000 */
[----:B------:R-:W-:Y:S01]  /*92e0*/  F2FP.BF16.PACK_AB R68, R69, R68 ;  /* 0x000000444544723e */ /* 0x000fe200000010ff */
[C---:B------:R-:W-:Y:S01]  /*92f0*/  FMUL.FTZ R92, R10.reuse, R92 ;  /* 0x0000005c0a5c7220 */ /* 0x040fe20000410000 */
[----:B------:R-:W-:Y:S01]  /*9300*/  F2FP.BF16.PACK_AB R72, R73, R72 ;  /* 0x000000484948723e */ /* 0x000fe200000010ff */
[----:B------:R-:W-:Y:S01]  /*9310*/  FMUL.FTZ R97, R10, R97 ;  /* 0x000000610a617220 */ /* 0x000fe20000410000 */
[----:B------:R-:W-:Y:S01]  /*9320*/  IADD3 R4, R4, R8, RZ ;  /* 0x0000000804047210 */ /* 0x000fe20007ffe0ff */
[----:B------:R-:W-:Y:S01]  /*9330*/  FMUL.FTZ R96, R10, R96 ;  /* 0x000000600a607220 */ /* 0x000fe20000410000 */
[----:B------:R-:W-:Y:S01]  /*9340*/  F2FP.BF16.PACK_AB R76, R77, R76 ;  /* 0x0000004c4d4c723e */ /* 0x000fe200000010ff */
[----:B------:R-:W-:Y:S01]  /*9350*/  IMAD.IADD R9, R0, 0x1, R7 ;  /* 0x0000000100097824 */ /* 0x000fe200078e0207 */
[----:B------:R-:W-:Y:S01]  /*9360*/  F2FP.BF16.PACK_AB R80, R81, R80 ;  /* 0x000000505150723e */ /* 0x000fe200000010ff */
[C---:B------:R-:W-:Y:S01]  /*9370*/  FMUL.FTZ R121, R10.reuse, R121 ;  /* 0x000000790a797220 */ /* 0x040fe20000410000 */
[----:B------:R-:W-:Y:S01]  /*9380*/  STS [R0+0x80], R128 ;  /* 0x0000808000007388 */ /* 0x000fe20000000800 */
[----:B------:R-:W-:Y:S01]  /*9390*/  FMUL.FTZ R120, R10, R120 ;  /* 0x000000780a787220 */ /* 0x000fe20000410000 */
[----:B------:R-:W-:Y:S01]  /*93a0*/  IADD3 R12, R7, R8, RZ ;  /* 0x00000008070c7210 */ /* 0x000fe20007ffe0ff */
[----:B------:R-:W-:Y:S01]  /*93b0*/  IMAD.WIDE.U32 R18, R13, c[0x0][0x488], R18 ;  /* 0x000122000d127a25 */ /* 0x000fe200078e0012 */
[----:B------:R-:W-:Y:S01]  /*93c0*/  STS [R0+0x480], R130 ;  /* 0x0004808200007388 */ /* 0x000fe20000000800 */
[----:B------:R-:W-:-:S02]  /*93d0*/  F2FP.BF16.PACK_AB R84, R85, R84 ;  /* 0x000000545554723e */ /* 0x000fc400000010ff */
[----:B------:R-:W-:Y:S01]  /*93e0*/  IMAD R3, R13, c[0x0][0x48c], R3 ;  /* 0x000123000d037a24 */ /* 0x000fe200078e0203 */
[----:B------:R-:W-:Y:S01]  /*93f0*/  STS [R8], R124 ;  /* 0x0000007c08007388 */ /* 0x000fe20000000800 */
[C---:B------:R-:W-:Y:S01]  /*9400*/  FMUL.FTZ R101, R10.reuse, R101 ;  /* 0x000000650a657220 */ /* 0x040fe20000410000 */
[----:B------:R-:W-:Y:S01]  /*9410*/  F2FP.BF16.PACK_AB R88, R89, R88 ;  /* 0x000000585958723e */ /* 0x000fe200000010ff */
[----:B------:R-:W-:Y:S01]  /*9420*/  FMUL.FTZ R100, R10, R100 ;  /* 0x000000640a647220 */ /* 0x000fe20000410000 */
[----:B------:R-:W-:Y:S01]  /*9430*/  STS [R8+0x400], R126 ;  /* 0x0004007e08007388 */ /* 0x000fe20000000800 */
[----:B------:R-:W-:Y:S01]  /*9440*/  IMAD.IADD R13, R7, 0x1, R2 ;  /* 0x00000001070d7824 */ /* 0x000fe200078e0202 */
[----:B------:R-:W-:Y:S01]  /*9450*/  IADD3 R7, R4, R7, RZ ;  /* 0x0000000704077210 */ /* 0x000fe20007ffe0ff */
[C---:B------:R-:W-:Y:S01]  /*9460*/  FMUL.FTZ R105, R10.reuse, R105 ;  /* 0x000000690a697220 */ /* 0x040fe20000410000 */
[----:B------:R-:W-:Y:S01]  /*9470*/  STS [R2+0x80], R68 ;  /* 0x0000804402007388 */ /* 0x000fe20000000800 */
[C---:B------:R-:W-:Y:S01]  /*9480*/  FMUL.FTZ R104, R10.reuse, R104 ;  /* 0x000000680a687220 */ /* 0x040fe20000410000 */
[----:B------:R-:W-:Y:S01]  /*9490*/  F2FP.BF16.PACK_AB R92, R93, R92 ;  /* 0x0000005c5d5c723e */ /* 0x000fe200000010ff */
[C---:B------:R-:W-:Y:S01]  /*94a0*/  FMUL.FTZ R109, R10.reuse, R109 ;  /* 0x0000006d0a6d7220 */ /* 0x040fe20000410000 */
[----:B------:R-:W-:Y:S01]  /*94b0*/  STS [R2+0x480], R70 ;  /* 0x0004804602007388 */ /* 0x000fe20000000800 */
[C---:B------:R-:W-:Y:S01]  /*94c0*/  FMUL.FTZ R108, R10.reuse, R108 ;  /* 0x0000006c0a6c7220 */ /* 0x040fe20000410000 */
[----:B------:R-:W-:Y:S01]  /*94d0*/  F2FP.BF16.PACK_AB R96, R97, R96 ;  /* 0x000000606160723e */ /* 0x000fe200000010ff */
[C---:B------:R-:W-:Y:S01]  /*94e0*/  FMUL.FTZ R117, R10.reuse, R117 ;  /* 0x000000750a757220 */ /* 0x040fe20000410000 */
[----:B------:R-:W-:Y:S01]  /*94f0*/  STS [R4], R72 ;  /* 0x0000004804007388 */ /* 0x000fe20000000800 */
[C---:B------:R-:W-:Y:S01]  /*9500*/  FMUL.FTZ R116, R10.reuse, R116 ;  /* 0x000000740a747220 */ /* 0x040fe20000410000 */
[----:B------:R-:W-:Y:S01]  /*9510*/  F2FP.BF16.PACK_AB R120, R121, R120 ;  /* 0x000000787978723e */ /* 0x000fe200000010ff */
[C---:B------:R-:W-:Y:S01]  /*9520*/  FMUL.FTZ R113, R10.reuse, R113 ;  /* 0x000000710a717220 */ /* 0x040fe20000410000 */
[----:B------:R-:W-:Y:S01]  /*9530*/  STS [R4+0x400], R74 ;  /* 0x0004004a04007388 */ /* 0x000fe20000000800 */
[----:B------:R-:W-:Y:S01]  /*9540*/  FMUL.FTZ R10, R10, R112 ;  /* 0x000000700a0a7220 */ /* 0x000fe20000410000 */
[----:B------:R-:W-:Y:S01]  /*9550*/  F2FP.BF16.PACK_AB R100, R101, R100 ;  /* 0x000000646564723e */ /* 0x000fe200000010ff */
[C---:B------:R-:W-:Y:S01]  /*9560*/  IMAD R6, R11.reuse, c[0x0][0x3dc], R6 ;  /* 0x0000f7000b067a24 */ /* 0x040fe200078e0206 */
[----:B------:R-:W-:Y:S01]  /*9570*/  STS [R9+0x80], R76 ;  /* 0x0000804c09007388 */ /* 0x000fe20000000800 */
[----:B------:R-:W-:Y:S01]  /*9580*/  IMAD.WIDE.U32 R16, R11, c[0x0][0x3d8], R16 ;  /* 0x0000f6000b107a25 */ /* 0x000fe200078e0010 */
[----:B------:R-:W-:-:S02]  /*9590*/  F2FP.BF16.PACK_AB R104, R105, R104 ;  /* 0x000000686968723e */ /* 0x000fc400000010ff */
[----:B------:R-:W-:Y:S01]  /*95a0*/  STS [R9+0x480], R78 ;  /* 0x0004804e09007388 */ /* 0x000fe20000000800 */
[C---:B------:R-:W-:Y:S02]  /*95b0*/  LEA R11, P0, R18.reuse, c[0x0][0x450], 0x2 ;  /* 0x00011400120b7a11 */ /* 0x040fe400078010ff */
[----:B------:R-:W-:Y:S01]  /*95c0*/  IADD3 R3, R19, R3, RZ ;  /* 0x0000000313037210 */ /* 0x000fe20007ffe0ff */
[----:B------:R-:W-:Y:S01]  /*95d0*/  STS [R12], R80 ;  /* 0x000000500c007388 */ /* 0x000fe20000000800 */
[----:B------:R-:W-:Y:S02]  /*95e0*/  F2FP.BF16.PACK_AB R108, R109, R108 ;  /* 0x0000006c6d6c723e */ /* 0x000fe400000010ff */
[----:B------:R-:W-:Y:S01]  /*95f0*/  F2FP.BF16.PACK_AB R116, R117, R116 ;  /* 0x000000747574723e */ /* 0x000fe200000010ff */
[----:B------:R-:W-:Y:S01]  /*9600*/  STS [R12+0x400], R82 ;  /* 0x000400520c007388 */ /* 0x000fe20000000800 */
[----:B------:R-:W-:Y:S02]  /*9610*/  F2FP.BF16.PACK_AB R10, R113, R10 ;  /* 0x0000000a710a723e */ /* 0x000fe400000010ff */
[----:B------:R-:W-:Y:S01]  /*9620*/  LEA.HI.X R3, R18, c[0x0][0x454], R3, 0x2, P0 ;  /* 0x0001150012037a11 */ /* 0x000fe200000f1403 */
[----:B------:R-:W-:Y:S04]  /*9630*/  STS [R13+0x80], R84 ;  /* 0x000080540d007388 */ /* 0x000fe80000000800 */
[----:B------:R-:W-:Y:S04]  /*9640*/  STS [R13+0x480], R86 ;  /* 0x000480560d007388 */ /* 0x000fe80000000800 */
[----:B------:R-:W-:Y:S04]  /*9650*/  STS [R7], R88 ;  /* 0x0000005807007388 */ /* 0x000fe80000000800 */
[----:B------:R-:W-:Y:S04]  /*9660*/  STS [R7+0x400], R90 ;  /* 0x0004005a07007388 */ /* 0x000fe80000000800 */
[----:B------:R-:W-:Y:S04]  /*9670*/  STS [R0+0x4080], R92 ;  /* 0x0040805c00007388 */ /* 0x000fe80000000800 */
[----:B------:R1:W-:Y:S04]  /*9680*/  STS [R0+0x4480], R94 ;  /* 0x0044805e00007388 */ /* 0x0003e80000000800 */
[----:B------:R-:W-:Y:S04]  /*9690*/  STS [R8+0x4000], R96 ;  /* 0x0040006008007388 */ /* 0x000fe80000000800 */
[----:B------:R-:W-:Y:S04]  /*96a0*/  STS [R8+0x4400], R98 ;  /* 0x0044006208007388 */ /* 0x000fe80000000800 */
[----:B------:R-:W-:Y:S04]  /*96b0*/  STS [R2+0x4080], R120 ;  /* 0x0040807802007388 */ /* 0x000fe80000000800 */
[----:B------:R2:W-:Y:S04]  /*96c0*/  STS [R2+0x4480], R122 ;  /* 0x0044807a02007388 */ /* 0x0005e80000000800 */
[----:B------:R-:W-:Y:S04]  /*96d0*/  STS [R4+0x4000], R100 ;  /* 0x0040006404007388 */ /* 0x000fe80000000800 */
[----:B------:R3:W-:Y:S01]  /*96e0*/  STS [R4+0x4400], R102 ;  /* 0x0044006604007388 */ /* 0x0007e20000000800 */
[----:B-1----:R-:W-:-:S03]  /*96f0*/  SHF.L.U32 R0, R238, 0x1, RZ ;  /* 0x00000001ee007819 */ /* 0x002fc600000006ff */
[----:B------:R-:W-:Y:S04]  /*9700*/  STS [R9+0x4080], R104 ;  /* 0x0040806809007388 */ /* 0x000fe80000000800 */
[----:B------:R-:W-:Y:S04]  /*9710*/  STS [R9+0x4480], R106 ;  /* 0x0044806a09007388 */ /* 0x000fe80000000800 */
[----:B------:R-:W-:Y:S04]  /*9720*/  STS [R12+0x4000], R108 ;  /* 0x0040006c0c007388 */ /* 0x000fe80000000800 */
[----:B------:R-:W-:Y:S01]  /*9730*/  STS [R12+0x4400], R110 ;  /* 0x0044006e0c007388 */ /* 0x000fe20000000800 */
[----:B--2---:R-:W-:-:S03]  /*9740*/  LEA R2, P0, R16, c[0x0][0x380], 0x1 ;  /* 0x0000e00010027a11 */ /* 0x004fc600078008ff */
[----:B------:R-:W-:Y:S04]  /*9750*/  STS [R13+0x4080], R116 ;  /* 0x004080740d007388 */ /* 0x000fe80000000800 */
[----:B------:R-:W-:Y:S01]  /*9760*/  STS [R13+0x4480], R118 ;  /* 0x004480760d007388 */ /* 0x000fe20000000800 */
[----:B---3--:R-:W-:-:S03]  /*9770*/  IMAD.IADD R4, R17, 0x1, R6 ;  /* 0x0000000111047824 */ /* 0x008fc600078e0206 */
[----:B------:R-:W-:Y:S02]  /*9780*/  STS [R7+0x4000], R10 ;  /* 0x0040000a07007388 */ /* 0x000fe40000000800 */
[----:B------:R-:W-:Y:S02]  /*9790*/  LEA.HI.X R4, R16, c[0x0][0x384], R4, 0x1, P0 ;  /* 0x0000e10010047a11 */ /* 0x000fe400000f0c04 */
[----:B------:R-:W-:Y:S04]  /*97a0*/  STS [R7+0x4400], R115 ;  /* 0x0044007307007388 */ /* 0x000fe80000000800 */
[----:B------:R-:W-:Y:S01]  /*97b0*/  BAR.SYNC.DEFER_BLOCKING 0x1, 0x100 ;  /* 0x0044000000007b1d */ /* 0x000fe20000010000 */
[----:B------:R-:W-:-:S05]  /*97c0*/  ISETP.GE.AND P0, PT, R237, R5, PT ;  /* 0x00000005ed00720c */ /* 0x000fca0003f06270 */
[----:B------:R-:W-:Y:S04]  /*97d0*/  SHFL.IDX PT, R18, R11, RZ, 0x1c1f ;  /* 0x001c1fff0b127589 */ /* 0x000fe800000e0000 */
[----:B------:R-:W1:Y:S04]  /*97e0*/  SHFL.IDX PT, R19, R3, RZ, 0x1c1f ;  /* 0x001c1fff03137589 */ /* 0x000e6800000e0000 */
[----:B------:R-:W-:Y:S04]  /*97f0*/  SHFL.IDX PT, R20, R11, 0x1, 0x1c1f ;  /* 0x003c1f000b147f89 */ /* 0x000fe800000e0000 */
[----:B------:R2:W3:Y:S04]  /*9800*/  SHFL.IDX PT, R21, R3, 0x1, 0x1c1f ;  /* 0x003c1f0003157f89 */ /* 0x0004e800000e0000 */
[----:B------:R4:W4:Y:S04]  /*9810*/  SHFL.IDX PT, R40, R2, RZ, 0x181f ;  /* 0x00181fff02287589 */ /* 0x00092800000e0000 */
[----:B------:R4:W4:Y:S04]  /*9820*/  SHFL.IDX PT, R41, R4, RZ, 0x181f ;  /* 0x00181fff04297589 */ /* 0x00092800000e0000 */
[----:B-1----:R1:W-:Y:S04]  /*9830*/  @!P5 ST.E [R18.64], R15 ;  /* 0x0000000f1200d985 */ /* 0x0023e8000c10190e */
[----:B--2---:R-:W2:Y:S04]  /*9840*/  S2R R3, SR_TID.X ;  /* 0x0000000000037919 */ /* 0x004ea80000002100 */
[----:B---3--:R1:W-:Y:S04]  /*9850*/  @!P4 ST.E [R20.64], R14 ;  /* 0x0000000e1400c985 */ /* 0x0083e8000c10190e */
[----:B------:R1:W3:Y:S04]  /*9860*/  LDS.128 R32, [R0+0x1080] ;  /* 0x0010800000207984 */ /* 0x0002e80000000c00 */
[----:B------:R1:W1:Y:S04]  /*9870*/  LDS.128 R28, [R0+0x2080] ;  /* 0x00208000001c7984 */ /* 0x0002680000000c00 */
[----:B------:R1:W1:Y:S04]  /*9880*/  LDS.128 R24, [R0+0x3080] ;  /* 0x0030800000187984 */ /* 0x0002680000000c00 */
[----:B------:R1:W1:Y:S04]  /*9890*/  LDS.128 R20, [R0+0x5080] ;  /* 0x0050800000147984 */ /* 0x0002680000000c00 */
[----:B------:R1:W1:Y:S01]  /*98a0*/  LDS.128 R12, [R0+0x6080] ;  /* 0x00608000000c7984 */ /* 0x0002620000000c00 */
[----:B--2---:R-:W-:-:S03]  /*98b0*/  SHF.R.S32.HI R6, RZ, 0x1f, R3 ;  /* 0x0000001fff067819 */ /* 0x004fc60000011403 */
[----:B------:R2:W1:Y:S01]  /*98c0*/  LDS.128 R8, [R0+0x7080] ;  /* 0x0070800000087984 */ /* 0x0004620000000c00 */
[----:B------:R-:W-:-:S04]  /*98d0*/  LEA.HI R6, R6, R3, RZ, 0x3 ;  /* 0x0000000306067211 */ /* 0x000fc800078f18ff */
[----:B------:R-:W-:-:S04]  /*98e0*/  LOP3.LUT R6, R6, 0xfffffff8, RZ, 0xc0, !PT ;  /* 0xfffffff806067812 */ /* 0x000fc800078ec0ff */
[----:B------:R-:W-:-:S04]  /*98f0*/  IADD3 R3, -R6, R3, RZ ;  /* 0x0000000306037210 */ /* 0x000fc80007ffe1ff */
[----:B------:R-:W-:Y:S01]  /*9900*/  SHF.L.U32 R3, R3, 0x3, RZ ;  /* 0x0000000303037819 */ /* 0x000fe200000006ff */
[----:B------:R-:W-:Y:S05]  /*9910*/  @P0 BRA `(.L_x_7) ;  /* 0x000000b000000947 */ /* 0x000fea0003800000 */
[----:B-1--4-:R-:W1:Y:S01]  /*9920*/  LDS.128 R16, [R0+0x80] ;  /* 0x0000800000107984 */ /* 0x012e620000000c00 */
[----:B------:R-:W-:Y:S02]  /*9930*/  ISETP.GE.AND P0, PT, R241, c[0x0][0x3c8], PT ;  /* 0x0000f200f1007a0c */ /* 0x000fe40003f06270 */
[----:B------:R-:W-:Y:S01]  /*9940*/  ISETP.GE.AND P1, PT, R3, c[0x0][0x3c8], PT ;  /* 0x0000f20003007a0c */ /* 0x000fe20003f26270 */
[----:B------:R4:W5:-:S12]  /*9950*/  LDS.128 R36, [R0+0x4080] ;  /* 0x0040800000247984 */ /* 0x0009580000000c00 */
[----:B------:R-:W-:Y:S01]  /*9960*/  @!P1 IMAD.WIDE R6, R3, 0x2, R40 ;  /* 0x0000000203069825 */ /* 0x000fe200078e0228 */
[----:B--2-4-:R-:W-:-:S04]  /*9970*/  @!P0 SHF.R.S32.HI R0, RZ, 0x1f, R241 ;  /* 0x0000001fff008819 */ /* 0x014fc800000114f1 */
[----:B------:R-:W-:-:S04]  /*9980*/  @!P0 LEA.HI R0, R0, R241, RZ, 0x3 ;  /* 0x000000f100008211 */ /* 0x000fc800078f18ff */
[----:B------:R-:W-:-:S05]  /*9990*/  @!P0 LOP3.LUT R0, R0, 0xfffffff8, RZ, 0xc0, !PT ;  /* 0xfffffff800008812 */ /* 0x000fca00078ec0ff */
[----:B------:R-:W-:Y:S01]  /*99a0*/  @!P0 IMAD.WIDE R40, R0, 0x2, R40 ;  /* 0x0000000200288825 */ /* 0x000fe200078e0228 */
[----:B-1----:R1:W-:Y:S04]  /*99b0*/  @!P1 ST.E.128 [R6.64], R16 ;  /* 0x0000001006009985 */ /* 0x0023e8000c101d0e */
[----:B-----5:R1:W-:Y:S02]  /*99c0*/  @!P0 ST.E.128 [R40.64], R36 ;  /* 0x0000002428008985 */ /* 0x0203e4000c101d0e */
.L_x_7:
[----:B----4-:R-:W-:Y:S05]  /*99d0*/  BSYNC B0 ;  /* 0x0000000000007941 */ /* 0x010fea0003800000 */
.L_x_6:
[----:B-12---:R-:W-:Y:S01]  /*99e0*/  IADD3 R0, R237, 0x20, RZ ;  /* 0x00000020ed007810 */ /* 0x006fe20007ffe0ff */
[----:B------:R1:W2:Y:S01]  /*99f0*/  SHFL.IDX PT, R7, R4, 0x1, 0x181f ;  /* 0x00381f0004077f89 */ /* 0x0002a200000e0000 */
[----:B------:R-:W-:Y:S02]  /*9a00*/  BSSY B0, `(.L_x_8) ;  /* 0x000000d000007945 */ /* 0x000fe40003800000 */
[----:B------:R-:W-:Y:S01]  /*9a10*/  ISETP.GE.AND P0, PT, R0, R5, PT ;  /* 0x000000050000720c */ /* 0x000fe20003f06270 */
[----:B------:R1:W4:-:S12]  /*9a20*/  SHFL.IDX PT, R6, R2, 0x1, 0x181f ;  /* 0x00381f0002067f89 */ /* 0x00031800000e0000 */
[----:B------:R-:W-:Y:S05]  /*9a30*/  @P0 BRA `(.L_x_9) ;  /* 0x0000009000000947 */ /* 0x000fea0003800000 */
[----:B------:R-:W-:Y:S02]  /*9a40*/  ISETP.GE.AND P0, PT, R241, c[0x0][0x3c8], PT ;  /* 0x0000f200f1007a0c */ /* 0x000fe40003f06270 */
[----:B------:R-:W-:-:S11]  /*9a50*/  ISETP.GE.AND P1, PT, R3, c[0x0][0x3c8], PT ;  /* 0x0000f20003007a0c */ /* 0x000fd60003f26270 */
[----:B------:R-:W-:Y:S02]  /*9a60*/  @!P0 SHF.R.S32.HI R0, RZ, 0x1f, R241 ;  /* 0x0000001fff008819 */ /* 0x000fe400000114f1 */
[----:B--2-4-:R-:W-:Y:S02]  /*9a70*/  @!P1 IMAD.WIDE R16, R3, 0x2, R6 ;  /* 0x0000000203109825 */ /* 0x014fe400078e0206 */
[----:B------:R-:W-:-:S03]  /*9a80*/  @!P0 LEA.HI R0, R0, R241, RZ, 0x3 ;  /* 0x000000f100008211 */ /* 0x000fc600078f18ff */
[----:B---3--:R2:W-:Y:S01]  /*9a90*/  @!P1 ST.E.128 [R16.64], R32 ;  /* 0x0000002010009985 */ /* 0x0085e2000c101d0e */
[----:B------:R-:W-:-:S05]  /*9aa0*/  @!P0 LOP3.LUT R0, R0, 0xfffffff8, RZ, 0xc0, !PT ;  /* 0xfffffff800008812 */ /* 0x000fca00078ec0ff */
[----:B------:R-:W-:-:S05]  /*9ab0*/  @!P0 IMAD.WIDE R6, R0, 0x2, R6 ;  /* 0x0000000200068825 */ /* 0x000fca00078e0206 */
[----:B------:R2:W-:Y:S02]  /*9ac0*/  @!P0 ST.E.128 [R6.64], R20 ;  /* 0x0000001406008985 */ /* 0x0005e4000c101d0e */
.L_x_9:
[----:B------:R-:W-:Y:S05]  /*9ad0*/  BSYNC B0 ;  /* 0x0000000000007941 */ /* 0x000fea0003800000 */
.L_x_8:
[----:B------:R-:W-:Y:S01]  /*9ae0*/  IADD3 R0, R237, 0x40, RZ ;  /* 0x00000040ed007810 */ /* 0x000fe20007ffe0ff */
[----:B--2---:R2:W1:Y:S01]  /*9af0*/  SHFL.IDX PT, R7, R4, 0x2, 0x181f ;  /* 0x00581f0004077f89 */ /* 0x00446200000e0000 */
[----:B------:R-:W-:Y:S02]  /*9b00*/  BSSY B0, `(.L_x_10) ;  /* 0x000000d000007945 */ /* 0x000fe40003800000 */
[----:B------:R-:W-:Y:S01]  /*9b10*/  ISETP.GE.AND P0, PT, R0, R5, PT ;  /* 0x000000050000720c */ /* 0x000fe20003f06270 */
[----:B----4-:R2:W4:-:S12]  /*9b20*/  SHFL.IDX PT, R6, R2, 0x2, 0x181f ;  /* 0x00581f0002067f89 */ /* 0x01051800000e0000 */
[----:B------:R-:W-:Y:S05]  /*9b30*/  @P0 BRA `(.L_x_11) ;  /* 0x0000009000000947 */ /* 0x000fea0003800000 */
[----:B------:R-:W-:Y:S02]  /*9b40*/  ISETP.GE.AND P0, PT, R241, c[0x0][0x3c8], PT ;  /* 0x0000f200f1007a0c */ /* 0x000fe40003f06270 */
[----:B------:R-:W-:-:S11]  /*9b50*/  ISETP.GE.AND P1, PT, R3, c[0x0][0x3c8], PT ;  /* 0x0000f20003007a0c */ /* 0x000fd60003f26270 */
[----:B------:R-:W-:Y:S02]  /*9b60*/  @!P0 SHF.R.S32.HI R0, RZ, 0x1f, R241 ;  /* 0x0000001fff008819 */ /* 0x000fe400000114f1 */
[----:B-1--4-:R-:W-:Y:S02]  /*9b70*/  @!P1 IMAD.WIDE R16, R3, 0x2, R6 ;  /* 0x0000000203109825 */ /* 0x012fe400078e0206 */
[----:B------:R-:W-:-:S03]  /*9b80*/  @!P0 LEA.HI R0, R0, R241, RZ, 0x3 ;  /* 0x000000f100008211 */ /* 0x000fc600078f18ff */
[----:B------:R1:W-:Y:S01]  /*9b90*/  @!P1 ST.E.128 [R16.64], R28 ;  /* 0x0000001c10009985 */ /* 0x0003e2000c101d0e */
[----:B------:R-:W-:-:S05]  /*9ba0*/  @!P0 LOP3.LUT R0, R0, 0xfffffff8, RZ, 0xc0, !PT ;  /* 0xfffffff800008812 */ /* 0x000fca00078ec0ff */
[----:B------:R-:W-:-:S05]  /*9bb0*/  @!P0 IMAD.WIDE R6, R0, 0x2, R6 ;  /* 0x0000000200068825 */ /* 0x000fca00078e0206 */
[----:B------:R1:W-:Y:S02]  /*9bc0*/  @!P0 ST.E.128 [R6.64], R12 ;  /* 0x0000000c06008985 */ /* 0x0003e4000c101d0e */
.L_x_11:
[----:B------:R-:W-:Y:S05]  /*9bd0*/  BSYNC B0 ;  /* 0x0000000000007941 */ /* 0x000fea0003800000 */
.L_x_10:
[----:B------:R-:W-:Y:S01]  /*9be0*/  IADD3 R237, R237, 0x60, RZ ;  /* 0x00000060eded7810 */ /* 0x000fe20007ffe0ff */
[----:B-1----:R1:W2:Y:S03]  /*9bf0*/  SHFL.IDX PT, R7, R4, 0x3, 0x181f ;  /* 0x00781f0004077f89 */ /* 0x0022a600000e0000 */
[----:B------:R-:W-:Y:S01]  /*9c00*/  ISETP.GE.AND P0, PT, R237, R5, PT ;  /* 0x00000005ed00720c */ /* 0x000fe20003f06270 */
[----:B----4-:R1:W4:-:S12]  /*9c10*/  SHFL.IDX PT, R6, R2, 0x3, 0x181f ;  /* 0x00781f0002067f89 */ /* 0x01031800000e0000 */
[----:B------:R-:W-:Y:S05]  /*9c20*/  @P0 EXIT ;  /* 0x000000000000094d */ /* 0x000fea0003800000 */
[----:B------:R-:W-:-:S13]  /*9c30*/  ISETP.GE.AND P0, PT, R3, c[0x0][0x3c8], PT ;  /* 0x0000f20003007a0c */ /* 0x000fda0003f06270 */
[----:B-12-4-:R-:W-:-:S05]  /*9c40*/  @!P0 IMAD.WIDE R2, R3, 0x2, R6 ;  /* 0x0000000203028825 */ /* 0x016fca00078e0206 */
[----:B------:R1:W-:Y:S01]  /*9c50*/  @!P0 ST.E.128 [R2.64], R24 ;  /* 0x0000001802008985 */ /* 0x0003e2000c101d0e */
[----:B------:R-:W-:-:S13]  /*9c60*/  ISETP.GE.AND P0, PT, R241, c[0x0][0x3c8], PT ;  /* 0x0000f200f1007a0c */ /* 0x000fda0003f06270 */
[----:B------:R-:W-:Y:S05]  /*9c70*/  @P0 EXIT ;  /* 0x000000000000094d */ /* 0x000fea0003800000 */
[----:B------:R-:W-:-:S04]  /*9c80*/  SHF.R.S32.HI R0, RZ, 0x1f, R241 ;  /* 0x0000001fff007819 */ /* 0x000fc800000114f1 */
[----:B------:R-:W-:-:S04]  /*9c90*/  LEA.HI R0, R0, R241, RZ, 0x3 ;  /* 0x000000f100007211 */ /* 0x000fc800078f18ff */
[----:B------:R-:W-:-:S05]  /*9ca0*/  LOP3.LUT R0, R0, 0xfffffff8, RZ, 0xc0, !PT ;  /* 0xfffffff800007812 */ /* 0x000fca00078ec0ff */
[----:B------:R-:W-:-:S05]  /*9cb0*/  IMAD.WIDE R6, R0, 0x2, R6 ;  /* 0x0000000200067825 */ /* 0x000fca00078e0206 */
[----:B------:R-:W-:Y:S01]  /*9cc0*/  ST.E.128 [R6.64], R8 ;  /* 0x0000000806007985 */ /* 0x000fe2000c101d0e */
[----:B------:R-:W-:Y:S05]  /*9cd0*/  EXIT ;  /* 0x000000000000794d */ /* 0x000fea0003800000 */
.L_x_12:
[----:B------:R-:W-:-:S00]  /*9ce0*/  BRA `(.L_x_12) ;  /* 0xfffffff000007947 */ /* 0x000fc0000383ffff */
[----:B------:R-:W-:-:S00]  /*9cf0*/  NOP ;  /* 0x0000000000007918 */ /* 0x000fc00000000000 */
        /* <DEDUP_REMOVED lines=8> */
.L_x_2165:


//--------------------- .text._ZN7cutlass13device_kernelIN5flash19enable_sm80_to_sm89INS1_16FlashAttnFwdSm80INS1_25CollectiveMainloopFwdSm80ILi8ELi1ELb1EN4cute5tupleIJNS5_1CILi128EEES8_S8_EEELi128ENS_10bfloat16_tEfNS_4arch4Sm80ELb0ELb0ELb0ELb1ELb1ELb0ELb1ELb0EEENS1_21CollectiveEpilogueFwdIS9_NS6_IJNS7_ILi1EEESF_SF_EEESA_SC_Li256ELb1ELb1ELb0ELb0EEENS1_19SingleTileSchedulerILb1ELb0ELb1ELi128EEEEEEEEEvNT_6ParamsE --------------------------
	.section	.text._ZN7cutlass13device_kernelIN5flash19enable_sm80_to_sm89INS1_16FlashAttnFwdSm80INS1_25CollectiveMainloopFwdSm80ILi8ELi1ELb1EN4cute5tupleIJNS5_1CILi128EEES8_S8_EEELi128ENS_10bfloat16_tEfNS_4arch4Sm80ELb0ELb0ELb0ELb1ELb1ELb0ELb1ELb0EEENS1_21CollectiveEpilogueFwdIS9_NS6_IJNS7_ILi1EEESF_SF_EEESA_SC_Li256ELb1ELb1ELb0ELb0EEENS1_19SingleTileSchedulerILb1ELb0ELb1ELi128EEEEEEEEEvNT_6ParamsE,"ax",@progbits
	.sectioninfo	@"SHI_REGISTERS=252"
	.align	128
.text._ZN7cutlass13device_kernelIN5flash19enable_sm80_to_sm89INS1_16FlashAttnFwdSm80INS1_25CollectiveMainloopFwdSm80ILi8ELi1ELb1EN4cute5tupleIJNS5_1CILi128EEES8_S8_EEELi128ENS_10bfloat16_tEfNS_4arch4Sm80ELb0ELb0ELb0ELb1ELb1ELb0ELb1ELb0EEENS1_21CollectiveEpilogueFwdIS9_NS6_IJNS7_ILi1EEESF_SF_EEESA_SC_Li256ELb1ELb1ELb0ELb0EEENS1_19SingleTileSchedulerILb1ELb0ELb1ELi128EEEEEEEEEvNT_6ParamsE:
        .type           _ZN7cutlass13device_kernelIN5flash19enable_sm80_to_sm89INS1_16FlashAttnFwdSm80INS1_25CollectiveMainloopFwdSm80ILi8ELi1ELb1EN4cute5tupleIJNS5_1CILi128EEES8_S8_EEELi128ENS_10bfloat16_tEfNS_4arch4Sm80ELb0ELb0ELb0ELb1ELb1ELb0ELb1ELb0EEENS1_21CollectiveEpilogueFwdIS9_NS6_IJNS7_ILi1EEESF_SF_EEESA_SC_Li256ELb1ELb1ELb0ELb0EEENS1_19SingleTileSchedulerILb1ELb0ELb1ELi128EEEEEEEEEvNT_6ParamsE,@function
        .size           _ZN7cutlass13device_kernelIN5flash19enable_sm80_to_sm89INS1_16FlashAttnFwdSm80INS1_25CollectiveMainloopFwdSm80ILi8ELi1ELb1EN4cute5tupleIJNS5_1CILi128EEES8_S8_EEELi128ENS_10bfloat16_tEfNS_4arch4Sm80ELb0ELb0ELb0ELb1ELb1ELb0ELb1ELb0EEENS1_21CollectiveEpilogueFwdIS9_NS6_IJNS7_ILi1EEESF_SF_EEESA_SC_Li256ELb1ELb1ELb0ELb0EEENS1_19SingleTileSchedulerILb1ELb0ELb1ELi128EEEEEEEEEvNT_6ParamsE,(.L_x_2166 - _ZN7cutlass13device_kernelIN5flash19enable_sm80_to_sm89INS1_16FlashAttnFwdSm80INS1_25CollectiveMainloopFwdSm80ILi8ELi1ELb1EN4cute5tupleIJNS5_1CILi128EEES8_S8_EEELi128ENS_10bfloat16_tEfNS_4arch4Sm80ELb0ELb0ELb0ELb1ELb1ELb0ELb1ELb0EEENS1_21CollectiveEpilogueFwdIS9_NS6_IJNS7_ILi1EEESF_SF_EEESA_SC_Li256ELb1ELb1ELb0ELb0EEENS1_19SingleTileSchedulerILb1ELb0ELb1ELi128EEEEEEEEEvNT_6ParamsE)
        .other          _ZN7cutlass13device_kernelIN5flash19enable_sm80_to_sm89INS1_16FlashAttnFwdSm80INS1_25CollectiveMainloopFwdSm80ILi8ELi1ELb1EN4cute5tupleIJNS5_1CILi128EEES8_S8_EEELi128ENS_10bfloat16_tEfNS_4arch4Sm80ELb0ELb0ELb0ELb1ELb1ELb0ELb1ELb0EEENS1_21CollectiveEpilogueFwdIS9_NS6_IJNS7_ILi1EEESF_SF_EEESA_SC_Li256ELb1ELb1ELb0ELb0EEENS1_19SingleTileSchedulerILb1ELb0ELb1ELi128EEEEEEEEEvNT_6ParamsE,@"STO_CUDA_ENTRY STV_DEFAULT"
_ZN7cutlass13device_kernelIN5flash19enable_sm80_to_sm89INS1_16FlashAttnFwdSm80INS1_25CollectiveMainloopFwdSm80ILi8ELi1ELb1EN4cute5tupleIJNS5_1CILi128EEES8_S8_EEELi128ENS_10bfloat16_tEfNS_4arch4Sm80ELb0ELb0ELb0ELb1ELb1ELb0ELb1ELb0EEENS1_21CollectiveEpilogueFwdIS9_NS6_IJNS7_ILi1EEESF_SF_EEESA_SC_Li256ELb1ELb1ELb0ELb0EEENS1_19SingleTileSchedulerILb1ELb0ELb1ELi128EEEEEEEEEvNT_6ParamsE:
[----:B------:R-:W-:Y:S02]  /*0000*/  MOV R1, c[0x0][0x28] ;  /* 0x00000a0000017a02 */ /* 0x000fe40000000f00 */
[----:B------:R-:W1:Y:S01]  /*0010*/  S2R R5, SR_TID.X ;  /* 0x0000000000057919 */ /* 0x000e620000002100 */
[----:B------:R-:W2:Y:S01]  /*0020*/  S2UR UR11, SR_CTAID.Z ;  /* 0x00000000000b79c3 */ /* 0x000ea20000002700 */
[----:B------:R-:W-:Y:S02]  /*0030*/  UMOV UR14, 0x4 ;  /* 0x00000004000e7882 */ /* 0x000fe40000000000 */
[----:B------:R-:W-:Y:S02]  /*0040*/  ULDC.64 UR6, c[0x0][0x568] ;  /* 0x00015a0000067ab9 */ /* 0x000fe40000000a00 */
[----:B------:R-:W-:-:S03]  /*0050*/  ULDC.64 UR12, c[0x0][0x118] ;  /* 0x00004600000c7ab9 */ /* 0x000fc60000000a00 */
[----:B------:R-:W3:Y:S01]  /*0060*/  S2UR UR5, SR_CTAID.X ;  /* 0x00000000000579c3 */ /* 0x000ee20000002500 */
[----:B-1----:R-:W-:Y:S01]  /*0070*/  SHF.R.U32.HI R0, RZ, 0x5, R5 ;  /* 0x00000005ff007819 */ /* 0x002fe20000011605 */
[----:B--2---:R-:W-:-:S05]  /*0080*/  UIMAD.WIDE UR6, UR11, UR14, UR6 ;  /* 0x0000000e0b0672a5 */ /* 0x004fca000f8e0206 */
[----:B------:R-:W1:Y:S02]  /*0090*/  SHFL.IDX PT, R0, R0, RZ, 0x1f ;  /* 0x00001fff00007589 */ /* 0x000e6400000e0000 */
[----:B-1----:R-:W-:-:S13]  /*00a0*/  ISETP.NE.AND P0, PT, R0, RZ, PT ;  /* 0x000000ff0000720c */ /* 0x002fda0003f05270 */
[----:B---3--:R-:W-:Y:S05]  /*00b0*/  @!P0 BRA `(.L_x_13) ;  /* 0x000001c000008947 */ /* 0x008fea0003800000 */
[----:B------:R-:W-:-:S04]  /*00c0*/  ISETP.NE.U32.AND P0, PT, RZ, c[0x0][0x568], PT ;  /* 0x00015a00ff007a0c */ /* 0x000fc80003f05070 */
[----:B------:R-:W-:-:S13]  /*00d0*/  ISETP.NE.AND.EX P0, PT, RZ, c[0x0][0x56c], PT, P0 ;  /* 0x00015b00ff007a0c */ /* 0x000fda0003f05300 */
[----:B------:R-:W-:Y:S05]  /*00e0*/  @!P0 BRA `(.L_x_14) ;  /* 0x0000005000008947 */ /* 0x000fea0003800000 */
[----:B------:R-:W-:Y:S02]  /*00f0*/  MOV R2, UR6 ;  /* 0x0000000600027c02 */ /* 0x000fe40008000f00 */
[----:B------:R-:W-:-:S05]  /*0100*/  MOV R3, UR7 ;  /* 0x0000000700037c02 */ /* 0x000fca0008000f00 */
[----:B------:R-:W2:Y:S02]  /*0110*/  LDG.E R2, [R2.64] ;  /* 0x0000000c02027981 */ /* 0x000ea4000c1e1900 */
[----:B--2---:R1:W2:Y:S02]  /*0120*/  R2UR UR6, R2 ;  /* 0x00000000020673c2 */ /* 0x0042a400000e0000 */
[----:B-12---:R-:W-:Y:S05]  /*0130*/  BRA `(.L_x_15) ;  /* 0x000000e000007947 */ /* 0x006fea0003800000 */
.L_x_14:
[----:B------:R-:W-:-:S04]  /*0140*/  ISETP.NE.U32.AND P0, PT, RZ, c[0x0][0x560], PT ;  /* 0x00015800ff007a0c */ /* 0x000fc80003f05070 */
[----:B------:R-:W-:-:S13]  /*0150*/  ISETP.NE.AND.EX P0, PT, RZ, c[0x0][0x564], PT, P0 ;  /* 0x00015900ff007a0c */ /* 0x000fda0003f05300 */
[----:B------:R-:W-:Y:S05]  /*0160*/  @!P0 BRA `(.L_x_16) ;  /* 0x000000a000008947 */ /* 0x000fea0003800000 */
[----:B------:R-:W-:Y:S02]  /*0170*/  ULDC.64 UR6, c[0x0][0x560] ;  /* 0x0001580000067ab9 */ /* 0x000fe40000000a00 */
[----:B------:R-:W-:-:S06]  /*0180*/  UIMAD.WIDE UR6, UR11, UR14, UR6 ;  /* 0x0000000e0b0672a5 */ /* 0x000fcc000f8e0206 */
[----:B------:R-:W-:Y:S02]  /*0190*/  MOV R6, UR6 ;  /* 0x0000000600067c02 */ /* 0x000fe40008000f00 */
[----:B------:R-:W-:-:S05]  /*01a0*/  MOV R7, UR7 ;  /* 0x0000000700077c02 */ /* 0x000fca0008000f00 */
[----:B------:R-:W2:Y:S04]  /*01b0*/  LDG.E R2, [R6.64] ;  /* 0x0000000c06027981 */ /* 0x000ea8000c1e1900 */
[----:B------:R-:W3:Y:S01]  /*01c0*/  LDG.E R0, [R6.64+0x4] ;  /* 0x0000040c06007981 */ /* 0x000ee2000c1e1900 */
[----:B--2---:R-:W1:Y:S08]  /*01d0*/  R2UR UR4, R2 ;  /* 0x00000000020473c2 */ /* 0x004e7000000e0000 */
[----:B---3--:R-:W1:Y:S02]  /*01e0*/  R2UR UR6, R0 ;  /* 0x00000000000673c2 */ /* 0x008e6400000e0000 */
[----:B-1----:R-:W-:Y:S01]  /*01f0*/  UIADD3 UR6, -UR4, UR6, URZ ;  /* 0x0000000604067290 */ /* 0x002fe2000fffe13f */
[----:B------:R-:W-:Y:S05]  /*0200*/  BRA `(.L_x_15) ;  /* 0x0000001000007947 */ /* 0x000fea0003800000 */
.L_x_16:
[----:B------:R-:W-:Y:S02]  /*0210*/  ULDC UR6, c[0x0][0x54c] ;  /* 0x0001530000067ab9 */ /* 0x000fe40000000800 */
.L_x_15:
[----:B------:R-:W-:Y:S02]  /*0220*/  ULDC UR4, c[0x0][0x548] ;  /* 0x0001520000047ab9 */ /* 0x000fe40000000800 */
[----:B------:R-:W-:-:S02]  /*0230*/  USHF.L.U32 UR5, UR5, 0x7, URZ ;  /* 0x0000000705057899 */ /* 0x000fc4000800063f */
[----:B------:R-:W-:-:S04]  /*0240*/  UIMAD UR4, UR6, UR4, URZ ;  /* 0x00000004060472a4 */ /* 0x000fc8000f8e023f */
[----:B------:R-:W-:-:S04]  /*0250*/  UISETP.GE.AND UP0, UPT, UR5, UR4, UPT ;  /* 0x000000040500728c */ /* 0x000fc8000bf06270 */
[----:B------:R-:W-:Y:S01]  /*0260*/  USEL UR11, UR11, 0xffffffff, !UP0 ;  /* 0xffffffff0b0b7887 */ /* 0x000fe2000c000000 */
[----:B------:R-:W-:Y:S05]  /*0270*/  BRA `(.L_x_17) ;  /* 0x000001b000007947 */ /* 0x000fea0003800000 */
.L_x_13:
        /* <DEDUP_REMOVED lines=8> */
.L_x_18:
        /* <DEDUP_REMOVED lines=13> */
.L_x_20:
[----:B------:R-:W-:Y:S02]  /*03d0*/  ULDC UR6, c[0x0][0x54c] ;  /* 0x0001530000067ab9 */ /* 0x000fe40000000800 */
.L_x_19:
[----:B------:R-:W-:Y:S02]  /*03e0*/  ULDC UR4, c[0x0][0x548] ;  /* 0x0001520000047ab9 */ /* 0x000fe40000000800 */
[----:B------:R-:W-:-:S02]  /*03f0*/  USHF.L.U32 UR5, UR5, 0x7, URZ ;  /* 0x0000000705057899 */ /* 0x000fc4000800063f */
[----:B------:R-:W-:-:S04]  /*0400*/  UIMAD UR4, UR6, UR4, URZ ;  /* 0x00000004060472a4 */ /* 0x000fc8000f8e023f */
[----:B------:R-:W-:-:S04]  /*0410*/  UISETP.GE.AND UP0, UPT, UR5, UR4, UPT ;  /* 0x000000040500728c */ /* 0x000fc8000bf06270 */
[----:B------:R-:W-:-:S06]  /*0420*/  USEL UR11, UR11, 0xffffffff, !UP0 ;  /* 0xffffffff0b0b7887 */ /* 0x000fcc000c000000 */
.L_x_17:
[----:B------:R-:W-:-:S13]  /*0430*/  ISETP.LE.AND P0, PT, RZ, UR11, PT ;  /* 0x0000000bff007c0c */ /* 0x000fda000bf03270 */
[----:B------:R-:W-:Y:S05]  /*0440*/  @!P0 EXIT ;  /* 0x000000000000894d */ /* 0x000fea0003800000 */
[----:B------:R-:W-:Y:S02]  /*0450*/  ULDC.64 UR4, c[0x0][0x370] ;  /* 0x0000dc0000047ab9 */ /* 0x000fe40000000a00 */
[----:B------:R-:W-:Y:S02]  /*0460*/  UISETP.NE.U32.AND UP0, UPT, URZ, UR4, UPT ;  /* 0x000000043f00728c */ /* 0x000fe4000bf05070 */
[----:B------:R-:W-:Y:S02]  /*0470*/  ULDC.64 UR6, c[0x0][0x370] ;  /* 0x0000dc0000067ab9 */ /* 0x000fe40000000a00 */
[----:B------:R-:W-:-:S03]  /*0480*/  UISETP.NE.AND.EX UP0, UPT, URZ, UR5, UPT, UP0 ;  /* 0x000000053f00728c */ /* 0x000fc6000bf05300 */
[----:B------:R-:W-:Y:S02]  /*0490*/  ULDC.64 UR4, c[0x0][0x348] ;  /* 0x0000d20000047ab9 */ /* 0x000fe40000000a00 */
[----:B------:R-:W-:Y:S01]  /*04a0*/  UISETP.NE.U32.AND UP1, UPT, URZ, UR4, UPT ;  /* 0x000000043f00728c */ /* 0x000fe2000bf25070 */
[----:B------:R-:W-:-:S03]  /*04b0*/  PLOP3.LUT P2, PT, PT, PT, UP0, 0x80, 0x0 ;  /* 0x000000000000781c */ /* 0x000fc60003f4f008 */
[----:B------:R-:W-:Y:S02]  /*04c0*/  UISETP.NE.AND.EX UP1, UPT, URZ, UR5, UPT, UP1 ;  /* 0x000000053f00728c */ /* 0x000fe4000bf25310 */
[----:B------:R-:W-:Y:S02]  /*04d0*/  @UP0 UIMAD.WIDE UR6, UR11, UR14, UR6 ;  /* 0x0000000e0b0602a5 */ /* 0x000fe4000f8e0206 */
[----:B------:R-:W-:Y:S02]  /*04e0*/  ULDC.64 UR4, c[0x0][0x348] ;  /* 0x0000d20000047ab9 */ /* 0x000fe40000000a00 */
[----:B------:R-:W-:Y:S01]  /*04f0*/  UIMAD.WIDE UR4, UR11, UR14, UR4 ;  /* 0x0000000e0b0472a5 */ /* 0x000fe2000f8e0204 */
[----:B------:R-:W-:Y:S01]  /*0500*/  PLOP3.LUT P1, PT, PT, PT, UP1, 0x80, 0x0 ;  /* 0x000000000000781c */ /* 0x000fe20003f2f018 */
[----:B------:R-:W-:Y:S02]  /*0510*/  IMAD.U32 R3, RZ, RZ, UR7 ;  /* 0x00000007ff037e24 */ /* 0x000fe4000f8e00ff */
[----:B------:R-:W-:-:S02]  /*0520*/  IMAD.U32 R2, RZ, RZ, UR6 ;  /* 0x00000006ff027e24 */ /* 0x000fc4000f8e00ff */
[----:B------:R-:W-:Y:S01]  /*0530*/  MOV R8, UR4 ;  /* 0x0000000400087c02 */ /* 0x000fe20008000f00 */
[----:B------:R-:W-:Y:S01]  /*0540*/  IMAD.U32 R9, RZ, RZ, UR5 ;  /* 0x00000005ff097e24 */ /* 0x000fe2000f8e00ff */
[----:B------:R-:W-:Y:S01]  /*0550*/  ULDC.64 UR4, c[0x0][0x360] ;  /* 0x0000d80000047ab9 */ /* 0x000fe20000000a00 */
[----:B------:R1:W2:Y:S01]  /*0560*/  @P2 LDG.E R3, [R2.64] ;  /* 0x0000000c02032981 */ /* 0x0002a2000c1e1900 */
[----:B------:R-:W-:-:S04]  /*0570*/  UISETP.NE.U32.AND UP0, UPT, URZ, UR4, UPT ;  /* 0x000000043f00728c */ /* 0x000fc8000bf05070 */
[----:B------:R-:W-:-:S03]  /*0580*/  UISETP.NE.AND.EX UP0, UPT, URZ, UR5, UPT, UP0 ;  /* 0x000000053f00728c */ /* 0x000fc6000bf05300 */
[----:B------:R-:W-:-:S03]  /*0590*/  ULDC.64 UR4, c[0x0][0x360] ;  /* 0x0000d80000047ab9 */ /* 0x000fc60000000a00 */
[----:B------:R-:W-:-:S05]  /*05a0*/  PLOP3.LUT P0, PT, PT, PT, UP0, 0x80, 0x0 ;  /* 0x000000000000781c */ /* 0x000fca0003f0f008 */
[----:B------:R-:W-:Y:S01]  /*05b0*/  @UP0 UIMAD.WIDE UR4, UR11, UR14, UR4 ;  /* 0x0000000e0b0402a5 */ /* 0x000fe2000f8e0204 */
[----:B------:R-:W-:-:S05]  /*05c0*/  MOV R0, c[0x0][0x168] ;  /* 0x00005a0000007a02 */ /* 0x000fca0000000f00 */
[----:B------:R-:W-:Y:S01]  /*05d0*/  IMAD.U32 R6, RZ, RZ, UR4 ;  /* 0x00000004ff067e24 */ /* 0x000fe2000f8e00ff */
[----:B------:R-:W-:Y:S01]  /*05e0*/  MOV R7, UR5 ;  /* 0x0000000500077c02 */ /* 0x000fe20008000f00 */
[----:B-1----:R-:W3:Y:S04]  /*05f0*/  @P1 LDG.E R2, [R8.64] ;  /* 0x0000000c08021981 */ /* 0x002ee8000c1e1900 */
[----:B------:R1:W5:Y:S01]  /*0600*/  @P0 LDG.E R0, [R6.64] ;  /* 0x0000000c06000981 */ /* 0x000362000c1e1900 */
[----:B------:R-:W4:Y:S01]  /*0610*/  S2UR UR9, SR_CTAID.Y ;  /* 0x00000000000979c3 */ /* 0x000f220000002600 */
[----:B------:R-:W-:Y:S02]  /*0620*/  UMOV UR10, URZ ;  /* 0x0000003f000a7c82 */ /* 0x000fe40008000000 */
[----:B------:R-:W-:-:S02]  /*0630*/  UMOV UR15, URZ ;  /* 0x0000003f000f7c82 */ /* 0x000fc40008000000 */
[----:B------:R-:W-:Y:S02]  /*0640*/  ULDC UR5, c[0x0][0x2ac] ;  /* 0x0000ab0000057ab9 */ /* 0x000fe40000000800 */
[----:B------:R-:W-:Y:S02]  /*0650*/  ULDC UR4, c[0x0][0x1d0] ;  /* 0x0000740000047ab9 */ /* 0x000fe40000000800 */
[----:B------:R-:W-:Y:S02]  /*0660*/  UIMAD UR4, UR5, UR4, URZ ;  /* 0x00000004050472a4 */ /* 0x000fe4000f8e023f */
[----:B----4-:R-:W-:Y:S01]  /*0670*/  USHF.R.S32.HI UR8, URZ, 0x1f, UR9 ;  /* 0x0000001f3f087899 */ /* 0x010fe20008011409 */
[----:B--2---:R1:W2:Y:S08]  /*0680*/  @P2 R2UR UR10, R3 ;  /* 0x00000000030a23c2 */ /* 0x0042b000000e0000 */
[----:B---3--:R1:W3:Y:S02]  /*0690*/  @P1 R2UR UR15, R2 ;  /* 0x00000000020f13c2 */ /* 0x0082e400000e0000 */
[----:B-123--:R-:W-:Y:S05]  /*06a0*/  @P0 BRA `(.L_x_21) ;  /* 0x0000004000000947 */ /* 0x00efea0003800000 */
[----:B------:R-:W-:Y:S05]  /*06b0*/  @!P1 BRA `(.L_x_21) ;  /* 0x0000003000009947 */ /* 0x000fea0003800000 */
[----:B-----5:R1:W2:Y:S04]  /*06c0*/  LDG.E R0, [R8.64] ;  /* 0x0000000c08007981 */ /* 0x0202a8000c1e1900 */
[----:B-1----:R-:W2:Y:S02]  /*06d0*/  LDG.E R8, [R8.64+0x4] ;  /* 0x0000040c08087981 */ /* 0x002ea4000c1e1900 */
[----:B--2---:R-:W-:-:S02]  /*06e0*/  IADD3 R0, -R0, R8, RZ ;  /* 0x0000000800007210 */ /* 0x004fc40007ffe1ff */
.L_x_21:
[----:B------:R-:W-:-:S04]  /*06f0*/  ISETP.NE.U32.AND P0, PT, RZ, c[0x0][0x368], PT ;  /* 0x0000da00ff007a0c */ /* 0x000fc80003f05070 */
[----:B------:R-:W-:-:S13]  /*0700*/  ISETP.NE.AND.EX P0, PT, RZ, c[0x0][0x36c], PT, P0 ;  /* 0x0000db00ff007a0c */ /* 0x000fda0003f05300 */
[----:B------:R-:W-:Y:S05]  /*0710*/  @!P0 BRA `(.L_x_22) ;  /* 0x0000007000008947 */ /* 0x000fea0003800000 */
[----:B------:R-:W-:Y:S02]  /*0720*/  ULDC.64 UR4, c[0x0][0x368] ;  /* 0x0000da0000047ab9 */ /* 0x000fe40000000a00 */
[----:B------:R-:W-:-:S06]  /*0730*/  UIMAD.WIDE UR4, UR11, UR14, UR4 ;  /* 0x0000000e0b0472a5 */ /* 0x000fcc000f8e0204 */
[----:B------:R-:W-:Y:S02]  /*0740*/  MOV R2, UR4 ;  /* 0x0000000400027c02 */ /* 0x000fe40008000f00 */
[----:B------:R-:W-:-:S05]  /*0750*/  MOV R3, UR5 ;  /* 0x0000000500037c02 */ /* 0x000fca0008000f00 */
[----:B------:R-:W2:Y:S02]  /*0760*/  LDG.E R2, [R2.64] ;  /* 0x0000000c02027981 */ /* 0x000ea4000c1e1900 */
[----:B--2---:R1:W2:Y:S02]  /*0770*/  R2UR UR4, R2 ;  /* 0x00000000020473c2 */ /* 0x0042a400000e0000 */
[----:B-12---:R-:W-:Y:S05]  /*0780*/  BRA `(.L_x_23) ;  /* 0x000000c000007947 */ /* 0x006fea0003800000 */
.L_x_22:
        /* <DEDUP_REMOVED lines=11> */
[----:B-1----:R-:W-:-:S06]  /*0840*/  UIADD3 UR4, -UR5, UR4, URZ ;  /* 0x0000000405047290 */ /* 0x002fcc000fffe13f */
.L_x_23:
[----:B------:R-:W-:Y:S01]  /*0850*/  UIADD3 UR7, -UR10, UR4, URZ ;  /* 0x000000040a077290 */ /* 0x000fe2000fffe13f */
[----:B------:R-:W-:Y:S01]  /*0860*/  PLOP3.LUT P2, PT, PT, PT, PT, 0x80, 0x0 ;  /* 0x000000000000781c */ /* 0x000fe20003f4f070 */
[----:B------:R-:W-:Y:S01]  /*0870*/  IMAD.MOV.U32 R2, RZ, RZ, RZ ;  /* 0x000000ffff027224 */ /* 0x000fe200078e00ff */
[----:B------:R-:W-:Y:S01]  /*0880*/  MOV R4, RZ ;  /* 0x000000ff00047202 */ /* 0x000fe20000000f00 */
[----:B------:R-:W-:Y:S01]  /*0890*/  UISETP.GE.AND UP0, UPT, UR7, 0x1, UPT ;  /* 0x000000010700788c */ /* 0x000fe2000bf06270 */
[----:B------:R-:W-:Y:S01]  /*08a0*/  IMAD.MOV.U32 R114, RZ, RZ, RZ ;  /* 0x000000ffff727224 */ /* 0x000fe200078e00ff */
[----:B------:R-:W-:Y:S01]  /*08b0*/  UIADD3 UR4, UR7, 0x7f, URZ ;  /* 0x0000007f07047890 */ /* 0x000fe2000fffe03f */
[----:B------:R-:W-:Y:S01]  /*08c0*/  IMAD.MOV.U32 R112, RZ, RZ, RZ ;  /* 0x000000ffff707224 */ /* 0x000fe200078e00ff */
[----:B------:R-:W-:Y:S01]  /*08d0*/  CS2R R118, SRZ ;  /* 0x0000000000767805 */ /* 0x000fe2000001ff00 */
[----:B------:R-:W-:Y:S01]  /*08e0*/  CS2R R116, SRZ ;  /* 0x0000000000747805 */ /* 0x000fe2000001ff00 */
[----:B------:R-:W-:Y:S01]  /*08f0*/  PLOP3.LUT P0, PT, PT, PT, UP0, 0x80, 0x0 ;  /* 0x000000000000781c */ /* 0x000fe20003f0f008 */
[----:B------:R-:W-:Y:S01]  /*0900*/  USHF.R.S32.HI UR6, URZ, 0x1f, UR4 ;  /* 0x0000001f3f067899 */ /* 0x000fe20008011404 */
[----:B------:R-:W-:Y:S01]  /*0910*/  CS2R R110, SRZ ;  /* 0x00000000006e7805 */ /* 0x000fe2000001ff00 */
[----:B------:R-:W-:Y:S01]  /*0920*/  CS2R R108, SRZ ;  /* 0x00000000006c7805 */ /* 0x000fe2000001ff00 */
[----:B------:R-:W-:Y:S01]  /*0930*/  CS2R R106, SRZ ;  /* 0x00000000006a7805 */ /* 0x000fe2000001ff00 */
[----:B------:R-:W-:Y:S01]  /*0940*/  ULEA.HI UR6, UR6, UR4, URZ, 0x7 ;  /* 0x0000000406067291 */ /* 0x000fe2000f8f383f */
[----:B------:R-:W-:Y:S01]  /*0950*/  CS2R R104, SRZ ;  /* 0x0000000000687805 */ /* 0x000fe2000001ff00 */
        /* <DEDUP_REMOVED lines=25> */
[----:B------:R-:W-:Y:S05]  /*0af0*/  @!P0 BRA `(.L_x_24) ;  /* 0x0000880000008947 */ /* 0x000fea0003800000 */
[----:B------:R-:W-:Y:S02]  /*0b00*/  ULDC.64 UR4, c[0x0][0x340] ;  /* 0x0000d00000047ab9 */ /* 0x000fe40000000a00 */
[----:B------:R-:W-:-:S04]  /*0b10*/  UISETP.NE.U32.AND UP0, UPT, URZ, UR4, UPT ;  /* 0x000000043f00728c */ /* 0x000fc8000bf05070 */
[----:B------:R-:W-:-:S03]  /*0b20*/  UISETP.NE.AND.EX UP0, UPT, URZ, UR5, UPT, UP0 ;  /* 0x000000053f00728c */ /* 0x000fc6000bf05300 */
[----:B------:R-:W-:-:S03]  /*0b30*/  ULDC.64 UR4, c[0x0][0x340] ;  /* 0x0000d00000047ab9 */ /* 0x000fc60000000a00 */
[----:B------:R-:W-:-:S05]  /*0b40*/  PLOP3.LUT P0, PT, PT, PT, UP0, 0x80, 0x0 ;  /* 0x000000000000781c */ /* 0x000fca0003f0f008 */
[----:B------:R-:W-:-:S06]  /*0b50*/  @UP0 UIMAD.WIDE UR4, UR11, UR14, UR4 ;  /* 0x0000000e0b0402a5 */ /* 0x000fcc000f8e0204 */
[----:B------:R-:W-:Y:S02]  /*0b60*/  IMAD.U32 R3, RZ, RZ, UR5 ;  /* 0x00000005ff037e24 */ /* 0x000fe4000f8e00ff */
[----:B------:R-:W-:Y:S01]  /*0b70*/  IMAD.U32 R2, RZ, RZ, UR4 ;  /* 0x00000004ff027e24 */ /* 0x000fe2000f8e00ff */
[----:B------:R-:W-:Y:S01]  /*0b80*/  SHF.R.S32.HI R6, RZ, 0x1f, R5 ;  /* 0x0000001fff067819 */ /* 0x000fe20000011405 */
[----:B------:R-:W-:Y:S01]  /*0b90*/  USHF.R.S32.HI UR6, URZ, 0x7, UR6 ;  /* 0x000000073f067899 */ /* 0x000fe20008011406 */
[----:B------:R-:W-:Y:S01]  /*0ba0*/  IMAD.MOV.U32 R4, RZ, RZ, c[0x0][0x2b8] ;  /* 0x0000ae00ff047624 */ /* 0x000fe200078e00ff */
[----:B------:R-:W-:Y:S01]  /*0bb0*/  ULDC.64 UR4, c[0x0][0x2b0] ;  /* 0x0000ac0000047ab9 */ /* 0x000fe20000000a00 */
[----:B------:R1:W2:Y:S01]  /*0bc0*/  @P0 LDG.E R3, [R2.64] ;  /* 0x0000000c02030981 */ /* 0x0002a2000c1e1900 */
[----:B------:R-:W-:Y:S01]  /*0bd0*/  IMAD.MOV.U32 R239, RZ, RZ, RZ ;  /* 0x000000ffffef7224 */ /* 0x000fe200078e00ff */
[----:B-1----:R-:W-:-:S04]  /*0be0*/  LEA.HI R2, R6, R5, RZ, 0x3 ;  /* 0x0000000506027211 */ /* 0x002fc800078f18ff */
[----:B------:R-:W-:Y:S02]  /*0bf0*/  LOP3.LUT R35, R2, 0xfffffff8, RZ, 0xc0, !PT ;  /* 0xfffffff802237812 */ /* 0x000fe400078ec0ff */
[----:B------:R-:W-:-:S03]  /*0c00*/  SHF.R.S32.HI R2, RZ, 0x3, R2 ;  /* 0x00000003ff027819 */ /* 0x000fc60000011402 */
[----:B------:R-:W-:-:S04]  /*0c10*/  IMAD.IADD R35, R5, 0x1, -R35 ;  /* 0x0000000105237824 */ /* 0x000fc800078e0a23 */
[----:B------:R-:W-:Y:S01]  /*0c20*/  IMAD R242, R35, 0x20, R2 ;  /* 0x0000002023f27824 */ /* 0x000fe200078e0202 */
[----:B------:R-:W-:Y:S06]  /*0c30*/  BAR.SYNC.DEFER_BLOCKING 0x0 ;  /* 0x0000000000007b1d */ /* 0x000fec0000010000 */
[----:B------:R-:W1:Y:S01]  /*0c40*/  S2R R7, SR_CTAID.X ;  /* 0x0000000000077919 */ /* 0x000e620000002500 */
[----:B--2---:R2:W3:Y:S01]  /*0c50*/  @P0 R2UR UR18, R3 ;  /* 0x00000000031203c2 */ /* 0x0044e200000e0000 */
[----:B------:R-:W-:Y:S01]  /*0c60*/  ISETP.NE.AND P0, PT, R4, 0x1, PT ;  /* 0x000000010400780c */ /* 0x000fe20003f05270 */
[----:B---3--:R-:W-:-:S02]  /*0c70*/  @!UP0 UMOV UR18, UR11 ;  /* 0x0000000b00128c82 */ /* 0x008fc40008000000 */
[----:B------:R-:W-:Y:S02]  /*0c80*/  USHF.R.S32.HI UR14, URZ, 0x1f, UR18 ;  /* 0x0000001f3f0e7899 */ /* 0x000fe40008011412 */
[----:B------:R-:W-:Y:S02]  /*0c90*/  UIMAD.WIDE.U32 UR16, UR18, UR4, URZ ;  /* 0x00000004121072a5 */ /* 0x000fe4000f8e003f */
[----:B------:R-:W-:-:S04]  /*0ca0*/  UIMAD UR14, UR14, UR4, URZ ;  /* 0x000000040e0e72a4 */ /* 0x000fc8000f8e023f */
[----:B------:R-:W-:Y:S01]  /*0cb0*/  UIMAD UR14, UR18, UR5, UR14 ;  /* 0x00000005120e72a4 */ /* 0x000fe2000f8e020e */
[----:B--2---:R-:W-:-:S03]  /*0cc0*/  IMAD.U32 R3, RZ, RZ, UR6 ;  /* 0x00000006ff037e24 */ /* 0x004fc6000f8e00ff */
[----:B------:R-:W-:Y:S02]  /*0cd0*/  UIADD3 UR14, UR17, UR14, URZ ;  /* 0x0000000e110e7290 */ /* 0x000fe4000fffe03f */
[----:B------:R-:W-:Y:S01]  /*0ce0*/  USHF.R.S32.HI UR18, URZ, 0x1f, UR15 ;  /* 0x0000001f3f127899 */ /* 0x000fe2000801140f */
[----:B------:R-:W-:Y:S01]  /*0cf0*/  IMAD R3, R3, 0x80, R242 ;  /* 0x0000008003037824 */ /* 0x000fe200078e02f2 */
[----:B------:R-:W-:-:S04]  /*0d00*/  ULDC.64 UR4, c[0x0][0x178] ;  /* 0x00005e0000047ab9 */ /* 0x000fc80000000a00 */
[----:B------:R-:W-:-:S04]  /*0d10*/  IADD3 R3, R3, -0x80, RZ ;  /* 0xffffff8003037810 */ /* 0x000fc80007ffe0ff */
[C---:B------:R-:W-:Y:S02]  /*0d20*/  ISETP.GE.AND P3, PT, R3.reuse, UR7, PT ;  /* 0x0000000703007c0c */ /* 0x040fe4000bf66270 */
[----:B------:R-:W-:Y:S02]  /*0d30*/  IADD3 R240, R3, UR10, RZ ;  /* 0x0000000a03f07c10 */ /* 0x000fe4000fffe0ff */
[----:B------:R-:W-:-:S03]  /*0d40*/  ISETP.GT.OR P3, PT, R242, 0x7f, P3 ;  /* 0x0000007ff200780c */ /* 0x000fc60001f64670 */
[----:B------:R-:W-:-:S04]  /*0d50*/  @P0 IMAD.HI.U32 R3, R240, c[0x0][0x2bc], RZ ;  /* 0x0000af00f0030a27 */ /* 0x000fc800078e00ff */
[----:B------:R-:W-:Y:S01]  /*0d60*/  IMAD.MOV.U32 R8, RZ, RZ, R240 ;  /* 0x000000ffff087224 */ /* 0x000fe200078e00f0 */
[----:B------:R-:W-:-:S05]  /*0d70*/  @P0 SHF.R.U32.HI R8, RZ, c[0x0][0x2c0], R3 ;  /* 0x0000b000ff080a19 */ /* 0x000fca0000011603 */
[----:B------:R-:W-:-:S04]  /*0d80*/  @!P3 IADD3 R4, P2, R8, UR16, RZ ;  /* 0x000000100804bc10 */ /* 0x000fc8000ff5e0ff */
[----:B------:R-:W-:Y:S02]  /*0d90*/  @!P3 LEA R10, P1, R4, c[0x0][0x2a0], 0x2 ;  /* 0x0000a800040aba11 */ /* 0x000fe400078210ff */
[----:B------:R-:W-:-:S04]  /*0da0*/  @!P3 LEA.HI.X.SX32 R3, R8, UR14, 0x1, P2 ;  /* 0x0000000e0803bc11 */ /* 0x000fc800090f0eff */
[----:B------:R-:W-:-:S05]  /*0db0*/  @!P3 LEA.HI.X R11, R4, c[0x0][0x2a4], R3, 0x2, P1 ;  /* 0x0000a900040bba11 */ /* 0x000fca00008f1403 */
[----:B------:R1:W2:Y:S01]  /*0dc0*/  @!P3 LDG.E R239, [R10.64] ;  /* 0x0000000c0aefb981 */ /* 0x0002a2000c1e1900 */
[----:B------:R-:W-:Y:S01]  /*0dd0*/  IMAD.MOV.U32 R3, RZ, RZ, c[0x0][0x2c4] ;  /* 0x0000b100ff037624 */ /* 0x000fe200078e00ff */
[----:B------:R-:W-:Y:S01]  /*0de0*/  UIMAD UR18, UR18, UR4, URZ ;  /* 0x00000004121272a4 */ /* 0x000fe2000f8e023f */
[----:B------:R-:W-:Y:S01]  /*0df0*/  IMAD.SHL.U32 R33, R35, 0x8, RZ ;  /* 0x0000000823217824 */ /* 0x000fe200078e00ff */
[----:B------:R-:W-:Y:S02]  /*0e00*/  UIMAD.WIDE.U32 UR20, UR15, UR4, URZ ;  /* 0x000000040f1472a5 */ /* 0x000fe4000f8e003f */
[----:B------:R-:W-:Y:S01]  /*0e10*/  UIMAD UR18, UR15, UR5, UR18 ;  /* 0x000000050f1272a4 */ /* 0x000fe2000f8e0212 */
[----:B------:R-:W-:Y:S01]  /*0e20*/  ISETP.NE.AND P1, PT, R3, 0x1, PT ;  /* 0x000000010300780c */ /* 0x000fe20003f25270 */
[----:B------:R-:W-:Y:S01]  /*0e30*/  USEL UR19, UR11, URZ, !UP1 ;  /* 0x0000003f0b137287 */ /* 0x000fe2000c800000 */
[C---:B------:R-:W-:Y:S01]  /*0e40*/  IADD3 R34, R33.reuse, 0x40, RZ ;  /* 0x0000004021227810 */ /* 0x040fe20007ffe0ff */
[----:B------:R-:W-:Y:S01]  /*0e50*/  ULDC.64 UR4, c[0x0][0x1b8] ;  /* 0x00006e0000047ab9 */ /* 0x000fe20000000a00 */
[----:B------:R-:W-:Y:S01]  /*0e60*/  ISETP.GE.AND P3, PT, R33, c[0x0][0x198], PT ;  /* 0x0000660021007a0c */ /* 0x000fe20003f66270 */
[----:B------:R-:W-:Y:S01]  /*0e70*/  UIADD3 UR21, UR21, UR18, URZ ;  /* 0x0000001215157290 */ /* 0x000fe2000fffe03f */
[----:B------:R-:W-:Y:S01]  /*0e80*/  SHF.R.S32.HI R32, RZ, 0x1f, R34 ;  /* 0x0000001fff207819 */ /* 0x000fe20000011422 */
[----:B------:R-:W-:Y:S01]  /*0e90*/  UIMAD UR15, UR8, UR4, URZ ;  /* 0x00000004080f72a4 */ /* 0x000fe2000f8e023f */
[----:B------:R-:W-:Y:S01]  /*0ea0*/  ISETP.GE.AND P2, PT, R34, c[0x0][0x198], PT ;  /* 0x0000660022007a0c */ /* 0x000fe20003f46270 */
[----:B------:R-:W-:Y:S01]  /*0eb0*/  USHF.R.S32.HI UR18, URZ, 0x1f, UR11 ;  /* 0x0000001f3f127899 */ /* 0x000fe2000801140b */
[----:B------:R-:W-:Y:S01]  /*0ec0*/  LEA.HI R32, R32, R34, RZ, 0x3 ;  /* 0x0000002220207211 */ /* 0x000fe200078f18ff */
[----:B------:R-:W-:-:S02]  /*0ed0*/  UIMAD UR15, UR9, UR5, UR15 ;  /* 0x00000005090f72a4 */ /* 0x000fc4000f8e020f */
[----:B------:R-:W-:Y:S01]  /*0ee0*/  UIMAD.WIDE.U32 UR20, UR9, UR4, UR20 ;  /* 0x00000004091472a5 */ /* 0x000fe2000f8e0014 */
[----:B------:R-:W-:Y:S01]  /*0ef0*/  LOP3.LUT R32, R32, 0xfffffff8, RZ, 0xc0, !PT ;  /* 0xfffffff820207812 */ /* 0x000fe200078ec0ff */
[----:B------:R-:W-:Y:S02]  /*0f00*/  USEL UR18, UR18, URZ, !UP1 ;  /* 0x0000003f12127287 */ /* 0x000fe4000c800000 */
[----:B------:R-:W-:Y:S01]  /*0f10*/  ULDC.64 UR4, c[0x0][0x1c0] ;  /* 0x0000700000047ab9 */ /* 0x000fe20000000a00 */
[C---:B-1----:R-:W-:Y:S01]  /*0f20*/  IMAD R10, R7.reuse, 0x80, R242 ;  /* 0x00000080070a7824 */ /* 0x042fe200078e02f2 */
[----:B------:R-:W-:Y:S01]  /*0f30*/  UIMAD UR18, UR18, UR4, URZ ;  /* 0x00000004121272a4 */ /* 0x000fe2000f8e023f */
[----:B------:R-:W-:Y:S01]  /*0f40*/  IMAD R7, R7, 0x80, R2 ;  /* 0x0000008007077824 */ /* 0x000fe200078e0202 */
[----:B------:R-:W-:Y:S01]  /*0f50*/  UIADD3 UR21, UR21, UR15, URZ ;  /* 0x0000000f15157290 */ /* 0x000fe2000fffe03f */
[----:B------:R-:W-:Y:S01]  /*0f60*/  @P1 IMAD.HI.U32 R3, R10, c[0x0][0x2c8], RZ ;  /* 0x0000b2000a031a27 */ /* 0x000fe200078e00ff */
[----:B------:R-:W-:-:S02]  /*0f70*/  UIMAD UR5, UR19, UR5, UR18 ;  /* 0x00000005130572a4 */ /* 0x000fc4000f8e0212 */
[----:B------:R-:W-:Y:S01]  /*0f80*/  UIMAD.WIDE.U32 UR20, UR19, UR4, UR20 ;  /* 0x00000004131472a5 */ /* 0x000fe2000f8e0014 */
[----:B------:R-:W-:Y:S01]  /*0f90*/  IMAD.MOV.U32 R9, RZ, RZ, R10 ;  /* 0x000000ffff097224 */ /* 0x000fe200078e000a */
[----:B------:R-:W-:Y:S01]  /*0fa0*/  @P1 SHF.R.U32.HI R9, RZ, c[0x0][0x2cc], R3 ;  /* 0x0000b300ff091a19 */ /* 0x000fe20000011603 */
[----:B------:R-:W-:Y:S02]  /*0fb0*/  UISETP.GE.AND UP0, UPT, UR7, 0x81, UPT ;  /* 0x000000810700788c */ /* 0x000fe4000bf06270 */
[----:B------:R-:W-:Y:S01]  /*0fc0*/  UIADD3 UR5, UR21, UR5, URZ ;  /* 0x0000000515057290 */ /* 0x000fe2000fffe03f */
[--C-:B------:R-:W-:Y:S01]  /*0fd0*/  SHF.R.S32.HI R4, RZ, 0x1f, R9.reuse ;  /* 0x0000001fff047819 */ /* 0x100fe20000011409 */
[----:B------:R-:W-:Y:S02]  /*0fe0*/  IMAD.MOV R3, RZ, RZ, -R9 ;  /* 0x000000ffff037224 */ /* 0x000fe400078e0a09 */
[----:B------:R-:W-:Y:S02]  /*0ff0*/  IMAD.U32 R13, RZ, RZ, UR21 ;  /* 0x00000015ff0d7e24 */ /* 0x000fe4000f8e00ff */
[----:B------:R-:W-:-:S02]  /*1000*/  IMAD.U32 R12, RZ, RZ, UR20 ;  /* 0x00000014ff0c7e24 */ /* 0x000fc4000f8e00ff */
[----:B------:R-:W-:Y:S01]  /*1010*/  IMAD.U32 R13, RZ, RZ, UR5 ;  /* 0x00000005ff0d7e24 */ /* 0x000fe2000f8e00ff */
[----:B------:R-:W-:Y:S01]  /*1020*/  ULDC.64 UR4, c[0x0][0x1e8] ;  /* 0x00007a0000047ab9 */ /* 0x000fe20000000a00 */
[----:B------:R-:W-:Y:S01]  /*1030*/  IMAD R4, R4, c[0x0][0x1b0], RZ ;  /* 0x00006c0004047a24 */ /* 0x000fe200078e02ff */
[----:B------:R-:W-:Y:S01]  /*1040*/  UIMAD UR15, UR8, UR4, URZ ;  /* 0x00000004080f72a4 */ /* 0x000fe2000f8e023f */
[----:B------:R-:W-:Y:S01]  /*1050*/  IMAD R3, R3, c[0x0][0x2c4], R10 ;  /* 0x0000b10003037a24 */ /* 0x000fe200078e020a */
[----:B------:R-:W-:Y:S01]  /*1060*/  LEA.HI R10, R6, R5, RZ, 0x6 ;  /* 0x00000005060a7211 */ /* 0x000fe200078f30ff */
[C---:B------:R-:W-:Y:S01]  /*1070*/  IMAD R4, R9.reuse, c[0x0][0x1b4], R4 ;  /* 0x00006d0009047a24 */ /* 0x040fe200078e0204 */
[----:B------:R-:W-:Y:S01]  /*1080*/  UIMAD.WIDE.U32 UR20, UR9, UR4, URZ ;  /* 0x00000004091472a5 */ /* 0x000fe2000f8e003f */
[----:B------:R-:W-:Y:S01]  /*1090*/  IMAD.WIDE.U32 R12, R9, c[0x0][0x1b0], R12 ;  /* 0x00006c00090c7a25 */ /* 0x000fe200078e000c */
[----:B------:R-:W-:Y:S01]  /*10a0*/  SHF.R.S32.HI R9, RZ, 0x1f, R3 ;  /* 0x0000001fff097819 */ /* 0x000fe20000011403 */
[----:B------:R-:W-:-:S02]  /*10b0*/  UIMAD UR5, UR9, UR5, UR15 ;  /* 0x00000005090572a4 */ /* 0x000fc4000f8e020f */
[----:B------:R-:W-:Y:S01]  /*10c0*/  IMAD.IADD R13, R13, 0x1, R4 ;  /* 0x000000010d0d7824 */ /* 0x000fe200078e0204 */
[----:B------:R-:W-:Y:S01]  /*10d0*/  ULEA UR15, UR6, 0xffffff80, 0x7 ;  /* 0xffffff80060f7891 */ /* 0x000fe2000f8e383f */
[----:B------:R-:W-:Y:S01]  /*10e0*/  IMAD R4, R9, c[0x0][0x1a8], RZ ;  /* 0x00006a0009047a24 */ /* 0x000fe200078e02ff */
[----:B------:R-:W-:Y:S01]  /*10f0*/  UIADD3 UR18, UR21, UR5, URZ ;  /* 0x0000000515127290 */ /* 0x000fe2000fffe03f */
[C---:B------:R-:W-:Y:S01]  /*1100*/  IMAD.WIDE.U32 R12, R3.reuse, c[0x0][0x1a8], R12 ;  /* 0x00006a00030c7a25 */ /* 0x040fe200078e000c */
[----:B------:R-:W-:Y:S02]  /*1110*/  UIADD3 UR15, UR7, -UR15, URZ ;  /* 0x8000000f070f7290 */ /* 0x000fe4000fffe03f */
[----:B------:R-:W-:Y:S01]  /*1120*/  ULDC.64 UR4, c[0x0][0x210] ;  /* 0x0000840000047ab9 */ /* 0x000fe20000000a00 */
[----:B------:R-:W-:Y:S01]  /*1130*/  IMAD R4, R3, c[0x0][0x1ac], R4 ;  /* 0x00006b0003047a24 */ /* 0x000fe200078e0204 */
[----:B------:R-:W-:Y:S01]  /*1140*/  LEA R18, P1, R12, c[0x0][0x160], 0x1 ;  /* 0x000058000c127a11 */ /* 0x000fe200078208ff */
[----:B------:R-:W-:Y:S01]  /*1150*/  IMAD.SHL.U32 R9, R2, 0x40, RZ ;  /* 0x0000004002097824 */ /* 0x000fe200078e00ff */
[----:B------:R-:W-:Y:S01]  /*1160*/  UIMAD UR8, UR8, UR4, URZ ;  /* 0x00000004080872a4 */ /* 0x000fe2000f8e023f */
[----:B------:R-:W-:Y:S01]  /*1170*/  IMAD.IADD R4, R13, 0x1, R4 ;  /* 0x000000010d047824 */ /* 0x000fe200078e0204 */
[----:B------:R-:W-:Y:S01]  /*1180*/  UIMAD.WIDE.U32 UR22, UR9, UR4, URZ ;  /* 0x00000004091672a5 */ /* 0x000fe2000f8e003f */
[----:B------:R-:W-:Y:S01]  /*1190*/  IMAD.SHL.U32 R10, R10, 0x8, RZ ;  /* 0x000000080a0a7824 */ /* 0x000fe200078e00ff */
[----:B------:R-:W-:Y:S01]  /*11a0*/  LOP3.LUT R9, R9, 0x1c0, RZ, 0xc0, !PT ;  /* 0x000001c009097812 */ /* 0x000fe200078ec0ff */
[----:B------:R-:W-:Y:S01]  /*11b0*/  UIMAD UR5, UR9, UR5, UR8 ;  /* 0x00000005090572a4 */ /* 0x000fe2000f8e0208 */
[----:B------:R-:W-:-:S02]  /*11c0*/  LEA.HI.X R4, R12, c[0x0][0x164], R4, 0x1, P1 ;  /* 0x000059000c047a11 */ /* 0x000fc400008f0c04 */
[----:B------:R-:W-:Y:S01]  /*11d0*/  SHF.R.U32.HI R3, RZ, 0x3, R9 ;  /* 0x00000003ff037819 */ /* 0x000fe20000011609 */
[----:B------:R-:W-:Y:S01]  /*11e0*/  SHFL.IDX PT, R12, R18, RZ, 0x181f ;  /* 0x00181fff120c7589 */ /* 0x000fe200000e0000 */
[----:B------:R-:W-:Y:S01]  /*11f0*/  LOP3.LUT R241, R9, 0x38, R33, 0xf8, !PT ;  /* 0x0000003809f17812 */ /* 0x000fe200078ef821 */
[----:B------:R-:W-:Y:S01]  /*1200*/  UIADD3 UR5, UR23, UR5, URZ ;  /* 0x0000000517057290 */ /* 0x000fe2000fffe03f */
[----:B------:R-:W-:Y:S01]  /*1210*/  IADD3 R9, R7, 0x20, RZ ;  /* 0x0000002007097810 */ /* 0x000fe20007ffe0ff */
[----:B------:R-:W1:Y:S01]  /*1220*/  SHFL.IDX PT, R13, R4, RZ, 0x181f ;  /* 0x00181fff040d7589 */ /* 0x000e6200000e0000 */
[----:B------:R-:W-:Y:S01]  /*1230*/  LOP3.LUT R241, R241, R3, RZ, 0x3c, !PT ;  /* 0x00000003f1f17212 */ /* 0x000fe200078e3cff */
[----:B-----5:R-:W-:Y:S02]  /*1240*/  IMAD R3, R0, c[0x0][0x2c4], RZ ;  /* 0x0000b10000037a24 */ /* 0x020fe400078e02ff */
[----:B------:R-:W-:Y:S01]  /*1250*/  IMAD.MOV R0, RZ, RZ, -R8 ;  /* 0x000000ffff007224 */ /* 0x000fe200078e0a08 */
[----:B------:R-:W-:Y:S01]  /*1260*/  LOP3.LUT R241, R241, 0xfffffe00, R10, 0xf8, !PT ;  /* 0xfffffe00f1f17812 */ /* 0x000fe200078ef80a */
[----:B------:R-:W-:Y:S01]  /*1270*/  SHFL.IDX PT, R11, R4, 0x1, 0x181f ;  /* 0x00381f00040b7f89 */ /* 0x000fe200000e0000 */
[-C--:B------:R-:W-:Y:S01]  /*1280*/  ISETP.GE.AND P1, PT, R7, R3.reuse, PT ;  /* 0x000000030700720c */ /* 0x080fe20003f26270 */
[----:B------:R-:W-:Y:S01]  /*1290*/  IMAD R240, R0, c[0x0][0x2b8], R240 ;  /* 0x0000ae0000f07a24 */ /* 0x000fe200078e02f0 */
[----:B------:R-:W-:Y:S01]  /*12a0*/  ISETP.GE.AND P4, PT, R9, R3, PT ;  /* 0x000000030900720c */ /* 0x000fe20003f86270 */
[----:B------:R-:W3:Y:S01]  /*12b0*/  SHFL.IDX PT, R10, R18, 0x1, 0x181f ;  /* 0x00381f00120a7f89 */ /* 0x000ee200000e0000 */
[----:B------:R-:W-:Y:S01]  /*12c0*/  IMAD.SHL.U32 R241, R241, 0x2, RZ ;  /* 0x00000002f1f17824 */ /* 0x000fe200078e00ff */
[----:B------:R-:W-:Y:S01]  /*12d0*/  IADD3 R8, R7, 0x40, RZ ;  /* 0x0000004007087810 */ /* 0x000fe20007ffe0ff */
[----:B------:R-:W-:Y:S01]  /*12e0*/  IMAD.WIDE.U32 R14, R240, c[0x0][0x1e0], RZ ;  /* 0x00007800f00e7a25 */ /* 0x000fe200078e00ff */
[----:B------:R-:W-:Y:S01]  /*12f0*/  SHF.R.S32.HI R37, RZ, 0x1f, R240 ;  /* 0x0000001fff257819 */ /* 0x000fe200000114f0 */
[----:B------:R-:W-:Y:S01]  /*1300*/  SHFL.IDX PT, R19, R4, 0x3, 0x181f ;  /* 0x00781f0004137f89 */ /* 0x000fe200000e0000 */
[----:B------:R-:W-:-:S02]  /*1310*/  LEA.HI R0, R6, R5, RZ, 0x4 ;  /* 0x0000000506007211 */ /* 0x000fc400078f20ff */
[----:B------:R-:W-:Y:S01]  /*1320*/  ISETP.GE.AND P5, PT, R8, R3, PT ;  /* 0x000000030800720c */ /* 0x000fe20003fa6270 */
[----:B------:R-:W-:Y:S01]  /*1330*/  IMAD R9, R37, c[0x0][0x1e0], RZ ;  /* 0x0000780025097a24 */ /* 0x000fe200078e02ff */
[----:B------:R-:W-:Y:S02]  /*1340*/  SHF.R.S32.HI R8, RZ, 0x4, R0 ;  /* 0x00000004ff087819 */ /* 0x000fe40000011400 */
[----:B------:R-:W-:Y:S01]  /*1350*/  IADD3 R7, R7, 0x60, RZ ;  /* 0x0000006007077810 */ /* 0x000fe20007ffe0ff */
[----:B------:R-:W-:Y:S01]  /*1360*/  IMAD R9, R240, c[0x0][0x1e4], R9 ;  /* 0x00007900f0097a24 */ /* 0x000fe200078e0209 */
[----:B------:R-:W-:Y:S01]  /*1370*/  LEA.HI R238, R0, R8, RZ, 0x1 ;  /* 0x0000000800ee7211 */ /* 0x000fe200078f08ff */
[--C-:B-1----:R-:W-:Y:S01]  /*1380*/  @!P1 IMAD.WIDE R16, R33, 0x2, R12.reuse ;  /* 0x0000000221109825 */ /* 0x102fe200078e020c */
[----:B------:R-:W-:Y:S02]  /*1390*/  LEA.HI R6, R6, R5, RZ, 0x5 ;  /* 0x0000000506067211 */ /* 0x000fe400078f28ff */
[----:B------:R-:W-:Y:S01]  /*13a0*/  LOP3.LUT R238, R238, 0xfffffffe, RZ, 0xc0, !PT ;  /* 0xfffffffeeeee7812 */ /* 0x000fe200078ec0ff */
[----:B------:R-:W-:Y:S01]  /*13b0*/  @!P1 IMAD.WIDE R12, R32, 0x2, R12 ;  /* 0x00000002200c9825 */ /* 0x000fe200078e020c */
[----:B------:R3:W-:Y:S01]  /*13c0*/  @!P1 LDGSTS.E.BYPASS.LTC128B.128 [R241+0x100], [R16.64], !P3 ;  /* 0x0010000010f19fae */ /* 0x0007e2000d901d4c */
[----:B------:R-:W-:-:S02]  /*13d0*/  IADD3 R243, R241, 0x100, RZ ;  /* 0x00000100f1f37810 */ /* 0x000fc40007ffe0ff */
[----:B------:R-:W-:Y:S01]  /*13e0*/  IMAD.IADD R15, R15, 0x1, R9 ;  /* 0x000000010f0f7824 */ /* 0x000fe200078e0209 */
[----:B------:R1:W-:Y:S01]  /*13f0*/  @!P1 LDGSTS.E.BYPASS.LTC128B.128 [R241+0x4100], [R12.64], !P2 ;  /* 0x041000000cf19fae */ /* 0x0003e2000d101d4c */
[----:B------:R-:W-:Y:S01]  /*1400*/  LOP3.LUT R9, R0, 0xfffffff0, RZ, 0xc0, !PT ;  /* 0xfffffff000097812 */ /* 0x000fe200078ec0ff */
[----:B------:R-:W-:Y:S01]  /*1410*/  IMAD.IADD R238, R8, 0x1, -R238 ;  /* 0x0000000108ee7824 */ /* 0x000fe200078e0aee */
[----:B------:R-:W-:-:S03]  /*1420*/  ISETP.GE.AND P1, PT, R7, R3, PT ;  /* 0x000000030700720c */ /* 0x000fc60003f26270 */
[----:B------:R-:W-:-:S05]  /*1430*/  IMAD.IADD R9, R5, 0x1, -R9 ;  /* 0x0000000105097824 */ /* 0x000fca00078e0a09 */
[----:B------:R-:W-:-:S04]  /*1440*/  SHF.R.S32.HI R3, RZ, 0x1f, R9 ;  /* 0x0000001fff037819 */ /* 0x000fc80000011409 */
[----:B------:R-:W-:Y:S01]  /*1450*/  LEA.HI R3, R3, R9, RZ, 0x3 ;  /* 0x0000000903037211 */ /* 0x000fe200078f18ff */
[C-C-:B---3--:R-:W-:Y:S01]  /*1460*/  @!P4 IMAD.WIDE R16, R33.reuse, 0x2, R10.reuse ;  /* 0x000000022110c825 */ /* 0x148fe200078e020a */
[----:B-1----:R-:W-:Y:S03]  /*1470*/  SHFL.IDX PT, R12, R18, 0x2, 0x181f ;  /* 0x00581f00120c7f89 */ /* 0x002fe600000e0000 */
[----:B------:R-:W-:Y:S01]  /*1480*/  @!P4 IMAD.WIDE R10, R32, 0x2, R10 ;  /* 0x00000002200ac825 */ /* 0x000fe200078e020a */
[----:B------:R-:W1:Y:S04]  /*1490*/  SHFL.IDX PT, R13, R4, 0x2, 0x181f ;  /* 0x00581f00040d7f89 */ /* 0x000e6800000e0000 */
[----:B------:R3:W-:Y:S04]  /*14a0*/  @!P4 LDGSTS.E.BYPASS.LTC128B.128 [R241+0x1100], [R16.64], !P3 ;  /* 0x0110000010f1cfae */ /* 0x0007e8000d901d4c */
[----:B------:R1:W-:Y:S04]  /*14b0*/  @!P4 LDGSTS.E.BYPASS.LTC128B.128 [R241+0x5100], [R10.64], !P2 ;  /* 0x051000000af1cfae */ /* 0x0003e8000d101d4c */
[----:B------:R-:W4:Y:S01]  /*14c0*/  SHFL.IDX PT, R18, R18, 0x3, 0x181f ;  /* 0x00781f0012127f89 */ /* 0x000f2200000e0000 */
[----:B-1----:R-:W-:-:S04]  /*14d0*/  @!P5 IMAD.WIDE R10, R33, 0x2, R12 ;  /* 0x00000002210ad825 */ /* 0x002fc800078e020c */
[C---:B------:R-:W-:Y:S01]  /*14e0*/  @!P5 IMAD.WIDE R12, R32.reuse, 0x2, R12 ;  /* 0x00000002200cd825 */ /* 0x040fe200078e020c */
[----:B------:R1:W-:Y:S03]  /*14f0*/  @!P5 LDGSTS.E.BYPASS.LTC128B.128 [R241+0x2100], [R10.64], !P3 ;  /* 0x021000000af1dfae */ /* 0x0003e6000d901d4c */
[--C-:B----4-:R-:W-:Y:S01]  /*1500*/  @!P1 IMAD.WIDE R20, R33, 0x2, R18.reuse ;  /* 0x0000000221149825 */ /* 0x110fe200078e0212 */
[----:B------:R4:W-:Y:S03]  /*1510*/  @!P5 LDGSTS.E.BYPASS.LTC128B.128 [R241+0x6100], [R12.64], !P2 ;  /* 0x061000000cf1dfae */ /* 0x0009e6000d101d4c */
[----:B------:R-:W-:Y:S01]  /*1520*/  @!P1 IMAD.WIDE R18, R32, 0x2, R18 ;  /* 0x0000000220129825 */ /* 0x000fe200078e0212 */
[----:B------:R1:W-:Y:S01]  /*1530*/  @!P1 LDGSTS.E.BYPASS.LTC128B.128 [R241+0x3100], [R20.64], !P3 ;  /* 0x0310000014f19fae */ /* 0x0003e2000d901d4c */
[----:B------:R-:W-:-:S03]  /*1540*/  ISETP.GE.AND P3, PT, R34, c[0x0][0x1d4], PT ;  /* 0x0000750022007a0c */ /* 0x000fc60003f66270 */
[----:B------:R1:W-:Y:S04]  /*1550*/  @!P1 LDGSTS.E.BYPASS.LTC128B.128 [R241+0x7100], [R18.64], !P2 ;  /* 0x0710000012f19fae */ /* 0x0003e8000d101d4c */
[----:B------:R-:W0:Y:S01]  /*1560*/  LDGDEPBAR ;  /* 0x00000000000079af */ /* 0x000e220000000000 */
[----:B--2---:R-:W-:Y:S01]  /*1570*/  SHF.R.S32.HI R36, RZ, 0x1f, R239 ;  /* 0x0000001fff247819 */ /* 0x004fe200000114ef */
[----:B------:R-:W-:-:S04]  /*1580*/  IMAD.WIDE.U32 R14, R239, c[0x0][0x1f0], R14 ;  /* 0x00007c00ef0e7a25 */ /* 0x000fc800078e000e */
[----:B------:R-:W-:Y:S01]  /*1590*/  IMAD R0, R36, c[0x0][0x1f0], RZ ;  /* 0x00007c0024007a24 */ /* 0x000fe200078e02ff */
[----:B------:R-:W-:Y:S01]  /*15a0*/  IADD3 R7, P4, R14, UR20, RZ ;  /* 0x000000140e077c10 */ /* 0x000fe2000ff9e0ff */
[----:B------:R-:W-:Y:S02]  /*15b0*/  IMAD R36, R36, c[0x0][0x218], RZ ;  /* 0x0000860024247a24 */ /* 0x000fe400078e02ff */
[----:B------:R-:W-:Y:S01]  /*15c0*/  IMAD R4, R239, c[0x0][0x1f4], R0 ;  /* 0x00007d00ef047a24 */ /* 0x000fe200078e0200 */
[----:B------:R-:W-:-:S04]  /*15d0*/  LOP3.LUT R0, R3, 0xfffffff8, RZ, 0xc0, !PT ;  /* 0xfffffff803007812 */ /* 0x000fc800078ec0ff */
[----:B------:R-:W-:Y:S01]  /*15e0*/  IADD3.X R4, R15, UR18, R4, P4, !PT ;  /* 0x000000120f047c10 */ /* 0x000fe2000a7fe404 */
[----:B------:R-:W-:Y:S01]  /*15f0*/  IMAD.IADD R0, R9, 0x1, -R0 ;  /* 0x0000000109007824 */ /* 0x000fe200078e0a00 */
[C---:B------:R-:W-:Y:S01]  /*1600*/  LEA R8, P4, R7.reuse, c[0x0][0x1c8], 0x1 ;  /* 0x0000720007087a11 */ /* 0x040fe200078808ff */
[----:B------:R-:W-:Y:S02]  /*1610*/  IMAD.SHL.U32 R9, R238, 0x8, RZ ;  /* 0x00000008ee097824 */ /* 0x000fe400078e00ff */
[----:B-1----:R-:W-:Y:S01]  /*1620*/  IMAD.SHL.U32 R10, R0, 0x40, RZ ;  /* 0x00000040000a7824 */ /* 0x002fe200078e00ff */
[----:B------:R-:W-:Y:S01]  /*1630*/  LEA.HI.X R4, R7, c[0x0][0x1cc], R4, 0x1, P4 ;  /* 0x0000730007047a11 */ /* 0x000fe200020f0c04 */
[----:B---3--:R-:W-:Y:S01]  /*1640*/  SHFL.IDX PT, R16, R8, RZ, 0x181f ;  /* 0x00181fff08107589 */ /* 0x008fe200000e0000 */
[C---:B------:R-:W-:Y:S01]  /*1650*/  IADD3 R7, -R2.reuse, UR15, RZ ;  /* 0x0000000f02077c10 */ /* 0x040fe2000fffe1ff */
[----:B------:R-:W-:Y:S01]  /*1660*/  IMAD.SHL.U32 R2, R2, 0x8, RZ ;  /* 0x0000000802027824 */ /* 0x000fe200078e00ff */
[----:B------:R-:W-:Y:S01]  /*1670*/  LOP3.LUT R10, R10, 0x1c0, RZ, 0xc0, !PT ;  /* 0x000001c00a0a7812 */ /* 0x000fe200078ec0ff */
[----:B------:R-:W1:Y:S01]  /*1680*/  SHFL.IDX PT, R17, R4, RZ, 0x181f ;  /* 0x00181fff04117589 */ /* 0x000e6200000e0000 */
[----:B------:R-:W-:-:S02]  /*1690*/  ISETP.GE.AND P6, PT, R7, 0x1, PT ;  /* 0x000000010700780c */ /* 0x000fc40003fc6270 */
[----:B------:R-:W-:Y:S01]  /*16a0*/  ISETP.GE.AND P5, PT, R7, 0x21, PT ;  /* 0x000000210700780c */ /* 0x000fe20003fa6270 */
[----:B------:R-:W-:Y:S01]  /*16b0*/  SHFL.IDX PT, R14, R8, 0x1, 0x181f ;  /* 0x00381f00080e7f89 */ /* 0x000fe200000e0000 */
[----:B------:R-:W-:Y:S02]  /*16c0*/  ISETP.GE.AND P4, PT, R33, c[0x0][0x1d4], PT ;  /* 0x0000750021007a0c */ /* 0x000fe40003f86270 */
[----:B------:R-:W-:Y:S01]  /*16d0*/  LOP3.LUT R9, R10, 0x8, R9, 0xf8, !PT ;  /* 0x000000080a097812 */ /* 0x000fe200078ef809 */
[----:B------:R-:W2:Y:S01]  /*16e0*/  SHFL.IDX PT, R15, R4, 0x1, 0x181f ;  /* 0x00381f00040f7f89 */ /* 0x000ea200000e0000 */
[----:B------:R-:W-:Y:S02]  /*16f0*/  SHF.R.U32.HI R10, RZ, 0x3, R10 ;  /* 0x00000003ff0a7819 */ /* 0x000fe4000001160a */
[C---:B------:R-:W-:Y:S01]  /*1700*/  ISETP.GE.AND P2, PT, R7.reuse, 0x41, PT ;  /* 0x000000410700780c */ /* 0x040fe20003f46270 */
[----:B----4-:R-:W-:Y:S01]  /*1710*/  SHFL.IDX PT, R12, R8, 0x2, 0x181f ;  /* 0x00581f00080c7f89 */ /* 0x010fe200000e0000 */
[----:B------:R-:W-:-:S03]  /*1720*/  ISETP.GT.AND P1, PT, R7, 0x60, PT ;  /* 0x000000600700780c */ /* 0x000fc60003f24270 */
[----:B------:R-:W-:Y:S04]  /*1730*/  SHFL.IDX PT, R13, R4, 0x2, 0x181f ;  /* 0x00581f00040d7f89 */ /* 0x000fe800000e0000 */
[----:B------:R-:W-:Y:S04]  /*1740*/  SHFL.IDX PT, R22, R8, 0x3, 0x181f ;  /* 0x00781f0008167f89 */ /* 0x000fe800000e0000 */
[----:B------:R3:W4:Y:S02]  /*1750*/  SHFL.IDX PT, R23, R4, 0x3, 0x181f ;  /* 0x00781f0004177f89 */ /* 0x00072400000e0000 */
[----:B---3--:R-:W-:Y:S01]  /*1760*/  LOP3.LUT R4, R9, R10, RZ, 0x3c, !PT ;  /* 0x0000000a09047212 */ /* 0x008fe200078e3cff */
[----:B-1----:R-:W-:-:S04]  /*1770*/  @P6 IMAD.WIDE R8, R33, 0x2, R16 ;  /* 0x0000000221086825 */ /* 0x002fc800078e0210 */
[C---:B------:R-:W-:Y:S01]  /*1780*/  @P6 IMAD.WIDE R16, R32.reuse, 0x2, R16 ;  /* 0x0000000220106825 */ /* 0x040fe200078e0210 */
[----:B------:R4:W-:Y:S03]  /*1790*/  @P6 LDGSTS.E.BYPASS.LTC128B.128 [R241+0x8100], [R8.64], !P4 ;  /* 0x0810000008f16fae */ /* 0x0009e6000e101d4c */
[C-C-:B--2---:R-:W-:Y:S01]  /*17a0*/  @P5 IMAD.WIDE R10, R33.reuse, 0x2, R14.reuse ;  /* 0x00000002210a5825 */ /* 0x144fe200078e020e */
[----:B------:R1:W-:Y:S03]  /*17b0*/  @P6 LDGSTS.E.BYPASS.LTC128B.128 [R241+0xc100], [R16.64], !P3 ;  /* 0x0c10000010f16fae */ /* 0x0003e6000d901d4c */
[----:B------:R-:W-:Y:S01]  /*17c0*/  @P5 IMAD.WIDE R14, R32, 0x2, R14 ;  /* 0x00000002200e5825 */ /* 0x000fe200078e020e */
[----:B------:R2:W-:Y:S04]  /*17d0*/  @P5 LDGSTS.E.BYPASS.LTC128B.128 [R241+0x9100], [R10.64], !P4 ;  /* 0x091000000af15fae */ /* 0x0005e8000e101d4c */
[----:B------:R3:W-:Y:S01]  /*17e0*/  @P5 LDGSTS.E.BYPASS.LTC128B.128 [R241+0xd100], [R14.64], !P3 ;  /* 0x0d1000000ef15fae */ /* 0x0007e2000d901d4c */
[----:B----4-:R-:W-:-:S04]  /*17f0*/  @P1 IMAD.WIDE R8, R33, 0x2, R22 ;  /* 0x0000000221081825 */ /* 0x010fc800078e0216 */
[----:B------:R-:W-:-:S04]  /*1800*/  @P1 IMAD.WIDE R22, R32, 0x2, R22 ;  /* 0x0000000220161825 */ /* 0x000fc800078e0216 */
[----:B--2---:R-:W-:-:S04]  /*1810*/  @P2 IMAD.WIDE R10, R33, 0x2, R12 ;  /* 0x00000002210a2825 */ /* 0x004fc800078e020c */
[----:B------:R-:W-:Y:S01]  /*1820*/  @P2 IMAD.WIDE R12, R32, 0x2, R12 ;  /* 0x00000002200c2825 */ /* 0x000fe200078e020c */
[----:B------:R2:W-:Y:S04]  /*1830*/  @P2 LDGSTS.E.BYPASS.LTC128B.128 [R241+0xa100], [R10.64], !P4 ;  /* 0x0a1000000af12fae */ /* 0x0005e8000e101d4c */
[----:B------:R3:W-:Y:S04]  /*1840*/  @P2 LDGSTS.E.BYPASS.LTC128B.128 [R241+0xe100], [R12.64], !P3 ;  /* 0x0e1000000cf12fae */ /* 0x0007e8000d901d4c */
[----:B------:R4:W-:Y:S04]  /*1850*/  @P1 LDGSTS.E.BYPASS.LTC128B.128 [R241+0xb100], [R8.64], !P4 ;  /* 0x0b10000008f11fae */ /* 0x0009e8000e101d4c */
[----:B------:R1:W-:Y:S01]  /*1860*/  @P1 LDGSTS.E.BYPASS.LTC128B.128 [R241+0xf100], [R22.64], !P3 ;  /* 0x0f10000016f11fae */ /* 0x0003e2000d901d4c */
[----:B------:R-:W-:-:S02]  /*1870*/  R2P PR, R0, 0x6 ;  /* 0x0000000600007804 */ /* 0x000fc40000000000 */
[----:B------:R-:W-:Y:S01]  /*1880*/  LOP3.LUT P5, RZ, R35, 0x4, RZ, 0xc0, !PT ;  /* 0x0000000423ff7812 */ /* 0x000fe200078ac0ff */
[----:B------:R-:W0:Y:S01]  /*1890*/  LDGDEPBAR ;  /* 0x00000000000079af */ /* 0x000e220000000000 */
[----:B--2---:R-:W-:-:S05]  /*18a0*/  IMAD.SHL.U32 R10, R3, 0x40, RZ ;  /* 0x00000040030a7824 */ /* 0x004fca00078e00ff */
[----:B------:R-:W-:Y:S01]  /*18b0*/  LOP3.LUT R4, R4, 0xfffffe00, R10, 0xf8, !PT ;  /* 0xfffffe0004047812 */ /* 0x000fe200078ef80a */
[----:B----4-:R-:W-:Y:S02]  /*18c0*/  IMAD.SHL.U32 R9, R35, 0x40, RZ ;  /* 0x0000004023097824 */ /* 0x010fe400078e00ff */
[----:B------:R-:W-:-:S03]  /*18d0*/  IMAD.SHL.U32 R8, R6, 0x20, RZ ;  /* 0x0000002006087824 */ /* 0x000fc600078e00ff */
[----:B------:R-:W-:Y:S01]  /*18e0*/  LOP3.LUT R3, R9, 0x1c0, RZ, 0xc0, !PT ;  /* 0x000001c009037812 */ /* 0x000fe200078ec0ff */
[----:B------:R-:W-:-:S04]  /*18f0*/  DEPBAR.LE SB0, 0x1 ;  /* 0x000080400000791a */ /* 0x000fc80000000000 */
[----:B------:R-:W-:Y:S02]  /*1900*/  LOP3.LUT R8, R8, 0x7ffffc00, RZ, 0xc0, !PT ;  /* 0x7ffffc0008087812 */ /* 0x000fe400078ec0ff */
[----:B------:R-:W-:Y:S01]  /*1910*/  LOP3.LUT R9, R3, 0x8, R2, 0xf8, !PT ;  /* 0x0000000803097812 */ /* 0x000fe200078ef802 */
[----:B------:R-:W-:Y:S01]  /*1920*/  IMAD.MOV.U32 R2, RZ, RZ, 0x10 ;  /* 0x00000010ff027424 */ /* 0x000fe200078e00ff */
[----:B------:R-:W-:Y:S01]  /*1930*/  SHF.R.U32.HI R3, RZ, 0x3, R3 ;  /* 0x00000003ff037819 */ /* 0x000fe20000011603 */
[----:B------:R-:W-:-:S03]  /*1940*/  IMAD.IADD R176, R4, 0x1, R8 ;  /* 0x0000000104b07824 */ /* 0x000fc600078e0208 */
[----:B------:R-:W-:Y:S01]  /*1950*/  LOP3.LUT R0, R9, R3, RZ, 0x3c, !PT ;  /* 0x0000000309007212 */ /* 0x000fe200078e3cff */
[----:B------:R-:W-:Y:S01]  /*1960*/  IMAD.MOV.U32 R3, RZ, RZ, 0x20 ;  /* 0x00000020ff037424 */ /* 0x000fe200078e00ff */
[----:B------:R-:W-:Y:S02]  /*1970*/  SEL R2, R2, 0xfffffff0, !P1 ;  /* 0xfffffff002027807 */ /* 0x000fe40004800000 */
[----:B------:R-:W-:Y:S01]  /*1980*/  LEA R196, R176, 0x100, 0x1 ;  /* 0x00000100b0c47811 */ /* 0x000fe200078e08ff */
[----:B------:R-:W-:Y:S01]  /*1990*/  IMAD R238, R238, 0x200, R0 ;  /* 0x00000200eeee7824 */ /* 0x000fe200078e0200 */
[----:B------:R-:W-:Y:S01]  /*19a0*/  SEL R0, R3, 0xffffffe0, !P2 ;  /* 0xffffffe003007807 */ /* 0x000fe20005000000 */
[----:B------:R-:W-:Y:S01]  /*19b0*/  IMAD.SHL.U32 R176, R176, 0x2, RZ ;  /* 0x00000002b0b07824 */ /* 0x000fe200078e00ff */
[----:B------:R-:W-:Y:S01]  /*19c0*/  BAR.SYNC.DEFER_BLOCKING 0x0 ;  /* 0x0000000000007b1d */ /* 0x000fe20000010000 */
[--C-:B------:R-:W-:Y:S01]  /*19d0*/  IMAD R184, R2, 0x2, R196.reuse ;  /* 0x0000000202b87824 */ /* 0x100fe200078e02c4 */
[----:B------:R-:W-:Y:S01]  /*19e0*/  LOP3.LUT P1, RZ, R35, 0x2, RZ, 0xc0, !PT ;  /* 0x0000000223ff7812 */ /* 0x000fe2000782c0ff */
[C---:B------:R-:W-:Y:S01]  /*19f0*/  IMAD R196, R0.reuse, 0x2, R196 ;  /* 0x0000000200c47824 */ /* 0x040fe200078e02c4 */
[----:B------:R-:W-:Y:S01]  /*1a00*/  SEL R3, R3, 0xffffffe0, !P5 ;  /* 0xffffffe003037807 */ /* 0x000fe20006800000 */
[----:B------:R-:W-:Y:S01]  /*1a10*/  IMAD R204, R0, 0x2, R184 ;  /* 0x0000000200cc7824 */ /* 0x000fe200078e02b8 */
[----:B------:R-:W-:Y:S01]  /*1a20*/  SHF.R.S32.HI R35, RZ, 0x1f, R33 ;  /* 0x0000001fff237819 */ /* 0x000fe20000011421 */
[----:B------:R-:W-:-:S04]  /*1a30*/  IMAD.SHL.U32 R238, R238, 0x2, RZ ;  /* 0x00000002eeee7824 */ /* 0x000fc800078e00ff */
[----:B------:R-:W-:Y:S01]  /*1a40*/  IMAD R235, R3, 0x2, R238 ;  /* 0x0000000203eb7824 */ /* 0x000fe200078e02ee */
[C---:B------:R-:W-:Y:S02]  /*1a50*/  IADD3 R8, R238.reuse, 0x8100, RZ ;  /* 0x00008100ee087810 */ /* 0x040fe40007ffe0ff */
[----:B------:R-:W-:Y:S02]  /*1a60*/  IADD3 R237, R238, 0x8120, RZ ;  /* 0x00008120eeed7810 */ /* 0x000fe40007ffe0ff */
[----:B------:R-:W-:-:S04]  /*1a70*/  @P1 IADD3 R237, R8, -0x20, RZ ;  /* 0xffffffe008ed1810 */ /* 0x000fc80007ffe0ff */
[----:B------:R-:W-:Y:S01]  /*1a80*/  IADD3 R231, R237, 0x800, RZ ;  /* 0x00000800ede77810 */ /* 0x000fe20007ffe0ff */
[----:B------:R-:W-:Y:S01]  /*1a90*/  IMAD R224, R3, 0x2, R237 ;  /* 0x0000000203e07824 */ /* 0x000fe200078e02ed */
[C---:B------:R-:W-:Y:S01]  /*1aa0*/  IADD3 R230, R237.reuse, 0x1000, RZ ;  /* 0x00001000ede67810 */ /* 0x040fe20007ffe0ff */
[----:B------:R-:W-:Y:S01]  /*1ab0*/  LDSM.16.M88.4 R136, [R176+0x100] ;  /* 0x00010000b088783b */ /* 0x000fe20000000200 */
[C---:B------:R-:W-:Y:S02]  /*1ac0*/  IADD3 R229, R237.reuse, 0x1800, RZ ;  /* 0x00001800ede57810 */ /* 0x040fe40007ffe0ff */
[C---:B------:R-:W-:Y:S01]  /*1ad0*/  IADD3 R228, R237.reuse, 0x2000, RZ ;  /* 0x00002000ede47810 */ /* 0x040fe20007ffe0ff */
[----:B------:R-:W-:Y:S01]  /*1ae0*/  LDSM.16.M88.4 R140, [R184] ;  /* 0x00000000b88c783b */ /* 0x000fe20000000200 */
[C---:B------:R-:W-:Y:S02]  /*1af0*/  IADD3 R227, R237.reuse, 0x2800, RZ ;  /* 0x00002800ede37810 */ /* 0x040fe40007ffe0ff */
[C---:B------:R-:W-:Y:S01]  /*1b00*/  IADD3 R226, R237.reuse, 0x3000, RZ ;  /* 0x00003000ede27810 */ /* 0x040fe20007ffe0ff */
[----:B------:R-:W-:Y:S01]  /*1b10*/  LDSM.16.M88.4 R168, [R196] ;  /* 0x00000000c4a8783b */ /* 0x000fe20000000200 */
[----:B------:R-:W-:-:S02]  /*1b20*/  IADD3 R225, R237, 0x3800, RZ ;  /* 0x00003800ede17810 */ /* 0x000fc40007ffe0ff */
[C---:B------:R-:W-:Y:S01]  /*1b30*/  IADD3 R223, R237.reuse, 0x4000, RZ ;  /* 0x00004000eddf7810 */ /* 0x040fe20007ffe0ff */
[----:B------:R-:W-:Y:S01]  /*1b40*/  LDSM.16.M88.4 R172, [R204] ;  /* 0x00000000ccac783b */ /* 0x000fe20000000200 */
[C---:B------:R-:W-:Y:S02]  /*1b50*/  IADD3 R222, R237.reuse, 0x4800, RZ ;  /* 0x00004800edde7810 */ /* 0x040fe40007ffe0ff */
[C---:B------:R-:W-:Y:S01]  /*1b60*/  IADD3 R221, R237.reuse, 0x5000, RZ ;  /* 0x00005000eddd7810 */ /* 0x040fe20007ffe0ff */
[----:B------:R-:W-:Y:S01]  /*1b70*/  LDSM.16.M88.4 R176, [R176+0x4100] ;  /* 0x00410000b0b0783b */ /* 0x000fe20000000200 */
[C---:B------:R-:W-:Y:S02]  /*1b80*/  IADD3 R220, R237.reuse, 0x5800, RZ ;  /* 0x00005800eddc7810 */ /* 0x040fe40007ffe0ff */
[C---:B------:R-:W-:Y:S01]  /*1b90*/  IADD3 R219, R237.reuse, 0x6000, RZ ;  /* 0x00006000eddb7810 */ /* 0x040fe20007ffe0ff */
[----:B------:R-:W-:Y:S01]  /*1ba0*/  LDSM.16.M88.4 R184, [R184+0x4000] ;  /* 0x00400000b8b8783b */ /* 0x000fe20000000200 */
[----:B------:R-:W-:-:S02]  /*1bb0*/  IADD3 R218, R237, 0x6800, RZ ;  /* 0x00006800edda7810 */ /* 0x000fc40007ffe0ff */
[C---:B------:R-:W-:Y:S01]  /*1bc0*/  IADD3 R217, R237.reuse, 0x7000, RZ ;  /* 0x00007000edd97810 */ /* 0x040fe20007ffe0ff */
[----:B------:R-:W-:Y:S01]  /*1bd0*/  LDSM.16.M88.4 R196, [R196+0x4000] ;  /* 0x00400000c4c4783b */ /* 0x000fe20000000200 */
[----:B------:R-:W-:-:S03]  /*1be0*/  IADD3 R216, R237, 0x7800, RZ ;  /* 0x00007800edd87810 */ /* 0x000fc60007ffe0ff */
[----:B------:R-:W-:Y:S04]  /*1bf0*/  LDSM.16.M88.4 R204, [R204+0x4000] ;  /* 0x00400000cccc783b */ /* 0x000fe80000000200 */
[----:B------:R-:W-:Y:S06]  /*1c00*/  BAR.SYNC.DEFER_BLOCKING 0x0 ;  /* 0x0000000000007b1d */ /* 0x000fec0000010000 */
[----:B------:R-:W-:-:S04]  /*1c10*/  DEPBAR.LE SB0, 0x0 ;  /* 0x000080000000791a */ /* 0x000fc80000000000 */
[----:B------:R-:W-:Y:S06]  /*1c20*/  BAR.SYNC.DEFER_BLOCKING 0x0 ;  /* 0x0000000000007b1d */ /* 0x000fec0000010000 */
[----:B---3--:R-:W2:Y:S04]  /*1c30*/  LDSM.16.M88.4 R12, [R238+0x8100] ;  /* 0x00810000ee0c783b */ /* 0x008ea80000000200 */
[----:B------:R-:W3:Y:S04]  /*1c40*/  LDSM.16.M88.4 R64, [R238+0x9100] ;  /* 0x00910000ee40783b */ /* 0x000ee80000000200 */
[----:B------:R-:W4:Y:S04]  /*1c50*/  LDSM.16.M88.4 R72, [R238+0x8900] ;  /* 0x00890000ee48783b */ /* 0x000f280000000200 */
[----:B------:R-:W3:Y:S04]  /*1c60*/  LDSM.16.M88.4 R28, [R237] ;  /* 0x00000000ed1c783b */ /* 0x000ee80000000200 */
[----:B------:R-:W3:Y:S04]  /*1c70*/  LDSM.16.M88.4 R24, [R237+0x1000] ;  /* 0x00100000ed18783b */ /* 0x000ee80000000200 */
[----:B-1----:R-:W1:Y:S04]  /*1c80*/  LDSM.16.M88.4 R20, [R237+0x800] ;  /* 0x00080000ed14783b */ /* 0x002e680000000200 */
[----:B------:R-:W1:Y:S04]  /*1c90*/  LDSM.16.M88.4 R56, [R238+0x9900] ;  /* 0x00990000ee38783b */ /* 0x000e680000000200 */
[----:B------:R-:W-:Y:S04]  /*1ca0*/  LDSM.16.M88.4 R48, [R238+0xa100] ;  /* 0x00a10000ee30783b */ /* 0x000fe80000000200 */
[----:B------:R-:W-:Y:S04]  /*1cb0*/  LDSM.16.M88.4 R40, [R238+0xa900] ;  /* 0x00a90000ee28783b */ /* 0x000fe80000000200 */
[----:B------:R-:W-:Y:S01]  /*1cc0*/  LDSM.16.M88.4 R88, [R237+0x2800] ;  /* 0x00280000ed58783b */ /* 0x000fe20000000200 */
[C---:B--2---:R-:W-:Y:S03]  /*1cd0*/  HMMA.16816.F32.BF16 R16, R136.reuse, R12, RZ ;  /* 0x0000000c8810723c */ /* 0x044fe600000418ff */
[----:B------:R-:W-:Y:S04]  /*1ce0*/  LDSM.16.M88.4 R80, [R237+0x3000] ;  /* 0x00300000ed50783b */ /* 0x000fe80000000200 */
[----:B------:R-:W-:Y:S01]  /*1cf0*/  LDSM.16.M88.4 R76, [R237+0x3800] ;  /* 0x00380000ed4c783b */ /* 0x000fe20000000200 */
[C---:B------:R-:W-:Y:S08]  /*1d00*/  HMMA.16816.F32.BF16 R12, R136.reuse, R14, RZ ;  /* 0x0000000e880c723c */ /* 0x040ff000000418ff */
[C---:B---3--:R-:W-:Y:S08]  /*1d10*/  HMMA.16816.F32.BF16 R68, R136.reuse, R64, RZ ;  /* 0x000000408844723c */ /* 0x048ff000000418ff */
[C---:B----4-:R-:W-:Y:S08]  /*1d20*/  HMMA.16816.F32.BF16 R8, R136.reuse, R72, RZ ;  /* 0x000000488808723c */ /* 0x050ff000000418ff */
[----:B------:R-:W-:Y:S08]  /*1d30*/  HMMA.16816.F32.BF16 R72, R136, R74, RZ ;  /* 0x0000004a8848723c */ /* 0x000ff000000418ff */
[C---:B------:R-:W-:Y:S07]  /*1d40*/  HMMA.16816.F32.BF16 R12, R140.reuse, R30, R12 ;  /* 0x0000001e8c0c723c */ /* 0x040fee000004180c */
[----:B------:R-:W-:Y:S01]  /*1d50*/  IMAD R30, R37, c[0x0][0x208], RZ ;  /* 0x00008200251e7a24 */ /* 0x000fe200078e02ff */
[----:B------:R-:W-:Y:S03]  /*1d60*/  HMMA.16816.F32.BF16 R16, R140, R28, R16 ;  /* 0x0000001c8c10723c */ /* 0x000fe60000041810 */
[----:B------:R-:W-:-:S04]  /*1d70*/  IMAD R30, R240, c[0x0][0x20c], R30 ;  /* 0x00008300f01e7a24 */ /* 0x000fc800078e021e */
[----:B------:R-:W-:Y:S01]  /*1d80*/  IMAD.WIDE.U32 R28, R240, c[0x0][0x208], RZ ;  /* 0x00008200f01c7a25 */ /* 0x000fe200078e00ff */
[----:B------:R-:W-:Y:S03]  /*1d90*/  HMMA.16816.F32.BF16 R68, R140, R24, R68 ;  /* 0x000000188c44723c */ /* 0x000fe60000041844 */
[----:B------:R-:W-:Y:S02]  /*1da0*/  IMAD.IADD R29, R29, 0x1, R30 ;  /* 0x000000011d1d7824 */ /* 0x000fe400078e021e */
[----:B------:R-:W-:-:S03]  /*1db0*/  IMAD.WIDE R30, R33, 0x2, RZ ;  /* 0x00000002211e7825 */ /* 0x000fc600078e02ff */
[----:B-1----:R-:W-:Y:S01]  /*1dc0*/  HMMA.16816.F32.BF16 R8, R140, R20, R8 ;  /* 0x000000148c08723c */ /* 0x002fe20000041808 */
[----:B------:R-:W-:-:S04]  /*1dd0*/  IMAD.WIDE.U32 R24, R239, c[0x0][0x218], R28 ;  /* 0x00008600ef187a25 */ /* 0x000fc800078e001c */
[----:B------:R-:W-:Y:S01]  /*1de0*/  IMAD R28, R239, c[0x0][0x21c], R36 ;  /* 0x00008700ef1c7a24 */ /* 0x000fe200078e0224 */
[----:B------:R-:W-:Y:S02]  /*1df0*/  IADD3 R44, P1, R24, UR22, RZ ;  /* 0x00000016182c7c10 */ /* 0x000fe4000ff3e0ff */
[----:B------:R-:W-:Y:S01]  /*1e00*/  HMMA.16816.F32.BF16 R72, R140, R22, R72 ;  /* 0x000000168c48723c */ /* 0x000fe20000041848 */
[----:B------:R-:W-:Y:S01]  /*1e10*/  LDSM.16.M88.4 R20, [R237+0x1800] ;  /* 0x00180000ed14783b */ /* 0x000fe20000000200 */
[----:B------:R-:W-:Y:S02]  /*1e20*/  IADD3.X R28, R25, UR5, R28, P1, !PT ;  /* 0x00000005191c7c10 */ /* 0x000fe40008ffe41c */
[----:B------:R-:W-:-:S04]  /*1e30*/  LEA R92, P1, R44, c[0x0][0x1f8], 0x1 ;  /* 0x00007e002c5c7a11 */ /* 0x000fc800078208ff */
[----:B------:R-:W-:Y:S01]  /*1e40*/  LEA.HI.X R44, R44, c[0x0][0x1fc], R28, 0x1, P1 ;  /* 0x00007f002c2c7a11 */ /* 0x000fe200008f0c1c */
[----:B------:R-:W1:Y:S01]  /*1e50*/  SHFL.IDX PT, R98, R92, RZ, 0x181f ;  /* 0x00181fff5c627589 */ /* 0x000e6200000e0000 */
[C---:B------:R-:W-:Y:S03]  /*1e60*/  HMMA.16816.F32.BF16 R60, R136.reuse, R56, RZ ;  /* 0x00000038883c723c */ /* 0x040fe600000418ff */
[----:B------:R-:W2:Y:S04]  /*1e70*/  SHFL.IDX PT, R36, R92, 0x1, 0x181f ;  /* 0x00381f005c247f89 */ /* 0x000ea800000e0000 */
[----:B------:R-:W3:Y:S01]  /*1e80*/  SHFL.IDX PT, R86, R92, 0x2, 0x181f ;  /* 0x00581f005c567f89 */ /* 0x000ee200000e0000 */
[C---:B------:R-:W-:Y:S03]  /*1e90*/  HMMA.16816.F32.BF16 R64, R136.reuse, R66, RZ ;  /* 0x000000428840723c */ /* 0x040fe600000418ff */
[----:B------:R-:W4:Y:S04]  /*1ea0*/  SHFL.IDX PT, R29, R44, RZ, 0x181f ;  /* 0x00181fff2c1d7589 */ /* 0x000f2800000e0000 */
[----:B------:R-:W4:Y:S01]  /*1eb0*/  SHFL.IDX PT, R92, R92, 0x3, 0x181f ;  /* 0x00781f005c5c7f89 */ /* 0x000f2200000e0000 */
[C---:B------:R-:W-:Y:S03]  /*1ec0*/  HMMA.16816.F32.BF16 R56, R136.reuse, R58, RZ ;  /* 0x0000003a8838723c */ /* 0x040fe600000418ff */
[----:B------:R-:W4:Y:S04]  /*1ed0*/  SHFL.IDX PT, R28, R44, 0x1, 0x181f ;  /* 0x00381f002c1c7f89 */ /* 0x000f2800000e0000 */
[----:B------:R-:W4:Y:S01]  /*1ee0*/  SHFL.IDX PT, R45, R44, 0x2, 0x181f ;  /* 0x00581f002c2d7f89 */ /* 0x000f2200000e0000 */
[----:B-1----:R-:W-:Y:S01]  /*1ef0*/  IADD3 R96, P1, R98, R30, RZ ;  /* 0x0000001e62607210 */ /* 0x002fe20007f3e0ff */
[----:B------:R-:W-:Y:S02]  /*1f00*/  HMMA.16816.F32.BF16 R52, R136, R48, RZ ;  /* 0x000000308834723c */ /* 0x000fe400000418ff */
[----:B------:R-:W1:Y:S01]  /*1f10*/  SHFL.IDX PT, R44, R44, 0x3, 0x181f ;  /* 0x00781f002c2c7f89 */ /* 0x000e6200000e0000 */
[----:B--2---:R-:W-:-:S02]  /*1f20*/  IADD3 R38, P2, R30, R36, RZ ;  /* 0x000000241e267210 */ /* 0x004fc40007f5e0ff */
[----:B---3--:R-:W-:-:S03]  /*1f30*/  IADD3 R94, P6, R30, R86, RZ ;  /* 0x000000561e5e7210 */ /* 0x008fc60007fde0ff */
[----:B------:R-:W-:Y:S01]  /*1f40*/  HMMA.16816.F32.BF16 R60, R140, R20, R60 ;  /* 0x000000148c3c723c */ /* 0x000fe2000004183c */
[----:B----4-:R-:W-:Y:S01]  /*1f50*/  IMAD.X R97, R29, 0x1, R31, P1 ;  /* 0x000000011d617824 */ /* 0x010fe200008e061f */
[----:B------:R-:W-:-:S05]  /*1f60*/  IADD3 R84, P1, R30, R92, RZ ;  /* 0x0000005c1e547210 */ /* 0x000fca0007f3e0ff */
[----:B------:R-:W-:Y:S01]  /*1f70*/  IMAD.WIDE R20, R32, 0x2, RZ ;  /* 0x0000000220147825 */ /* 0x000fe200078e02ff */
[C---:B------:R-:W-:Y:S01]  /*1f80*/  HMMA.16816.F32.BF16 R64, R140.reuse, R26, R64 ;  /* 0x0000001a8c40723c */ /* 0x040fe20000041840 */
[----:B------:R-:W2:Y:S02]  /*1f90*/  LDSM.16.M88.4 R24, [R237+0x2000] ;  /* 0x00200000ed18783b */ /* 0x000ea40000000200 */
[C---:B------:R-:W-:Y:S01]  /*1fa0*/  IMAD.X R39, R31.reuse, 0x1, R28, P2 ;  /* 0x000000011f277824 */ /* 0x040fe200010e061c */
[----:B------:R-:W-:Y:S01]  /*1fb0*/  IADD3 R98, P2, R98, R20, RZ ;  /* 0x0000001462627210 */ /* 0x000fe20007f5e0ff */
[----:B------:R-:W-:Y:S01]  /*1fc0*/  IMAD.X R95, R31, 0x1, R45, P6 ;  /* 0x000000011f5f7824 */ /* 0x000fe200030e062d */
[----:B------:R-:W-:Y:S02]  /*1fd0*/  ISETP.GE.AND P6, PT, R33, c[0x0][0x1d4], PT ;  /* 0x0000750021007a0c */ /* 0x000fe40003fc6270 */
[----:B------:R-:W-:Y:S01]  /*1fe0*/  HMMA.16816.F32.BF16 R56, R140, R22, R56 ;  /* 0x000000168c38723c */ /* 0x000fe20000041838 */
[----:B------:R-:W-:Y:S01]  /*1ff0*/  IMAD.X R99, R29, 0x1, R21, P2 ;  /* 0x000000011d637824 */ /* 0x000fe200010e0615 */
[C---:B------:R-:W-:Y:S01]  /*2000*/  IADD3 R86, P2, R20.reuse, R86, RZ ;  /* 0x0000005614567210 */ /* 0x040fe20007f5e0ff */
[----:B-1----:R-:W-:Y:S01]  /*2010*/  IMAD.X R85, R31, 0x1, R44, P1 ;  /* 0x000000011f557824 */ /* 0x002fe200008e062c */
[----:B------:R-:W-:-:S03]  /*2020*/  IADD3 R36, P1, R20, R36, RZ ;  /* 0x0000002414247210 */ /* 0x000fc60007f3e0ff */
[C---:B------:R-:W-:Y:S01]  /*2030*/  IMAD.X R87, R21.reuse, 0x1, R45, P2 ;  /* 0x0000000115577824 */ /* 0x040fe200010e062d */
[----:B------:R-:W-:Y:S01]  /*2040*/  ISETP.GE.AND P2, PT, R34, c[0x0][0x1d4], PT ;  /* 0x0000750022007a0c */ /* 0x000fe20003f46270 */
[----:B------:R-:W-:Y:S01]  /*2050*/  IMAD.X R37, R21, 0x1, R28, P1 ;  /* 0x0000000115257824 */ /* 0x000fe200008e061c */
[----:B------:R-:W-:Y:S01]  /*2060*/  IADD3 R92, P1, R20, R92, RZ ;  /* 0x0000005c145c7210 */ /* 0x000fe20007f3e0ff */
[----:B------:R-:W-:Y:S01]  /*2070*/  LDSM.16.M88.4 R28, [R238+0xb100] ;  /* 0x00b10000ee1c783b */ /* 0x000fe20000000200 */
[----:B------:R-:W-:Y:S01]  /*2080*/  ISETP.LT.OR P5, PT, R7, 0x1, P2 ;  /* 0x000000010700780c */ /* 0x000fe200017a1670 */
[C---:B------:R-:W-:Y:S01]  /*2090*/  HMMA.16816.F32.BF16 R48, R136.reuse, R50, RZ ;  /* 0x000000328830723c */ /* 0x040fe200000418ff */
[----:B------:R-:W-:Y:S01]  /*20a0*/  SHF.R.S32.HI R34, RZ, 0x1f, R32 ;  /* 0x0000001fff227819 */ /* 0x000fe20000011420 */
[----:B------:R-:W-:Y:S01]  /*20b0*/  IMAD.X R93, R21, 0x1, R44, P1 ;  /* 0x00000001155d7824 */ /* 0x000fe200008e062c */
[C---:B------:R-:W-:Y:S01]  /*20c0*/  ISETP.LT.OR P1, PT, R7.reuse, 0x1, P6 ;  /* 0x000000010700780c */ /* 0x040fe20003721670 */
[----:B------:R-:W1:Y:S04]  /*20d0*/  LDSM.16.M88.4 R20, [R238+0xb900] ;  /* 0x00b90000ee14783b */ /* 0x000e680000000200 */
[C---:B------:R-:W-:Y:S08]  /*20e0*/  HMMA.16816.F32.BF16 R44, R136.reuse, R40, RZ ;  /* 0x00000028882c723c */ /* 0x040ff000000418ff */
[----:B------:R-:W-:Y:S01]  /*20f0*/  @!PT LDS RZ, [RZ] ;  /* 0x00000000fffff984 */ /* 0x000fe20000000800 */
[----:B------:R-:W-:Y:S01]  /*2100*/  @!PT LDS RZ, [RZ] ;  /* 0x00000000fffff984 */ /* 0x000fe20000000800 */
[----:B------:R-:W-:Y:S01]  /*2110*/  @!PT LDS RZ, [RZ] ;  /* 0x00000000fffff984 */ /* 0x000fe20000000800 */
[----:B------:R3:W-:Y:S01]  /*2120*/  LDGSTS.E.BYPASS.LTC128B.128 [R241+0x100], [R96.64], !P1 ;  /* 0x0010000060f17fae */ /* 0x0007e2000c901d4c */
[C---:B------:R-:W-:Y:S01]  /*2130*/  ISETP.LT.OR P1, PT, R7.reuse, 0x21, P6 ;  /* 0x000000210700780c */ /* 0x040fe20003721670 */
[----:B------:R-:W-:Y:S02]  /*2140*/  HMMA.16816.F32.BF16 R40, R136, R42, RZ ;  /* 0x0000002a8828723c */ /* 0x000fe400000418ff */
[----:B------:R3:W-:Y:S01]  /*2150*/  LDGSTS.E.BYPASS.LTC128B.128 [R241+0x4100], [R98.64], !P5 ;  /* 0x0410000062f17fae */ /* 0x0007e2000e901d4c */
[----:B------:R-:W-:-:S05]  /*2160*/  ISETP.LT.OR P5, PT, R7, 0x21, P2 ;  /* 0x000000210700780c */ /* 0x000fca00017a1670 */
[C---:B--2---:R-:W-:Y:S04]  /*2170*/  HMMA.16816.F32.BF16 R52, R140.reuse, R24, R52 ;  /* 0x000000188c34723c */ /* 0x044fe80000041834 */
[----:B------:R2:W-:Y:S01]  /*2180*/  LDGSTS.E.BYPASS.LTC128B.128 [R241+0x1100], [R38.64], !P1 ;  /* 0x0110000026f17fae */ /* 0x0005e2000c901d4c */
[C---:B------:R-:W-:Y:S02]  /*2190*/  ISETP.LT.OR P1, PT, R7.reuse, 0x41, P6 ;  /* 0x000000410700780c */ /* 0x040fe40003721670 */
[C---:B------:R-:W-:Y:S01]  /*21a0*/  ISETP.LT.OR P6, PT, R7.reuse, 0x61, P6 ;  /* 0x000000610700780c */ /* 0x040fe200037c1670 */
[----:B------:R2:W-:Y:S01]  /*21b0*/  LDGSTS.E.BYPASS.LTC128B.128 [R241+0x5100], [R36.64], !P5 ;  /* 0x0510000024f17fae */ /* 0x0005e2000e901d4c */
[C---:B------:R-:W-:Y:S01]  /*21c0*/  ISETP.LT.OR P5, PT, R7.reuse, 0x41, P2 ;  /* 0x000000410700780c */ /* 0x040fe200017a1670 */
[----:B------:R-:W-:Y:S01]  /*21d0*/  HMMA.16816.F32.BF16 R48, R140, R26, R48 ;  /* 0x0000001a8c30723c */ /* 0x000fe20000041830 */
[----:B------:R-:W-:-:S07]  /*21e0*/  ISETP.LT.OR P2, PT, R7, 0x61, P2 ;  /* 0x000000610700780c */ /* 0x000fce0001741670 */
[----:B------:R4:W-:Y:S01]  /*21f0*/  LDGSTS.E.BYPASS.LTC128B.128 [R241+0x2100], [R94.64], !P1 ;  /* 0x021000005ef17fae */ /* 0x0009e2000c901d4c */
[C---:B-1----:R-:W-:Y:S01]  /*2200*/  HMMA.16816.F32.BF16 R24, R136.reuse, R20, RZ ;  /* 0x000000148818723c */ /* 0x042fe200000418ff */
[----:B------:R-:W-:Y:S02]  /*2210*/  PLOP3.LUT P1, PT, PT, PT, UP0, 0x40, 0x0 ;  /* 0x000000000000781c */ /* 0x000fe40003f2e808 */
[----:B------:R1:W-:Y:S04]  /*2220*/  LDGSTS.E.BYPASS.LTC128B.128 [R241+0x6100], [R86.64], !P5 ;  /* 0x0610000056f17fae */ /* 0x0003e8000e901d4c */
[----:B------:R1:W-:Y:S01]  /*2230*/  LDGSTS.E.BYPASS.LTC128B.128 [R241+0x3100], [R84.64], !P6 ;  /* 0x0310000054f17fae */ /* 0x0003e2000f101d4c */
[----:B------:R-:W-:Y:S01]  /*2240*/  HMMA.16816.F32.BF16 R20, R136, R22, RZ ;  /* 0x000000168814723c */ /* 0x000fe200000418ff */
[----:B------:R-:W-:-:S02]  /*2250*/  ISETP.GT.AND P6, PT, R242, 0x7f, PT ;  /* 0x0000007ff200780c */ /* 0x000fc40003fc4270 */
[----:B------:R4:W-:Y:S04]  /*2260*/  LDGSTS.E.BYPASS.LTC128B.128 [R241+0x7100], [R92.64], !P2 ;  /* 0x071000005cf17fae */ /* 0x0009e8000d101d4c */
[----:B------:R-:W4:Y:S01]  /*2270*/  LDSM.16.M88.4 R112, [R235+0x8900] ;  /* 0x00890000eb70783b */ /* 0x000f220000000200 */
[C---:B--2---:R-:W-:Y:S03]  /*2280*/  HMMA.16816.F32.BF16 R36, R136.reuse, R28, RZ ;  /* 0x0000001c8824723c */ /* 0x044fe600000418ff */
[----:B------:R-:W-:Y:S04]  /*2290*/  LDSM.16.M88.4 R108, [R235+0x9100] ;  /* 0x00910000eb6c783b */ /* 0x000fe80000000200 */
[----:B------:R-:W-:Y:S01]  /*22a0*/  LDSM.16.M88.4 R104, [R235+0xa900] ;  /* 0x00a90000eb68783b */ /* 0x000fe20000000200 */
[----:B------:R-:W-:Y:S03]  /*22b0*/  HMMA.16816.F32.BF16 R28, R136, R30, RZ ;  /* 0x0000001e881c723c */ /* 0x000fe600000418ff */
[----:B------:R-:W-:Y:S04]  /*22c0*/  LDSM.16.M88.4 R100, [R235+0xb100] ;  /* 0x00b10000eb64783b */ /* 0x000fe80000000200 */
[----:B---3--:R-:W-:Y:S01]  /*22d0*/  LDSM.16.M88.4 R96, [R235+0xb900] ;  /* 0x00b90000eb60783b */ /* 0x008fe20000000200 */
[C---:B------:R-:W-:Y:S03]  /*22e0*/  HMMA.16816.F32.BF16 R24, R140.reuse, R76, R24 ;  /* 0x0000004c8c18723c */ /* 0x040fe60000041818 */
[----:B-1----:R-:W1:Y:S04]  /*22f0*/  LDSM.16.M88.4 R84, [R235+0x8100] ;  /* 0x00810000eb54783b */ /* 0x002e680000000200 */
[----:B----4-:R-:W-:Y:S01]  /*2300*/  LDSM.16.M88.4 R92, [R224] ;  /* 0x00000000e05c783b */ /* 0x010fe20000000200 */
[C---:B------:R-:W-:Y:S03]  /*2310*/  HMMA.16816.F32.BF16 R36, R140.reuse, R80, R36 ;  /* 0x000000508c24723c */ /* 0x040fe60000041824 */
[----:B------:R-:W-:Y:S04]  /*2320*/  LDSM.16.M88.4 R116, [R235+0xe900] ;  /* 0x00e90000eb74783b */ /* 0x000fe80000000200 */
[----:B------:R-:W0:Y:S01]  /*2330*/  LDGDEPBAR ;  /* 0x00000000000079af */ /* 0x000e220000000000 */
[C---:B------:R-:W-:Y:S03]  /*2340*/  HMMA.16816.F32.BF16 R28, R140.reuse, R82, R28 ;  /* 0x000000528c1c723c */ /* 0x040fe6000004181c */
[----:B------:R-:W2:Y:S05]  /*2350*/  LDSM.16.M88.4 R80, [R235+0xa100] ;  /* 0x00a10000eb50783b */ /* 0x000eaa0000000200 */
[C---:B------:R-:W-:Y:S01]  /*2360*/  HMMA.16816.F32.BF16 R20, R140.reuse, R78, R20 ;  /* 0x0000004e8c14723c */ /* 0x040fe20000041814 */
[----:B------:R-:W3:Y:S07]  /*2370*/  LDSM.16.M88.4 R76, [R224+0x800] ;  /* 0x00080000e04c783b */ /* 0x000eee0000000200 */
[C---:B------:R-:W-:Y:S08]  /*2380*/  HMMA.16816.F32.BF16 R44, R140.reuse, R88, R44 ;  /* 0x000000588c2c723c */ /* 0x040ff0000004182c */
[----:B------:R-:W-:Y:S01]  /*2390*/  HMMA.16816.F32.BF16 R40, R140, R90, R40 ;  /* 0x0000005a8c28723c */ /* 0x000fe20000041828 */
[----:B------:R-:W4:Y:S07]  /*23a0*/  LDSM.16.M88.4 R88, [R235+0x9900] ;  /* 0x00990000eb58783b */ /* 0x000f2e0000000200 */
[C---:B------:R-:W-:Y:S08]  /*23b0*/  HMMA.16816.F32.BF16 R8, R168.reuse, R112, R8 ;  /* 0x00000070a808723c */ /* 0x040ff00000041808 */
        /* <DEDUP_REMOVED lines=8> */
[C---:B---3--:R-:W-:Y:S08]  /*2440*/  HMMA.16816.F32.BF16 R8, R172.reuse, R76, R8 ;  /* 0x0000004cac08723c */ /* 0x048ff00000041808 */
[----:B------:R-:W-:Y:S01]  /*2450*/  HMMA.16816.F32.BF16 R72, R172, R78, R72 ;  /* 0x0000004eac48723c */ /* 0x000fe20000041848 */
[----:B------:R-:W3:Y:S07]  /*2460*/  LDSM.16.M88.4 R76, [R224+0x2800] ;  /* 0x00280000e04c783b */ /* 0x000eee0000000200 */
[C---:B------:R-:W-:Y:S08]  /*2470*/  HMMA.16816.F32.BF16 R68, R168.reuse, R108, R68 ;  /* 0x0000006ca844723c */ /* 0x040ff00000041844 */
[C---:B------:R-:W-:Y:S01]  /*2480*/  HMMA.16816.F32.BF16 R64, R168.reuse, R110, R64 ;  /* 0x0000006ea840723c */ /* 0x040fe20000041840 */
[----:B------:R-:W-:Y:S07]  /*2490*/  LDSM.16.M88.4 R108, [R224+0x3800] ;  /* 0x00380000e06c783b */ /* 0x000fee0000000200 */
[C---:B----4-:R-:W-:Y:S08]  /*24a0*/  HMMA.16816.F32.BF16 R60, R168.reuse, R88, R60 ;  /* 0x00000058a83c723c */ /* 0x050ff0000004183c */
[C---:B------:R-:W-:Y:S01]  /*24b0*/  HMMA.16816.F32.BF16 R56, R168.reuse, R90, R56 ;  /* 0x0000005aa838723c */ /* 0x040fe20000041838 */
[----:B------:R-:W4:Y:S07]  /*24c0*/  LDSM.16.M88.4 R88, [R224+0x2000] ;  /* 0x00200000e058783b */ /* 0x000f2e0000000200 */
[C---:B------:R-:W-:Y:S08]  /*24d0*/  HMMA.16816.F32.BF16 R44, R168.reuse, R104, R44 ;  /* 0x00000068a82c723c */ /* 0x040ff0000004182c */
[C---:B------:R-:W-:Y:S01]  /*24e0*/  HMMA.16816.F32.BF16 R40, R168.reuse, R106, R40 ;  /* 0x0000006aa828723c */ /* 0x040fe20000041828 */
[----:B------:R-:W3:Y:S07]  /*24f0*/  LDSM.16.M88.4 R104, [R238+0xc100] ;  /* 0x00c10000ee68783b */ /* 0x000eee0000000200 */
        /* <DEDUP_REMOVED lines=12> */
[C---:B------:R-:W-:Y:S08]  /*25c0*/  HMMA.16816.F32.BF16 R16, R172.reuse, R92, R16 ;  /* 0x0000005cac10723c */ /* 0x040ff00000041810 */
[----:B------:R-:W-:Y:S01]  /*25d0*/  HMMA.16816.F32.BF16 R12, R172, R94, R12 ;  /* 0x0000005eac0c723c */ /* 0x000fe2000004180c */
[----:B------:R-:W-:Y:S07]  /*25e0*/  LDSM.16.M88.4 R92, [R238+0xe900] ;  /* 0x00e90000ee5c783b */ /* 0x000fee0000000200 */
[C---:B------:R-:W-:Y:S08]  /*25f0*/  HMMA.16816.F32.BF16 R24, R168.reuse, R96, R24 ;  /* 0x00000060a818723c */ /* 0x040ff00000041818 */
[----:B------:R-:W-:Y:S01]  /*2600*/  HMMA.16816.F32.BF16 R20, R168, R98, R20 ;  /* 0x00000062a814723c */ /* 0x000fe20000041814 */
[----:B------:R-:W1:Y:S07]  /*2610*/  LDSM.16.M88.4 R96, [R238+0xe100] ;  /* 0x00e10000ee60783b */ /* 0x000e6e0000000200 */
[C---:B------:R-:W-:Y:S08]  /*2620*/  HMMA.16816.F32.BF16 R36, R172.reuse, R112, R36 ;  /* 0x00000070ac24723c */ /* 0x040ff00000041824 */
[C---:B------:R-:W-:Y:S01]  /*2630*/  HMMA.16816.F32.BF16 R28, R172.reuse, R114, R28 ;  /* 0x00000072ac1c723c */ /* 0x040fe2000004181c */
[----:B------:R-:W2:Y:S07]  /*2640*/  LDSM.16.M88.4 R112, [R237+0x4000] ;  /* 0x00400000ed70783b */ /* 0x000eae0000000200 */
[C---:B----4-:R-:W-:Y:S08]  /*2650*/  HMMA.16816.F32.BF16 R52, R172.reuse, R88, R52 ;  /* 0x00000058ac34723c */ /* 0x050ff00000041834 */
        /* <DEDUP_REMOVED lines=12> */
[----:B------:R-:W-:Y:S01]  /*2720*/  HMMA.16816.F32.BF16 R28, R176, R78, R28 ;  /* 0x0000004eb01c723c */ /* 0x000fe2000004181c */
[----:B------:R-:W3:Y:S07]  /*2730*/  LDSM.16.M88.4 R76, [R235+0xc100] ;  /* 0x00c10000eb4c783b */ /* 0x000eee0000000200 */
[C---:B------:R-:W-:Y:S08]  /*2740*/  HMMA.16816.F32.BF16 R24, R172.reuse, R108, R24 ;  /* 0x0000006cac18723c */ /* 0x040ff00000041818 */
[----:B------:R-:W-:Y:S01]  /*2750*/  HMMA.16816.F32.BF16 R20, R172, R110, R20 ;  /* 0x0000006eac14723c */ /* 0x000fe20000041814 */
[----:B------:R-:W1:Y:S07]  /*2760*/  LDSM.16.M88.4 R108, [R237+0x4800] ;  /* 0x00480000ed6c783b */ /* 0x000e6e0000000200 */
[C---:B------:R-:W-:Y:S08]  /*2770*/  HMMA.16816.F32.BF16 R60, R176.reuse, R100, R60 ;  /* 0x00000064b03c723c */ /* 0x040ff0000004183c */
[C---:B------:R-:W-:Y:S01]  /*2780*/  HMMA.16816.F32.BF16 R56, R176.reuse, R102, R56 ;  /* 0x00000066b038723c */ /* 0x040fe20000041838 */
[----:B------:R-:W1:Y:S07]  /*2790*/  LDSM.16.M88.4 R100, [R237+0x6800] ;  /* 0x00680000ed64783b */ /* 0x000e6e0000000200 */
[C---:B------:R-:W-:Y:S08]  /*27a0*/  HMMA.16816.F32.BF16 R52, R176.reuse, R96, R52 ;  /* 0x00000060b034723c */ /* 0x040ff00000041834 */
[----:B------:R-:W-:Y:S01]  /*27b0*/  HMMA.16816.F32.BF16 R48, R176, R98, R48 ;  /* 0x00000062b030723c */ /* 0x000fe20000041830 */
[----:B------:R-:W1:Y:S07]  /*27c0*/  LDSM.16.M88.4 R96, [R237+0x7000] ;  /* 0x00700000ed60783b */ /* 0x000e6e0000000200 */
[C---:B------:R-:W-:Y:S08]  /*27d0*/  HMMA.16816.F32.BF16 R16, R184.reuse, R112, R16 ;  /* 0x00000070b810723c */ /* 0x040ff00000041810 */
[----:B------:R-:W-:Y:S01]  /*27e0*/  HMMA.16816.F32.BF16 R12, R184, R114, R12 ;  /* 0x00000072b80c723c */ /* 0x000fe2000004180c */
[----:B------:R-:W-:Y:S07]  /*27f0*/  LDSM.16.M88.4 R112, [R235+0xf100] ;  /* 0x00f10000eb70783b */ /* 0x000fee0000000200 */
[C---:B------:R-:W-:Y:S08]  /*2800*/  HMMA.16816.F32.BF16 R44, R176.reuse, R92, R44 ;  /* 0x0000005cb02c723c */ /* 0x040ff0000004182c */
[C---:B------:R-:W-:Y:S01]  /*2810*/  HMMA.16816.F32.BF16 R40, R176.reuse, R94, R40 ;  /* 0x0000005eb028723c */ /* 0x040fe20000041828 */
[----:B------:R-:W3:Y:S07]  /*2820*/  LDSM.16.M88.4 R92, [R237+0x7800] ;  /* 0x00780000ed5c783b */ /* 0x000eee0000000200 */
[C---:B----4-:R-:W-:Y:S08]  /*2830*/  HMMA.16816.F32.BF16 R24, R176.reuse, R88, R24 ;  /* 0x00000058b018723c */ /* 0x050ff00000041818 */
[----:B------:R-:W-:Y:S01]  /*2840*/  HMMA.16816.F32.BF16 R20, R176, R90, R20 ;  /* 0x0000005ab014723c */ /* 0x000fe20000041814 */
[----:B------:R-:W4:Y:S07]  /*2850*/  LDSM.16.M88.4 R88, [R235+0xc900] ;  /* 0x00c90000eb58783b */ /* 0x000f2e0000000200 */
        /* <DEDUP_REMOVED lines=22> */
[----:B------:R-:W-:Y:S01]  /*29c0*/  HMMA.16816.F32.BF16 R20, R184, R94, R20 ;  /* 0x0000005eb814723c */ /* 0x000fe20000041814 */
[----:B------:R-:W3:Y:S07]  /*29d0*/  LDSM.16.M88.4 R92, [R224+0x5800] ;  /* 0x00580000e05c783b */ /* 0x000eee0000000200 */
[C---:B----4-:R-:W-:Y:S08]  /*29e0*/  HMMA.16816.F32.BF16 R8, R196.reuse, R88, R8 ;  /* 0x00000058c408723c */ /* 0x050ff00000041808 */
[C---:B------:R-:W-:Y:S01]  /*29f0*/  HMMA.16816.F32.BF16 R72, R196.reuse, R90, R72 ;  /* 0x0000005ac448723c */ /* 0x040fe20000041848 */
[----:B------:R-:W4:Y:S07]  /*2a00*/  LDSM.16.M88.4 R88, [R224+0x6000] ;  /* 0x00600000e058783b */ /* 0x000f2e0000000200 */
        /* <DEDUP_REMOVED lines=8> */
[----:B------:R-:W3:Y:S01]  /*2a90*/  LDSM.16.M88.4 R76, [R224+0x7800] ;  /* 0x00780000e04c783b */ /* 0x000ee20000000200 */
[----:B------:R-:W-:-:S06]  /*2aa0*/  DEPBAR.LE SB0, 0x0 ;  /* 0x000080000000791a */ /* 0x000fcc0000000000 */
        /* <DEDUP_REMOVED lines=14> */
[C---:B----4-:R-:W-:Y:S08]  /*2b90*/  HMMA.16816.F32.BF16 R52, R204.reuse, R88, R52 ;  /* 0x00000058cc34723c */ /* 0x050ff00000041834 */
[C---:B------:R-:W-:Y:S08]  /*2ba0*/  HMMA.16816.F32.BF16 R48, R204.reuse, R90, R48 ;  /* 0x0000005acc30723c */ /* 0x040ff00000041830 */
[C---:B-1----:R-:W-:Y:S08]  /*2bb0*/  HMMA.16816.F32.BF16 R44, R204.reuse, R84, R44 ;  /* 0x00000054cc2c723c */ /* 0x042ff0000004182c */
[C---:B------:R-:W-:Y:S08]  /*2bc0*/  HMMA.16816.F32.BF16 R40, R204.reuse, R86, R40 ;  /* 0x00000056cc28723c */ /* 0x040ff00000041828 */
[C---:B--2---:R-:W-:Y:S08]  /*2bd0*/  HMMA.16816.F32.BF16 R36, R204.reuse, R80, R36 ;  /* 0x00000050cc24723c */ /* 0x044ff00000041824 */
[C---:B------:R-:W-:Y:S08]  /*2be0*/  HMMA.16816.F32.BF16 R28, R204.reuse, R82, R28 ;  /* 0x00000052cc1c723c */ /* 0x040ff0000004181c */
[C---:B---3--:R-:W-:Y:S08]  /*2bf0*/  HMMA.16816.F32.BF16 R24, R204.reuse, R76, R24 ;  /* 0x0000004ccc18723c */ /* 0x048ff00000041818 */
[----:B------:R-:W-:Y:S01]  /*2c00*/  HMMA.16816.F32.BF16 R20, R204, R78, R20 ;  /* 0x0000004ecc14723c */ /* 0x000fe20000041814 */
[----:B------:R-:W-:Y:S06]  /*2c10*/  BAR.SYNC.DEFER_BLOCKING 0x0 ;  /* 0x0000000000007b1d */ /* 0x000fec0000010000 */
[----:B------:R-:W-:Y:S05]  /*2c20*/  @P1 BRA `(.L_x_25) ;  /* 0x0000047000001947 */ /* 0x000fea0003800000 */
[----:B------:R-:W-:Y:S01]  /*2c30*/  ULEA UR4, UR6, UR10, 0x7 ;  /* 0x0000000a06047291 */ /* 0x000fe2000f8e383f */
[----:B------:R-:W-:-:S05]  /*2c40*/  IMAD.MOV.U32 R239, RZ, RZ, RZ ;  /* 0x000000ffffef7224 */ /* 0x000fca00078e00ff */
        /* <DEDUP_REMOVED lines=11> */
[----:B------:R-:W-:Y:S02]  /*2d00*/  SEL R86, RZ, 0x10, P3 ;  /* 0x00000010ff567807 */ /* 0x000fe40001800000 */
[----:B------:R-:W-:Y:S01]  /*2d10*/  SHF.L.U64.HI R78, R33, 0x1, R35 ;  /* 0x00000001214e7819 */ /* 0x000fe20000010223 */
[----:B------:R-:W-:Y:S01]  /*2d20*/  IMAD R240, R3, c[0x0][0x2b8], R240 ;  /* 0x0000ae0003f07a24 */ /* 0x000fe200078e02f0 */
[----:B------:R-:W-:Y:S02]  /*2d30*/  IADD3 R88, -R86, 0x10, RZ ;  /* 0x0000001056587810 */ /* 0x000fe40007ffe1ff */
[----:B------:R-:W-:Y:S02]  /*2d40*/  SHF.L.U64.HI R7, R32, 0x1, R34 ;  /* 0x0000000120077819 */ /* 0x000fe40000010222 */
[----:B------:R-:W-:-:S02]  /*2d50*/  SHF.R.S32.HI R3, RZ, 0x1f, R240 ;  /* 0x0000001fff037819 */ /* 0x000fc400000114f0 */
        /* <DEDUP_REMOVED lines=8> */
[----:B------:R-:W-:Y:S02]  /*2de0*/  IADD3 R81, P1, R76, UR20, RZ ;  /* 0x000000144c517c10 */ /* 0x000fe4000ff3e0ff */
[----:B------:R-:W-:Y:S01]  /*2df0*/  SEL R76, RZ, 0x10, P4 ;  /* 0x00000010ff4c7807 */ /* 0x000fe20002000000 */
[----:B------:R-:W-:-:S03]  /*2e00*/  IMAD R3, R239, c[0x0][0x1f4], R3 ;  /* 0x00007d00ef037a24 */ /* 0x000fc600078e0203 */
[----:B------:R-:W-:Y:S02]  /*2e10*/  IADD3 R90, -R76, 0x10, RZ ;  /* 0x000000104c5a7810 */ /* 0x000fe40007ffe1ff */
[----:B------:R-:W-:Y:S01]  /*2e20*/  IADD3.X R3, R77, UR18, R3, P1, !PT ;  /* 0x000000124d037c10 */ /* 0x000fe20008ffe403 */
[----:B------:R-:W-:Y:S01]  /*2e30*/  IMAD.SHL.U32 R77, R33, 0x2, RZ ;  /* 0x00000002214d7824 */ /* 0x000fe200078e00ff */
[C---:B------:R-:W-:Y:S02]  /*2e40*/  LEA R80, P1, R81.reuse, c[0x0][0x1c8], 0x1 ;  /* 0x0000720051507a11 */ /* 0x040fe400078208ff */
[----:B------:R-:W-:Y:S02]  /*2e50*/  LOP3.LUT R90, R90, 0xf, RZ, 0xc0, !PT ;  /* 0x0000000f5a5a7812 */ /* 0x000fe400078ec0ff */
[----:B------:R-:W-:Y:S01]  /*2e60*/  LEA.HI.X R81, R81, c[0x0][0x1cc], R3, 0x1, P1 ;  /* 0x0000730051517a11 */ /* 0x000fe200008f0c03 */
[----:B------:R-:W1:Y:S01]  /*2e70*/  SHFL.IDX PT, R89, R80, 0x3, 0x181f ;  /* 0x00781f0050597f89 */ /* 0x000e6200000e0000 */
[----:B------:R-:W-:-:S03]  /*2e80*/  IMAD.SHL.U32 R3, R32, 0x2, RZ ;  /* 0x0000000220037824 */ /* 0x000fc600078e00ff */
[----:B------:R-:W2:Y:S04]  /*2e90*/  SHFL.IDX PT, R79, R81, 0x3, 0x181f ;  /* 0x00781f00514f7f89 */ /* 0x000ea800000e0000 */
[----:B------:R-:W3:Y:S04]  /*2ea0*/  SHFL.IDX PT, R84, R80, RZ, 0x181f ;  /* 0x00181fff50547589 */ /* 0x000ee800000e0000 */
[----:B------:R-:W4:Y:S04]  /*2eb0*/  SHFL.IDX PT, R82, R80, 0x1, 0x181f ;  /* 0x00381f0050527f89 */ /* 0x000f2800000e0000 */
[----:B------:R-:W5:Y:S04]  /*2ec0*/  SHFL.IDX PT, R85, R81, RZ, 0x181f ;  /* 0x00181fff51557589 */ /* 0x000f6800000e0000 */
[----:B------:R-:W5:Y:S04]  /*2ed0*/  SHFL.IDX PT, R80, R80, 0x2, 0x181f ;  /* 0x00581f0050507f89 */ /* 0x000f6800000e0000 */
[----:B------:R-:W5:Y:S01]  /*2ee0*/  SHFL.IDX PT, R83, R81, 0x1, 0x181f ;  /* 0x00381f0051537f89 */ /* 0x000f6200000e0000 */
[----:B-1----:R-:W-:-:S03]  /*2ef0*/  IADD3 R90, P2, P1, R90, R89, R77 ;  /* 0x000000595a5a7210 */ /* 0x002fc6000795e04d */
[----:B------:R-:W1:Y:S01]  /*2f00*/  SHFL.IDX PT, R81, R81, 0x2, 0x181f ;  /* 0x00581f0051517f89 */ /* 0x000e6200000e0000 */
[--C-:B--2---:R-:W-:Y:S02]  /*2f10*/  IADD3.X R91, RZ, R79, R78.reuse, P2, P1 ;  /* 0x0000004fff5b7210 */ /* 0x104fe400017e244e */
[----:B------:R-:W-:Y:S02]  /*2f20*/  IADD3 R88, P2, P1, R88, R89, R3 ;  /* 0x0000005958587210 */ /* 0x000fe4000795e003 */
[C---:B---3--:R-:W-:Y:S02]  /*2f30*/  IADD3 R92, P5, R84.reuse, R77, RZ ;  /* 0x0000004d545c7210 */ /* 0x048fe40007fbe0ff */
[--C-:B------:R-:W-:Y:S02]  /*2f40*/  IADD3.X R89, RZ, R79, R7.reuse, P2, P1 ;  /* 0x0000004fff597210 */ /* 0x100fe400017e2407 */
[----:B------:R-:W-:Y:S02]  /*2f50*/  IADD3 R94, P2, R84, R3, RZ ;  /* 0x00000003545e7210 */ /* 0x000fe40007f5e0ff */
[C---:B----4-:R-:W-:Y:S01]  /*2f60*/  IADD3 R84, P1, R82.reuse, R77, RZ ;  /* 0x0000004d52547210 */ /* 0x050fe20007f3e0ff */
[C---:B-----5:R-:W-:Y:S01]  /*2f70*/  IMAD.X R93, R85.reuse, 0x1, R78, P5 ;  /* 0x00000001555d7824 */ /* 0x060fe200028e064e */
[----:B------:R-:W-:Y:S01]  /*2f80*/  IADD3 R82, P5, R82, R3, RZ ;  /* 0x0000000352527210 */ /* 0x000fe20007fbe0ff */
[----:B------:R-:W-:Y:S01]  /*2f90*/  IMAD.X R95, R85, 0x1, R7, P2 ;  /* 0x00000001555f7824 */ /* 0x000fe200010e0607 */
[----:B------:R-:W-:-:S02]  /*2fa0*/  IADD3 R96, P2, R80, R77, RZ ;  /* 0x0000004d50607210 */ /* 0x000fc40007f5e0ff */
[----:B------:R2:W-:Y:S01]  /*2fb0*/  LDGSTS.E.BYPASS.LTC128B.128 [R241+0x8100], [R92.64], !P4 ;  /* 0x081000005cf17fae */ /* 0x0005e2000e101d4c */
[C-C-:B------:R-:W-:Y:S01]  /*2fc0*/  IMAD.X R85, R83.reuse, 0x1, R78.reuse, P1 ;  /* 0x0000000153557824 */ /* 0x140fe200008e064e */
[----:B------:R-:W-:Y:S01]  /*2fd0*/  IADD3 R80, P1, R80, R3, RZ ;  /* 0x0000000350507210 */ /* 0x000fe20007f3e0ff */
[--C-:B------:R-:W-:Y:S01]  /*2fe0*/  IMAD.X R83, R83, 0x1, R7.reuse, P5 ;  /* 0x0000000153537824 */ /* 0x100fe200028e0607 */
[----:B------:R-:W-:Y:S01]  /*2ff0*/  ISETP.NE.U32.AND P5, PT, R76, RZ, PT ;  /* 0x000000ff4c00720c */ /* 0x000fe20003fa5070 */
[C---:B-1----:R-:W-:Y:S01]  /*3000*/  IMAD.X R97, R81.reuse, 0x1, R78, P2 ;  /* 0x0000000151617824 */ /* 0x042fe200010e064e */
[----:B------:R-:W-:Y:S01]  /*3010*/  ISETP.NE.U32.AND P2, PT, R86, RZ, PT ;  /* 0x000000ff5600720c */ /* 0x000fe20003f45070 */
[----:B------:R-:W-:Y:S01]  /*3020*/  IMAD.X R81, R81, 0x1, R7, P1 ;  /* 0x0000000151517824 */ /* 0x000fe200008e0607 */
[----:B------:R2:W-:Y:S04]  /*3030*/  LDGSTS.E.BYPASS.LTC128B.128 [R241+0xc100], [R94.64], !P3 ;  /* 0x0c1000005ef17fae */ /* 0x0005e8000d901d4c */
[----:B------:R2:W-:Y:S04]  /*3040*/  LDGSTS.E.BYPASS.LTC128B.128 [R241+0x9100], [R84.64], !P4 ;  /* 0x0910000054f17fae */ /* 0x0005e8000e101d4c */
[----:B------:R2:W-:Y:S04]  /*3050*/  LDGSTS.E.BYPASS.LTC128B.128 [R241+0xd100], [R82.64], !P3 ;  /* 0x0d10000052f17fae */ /* 0x0005e8000d901d4c */
[----:B------:R2:W-:Y:S04]  /*3060*/  LDGSTS.E.BYPASS.LTC128B.128 [R241+0xa100], [R96.64], !P4 ;  /* 0x0a10000060f17fae */ /* 0x0005e8000e101d4c */
[----:B------:R2:W-:Y:S04]  /*3070*/  LDGSTS.E.BYPASS.LTC128B.128 [R241+0xe100], [R80.64], !P3 ;  /* 0x0e10000050f17fae */ /* 0x0005e8000d901d4c */
[----:B------:R2:W-:Y:S04]  /*3080*/  LDGSTS.E.BYPASS.LTC128B.128.ZFILL [R241+0xb100], [R90.64], P5 ;  /* 0x0b1000005af17fae */ /* 0x0005e8000a941d4c */
[----:B------:R2:W-:Y:S02]  /*3090*/  LDGSTS.E.BYPASS.LTC128B.128.ZFILL [R241+0xf100], [R88.64], P2 ;  /* 0x0f10000058f17fae */ /* 0x0005e40009141d4c */
.L_x_25:
[----:B------:R-:W-:Y:S01]  /*30a0*/  LOP3.LUT R6, R6, 0xffffffe0, RZ, 0xc0, !PT ;  /* 0xffffffe006067812 */ /* 0x000fe200078ec0ff */
[----:B------:R-:W-:Y:S01]  /*30b0*/  IMAD.MOV.U32 R76, RZ, RZ, -0x2 ;  /* 0xfffffffeff4c7424 */ /* 0x000fe200078e00ff */
[----:B------:R-:W0:Y:S01]  /*30c0*/  LDGDEPBAR ;  /* 0x00000000000079af */ /* 0x000e220000000000 */
[----:B------:R-:W-:-:S02]  /*30d0*/  IMAD.SHL.U32 R236, R4, 0x2, RZ ;  /* 0x0000000204ec7824 */ /* 0x000fc400078e00ff */
[----:B------:R-:W-:Y:S02]  /*30e0*/  IMAD.IADD R5, R5, 0x1, -R6 ;  /* 0x0000000105057824 */ /* 0x000fe400078e0a06 */
[--C-:B------:R-:W-:Y:S01]  /*30f0*/  IMAD R234, R2, 0x2, R236.reuse ;  /* 0x0000000202ea7824 */ /* 0x100fe200078e02ec */
[----:B--2---:R-:W-:Y:S01]  /*3100*/  LDSM.16.MT88.4 R96, [R236+0x4100] ;  /* 0x00410000ec60783b */ /* 0x004fe20000004200 */
[C---:B------:R-:W-:Y:S01]  /*3110*/  IMAD R233, R0.reuse, 0x2, R236 ;  /* 0x0000000200e97824 */ /* 0x040fe200078e02ec */
[----:B------:R-:W-:Y:S01]  /*3120*/  SHF.R.S32.HI R3, RZ, 0x1f, R5 ;  /* 0x0000001fff037819 */ /* 0x000fe20000011405 */
[----:B------:R-:W-:Y:S01]  /*3130*/  IMAD R232, R0, 0x2, R234 ;  /* 0x0000000200e87824 */ /* 0x000fe200078e02ea */
[----:B------:R-:W-:Y:S02]  /*3140*/  LDSM.16.MT88.4 R124, [R236+0x100] ;  /* 0x00010000ec7c783b */ /* 0x000fe40000004200 */
[----:B------:R-:W-:Y:S02]  /*3150*/  LEA.HI R3, R3, R5, RZ, 0x2 ;  /* 0x0000000503037211 */ /* 0x000fe400078f10ff */
[----:B------:R-:W-:Y:S02]  /*3160*/  LDSM.16.MT88.4 R88, [R232+0x100] ;  /* 0x00010000e858783b */ /* 0x000fe40000004200 */
[----:B------:R-:W-:-:S02]  /*3170*/  LOP3.LUT R3, R3, 0x7ffffffc, RZ, 0xc0, !PT ;  /* 0x7ffffffc03037812 */ /* 0x000fc400078ec0ff */
[----:B------:R-:W-:Y:S03]  /*3180*/  LDSM.16.MT88.4 R80, [R233+0x100] ;  /* 0x00010000e950783b */ /* 0x000fe60000004200 */
[----:B------:R-:W-:Y:S01]  /*3190*/  IMAD.IADD R3, R5, 0x1, -R3 ;  /* 0x0000000105037824 */ /* 0x000fe200078e0a03 */
[----:B------:R-:W-:Y:S03]  /*31a0*/  LDSM.16.MT88.4 R100, [R234+0x4100] ;  /* 0x00410000ea64783b */ /* 0x000fe60000004200 */
[----:B------:R-:W-:Y:S01]  /*31b0*/  IMAD R76, R3, R76, UR15 ;  /* 0x0000000f034c7e24 */ /* 0x000fe2000f8e024c */
[----:B------:R-:W-:Y:S04]  /*31c0*/  LDSM.16.MT88.4 R108, [R233+0x4100] ;  /* 0x00410000e96c783b */ /* 0x000fe80000004200 */
[----:B------:R-:W-:-:S02]  /*31d0*/  ISETP.GT.AND P1, PT, R76, 0x1, PT ;  /* 0x000000014c00780c */ /* 0x000fc40003f24270 */
[C---:B------:R-:W-:Y:S02]  /*31e0*/  ISETP.GT.AND P5, PT, R76.reuse, RZ, PT ;  /* 0x000000ff4c00720c */ /* 0x040fe40003fa4270 */
[----:B------:R-:W-:Y:S02]  /*31f0*/  FSEL R19, R19, -INF , P1 ;  /* 0xff80000013137808 */ /* 0x000fe40000800000 */
[----:B------:R-:W-:Y:S02]  /*3200*/  FSEL R3, R17, -INF , P1 ;  /* 0xff80000011037808 */ /* 0x000fe40000800000 */
[----:B------:R-:W-:Y:S02]  /*3210*/  ISETP.GT.AND P1, PT, R76, 0x9, PT ;  /* 0x000000094c00780c */ /* 0x000fe40003f24270 */
[----:B------:R-:W-:Y:S02]  /*3220*/  FSEL R18, R18, -INF , P5 ;  /* 0xff80000012127808 */ /* 0x000fe40002800000 */
[----:B------:R-:W-:-:S02]  /*3230*/  FSEL R15, R15, -INF , P1 ;  /* 0xff8000000f0f7808 */ /* 0x000fc40000800000 */
[----:B------:R-:W-:Y:S02]  /*3240*/  FSEL R13, R13, -INF , P1 ;  /* 0xff8000000d0d7808 */ /* 0x000fe40000800000 */
[----:B------:R-:W-:Y:S02]  /*3250*/  FSEL R16, R16, -INF , P5 ;  /* 0xff80000010107808 */ /* 0x000fe40002800000 */
[C---:B------:R-:W-:Y:S02]  /*3260*/  ISETP.GT.AND P1, PT, R76.reuse, 0x11, PT ;  /* 0x000000114c00780c */ /* 0x040fe40003f24270 */
[C---:B------:R-:W-:Y:S02]  /*3270*/  ISETP.GT.AND P5, PT, R76.reuse, 0x10, PT ;  /* 0x000000104c00780c */ /* 0x040fe40003fa4270 */
        /* <DEDUP_REMOVED lines=11> */
[----:B------:R-:W-:Y:S02]  /*3330*/  ISETP.GT.AND P1, PT, R76, 0x28, PT ;  /* 0x000000284c00780c */ /* 0x000fe40003f24270 */
[----:B------:R-:W-:Y:S02]  /*3340*/  FSEL R208, R68, -INF , P5 ;  /* 0xff80000044d07808 */ /* 0x000fe40002800000 */
[----:B------:R-:W-:-:S02]  /*3350*/  ISETP.GT.AND P2, PT, R76, 0x18, PT ;  /* 0x000000184c00780c */ /* 0x000fc40003f44270 */
[----:B------:R-:W-:Y:S02]  /*3360*/  FMNMX.FTZ R68, R16, R3, !PT ;  /* 0x0000000310447209 */ /* 0x000fe40007810000 */
[----:B------:R-:W-:Y:S02]  /*3370*/  FSEL R203, R64, -INF , P1 ;  /* 0xff80000040cb7808 */ /* 0x000fe40000800000 */
[----:B------:R-:W-:Y:S02]  /*3380*/  FSEL R9, R74, -INF , P2 ;  /* 0xff8000004a097808 */ /* 0x000fe40001000000 */
[----:B------:R-:W-:Y:S02]  /*3390*/  FSEL R6, R72, -INF , P2 ;  /* 0xff80000048067808 */ /* 0x000fe40001000000 */
[----:B------:R-:W-:Y:S01]  /*33a0*/  FMNMX.FTZ R64, R17, R68, !PT ;  /* 0x0000004411407209 */ /* 0x000fe20007810000 */
[----:B------:R-:W-:Y:S01]  /*33b0*/  LDSM.16.MT88.4 R72, [R234+0x100] ;  /* 0x00010000ea48783b */ /* 0x000fe20000004200 */
[----:B------:R-:W-:-:S02]  /*33c0*/  ISETP.GT.AND P2, PT, R76, 0x21, PT ;  /* 0x000000214c00780c */ /* 0x000fc40003f44270 */
[----:B------:R-:W-:Y:S02]  /*33d0*/  FSEL R195, R70, -INF , P5 ;  /* 0xff80000046c37808 */ /* 0x000fe40002800000 */
[C---:B------:R-:W-:Y:S02]  /*33e0*/  ISETP.GT.AND P5, PT, R76.reuse, 0x30, PT ;  /* 0x000000304c00780c */ /* 0x040fe40003fa4270 */
[----:B------:R-:W-:Y:S02]  /*33f0*/  FMNMX.FTZ R64, R13, R64, !PT ;  /* 0x000000400d407209 */ /* 0x000fe40007810000 */
[----:B------:R-:W-:Y:S02]  /*3400*/  FSEL R200, R71, -INF , P2 ;  /* 0xff80000047c87808 */ /* 0x000fe40001000000 */
[----:B------:R-:W-:Y:S02]  /*3410*/  FSEL R202, R69, -INF , P2 ;  /* 0xff80000045ca7808 */ /* 0x000fe40001000000 */
[----:B------:R-:W-:-:S02]  /*3420*/  ISETP.GT.AND P2, PT, R76, 0x29, PT ;  /* 0x000000294c00780c */ /* 0x000fc40003f44270 */
[----:B------:R-:W-:Y:S02]  /*3430*/  FSEL R150, R62, -INF , P5 ;  /* 0xff8000003e967808 */ /* 0x000fe40002800000 */
[----:B------:R-:W-:Y:S02]  /*3440*/  FMNMX.FTZ R62, R7, R64, !PT ;  /* 0x00000040073e7209 */ /* 0x000fe40007810000 */
[----:B------:R-:W-:Y:S02]  /*3450*/  FSEL R194, R66, -INF , P1 ;  /* 0xff80000042c27808 */ /* 0x000fe40000800000 */
[----:B------:R-:W-:Y:S02]  /*3460*/  FSEL R193, R67, -INF , P2 ;  /* 0xff80000043c17808 */ /* 0x000fe40001000000 */
[----:B------:R-:W-:Y:S02]  /*3470*/  FSEL R201, R65, -INF , P2 ;  /* 0xff80000041c97808 */ /* 0x000fe40001000000 */
[----:B------:R-:W-:-:S02]  /*3480*/  ISETP.GT.AND P2, PT, R76, 0x31, PT ;  /* 0x000000314c00780c */ /* 0x000fc40003f44270 */
[----:B------:R-:W-:Y:S02]  /*3490*/  ISETP.GT.AND P1, PT, R76, 0x38, PT ;  /* 0x000000384c00780c */ /* 0x000fe40003f24270 */
[----:B------:R-:W-:Y:S02]  /*34a0*/  FMNMX.FTZ R62, R5, R62, !PT ;  /* 0x0000003e053e7209 */ /* 0x000fe40007810000 */
[----:B------:R-:W-:Y:S02]  /*34b0*/  FSEL R151, R63, -INF , P2 ;  /* 0xff8000003f977808 */ /* 0x000fe40001000000 */
[----:B------:R-:W-:Y:S02]  /*34c0*/  FSEL R146, R61, -INF , P2 ;  /* 0xff8000003d927808 */ /* 0x000fe40001000000 */
[----:B------:R-:W-:Y:S02]  /*34d0*/  FSEL R148, R56, -INF , P1 ;  /* 0xff80000038947808 */ /* 0x000fe40000800000 */
[----:B------:R-:W-:-:S02]  /*34e0*/  ISETP.GT.AND P2, PT, R76, 0x39, PT ;  /* 0x000000394c00780c */ /* 0x000fc40003f44270 */
[----:B------:R-:W-:Y:S02]  /*34f0*/  FMNMX.FTZ R56, R6, R62, !PT ;  /* 0x0000003e06387209 */ /* 0x000fe40007810000 */
[----:B------:R-:W-:Y:S02]  /*3500*/  FSEL R147, R57, -INF , P2 ;  /* 0xff80000039937808 */ /* 0x000fe40001000000 */
[----:B------:R-:W-:Y:S02]  /*3510*/  FMNMX.FTZ R56, R12, R56, !PT ;  /* 0x000000380c387209 */ /* 0x000fe40007810000 */
[----:B------:R-:W-:Y:S02]  /*3520*/  FMNMX.FTZ R57, R18, R19, !PT ;  /* 0x0000001312397209 */ /* 0x000fe40007810000 */
[----:B------:R-:W-:Y:S02]  /*3530*/  FSEL R191, R59, -INF , P2 ;  /* 0xff8000003bbf7808 */ /* 0x000fe40001000000 */
[----:B------:R-:W-:-:S02]  /*3540*/  ISETP.GT.AND P2, PT, R76, 0x40, PT ;  /* 0x000000404c00780c */ /* 0x000fc40003f44270 */
[----:B------:R-:W-:Y:S02]  /*3550*/  FMNMX.FTZ R56, R208, R56, !PT ;  /* 0x00000038d0387209 */ /* 0x000fe40007810000 */
[----:B------:R-:W-:Y:S02]  /*3560*/  FMNMX.FTZ R57, R14, R57, !PT ;  /* 0x000000390e397209 */ /* 0x000fe40007810000 */
[----:B------:R-:W-:Y:S02]  /*3570*/  FSEL R192, R58, -INF , P1 ;  /* 0xff8000003ac07808 */ /* 0x000fe40000800000 */
[----:B------:R-:W-:Y:S02]  /*3580*/  FSEL R190, R52, -INF , P2 ;  /* 0xff80000034be7808 */ /* 0x000fe40001000000 */
[----:B------:R-:W-:Y:S02]  /*3590*/  ISETP.GT.AND P1, PT, R76, 0x41, PT ;  /* 0x000000414c00780c */ /* 0x000fe40003f24270 */
[----:B------:R-:W-:-:S02]  /*35a0*/  FSEL R161, R54, -INF , P2 ;  /* 0xff80000036a17808 */ /* 0x000fc40001000000 */
[----:B------:R-:W-:Y:S02]  /*35b0*/  FMNMX.FTZ R52, R202, R56, !PT ;  /* 0x00000038ca347209 */ /* 0x000fe40007810000 */
[----:B------:R-:W-:Y:S02]  /*35c0*/  FMNMX.FTZ R54, R15, R57, !PT ;  /* 0x000000390f367209 */ /* 0x000fe40007810000 */
[----:B------:R-:W-:Y:S02]  /*35d0*/  FSEL R160, R53, -INF , P1 ;  /* 0xff80000035a07808 */ /* 0x000fe40000800000 */
[----:B------:R-:W-:Y:S02]  /*35e0*/  FMNMX.FTZ R52, R203, R52, !PT ;  /* 0x00000034cb347209 */ /* 0x000fe40007810000 */
[----:B------:R-:W-:Y:S02]  /*35f0*/  FMNMX.FTZ R53, R10, R54, !PT ;  /* 0x000000360a357209 */ /* 0x000fe40007810000 */
[----:B------:R-:W-:-:S02]  /*3600*/  ISETP.GT.AND P2, PT, R76, 0x48, PT ;  /* 0x000000484c00780c */ /* 0x000fc40003f44270 */
[----:B------:R-:W-:Y:S02]  /*3610*/  FSEL R145, R60, -INF , P5 ;  /* 0xff8000003c917808 */ /* 0x000fe40002800000 */
[----:B------:R-:W-:Y:S02]  /*3620*/  FMNMX.FTZ R52, R201, R52, !PT ;  /* 0x00000034c9347209 */ /* 0x000fe40007810000 */
[----:B------:R-:W-:Y:S02]  /*3630*/  FMNMX.FTZ R53, R11, R53, !PT ;  /* 0x000000350b357209 */ /* 0x000fe40007810000 */
[----:B------:R-:W-:Y:S02]  /*3640*/  FSEL R162, R55, -INF , P1 ;  /* 0xff80000037a27808 */ /* 0x000fe40000800000 */
[----:B------:R-:W-:Y:S02]  /*3650*/  FSEL R189, R48, -INF , P2 ;  /* 0xff80000030bd7808 */ /* 0x000fe40001000000 */
[----:B------:R-:W-:-:S02]  /*3660*/  ISETP.GT.AND P1, PT, R76, 0x49, PT ;  /* 0x000000494c00780c */ /* 0x000fc40003f24270 */
[----:B------:R-:W-:Y:S02]  /*3670*/  FSEL R164, R50, -INF , P2 ;  /* 0xff80000032a47808 */ /* 0x000fe40001000000 */
[----:B------:R-:W-:Y:S02]  /*3680*/  FMNMX.FTZ R48, R145, R52, !PT ;  /* 0x0000003491307209 */ /* 0x000fe40007810000 */
[----:B------:R-:W-:Y:S02]  /*3690*/  FMNMX.FTZ R50, R9, R53, !PT ;  /* 0x0000003509327209 */ /* 0x000fe40007810000 */
[----:B------:R-:W-:Y:S02]  /*36a0*/  FSEL R159, R49, -INF , P1 ;  /* 0xff800000319f7808 */ /* 0x000fe40000800000 */
[----:B------:R-:W-:Y:S02]  /*36b0*/  FMNMX.FTZ R48, R146, R48, !PT ;  /* 0x0000003092307209 */ /* 0x000fe40007810000 */
[----:B------:R-:W-:-:S02]  /*36c0*/  FMNMX.FTZ R49, R8, R50, !PT ;  /* 0x0000003208317209 */ /* 0x000fc40007810000 */
[----:B------:R-:W-:Y:S02]  /*36d0*/  ISETP.GT.AND P2, PT, R76, 0x50, PT ;  /* 0x000000504c00780c */ /* 0x000fe40003f44270 */
        /* <DEDUP_REMOVED lines=44> */
[----:B------:R-:W-:Y:S01]  /*39a0*/  FSEL R155, R29, -INF , P1 ;  /* 0xff8000001d9b7808 */ /* 0x000fe20000800000 */
[----:B------:R-:W-:Y:S01]  /*39b0*/  LDSM.16.MT88.4 R36, [R234+0x4900] ;  /* 0x00490000ea24783b */ /* 0x000fe20000004200 */
[----:B------:R-:W-:Y:S02]  /*39c0*/  FMNMX.FTZ R28, R157, R28, !PT ;  /* 0x0000001c9d1c7209 */ /* 0x000fe40007810000 */
[----:B------:R-:W-:-:S02]  /*39d0*/  FMNMX.FTZ R29, R165, R30, !PT ;  /* 0x0000001ea51d7209 */ /* 0x000fc40007810000 */
[----:B------:R-:W-:Y:S02]  /*39e0*/  FSEL R149, R31, -INF , P1 ;  /* 0xff8000001f957808 */ /* 0x000fe40000800000 */
[----:B------:R-:W-:Y:S02]  /*39f0*/  ISETP.GT.AND P1, PT, R76, 0x70, PT ;  /* 0x000000704c00780c */ /* 0x000fe40003f24270 */
[----:B------:R-:W-:Y:S02]  /*3a00*/  FMNMX.FTZ R28, R156, R28, !PT ;  /* 0x0000001c9c1c7209 */ /* 0x000fe40007810000 */
[----:B------:R-:W-:Y:S02]  /*3a10*/  FMNMX.FTZ R29, R180, R29, !PT ;  /* 0x0000001db41d7209 */ /* 0x000fe40007810000 */
[----:B------:R-:W-:Y:S02]  /*3a20*/  ISETP.GT.AND P5, PT, R76, 0x71, PT ;  /* 0x000000714c00780c */ /* 0x000fe40003fa4270 */
[----:B------:R-:W-:-:S02]  /*3a30*/  FSEL R144, R24, -INF , P1 ;  /* 0xff80000018907808 */ /* 0x000fc40000800000 */
[----:B------:R-:W-:Y:S02]  /*3a40*/  FMNMX.FTZ R28, R155, R28, !PT ;  /* 0x0000001c9b1c7209 */ /* 0x000fe40007810000 */
[----:B------:R-:W-:Y:S02]  /*3a50*/  FMNMX.FTZ R29, R167, R29, !PT ;  /* 0x0000001da71d7209 */ /* 0x000fe40007810000 */
[----:B------:R-:W-:Y:S02]  /*3a60*/  ISETP.GT.AND P2, PT, R76, 0x78, PT ;  /* 0x000000784c00780c */ /* 0x000fe40003f44270 */
[----:B------:R-:W-:Y:S02]  /*3a70*/  FSEL R135, R25, -INF , P5 ;  /* 0xff80000019877808 */ /* 0x000fe40002800000 */
[----:B------:R-:W-:Y:S02]  /*3a80*/  FMNMX.FTZ R28, R144, R28, !PT ;  /* 0x0000001c901c7209 */ /* 0x000fe40007810000 */
[----:B------:R-:W-:-:S02]  /*3a90*/  FMNMX.FTZ R29, R166, R29, !PT ;  /* 0x0000001da61d7209 */ /* 0x000fc40007810000 */
[----:B------:R-:W-:Y:S02]  /*3aa0*/  FSEL R66, R26, -INF , P1 ;  /* 0xff8000001a427808 */ /* 0x000fe40000800000 */
[----:B------:R-:W-:Y:S02]  /*3ab0*/  ISETP.GT.AND P1, PT, R76, 0x79, PT ;  /* 0x000000794c00780c */ /* 0x000fe40003f24270 */
[----:B------:R-:W-:Y:S02]  /*3ac0*/  FSEL R134, R20, -INF , P2 ;  /* 0xff80000014867808 */ /* 0x000fe40001000000 */
[----:B------:R-:W-:Y:S02]  /*3ad0*/  FMNMX.FTZ R28, R135, R28, !PT ;  /* 0x0000001c871c7209 */ /* 0x000fe40007810000 */
[----:B------:R-:W-:Y:S02]  /*3ae0*/  FMNMX.FTZ R29, R163, R29, !PT ;  /* 0x0000001da31d7209 */ /* 0x000fe40007810000 */
[----:B------:R-:W-:-:S02]  /*3af0*/  FSEL R67, R21, -INF , P1 ;  /* 0xff80000015437808 */ /* 0x000fc40000800000 */
[----:B------:R-:W-:Y:S02]  /*3b00*/  FMNMX.FTZ R20, R134, R28, !PT ;  /* 0x0000001c86147209 */ /* 0x000fe40007810000 */
[----:B------:R-:W-:Y:S02]  /*3b10*/  FMNMX.FTZ R24, R154, R29, !PT ;  /* 0x0000001d9a187209 */ /* 0x000fe40007810000 */
[----:B------:R-:W-:Y:S01]  /*3b20*/  FMNMX.FTZ R20, R67, R20, !PT ;  /* 0x0000001443147209 */ /* 0x000fe20007810000 */
[----:B------:R-:W-:Y:S01]  /*3b30*/  LDSM.16.MT88.4 R28, [R233+0x4900] ;  /* 0x00490000e91c783b */ /* 0x000fe20000004200 */
[----:B------:R-:W-:Y:S02]  /*3b40*/  FMNMX.FTZ R24, R153, R24, !PT ;  /* 0x0000001899187209 */ /* 0x000fe40007810000 */
[----:B------:R-:W-:Y:S01]  /*3b50*/  FSEL R65, R27, -INF , P5 ;  /* 0xff8000001b417808 */ /* 0x000fe20002800000 */
[----:B------:R-:W1:Y:S01]  /*3b60*/  SHFL.BFLY PT, R21, R20, 0x2, 0x1f ;  /* 0x0c401f0014157f89 */ /* 0x000e6200000e0000 */
[----:B------:R-:W-:-:S02]  /*3b70*/  FMNMX.FTZ R24, R152, R24, !PT ;  /* 0x0000001898187209 */ /* 0x000fc40007810000 */
[----:B------:R-:W-:Y:S02]  /*3b80*/  FSEL R64, R22, -INF , P2 ;  /* 0xff80000016407808 */ /* 0x000fe40001000000 */
[----:B------:R-:W-:Y:S02]  /*3b90*/  FMNMX.FTZ R24, R149, R24, !PT ;  /* 0x0000001895187209 */ /* 0x000fe40007810000 */
[----:B------:R-:W-:Y:S02]  /*3ba0*/  FSEL R62, R23, -INF , P1 ;  /* 0xff800000173e7808 */ /* 0x000fe40000800000 */
[----:B------:R-:W-:-:S04]  /*3bb0*/  FMNMX.FTZ R24, R66, R24, !PT ;  /* 0x0000001842187209 */ /* 0x000fc80007810000 */
[----:B------:R-:W-:Y:S02]  /*3bc0*/  FMNMX.FTZ R22, R65, R24, !PT ;  /* 0x0000001841167209 */ /* 0x000fe40007810000 */
[----:B------:R-:W-:Y:S02]  /*3bd0*/  LDSM.16.MT88.4 R24, [R236+0x900] ;  /* 0x00090000ec18783b */ /* 0x000fe40000004200 */
        /* <DEDUP_REMOVED lines=24> */
[----:B------:R-:W1:Y:S01]  /*3d60*/  LDSM.16.MT88.4 R4, [R232+0x4100] ;  /* 0x00410000e804783b */ /* 0x000e620000004200 */
[----:B------:R-:W2:Y:S01]  /*3d70*/  MUFU.EX2 R59, R59 ;  /* 0x0000003b003b7308 */ /* 0x000ea20000000800 */
[----:B------:R-:W-:-:S02]  /*3d80*/  FFMA.FTZ R47, R208, c[0x0][0x2d0], -R133 ;  /* 0x0000b400d02f7a23 */ /* 0x000fc40000010885 */
[----:B------:R-:W-:Y:S01]  /*3d90*/  FSEL R63, R63, RZ, P1 ;  /* 0x000000ff3f3f7208 */ /* 0x000fe20000800000 */
[--C-:B------:R-:W-:Y:S01]  /*3da0*/  FFMA.FTZ R44, R202, c[0x0][0x2d0], -R133.reuse ;  /* 0x0000b400ca2c7a23 */ /* 0x100fe20000010885 */
[----:B------:R-:W-:Y:S01]  /*3db0*/  PLOP3.LUT P1, PT, PT, PT, UP0, 0x40, 0x0 ;  /* 0x000000000000781c */ /* 0x000fe20003f2e808 */
[----:B------:R-:W-:Y:S02]  /*3dc0*/  FFMA.FTZ R43, R203, c[0x0][0x2d0], -R133 ;  /* 0x0000b400cb2b7a23 */ /* 0x000fe40000010885 */
[--C-:B------:R-:W-:Y:S01]  /*3dd0*/  FFMA.FTZ R61, R18, c[0x0][0x2d0], -R63.reuse ;  /* 0x0000b400123d7a23 */ /* 0x100fe2000001083f */
[----:B------:R-:W-:Y:S01]  /*3de0*/  MUFU.EX2 R57, R57 ;  /* 0x0000003900397308 */ /* 0x000fe20000000800 */
[--C-:B------:R-:W-:Y:S02]  /*3df0*/  FFMA.FTZ R60, R19, c[0x0][0x2d0], -R63.reuse ;  /* 0x0000b400133c7a23 */ /* 0x100fe4000001083f */
[--C-:B------:R-:W-:Y:S01]  /*3e00*/  FFMA.FTZ R55, R14, c[0x0][0x2d0], -R63.reuse ;  /* 0x0000b4000e377a23 */ /* 0x100fe2000001083f */
[----:B------:R-:W-:Y:S01]  /*3e10*/  LDSM.16.MT88.4 R16, [R233+0x900] ;  /* 0x00090000e910783b */ /* 0x000fe20000004200 */
[----:B------:R-:W-:-:S02]  /*3e20*/  FFMA.FTZ R54, R15, c[0x0][0x2d0], -R63 ;  /* 0x0000b4000f367a23 */ /* 0x000fc4000001083f */
[--C-:B------:R-:W-:Y:S01]  /*3e30*/  FFMA.FTZ R50, R10, c[0x0][0x2d0], -R63.reuse ;  /* 0x0000b4000a327a23 */ /* 0x100fe2000001083f */
[----:B------:R-:W3:Y:S01]  /*3e40*/  MUFU.EX2 R53, R53 ;  /* 0x0000003500357308 */ /* 0x000ee20000000800 */
[----:B------:R-:W4:Y:S01]  /*3e50*/  LDSM.16.MT88.4 R12, [R232+0x900] ;  /* 0x00090000e80c783b */ /* 0x000f220000004200 */
[--C-:B------:R-:W-:Y:S01]  /*3e60*/  FFMA.FTZ R49, R11, c[0x0][0x2d0], -R63.reuse ;  /* 0x0000b4000b317a23 */ /* 0x100fe2000001083f */
[----:B--2---:R-:W-:Y:S01]  /*3e70*/  F2FP.BF16.PACK_AB R112, R58, R59 ;  /* 0x0000003b3a70723e */ /* 0x004fe200000010ff */
[--C-:B------:R-:W-:Y:S02]  /*3e80*/  FFMA.FTZ R46, R9, c[0x0][0x2d0], -R63.reuse ;  /* 0x0000b400092e7a23 */ /* 0x100fe4000001083f */
[----:B------:R-:W-:Y:S02]  /*3e90*/  FFMA.FTZ R45, R8, c[0x0][0x2d0], -R63 ;  /* 0x0000b400082d7a23 */ /* 0x000fe4000001083f */
[----:B------:R-:W-:Y:S01]  /*3ea0*/  MUFU.EX2 R61, R61 ;  /* 0x0000003d003d7308 */ /* 0x000fe20000000800 */
[----:B------:R-:W2:Y:S01]  /*3eb0*/  LDSM.16.MT88.4 R8, [R236+0x4900] ;  /* 0x00490000ec08783b */ /* 0x000ea20000004200 */
[----:B------:R-:W-:-:S02]  /*3ec0*/  FFMA.FTZ R40, R201, c[0x0][0x2d0], -R133 ;  /* 0x0000b400c9287a23 */ /* 0x000fc40000010885 */
[--C-:B------:R-:W-:Y:S02]  /*3ed0*/  FFMA.FTZ R42, R195, c[0x0][0x2d0], -R63.reuse ;  /* 0x0000b400c32a7a23 */ /* 0x100fe4000001083f */
[--C-:B------:R-:W-:Y:S02]  /*3ee0*/  FFMA.FTZ R41, R200, c[0x0][0x2d0], -R63.reuse ;  /* 0x0000b400c8297a23 */ /* 0x100fe4000001083f */
[----:B------:R-:W5:Y:S01]  /*3ef0*/  MUFU.EX2 R60, R60 ;  /* 0x0000003c003c7308 */ /* 0x000f620000000800 */
        /* <DEDUP_REMOVED lines=10> */
[----:B-----5:R-:W-:Y:S01]  /*3fa0*/  F2FP.BF16.PACK_AB R113, R60, R61 ;  /* 0x0000003d3c71723e */ /* 0x020fe200000010ff */
[----:B------:R-:W-:-:S02]  /*3fb0*/  FFMA.FTZ R151, R151, c[0x0][0x2d0], -R63 ;  /* 0x0000b40097977a23 */ /* 0x000fc4000001083f */
[----:B------:R-:W-:Y:S02]  /*3fc0*/  FFMA.FTZ R192, R192, c[0x0][0x2d0], -R63 ;  /* 0x0000b400c0c07a23 */ /* 0x000fe4000001083f */
[----:B------:R-:W-:Y:S02]  /*3fd0*/  FFMA.FTZ R159, R159, c[0x0][0x2d0], -R133 ;  /* 0x0000b4009f9f7a23 */ /* 0x000fe40000010885 */
        /* <DEDUP_REMOVED lines=11> */
[----:B------:R-:W-:Y:S01]  /*4090*/  FFMA.FTZ R181, R181, c[0x0][0x2d0], -R133 ;  /* 0x0000b400b5b57a23 */ /* 0x000fe20000010885 */
        /* <DEDUP_REMOVED lines=12> */
[----:B------:R-:W3:Y:S01]  /*4160*/  MUFU.EX2 R50, R50 ;  /* 0x0000003200327308 */ /* 0x000ee20000000800 */
[--C-:B------:R-:W-:Y:S02]  /*4170*/  FFMA.FTZ R154, R154, c[0x0][0x2d0], -R63.reuse ;  /* 0x0000b4009a9a7a23 */ /* 0x100fe4000001083f */
[--C-:B------:R-:W-:Y:S02]  /*4180*/  FFMA.FTZ R153, R153, c[0x0][0x2d0], -R63.reuse ;  /* 0x0000b40099997a23 */ /* 0x100fe4000001083f */
[--C-:B------:R-:W-:Y:S01]  /*4190*/  FFMA.FTZ R152, R152, c[0x0][0x2d0], -R63.reuse ;  /* 0x0000b40098987a23 */ /* 0x100fe2000001083f */
[----:B------:R-:W-:Y:S01]  /*41a0*/  HMMA.16816.F32.BF16 R96, R112, R98, RZ ;  /* 0x000000627060723c */ /* 0x000fe200000418ff */
[----:B------:R-:W-:Y:S01]  /*41b0*/  FFMA.FTZ R149, R149, c[0x0][0x2d0], -R63 ;  /* 0x0000b40095957a23 */ /* 0x000fe2000001083f */
[----:B------:R-:W5:Y:S01]  /*41c0*/  MUFU.EX2 R49, R49 ;  /* 0x0000003100317308 */ /* 0x000f620000000800 */
        /* <DEDUP_REMOVED lines=12> */
[----:B---3--:R-:W-:-:S03]  /*4290*/  FADD.FTZ R54, R50, R54 ;  /* 0x0000003632367221 */ /* 0x008fc60000010000 */
        /* <DEDUP_REMOVED lines=9> */
[----:B------:R-:W3:Y:S06]  /*4330*/  MUFU.EX2 R42, R42 ;  /* 0x0000002a002a7308 */ /* 0x000eec0000000800 */
[C---:B------:R-:W-:Y:S02]  /*4340*/  HMMA.16816.F32.BF16 R80, R112.reuse, R82, RZ ;  /* 0x000000527050723c */ /* 0x040fe400000418ff */
[----:B------:R-:W1:Y:S06]  /*4350*/  MUFU.EX2 R41, R41 ;  /* 0x0000002900297308 */ /* 0x000e6c0000000800 */
[C---:B------:R-:W-:Y:S02]  /*4360*/  HMMA.16816.F32.BF16 R100, R112.reuse, R102, RZ ;  /* 0x000000667064723c */ /* 0x040fe400000418ff */
[----:B------:R-:W-:Y:S06]  /*4370*/  MUFU.EX2 R2, R2 ;  /* 0x0000000200027308 */ /* 0x000fec0000000800 */
[C---:B------:R-:W-:Y:S02]  /*4380*/  HMMA.16816.F32.BF16 R108, R112.reuse, R110, RZ ;  /* 0x0000006e706c723c */ /* 0x040fe400000418ff */
[----:B------:R-:W2:Y:S06]  /*4390*/  MUFU.EX2 R0, R0 ;  /* 0x0000000000007308 */ /* 0x000eac0000000800 */
[C---:B-1----:R-:W-:Y:S02]  /*43a0*/  HMMA.16816.F32.BF16 R116, R112.reuse, R4, RZ ;  /* 0x000000047074723c */ /* 0x042fe400000418ff */
[----:B------:R-:W-:Y:S05]  /*43b0*/  MUFU.EX2 R145, R145 ;  /* 0x0000009100917308 */ /* 0x000fea0000000800 */
[----:B------:R-:W-:Y:S01]  /*43c0*/  F2FP.BF16.PACK_AB R4, R52, R56 ;  /* 0x000000383404723e */ /* 0x000fe200000010ff */
[----:B------:R-:W-:Y:S01]  /*43d0*/  HMMA.16816.F32.BF16 R112, R112, R6, RZ ;  /* 0x000000067070723c */ /* 0x000fe200000418ff */
[----:B-----5:R-:W-:Y:S01]  /*43e0*/  F2FP.BF16.PACK_AB R5, R49, R50 ;  /* 0x000000323105723e */ /* 0x020fe200000010ff */
[----:B------:R-:W-:Y:S01]  /*43f0*/  MUFU.EX2 R146, R146 ;  /* 0x0000009200927308 */ /* 0x000fe20000000800 */
[----:B------:R-:W-:-:S02]  /*4400*/  FADD.FTZ R56, R56, R57 ;  /* 0x0000003938387221 */ /* 0x000fc40000010000 */
[----:B------:R-:W-:Y:S02]  /*4410*/  FADD.FTZ R49, R49, R54 ;  /* 0x0000003631317221 */ /* 0x000fe40000010000 */
[----:B------:R-:W-:Y:S01]  /*4420*/  F2FP.BF16.PACK_AB R6, R48, R51 ;  /* 0x000000333006723e */ /* 0x000fe200000010ff */
[----:B------:R-:W-:Y:S01]  /*4430*/  FADD.FTZ R56, R52, R56 ;  /* 0x0000003834387221 */ /* 0x000fe20000010000 */
[----:B------:R-:W-:Y:S01]  /*4440*/  F2FP.BF16.PACK_AB R7, R45, R46 ;  /* 0x0000002e2d07723e */ /* 0x000fe200000010ff */
[----:B------:R-:W-:Y:S01]  /*4450*/  MUFU.EX2 R148, R148 ;  /* 0x0000009400947308 */ /* 0x000fe20000000800 */
[----:B------:R-:W-:Y:S02]  /*4460*/  FADD.FTZ R49, R46, R49 ;  /* 0x000000312e317221 */ /* 0x000fe40000010000 */
[----:B------:R-:W-:Y:S02]  /*4470*/  FADD.FTZ R51, R51, R56 ;  /* 0x0000003833337221 */ /* 0x000fe40000010000 */
[----:B------:R-:W-:Y:S01]  /*4480*/  FADD.FTZ R45, R45, R49 ;  /* 0x000000312d2d7221 */ /* 0x000fe20000010000 */
[----:B----4-:R-:W-:Y:S01]  /*4490*/  HMMA.16816.F32.BF16 R84, R4, R12, R84 ;  /* 0x0000000c0454723c */ /* 0x010fe20000041854 */
[----:B------:R-:W-:Y:S01]  /*44a0*/  FADD.FTZ R51, R48, R51 ;  /* 0x0000003330337221 */ /* 0x000fe20000010000 */
[----:B------:R-:W-:Y:S01]  /*44b0*/  MUFU.EX2 R147, R147 ;  /* 0x0000009300937308 */ /* 0x000fe20000000800 */
[----:B---3--:R-:W-:-:S05]  /*44c0*/  FADD.FTZ R45, R42, R45 ;  /* 0x0000002d2a2d7221 */ /* 0x008fca0000010000 */
[C---:B------:R-:W-:Y:S01]  /*44d0*/  HMMA.16816.F32.BF16 R88, R4.reuse, R14, R88 ;  /* 0x0000000e0458723c */ /* 0x040fe20000041858 */
[----:B------:R-:W1:Y:S01]  /*44e0*/  LDSM.16.MT88.4 R12, [R232+0x4900] ;  /* 0x00490000e80c783b */ /* 0x000e620000004200 */
[----:B------:R-:W3:Y:S06]  /*44f0*/  MUFU.EX2 R150, R150 ;  /* 0x0000009600967308 */ /* 0x000eec0000000800 */
[C---:B--2---:R-:W-:Y:S02]  /*4500*/  HMMA.16816.F32.BF16 R92, R4.reuse, R8, R92 ;  /* 0x00000008045c723c */ /* 0x044fe4000004185c */
[----:B------:R-:W2:Y:S06]  /*4510*/  MUFU.EX2 R151, R151 ;  /* 0x0000009700977308 */ /* 0x000eac0000000800 */
        /* <DEDUP_REMOVED lines=16> */
[----:B------:R-:W5:Y:S01]  /*4620*/  LDSM.16.MT88.4 R16, [R233+0x1100] ;  /* 0x00110000e910783b */ /* 0x000f620000004200 */
        /* <DEDUP_REMOVED lines=20> */
[C---:B------:R-:W-:Y:S01]  /*4770*/  F2FP.BF16.PACK_AB R5, R41.reuse, R42 ;  /* 0x0000002a2905723e */ /* 0x040fe200000010ff */
[----:B------:R-:W-:Y:S01]  /*4780*/  FADD.FTZ R47, R44, R47 ;  /* 0x0000002f2c2f7221 */ /* 0x000fe20000010000 */
[----:B------:R-:W-:Y:S01]  /*4790*/  F2FP.BF16.PACK_AB R7, R0, R2 ;  /* 0x000000020007723e */ /* 0x000fe200000010ff */
[----:B------:R-:W-:-:S02]  /*47a0*/  FADD.FTZ R41, R41, R45 ;  /* 0x0000002d29297221 */ /* 0x000fc40000010000 */
[----:B------:R-:W-:Y:S02]  /*47b0*/  FADD.FTZ R43, R43, R47 ;  /* 0x0000002f2b2b7221 */ /* 0x000fe40000010000 */
[----:B------:R-:W-:Y:S01]  /*47c0*/  MUFU.EX2 R157, R157 ;  /* 0x0000009d009d7308 */ /* 0x000fe20000000800 */
[----:B------:R-:W-:Y:S01]  /*47d0*/  FADD.FTZ R41, R2, R41 ;  /* 0x0000002902297221 */ /* 0x000fe20000010000 */
[----:B----4-:R-:W-:Y:S01]  /*47e0*/  HMMA.16816.F32.BF16 R84, R4, R8, R84 ;  /* 0x000000080454723c */ /* 0x010fe20000041854 */
[----:B------:R-:W-:Y:S02]  /*47f0*/  FADD.FTZ R43, R40, R43 ;  /* 0x0000002b282b7221 */ /* 0x000fe40000010000 */
[----:B------:R-:W-:-:S03]  /*4800*/  FADD.FTZ R0, R0, R41 ;  /* 0x0000002900007221 */ /* 0x000fc60000010000 */
[----:B------:R-:W-:Y:S01]  /*4810*/  MUFU.EX2 R156, R156 ;  /* 0x0000009c009c7308 */ /* 0x000fe20000000800 */
[----:B---3--:R-:W-:Y:S01]  /*4820*/  FADD.FTZ R0, R150, R0 ;  /* 0x0000000096007221 */ /* 0x008fe20000010000 */
[C---:B------:R-:W-:Y:S01]  /*4830*/  HMMA.16816.F32.BF16 R88, R4.reuse, R10, R88 ;  /* 0x0000000a0458723c */ /* 0x040fe20000041858 */
[----:B------:R-:W3:Y:S05]  /*4840*/  LDSM.16.MT88.4 R8, [R232+0x5100] ;  /* 0x00510000e808783b */ /* 0x000eea0000004200 */
[----:B------:R-:W-:Y:S02]  /*4850*/  MUFU.EX2 R155, R155 ;  /* 0x0000009b009b7308 */ /* 0x000fe40000000800 */
[C---:B-----5:R-:W-:Y:S06]  /*4860*/  HMMA.16816.F32.BF16 R76, R4.reuse, R16, R76 ;  /* 0x00000010044c723c */ /* 0x060fec000004184c */
        /* <DEDUP_REMOVED lines=12> */
[C---:B---3--:R-:W-:Y:S06]  /*4930*/  HMMA.16816.F32.BF16 R116, R4.reuse, R8, R116 ;  /* 0x000000080474723c */ /* 0x048fec0000041874 */
[----:B------:R-:W3:Y:S02]  /*4940*/  MUFU.EX2 R37, R37 ;  /* 0x0000002500257308 */ /* 0x000ee40000000800 */
        /* <DEDUP_REMOVED lines=22> */
[----:B--2---:R-:W-:Y:S01]  /*4ab0*/  F2FP.BF16.PACK_AB R5, R151, R150 ;  /* 0x000000969705723e */ /* 0x004fe200000010ff */
[----:B------:R-:W-:Y:S01]  /*4ac0*/  FADD.FTZ R145, R146, R145 ;  /* 0x0000009192917221 */ /* 0x000fe20000010000 */
[----:B---3--:R-:W-:Y:S01]  /*4ad0*/  F2FP.BF16.PACK_AB R7, R37, R36 ;  /* 0x000000242507723e */ /* 0x008fe200000010ff */
        /* <DEDUP_REMOVED lines=33> */
[C---:B------:R-:W-:Y:S01]  /*4cf0*/  F2FP.BF16.PACK_AB R5, R162.reuse, R161 ;  /* 0x000000a1a205723e */ /* 0x040fe200000010ff */
        /* <DEDUP_REMOVED lines=147> */
[C---:B------:R-:W-:Y:S01]  /*5630*/  SHF.L.U64.HI R247, R33.reuse, 0x1, R35 ;  /* 0x0000000121f77819 */ /* 0x040fe20000010223 */
[----:B------:R-:W-:Y:S01]  /*5640*/  IMAD.SHL.U32 R246, R33, 0x2, RZ ;  /* 0x0000000221f67824 */ /* 0x000fe200078e00ff */
[C---:B------:R-:W-:Y:S01]  /*5650*/  SHF.L.U64.HI R245, R32.reuse, 0x1, R34 ;  /* 0x0000000120f57819 */ /* 0x040fe20000010222 */
[----:B------:R-:W-:Y:S01]  /*5660*/  IMAD.SHL.U32 R244, R32, 0x2, RZ ;  /* 0x0000000220f47824 */ /* 0x000fe200078e00ff */
[----:B------:R-:W-:Y:S01]  /*5670*/  MOV R0, R3 ;  /* 0x0000000300007202 */ /* 0x000fe20000000f00 */
[----:B------:R-:W-:Y:S01]  /*5680*/  IMAD.MOV.U32 R2, RZ, RZ, R132 ;  /* 0x000000ffff027224 */ /* 0x000fe200078e0084 */
[----:B------:R-:W-:Y:S01]  /*5690*/  UIADD3 UR6, UR6, -0x2, URZ ;  /* 0xfffffffe06067890 */ /* 0x000fe2000fffe03f */
[----:B------:R-:W-:Y:S09]  /*56a0*/  BRA `(.L_x_27) ;  /* 0x000003c000007947 */ /* 0x000ff20003800000 */
.L_x_29:
[----:B------:R-:W-:Y:S01]  /*56b0*/  ULEA UR4, UR6, UR10, 0x7 ;  /* 0x0000000a06047291 */ /* 0x000fe2000f8e383f */
[----:B------:R-:W-:Y:S05]  /*56c0*/  IMAD.MOV.U32 R239, RZ, RZ, RZ ;  /* 0x000000ffffef7224 */ /* 0x000fea00078e00ff */
        /* <DEDUP_REMOVED lines=8> */
[C---:B------:R-:W-:Y:S03]  /*5750*/  @!P6 LEA R132, P1, R134.reuse, c[0x0][0x2a0], 0x2 ;  /* 0x0000a8008684ea11 */ /* 0x040fe600078210ff */
[----:B------:R-:W-:Y:S01]  /*5760*/  IMAD R240, R3, c[0x0][0x2b8], R240 ;  /* 0x0000ae0003f07a24 */ /* 0x000fe200078e02f0 */
[----:B------:R-:W-:Y:S03]  /*5770*/  @!P6 LEA.HI.X R133, R134, c[0x0][0x2a4], R133, 0x2, P1 ;  /* 0x0000a9008685ea11 */ /* 0x000fe600008f1485 */
[C---:B------:R-:W-:Y:S01]  /*5780*/  IMAD.WIDE.U32 R134, R240.reuse, c[0x0][0x1e0], RZ ;  /* 0x00007800f0867a25 */ /* 0x040fe200078e00ff */
[----:B------:R-:W-:Y:S01]  /*5790*/  SHF.R.S32.HI R3, RZ, 0x1f, R240 ;  /* 0x0000001fff037819 */ /* 0x000fe200000114f0 */
[----:B------:R-:W2:Y:S04]  /*57a0*/  @!P6 LDG.E R239, [R132.64] ;  /* 0x0000000c84efe981 */ /* 0x000ea8000c1e1900 */
[----:B------:R-:W-:Y:S04]  /*57b0*/  IMAD R3, R3, c[0x0][0x1e0], RZ ;  /* 0x0000780003037a24 */ /* 0x000fe800078e02ff */
[----:B------:R-:W-:Y:S04]  /*57c0*/  IMAD R3, R240, c[0x0][0x1e4], R3 ;  /* 0x00007900f0037a24 */ /* 0x000fe800078e0203 */
        /* <DEDUP_REMOVED lines=13> */
[----:B------:R-:W-:Y:S04]  /*58a0*/  SHFL.IDX PT, R133, R132, 0x2, 0x181f ;  /* 0x00581f0084857f89 */ /* 0x000fe800000e0000 */
[----:B------:R-:W-:Y:S04]  /*58b0*/  SHFL.IDX PT, R134, R3, 0x2, 0x181f ;  /* 0x00581f0003867f89 */ /* 0x000fe800000e0000 */
[----:B------:R-:W5:Y:S01]  /*58c0*/  SHFL.IDX PT, R132, R132, 0x3, 0x181f ;  /* 0x00781f0084847f89 */ /* 0x000f6200000e0000 */
[C---:B-1----:R-:W-:Y:S02]  /*58d0*/  IADD3 R148, P5, R145.reuse, R246, RZ ;  /* 0x000000f691947210 */ /* 0x042fe40007fbe0ff */
[----:B------:R-:W-:Y:S01]  /*58e0*/  IADD3 R152, P2, R145, R244, RZ ;  /* 0x000000f491987210 */ /* 0x000fe20007f5e0ff */
[----:B------:R-:W1:Y:S02]  /*58f0*/  SHFL.IDX PT, R3, R3, 0x3, 0x181f ;  /* 0x00781f0003037f89 */ /* 0x000e6400000e0000 */
[C-C-:B--2---:R-:W-:Y:S01]  /*5900*/  IMAD.X R149, R146.reuse, 0x1, R247.reuse, P5 ;  /* 0x0000000192957824 */ /* 0x144fe200028e06f7 */
[-C--:B------:R-:W-:Y:S02]  /*5910*/  IADD3.X R153, R146, R245.reuse, RZ, P2, !PT ;  /* 0x000000f592997210 */ /* 0x080fe400017fe4ff */
[C---:B---3--:R-:W-:Y:S02]  /*5920*/  IADD3 R150, P1, R135.reuse, R246, RZ ;  /* 0x000000f687967210 */ /* 0x048fe40007f3e0ff */
[----:B------:R2:W-:Y:S01]  /*5930*/  LDGSTS.E.BYPASS.LTC128B.128 [R241+0x8100], [R148.64], !P4 ;  /* 0x0810000094f17fae */ /* 0x0005e2000e101d4c */
[----:B------:R-:W-:Y:S02]  /*5940*/  IADD3 R146, P2, R135, R244, RZ ;  /* 0x000000f487927210 */ /* 0x000fe40007f5e0ff */
[C---:B----4-:R-:W-:Y:S01]  /*5950*/  IMAD.X R151, R144.reuse, 0x1, R247, P1 ;  /* 0x0000000190977824 */ /* 0x050fe200008e06f7 */
[----:B------:R3:W-:Y:S02]  /*5960*/  LDGSTS.E.BYPASS.LTC128B.128 [R241+0xc100], [R152.64], !P3 ;  /* 0x0c10000098f17fae */ /* 0x0007e4000d901d4c */
[----:B------:R-:W-:Y:S02]  /*5970*/  IMAD.X R147, R144, 0x1, R245, P2 ;  /* 0x0000000190937824 */ /* 0x000fe400010e06f5 */
[----:B------:R4:W-:Y:S04]  /*5980*/  LDGSTS.E.BYPASS.LTC128B.128 [R241+0x9100], [R150.64], !P4 ;  /* 0x0910000096f17fae */ /* 0x0009e8000e101d4c */
[----:B------:R3:W-:Y:S01]  /*5990*/  LDGSTS.E.BYPASS.LTC128B.128 [R241+0xd100], [R146.64], !P3 ;  /* 0x0d10000092f17fae */ /* 0x0007e2000d901d4c */
[-C--:B-----5:R-:W-:Y:S05]  /*59a0*/  IADD3 R144, P2, R132, R246.reuse, RZ ;  /* 0x000000f684907210 */ /* 0x0a0fea0007f5e0ff */
[--C-:B-1----:R-:W-:Y:S01]  /*59b0*/  IMAD.X R145, R3, 0x1, R247.reuse, P2 ;  /* 0x0000000103917824 */ /* 0x102fe200010e06f7 */
[C---:B--2---:R-:W-:Y:S05]  /*59c0*/  IADD3 R148, P1, R133.reuse, R246, RZ ;  /* 0x000000f685947210 */ /* 0x044fea0007f3e0ff */
[----:B------:R-:W-:Y:S01]  /*59d0*/  IMAD.X R149, R134, 0x1, R247, P1 ;  /* 0x0000000186957824 */ /* 0x000fe200008e06f7 */
[-C--:B------:R-:W-:Y:S02]  /*59e0*/  IADD3 R132, P1, R132, R244.reuse, RZ ;  /* 0x000000f484847210 */ /* 0x080fe40007f3e0ff */
[----:B----4-:R-:W-:Y:S02]  /*59f0*/  IADD3 R150, P5, R133, R244, RZ ;  /* 0x000000f485967210 */ /* 0x010fe40007fbe0ff */
[----:B------:R3:W-:Y:S01]  /*5a00*/  LDGSTS.E.BYPASS.LTC128B.128 [R241+0xa100], [R148.64], !P4 ;  /* 0x0a10000094f17fae */ /* 0x0007e2000e101d4c */
[----:B------:R-:W-:Y:S01]  /*5a10*/  IMAD.X R133, R3, 0x1, R245, P1 ;  /* 0x0000000103857824 */ /* 0x000fe200008e06f5 */
[----:B------:R-:W-:Y:S05]  /*5a20*/  IADD3.X R151, R134, R245, RZ, P5, !PT ;  /* 0x000000f586977210 */ /* 0x000fea0002ffe4ff */
[----:B------:R3:W-:Y:S04]  /*5a30*/  LDGSTS.E.BYPASS.LTC128B.128 [R241+0xe100], [R150.64], !P3 ;  /* 0x0e10000096f17fae */ /* 0x0007e8000d901d4c */
[----:B------:R3:W-:Y:S04]  /*5a40*/  LDGSTS.E.BYPASS.LTC128B.128 [R241+0xb100], [R144.64], !P4 ;  /* 0x0b10000090f17fae */ /* 0x0007e8000e101d4c */
[----:B------:R3:W-:Y:S01]  /*5a50*/  LDGSTS.E.BYPASS.LTC128B.128 [R241+0xf100], [R132.64], !P3 ;  /* 0x0f10000084f17fae */ /* 0x0007e2000d901d4c */
[----:B------:R-:W-:-:S05]  /*5a60*/  BRA `(.L_x_28) ;  /* 0x00000f8000007947 */ /* 0x000fca0003800000 */
.L_x_27:
        /* <DEDUP_REMOVED lines=18> */
[----:B------:R-:W4:Y:S01]  /*5b90*/  LDSM.16.M88.4 R32, [R238+0x9900] ;  /* 0x00990000ee20783b */ /* 0x000f220000000200 */
        /* <DEDUP_REMOVED lines=12> */
[----:B------:R-:W-:Y:S02]  /*5c60*/  LDSM.16.M88.4 R156, [R227] ;  /* 0x00000000e39c783b */ /* 0x000fe40000000200 */
[C---:B------:R-:W-:Y:S03]  /*5c70*/  HMMA.16816.F32.BF16 R16, R136.reuse, R18, RZ ;  /* 0x000000128810723c */ /* 0x040fe600000418ff */
[----:B------:R-:W1:Y:S05]  /*5c80*/  SHFL.IDX PT, R165, R160, RZ, 0x181f ;  /* 0x00181fffa0a57589 */ /* 0x000e6a00000e0000 */
[C---:B---3--:R-:W-:Y:S01]  /*5c90*/  HMMA.16816.F32.BF16 R20, R136.reuse, R24, RZ ;  /* 0x000000188814723c */ /* 0x048fe200000418ff */
[----:B------:R-:W2:Y:S05]  /*5ca0*/  SHFL.IDX PT, R180, R164, RZ, 0x181f ;  /* 0x00181fffa4b47589 */ /* 0x000eaa00000e0000 */
[----:B------:R-:W3:Y:S02]  /*5cb0*/  SHFL.IDX PT, R3, R160, 0x1, 0x181f ;  /* 0x00381f00a0037f89 */ /* 0x000ee400000e0000 */
[C---:B------:R-:W-:Y:S03]  /*5cc0*/  HMMA.16816.F32.BF16 R24, R136.reuse, R26, RZ ;  /* 0x0000001a8818723c */ /* 0x040fe600000418ff */
[----:B------:R-:W5:Y:S05]  /*5cd0*/  SHFL.IDX PT, R183, R164, 0x1, 0x181f ;  /* 0x00381f00a4b77f89 */ /* 0x000f6a00000e0000 */
[C---:B----4-:R-:W-:Y:S01]  /*5ce0*/  HMMA.16816.F32.BF16 R28, R136.reuse, R32, RZ ;  /* 0x00000020881c723c */ /* 0x050fe200000418ff */
[----:B------:R-:W-:Y:S03]  /*5cf0*/  SHFL.IDX PT, R188, R160, 0x2, 0x181f ;  /* 0x00581f00a0bc7f89 */ /* 0x000fe600000e0000 */
[C---:B-1----:R-:W-:Y:S02]  /*5d00*/  IADD3 R192, P5, R165.reuse, R246, RZ ;  /* 0x000000f6a5c07210 */ /* 0x042fe40007fbe0ff */
[----:B------:R-:W-:Y:S01]  /*5d10*/  IADD3 R194, P2, R165, R244, RZ ;  /* 0x000000f4a5c27210 */ /* 0x000fe20007f5e0ff */
[----:B------:R-:W1:Y:S01]  /*5d20*/  SHFL.IDX PT, R189, R160, 0x3, 0x181f ;  /* 0x00781f00a0bd7f89 */ /* 0x000e6200000e0000 */
[C---:B------:R-:W-:Y:S01]  /*5d30*/  HMMA.16816.F32.BF16 R32, R136.reuse, R34, RZ ;  /* 0x000000228820723c */ /* 0x040fe200000418ff */
[C---:B--2---:R-:W-:Y:S03]  /*5d40*/  IMAD.X R193, R180.reuse, 0x1, R247, P5 ;  /* 0x00000001b4c17824 */ /* 0x044fe600028e06f7 */
[----:B------:R-:W-:Y:S01]  /*5d50*/  LDSM.16.M88.4 R160, [R226] ;  /* 0x00000000e2a0783b */ /* 0x000fe20000000200 */
[----:B------:R-:W-:Y:S01]  /*5d60*/  IMAD.X R195, R180, 0x1, R245, P2 ;  /* 0x00000001b4c37824 */ /* 0x000fe200010e06f5 */
[C---:B---3--:R-:W-:Y:S02]  /*5d70*/  IADD3 R200, P1, R3.reuse, R246, RZ ;  /* 0x000000f603c87210 */ /* 0x048fe40007f3e0ff */
[C---:B------:R-:W-:Y:S01]  /*5d80*/  HMMA.16816.F32.BF16 R36, R136.reuse, R40, RZ ;  /* 0x000000288824723c */ /* 0x040fe200000418ff */
[----:B------:R-:W2:Y:S03]  /*5d90*/  SHFL.IDX PT, R181, R164, 0x2, 0x181f ;  /* 0x00581f00a4b57f89 */ /* 0x000ea600000e0000 */
[----:B------:R-:W-:Y:S01]  /*5da0*/  IADD3 R190, P2, R3, R244, RZ ;  /* 0x000000f403be7210 */ /* 0x000fe20007f5e0ff */
[C---:B-----5:R-:W-:Y:S01]  /*5db0*/  IMAD.X R201, R183.reuse, 0x1, R247, P1 ;  /* 0x00000001b7c97824 */ /* 0x060fe200008e06f7 */
[----:B------:R-:W-:Y:S02]  /*5dc0*/  SHFL.IDX PT, R182, R164, 0x3, 0x181f ;  /* 0x00781f00a4b67f89 */ /* 0x000fe400000e0000 */
[C---:B------:R-:W-:Y:S01]  /*5dd0*/  HMMA.16816.F32.BF16 R40, R136.reuse, R42, RZ ;  /* 0x0000002a8828723c */ /* 0x040fe200000418ff */
[----:B------:R-:W-:Y:S02]  /*5de0*/  IMAD.X R191, R183, 0x1, R245, P2 ;  /* 0x00000001b7bf7824 */ /* 0x000fe400010e06f5 */
[----:B------:R-:W-:Y:S01]  /*5df0*/  LDSM.16.M88.4 R164, [R225] ;  /* 0x00000000e1a4783b */ /* 0x000fe20000000200 */
[-C--:B-1----:R-:W-:Y:S04]  /*5e00*/  IADD3 R180, P2, R189, R246.reuse, RZ ;  /* 0x000000f6bdb47210 */ /* 0x082fe80007f5e0ff */
[C---:B------:R-:W-:Y:S08]  /*5e10*/  HMMA.16816.F32.BF16 R44, R136.reuse, R48, RZ ;  /* 0x00000030882c723c */ /* 0x040ff000000418ff */
[C---:B------:R-:W-:Y:S08]  /*5e20*/  HMMA.16816.F32.BF16 R48, R136.reuse, R50, RZ ;  /* 0x000000328830723c */ /* 0x040ff000000418ff */
[C---:B------:R-:W-:Y:S08]  /*5e30*/  HMMA.16816.F32.BF16 R52, R136.reuse, R56, RZ ;  /* 0x000000388834723c */ /* 0x040ff000000418ff */
[C---:B------:R-:W-:Y:S08]  /*5e40*/  HMMA.16816.F32.BF16 R56, R136.reuse, R58, RZ ;  /* 0x0000003a8838723c */ /* 0x040ff000000418ff */
[C---:B------:R-:W-:Y:S08]  /*5e50*/  HMMA.16816.F32.BF16 R60, R136.reuse, R64, RZ ;  /* 0x00000040883c723c */ /* 0x040ff000000418ff */
[----:B------:R-:W-:Y:S08]  /*5e60*/  HMMA.16816.F32.BF16 R64, R136, R66, RZ ;  /* 0x000000428840723c */ /* 0x000ff000000418ff */
[C---:B------:R-:W-:Y:S08]  /*5e70*/  HMMA.16816.F32.BF16 R4, R140.reuse, R132, R4 ;  /* 0x000000848c04723c */ /* 0x040ff00000041804 */
[C---:B------:R-:W-:Y:S01]  /*5e80*/  HMMA.16816.F32.BF16 R8, R140.reuse, R134, R8 ;  /* 0x000000868c08723c */ /* 0x040fe20000041808 */
[----:B------:R-:W1:Y:S05]  /*5e90*/  LDSM.16.M88.4 R132, [R230] ;  /* 0x00000000e684783b */ /* 0x000e6a0000000200 */
[----:B------:R-:W-:Y:S01]  /*5ea0*/  @!PT LDS RZ, [RZ] ;  /* 0x00000000fffff984 */ /* 0x000fe20000000800 */
[----:B------:R-:W-:Y:S01]  /*5eb0*/  @!PT LDS RZ, [RZ] ;  /* 0x00000000fffff984 */ /* 0x000fe20000000800 */
[----:B------:R-:W-:Y:S01]  /*5ec0*/  @!PT LDS RZ, [RZ] ;  /* 0x00000000fffff984 */ /* 0x000fe20000000800 */
[----:B------:R3:W-:Y:S02]  /*5ed0*/  LDGSTS.E.BYPASS.LTC128B.128 [R243], [R192.64], !P4 ;  /* 0x00000000c0f37fae */ /* 0x0007e4000e101d4c */
[C---:B------:R-:W-:Y:S03]  /*5ee0*/  HMMA.16816.F32.BF16 R12, R140.reuse, R144, R12 ;  /* 0x000000908c0c723c */ /* 0x040fe6000004180c */
[----:B------:R3:W-:Y:S04]  /*5ef0*/  LDGSTS.E.BYPASS.LTC128B.128 [R241+0x4100], [R194.64], !P3 ;  /* 0x04100000c2f17fae */ /* 0x0007e8000d901d4c */
[C---:B------:R-:W-:Y:S01]  /*5f00*/  IADD3 R144, P1, R188.reuse, R246, RZ ;  /* 0x000000f6bc907210 */ /* 0x040fe20007f3e0ff */
[C---:B------:R-:W-:Y:S01]  /*5f10*/  HMMA.16816.F32.BF16 R16, R140.reuse, R146, R16 ;  /* 0x000000928c10723c */ /* 0x040fe20000041810 */
[----:B------:R4:W-:Y:S03]  /*5f20*/  LDGSTS.E.BYPASS.LTC128B.128 [R241+0x1100], [R200.64], !P4 ;  /* 0x01100000c8f17fae */ /* 0x0009e6000e101d4c */
[----:B--2---:R-:W-:Y:S01]  /*5f30*/  IMAD.X R145, R181, 0x1, R247, P1 ;  /* 0x00000001b5917824 */ /* 0x004fe200008e06f7 */
[-C--:B------:R-:W-:Y:S01]  /*5f40*/  IADD3 R188, P5, R188, R244.reuse, RZ ;  /* 0x000000f4bcbc7210 */ /* 0x080fe20007fbe0ff */
[----:B------:R2:W-:Y:S05]  /*5f50*/  LDGSTS.E.BYPASS.LTC128B.128 [R241+0x5100], [R190.64], !P3 ;  /* 0x05100000bef17fae */ /* 0x0005ea000d901d4c */
[----:B------:R5:W-:Y:S01]  /*5f60*/  LDGSTS.E.BYPASS.LTC128B.128 [R241+0x2100], [R144.64], !P4 ;  /* 0x0210000090f17fae */ /* 0x000be2000e101d4c */
[C---:B-1----:R-:W-:Y:S08]  /*5f70*/  HMMA.16816.F32.BF16 R20, R140.reuse, R132, R20 ;  /* 0x000000848c14723c */ /* 0x042ff00000041814 */
[C---:B------:R-:W-:Y:S04]  /*5f80*/  HMMA.16816.F32.BF16 R24, R140.reuse, R134, R24 ;  /* 0x000000868c18723c */ /* 0x040fe80000041818 */
[----:B--2---:R-:W-:Y:S01]  /*5f90*/  IADD3 R190, P1, R189, R244, RZ ;  /* 0x000000f4bdbe7210 */ /* 0x004fe20007f3e0ff */
[----:B------:R-:W-:Y:S02]  /*5fa0*/  IMAD.X R189, R181, 0x1, R245, P5 ;  /* 0x00000001b5bd7824 */ /* 0x000fe400028e06f5 */
[C---:B------:R-:W-:Y:S01]  /*5fb0*/  IMAD.X R181, R182.reuse, 0x1, R247, P2 ;  /* 0x00000001b6b57824 */ /* 0x040fe200010e06f7 */
[C---:B------:R-:W-:Y:S02]  /*5fc0*/  HMMA.16816.F32.BF16 R28, R140.reuse, R148, R28 ;  /* 0x000000948c1c723c */ /* 0x040fe4000004181c */
[----:B------:R1:W-:Y:S02]  /*5fd0*/  LDGSTS.E.BYPASS.LTC128B.128 [R241+0x6100], [R188.64], !P3 ;  /* 0x06100000bcf17fae */ /* 0x0003e4000d901d4c */
[----:B------:R-:W-:Y:S01]  /*5fe0*/  IMAD.X R191, R182, 0x1, R245, P1 ;  /* 0x00000001b6bf7824 */ /* 0x000fe200008e06f5 */
[----:B------:R-:W-:Y:S02]  /*5ff0*/  PLOP3.LUT P1, PT, PT, PT, UP0, 0x80, 0x0 ;  /* 0x000000000000781c */ /* 0x000fe40003f2f008 */
[----:B------:R2:W-:Y:S01]  /*6000*/  LDGSTS.E.BYPASS.LTC128B.128 [R243+0x3000], [R180.64], !P4 ;  /* 0x03000000b4f37fae */ /* 0x0005e2000e101d4c */
[C---:B------:R-:W-:Y:S04]  /*6010*/  HMMA.16816.F32.BF16 R32, R140.reuse, R150, R32 ;  /* 0x000000968c20723c */ /* 0x040fe80000041820 */
[----:B------:R1:W-:Y:S04]  /*6020*/  LDGSTS.E.BYPASS.LTC128B.128 [R243+0x7000], [R190.64], !P3 ;  /* 0x07000000bef37fae */ /* 0x0003e8000d901d4c */
[C---:B------:R-:W-:Y:S01]  /*6030*/  HMMA.16816.F32.BF16 R36, R140.reuse, R152, R36 ;  /* 0x000000988c24723c */ /* 0x040fe20000041824 */
[----:B-----5:R-:W5:Y:S05]  /*6040*/  LDSM.16.M88.4 R144, [R235+0x8100] ;  /* 0x00810000eb90783b */ /* 0x020f6a0000000200 */
[----:B------:R-:W0:Y:S02]  /*6050*/  LDGDEPBAR ;  /* 0x00000000000079af */ /* 0x000e240000000000 */
[C---:B------:R-:W-:Y:S03]  /*6060*/  HMMA.16816.F32.BF16 R40, R140.reuse, R154, R40 ;  /* 0x0000009a8c28723c */ /* 0x040fe60000041828 */
[----:B------:R-:W4:Y:S05]  /*6070*/  LDSM.16.M88.4 R132, [R235+0x8900] ;  /* 0x00890000eb84783b */ /* 0x000f2a0000000200 */
[C---:B------:R-:W-:Y:S01]  /*6080*/  HMMA.16816.F32.BF16 R44, R140.reuse, R156, R44 ;  /* 0x0000009c8c2c723c */ /* 0x040fe2000004182c */
[----:B------:R-:W5:Y:S05]  /*6090*/  LDSM.16.M88.4 R148, [R235+0x9100] ;  /* 0x00910000eb94783b */ /* 0x000f6a0000000200 */
[----:B------:R-:W5:Y:S02]  /*60a0*/  LDSM.16.M88.4 R152, [R235+0x9900] ;  /* 0x00990000eb98783b */ /* 0x000f640000000200 */
[C---:B------:R-:W-:Y:S03]  /*60b0*/  HMMA.16816.F32.BF16 R48, R140.reuse, R158, R48 ;  /* 0x0000009e8c30723c */ /* 0x040fe60000041830 */
[----:B------:R-:W5:Y:S05]  /*60c0*/  LDSM.16.M88.4 R156, [R235+0xa100] ;  /* 0x00a10000eb9c783b */ /* 0x000f6a0000000200 */
[C---:B------:R-:W-:Y:S01]  /*60d0*/  HMMA.16816.F32.BF16 R52, R140.reuse, R160, R52 ;  /* 0x000000a08c34723c */ /* 0x040fe20000041834 */
[----:B--2---:R-:W-:Y:S05]  /*60e0*/  LDSM.16.M88.4 R180, [R238+0xe100] ;  /* 0x00e10000eeb4783b */ /* 0x004fea0000000200 */
[----:B-1----:R-:W-:Y:S02]  /*60f0*/  LDSM.16.M88.4 R188, [R217] ;  /* 0x00000000d9bc783b */ /* 0x002fe40000000200 */
[C---:B------:R-:W-:Y:S03]  /*6100*/  HMMA.16816.F32.BF16 R56, R140.reuse, R162, R56 ;  /* 0x000000a28c38723c */ /* 0x040fe60000041838 */
[----:B------:R-:W-:Y:S05]  /*6110*/  LDSM.16.M88.4 R160, [R235+0xb100] ;  /* 0x00b10000eba0783b */ /* 0x000fea0000000200 */
[C---:B------:R-:W-:Y:S01]  /*6120*/  HMMA.16816.F32.BF16 R60, R140.reuse, R164, R60 ;  /* 0x000000a48c3c723c */ /* 0x040fe2000004183c */
[----:B---3--:R-:W-:Y:S05]  /*6130*/  LDSM.16.M88.4 R192, [R216] ;  /* 0x00000000d8c0783b */ /* 0x008fea0000000200 */
[----:B----4-:R-:W-:Y:S02]  /*6140*/  LDSM.16.M88.4 R200, [R235+0xc100] ;  /* 0x00c10000ebc8783b */ /* 0x010fe40000000200 */
[----:B------:R-:W-:Y:S03]  /*6150*/  HMMA.16816.F32.BF16 R64, R140, R166, R64 ;  /* 0x000000a68c40723c */ /* 0x000fe60000041840 */
[----:B------:R-:W-:Y:S05]  /*6160*/  LDSM.16.M88.4 R164, [R224+0x800] ;  /* 0x00080000e0a4783b */ /* 0x000fea0000000200 */
[C---:B-----5:R-:W-:Y:S01]  /*6170*/  HMMA.16816.F32.BF16 R4, R168.reuse, R144, R4 ;  /* 0x00000090a804723c */ /* 0x060fe20000041804 */
[----:B------:R-:W-:Y:S05]  /*6180*/  LDSM.16.M88.4 R208, [R224+0x6800] ;  /* 0x00680000e0d0783b */ /* 0x000fea0000000200 */
[----:B------:R-:W-:Y:S02]  /*6190*/  LDSM.16.M88.4 R212, [R224+0x7000] ;  /* 0x00700000e0d4783b */ /* 0x000fe40000000200 */
[C---:B------:R-:W-:Y:S03]  /*61a0*/  HMMA.16816.F32.BF16 R8, R168.reuse, R146, R8 ;  /* 0x00000092a808723c */ /* 0x040fe60000041808 */
[----:B------:R-:W1:Y:S05]  /*61b0*/  LDSM.16.M88.4 R144, [R235+0xa900] ;  /* 0x00a90000eb90783b */ /* 0x000e6a0000000200 */
[C---:B------:R-:W-:Y:S08]  /*61c0*/  HMMA.16816.F32.BF16 R12, R168.reuse, R132, R12 ;  /* 0x00000084a80c723c */ /* 0x040ff0000004180c */
[C---:B------:R-:W-:Y:S01]  /*61d0*/  HMMA.16816.F32.BF16 R16, R168.reuse, R134, R16 ;  /* 0x00000086a810723c */ /* 0x040fe20000041810 */
[----:B------:R-:W2:Y:S07]  /*61e0*/  LDSM.16.M88.4 R132, [R235+0xb900] ;  /* 0x00b90000eb84783b */ /* 0x000eae0000000200 */
[C---:B------:R-:W-:Y:S08]  /*61f0*/  HMMA.16816.F32.BF16 R20, R168.reuse, R148, R20 ;  /* 0x00000094a814723c */ /* 0x040ff00000041814 */
[C---:B------:R-:W-:Y:S01]  /*6200*/  HMMA.16816.F32.BF16 R24, R168.reuse, R150, R24 ;  /* 0x00000096a818723c */ /* 0x040fe20000041818 */
[----:B------:R-:W3:Y:S07]  /*6210*/  LDSM.16.M88.4 R148, [R224] ;  /* 0x00000000e094783b */ /* 0x000eee0000000200 */
[C---:B------:R-:W-:Y:S08]  /*6220*/  HMMA.16816.F32.BF16 R28, R168.reuse, R152, R28 ;  /* 0x00000098a81c723c */ /* 0x040ff0000004181c */
[C---:B------:R-:W-:Y:S01]  /*6230*/  HMMA.16816.F32.BF16 R32, R168.reuse, R154, R32 ;  /* 0x0000009aa820723c */ /* 0x040fe20000041820 */
[----:B------:R-:W4:Y:S07]  /*6240*/  LDSM.16.M88.4 R152, [R224+0x1000] ;  /* 0x00100000e098783b */ /* 0x000f2e0000000200 */
[C---:B------:R-:W-:Y:S08]  /*6250*/  HMMA.16816.F32.BF16 R36, R168.reuse, R156, R36 ;  /* 0x0000009ca824723c */ /* 0x040ff00000041824 */
[C---:B------:R-:W-:Y:S01]  /*6260*/  HMMA.16816.F32.BF16 R40, R168.reuse, R158, R40 ;  /* 0x0000009ea828723c */ /* 0x040fe20000041828 */
[----:B------:R-:W-:Y:S07]  /*6270*/  LDSM.16.M88.4 R156, [R224+0x3000] ;  /* 0x00300000e09c783b */ /* 0x000fee0000000200 */
[C---:B-1----:R-:W-:Y:S08]  /*6280*/  HMMA.16816.F32.BF16 R44, R168.reuse, R144, R44 ;  /* 0x00000090a82c723c */ /* 0x042ff0000004182c */
[C---:B------:R-:W-:Y:S01]  /*6290*/  HMMA.16816.F32.BF16 R48, R168.reuse, R146, R48 ;  /* 0x00000092a830723c */ /* 0x040fe20000041830 */
[----:B------:R-:W-:Y:S07]  /*62a0*/  LDSM.16.M88.4 R144, [R224+0x2000] ;  /* 0x00200000e090783b */ /* 0x000fee0000000200 */
[C---:B------:R-:W-:Y:S08]  /*62b0*/  HMMA.16816.F32.BF16 R52, R168.reuse, R160, R52 ;  /* 0x000000a0a834723c */ /* 0x040ff00000041834 */
[C---:B------:R-:W-:Y:S01]  /*62c0*/  HMMA.16816.F32.BF16 R56, R168.reuse, R162, R56 ;  /* 0x000000a2a838723c */ /* 0x040fe20000041838 */
[----:B------:R-:W-:Y:S07]  /*62d0*/  LDSM.16.M88.4 R160, [R224+0x3800] ;  /* 0x00380000e0a0783b */ /* 0x000fee0000000200 */
[C---:B--2---:R-:W-:Y:S08]  /*62e0*/  HMMA.16816.F32.BF16 R60, R168.reuse, R132, R60 ;  /* 0x00000084a83c723c */ /* 0x044ff0000004183c */
[----:B------:R-:W-:Y:S01]  /*62f0*/  HMMA.16816.F32.BF16 R64, R168, R134, R64 ;  /* 0x00000086a840723c */ /* 0x000fe20000041840 */
[----:B------:R-:W1:Y:S07]  /*6300*/  LDSM.16.M88.4 R132, [R224+0x1800] ;  /* 0x00180000e084783b */ /* 0x000e6e0000000200 */
[C---:B---3--:R-:W-:Y:S08]  /*6310*/  HMMA.16816.F32.BF16 R4, R172.reuse, R148, R4 ;  /* 0x00000094ac04723c */ /* 0x048ff00000041804 */
[C---:B------:R-:W-:Y:S01]  /*6320*/  HMMA.16816.F32.BF16 R8, R172.reuse, R150, R8 ;  /* 0x00000096ac08723c */ /* 0x040fe20000041808 */
[----:B------:R-:W2:Y:S07]  /*6330*/  LDSM.16.M88.4 R148, [R224+0x2800] ;  /* 0x00280000e094783b */ /* 0x000eae0000000200 */
[C---:B------:R-:W-:Y:S08]  /*6340*/  HMMA.16816.F32.BF16 R12, R172.reuse, R164, R12 ;  /* 0x000000a4ac0c723c */ /* 0x040ff0000004180c */
[C---:B------:R-:W-:Y:S01]  /*6350*/  HMMA.16816.F32.BF16 R16, R172.reuse, R166, R16 ;  /* 0x000000a6ac10723c */ /* 0x040fe20000041810 */
[----:B------:R-:W3:Y:S07]  /*6360*/  LDSM.16.M88.4 R164, [R238+0xc100] ;  /* 0x00c10000eea4783b */ /* 0x000eee0000000200 */
[C---:B----4-:R-:W-:Y:S08]  /*6370*/  HMMA.16816.F32.BF16 R20, R172.reuse, R152, R20 ;  /* 0x00000098ac14723c */ /* 0x050ff00000041814 */
[C---:B------:R-:W-:Y:S01]  /*6380*/  HMMA.16816.F32.BF16 R24, R172.reuse, R154, R24 ;  /* 0x0000009aac18723c */ /* 0x040fe20000041818 */
[----:B------:R-:W4:Y:S07]  /*6390*/  LDSM.16.M88.4 R152, [R238+0xc900] ;  /* 0x00c90000ee98783b */ /* 0x000f2e0000000200 */
[C---:B-1----:R-:W-:Y:S08]  /*63a0*/  HMMA.16816.F32.BF16 R28, R172.reuse, R132, R28 ;  /* 0x00000084ac1c723c */ /* 0x042ff0000004181c */
[C---:B------:R-:W-:Y:S01]  /*63b0*/  HMMA.16816.F32.BF16 R32, R172.reuse, R134, R32 ;  /* 0x00000086ac20723c */ /* 0x040fe20000041820 */
[----:B------:R-:W1:Y:S07]  /*63c0*/  LDSM.16.M88.4 R132, [R238+0xd100] ;  /* 0x00d10000ee84783b */ /* 0x000e6e0000000200 */
[C---:B------:R-:W-:Y:S08]  /*63d0*/  HMMA.16816.F32.BF16 R36, R172.reuse, R144, R36 ;  /* 0x00000090ac24723c */ /* 0x040ff00000041824 */
[C---:B------:R-:W-:Y:S01]  /*63e0*/  HMMA.16816.F32.BF16 R40, R172.reuse, R146, R40 ;  /* 0x00000092ac28723c */ /* 0x040fe20000041828 */
[----:B------:R-:W5:Y:S07]  /*63f0*/  LDSM.16.M88.4 R144, [R238+0xd900] ;  /* 0x00d90000ee90783b */ /* 0x000f6e0000000200 */
[C---:B--2---:R-:W-:Y:S08]  /*6400*/  HMMA.16816.F32.BF16 R44, R172.reuse, R148, R44 ;  /* 0x00000094ac2c723c */ /* 0x044ff0000004182c */
[C---:B------:R-:W-:Y:S01]  /*6410*/  HMMA.16816.F32.BF16 R48, R172.reuse, R150, R48 ;  /* 0x00000096ac30723c */ /* 0x040fe20000041830 */
[----:B------:R-:W2:Y:S07]  /*6420*/  LDSM.16.M88.4 R148, [R238+0xe900] ;  /* 0x00e90000ee94783b */ /* 0x000eae0000000200 */
[C---:B------:R-:W-:Y:S08]  /*6430*/  HMMA.16816.F32.BF16 R52, R172.reuse, R156, R52 ;  /* 0x0000009cac34723c */ /* 0x040ff00000041834 */
[C---:B------:R-:W-:Y:S01]  /*6440*/  HMMA.16816.F32.BF16 R56, R172.reuse, R158, R56 ;  /* 0x0000009eac38723c */ /* 0x040fe20000041838 */
[----:B------:R-:W-:Y:S07]  /*6450*/  LDSM.16.M88.4 R156, [R222] ;  /* 0x00000000de9c783b */ /* 0x000fee0000000200 */
[C---:B------:R-:W-:Y:S08]  /*6460*/  HMMA.16816.F32.BF16 R60, R172.reuse, R160, R60 ;  /* 0x000000a0ac3c723c */ /* 0x040ff0000004183c */
[----:B------:R-:W-:Y:S01]  /*6470*/  HMMA.16816.F32.BF16 R64, R172, R162, R64 ;  /* 0x000000a2ac40723c */ /* 0x000fe20000041840 */
[----:B------:R-:W-:Y:S07]  /*6480*/  LDSM.16.M88.4 R160, [R221] ;  /* 0x00000000dda0783b */ /* 0x000fee0000000200 */
[C---:B---3--:R-:W-:Y:S08]  /*6490*/  HMMA.16816.F32.BF16 R4, R176.reuse, R164, R4 ;  /* 0x000000a4b004723c */ /* 0x048ff00000041804 */
[C---:B------:R-:W-:Y:S01]  /*64a0*/  HMMA.16816.F32.BF16 R8, R176.reuse, R166, R8 ;  /* 0x000000a6b008723c */ /* 0x040fe20000041808 */
[----:B------:R-:W-:Y:S07]  /*64b0*/  LDSM.16.M88.4 R164, [R220] ;  /* 0x00000000dca4783b */ /* 0x000fee0000000200 */
[C---:B----4-:R-:W-:Y:S08]  /*64c0*/  HMMA.16816.F32.BF16 R12, R176.reuse, R152, R12 ;  /* 0x00000098b00c723c */ /* 0x050ff0000004180c */
[C---:B------:R-:W-:Y:S01]  /*64d0*/  HMMA.16816.F32.BF16 R16, R176.reuse, R154, R16 ;  /* 0x0000009ab010723c */ /* 0x040fe20000041810 */
[----:B------:R-:W-:Y:S07]  /*64e0*/  LDSM.16.M88.4 R152, [R223] ;  /* 0x00000000df98783b */ /* 0x000fee0000000200 */
[C---:B-1----:R-:W-:Y:S08]  /*64f0*/  HMMA.16816.F32.BF16 R20, R176.reuse, R132, R20 ;  /* 0x00000084b014723c */ /* 0x042ff00000041814 */
[C---:B------:R-:W-:Y:S01]  /*6500*/  HMMA.16816.F32.BF16 R24, R176.reuse, R134, R24 ;  /* 0x00000086b018723c */ /* 0x040fe20000041818 */
[----:B------:R-:W1:Y:S07]  /*6510*/  LDSM.16.M88.4 R132, [R238+0xf100] ;  /* 0x00f10000ee84783b */ /* 0x000e6e0000000200 */
[C---:B-----5:R-:W-:Y:S08]  /*6520*/  HMMA.16816.F32.BF16 R28, R176.reuse, R144, R28 ;  /* 0x00000090b01c723c */ /* 0x060ff0000004181c */
[C---:B------:R-:W-:Y:S01]  /*6530*/  HMMA.16816.F32.BF16 R32, R176.reuse, R146, R32 ;  /* 0x00000092b020723c */ /* 0x040fe20000041820 */
[----:B------:R-:W3:Y:S07]  /*6540*/  LDSM.16.M88.4 R144, [R238+0xf900] ;  /* 0x00f90000ee90783b */ /* 0x000eee0000000200 */
[C---:B------:R-:W-:Y:S08]  /*6550*/  HMMA.16816.F32.BF16 R36, R176.reuse, R180, R36 ;  /* 0x000000b4b024723c */ /* 0x040ff00000041824 */
[C---:B------:R-:W-:Y:S01]  /*6560*/  HMMA.16816.F32.BF16 R40, R176.reuse, R182, R40 ;  /* 0x000000b6b028723c */ /* 0x040fe20000041828 */
[----:B------:R-:W-:Y:S07]  /*6570*/  LDSM.16.M88.4 R180, [R218] ;  /* 0x00000000dab4783b */ /* 0x000fee0000000200 */
[C---:B--2---:R-:W-:Y:S08]  /*6580*/  HMMA.16816.F32.BF16 R44, R176.reuse, R148, R44 ;  /* 0x00000094b02c723c */ /* 0x044ff0000004182c */
[C---:B------:R-:W-:Y:S01]  /*6590*/  HMMA.16816.F32.BF16 R48, R176.reuse, R150, R48 ;  /* 0x00000096b030723c */ /* 0x040fe20000041830 */
[----:B------:R-:W2:Y:S07]  /*65a0*/  LDSM.16.M88.4 R148, [R219] ;  /* 0x00000000db94783b */ /* 0x000eae0000000200 */
[C---:B-1----:R-:W-:Y:S08]  /*65b0*/  HMMA.16816.F32.BF16 R52, R176.reuse, R132, R52 ;  /* 0x00000084b034723c */ /* 0x042ff00000041834 */
[C---:B------:R-:W-:Y:S01]  /*65c0*/  HMMA.16816.F32.BF16 R56, R176.reuse, R134, R56 ;  /* 0x00000086b038723c */ /* 0x040fe20000041838 */
[----:B------:R-:W1:Y:S07]  /*65d0*/  LDSM.16.M88.4 R132, [R235+0xc900] ;  /* 0x00c90000eb84783b */ /* 0x000e6e0000000200 */
[C---:B---3--:R-:W-:Y:S08]  /*65e0*/  HMMA.16816.F32.BF16 R60, R176.reuse, R144, R60 ;  /* 0x00000090b03c723c */ /* 0x048ff0000004183c */
[----:B------:R-:W-:Y:S01]  /*65f0*/  HMMA.16816.F32.BF16 R64, R176, R146, R64 ;  /* 0x00000092b040723c */ /* 0x000fe20000041840 */
[----:B------:R-:W3:Y:S07]  /*6600*/  LDSM.16.M88.4 R144, [R235+0xd100] ;  /* 0x00d10000eb90783b */ /* 0x000eee0000000200 */
        /* <DEDUP_REMOVED lines=12> */
[C---:B--2---:R-:W-:Y:S08]  /*66d0*/  HMMA.16816.F32.BF16 R36, R184.reuse, R148, R36 ;  /* 0x00000094b824723c */ /* 0x044ff00000041824 */
[C---:B------:R-:W-:Y:S01]  /*66e0*/  HMMA.16816.F32.BF16 R40, R184.reuse, R150, R40 ;  /* 0x00000096b828723c */ /* 0x040fe20000041828 */
[----:B------:R-:W2:Y:S07]  /*66f0*/  LDSM.16.M88.4 R148, [R235+0xd900] ;  /* 0x00d90000eb94783b */ /* 0x000eae0000000200 */
[C---:B------:R-:W-:Y:S08]  /*6700*/  HMMA.16816.F32.BF16 R44, R184.reuse, R180, R44 ;  /* 0x000000b4b82c723c */ /* 0x040ff0000004182c */
[C---:B------:R-:W-:Y:S01]  /*6710*/  HMMA.16816.F32.BF16 R48, R184.reuse, R182, R48 ;  /* 0x000000b6b830723c */ /* 0x040fe20000041830 */
[----:B------:R-:W4:Y:S07]  /*6720*/  LDSM.16.M88.4 R180, [R224+0x4000] ;  /* 0x00400000e0b4783b */ /* 0x000f2e0000000200 */
[C---:B------:R-:W-:Y:S08]  /*6730*/  HMMA.16816.F32.BF16 R52, R184.reuse, R188, R52 ;  /* 0x000000bcb834723c */ /* 0x040ff00000041834 */
[C---:B------:R-:W-:Y:S01]  /*6740*/  HMMA.16816.F32.BF16 R56, R184.reuse, R190, R56 ;  /* 0x000000beb838723c */ /* 0x040fe20000041838 */
[----:B------:R-:W-:Y:S07]  /*6750*/  LDSM.16.M88.4 R188, [R224+0x5000] ;  /* 0x00500000e0bc783b */ /* 0x000fee0000000200 */
[C---:B------:R-:W-:Y:S08]  /*6760*/  HMMA.16816.F32.BF16 R60, R184.reuse, R192, R60 ;  /* 0x000000c0b83c723c */ /* 0x040ff0000004183c */
[----:B------:R-:W-:Y:S01]  /*6770*/  HMMA.16816.F32.BF16 R64, R184, R194, R64 ;  /* 0x000000c2b840723c */ /* 0x000fe20000041840 */
[----:B------:R-:W-:Y:S07]  /*6780*/  LDSM.16.M88.4 R192, [R224+0x5800] ;  /* 0x00580000e0c0783b */ /* 0x000fee0000000200 */
[C---:B------:R-:W-:Y:S08]  /*6790*/  HMMA.16816.F32.BF16 R4, R196.reuse, R200, R4 ;  /* 0x000000c8c404723c */ /* 0x040ff00000041804 */
[C---:B------:R-:W-:Y:S01]  /*67a0*/  HMMA.16816.F32.BF16 R8, R196.reuse, R202, R8 ;  /* 0x000000cac408723c */ /* 0x040fe20000041808 */
[----:B------:R-:W-:Y:S07]  /*67b0*/  LDSM.16.M88.4 R200, [R224+0x6000] ;  /* 0x00600000e0c8783b */ /* 0x000fee0000000200 */
[C---:B-1----:R-:W-:Y:S08]  /*67c0*/  HMMA.16816.F32.BF16 R12, R196.reuse, R132, R12 ;  /* 0x00000084c40c723c */ /* 0x042ff0000004180c */
[C---:B------:R-:W-:Y:S01]  /*67d0*/  HMMA.16816.F32.BF16 R16, R196.reuse, R134, R16 ;  /* 0x00000086c410723c */ /* 0x040fe20000041810 */
[----:B------:R-:W1:Y:S07]  /*67e0*/  LDSM.16.M88.4 R132, [R224+0x4800] ;  /* 0x00480000e084783b */ /* 0x000e6e0000000200 */
[C---:B---3--:R-:W-:Y:S08]  /*67f0*/  HMMA.16816.F32.BF16 R20, R196.reuse, R144, R20 ;  /* 0x00000090c414723c */ /* 0x048ff00000041814 */
[C---:B------:R-:W-:Y:S01]  /*6800*/  HMMA.16816.F32.BF16 R24, R196.reuse, R146, R24 ;  /* 0x00000092c418723c */ /* 0x040fe20000041818 */
[----:B------:R-:W3:Y:S01]  /*6810*/  LDSM.16.M88.4 R144, [R224+0x7800] ;  /* 0x00780000e090783b */ /* 0x000ee20000000200 */
[----:B------:R-:W-:Y:S04]  /*6820*/  DEPBAR.LE SB0, 0x0 ;  /* 0x000080000000791a */ /* 0x000fe80000000000 */
[----:B------:R-:W-:Y:S02]  /*6830*/  BAR.SYNC.DEFER_BLOCKING 0x0 ;  /* 0x0000000000007b1d */ /* 0x000fe40000010000 */
[C---:B--2---:R-:W-:Y:S08]  /*6840*/  HMMA.16816.F32.BF16 R28, R196.reuse, R148, R28 ;  /* 0x00000094c41c723c */ /* 0x044ff0000004181c */
        /* <DEDUP_REMOVED lines=9> */
[C---:B----4-:R-:W-:Y:S08]  /*68e0*/  HMMA.16816.F32.BF16 R4, R204.reuse, R180, R4 ;  /* 0x000000b4cc04723c */ /* 0x050ff00000041804 */
[C---:B------:R-:W-:Y:S08]  /*68f0*/  HMMA.16816.F32.BF16 R8, R204.reuse, R182, R8 ;  /* 0x000000b6cc08723c */ /* 0x040ff00000041808 */
[C---:B-1----:R-:W-:Y:S08]  /*6900*/  HMMA.16816.F32.BF16 R12, R204.reuse, R132, R12 ;  /* 0x00000084cc0c723c */ /* 0x042ff0000004180c */
        /* <DEDUP_REMOVED lines=11> */
[C---:B---3--:R-:W-:Y:S08]  /*69c0*/  HMMA.16816.F32.BF16 R60, R204.reuse, R144, R60 ;  /* 0x00000090cc3c723c */ /* 0x048ff0000004183c */
[----:B------:R-:W-:Y:S01]  /*69d0*/  HMMA.16816.F32.BF16 R64, R204, R146, R64 ;  /* 0x00000092cc40723c */ /* 0x000fe20000041840 */
[----:B------:R-:W-:-:S07]  /*69e0*/  @P1 BRA `(.L_x_29) ;  /* 0xffffecc000001947 */ /* 0x000fce000383ffff */
.L_x_28:
        /* <DEDUP_REMOVED lines=566> */
.L_x_26:
[----:B------:R-:W1:Y:S01]  /*8d50*/  SHFL.BFLY PT, R5, R249, 0x2, 0x1f ;  /* 0x0c401f00f9057f89 */ /* 0x000e6200000e0000 */
[----:B------:R-:W-:-:S02]  /*8d60*/  MOV R4, RZ ;  /* 0x000000ff00047202 */ /* 0x000fc40000000f00 */
[----:B------:R-:W-:Y:S01]  /*8d70*/  MOV R6, 0xff800000 ;  /* 0xff80000000067802 */ /* 0x000fe20000000f00 */
[----:B------:R-:W2:Y:S01]  /*8d80*/  SHFL.BFLY PT, R0, R248, 0x2, 0x1f ;  /* 0x0c401f00f8007f89 */ /* 0x000ea200000e0000 */
[----:B------:R-:W-:Y:S02]  /*8d90*/  MOV R7, 0xff800000 ;  /* 0xff80000000077802 */ /* 0x000fe40000000f00 */
[----:B------:R-:W-:Y:S01]  /*8da0*/  PLOP3.LUT P2, PT, PT, PT, PT, 0x8, 0x0 ;  /* 0x000000000000781c */ /* 0x000fe20003f4e170 */
[----:B-1----:R-:W-:Y:S02]  /*8db0*/  FADD.FTZ R5, R5, R249 ;  /* 0x000000f905057221 */ /* 0x002fe40000010000 */
[----:B--2---:R-:W-:-:S03]  /*8dc0*/  FADD.FTZ R248, R0, R248 ;  /* 0x000000f800f87221 */ /* 0x004fc60000010000 */
[----:B------:R-:W1:Y:S04]  /*8dd0*/  SHFL.BFLY PT, R2, R5, 0x1, 0x1f ;  /* 0x0c201f0005027f89 */ /* 0x000e6800000e0000 */
[----:B------:R-:W2:Y:S01]  /*8de0*/  SHFL.BFLY PT, R0, R248, 0x1, 0x1f ;  /* 0x0c201f00f8007f89 */ /* 0x000ea200000e0000 */
[----:B-1----:R-:W-:Y:S01]  /*8df0*/  FADD.FTZ R5, R5, R2 ;  /* 0x0000000205057221 */ /* 0x002fe20000010000 */
[----:B------:R-:W-:Y:S01]  /*8e00*/  MOV R2, RZ ;  /* 0x000000ff00027202 */ /* 0x000fe20000000f00 */
[----:B--2---:R-:W-:-:S03]  /*8e10*/  FADD.FTZ R0, R0, R248 ;  /* 0x000000f800007221 */ /* 0x004fc60000010000 */
[----:B------:R-:W-:Y:S02]  /*8e20*/  FSETP.NE.FTZ.AND P1, PT, R5, RZ, PT ;  /* 0x000000ff0500720b */ /* 0x000fe40003f35000 */
[----:B------:R-:W-:-:S11]  /*8e30*/  FSETP.NE.FTZ.AND P0, PT, R0, RZ, PT ;  /* 0x000000ff0000720b */ /* 0x000fd60003f15000 */
[----:B------:R-:W1:Y:S01]  /*8e40*/  @P1 MUFU.RCP R4, R5 ;  /* 0x0000000500041308 */ /* 0x000e620000001000 */
[----:B------:R-:W-:Y:S02]  /*8e50*/  @P1 MOV R9, 0x3f317218 ;  /* 0x3f31721800091802 */ /* 0x000fe40000000f00 */
[----:B------:R-:W-:-:S03]  /*8e60*/  @P0 MOV R8, 0x3f317218 ;  /* 0x3f31721800080802 */ /* 0x000fc60000000f00 */
[----:B------:R-:W-:Y:S02]  /*8e70*/  @P1 FMUL.FTZ R9, R9, c[0x0][0x2d0] ;  /* 0x0000b40009091a20 */ /* 0x000fe40000410000 */
[----:B------:R-:W-:Y:S01]  /*8e80*/  @P0 MUFU.RCP R2, R0 ;  /* 0x0000000000020308 */ /* 0x000fe20000001000 */
[----:B------:R-:W-:-:S07]  /*8e90*/  @P0 FMUL.FTZ R8, R8, c[0x0][0x2d0] ;  /* 0x0000b40008080a20 */ /* 0x000fce0000410000 */
[----:B------:R-:W2:Y:S01]  /*8ea0*/  @P1 MUFU.LG2 R5, R5 ;  /* 0x0000000500051308 */ /* 0x000ea20000000c00 */
[C---:B-1----:R-:W-:Y:S02]  /*8eb0*/  FMUL.FTZ R128, R4.reuse, R128 ;  /* 0x0000008004807220 */ /* 0x042fe40000410000 */
[C---:B------:R-:W-:Y:S02]  /*8ec0*/  FMUL.FTZ R129, R4.reuse, R129 ;  /* 0x0000008104817220 */ /* 0x040fe40000410000 */
[C---:B------:R-:W-:Y:S02]  /*8ed0*/  FMUL.FTZ R124, R4.reuse, R124 ;  /* 0x0000007c047c7220 */ /* 0x040fe40000410000 */
[C---:B------:R-:W-:Y:S01]  /*8ee0*/  FMUL.FTZ R125, R4.reuse, R125 ;  /* 0x0000007d047d7220 */ /* 0x040fe20000410000 */
[----:B------:R-:W1:Y:S01]  /*8ef0*/  @P0 MUFU.LG2 R0, R0 ;  /* 0x0000000000000308 */ /* 0x000e620000000c00 */
[C---:B------:R-:W-:Y:S02]  /*8f00*/  FMUL.FTZ R68, R4.reuse, R68 ;  /* 0x0000004404447220 */ /* 0x040fe40000410000 */
[----:B------:R-:W-:-:S02]  /*8f10*/  FMUL.FTZ R69, R4, R69 ;  /* 0x0000004504457220 */ /* 0x000fc40000410000 */
[C---:B------:R-:W-:Y:S02]  /*8f20*/  FMUL.FTZ R72, R4.reuse, R72 ;  /* 0x0000004804487220 */ /* 0x040fe40000410000 */
[C---:B------:R-:W-:Y:S02]  /*8f30*/  FMUL.FTZ R73, R4.reuse, R73 ;  /* 0x0000004904497220 */ /* 0x040fe40000410000 */
[----:B--2---:R-:W-:Y:S02]  /*8f40*/  @P1 FMUL.FTZ R5, R5, 0.69314718246459960938 ;  /* 0x3f31721805051820 */ /* 0x004fe40000410000 */
[C---:B------:R-:W-:Y:S02]  /*8f50*/  FMUL.FTZ R76, R4.reuse, R76 ;  /* 0x0000004c044c7220 */ /* 0x040fe40000410000 */
[C---:B------:R-:W-:Y:S02]  /*8f60*/  FMUL.FTZ R77, R4.reuse, R77 ;  /* 0x0000004d044d7220 */ /* 0x040fe40000410000 */
[----:B------:R-:W-:-:S02]  /*8f70*/  FMUL.FTZ R80, R4, R80 ;  /* 0x0000005004507220 */ /* 0x000fc40000410000 */
[----:B-1----:R-:W-:Y:S02]  /*8f80*/  @P0 FMUL.FTZ R0, R0, 0.69314718246459960938 ;  /* 0x3f31721800000820 */ /* 0x002fe40000410000 */
[C---:B------:R-:W-:Y:S02]  /*8f90*/  FMUL.FTZ R81, R4.reuse, R81 ;  /* 0x0000005104517220 */ /* 0x040fe40000410000 */
[C---:B------:R-:W-:Y:S02]  /*8fa0*/  FMUL.FTZ R84, R4.reuse, R84 ;  /* 0x0000005404547220 */ /* 0x040fe40000410000 */
[C---:B------:R-:W-:Y:S02]  /*8fb0*/  FMUL.FTZ R85, R4.reuse, R85 ;  /* 0x0000005504557220 */ /* 0x040fe40000410000 */
[C---:B------:R-:W-:Y:S02]  /*8fc0*/  FMUL.FTZ R88, R4.reuse, R88 ;  /* 0x0000005804587220 */ /* 0x040fe40000410000 */
[----:B------:R-:W-:-:S02]  /*8fd0*/  FMUL.FTZ R89, R4, R89 ;  /* 0x0000005904597220 */ /* 0x000fc40000410000 */
[C---:B------:R-:W-:Y:S02]  /*8fe0*/  FMUL.FTZ R92, R4.reuse, R92 ;  /* 0x0000005c045c7220 */ /* 0x040fe40000410000 */
        /* <DEDUP_REMOVED lines=13> */
[----:B------:R-:W-:Y:S02]  /*90c0*/  FMUL.FTZ R112, R4, R112 ;  /* 0x0000007004707220 */ /* 0x000fe40000410000 */
        /* <DEDUP_REMOVED lines=30> */
[----:B------:R-:W-:Y:S02]  /*92b0*/  FMUL.FTZ R114, R2, R114 ;  /* 0x0000007202727220 */ /* 0x000fe40000410000 */
[----:B------:R-:W-:Y:S02]  /*92c0*/  FMUL.FTZ R4, R4, R113 ;  /* 0x0000007104047220 */ /* 0x000fe40000410000 */
[----:B------:R-:W-:-:S02]  /*92d0*/  FMUL.FTZ R2, R2, R115 ;  /* 0x0000007302027220 */ /* 0x000fc40000410000 */
[----:B------:R-:W-:Y:S02]  /*92e0*/  @P1 FFMA.FTZ R6, R9, R132, R5 ;  /* 0x0000008409061223 */ /* 0x000fe40000010005 */
[----:B------:R-:W-:Y:S02]  /*92f0*/  @P0 FFMA.FTZ R7, R8, R3, R0 ;  /* 0x0000000308070223 */ /* 0x000fe40000010000 */
.L_x_24:
[----:B------:R-:W-:Y:S01]  /*9300*/  USHF.R.S32.HI UR8, URZ, 0x1f, UR9 ;  /* 0x0000001f3f087899 */ /* 0x000fe20008011409 */
[----:B------:R-:W-:Y:S05]  /*9310*/  @P2 BRA `(.L_x_30) ;  /* 0x000013e000002947 */ /* 0x000fea0003800000 */
[----:B-----5:R-:W1:Y:S01]  /*9320*/  S2R R0, SR_TID.X ;  /* 0x0000000000007919 */ /* 0x020e620000002100 */
[----:B------:R-:W-:Y:S01]  /*9330*/  F2FP.BF16.PACK_AB R112, R4, R112 ;  /* 0x000000700470723e */ /* 0x000fe200000010ff */
[----:B------:R-:W-:Y:S01]  /*9340*/  ULDC.64 UR4, c[0x0][0x500] ;  /* 0x0001400000047ab9 */ /* 0x000fe20000000a00 */
[----:B------:R-:W-:Y:S01]  /*9350*/  F2FP.BF16.PACK_AB R128, R129, R128 ;  /* 0x000000808180723e */ /* 0x000fe200000010ff */
[----:B------:R-:W-:Y:S01]  /*9360*/  UISETP.NE.U32.AND UP1, UPT, URZ, UR4, UPT ;  /* 0x000000043f00728c */ /* 0x000fe2000bf25070 */
[----:B------:R-:W-:Y:S01]  /*9370*/  F2FP.BF16.PACK_AB R130, R131, R130 ;  /* 0x000000828382723e */ /* 0x000fe200000010ff */
[----:B------:R-:W-:Y:S01]  /*9380*/  UMOV UR6, 0x4 ;  /* 0x0000000400067882 */ /* 0x000fe20000000000 */
[----:B------:R-:W-:Y:S01]  /*9390*/  F2FP.BF16.PACK_AB R124, R125, R124 ;  /* 0x0000007c7d7c723e */ /* 0x000fe200000010ff */
[----:B------:R-:W-:Y:S01]  /*93a0*/  UISETP.NE.AND.EX UP1, UPT, URZ, UR5, UPT, UP1 ;  /* 0x000000053f00728c */ /* 0x000fe2000bf25310 */
[----:B------:R-:W-:-:S02]  /*93b0*/  F2FP.BF16.PACK_AB R126, R127, R126 ;  /* 0x0000007e7f7e723e */ /* 0x000fc400000010ff */
[----:B------:R-:W-:Y:S01]  /*93c0*/  F2FP.BF16.PACK_AB R68, R69, R68 ;  /* 0x000000444544723e */ /* 0x000fe200000010ff */
[----:B------:R-:W-:Y:S01]  /*93d0*/  ULDC.64 UR4, c[0x0][0x500] ;  /* 0x0001400000047ab9 */ /* 0x000fe20000000a00 */
[----:B------:R-:W-:Y:S01]  /*93e0*/  F2FP.BF16.PACK_AB R70, R71, R70 ;  /* 0x000000464746723e */ /* 0x000fe200000010ff */
[----:B------:R-:W-:Y:S01]  /*93f0*/  UIMAD.WIDE UR4, UR11, UR6, UR4 ;  /* 0x000000060b0472a5 */ /* 0x000fe2000f8e0204 */
[----:B------:R-:W-:Y:S02]  /*9400*/  F2FP.BF16.PACK_AB R72, R73, R72 ;  /* 0x000000484948723e */ /* 0x000fe400000010ff */
[----:B------:R-:W-:Y:S02]  /*9410*/  F2FP.BF16.PACK_AB R74, R75, R74 ;  /* 0x0000004a4b4a723e */ /* 0x000fe400000010ff */
[----:B------:R-:W-:Y:S02]  /*9420*/  F2FP.BF16.PACK_AB R76, R77, R76 ;  /* 0x0000004c4d4c723e */ /* 0x000fe400000010ff */
[----:B------:R-:W-:-:S02]  /*9430*/  F2FP.BF16.PACK_AB R78, R79, R78 ;  /* 0x0000004e4f4e723e */ /* 0x000fc400000010ff */
[----:B------:R-:W-:Y:S02]  /*9440*/  F2FP.BF16.PACK_AB R80, R81, R80 ;  /* 0x000000505150723e */ /* 0x000fe400000010ff */
[----:B-1----:R-:W-:Y:S02]  /*9450*/  SHF.R.S32.HI R3, RZ, 0x1f, R0 ;  /* 0x0000001fff037819 */ /* 0x002fe40000011400 */
[----:B------:R-:W-:Y:S02]  /*9460*/  F2FP.BF16.PACK_AB R82, R83, R82 ;  /* 0x000000525352723e */ /* 0x000fe400000010ff */
[----:B------:R-:W-:Y:S02]  /*9470*/  LEA.HI R5, R3, R0, RZ, 0x2 ;  /* 0x0000000003057211 */ /* 0x000fe400078f10ff */
[----:B------:R-:W-:Y:S02]  /*9480*/  F2FP.BF16.PACK_AB R84, R85, R84 ;  /* 0x000000545554723e */ /* 0x000fe400000010ff */
[----:B------:R-:W-:-:S02]  /*9490*/  SHF.R.S32.HI R9, RZ, 0x2, R5 ;  /* 0x00000002ff097819 */ /* 0x000fc40000011405 */
[----:B------:R-:W-:Y:S02]  /*94a0*/  SHF.R.S32.HI R8, RZ, 0x1f, R5 ;  /* 0x0000001fff087819 */ /* 0x000fe40000011405 */
[----:B------:R-:W-:Y:S02]  /*94b0*/  LOP3.LUT R5, R5, 0xfffffffc, RZ, 0xc0, !PT ;  /* 0xfffffffc05057812 */ /* 0x000fe400078ec0ff */
[----:B------:R-:W-:Y:S02]  /*94c0*/  LEA.HI R8, R8, R9, RZ, 0x3 ;  /* 0x0000000908087211 */ /* 0x000fe400078f18ff */
[----:B------:R-:W-:Y:S01]  /*94d0*/  F2FP.BF16.PACK_AB R86, R87, R86 ;  /* 0x000000565756723e */ /* 0x000fe200000010ff */
[----:B------:R-:W-:Y:S01]  /*94e0*/  IMAD.IADD R5, R0, 0x1, -R5 ;  /* 0x0000000100057824 */ /* 0x000fe200078e0a05 */
[----:B------:R-:W-:Y:S02]  /*94f0*/  LOP3.LUT R8, R8, 0xfffffff8, RZ, 0xc0, !PT ;  /* 0xfffffff808087812 */ /* 0x000fe400078ec0ff */
[----:B------:R-:W-:-:S02]  /*9500*/  F2FP.BF16.PACK_AB R88, R89, R88 ;  /* 0x000000585958723e */ /* 0x000fc400000010ff */
[----:B------:R-:W-:Y:S01]  /*9510*/  F2FP.BF16.PACK_AB R90, R91, R90 ;  /* 0x0000005a5b5a723e */ /* 0x000fe200000010ff */
[----:B------:R-:W-:Y:S01]  /*9520*/  IMAD.IADD R9, R9, 0x1, -R8 ;  /* 0x0000000109097824 */ /* 0x000fe200078e0a08 */
[----:B------:R-:W-:Y:S02]  /*9530*/  LEA.HI R8, R3, R0, RZ, 0x5 ;  /* 0x0000000003087211 */ /* 0x000fe400078f28ff */
[----:B------:R-:W-:Y:S01]  /*9540*/  F2FP.BF16.PACK_AB R92, R93, R92 ;  /* 0x0000005c5d5c723e */ /* 0x000fe200000010ff */
[C---:B------:R-:W-:Y:S01]  /*9550*/  IMAD.SHL.U32 R11, R9.reuse, 0x40, RZ ;  /* 0x00000040090b7824 */ /* 0x040fe200078e00ff */
[----:B------:R-:W-:Y:S02]  /*9560*/  SHF.R.S32.HI R10, RZ, 0x5, R8 ;  /* 0x00000005ff0a7819 */ /* 0x000fe40000011408 */
[----:B------:R-:W-:Y:S02]  /*9570*/  LOP3.LUT R13, R9, 0x1, RZ, 0xc0, !PT ;  /* 0x00000001090d7812 */ /* 0x000fe400078ec0ff */
[----:B------:R-:W-:Y:S01]  /*9580*/  LOP3.LUT R11, R11, 0x1c0, RZ, 0xc0, !PT ;  /* 0x000001c00b0b7812 */ /* 0x000fe200078ec0ff */
[----:B------:R-:W-:Y:S01]  /*9590*/  IMAD R12, R10, 0x200, R5 ;  /* 0x000002000a0c7824 */ /* 0x000fe200078e0205 */
[----:B------:R-:W-:-:S02]  /*95a0*/  ISETP.NE.U32.AND P0, PT, R13, 0x1, PT ;  /* 0x000000010d00780c */ /* 0x000fc40003f05070 */
[----:B------:R-:W-:Y:S02]  /*95b0*/  LEA.HI R11, R11, R11, RZ, 0x1d ;  /* 0x0000000b0b0b7211 */ /* 0x000fe400078fe8ff */
[----:B------:R-:W-:Y:S01]  /*95c0*/  R2P PR, R9, 0x6 ;  /* 0x0000000609007804 */ /* 0x000fe20000000000 */
[----:B------:R-:W-:Y:S01]  /*95d0*/  IMAD.MOV.U32 R9, RZ, RZ, 0x20 ;  /* 0x00000020ff097424 */ /* 0x000fe200078e00ff */
[----:B------:R-:W-:Y:S01]  /*95e0*/  F2FP.BF16.PACK_AB R94, R95, R94 ;  /* 0x0000005e5f5e723e */ /* 0x000fe200000010ff */
[----:B------:R-:W-:Y:S01]  /*95f0*/  IMAD.U32 R11, R12, 0x2, R11 ;  /* 0x000000020c0b7824 */ /* 0x000fe200078e000b */
[----:B------:R-:W-:Y:S02]  /*9600*/  F2FP.BF16.PACK_AB R96, R97, R96 ;  /* 0x000000606160723e */ /* 0x000fe400000010ff */
[----:B------:R-:W-:Y:S01]  /*9610*/  SEL R9, R9, 0xffffffe0, !P1 ;  /* 0xffffffe009097807 */ /* 0x000fe20004800000 */
[----:B------:R-:W-:Y:S01]  /*9620*/  IMAD.SHL.U32 R11, R11, 0x2, RZ ;  /* 0x000000020b0b7824 */ /* 0x000fe200078e00ff */
[----:B------:R-:W-:Y:S01]  /*9630*/  BAR.SYNC.DEFER_BLOCKING 0x1, 0x100 ;  /* 0x0044000000007b1d */ /* 0x000fe20000010000 */
[----:B------:R-:W-:-:S02]  /*9640*/  F2FP.BF16.PACK_AB R98, R99, R98 ;  /* 0x000000626362723e */ /* 0x000fc400000010ff */
[C---:B------:R-:W-:Y:S01]  /*9650*/  IMAD.IADD R13, R11.reuse, 0x1, R9 ;  /* 0x000000010b0d7824 */ /* 0x040fe200078e0209 */
[C---:B------:R-:W-:Y:S02]  /*9660*/  IADD3 R12, R11.reuse, 0x80, RZ ;  /* 0x000000800b0c7810 */ /* 0x040fe40007ffe0ff */
[----:B------:R-:W-:Y:S02]  /*9670*/  IADD3 R4, R11, 0x70, RZ ;  /* 0x000000700b047810 */ /* 0x000fe40007ffe0ff */
[----:B------:R-:W-:Y:S01]  /*9680*/  @P0 IADD3 R4, R12, 0x10, RZ ;  /* 0x000000100c040810 */ /* 0x000fe20007ffe0ff */
[----:B------:R-:W-:Y:S01]  /*9690*/  IMAD.MOV.U32 R12, RZ, RZ, 0x40 ;  /* 0x00000040ff0c7424 */ /* 0x000fe200078e00ff */
[----:B------:R-:W-:Y:S02]  /*96a0*/  F2FP.BF16.PACK_AB R120, R121, R120 ;  /* 0x000000787978723e */ /* 0x000fe400000010ff */
[----:B------:R-:W-:Y:S01]  /*96b0*/  F2FP.BF16.PACK_AB R122, R123, R122 ;  /* 0x0000007a7b7a723e */ /* 0x000fe200000010ff */
[----:B------:R-:W-:Y:S01]  /*96c0*/  IMAD.IADD R9, R9, 0x1, R4 ;  /* 0x0000000109097824 */ /* 0x000fe200078e0204 */
[----:B------:R-:W-:-:S02]  /*96d0*/  SEL R12, R12, 0xffffffc0, !P2 ;  /* 0xffffffc00c0c7807 */ /* 0x000fc40005000000 */
[----:B------:R-:W-:Y:S02]  /*96e0*/  F2FP.BF16.PACK_AB R100, R101, R100 ;  /* 0x000000646564723e */ /* 0x000fe400000010ff */
[----:B------:R-:W-:Y:S01]  /*96f0*/  F2FP.BF16.PACK_AB R102, R103, R102 ;  /* 0x000000666766723e */ /* 0x000fe200000010ff */
[----:B------:R-:W-:Y:S01]  /*9700*/  IMAD.IADD R14, R11, 0x1, R12 ;  /* 0x000000010b0e7824 */ /* 0x000fe200078e020c */
[----:B------:R-:W-:Y:S01]  /*9710*/  F2FP.BF16.PACK_AB R104, R105, R104 ;  /* 0x000000686968723e */ /* 0x000fe200000010ff */
[C---:B------:R-:W-:Y:S01]  /*9720*/  IMAD.IADD R15, R12.reuse, 0x1, R4 ;  /* 0x000000010c0f7824 */ /* 0x040fe200078e0204 */
[----:B------:R-:W-:Y:S01]  /*9730*/  F2FP.BF16.PACK_AB R106, R107, R106 ;  /* 0x0000006a6b6a723e */ /* 0x000fe200000010ff */
[----:B------:R-:W-:Y:S01]  /*9740*/  IMAD.IADD R16, R12, 0x1, R13 ;  /* 0x000000010c107824 */ /* 0x000fe200078e020d */
[----:B------:R-:W-:Y:S01]  /*9750*/  STS [R11+0x80], R128 ;  /* 0x000080800b007388 */ /* 0x000fe20000000800 */
[----:B------:R-:W-:Y:S01]  /*9760*/  IMAD.IADD R12, R9, 0x1, R12 ;  /* 0x00000001090c7824 */ /* 0x000fe200078e020c */
[----:B------:R-:W-:-:S02]  /*9770*/  F2FP.BF16.PACK_AB R108, R109, R108 ;  /* 0x0000006c6d6c723e */ /* 0x000fc400000010ff */
[----:B------:R-:W-:Y:S01]  /*9780*/  STS [R11+0x480], R130 ;  /* 0x000480820b007388 */ /* 0x000fe20000000800 */
[----:B------:R-:W-:Y:S02]  /*9790*/  F2FP.BF16.PACK_AB R110, R111, R110 ;  /* 0x0000006e6f6e723e */ /* 0x000fe400000010ff */
[----:B------:R-:W-:Y:S01]  /*97a0*/  F2FP.BF16.PACK_AB R116, R117, R116 ;  /* 0x000000747574723e */ /* 0x000fe200000010ff */
[----:B------:R-:W-:Y:S01]  /*97b0*/  STS [R4], R124 ;  /* 0x0000007c04007388 */ /* 0x000fe20000000800 */
[----:B------:R-:W-:Y:S02]  /*97c0*/  F2FP.BF16.PACK_AB R118, R119, R118 ;  /* 0x000000767776723e */ /* 0x000fe400000010ff */
[----:B------:R-:W-:Y:S01]  /*97d0*/  F2FP.BF16.PACK_AB R2, R2, R114 ;  /* 0x000000720202723e */ /* 0x000fe200000010ff */
[----:B------:R-:W-:Y:S01]  /*97e0*/  STS [R4+0x400], R126 ;  /* 0x0004007e04007388 */ /* 0x000fe20000000800 */
[----:B------:R-:W-:-:S03]  /*97f0*/  PLOP3.LUT P1, PT, PT, PT, UP1, 0x80, 0x0 ;  /* 0x000000000000781c */ /* 0x000fc60003f2f018 */
[----:B------:R-:W-:Y:S04]  /*9800*/  STS [R13+0x80], R68 ;  /* 0x000080440d007388 */ /* 0x000fe80000000800 */
[----:B------:R-:W-:Y:S04]  /*9810*/  STS [R13+0x480], R70 ;  /* 0x000480460d007388 */ /* 0x000fe80000000800 */
[----:B------:R-:W-:Y:S04]  /*9820*/  STS [R9], R72 ;  /* 0x0000004809007388 */ /* 0x000fe80000000800 */
[----:B------:R-:W-:Y:S04]  /*9830*/  STS [R9+0x400], R74 ;  /* 0x0004004a09007388 */ /* 0x000fe80000000800 */
        /* <DEDUP_REMOVED lines=17> */
[----:B------:R1:W-:Y:S04]  /*9950*/  STS [R14+0x4480], R106 ;  /* 0x0044806a0e007388 */ /* 0x0003e80000000800 */
[----:B------:R-:W-:Y:S04]  /*9960*/  STS [R15+0x4000], R108 ;  /* 0x0040006c0f007388 */ /* 0x000fe80000000800 */
[----:B------:R2:W-:Y:S04]  /*9970*/  STS [R15+0x4400], R110 ;  /* 0x0044006e0f007388 */ /* 0x0005e80000000800 */
[----:B------:R-:W-:Y:S04]  /*9980*/  STS [R16+0x4080], R116 ;  /* 0x0040807410007388 */ /* 0x000fe80000000800 */
[----:B------:R-:W-:Y:S04]  /*9990*/  STS [R16+0x4480], R118 ;  /* 0x0044807610007388 */ /* 0x000fe80000000800 */
[----:B------:R-:W-:Y:S04]  /*99a0*/  STS [R12+0x4000], R112 ;  /* 0x004000700c007388 */ /* 0x000fe80000000800 */
[----:B------:R3:W-:Y:S01]  /*99b0*/  STS [R12+0x4400], R2 ;  /* 0x004400020c007388 */ /* 0x0007e20000000800 */
[----:B-1----:R-:W-:-:S02]  /*99c0*/  IMAD.U32 R14, RZ, RZ, UR4 ;  /* 0x00000004ff0e7e24 */ /* 0x002fc4000f8e00ff */
[----:B--2---:R-:W-:Y:S01]  /*99d0*/  IMAD.U32 R15, RZ, RZ, UR5 ;  /* 0x00000005ff0f7e24 */ /* 0x004fe2000f8e00ff */
[----:B------:R-:W-:Y:S06]  /*99e0*/  BAR.SYNC.DEFER_BLOCKING 0x1, 0x100 ;  /* 0x0044000000007b1d */ /* 0x000fec0000010000 */
[----:B------:R-:W-:Y:S02]  /*99f0*/  ULDC.64 UR4, c[0x0][0x508] ;  /* 0x0001420000047ab9 */ /* 0x000fe40000000a00 */
[----:B------:R-:W-:Y:S01]  /*9a00*/  UISETP.NE.U32.AND UP0, UPT, URZ, UR4, UPT ;  /* 0x000000043f00728c */ /* 0x000fe2000bf05070 */
[----:B------:R-:W2:Y:S03]  /*9a10*/  @P1 LDG.E R4, [R14.64] ;  /* 0x0000000c0e041981 */ /* 0x000ea6000c1e1900 */
[----:B------:R-:W-:Y:S01]  /*9a20*/  UISETP.NE.AND.EX UP0, UPT, URZ, UR5, UPT, UP0 ;  /* 0x000000053f00728c */ /* 0x000fe2000bf05300 */
[----:B---3--:R-:W-:-:S02]  /*9a30*/  IMAD.MOV.U32 R2, RZ, RZ, c[0x0][0x388] ;  /* 0x0000e200ff027624 */ /* 0x008fc400078e00ff */
[----:B------:R-:W-:-:S03]  /*9a40*/  ULDC.64 UR4, c[0x0][0x508] ;  /* 0x0001420000047ab9 */ /* 0x000fc60000000a00 */
[----:B------:R-:W-:-:S05]  /*9a50*/  PLOP3.LUT P0, PT, PT, PT, UP0, 0x80, 0x0 ;  /* 0x000000000000781c */ /* 0x000fca0003f0f008 */
[----:B------:R-:W-:-:S06]  /*9a60*/  @UP0 UIMAD.WIDE UR4, UR11, UR6, UR4 ;  /* 0x000000060b0402a5 */ /* 0x000fcc000f8e0204 */
[----:B------:R-:W-:Y:S02]  /*9a70*/  IMAD.U32 R12, RZ, RZ, UR4 ;  /* 0x00000004ff0c7e24 */ /* 0x000fe4000f8e00ff */
[----:B------:R-:W-:-:S05]  /*9a80*/  IMAD.U32 R13, RZ, RZ, UR5 ;  /* 0x00000005ff0d7e24 */ /* 0x000fca000f8e00ff */
[----:B------:R1:W5:Y:S01]  /*9a90*/  @P0 LDG.E R2, [R12.64] ;  /* 0x0000000c0c020981 */ /* 0x000362000c1e1900 */
[----:B------:R-:W-:Y:S02]  /*9aa0*/  UMOV UR16, URZ ;  /* 0x0000003f00107c82 */ /* 0x000fe40008000000 */
[----:B------:R-:W-:Y:S01]  /*9ab0*/  UMOV UR17, URZ ;  /* 0x0000003f00117c82 */ /* 0x000fe20008000000 */
[----:B--2---:R-:W2:Y:S02]  /*9ac0*/  @P1 R2UR UR5, R4 ;  /* 0x00000000040513c2 */ /* 0x004ea400000e0000 */
[----:B--2---:R-:W-:Y:S02]  /*9ad0*/  @UP1 USHF.R.S32.HI UR4, URZ, 0x1f, UR5 ;  /* 0x0000001f3f041899 */ /* 0x004fe40008011405 */
[----:B------:R-:W-:-:S05]  /*9ae0*/  @UP1 UMOV UR16, UR5 ;  /* 0x0000000500101c82 */ /* 0x000fca0008000000 */
[----:B------:R-:W-:Y:S01]  /*9af0*/  @UP1 UMOV UR17, UR4 ;  /* 0x0000000400111c82 */ /* 0x000fe20008000000 */
[----:B------:R-:W-:Y:S05]  /*9b00*/  @P0 BRA `(.L_x_31) ;  /* 0x0000004000000947 */ /* 0x000fea0003800000 */
[----:B-1----:R-:W-:Y:S05]  /*9b10*/  @!P1 BRA `(.L_x_31) ;  /* 0x0000003000009947 */ /* 0x002fea0003800000 */
[----:B-----5:R1:W2:Y:S04]  /*9b20*/  LDG.E R2, [R14.64] ;  /* 0x0000000c0e027981 */ /* 0x0202a8000c1e1900 */
[----:B-1----:R-:W2:Y:S02]  /*9b30*/  LDG.E R14, [R14.64+0x4] ;  /* 0x0000040c0e0e7981 */ /* 0x002ea4000c1e1900 */
[----:B--2---:R-:W-:Y:S02]  /*9b40*/  IADD3 R2, -R2, R14, RZ ;  /* 0x0000000e02027210 */ /* 0x004fe40007ffe1ff */
.L_x_31:
[----:B-1----:R-:W-:Y:S01]  /*9b50*/  LOP3.LUT R4, R8, 0xffffffe0, RZ, 0xc0, !PT ;  /* 0xffffffe008047812 */ /* 0x002fe200078ec0ff */
[----:B------:R-:W1:Y:S01]  /*9b60*/  S2R R36, SR_CTAID.X ;  /* 0x0000000000247919 */ /* 0x000e620000002500 */
[----:B------:R-:W-:Y:S01]  /*9b70*/  SHF.R.S32.HI R11, RZ, 0x1f, R10 ;  /* 0x0000001fff0b7819 */ /* 0x000fe2000001140a */
[----:B------:R-:W-:Y:S01]  /*9b80*/  ULDC.64 UR4, c[0x0][0x490] ;  /* 0x0001240000047ab9 */ /* 0x000fe20000000a00 */
[----:B------:R-:W-:Y:S01]  /*9b90*/  LEA.HI R9, R5, R5, RZ, 0x1 ;  /* 0x0000000505097211 */ /* 0x000fe200078f08ff */
[----:B------:R-:W-:Y:S01]  /*9ba0*/  IMAD.IADD R4, R0, 0x1, -R4 ;  /* 0x0000000100047824 */ /* 0x000fe200078e0a04 */
[----:B------:R-:W-:Y:S01]  /*9bb0*/  LEA.HI R11, R11, R10, RZ, 0x3 ;  /* 0x0000000a0b0b7211 */ /* 0x000fe200078f18ff */
[----:B------:R-:W-:Y:S01]  /*9bc0*/  UIMAD UR14, UR8, UR4, URZ ;  /* 0x00000004080e72a4 */ /* 0x000fe2000f8e023f */
[----:B------:R-:W-:Y:S01]  /*9bd0*/  LOP3.LUT R9, R9, 0x1ffffffe, RZ, 0xc0, !PT ;  /* 0x1ffffffe09097812 */ /* 0x000fe200078ec0ff */
[----:B------:R-:W-:Y:S01]  /*9be0*/  USHF.R.S32.HI UR10, URZ, 0x1f, UR11 ;  /* 0x0000001f3f0a7899 */ /* 0x000fe2000801140b */
[----:B------:R-:W-:Y:S01]  /*9bf0*/  SHF.R.S32.HI R8, RZ, 0x1f, R4 ;  /* 0x0000001fff087819 */ /* 0x000fe20000011404 */
[----:B------:R-:W-:Y:S01]  /*9c00*/  UMOV UR20, UR16 ;  /* 0x0000001000147c82 */ /* 0x000fe20008000000 */
[----:B------:R-:W-:Y:S01]  /*9c10*/  LOP3.LUT R11, R11, 0xffffff8, RZ, 0xc0, !PT ;  /* 0x0ffffff80b0b7812 */ /* 0x000fe200078ec0ff */
[----:B------:R-:W-:Y:S01]  /*9c20*/  IMAD.IADD R5, R5, 0x1, -R9 ;  /* 0x0000000105057824 */ /* 0x000fe200078e0a09 */
[----:B------:R-:W-:Y:S01]  /*9c30*/  LEA.HI R8, R8, R4, RZ, 0x2 ;  /* 0x0000000408087211 */ /* 0x000fe200078f10ff */
[----:B------:R-:W-:Y:S01]  /*9c40*/  UMOV UR21, UR17 ;  /* 0x0000001100157c82 */ /* 0x000fe20008000000 */
[----:B------:R-:W-:Y:S01]  /*9c50*/  LOP3.LUT P2, RZ, R4, 0x3, RZ, 0xc0, !PT ;  /* 0x0000000304ff7812 */ /* 0x000fe2000784c0ff */
[----:B------:R-:W-:Y:S01]  /*9c60*/  IMAD.IADD R11, R10, 0x1, -R11 ;  /* 0x000000010a0b7824 */ /* 0x000fe200078e0a0b */
[----:B------:R-:W-:Y:S01]  /*9c70*/  SHF.R.S32.HI R8, RZ, 0x2, R8 ;  /* 0x00000002ff087819 */ /* 0x000fe20000011408 */
[----:B------:R-:W-:Y:S01]  /*9c80*/  IMAD.MOV.U32 R10, RZ, RZ, c[0x0][0x4e8] ;  /* 0x00013a00ff0a7624 */ /* 0x000fe200078e00ff */
[----:B------:R-:W-:Y:S01]  /*9c90*/  UIMAD.WIDE.U32 UR20, UR9, UR4, UR20 ;  /* 0x00000004091472a5 */ /* 0x000fe2000f8e0014 */
[----:B-----5:R-:W-:Y:S01]  /*9ca0*/  IMAD R2, R2, c[0x0][0x4e8], RZ ;  /* 0x00013a0002027a24 */ /* 0x020fe200078e02ff */
[----:B------:R-:W-:Y:S01]  /*9cb0*/  UIMAD UR14, UR9, UR5, UR14 ;  /* 0x00000005090e72a4 */ /* 0x000fe2000f8e020e */
[----:B------:R-:W-:Y:S01]  /*9cc0*/  IMAD R9, R11, 0x10, R8 ;  /* 0x000000100b097824 */ /* 0x000fe200078e0208 */
[----:B------:R-:W-:Y:S01]  /*9cd0*/  ISETP.NE.AND P1, PT, R10, 0x1, PT ;  /* 0x000000010a00780c */ /* 0x000fe20003f25270 */
[----:B------:R-:W-:Y:S01]  /*9ce0*/  USEL UR10, UR10, URZ, !UP1 ;  /* 0x0000003f0a0a7287 */ /* 0x000fe2000c800000 */
[----:B------:R-:W-:Y:S01]  /*9cf0*/  LEA.HI R10, R3, R0, RZ, 0x3 ;  /* 0x00000000030a7211 */ /* 0x000fe200078f18ff */
[--C-:B------:R-:W-:Y:S01]  /*9d00*/  IMAD R5, R5, 0x8, R9.reuse ;  /* 0x0000000805057824 */ /* 0x100fe200078e0209 */
[----:B------:R-:W-:Y:S01]  /*9d10*/  ULDC.64 UR6, c[0x0][0x498] ;  /* 0x0001260000067ab9 */ /* 0x000fe20000000a00 */
[C---:B-1----:R-:W-:Y:S01]  /*9d20*/  IMAD R9, R36.reuse, 0x80, R9 ;  /* 0x0000008024097824 */ /* 0x042fe200078e0209 */
[----:B------:R-:W-:Y:S01]  /*9d30*/  UIADD3 UR15, UR21, UR14, URZ ;  /* 0x0000000e150f7290 */ /* 0x000fe2000fffe03f */
[----:B------:R-:W-:Y:S01]  /*9d40*/  IMAD R8, R36, 0x80, R5 ;  /* 0x0000008024087824 */ /* 0x000fe200078e0205 */
[----:B------:R-:W-:Y:S01]  /*9d50*/  UIMAD UR14, UR10, UR6, URZ ;  /* 0x000000060a0e72a4 */ /* 0x000fe2000f8e023f */
[----:B------:R-:W-:Y:S01]  /*9d60*/  LOP3.LUT R11, R10, 0xfffffff8, RZ, 0xc0, !PT ;  /* 0xfffffff80a0b7812 */ /* 0x000fe200078ec0ff */
[----:B------:R-:W-:Y:S01]  /*9d70*/  USEL UR11, UR11, URZ, !UP1 ;  /* 0x0000003f0b0b7287 */ /* 0x000fe2000c800000 */
[----:B------:R-:W-:Y:S01]  /*9d80*/  IMAD.MOV.U32 R16, RZ, RZ, R8 ;  /* 0x000000ffff107224 */ /* 0x000fe200078e0008 */
[----:B------:R-:W-:Y:S01]  /*9d90*/  ULDC.64 UR4, c[0x0][0x3a0] ;  /* 0x0000e80000047ab9 */ /* 0x000fe20000000a00 */
[----:B------:R-:W-:Y:S01]  /*9da0*/  @P1 IMAD.HI.U32 R5, R8, c[0x0][0x4ec], RZ ;  /* 0x00013b0008051a27 */ /* 0x000fe200078e00ff */
[----:B------:R-:W-:Y:S01]  /*9db0*/  UIMAD UR7, UR11, UR7, UR14 ;  /* 0x000000070b0772a4 */ /* 0x000fe2000f8e020e */
[----:B------:R-:W-:Y:S01]  /*9dc0*/  BSSY B0, `(.L_x_32) ;  /* 0x0000063000007945 */ /* 0x000fe20003800000 */
[----:B------:R-:W-:-:S02]  /*9dd0*/  UIMAD.WIDE.U32 UR18, UR16, UR4, URZ ;  /* 0x00000004101272a5 */ /* 0x000fc4000f8e003f */
[----:B------:R-:W-:Y:S01]  /*9de0*/  @P1 SHF.R.U32.HI R16, RZ, c[0x0][0x4f0], R5 ;  /* 0x00013c00ff101a19 */ /* 0x000fe20000011605 */
[----:B------:R-:W-:Y:S02]  /*9df0*/  UMOV UR14, UR20 ;  /* 0x00000014000e7c82 */ /* 0x000fe40008000000 */
[----:B------:R-:W-:Y:S01]  /*9e00*/  UIMAD.WIDE.U32 UR14, UR11, UR6, UR14 ;  /* 0x000000060b0e72a5 */ /* 0x000fe2000f8e000e */
[--C-:B------:R-:W-:Y:S01]  /*9e10*/  SHF.R.S32.HI R4, RZ, 0x1f, R16.reuse ;  /* 0x0000001fff047819 */ /* 0x100fe20000011410 */
[----:B------:R-:W-:Y:S01]  /*9e20*/  IMAD.MOV R5, RZ, RZ, -R16 ;  /* 0x000000ffff057224 */ /* 0x000fe200078e0a10 */
[----:B------:R-:W-:-:S03]  /*9e30*/  UIMAD UR4, UR17, UR4, URZ ;  /* 0x00000004110472a4 */ /* 0x000fc6000f8e023f */
[----:B------:R-:W-:Y:S01]  /*9e40*/  IMAD R5, R5, c[0x0][0x4e8], R8 ;  /* 0x00013a0005057a24 */ /* 0x000fe200078e0208 */
[----:B------:R-:W-:Y:S01]  /*9e50*/  LEA.HI R8, R3, R0, RZ, 0x6 ;  /* 0x0000000003087211 */ /* 0x000fe200078f30ff */
[----:B------:R-:W-:Y:S01]  /*9e60*/  IMAD.IADD R0, R0, 0x1, -R11 ;  /* 0x0000000100007824 */ /* 0x000fe200078e0a0b */
[----:B------:R-:W-:Y:S01]  /*9e70*/  MOV R3, UR7 ;  /* 0x0000000700037c02 */ /* 0x000fe20008000f00 */
[----:B------:R-:W-:Y:S01]  /*9e80*/  UIMAD UR16, UR16, UR5, UR4 ;  /* 0x00000005101072a4 */ /* 0x000fe2000f8e0204 */
[----:B------:R-:W-:Y:S02]  /*9e90*/  IADD3 R16, P0, R16, UR14, RZ ;  /* 0x0000000e10107c10 */ /* 0x000fe4000ff1e0ff */
[----:B------:R-:W-:Y:S01]  /*9ea0*/  SHF.R.S32.HI R11, RZ, 0x1f, R5 ;  /* 0x0000001fff0b7819 */ /* 0x000fe20000011405 */
[----:B------:R-:W-:Y:S01]  /*9eb0*/  ULDC.64 UR4, c[0x0][0x3e8] ;  /* 0x0000fa0000047ab9 */ /* 0x000fe20000000a00 */
[----:B------:R-:W-:Y:S01]  /*9ec0*/  IADD3.X R17, R4, UR15, R3, P0, !PT ;  /* 0x0000000f04117c10 */ /* 0x000fe200087fe403 */
[----:B------:R-:W-:Y:S01]  /*9ed0*/  UIADD3 UR17, UR19, UR16, URZ ;  /* 0x0000001013117290 */ /* 0x000fe2000fffe03f */
[----:B------:R-:W-:Y:S01]  /*9ee0*/  SHF.R.S32.HI R3, RZ, 0x3, R10 ;  /* 0x00000003ff037819 */ /* 0x000fe2000001140a */
[----:B------:R-:W-:Y:S01]  /*9ef0*/  IMAD R4, R11, c[0x0][0x488], RZ ;  /* 0x000122000b047a24 */ /* 0x000fe200078e02ff */
[----:B------:R-:W-:Y:S01]  /*9f00*/  UIMAD UR8, UR8, UR4, URZ ;  /* 0x00000004080872a4 */ /* 0x000fe2000f8e023f */
[----:B------:R-:W-:Y:S01]  /*9f10*/  IMAD.WIDE.U32 R16, R5, c[0x0][0x488], R16 ;  /* 0x0001220005107a25 */ /* 0x000fe200078e0010 */
[----:B------:R-:W-:Y:S01]  /*9f20*/  UMOV UR16, UR18 ;  /* 0x0000001200107c82 */ /* 0x000fe20008000000 */
[----:B------:R-:W-:Y:S01]  /*9f30*/  SHF.L.U32 R8, R8, 0x3, RZ ;  /* 0x0000000308087819 */ /* 0x000fe200000006ff */
[----:B------:R-:W-:Y:S01]  /*9f40*/  UIMAD UR8, UR9, UR5, UR8 ;  /* 0x00000005090872a4 */ /* 0x000fe2000f8e0208 */
[----:B------:R-:W-:Y:S01]  /*9f50*/  IMAD.SHL.U32 R12, R3, 0x40, RZ ;  /* 0x00000040030c7824 */ /* 0x000fe200078e00ff */
[----:B------:R-:W-:Y:S01]  /*9f60*/  UIMAD.WIDE.U32 UR16, UR9, UR4, UR16 ;  /* 0x00000004091072a5 */ /* 0x000fe2000f8e0010 */
[----:B------:R-:W-:-:S02]  /*9f70*/  IMAD R14, R0, 0x20, R3 ;  /* 0x00000020000e7824 */ /* 0x000fc400078e0203 */
[----:B------:R-:W-:Y:S01]  /*9f80*/  IMAD R5, R5, c[0x0][0x48c], R4 ;  /* 0x0001230005057a24 */ /* 0x000fe200078e0204 */
[----:B------:R-:W-:Y:S01]  /*9f90*/  LOP3.LUT R12, R12, 0x1c0, RZ, 0xc0, !PT ;  /* 0x000001c00c0c7812 */ /* 0x000fe200078ec0ff */
[----:B------:R-:W-:Y:S01]  /*9fa0*/  IMAD.SHL.U32 R0, R0, 0x8, RZ ;  /* 0x0000000800007824 */ /* 0x000fe200078e00ff */
[----:B------:R-:W-:Y:S01]  /*9fb0*/  LEA R4, P0, R16, c[0x0][0x450], 0x2 ;  /* 0x0001140010047a11 */ /* 0x000fe200078010ff */
[----:B------:R-:W-:Y:S01]  /*9fc0*/  IMAD R14, R36, 0x80, R14 ;  /* 0x00000080240e7824 */ /* 0x000fe200078e020e */
[----:B------:R-:W-:Y:S01]  /*9fd0*/  IADD3 R5, R17, R5, RZ ;  /* 0x0000000511057210 */ /* 0x000fe20007ffe0ff */
[----:B------:R-:W-:Y:S01]  /*9fe0*/  ULDC.64 UR4, c[0x0][0x3f0] ;  /* 0x0000fc0000047ab9 */ /* 0x000fe20000000a00 */
[----:B------:R-:W-:Y:S01]  /*9ff0*/  LOP3.LUT R10, R12, 0x38, R0, 0xf8, !PT ;  /* 0x000000380c0a7812 */ /* 0x000fe200078ef800 */
[----:B------:R-:W-:Y:S01]  /*a000*/  @P1 IMAD.HI.U32 R11, R14, c[0x0][0x4ec], RZ ;  /* 0x00013b000e0b1a27 */ /* 0x000fe200078e00ff */
[----:B------:R-:W-:Y:S01]  /*a010*/  SHF.R.U32.HI R12, RZ, 0x3, R12 ;  /* 0x00000003ff0c7819 */ /* 0x000fe2000001160c */
[----:B------:R-:W-:Y:S01]  /*a020*/  UIADD3 UR9, UR17, UR8, URZ ;  /* 0x0000000811097290 */ /* 0x000fe2000fffe03f */
[----:B------:R-:W-:Y:S01]  /*a030*/  LEA.HI.X R5, R16, c[0x0][0x454], R5, 0x2, P0 ;  /* 0x0001150010057a11 */ /* 0x000fe200000f1405 */
[--C-:B------:R-:W-:Y:S01]  /*a040*/  IMAD.MOV.U32 R13, RZ, RZ, R14.reuse ;  /* 0x000000ffff0d7224 */ /* 0x100fe200078e000e */
[----:B------:R-:W-:Y:S01]  /*a050*/  UIMAD UR10, UR10, UR4, URZ ;  /* 0x000000040a0a72a4 */ /* 0x000fe2000f8e023f */
[----:B------:R-:W-:Y:S01]  /*a060*/  @P1 SHF.R.U32.HI R13, RZ, c[0x0][0x4f0], R11 ;  /* 0x00013c00ff0d1a19 */ /* 0x000fe2000001160b */
[----:B------:R-:W-:Y:S01]  /*a070*/  UMOV UR8, UR16 ;  /* 0x0000001000087c82 */ /* 0x000fe20008000000 */
[----:B------:R-:W-:Y:S01]  /*a080*/  LOP3.LUT R12, R10, R12, RZ, 0x3c, !PT ;  /* 0x0000000c0a0c7212 */ /* 0x000fe200078e3cff */
[----:B------:R-:W-:Y:S01]  /*a090*/  SHFL.IDX PT, R11, R5, RZ, 0x1c1f ;  /* 0x001c1fff050b7589 */ /* 0x000fe200000e0000 */
[----:B------:R-:W-:Y:S01]  /*a0a0*/  UIMAD UR5, UR11, UR5, UR10 ;  /* 0x000000050b0572a4 */ /* 0x000fe2000f8e020a */
[--C-:B------:R-:W-:Y:S01]  /*a0b0*/  IMAD.MOV R15, RZ, RZ, -R13.reuse ;  /* 0x000000ffff0f7224 */ /* 0x100fe200078e0a0d */
[----:B------:R-:W-:Y:S01]  /*a0c0*/  UIMAD.WIDE.U32 UR8, UR11, UR4, UR8 ;  /* 0x000000040b0872a5 */ /* 0x000fe2000f8e0008 */
[----:B------:R-:W1:Y:S01]  /*a0d0*/  SHFL.IDX PT, R10, R4, RZ, 0x1c1f ;  /* 0x001c1fff040a7589 */ /* 0x000e6200000e0000 */
[----:B------:R-:W-:Y:S01]  /*a0e0*/  SHF.R.S32.HI R16, RZ, 0x1f, R13 ;  /* 0x0000001fff107819 */ /* 0x000fe2000001140d */
[----:B------:R-:W-:Y:S01]  /*a0f0*/  IMAD R15, R15, c[0x0][0x4e8], R14 ;  /* 0x00013a000f0f7a24 */ /* 0x000fe200078e020e */
[----:B------:R-:W-:Y:S01]  /*a100*/  UIADD3 UR5, UR9, UR5, URZ ;  /* 0x0000000509057290 */ /* 0x000fe2000fffe03f */
[----:B------:R-:W-:Y:S01]  /*a110*/  SHFL.IDX PT, R4, R4, 0x1, 0x1c1f ;  /* 0x003c1f0004047f89 */ /* 0x000fe200000e0000 */
[C---:B------:R-:W-:Y:S01]  /*a120*/  IADD3 R14, R9.reuse, 0x8, RZ ;  /* 0x00000008090e7810 */ /* 0x040fe20007ffe0ff */
[----:B------:R-:W-:Y:S01]  /*a130*/  IMAD.U32 R19, RZ, RZ, UR9 ;  /* 0x00000009ff137e24 */ /* 0x000fe2000f8e00ff */
[-C--:B------:R-:W-:Y:S01]  /*a140*/  ISETP.GE.OR P0, PT, R9, R2.reuse, P2 ;  /* 0x000000020900720c */ /* 0x080fe20001706670 */
[----:B------:R-:W2:Y:S01]  /*a150*/  SHFL.IDX PT, R5, R5, 0x1, 0x1c1f ;  /* 0x003c1f0005057f89 */ /* 0x000ea200000e0000 */
[----:B------:R-:W-:Y:S01]  /*a160*/  IMAD.U32 R18, RZ, RZ, UR8 ;  /* 0x00000008ff127e24 */ /* 0x000fe2000f8e00ff */
[----:B------:R-:W-:Y:S01]  /*a170*/  ISETP.GE.OR P2, PT, R14, R2, P2 ;  /* 0x000000020e00720c */ /* 0x000fe20001746670 */
[----:B------:R-:W-:Y:S01]  /*a180*/  IMAD.U32 R19, RZ, RZ, UR5 ;  /* 0x00000005ff137e24 */ /* 0x000fe2000f8e00ff */
[----:B------:R-:W-:Y:S01]  /*a190*/  SHF.R.S32.HI R9, RZ, 0x1f, R15 ;  /* 0x0000001fff097819 */ /* 0x000fe2000001140f */
[----:B------:R-:W-:Y:S01]  /*a1a0*/  IMAD R16, R16, c[0x0][0x3e0], RZ ;  /* 0x0000f80010107a24 */ /* 0x000fe200078e02ff */
[----:B------:R-:W-:Y:S01]  /*a1b0*/  LOP3.LUT R8, R12, 0x7ffffe00, R8, 0xf8, !PT ;  /* 0x7ffffe000c087812 */ /* 0x000fe200078ef808 */
[----:B------:R-:W-:Y:S01]  /*a1c0*/  IMAD.WIDE.U32 R18, R13, c[0x0][0x3e0], R18 ;  /* 0x0000f8000d127a25 */ /* 0x000fe200078e0012 */
[----:B------:R-:W-:-:S03]  /*a1d0*/  IADD3 R37, R0, 0x40, RZ ;  /* 0x0000004000257810 */ /* 0x000fc60007ffe0ff */
[----:B------:R-:W-:Y:S02]  /*a1e0*/  IMAD R16, R13, c[0x0][0x3e4], R16 ;  /* 0x0000f9000d107a24 */ /* 0x000fe400078e0210 */
[----:B------:R-:W-:Y:S02]  /*a1f0*/  IMAD R9, R9, c[0x0][0x3d8], RZ ;  /* 0x0000f60009097a24 */ /* 0x000fe400078e02ff */
[----:B------:R-:W-:Y:S01]  /*a200*/  IMAD.IADD R19, R19, 0x1, R16 ;  /* 0x0000000113137824 */ /* 0x000fe200078e0210 */
[----:B-1----:R1:W-:Y:S01]  /*a210*/  @!P0 ST.E [R10.64], R6 ;  /* 0x000000060a008985 */ /* 0x0023e2000c10190c */
[----:B------:R-:W-:Y:S02]  /*a220*/  IMAD.SHL.U32 R16, R8, 0x2, RZ ;  /* 0x0000000208107824 */ /* 0x000fe400078e00ff */
[C---:B------:R-:W-:Y:S02]  /*a230*/  IMAD R17, R15.reuse, c[0x0][0x3dc], R9 ;  /* 0x0000f7000f117a24 */ /* 0x040fe400078e0209 */
[----:B------:R-:W-:Y:S01]  /*a240*/  IMAD.WIDE.U32 R38, R15, c[0x0][0x3d8], R18 ;  /* 0x0000f6000f267a25 */ /* 0x000fe200078e0012 */
[----:B--2---:R1:W-:Y:S03]  /*a250*/  @!P2 ST.E [R4.64], R7 ;  /* 0x000000070400a985 */ /* 0x0043e6000c10190c */
[----:B------:R-:W-:Y:S01]  /*a260*/  IMAD.IADD R17, R39, 0x1, R17 ;  /* 0x0000000127117824 */ /* 0x000fe200078e0211 */
[----:B------:R-:W-:Y:S01]  /*a270*/  LEA R39, P0, R38, c[0x0][0x380], 0x1 ;  /* 0x0000e00026277a11 */ /* 0x000fe200078008ff */
[----:B------:R-:W-:Y:S01]  /*a280*/  IMAD R36, R36, 0x80, R3 ;  /* 0x0000008024247824 */ /* 0x000fe200078e0203 */
[----:B------:R1:W2:Y:S02]  /*a290*/  LDS.128 R28, [R16+0x1080] ;  /* 0x00108000101c7984 */ /* 0x0002a40000000c00 */
[----:B------:R-:W-:-:S02]  /*a2a0*/  LEA.HI.X R38, R38, c[0x0][0x384], R17, 0x1, P0 ;  /* 0x0000e10026267a11 */ /* 0x000fc400000f0c11 */
[----:B------:R1:W3:Y:S01]  /*a2b0*/  LDS.128 R24, [R16+0x2080] ;  /* 0x0020800010187984 */ /* 0x0002e20000000c00 */
[----:B------:R-:W-:-:S03]  /*a2c0*/  ISETP.GE.AND P0, PT, R36, R2, PT ;  /* 0x000000022400720c */ /* 0x000fc60003f06270 */
[----:B------:R1:W4:Y:S04]  /*a2d0*/  LDS.128 R20, [R16+0x3080] ;  /* 0x0030800010147984 */ /* 0x0003280000000c00 */
[----:B------:R1:W1:Y:S04]  /*a2e0*/  LDS.128 R12, [R16+0x5080] ;  /* 0x00508000100c7984 */ /* 0x0002680000000c00 */
[----:B------:R1:W1:Y:S04]  /*a2f0*/  LDS.128 R8, [R16+0x6080] ;  /* 0x0060800010087984 */ /* 0x0002680000000c00 */
[----:B------:R1:W1:Y:S04]  /*a300*/  LDS.128 R4, [R16+0x7080] ;  /* 0x0070800010047984 */ /* 0x0002680000000c00 */
[----:B------:R1:W1:Y:S04]  /*a310*/  SHFL.IDX PT, R40, R39, RZ, 0x181f ;  /* 0x00181fff27287589 */ /* 0x00026800000e0000 */
[----:B------:R1:W1:Y:S01]  /*a320*/  SHFL.IDX PT, R41, R38, RZ, 0x181f ;  /* 0x00181fff26297589 */ /* 0x00026200000e0000 */
[----:B------:R-:W-:Y:S05]  /*a330*/  @P0 BRA `(.L_x_33) ;  /* 0x000000b000000947 */ /* 0x000fea0003800000 */
[----:B------:R-:W5:Y:S01]  /*a340*/  LDS.128 R32, [R16+0x80] ;  /* 0x0000800010207984 */ /* 0x000f620000000c00 */
[----:B------:R-:W-:-:S02]  /*a350*/  ISETP.GE.AND P0, PT, R37, c[0x0][0x3c8], PT ;  /* 0x0000f20025007a0c */ /* 0x000fc40003f06270 */
[----:B------:R-:W-:Y:S01]  /*a360*/  ISETP.GE.AND P1, PT, R0, c[0x0][0x3c8], PT ;  /* 0x0000f20000007a0c */ /* 0x000fe20003f26270 */
[----:B-1----:R-:W1:Y:S10]  /*a370*/  LDS.128 R16, [R16+0x4080] ;  /* 0x0040800010107984 */ /* 0x002e740000000c00 */
[----:B------:R-:W-:-:S02]  /*a380*/  @!P0 SHF.R.S32.HI R3, RZ, 0x1f, R37 ;  /* 0x0000001fff038819 */ /* 0x000fc40000011425 */
[----:B------:R-:W-:Y:S02]  /*a390*/  @!P1 IMAD.WIDE R42, R0, 0x2, R40 ;  /* 0x00000002002a9825 */ /* 0x000fe400078e0228 */
[----:B------:R-:W-:-:S04]  /*a3a0*/  @!P0 LEA.HI R3, R3, R37, RZ, 0x3 ;  /* 0x0000002503038211 */ /* 0x000fc800078f18ff */
[----:B------:R-:W-:-:S05]  /*a3b0*/  @!P0 LOP3.LUT R3, R3, 0xfffffff8, RZ, 0xc0, !PT ;  /* 0xfffffff803038812 */ /* 0x000fca00078ec0ff */
[----:B------:R-:W-:Y:S01]  /*a3c0*/  @!P0 IMAD.WIDE R40, R3, 0x2, R40 ;  /* 0x0000000203288825 */ /* 0x000fe200078e0228 */
[----:B-----5:R4:W-:Y:S04]  /*a3d0*/  @!P1 ST.E.128 [R42.64], R32 ;  /* 0x000000202a009985 */ /* 0x0209e8000c101d0c */
[----:B-1----:R4:W-:Y:S02]  /*a3e0*/  @!P0 ST.E.128 [R40.64], R16 ;  /* 0x0000001028008985 */ /* 0x0029e4000c101d0c */
.L_x_33:
[----:B------:R-:W-:Y:S05]  /*a3f0*/  BSYNC B0 ;  /* 0x0000000000007941 */ /* 0x000fea0003800000 */
.L_x_32:
[----:B------:R-:W-:Y:S01]  /*a400*/  IADD3 R3, R36, 0x20, RZ ;  /* 0x0000002024037810 */ /* 0x000fe20007ffe0ff */
[----:B----4-:R4:W3:Y:S01]  /*a410*/  SHFL.IDX PT, R17, R38, 0x1, 0x181f ;  /* 0x00381f0026117f89 */ /* 0x0108e200000e0000 */
[----:B------:R-:W-:Y:S02]  /*a420*/  BSSY B0, `(.L_x_34) ;  /* 0x000000d000007945 */ /* 0x000fe40003800000 */
[----:B------:R-:W-:Y:S01]  /*a430*/  ISETP.GE.AND P0, PT, R3, R2, PT ;  /* 0x000000020300720c */ /* 0x000fe20003f06270 */
[----:B-1----:R4:W1:-:S12]  /*a440*/  SHFL.IDX PT, R16, R39, 0x1, 0x181f ;  /* 0x00381f0027107f89 */ /* 0x00285800000e0000 */
[----:B------:R-:W-:Y:S05]  /*a450*/  @P0 BRA `(.L_x_35) ;  /* 0x0000009000000947 */ /* 0x000fea0003800000 */
[----:B------:R-:W-:Y:S02]  /*a460*/  ISETP.GE.AND P0, PT, R37, c[0x0][0x3c8], PT ;  /* 0x0000f20025007a0c */ /* 0x000fe40003f06270 */
[----:B------:R-:W-:-:S11]  /*a470*/  ISETP.GE.AND P1, PT, R0, c[0x0][0x3c8], PT ;  /* 0x0000f20000007a0c */ /* 0x000fd60003f26270 */
[----:B------:R-:W-:Y:S02]  /*a480*/  @!P0 SHF.R.S32.HI R3, RZ, 0x1f, R37 ;  /* 0x0000001fff038819 */ /* 0x000fe40000011425 */
[----:B-1-3--:R-:W-:Y:S02]  /*a490*/  @!P1 IMAD.WIDE R18, R0, 0x2, R16 ;  /* 0x0000000200129825 */ /* 0x00afe400078e0210 */
[----:B------:R-:W-:-:S03]  /*a4a0*/  @!P0 LEA.HI R3, R3, R37, RZ, 0x3 ;  /* 0x0000002503038211 */ /* 0x000fc600078f18ff */
[----:B--2---:R1:W-:Y:S01]  /*a4b0*/  @!P1 ST.E.128 [R18.64], R28 ;  /* 0x0000001c12009985 */ /* 0x0043e2000c101d0c */
[----:B------:R-:W-:-:S05]  /*a4c0*/  @!P0 LOP3.LUT R3, R3, 0xfffffff8, RZ, 0xc0, !PT ;  /* 0xfffffff803038812 */ /* 0x000fca00078ec0ff */
[----:B------:R-:W-:-:S05]  /*a4d0*/  @!P0 IMAD.WIDE R16, R3, 0x2, R16 ;  /* 0x0000000203108825 */ /* 0x000fca00078e0210 */
[----:B------:R1:W-:Y:S02]  /*a4e0*/  @!P0 ST.E.128 [R16.64], R12 ;  /* 0x0000000c10008985 */ /* 0x0003e4000c101d0c */
.L_x_35:
[----:B------:R-:W-:Y:S05]  /*a4f0*/  BSYNC B0 ;  /* 0x0000000000007941 */ /* 0x000fea0003800000 */
.L_x_34:
[----:B------:R-:W-:Y:S01]  /*a500*/  IADD3 R3, R36, 0x40, RZ ;  /* 0x0000004024037810 */ /* 0x000fe20007ffe0ff */
[----:B-1----:R1:W4:Y:S01]  /*a510*/  SHFL.IDX PT, R13, R38, 0x2, 0x181f ;  /* 0x00581f00260d7f89 */ /* 0x00232200000e0000 */
[----:B------:R-:W-:Y:S02]  /*a520*/  BSSY B0, `(.L_x_36) ;  /* 0x000000d000007945 */ /* 0x000fe40003800000 */
[----:B------:R-:W-:Y:S01]  /*a530*/  ISETP.GE.AND P0, PT, R3, R2, PT ;  /* 0x000000020300720c */ /* 0x000fe20003f06270 */
[----:B------:R1:W3:-:S12]  /*a540*/  SHFL.IDX PT, R12, R39, 0x2, 0x181f ;  /* 0x00581f00270c7f89 */ /* 0x0002d800000e0000 */
[----:B------:R-:W-:Y:S05]  /*a550*/  @P0 BRA `(.L_x_37) ;  /* 0x0000009000000947 */ /* 0x000fea0003800000 */
[----:B------:R-:W-:Y:S02]  /*a560*/  ISETP.GE.AND P0, PT, R37, c[0x0][0x3c8], PT ;  /* 0x0000f20025007a0c */ /* 0x000fe40003f06270 */
[----:B------:R-:W-:-:S11]  /*a570*/  ISETP.GE.AND P1, PT, R0, c[0x0][0x3c8], PT ;  /* 0x0000f20000007a0c */ /* 0x000fd60003f26270 */
[----:B------:R-:W-:Y:S02]  /*a580*/  @!P0 SHF.R.S32.HI R3, RZ, 0x1f, R37 ;  /* 0x0000001fff038819 */ /* 0x000fe40000011425 */
[----:B---34-:R-:W-:Y:S02]  /*a590*/  @!P1 IMAD.WIDE R14, R0, 0x2, R12 ;  /* 0x00000002000e9825 */ /* 0x018fe400078e020c */
[----:B------:R-:W-:-:S03]  /*a5a0*/  @!P0 LEA.HI R3, R3, R37, RZ, 0x3 ;  /* 0x0000002503038211 */ /* 0x000fc600078f18ff */
[----:B------:R3:W-:Y:S01]  /*a5b0*/  @!P1 ST.E.128 [R14.64], R24 ;  /* 0x000000180e009985 */ /* 0x0007e2000c101d0c */
[----:B------:R-:W-:-:S05]  /*a5c0*/  @!P0 LOP3.LUT R3, R3, 0xfffffff8, RZ, 0xc0, !PT ;  /* 0xfffffff803038812 */ /* 0x000fca00078ec0ff */
[----:B------:R-:W-:-:S05]  /*a5d0*/  @!P0 IMAD.WIDE R12, R3, 0x2, R12 ;  /* 0x00000002030c8825 */ /* 0x000fca00078e020c */
[----:B------:R3:W-:Y:S02]  /*a5e0*/  @!P0 ST.E.128 [R12.64], R8 ;  /* 0x000000080c008985 */ /* 0x0007e4000c101d0c */
.L_x_37:
[----:B------:R-:W-:Y:S05]  /*a5f0*/  BSYNC B0 ;  /* 0x0000000000007941 */ /* 0x000fea0003800000 */
.L_x_36:
[----:B------:R-:W-:Y:S01]  /*a600*/  IADD3 R36, R36, 0x60, RZ ;  /* 0x0000006024247810 */ /* 0x000fe20007ffe0ff */
[----:B---3--:R3:W1:Y:S03]  /*a610*/  SHFL.IDX PT, R9, R38, 0x3, 0x181f ;  /* 0x00781f0026097f89 */ /* 0x00866600000e0000 */
[----:B------:R-:W-:Y:S01]  /*a620*/  ISETP.GE.AND P0, PT, R36, R2, PT ;  /* 0x000000022400720c */ /* 0x000fe20003f06270 */
[----:B------:R3:W4:-:S12]  /*a630*/  SHFL.IDX PT, R8, R39, 0x3, 0x181f ;  /* 0x00781f0027087f89 */ /* 0x00071800000e0000 */
[----:B------:R-:W-:Y:S05]  /*a640*/  @P0 EXIT ;  /* 0x000000000000094d */ /* 0x000fea0003800000 */
[----:B------:R-:W-:-:S13]  /*a650*/  ISETP.GE.AND P0, PT, R0, c[0x0][0x3c8], PT ;  /* 0x0000f20000007a0c */ /* 0x000fda0003f06270 */
[----:B-1--4-:R-:W-:-:S05]  /*a660*/  @!P0 IMAD.WIDE R2, R0, 0x2, R8 ;  /* 0x0000000200028825 */ /* 0x012fca00078e0208 */
        /* <DEDUP_REMOVED lines=9> */
.L_x_30:
[----:B------:R-:W-:Y:S02]  /*a700*/  ULDC.64 UR4, c[0x0][0x500] ;  /* 0x0001400000047ab9 */ /* 0x000fe40000000a00 */
[----:B------:R-:W-:Y:S02]  /*a710*/  UISETP.NE.U32.AND UP1, UPT, URZ, UR4, UPT ;  /* 0x000000043f00728c */ /* 0x000fe4000bf25070 */
[----:B------:R-:W-:Y:S02]  /*a720*/  UMOV UR6, 0x4 ;  /* 0x0000000400067882 */ /* 0x000fe40000000000 */
[----:B------:R-:W-:-:S03]  /*a730*/  UISETP.NE.AND.EX UP1, UPT, URZ, UR5, UPT, UP1 ;  /* 0x000000053f00728c */ /* 0x000fc6000bf25310 */
[----:B------:R-:W-:Y:S02]  /*a740*/  ULDC.64 UR4, c[0x0][0x500] ;  /* 0x0001400000047ab9 */ /* 0x000fe40000000a00 */
[----:B------:R-:W-:Y:S01]  /*a750*/  UIMAD.WIDE UR4, UR11, UR6, UR4 ;  /* 0x000000060b0472a5 */ /* 0x000fe2000f8e0204 */
[----:B------:R-:W-:-:S05]  /*a760*/  PLOP3.LUT P1, PT, PT, PT, UP1, 0x80, 0x0 ;  /* 0x000000000000781c */ /* 0x000fca0003f2f018 */
[----:B------:R-:W-:Y:S01]  /*a770*/  IMAD.U32 R4, RZ, RZ, UR4 ;  /* 0x00000004ff047e24 */ /* 0x000fe2000f8e00ff */
[----:B------:R-:W-:Y:S01]  /*a780*/  MOV R5, UR5 ;  /* 0x0000000500057c02 */ /* 0x000fe20008000f00 */
[----:B------:R-:W-:-:S06]  /*a790*/  ULDC.64 UR4, c[0x0][0x508] ;  /* 0x0001420000047ab9 */ /* 0x000fcc0000000a00 */
[----:B-----5:R-:W2:Y:S01]  /*a7a0*/  @P1 LDG.E R0, [R4.64] ;  /* 0x0000000c04001981 */ /* 0x020ea2000c1e1900 */
[----:B------:R-:W-:Y:S01]  /*a7b0*/  UISETP.NE.U32.AND UP0, UPT, URZ, UR4, UPT ;  /* 0x000000043f00728c */ /* 0x000fe2000bf05070 */
[----:B------:R-:W-:-:S03]  /*a7c0*/  IMAD.MOV.U32 R8, RZ, RZ, c[0x0][0x388] ;  /* 0x0000e200ff087624 */ /* 0x000fc600078e00ff */
[----:B------:R-:W-:-:S03]  /*a7d0*/  UISETP.NE.AND.EX UP0, UPT, URZ, UR5, UPT, UP0 ;  /* 0x000000053f00728c */ /* 0x000fc6000bf05300 */
[----:B------:R-:W-:-:S03]  /*a7e0*/  ULDC.64 UR4, c[0x0][0x508] ;  /* 0x0001420000047ab9 */ /* 0x000fc60000000a00 */
[----:B------:R-:W-:-:S05]  /*a7f0*/  PLOP3.LUT P0, PT, PT, PT, UP0, 0x80, 0x0 ;  /* 0x000000000000781c */ /* 0x000fca0003f0f008 */
[----:B------:R-:W-:-:S06]  /*a800*/  @UP0 UIMAD.WIDE UR4, UR11, UR6, UR4 ;  /* 0x000000060b0402a5 */ /* 0x000fcc000f8e0204 */
[----:B------:R-:W-:Y:S01]  /*a810*/  MOV R2, UR4 ;  /* 0x0000000400027c02 */ /* 0x000fe20008000f00 */
        /* <DEDUP_REMOVED lines=13> */
.L_x_38:
[----:B-1----:R-:W1:Y:S01]  /*a8f0*/  S2R R0, SR_TID.X ;  /* 0x0000000000007919 */ /* 0x002e620000002100 */
[----:B------:R-:W-:Y:S01]  /*a900*/  USHF.R.S32.HI UR6, URZ, 0x1f, UR11 ;  /* 0x0000001f3f067899 */ /* 0x000fe2000801140b */
[----:B------:R-:W-:Y:S01]  /*a910*/  BSSY B0, `(.L_x_39) ;  /* 0x0000029000007945 */ /* 0x000fe20003800000 */
[----:B------:R-:W-:-:S02]  /*a920*/  USEL UR11, UR11, URZ, !UP1 ;  /* 0x0000003f0b0b7287 */ /* 0x000fc4000c800000 */
[----:B------:R-:W-:Y:S01]  /*a930*/  USEL UR6, UR6, URZ, !UP1 ;  /* 0x0000003f06067287 */ /* 0x000fe2000c800000 */
[----:B-1----:R-:W-:-:S13]  /*a940*/  ISETP.GE.AND P0, PT, R0, 0x80, PT ;  /* 0x000000800000780c */ /* 0x002fda0003f06270 */
[----:B------:R-:W-:Y:S05]  /*a950*/  @P0 BRA `(.L_x_40) ;  /* 0x0000024000000947 */ /* 0x000fea0003800000 */
[----:B------:R-:W1:Y:S01]  /*a960*/  S2R R2, SR_CTAID.X ;  /* 0x0000000000027919 */ /* 0x000e620000002500 */
[----:B-----5:R-:W-:Y:S01]  /*a970*/  IMAD R3, R8, c[0x0][0x4e8], RZ ;  /* 0x00013a0008037a24 */ /* 0x020fe200078e02ff */
[----:B-1----:R-:W-:-:S04]  /*a980*/  LEA R2, R2, R0, 0x7 ;  /* 0x0000000002027211 */ /* 0x002fc800078e38ff */
[----:B------:R-:W-:-:S13]  /*a990*/  ISETP.GE.AND P0, PT, R2, R3, PT ;  /* 0x000000030200720c */ /* 0x000fda0003f06270 */
[----:B------:R-:W-:Y:S05]  /*a9a0*/  @P0 BRA `(.L_x_40) ;  /* 0x000001f000000947 */ /* 0x000fea0003800000 */
[----:B------:R-:W-:Y:S01]  /*a9b0*/  IMAD.MOV.U32 R3, RZ, RZ, c[0x0][0x4e8] ;  /* 0x00013a00ff037624 */ /* 0x000fe200078e00ff */
[----:B------:R-:W-:Y:S01]  /*a9c0*/  ULDC.64 UR4, c[0x0][0x490] ;  /* 0x0001240000047ab9 */ /* 0x000fe20000000a00 */
[----:B------:R-:W-:Y:S01]  /*a9d0*/  IMAD.MOV.U32 R6, RZ, RZ, R2 ;  /* 0x000000ffff067224 */ /* 0x000fe200078e0002 */
[----:B------:R-:W-:Y:S02]  /*a9e0*/  UIMAD UR7, UR8, UR4, URZ ;  /* 0x00000004080772a4 */ /* 0x000fe4000f8e023f */
[----:B------:R-:W-:Y:S01]  /*a9f0*/  ISETP.NE.AND P0, PT, R3, 0x1, PT ;  /* 0x000000010300780c */ /* 0x000fe20003f05270 */
[----:B------:R-:W-:Y:S02]  /*aa00*/  UMOV UR16, UR14 ;  /* 0x0000000e00107c82 */ /* 0x000fe40008000000 */
[----:B------:R-:W-:Y:S02]  /*aa10*/  UMOV UR17, UR15 ;  /* 0x0000000f00117c82 */ /* 0x000fe40008000000 */
[----:B------:R-:W-:-:S02]  /*aa20*/  UIMAD.WIDE.U32 UR16, UR9, UR4, UR16 ;  /* 0x00000004091072a5 */ /* 0x000fc4000f8e0010 */
[----:B------:R-:W-:-:S03]  /*aa30*/  UIMAD UR7, UR9, UR5, UR7 ;  /* 0x00000005090772a4 */ /* 0x000fc6000f8e0207 */
[----:B------:R-:W-:Y:S02]  /*aa40*/  ULDC.64 UR4, c[0x0][0x498] ;  /* 0x0001260000047ab9 */ /* 0x000fe40000000a00 */
[----:B------:R-:W-:Y:S01]  /*aa50*/  UIADD3 UR17, UR7, UR17, URZ ;  /* 0x0000001107117290 */ /* 0x000fe2000fffe03f */
[----:B------:R-:W-:Y:S01]  /*aa60*/  @P0 IMAD.HI.U32 R3, R2, c[0x0][0x4ec], RZ ;  /* 0x00013b0002030a27 */ /* 0x000fe200078e00ff */
[----:B------:R-:W-:Y:S02]  /*aa70*/  UIMAD UR7, UR6, UR4, URZ ;  /* 0x00000004060772a4 */ /* 0x000fe4000f8e023f */
[----:B------:R-:W-:Y:S02]  /*aa80*/  UIMAD.WIDE.U32 UR16, UR11, UR4, UR16 ;  /* 0x000000040b1072a5 */ /* 0x000fe4000f8e0010 */
[----:B------:R-:W-:Y:S01]  /*aa90*/  @P0 SHF.R.U32.HI R6, RZ, c[0x0][0x4f0], R3 ;  /* 0x00013c00ff060a19 */ /* 0x000fe20000011603 */
[----:B------:R-:W-:-:S03]  /*aaa0*/  UIMAD UR5, UR11, UR5, UR7 ;  /* 0x000000050b0572a4 */ /* 0x000fc6000f8e0207 */
[C---:B------:R-:W-:Y:S02]  /*aab0*/  IADD3 R5, -R6.reuse, RZ, RZ ;  /* 0x000000ff06057210 */ /* 0x040fe40007ffe1ff */
[----:B------:R-:W-:Y:S02]  /*aac0*/  SHF.R.S32.HI R3, RZ, 0x1f, R6 ;  /* 0x0000001fff037819 */ /* 0x000fe40000011406 */
[----:B------:R-:W-:Y:S01]  /*aad0*/  IADD3 R6, P0, R6, UR16, RZ ;  /* 0x0000001006067c10 */ /* 0x000fe2000ff1e0ff */
[----:B------:R-:W-:Y:S02]  /*aae0*/  IMAD R5, R5, c[0x0][0x4e8], R2 ;  /* 0x00013a0005057a24 */ /* 0x000fe400078e0202 */
[----:B------:R-:W-:-:S03]  /*aaf0*/  IMAD.U32 R2, RZ, RZ, UR5 ;  /* 0x00000005ff027e24 */ /* 0x000fc6000f8e00ff */
[----:B------:R-:W-:Y:S02]  /*ab00*/  SHF.R.S32.HI R4, RZ, 0x1f, R5 ;  /* 0x0000001fff047819 */ /* 0x000fe40000011405 */
[----:B------:R-:W-:-:S03]  /*ab10*/  IADD3.X R7, R3, UR17, R2, P0, !PT ;  /* 0x0000001103077c10 */ /* 0x000fc600087fe402 */
[----:B------:R-:W-:Y:S02]  /*ab20*/  IMAD R2, R4, c[0x0][0x488], RZ ;  /* 0x0001220004027a24 */ /* 0x000fe400078e02ff */
[----:B------:R-:W-:-:S04]  /*ab30*/  IMAD.WIDE.U32 R6, R5, c[0x0][0x488], R6 ;  /* 0x0001220005067a25 */ /* 0x000fc800078e0006 */
[----:B------:R-:W-:Y:S01]  /*ab40*/  IMAD R2, R5, c[0x0][0x48c], R2 ;  /* 0x0001230005027a24 */ /* 0x000fe200078e0202 */
[----:B------:R-:W-:-:S04]  /*ab50*/  LEA R4, P0, R6, c[0x0][0x450], 0x2 ;  /* 0x0001140006047a11 */ /* 0x000fc800078010ff */
[----:B------:R-:W-:-:S04]  /*ab60*/  IADD3 R2, R7, R2, RZ ;  /* 0x0000000207027210 */ /* 0x000fc80007ffe0ff */
[----:B------:R-:W-:Y:S01]  /*ab70*/  LEA.HI.X R5, R6, c[0x0][0x454], R2, 0x2, P0 ;  /* 0x0001150006057a11 */ /* 0x000fe200000f1402 */
[----:B------:R-:W-:-:S05]  /*ab80*/  IMAD.MOV.U32 R2, RZ, RZ, -0x800000 ;  /* 0xff800000ff027424 */ /* 0x000fca00078e00ff */
[----:B------:R1:W-:Y:S02]  /*ab90*/  STG.E [R4.64], R2 ;  /* 0x0000000204007986 */ /* 0x0003e4000c10190c */
.L_x_40:
[----:B------:R-:W-:Y:S05]  /*aba0*/  BSYNC B0 ;  /* 0x0000000000007941 */ /* 0x000fea0003800000 */
.L_x_39:
[----:B------:R-:W2:Y:S01]  /*abb0*/  S2R R3, SR_CTAID.X ;  /* 0x0000000000037919 */ /* 0x000ea20000002500 */
[----:B-1----:R-:W-:Y:S01]  /*abc0*/  SHF.R.S32.HI R2, RZ, 0x1f, R0 ;  /* 0x0000001fff027819 */ /* 0x002fe20000011400 */
[----:B------:R-:W-:Y:S01]  /*abd0*/  IMAD.MOV.U32 R4, RZ, RZ, c[0x0][0x4e8] ;  /* 0x00013a00ff047624 */ /* 0x000fe200078e00ff */
[----:B------:R-:W-:Y:S01]  /*abe0*/  ULDC.64 UR4, c[0x0][0x3a0] ;  /* 0x0000e80000047ab9 */ /* 0x000fe20000000a00 */
[----:B-----5:R-:W-:Y:S01]  /*abf0*/  IMAD R8, R8, c[0x0][0x4e8], RZ ;  /* 0x00013a0008087a24 */ /* 0x020fe200078e02ff */
[----:B------:R-:W-:Y:S01]  /*ac00*/  LEA.HI R2, R2, R0, RZ, 0x3 ;  /* 0x0000000002027211 */ /* 0x000fe200078f18ff */
[----:B------:R-:W-:Y:S01]  /*ac10*/  UIMAD UR7, UR15, UR4, URZ ;  /* 0x000000040f0772a4 */ /* 0x000fe2000f8e023f */
[----:B------:R-:W-:Y:S01]  /*ac20*/  ISETP.NE.AND P0, PT, R4, 0x1, PT ;  /* 0x000000010400780c */ /* 0x000fe20003f05270 */
[----:B------:R-:W-:Y:S01]  /*ac30*/  UIMAD.WIDE.U32 UR16, UR14, UR4, URZ ;  /* 0x000000040e1072a5 */ /* 0x000fe2000f8e003f */
[----:B------:R-:W-:Y:S01]  /*ac40*/  LOP3.LUT R5, R2, 0xfffffff8, RZ, 0xc0, !PT ;  /* 0xfffffff802057812 */ /* 0x000fe200078ec0ff */
[----:B------:R-:W-:Y:S01]  /*ac50*/  UIMAD UR7, UR14, UR5, UR7 ;  /* 0x000000050e0772a4 */ /* 0x000fe2000f8e0207 */
[----:B------:R-:W-:Y:S01]  /*ac60*/  SHF.R.S32.HI R2, RZ, 0x3, R2 ;  /* 0x00000003ff027819 */ /* 0x000fe20000011402 */
[----:B------:R-:W-:Y:S01]  /*ac70*/  BSSY B0, `(.L_x_41) ;  /* 0x0000033000007945 */ /* 0x000fe20003800000 */
[----:B------:R-:W-:Y:S01]  /*ac80*/  ULDC.64 UR4, c[0x0][0x3e8] ;  /* 0x0000fa0000047ab9 */ /* 0x000fe20000000a00 */
[----:B------:R-:W-:Y:S01]  /*ac90*/  IMAD.IADD R0, R0, 0x1, -R5 ;  /* 0x0000000100007824 */ /* 0x000fe200078e0a05 */
[----:B------:R-:W-:-:S02]  /*aca0*/  UIADD3 UR17, UR17, UR7, URZ ;  /* 0x0000000711117290 */ /* 0x000fc4000fffe03f */
[----:B------:R-:W-:Y:S02]  /*acb0*/  UIMAD UR7, UR8, UR4, URZ ;  /* 0x00000004080772a4 */ /* 0x000fe4000f8e023f */
[C---:B------:R-:W-:Y:S01]  /*acc0*/  LEA R5, R0.reuse, R2, 0x5 ;  /* 0x0000000200057211 */ /* 0x040fe200078e28ff */
[----:B------:R-:W-:Y:S02]  /*acd0*/  UIMAD.WIDE.U32 UR16, UR9, UR4, UR16 ;  /* 0x00000004091072a5 */ /* 0x000fe4000f8e0010 */
[----:B------:R-:W-:Y:S02]  /*ace0*/  UIMAD UR7, UR9, UR5, UR7 ;  /* 0x00000005090772a4 */ /* 0x000fe4000f8e0207 */
[C---:B--2---:R-:W-:Y:S01]  /*acf0*/  IMAD R5, R3.reuse, 0x80, R5 ;  /* 0x0000008003057824 */ /* 0x044fe200078e0205 */
[----:B------:R-:W-:Y:S01]  /*ad00*/  ULDC.64 UR4, c[0x0][0x3f0] ;  /* 0x0000fc0000047ab9 */ /* 0x000fe20000000a00 */
[----:B------:R-:W-:Y:S01]  /*ad10*/  IMAD R2, R3, 0x80, R2 ;  /* 0x0000008003027824 */ /* 0x000fe200078e0202 */
[----:B------:R-:W-:Y:S01]  /*ad20*/  UIMAD UR6, UR6, UR4, URZ ;  /* 0x00000004060672a4 */ /* 0x000fe2000f8e023f */
[----:B------:R-:W-:Y:S01]  /*ad30*/  @P0 IMAD.HI.U32 R4, R5, c[0x0][0x4ec], RZ ;  /* 0x00013b0005040a27 */ /* 0x000fe200078e00ff */
[----:B------:R-:W-:Y:S01]  /*ad40*/  UIADD3 UR17, UR7, UR17, URZ ;  /* 0x0000001107117290 */ /* 0x000fe2000fffe03f */
[----:B------:R-:W-:Y:S01]  /*ad50*/  MOV R7, R5 ;  /* 0x0000000500077202 */ /* 0x000fe20000000f00 */
[----:B------:R-:W-:Y:S01]  /*ad60*/  UIMAD UR5, UR11, UR5, UR6 ;  /* 0x000000050b0572a4 */ /* 0x000fe2000f8e0206 */
[----:B------:R-:W-:Y:S01]  /*ad70*/  SHF.L.U32 R3, R0, 0x3, RZ ;  /* 0x0000000300037819 */ /* 0x000fe200000006ff */
[----:B------:R-:W-:Y:S01]  /*ad80*/  UIMAD.WIDE.U32 UR16, UR11, UR4, UR16 ;  /* 0x000000040b1072a5 */ /* 0x000fe2000f8e0010 */
[----:B------:R-:W-:-:S02]  /*ad90*/  @P0 SHF.R.U32.HI R7, RZ, c[0x0][0x4f0], R4 ;  /* 0x00013c00ff070a19 */ /* 0x000fc40000011604 */
[----:B------:R-:W-:Y:S01]  /*ada0*/  IADD3 R0, R3, 0x40, RZ ;  /* 0x0000004003007810 */ /* 0x000fe20007ffe0ff */
[----:B------:R-:W-:Y:S01]  /*adb0*/  UIADD3 UR5, UR17, UR5, URZ ;  /* 0x0000000511057290 */ /* 0x000fe2000fffe03f */
[--C-:B------:R-:W-:Y:S01]  /*adc0*/  SHF.R.S32.HI R4, RZ, 0x1f, R7.reuse ;  /* 0x0000001fff047819 */ /* 0x100fe20000011407 */
[----:B------:R-:W-:Y:S01]  /*add0*/  IMAD.MOV R6, RZ, RZ, -R7 ;  /* 0x000000ffff067224 */ /* 0x000fe200078e0a07 */
[----:B------:R-:W-:Y:S01]  /*ade0*/  MOV R10, UR16 ;  /* 0x00000010000a7c02 */ /* 0x000fe20008000f00 */
[----:B------:R-:W-:Y:S02]  /*adf0*/  IMAD.U32 R11, RZ, RZ, UR17 ;  /* 0x00000011ff0b7e24 */ /* 0x000fe4000f8e00ff */
[----:B------:R-:W-:Y:S01]  /*ae00*/  IMAD R6, R6, c[0x0][0x4e8], R5 ;  /* 0x00013a0006067a24 */ /* 0x000fe200078e0205 */
[----:B------:R-:W-:Y:S01]  /*ae10*/  MOV R11, UR5 ;  /* 0x00000005000b7c02 */ /* 0x000fe20008000f00 */
[----:B------:R-:W-:-:S03]  /*ae20*/  IMAD R4, R4, c[0x0][0x3e0], RZ ;  /* 0x0000f80004047a24 */ /* 0x000fc600078e02ff */
[----:B------:R-:W-:Y:S01]  /*ae30*/  SHF.R.S32.HI R5, RZ, 0x1f, R6 ;  /* 0x0000001fff057819 */ /* 0x000fe20000011406 */
[C---:B------:R-:W-:Y:S02]  /*ae40*/  IMAD R4, R7.reuse, c[0x0][0x3e4], R4 ;  /* 0x0000f90007047a24 */ /* 0x040fe400078e0204 */
[----:B------:R-:W-:-:S04]  /*ae50*/  IMAD.WIDE.U32 R10, R7, c[0x0][0x3e0], R10 ;  /* 0x0000f800070a7a25 */ /* 0x000fc800078e000a */
[----:B------:R-:W-:Y:S02]  /*ae60*/  IMAD R5, R5, c[0x0][0x3d8], RZ ;  /* 0x0000f60005057a24 */ /* 0x000fe400078e02ff */
[----:B------:R-:W-:Y:S02]  /*ae70*/  IMAD.IADD R11, R11, 0x1, R4 ;  /* 0x000000010b0b7824 */ /* 0x000fe400078e0204 */
[C---:B------:R-:W-:Y:S02]  /*ae80*/  IMAD R5, R6.reuse, c[0x0][0x3dc], R5 ;  /* 0x0000f70006057a24 */ /* 0x040fe400078e0205 */
[----:B------:R-:W-:-:S05]  /*ae90*/  IMAD.WIDE.U32 R6, R6, c[0x0][0x3d8], R10 ;  /* 0x0000f60006067a25 */ /* 0x000fca00078e000a */
[----:B------:R-:W-:Y:S02]  /*aea0*/  IADD3 R4, R7, R5, RZ ;  /* 0x0000000507047210 */ /* 0x000fe40007ffe0ff */
[----:B------:R-:W-:-:S04]  /*aeb0*/  LEA R5, P0, R6, c[0x0][0x380], 0x1 ;  /* 0x0000e00006057a11 */ /* 0x000fc800078008ff */
[----:B------:R-:W-:Y:S02]  /*aec0*/  LEA.HI.X R4, R6, c[0x0][0x384], R4, 0x1, P0 ;  /* 0x0000e10006047a11 */ /* 0x000fe400000f0c04 */
[----:B------:R-:W-:Y:S01]  /*aed0*/  ISETP.GE.AND P0, PT, R2, R8, PT ;  /* 0x000000080200720c */ /* 0x000fe20003f06270 */
[----:B------:R1:W2:Y:S04]  /*aee0*/  SHFL.IDX PT, R6, R5, RZ, 0x181f ;  /* 0x00181fff05067589 */ /* 0x0002a800000e0000 */
[----:B------:R1:W3:Y:S08]  /*aef0*/  SHFL.IDX PT, R7, R4, RZ, 0x181f ;  /* 0x00181fff04077589 */ /* 0x0002f000000e0000 */
[----:B------:R-:W-:Y:S05]  /*af00*/  @P0 BRA `(.L_x_42) ;  /* 0x0000009000000947 */ /* 0x000fea0003800000 */
[----:B------:R-:W-:Y:S02]  /*af10*/  ISETP.GE.AND P0, PT, R0, c[0x0][0x3c8], PT ;  /* 0x0000f20000007a0c */ /* 0x000fe40003f06270 */
[----:B------:R-:W-:-:S11]  /*af20*/  ISETP.GE.AND P1, PT, R3, c[0x0][0x3c8], PT ;  /* 0x0000f20003007a0c */ /* 0x000fd60003f26270 */
[----:B------:R-:W-:Y:S02]  /*af30*/  @!P0 SHF.R.S32.HI R9, RZ, 0x1f, R0 ;  /* 0x0000001fff098819 */ /* 0x000fe40000011400 */
[----:B--23--:R-:W-:Y:S02]  /*af40*/  @!P1 IMAD.WIDE R10, R3, 0x2, R6 ;  /* 0x00000002030a9825 */ /* 0x00cfe400078e0206 */
[----:B------:R-:W-:-:S03]  /*af50*/  @!P0 LEA.HI R9, R9, R0, RZ, 0x3 ;  /* 0x0000000009098211 */ /* 0x000fc600078f18ff */
[----:B------:R2:W-:Y:S01]  /*af60*/  @!P1 ST.E.128 [R10.64], RZ ;  /* 0x000000ff0a009985 */ /* 0x0005e2000c101d0c */
[----:B------:R-:W-:-:S05]  /*af70*/  @!P0 LOP3.LUT R9, R9, 0xfffffff8, RZ, 0xc0, !PT ;  /* 0xfffffff809098812 */ /* 0x000fca00078ec0ff */
[----:B------:R-:W-:-:S05]  /*af80*/  @!P0 IMAD.WIDE R6, R9, 0x2, R6 ;  /* 0x0000000209068825 */ /* 0x000fca00078e0206 */
[----:B------:R2:W-:Y:S02]  /*af90*/  @!P0 ST.E.128 [R6.64], RZ ;  /* 0x000000ff06008985 */ /* 0x0005e4000c101d0c */
.L_x_42:
[----:B------:R-:W-:Y:S05]  /*afa0*/  BSYNC B0 ;  /* 0x0000000000007941 */ /* 0x000fea0003800000 */
.L_x_41:
[----:B--2---:R-:W-:Y:S01]  /*afb0*/  IADD3 R6, R2, 0x20, RZ ;  /* 0x0000002002067810 */ /* 0x004fe20007ffe0ff */
[----:B------:R2:W4:Y:S01]  /*afc0*/  SHFL.IDX PT, R11, R4, 0x1, 0x181f ;  /* 0x00381f00040b7f89 */ /* 0x00052200000e0000 */
[----:B------:R-:W-:Y:S02]  /*afd0*/  BSSY B0, `(.L_x_43) ;  /* 0x000000d000007945 */ /* 0x000fe40003800000 */
[----:B------:R-:W-:Y:S01]  /*afe0*/  ISETP.GE.AND P0, PT, R6, R8, PT ;  /* 0x000000080600720c */ /* 0x000fe20003f06270 */
[----:B------:R2:W1:-:S12]  /*aff0*/  SHFL.IDX PT, R10, R5, 0x1, 0x181f ;  /* 0x00381f00050a7f89 */ /* 0x00045800000e0000 */
[----:B------:R-:W-:Y:S05]  /*b000*/  @P0 BRA `(.L_x_44) ;  /* 0x0000009000000947 */ /* 0x000fea0003800000 */
[----:B------:R-:W-:Y:S02]  /*b010*/  ISETP.GE.AND P0, PT, R0, c[0x0][0x3c8], PT ;  /* 0x0000f20000007a0c */ /* 0x000fe40003f06270 */
[----:B------:R-:W-:-:S11]  /*b020*/  ISETP.GE.AND P1, PT, R3, c[0x0][0x3c8], PT ;  /* 0x0000f20003007a0c */ /* 0x000fd60003f26270 */
[----:B------:R-:W-:Y:S02]  /*b030*/  @!P0 SHF.R.S32.HI R6, RZ, 0x1f, R0 ;  /* 0x0000001fff068819 */ /* 0x000fe40000011400 */
[----:B-1--4-:R-:W-:Y:S02]  /*b040*/  @!P1 IMAD.WIDE R12, R3, 0x2, R10 ;  /* 0x00000002030c9825 */ /* 0x012fe400078e020a */
[----:B------:R-:W-:-:S03]  /*b050*/  @!P0 LEA.HI R6, R6, R0, RZ, 0x3 ;  /* 0x0000000006068211 */ /* 0x000fc600078f18ff */
[----:B------:R1:W-:Y:S01]  /*b060*/  @!P1 ST.E.128 [R12.64], RZ ;  /* 0x000000ff0c009985 */ /* 0x0003e2000c101d0c */
[----:B------:R-:W-:-:S05]  /*b070*/  @!P0 LOP3.LUT R6, R6, 0xfffffff8, RZ, 0xc0, !PT ;  /* 0xfffffff806068812 */ /* 0x000fca00078ec0ff */
[----:B---3--:R-:W-:-:S05]  /*b080*/  @!P0 IMAD.WIDE R6, R6, 0x2, R10 ;  /* 0x0000000206068825 */ /* 0x008fca00078e020a */
[----:B------:R1:W-:Y:S02]  /*b090*/  @!P0 ST.E.128 [R6.64], RZ ;  /* 0x000000ff06008985 */ /* 0x0003e4000c101d0c */
.L_x_44:
[----:B------:R-:W-:Y:S05]  /*b0a0*/  BSYNC B0 ;  /* 0x0000000000007941 */ /* 0x000fea0003800000 */
.L_x_43:
[----:B-1----:R-:W-:Y:S01]  /*b0b0*/  IADD3 R6, R2, 0x40, RZ ;  /* 0x0000004002067810 */ /* 0x002fe20007ffe0ff */
[----:B----4-:R1:W4:Y:S01]  /*b0c0*/  SHFL.IDX PT, R11, R4, 0x2, 0x181f ;  /* 0x00581f00040b7f89 */ /* 0x01032200000e0000 */
[----:B------:R-:W-:Y:S02]  /*b0d0*/  BSSY B0, `(.L_x_45) ;  /* 0x000000d000007945 */ /* 0x000fe40003800000 */
[----:B------:R-:W-:Y:S01]  /*b0e0*/  ISETP.GE.AND P0, PT, R6, R8, PT ;  /* 0x000000080600720c */ /* 0x000fe20003f06270 */
[----:B------:R1:W2:-:S12]  /*b0f0*/  SHFL.IDX PT, R10, R5, 0x2, 0x181f ;  /* 0x00581f00050a7f89 */ /* 0x00029800000e0000 */
[----:B------:R-:W-:Y:S05]  /*b100*/  @P0 BRA `(.L_x_46) ;  /* 0x0000009000000947 */ /* 0x000fea0003800000 */
[----:B------:R-:W-:Y:S02]  /*b110*/  ISETP.GE.AND P0, PT, R0, c[0x0][0x3c8], PT ;  /* 0x0000f20000007a0c */ /* 0x000fe40003f06270 */
[----:B------:R-:W-:-:S11]  /*b120*/  ISETP.GE.AND P1, PT, R3, c[0x0][0x3c8], PT ;  /* 0x0000f20003007a0c */ /* 0x000fd60003f26270 */
[----:B------:R-:W-:Y:S02]  /*b130*/  @!P0 SHF.R.S32.HI R6, RZ, 0x1f, R0 ;  /* 0x0000001fff068819 */ /* 0x000fe40000011400 */
[----:B--2-4-:R-:W-:Y:S02]  /*b140*/  @!P1 IMAD.WIDE R12, R3, 0x2, R10 ;  /* 0x00000002030c9825 */ /* 0x014fe400078e020a */
[----:B------:R-:W-:-:S03]  /*b150*/  @!P0 LEA.HI R6, R6, R0, RZ, 0x3 ;  /* 0x0000000006068211 */ /* 0x000fc600078f18ff */
[----:B------:R2:W-:Y:S01]  /*b160*/  @!P1 ST.E.128 [R12.64], RZ ;  /* 0x000000ff0c009985 */ /* 0x0005e2000c101d0c */
[----:B------:R-:W-:-:S05]  /*b170*/  @!P0 LOP3.LUT R6, R6, 0xfffffff8, RZ, 0xc0, !PT ;  /* 0xfffffff806068812 */ /* 0x000fca00078ec0ff */
[----:B---3--:R-:W-:-:S05]  /*b180*/  @!P0 IMAD.WIDE R6, R6, 0x2, R10 ;  /* 0x0000000206068825 */ /* 0x008fca00078e020a */
[----:B------:R2:W-:Y:S02]  /*b190*/  @!P0 ST.E.128 [R6.64], RZ ;  /* 0x000000ff06008985 */ /* 0x0005e4000c101d0c */
.L_x_46:
[----:B------:R-:W-:Y:S05]  /*b1a0*/  BSYNC B0 ;  /* 0x0000000000007941 */ /* 0x000fea0003800000 */
.L_x_45:
[----:B------:R-:W-:Y:S01]  /*b1b0*/  IADD3 R2, R2, 0x60, RZ ;  /* 0x0000006002027810 */ /* 0x000fe20007ffe0ff */
[----:B--23--:R2:W3:Y:S03]  /*b1c0*/  SHFL.IDX PT, R7, R4, 0x3, 0x181f ;  /* 0x00781f0004077f89 */ /* 0x00c4e600000e0000 */
[----:B------:R-:W-:Y:S01]  /*b1d0*/  ISETP.GE.AND P0, PT, R2, R8, PT ;  /* 0x000000080200720c */ /* 0x000fe20003f06270 */
[----:B------:R2:W1:-:S12]  /*b1e0*/  SHFL.IDX PT, R6, R5, 0x3, 0x181f ;  /* 0x00781f0005067f89 */ /* 0x00045800000e0000 */
[----:B------:R-:W-:Y:S05]  /*b1f0*/  @P0 EXIT ;  /* 0x000000000000094d */ /* 0x000fea0003800000 */
[----:B------:R-:W-:-:S13]  /*b200*/  ISETP.GE.AND P0, PT, R3, c[0x0][0x3c8], PT ;  /* 0x0000f20003007a0c */ /* 0x000fda0003f06270 */
[----:B-1-3--:R-:W-:-:S05]  /*b210*/  @!P0 IMAD.WIDE R2, R3, 0x2, R6 ;  /* 0x0000000203028825 */ /* 0x00afca00078e0206 */
[----:B------:R1:W-:Y:S01]  /*b220*/  @!P0 ST.E.128 [R2.64], RZ ;  /* 0x000000ff02008985 */ /* 0x0003e2000c101d0c */
[----:B------:R-:W-:-:S13]  /*b230*/  ISETP.GE.AND P0, PT, R0, c[0x0][0x3c8], PT ;  /* 0x0000f20000007a0c */ /* 0x000fda0003f06270 */
[----:B------:R-:W-:Y:S05]  /*b240*/  @P0 EXIT ;  /* 0x000000000000094d */ /* 0x000fea0003800000 */
[----:B-1----:R-:W-:-:S04]  /*b250*/  SHF.R.S32.HI R2, RZ, 0x1f, R0 ;  /* 0x0000001fff027819 */ /* 0x002fc80000011400 */
[----:B------:R-:W-:-:S04]  /*b260*/  LEA.HI R0, R2, R0, RZ, 0x3 ;  /* 0x0000000002007211 */ /* 0x000fc800078f18ff */
[----:B------:R-:W-:-:S05]  /*b270*/  LOP3.LUT R0, R0, 0xfffffff8, RZ, 0xc0, !PT ;  /* 0xfffffff800007812 */ /* 0x000fca00078ec0ff */
[----:B------:R-:W-:-:S05]  /*b280*/  IMAD.WIDE R6, R0, 0x2, R6 ;  /* 0x0000000200067825 */ /* 0x000fca00078e0206 */
[----:B------:R-:W-:Y:S01]  /*b290*/  ST.E.128 [R6.64], RZ ;  /* 0x000000ff06007985 */ /* 0x000fe2000c101d0c */
[----:B------:R-:W-:Y:S05]  /*b2a0*/  EXIT ;  /* 0x000000000000794d */ /* 0x000fea0003800000 */
.L_x_47:
        /* <DEDUP_REMOVED lines=13> */
.L_x_2166:


//--------------------- .text._ZN7cutlass13device_kernelIN5flash19enable_sm80_to_sm89INS1_16FlashAttnFwdSm80INS1_25CollectiveMainloopFwdSm80ILi8ELi1ELb1EN4cute5tupleIJNS5_1CILi128EEES8_S8_EEELi128ENS_10bfloat16_tEfNS_4arch4Sm80ELb0ELb0ELb0ELb1ELb1ELb1ELb1ELb0EEENS1_21CollectiveEpilogueFwdIS9_NS6_IJNS7_ILi1EEESF_SF_EEESA_SC_Li256ELb1ELb1ELb0ELb0EEENS1_19SingleTileSchedulerILb1ELb0ELb1ELi128EEEEEEEEEvNT_6ParamsE --------------------------
	.section	.text._ZN7cutlass13device_kernelIN5flash19enable_sm80_to_sm89INS1_16FlashAttnFwdSm80INS1_25CollectiveMainloopFwdSm80ILi8ELi1ELb1EN4cute5tupleIJNS5_1CILi128EEES8_S8_EEELi128ENS_10bfloat16_tEfNS_4arch4Sm80ELb0ELb0ELb0ELb1ELb1ELb1ELb1ELb0EEENS1_21CollectiveEpilogueFwdIS9_NS6_IJNS7_ILi1EEESF_SF_EEESA_SC_Li256ELb1ELb1ELb0ELb0EEENS1_19SingleTileSchedulerILb1ELb0ELb1ELi128EEEEEEEEEvNT_6ParamsE,"ax",@progbits
	.sectioninfo	@"SHI_REGISTERS=253"
	.align	128
.text._ZN7cutlass13device_kernelIN5flash19enable_sm80_to_sm89INS1_16FlashAttnFwdSm80INS1_25CollectiveMainloopFwdSm80ILi8ELi1ELb1EN4cute5tupleIJNS5_1CILi128EEES8_S8_EEELi128ENS_10bfloat16_tEfNS_4arch4Sm80ELb0ELb0ELb0ELb1ELb1ELb1ELb1ELb0EEENS1_21CollectiveEpilogueFwdIS9_NS6_IJNS7_ILi1EEESF_SF_EEESA_SC_Li256ELb1ELb1ELb0ELb0EEENS1_19SingleTileSchedulerILb1ELb0ELb1ELi128EEEEEEEEEvNT_6ParamsE:
        .type           _ZN7cutlass13device_kernelIN5flash19enable_sm80_to_sm89INS1_16FlashAttnFwdSm80INS1_25CollectiveMainloopFwdSm80ILi8ELi1ELb1EN4cute5tupleIJNS5_1CILi128EEES8_S8_EEELi128ENS_10bfloat16_tEfNS_4arch4Sm80ELb0ELb0ELb0ELb1ELb1ELb1ELb1ELb0EEENS1_21CollectiveEpilogueFwdIS9_NS6_IJNS7_ILi1EEESF_SF_EEESA_SC_Li256ELb1ELb1ELb0ELb0EEENS1_19SingleTileSchedulerILb1ELb0ELb1ELi128EEEEEEEEEvNT_6ParamsE,@function
        .size           _ZN7cutlass13device_kernelIN5flash19enable_sm80_to_sm89INS1_16FlashAttnFwdSm80INS1_25CollectiveMainloopFwdSm80ILi8ELi1ELb1EN4cute5tupleIJNS5_1CILi128EEES8_S8_EEELi128ENS_10bfloat16_tEfNS_4arch4Sm80ELb0ELb0ELb0ELb1ELb1ELb1ELb1ELb0EEENS1_21CollectiveEpilogueFwdIS9_NS6_IJNS7_ILi1EEESF_SF_EEESA_SC_Li256ELb1ELb1ELb0ELb0EEENS1_19SingleTileSchedulerILb1ELb0ELb1ELi128EEEEEEEEEvNT_6ParamsE,(.L_x_2167 - _ZN7cutlass13device_kernelIN5flash19enable_sm80_to_sm89INS1_16FlashAttnFwdSm80INS1_25CollectiveMainloopFwdSm80ILi8ELi1ELb1EN4cute5tupleIJNS5_1CILi128EEES8_S8_EEELi128ENS_10bfloat16_tEfNS_4arch4Sm80ELb0ELb0ELb0ELb1ELb1ELb1ELb1ELb0EEENS1_21CollectiveEpilogueFwdIS9_NS6_IJNS7_ILi1EEESF_SF_EEESA_SC_Li256ELb1ELb1ELb0ELb0EEENS1_19SingleTileSchedulerILb1ELb0ELb1ELi128EEEEEEEEEvNT_6ParamsE)
        .other          _ZN7cutlass13device_kernelIN5flash19enable_sm80_to_sm89INS1_16FlashAttnFwdSm80INS1_25CollectiveMainloopFwdSm80ILi8ELi1ELb1EN4cute5tupleIJNS5_1CILi128EEES8_S8_EEELi128ENS_10bfloat16_tEfNS_4arch4Sm80ELb0ELb0ELb0ELb1ELb1ELb1ELb1ELb0EEENS1_21CollectiveEpilogueFwdIS9_NS6_IJNS7_ILi1EEESF_SF_EEESA_SC_Li256ELb1ELb1ELb0ELb0EEENS1_19SingleTileSchedulerILb1ELb0ELb1ELi128EEEEEEEEEvNT_6ParamsE,@"STO_CUDA_ENTRY STV_DEFAULT"
_ZN7cutlass13device_kernelIN5flash19enable_sm80_to_sm89INS1_16FlashAttnFwdSm80INS1_25CollectiveMainloopFwdSm80ILi8ELi1ELb1EN4cute5tupleIJNS5_1CILi128EEES8_S8_EEELi128ENS_10bfloat16_tEfNS_4arch4Sm80ELb0ELb0ELb0ELb1ELb1ELb1ELb1ELb0EEENS1_21CollectiveEpilogueFwdIS9_NS6_IJNS7_ILi1EEESF_SF_EEESA_SC_Li256ELb1ELb1ELb0ELb0EEENS1_19SingleTileSchedulerILb1ELb0ELb1ELi128EEEEEEEEEvNT_6ParamsE:
        /* <DEDUP_REMOVED lines=11> */
[----:B------:R-:W-:Y:S05]  /*00b0*/  @!P0 BRA `(.L_x_48) ;  /* 0x000001c000008947 */ /* 0x000fea0003800000 */
[----:B---3--:R-:W-:-:S04]  /*00c0*/  ISETP.NE.U32.AND P0, PT, RZ, c[0x0][0x568], PT ;  /* 0x00015a00ff007a0c */ /* 0x008fc80003f05070 */
[----:B------:R-:W-:-:S13]  /*00d0*/  ISETP.NE.AND.EX P0, PT, RZ, c[0x0][0x56c], PT, P0 ;  /* 0x00015b00ff007a0c */ /* 0x000fda0003f05300 */
[----:B------:R-:W-:Y:S05]  /*00e0*/  @!P0 BRA `(.L_x_49) ;  /* 0x0000005000008947 */ /* 0x000fea0003800000 */
[----:B------:R-:W-:Y:S02]  /*00f0*/  MOV R2, UR4 ;  /* 0x0000000400027c02 */ /* 0x000fe40008000f00 */
[----:B------:R-:W-:-:S05]  /*0100*/  MOV R3, UR5 ;  /* 0x0000000500037c02 */ /* 0x000fca0008000f00 */
[----:B------:R-:W2:Y:S02]  /*0110*/  LDG.E R2, [R2.64] ;  /* 0x0000001402027981 */ /* 0x000ea4000c1e1900 */
[----:B--2---:R1:W2:Y:S02]  /*0120*/  R2UR UR6, R2 ;  /* 0x00000000020673c2 */ /* 0x0042a400000e0000 */
[----:B-12---:R-:W-:Y:S05]  /*0130*/  BRA `(.L_x_50) ;  /* 0x000000e000007947 */ /* 0x006fea0003800000 */
.L_x_49:
        /* <DEDUP_REMOVED lines=13> */
.L_x_51:
[----:B------:R-:W-:Y:S02]  /*0210*/  ULDC UR6, c[0x0][0x54c] ;  /* 0x0001530000067ab9 */ /* 0x000fe40000000800 */
.L_x_50:
[----:B------:R-:W-:Y:S02]  /*0220*/  ULDC UR4, c[0x0][0x548] ;  /* 0x0001520000047ab9 */ /* 0x000fe40000000800 */
[----:B------:R-:W-:-:S02]  /*0230*/  USHF.L.U32 UR5, UR12, 0x7, URZ ;  /* 0x000000070c057899 */ /* 0x000fc4000800063f */
[----:B------:R-:W-:-:S04]  /*0240*/  UIMAD UR4, UR6, UR4, URZ ;  /* 0x00000004060472a4 */ /* 0x000fc8000f8e023f */
[----:B------:R-:W-:-:S04]  /*0250*/  UISETP.GE.AND UP0, UPT, UR5, UR4, UPT ;  /* 0x000000040500728c */ /* 0x000fc8000bf06270 */
[----:B------:R-:W-:Y:S01]  /*0260*/  USEL UR19, UR19, 0xffffffff, !UP0 ;  /* 0xffffffff13137887 */ /* 0x000fe2000c000000 */
[----:B------:R-:W-:Y:S05]  /*0270*/  BRA `(.L_x_52) ;  /* 0x000001b000007947 */ /* 0x000fea0003800000 */
.L_x_48:
        /* <DEDUP_REMOVED lines=8> */
.L_x_53:
        /* <DEDUP_REMOVED lines=13> */
.L_x_55:
[----:B------:R-:W-:Y:S02]  /*03d0*/  ULDC UR6, c[0x0][0x54c] ;  /* 0x0001530000067ab9 */ /* 0x000fe40000000800 */
.L_x_54:
[----:B------:R-:W-:Y:S02]  /*03e0*/  ULDC UR4, c[0x0][0x548] ;  /* 0x0001520000047ab9 */ /* 0x000fe40000000800 */
[----:B------:R-:W-:-:S02]  /*03f0*/  USHF.L.U32 UR5, UR12, 0x7, URZ ;  /* 0x000000070c057899 */ /* 0x000fc4000800063f */
[----:B------:R-:W-:-:S04]  /*0400*/  UIMAD UR4, UR6, UR4, URZ ;  /* 0x00000004060472a4 */ /* 0x000fc8000f8e023f */
[----:B------:R-:W-:-:S04]  /*0410*/  UISETP.GE.AND UP0, UPT, UR5, UR4, UPT ;  /* 0x000000040500728c */ /* 0x000fc8000bf06270 */
[----:B------:R-:W-:-:S06]  /*0420*/  USEL UR19, UR19, 0xffffffff, !UP0 ;  /* 0xffffffff13137887 */ /* 0x000fcc000c000000 */
.L_x_52:
[----:B------:R-:W-:-:S13]  /*0430*/  ISETP.LE.AND P0, PT, RZ, UR19, PT ;  /* 0x00000013ff007c0c */ /* 0x000fda000bf03270 */
[----:B------:R-:W-:Y:S05]  /*0440*/  @!P0 EXIT ;  /* 0x000000000000894d */ /* 0x000fea0003800000 */
[----:B------:R-:W-:Y:S01]  /*0450*/  ULDC.64 UR4, c[0x0][0x360] ;  /* 0x0000d80000047ab9 */ /* 0x000fe20000000a00 */
[----:B------:R-:W-:Y:S01]  /*0460*/  ISETP.NE.U32.AND P3, PT, RZ, c[0x0][0x348], PT ;  /* 0x0000d200ff007a0c */ /* 0x000fe20003f65070 */
[----:B------:R-:W-:Y:S02]  /*0470*/  UISETP.NE.U32.AND UP0, UPT, URZ, UR4, UPT ;  /* 0x000000043f00728c */ /* 0x000fe4000bf05070 */
[----:B------:R-:W-:Y:S01]  /*0480*/  ULDC.64 UR6, c[0x0][0x370] ;  /* 0x0000dc0000067ab9 */ /* 0x000fe20000000a00 */
[----:B------:R-:W-:Y:S01]  /*0490*/  ISETP.NE.AND.EX P3, PT, RZ, c[0x0][0x34c], PT, P3 ;  /* 0x0000d300ff007a0c */ /* 0x000fe20003f65330 */
[----:B------:R-:W-:Y:S02]  /*04a0*/  UISETP.NE.AND.EX UP0, UPT, URZ, UR5, UPT, UP0 ;  /* 0x000000053f00728c */ /* 0x000fe4000bf05300 */
[----:B------:R-:W-:Y:S02]  /*04b0*/  UISETP.NE.U32.AND UP1, UPT, URZ, UR6, UPT ;  /* 0x000000063f00728c */ /* 0x000fe4000bf25070 */
[----:B------:R-:W-:-:S02]  /*04c0*/  ULDC.64 UR4, c[0x0][0x360] ;  /* 0x0000d80000047ab9 */ /* 0x000fc40000000a00 */
[----:B------:R-:W-:Y:S01]  /*04d0*/  UISETP.NE.AND.EX UP1, UPT, URZ, UR7, UPT, UP1 ;  /* 0x000000073f00728c */ /* 0x000fe2000bf25310 */
[----:B------:R-:W-:Y:S01]  /*04e0*/  PLOP3.LUT P0, PT, PT, PT, UP0, 0x80, 0x0 ;  /* 0x000000000000781c */ /* 0x000fe20003f0f008 */
[----:B------:R-:W-:Y:S02]  /*04f0*/  ULDC.64 UR8, c[0x0][0x370] ;  /* 0x0000dc0000087ab9 */ /* 0x000fe40000000a00 */
[----:B------:R-:W-:Y:S02]  /*0500*/  ULDC.64 UR6, c[0x0][0x348] ;  /* 0x0000d20000067ab9 */ /* 0x000fe40000000a00 */
[----:B------:R-:W-:Y:S01]  /*0510*/  @UP0 UIMAD.WIDE UR4, UR19, UR22, UR4 ;  /* 0x00000016130402a5 */ /* 0x000fe2000f8e0204 */
[----:B------:R-:W-:Y:S01]  /*0520*/  PLOP3.LUT P2, PT, PT, PT, UP1, 0x80, 0x0 ;  /* 0x000000000000781c */ /* 0x000fe20003f4f018 */
[----:B------:R-:W-:Y:S01]  /*0530*/  UIMAD.WIDE UR6, UR19, UR22, UR6 ;  /* 0x00000016130672a5 */ /* 0x000fe2000f8e0206 */
[----:B------:R-:W-:Y:S02]  /*0540*/  ISETP.NE.U32.AND P4, PT, RZ, c[0x0][0x350], PT ;  /* 0x0000d400ff007a0c */ /* 0x000fe40003f85070 */
[----:B------:R-:W-:Y:S01]  /*0550*/  @UP1 UIMAD.WIDE UR8, UR19, UR22, UR8 ;  /* 0x00000016130812a5 */ /* 0x000fe2000f8e0208 */
[----:B------:R-:W-:Y:S01]  /*0560*/  IMAD.U32 R2, RZ, RZ, UR4 ;  /* 0x00000004ff027e24 */ /* 0x000fe2000f8e00ff */
[----:B------:R-:W-:Y:S01]  /*0570*/  MOV R3, UR5 ;  /* 0x0000000500037c02 */ /* 0x000fe20008000f00 */
[----:B------:R-:W-:Y:S01]  /*0580*/  ULDC.64 UR4, c[0x0][0x358] ;  /* 0x0000d60000047ab9 */ /* 0x000fe20000000a00 */
[----:B------:R-:W-:Y:S01]  /*0590*/  IMAD.U32 R10, RZ, RZ, UR6 ;  /* 0x00000006ff0a7e24 */ /* 0x000fe2000f8e00ff */
[----:B------:R-:W-:Y:S01]  /*05a0*/  UISETP.NE.U32.AND UP2, UPT, URZ, UR4, UPT ;  /* 0x000000043f00728c */ /* 0x000fe2000bf45070 */
[----:B------:R-:W-:Y:S01]  /*05b0*/  IMAD.U32 R11, RZ, RZ, UR7 ;  /* 0x00000007ff0b7e24 */ /* 0x000fe2000f8e00ff */
[----:B------:R-:W-:Y:S01]  /*05c0*/  ISETP.NE.AND.EX P4, PT, RZ, c[0x0][0x354], PT, P4 ;  /* 0x0000d500ff007a0c */ /* 0x000fe20003f85340 */
[----:B------:R-:W-:Y:S01]  /*05d0*/  IMAD.U32 R4, RZ, RZ, UR8 ;  /* 0x00000008ff047e24 */ /* 0x000fe2000f8e00ff */
[----:B------:R-:W-:Y:S01]  /*05e0*/  UISETP.NE.AND.EX UP2, UPT, URZ, UR5, UPT, UP2 ;  /* 0x000000053f00728c */ /* 0x000fe2000bf45320 */
[----:B------:R-:W-:Y:S01]  /*05f0*/  IMAD.U32 R5, RZ, RZ, UR9 ;  /* 0x00000009ff057e24 */ /* 0x000fe2000f8e00ff */
[----:B------:R-:W-:Y:S01]  /*0600*/  ULDC.64 UR6, c[0x0][0x350] ;  /* 0x0000d40000067ab9 */ /* 0x000fe20000000a00 */
[----:B------:R1:W2:Y:S01]  /*0610*/  @P0 LDG.E R0, [R2.64] ;  /* 0x0000001402000981 */ /* 0x0002a2000c1e1900 */
[----:B------:R-:W-:-:S02]  /*0620*/  ULDC.64 UR4, c[0x0][0x358] ;  /* 0x0000d60000047ab9 */ /* 0x000fc40000000a00 */
[----:B------:R-:W-:Y:S01]  /*0630*/  PLOP3.LUT P1, PT, PT, PT, UP2, 0x80, 0x0 ;  /* 0x000000000000781c */ /* 0x000fe20003f2f028 */
[----:B------:R-:W-:Y:S01]  /*0640*/  UIMAD.WIDE UR6, UR19, UR22, UR6 ;  /* 0x00000016130672a5 */ /* 0x000fe2000f8e0206 */
[----:B------:R-:W3:Y:S01]  /*0650*/  @P2 LDG.E R4, [R4.64] ;  /* 0x0000001404042981 */ /* 0x000ee2000c1e1900 */
[----:B------:R-:W-:Y:S01]  /*0660*/  UIMAD.WIDE UR4, UR19, UR22, UR4 ;  /* 0x00000016130472a5 */ /* 0x000fe2000f8e0204 */
[----:B------:R-:W-:-:S03]  /*0670*/  MOV R88, RZ ;  /* 0x000000ff00587202 */ /* 0x000fc60000000f00 */
[----:B------:R-:W-:Y:S01]  /*0680*/  IMAD.U32 R8, RZ, RZ, UR6 ;  /* 0x00000006ff087e24 */ /* 0x000fe2000f8e00ff */
[----:B------:R-:W-:Y:S01]  /*0690*/  MOV R9, UR7 ;  /* 0x0000000700097c02 */ /* 0x000fe20008000f00 */
[----:B------:R-:W-:Y:S01]  /*06a0*/  IMAD.U32 R6, RZ, RZ, UR4 ;  /* 0x00000004ff067e24 */ /* 0x000fe2000f8e00ff */
[----:B------:R-:W-:-:S03]  /*06b0*/  MOV R7, UR5 ;  /* 0x0000000500077c02 */ /* 0x000fc60008000f00 */
[----:B------:R4:W5:Y:S04]  /*06c0*/  @P4 LDG.E R88, [R8.64] ;  /* 0x0000001408584981 */ /* 0x000968000c1e1900 */
[----:B-1----:R-:W4:Y:S01]  /*06d0*/  @P3 LDG.E R3, [R10.64] ;  /* 0x000000140a033981 */ /* 0x002f22000c1e1900 */
[----:B------:R-:W-:-:S06]  /*06e0*/  IMAD.MOV.U32 R2, RZ, RZ, RZ ;  /* 0x000000ffff027224 */ /* 0x000fcc00078e00ff */
[----:B------:R1:W5:Y:S01]  /*06f0*/  @P1 LDG.E R2, [R6.64] ;  /* 0x0000001406021981 */ /* 0x000362000c1e1900 */
[----:B------:R-:W1:Y:S01]  /*0700*/  S2UR UR11, SR_CTAID.Y ;  /* 0x00000000000b79c3 */ /* 0x000e620000002600 */
[----:B------:R-:W-:Y:S02]  /*0710*/  UMOV UR14, URZ ;  /* 0x0000003f000e7c82 */ /* 0x000fe40008000000 */
[----:B------:R-:W-:Y:S02]  /*0720*/  ULDC UR18, c[0x0][0x168] ;  /* 0x00005a0000127ab9 */ /* 0x000fe40000000800 */
[----:B------:R-:W-:Y:S02]  /*0730*/  UMOV UR15, URZ ;  /* 0x0000003f000f7c82 */ /* 0x000fe40008000000 */
[----:B------:R-:W-:Y:S02]  /*0740*/  ULDC UR4, c[0x0][0x2ac] ;  /* 0x0000ab0000047ab9 */ /* 0x000fe40000000800 */
[----:B------:R-:W-:-:S02]  /*0750*/  ULDC UR17, c[0x0][0x1d0] ;  /* 0x0000740000117ab9 */ /* 0x000fc40000000800 */
[----:B------:R-:W-:Y:S02]  /*0760*/  UIMAD UR17, UR4, UR17, URZ ;  /* 0x00000011041172a4 */ /* 0x000fe4000f8e023f */
[----:B------:R-:W-:Y:S02]  /*0770*/  ULDC UR16, c[0x0][0x228] ;  /* 0x00008a0000107ab9 */ /* 0x000fe40000000800 */
[----:B-1----:R-:W-:Y:S01]  /*0780*/  USHF.R.S32.HI UR10, URZ, 0x1f, UR11 ;  /* 0x0000001f3f0a7899 */ /* 0x002fe2000801140b */
[----:B--2---:R1:W2:Y:S08]  /*0790*/  @P0 R2UR UR18, R0 ;  /* 0x00000000001203c2 */ /* 0x0042b000000e0000 */
[----:B---3--:R1:W3:Y:S08]  /*07a0*/  @P2 R2UR UR14, R4 ;  /* 0x00000000040e23c2 */ /* 0x0082f000000e0000 */
[----:B----4-:R1:W4:Y:S01]  /*07b0*/  @P3 R2UR UR15, R3 ;  /* 0x00000000030f33c2 */ /* 0x01032200000e0000 */
[----:B------:R-:W-:Y:S05]  /*07c0*/  @P0 BRA `(.L_x_56) ;  /* 0x0000006000000947 */ /* 0x000fea0003800000 */
[----:B--2---:R-:W-:Y:S05]  /*07d0*/  @!P3 BRA `(.L_x_56) ;  /* 0x000000500000b947 */ /* 0x004fea0003800000 */
[----:B-1----:R1:W2:Y:S04]  /*07e0*/  LDG.E R0, [R10.64] ;  /* 0x000000140a007981 */ /* 0x0022a8000c1e1900 */
[----:B-1--4-:R-:W4:Y:S01]  /*07f0*/  LDG.E R10, [R10.64+0x4] ;  /* 0x000004140a0a7981 */ /* 0x012f22000c1e1900 */
[----:B--2---:R-:W1:Y:S08]  /*0800*/  R2UR UR18, R0 ;  /* 0x00000000001273c2 */ /* 0x004e7000000e0000 */
[----:B----4-:R-:W1:Y:S02]  /*0810*/  R2UR UR4, R10 ;  /* 0x000000000a0473c2 */ /* 0x010e6400000e0000 */
[----:B-1----:R-:W-:-:S06]  /*0820*/  UIADD3 UR18, -UR18, UR4, URZ ;  /* 0x0000000412127290 */ /* 0x002fcc000fffe13f */
.L_x_56:
[----:B--2---:R-:W-:-:S04]  /*0830*/  ISETP.NE.U32.AND P0, PT, RZ, c[0x0][0x368], PT ;  /* 0x0000da00ff007a0c */ /* 0x004fc80003f05070 */
[----:B------:R-:W-:-:S13]  /*0840*/  ISETP.NE.AND.EX P0, PT, RZ, c[0x0][0x36c], PT, P0 ;  /* 0x0000db00ff007a0c */ /* 0x000fda0003f05300 */
[----:B------:R-:W-:Y:S05]  /*0850*/  @!P0 BRA `(.L_x_57) ;  /* 0x0000007000008947 */ /* 0x000fea0003800000 */
[----:B------:R-:W-:Y:S02]  /*0860*/  ULDC.64 UR4, c[0x0][0x368] ;  /* 0x0000da0000047ab9 */ /* 0x000fe40000000a00 */
[----:B------:R-:W-:-:S06]  /*0870*/  UIMAD.WIDE UR4, UR19, UR22, UR4 ;  /* 0x00000016130472a5 */ /* 0x000fcc000f8e0204 */
[----:B-1----:R-:W-:Y:S02]  /*0880*/  MOV R4, UR4 ;  /* 0x0000000400047c02 */ /* 0x002fe40008000f00 */
[----:B------:R-:W-:-:S05]  /*0890*/  MOV R5, UR5 ;  /* 0x0000000500057c02 */ /* 0x000fca0008000f00 */
[----:B------:R-:W2:Y:S02]  /*08a0*/  LDG.E R0, [R4.64] ;  /* 0x0000001404007981 */ /* 0x000ea4000c1e1900 */
[----:B--2---:R1:W2:Y:S02]  /*08b0*/  R2UR UR17, R0 ;  /* 0x00000000001173c2 */ /* 0x0042a400000e0000 */
[----:B-12---:R-:W-:Y:S05]  /*08c0*/  BRA `(.L_x_58) ;  /* 0x0000006000007947 */ /* 0x006fea0003800000 */
.L_x_57:
[----:B------:R-:W-:Y:S05]  /*08d0*/  @!P4 BRA `(.L_x_58) ;  /* 0x000000500000c947 */ /* 0x000fea0003800000 */
[----:B-1----:R1:W2:Y:S04]  /*08e0*/  LDG.E R0, [R8.64] ;  /* 0x0000001408007981 */ /* 0x0022a8000c1e1900 */
[----:B-1--4-:R-:W4:Y:S01]  /*08f0*/  LDG.E R8, [R8.64+0x4] ;  /* 0x0000041408087981 */ /* 0x012f22000c1e1900 */
[----:B--2---:R-:W1:Y:S08]  /*0900*/  R2UR UR17, R0 ;  /* 0x00000000001173c2 */ /* 0x004e7000000e0000 */
[----:B----4-:R-:W1:Y:S02]  /*0910*/  R2UR UR4, R8 ;  /* 0x00000000080473c2 */ /* 0x010e6400000e0000 */
[----:B-1----:R-:W-:-:S06]  /*0920*/  UIADD3 UR17, -UR17, UR4, URZ ;  /* 0x0000000411117290 */ /* 0x002fcc000fffe13f */
.L_x_58:
[----:B-1----:R1:W2:Y:S01]  /*0930*/  @P1 LDG.E R0, [R6.64] ;  /* 0x0000001406001981 */ /* 0x0022a2000c1e1900 */
[----:B------:R-:W-:-:S03]  /*0940*/  ULDC.64 UR4, c[0x0][0x378] ;  /* 0x0000de0000047ab9 */ /* 0x000fc60000000a00 */
[----:B-1--4-:R-:W4:Y:S01]  /*0950*/  @P1 LDG.E R6, [R6.64+0x4] ;  /* 0x0000041406061981 */ /* 0x012f22000c1e1900 */
[----:B------:R-:W-:-:S04]  /*0960*/  UISETP.NE.U32.AND UP0, UPT, URZ, UR4, UPT ;  /* 0x000000043f00728c */ /* 0x000fc8000bf05070 */
[----:B------:R-:W-:-:S03]  /*0970*/  UISETP.NE.AND.EX UP0, UPT, URZ, UR5, UPT, UP0 ;  /* 0x000000053f00728c */ /* 0x000fc6000bf05300 */
[----:B------:R-:W-:-:S03]  /*0980*/  ULDC.64 UR4, c[0x0][0x378] ;  /* 0x0000de0000047ab9 */ /* 0x000fc60000000a00 */
[----:B------:R-:W-:-:S05]  /*0990*/  PLOP3.LUT P0, PT, PT, PT, UP0, 0x80, 0x0 ;  /* 0x000000000000781c */ /* 0x000fca0003f0f008 */
[----:B------:R-:W-:-:S06]  /*09a0*/  @UP0 UIMAD.WIDE UR4, UR19, UR22, UR4 ;  /* 0x00000016130402a5 */ /* 0x000fcc000f8e0204 */
[----:B------:R-:W-:Y:S02]  /*09b0*/  IMAD.U32 R4, RZ, RZ, UR4 ;  /* 0x00000004ff047e24 */ /* 0x000fe4000f8e00ff */
[----:B------:R-:W-:-:S05]  /*09c0*/  IMAD.U32 R5, RZ, RZ, UR5 ;  /* 0x00000005ff057e24 */ /* 0x000fca000f8e00ff */
[----:B---3--:R-:W3:Y:S01]  /*09d0*/  @P0 LDG.E R4, [R4.64] ;  /* 0x0000001404040981 */ /* 0x008ee2000c1e1900 */
[----:B------:R-:W-:Y:S02]  /*09e0*/  UIADD3 UR5, -UR14, UR17, URZ ;  /* 0x000000110e057290 */ /* 0x000fe4000fffe13f */
[----:B------:R-:W-:Y:S01]  /*09f0*/  UMOV UR13, UR17 ;  /* 0x00000011000d7c82 */ /* 0x000fe20008000000 */
[----:B--2---:R-:W1:Y:S08]  /*0a00*/  @P1 R2UR UR4, R0 ;  /* 0x00000000000413c2 */ /* 0x004e7000000e0000 */
[----:B----4-:R-:W1:Y:S02]  /*0a10*/  @P1 R2UR UR6, R6 ;  /* 0x00000000060613c2 */ /* 0x010e6400000e0000 */
[----:B-1----:R-:W-:-:S02]  /*0a20*/  @UP2 UIADD3 UR16, -UR4, UR6, URZ ;  /* 0x0000000604102290 */ /* 0x002fc4000fffe13f */
[----:B------:R-:W-:Y:S02]  /*0a30*/  UIADD3 UR6, -UR5, URZ, URZ ;  /* 0x0000003f05067290 */ /* 0x000fe4000fffe13f */
[----:B------:R-:W-:Y:S02]  /*0a40*/  UIADD3 UR9, UR5, UR16, URZ ;  /* 0x0000001005097290 */ /* 0x000fe4000fffe03f */
[----:B---3--:R1:W2:Y:S01]  /*0a50*/  @P0 R2UR UR13, R4 ;  /* 0x00000000040d03c2 */ /* 0x0082a200000e0000 */
[----:B------:R-:W-:Y:S02]  /*0a60*/  UISETP.LT.AND UP1, UPT, URZ, UR6, UPT ;  /* 0x000000063f00728c */ /* 0x000fe4000bf21270 */
[----:B------:R-:W-:Y:S02]  /*0a70*/  UIADD3 UR4, UR9, 0x7f, URZ ;  /* 0x0000007f09047890 */ /* 0x000fe4000fffe03f */
[----:B------:R-:W-:Y:S02]  /*0a80*/  USEL UR6, URZ, UR6, !UP1 ;  /* 0x000000063f067287 */ /* 0x000fe4000c800000 */
[----:B------:R-:W-:-:S04]  /*0a90*/  USHF.R.S32.HI UR8, URZ, 0x1f, UR4 ;  /* 0x0000001f3f087899 */ /* 0x000fc80008011404 */
[----:B------:R-:W-:-:S04]  /*0aa0*/  ULEA.HI UR8, UR8, UR4, URZ, 0x7 ;  /* 0x0000000408087291 */ /* 0x000fc8000f8f383f */
[----:B------:R-:W-:-:S04]  /*0ab0*/  ULOP3.LUT UR7, UR8, 0xffffff80, URZ, 0xc0, !UPT ;  /* 0xffffff8008077892 */ /* 0x000fc8000f8ec03f */
[----:B------:R-:W-:-:S04]  /*0ac0*/  UIADD3 UR5, -UR5, UR7, URZ ;  /* 0x0000000705057290 */ /* 0x000fc8000fffe13f */
[----:B------:R-:W-:-:S04]  /*0ad0*/  UISETP.LT.AND UP0, UPT, UR5, UR16, UPT ;  /* 0x000000100500728c */ /* 0x000fc8000bf01270 */
[----:B------:R-:W-:-:S04]  /*0ae0*/  USEL UR5, UR5, UR16, UP0 ;  /* 0x0000001005057287 */ /* 0x000fc80008000000 */
[----:B------:R-:W-:Y:S02]  /*0af0*/  UISETP.GT.AND UP0, UPT, UR5, UR6, UPT ;  /* 0x000000060500728c */ /* 0x000fe4000bf04270 */
[----:B------:R-:W-:-:S07]  /*0b00*/  USHF.R.U32.HI UR6, URZ, 0x7, UR6 ;  /* 0x000000073f067899 */ /* 0x000fce0008011606 */
[----:B------:R-:W-:Y:S02]  /*0b10*/  UMOV UR23, UR6 ;  /* 0x0000000600177c82 */ /* 0x000fe40008000000 */
[----:B------:R-:W-:-:S04]  /*0b20*/  @UP0 UIADD3 UR5, UR5, 0x7f, URZ ;  /* 0x0000007f05050890 */ /* 0x000fc8000fffe03f */
[----:B------:R-:W-:-:S04]  /*0b30*/  @UP0 USHF.R.S32.HI UR4, URZ, 0x1f, UR5 ;  /* 0x0000001f3f040899 */ /* 0x000fc80008011405 */
[----:B------:R-:W-:-:S04]  /*0b40*/  @UP0 ULEA.HI UR4, UR4, UR5, URZ, 0x7 ;  /* 0x0000000504040291 */ /* 0x000fc8000f8f383f */
[----:B------:R-:W-:-:S04]  /*0b50*/  @UP0 USHF.R.S32.HI UR23, URZ, 0x7, UR4 ;  /* 0x000000073f170899 */ /* 0x000fc80008011404 */
[----:B------:R-:W-:-:S06]  /*0b60*/  UISETP.GT.AND UP0, UPT, UR23, UR6, UPT ;  /* 0x000000061700728c */ /* 0x000fcc000bf04270 */
[----:B------:R-:W-:-:S13]  /*0b70*/  PLOP3.LUT P0, PT, PT, PT, UP0, 0x80, 0x0 ;  /* 0x000000000000781c */ /* 0x000fda0003f0f008 */
[----:B------:R-:W-:Y:S05]  /*0b80*/  @!P0 BRA `(.L_x_59) ;  /* 0x000070f000008947 */ /* 0x000fea0003800000 */
[----:B-12---:R-:W-:Y:S02]  /*0b90*/  ULDC.64 UR4, c[0x0][0x340] ;  /* 0x0000d00000047ab9 */ /* 0x006fe40000000a00 */
        /* <DEDUP_REMOVED lines=8> */
[----:B------:R-:W-:Y:S02]  /*0c20*/  UIADD3 UR22, UR23, -0x1, URZ ;  /* 0xffffffff17167890 */ /* 0x000fe4000fffe03f */
[----:B------:R-:W-:Y:S01]  /*0c30*/  ULDC.64 UR4, c[0x0][0x260] ;  /* 0x0000980000047ab9 */ /* 0x000fe20000000a00 */
[-C--:B------:R-:W-:Y:S01]  /*0c40*/  LEA.HI R132, R136, R75.reuse, RZ, 0x3 ;  /* 0x0000004b88847211 */ /* 0x080fe200078f18ff */
[----:B------:R1:W2:Y:S01]  /*0c50*/  @P4 LDG.E R0, [R4.64] ;  /* 0x0000001404004981 */ /* 0x0002a2000c1e1900 */
[----:B------:R-:W-:Y:S01]  /*0c60*/  UIMAD UR4, UR10, UR4, URZ ;  /* 0x000000040a0472a4 */ /* 0x000fe2000f8e023f */
[----:B------:R-:W-:Y:S01]  /*0c70*/  IMAD.U32 R3, RZ, RZ, UR22 ;  /* 0x00000016ff037e24 */ /* 0x000fe2000f8e00ff */
[----:B------:R-:W-:Y:S01]  /*0c80*/  SHF.R.S32.HI R139, RZ, 0x3, R132 ;  /* 0x00000003ff8b7819 */ /* 0x000fe20000011484 */
[----:B------:R-:W-:Y:S01]  /*0c90*/  IMAD.U32 R20, RZ, RZ, UR11 ;  /* 0x0000000bff147e24 */ /* 0x000fe2000f8e00ff */
[----:B------:R-:W-:Y:S01]  /*0ca0*/  LOP3.LUT R132, R132, 0xfffffff8, RZ, 0xc0, !PT ;  /* 0xfffffff884847812 */ /* 0x000fe200078ec0ff */
[----:B------:R-:W-:Y:S01]  /*0cb0*/  UIMAD UR23, UR11, UR5, UR4 ;  /* 0x000000050b1772a4 */ /* 0x000fe2000f8e0204 */
[----:B------:R-:W-:Y:S01]  /*0cc0*/  SHF.R.S32.HI R8, RZ, 0x1f, R139 ;  /* 0x0000001fff087819 */ /* 0x000fe2000001148b */
[----:B------:R-:W-:Y:S01]  /*0cd0*/  USHF.R.S32.HI UR28, URZ, 0x1f, UR13 ;  /* 0x0000001f3f1c7899 */ /* 0x000fe2000801140d */
[----:B-----5:R-:W-:Y:S01]  /*0ce0*/  IADD3 R156, P5, R139, R2, RZ ;  /* 0x000000028b9c7210 */ /* 0x020fe20007fbe0ff */
[----:B------:R-:W-:Y:S01]  /*0cf0*/  IMAD.IADD R132, R75, 0x1, -R132 ;  /* 0x000000014b847824 */ /* 0x000fe200078e0a84 */
[----:B------:R-:W-:Y:S01]  /*0d00*/  IADD3 R85, -R139, UR16, RZ ;  /* 0x000000108b557c10 */ /* 0x000fe2000fffe1ff */
[----:B------:R-:W-:Y:S01]  /*0d10*/  ULDC.64 UR4, c[0x0][0x240] ;  /* 0x0000900000047ab9 */ /* 0x000fe20000000a00 */
[----:B------:R-:W-:Y:S01]  /*0d20*/  LEA.HI.X.SX32 R157, R2, R8, 0x1, P5 ;  /* 0x00000008029d7211 */ /* 0x000fe200028f0eff */
[C---:B------:R-:W-:Y:S01]  /*0d30*/  IMAD.SHL.U32 R10, R132.reuse, 0x8, RZ ;  /* 0x00000008840a7824 */ /* 0x040fe200078e00ff */
[----:B------:R-:W-:Y:S01]  /*0d40*/  UIMAD UR4, UR10, UR4, URZ ;  /* 0x000000040a0472a4 */ /* 0x000fe2000f8e023f */
[----:B------:R-:W-:Y:S01]  /*0d50*/  IMAD R3, R3, -0x80, R85 ;  /* 0xffffff8003037824 */ /* 0x000fe200078e0255 */
[----:B------:R-:W-:Y:S01]  /*0d60*/  USHF.R.S32.HI UR24, URZ, 0x1f, UR19 ;  /* 0x0000001f3f187899 */ /* 0x000fe20008011413 */
[----:B------:R-:W-:Y:S01]  /*0d70*/  IMAD.SHL.U32 R12, R132, 0x4, RZ ;  /* 0x00000004840c7824 */ /* 0x000fe200078e00ff */
[--C-:B------:R-:W-:Y:S01]  /*0d80*/  SHF.R.S32.HI R11, RZ, 0x1f, R10.reuse ;  /* 0x0000001fff0b7819 */ /* 0x100fe2000001140a */
[----:B------:R-:W-:Y:S01]  /*0d90*/  UIMAD UR25, UR11, UR5, UR4 ;  /* 0x000000050b1972a4 */ /* 0x000fe2000f8e0204 */
[C---:B------:R-:W-:Y:S01]  /*0da0*/  ISETP.GE.AND P3, PT, R3.reuse, 0x1, PT ;  /* 0x000000010300780c */ /* 0x040fe20003f66270 */
[----:B------:R-:W-:Y:S01]  /*0db0*/  USEL UR27, UR19, URZ, !UP2 ;  /* 0x0000003f131b7287 */ /* 0x000fe2000d000000 */
[----:B------:R-:W-:Y:S01]  /*0dc0*/  ISETP.GE.AND P2, PT, R3, 0x21, PT ;  /* 0x000000210300780c */ /* 0x000fe20003f46270 */
[----:B------:R-:W-:Y:S01]  /*0dd0*/  ULDC.64 UR4, c[0x0][0x280] ;  /* 0x0000a00000047ab9 */ /* 0x000fe20000000a00 */
[----:B-1----:R-:W-:Y:S01]  /*0de0*/  IMAD R4, R157, c[0x0][0x238], RZ ;  /* 0x00008e009d047a24 */ /* 0x002fe200078e02ff */
[C---:B------:R-:W-:Y:S01]  /*0df0*/  ISETP.GE.AND P1, PT, R3.reuse, 0x41, PT ;  /* 0x000000410300780c */ /* 0x040fe20003f26270 */
[----:B------:R-:W-:Y:S01]  /*0e00*/  IMAD.WIDE.U32 R20, R20, c[0x0][0x260], R10 ;  /* 0x0000980014147a25 */ /* 0x000fe200078e000a */
[----:B------:R-:W-:Y:S01]  /*0e10*/  ISETP.GT.AND P0, PT, R3, 0x60, PT ;  /* 0x000000600300780c */ /* 0x000fe20003f04270 */
[----:B------:R-:W-:Y:S01]  /*0e20*/  UIMAD UR4, UR28, UR4, URZ ;  /* 0x000000041c0472a4 */ /* 0x000fe2000f8e023f */
[----:B------:R-:W-:Y:S01]  /*0e30*/  SHF.R.S32.HI R13, RZ, 0x1f, R12 ;  /* 0x0000001fff0d7819 */ /* 0x000fe2000001140c */
[C---:B------:R-:W-:Y:S01]  /*0e40*/  IMAD R4, R156.reuse, c[0x0][0x23c], R4 ;  /* 0x00008f009c047a24 */ /* 0x040fe200078e0204 */
[----:B------:R-:W-:Y:S01]  /*0e50*/  IADD3 R21, R21, UR23, RZ ;  /* 0x0000001715157c10 */ /* 0x000fe2000fffe0ff */
[----:B------:R-:W-:Y:S01]  /*0e60*/  IMAD.WIDE.U32 R2, R156, c[0x0][0x238], R10 ;  /* 0x00008e009c027a25 */ /* 0x000fe200078e000a */
[----:B------:R-:W-:Y:S01]  /*0e70*/  UIMAD UR23, UR13, UR5, UR4 ;  /* 0x000000050d1772a4 */ /* 0x000fe2000f8e0204 */
[----:B------:R-:W-:Y:S01]  /*0e80*/  LEA.HI R136, R136, R75, RZ, 0x6 ;  /* 0x0000004b88887211 */ /* 0x000fe200078f30ff */
[----:B------:R-:W-:Y:S01]  /*0e90*/  USHF.R.S32.HI UR29, URZ, 0x1f, UR22 ;  /* 0x0000001f3f1d7899 */ /* 0x000fe20008011416 */
[----:B------:R-:W-:Y:S01]  /*0ea0*/  IMAD.IADD R5, R3, 0x1, R4 ;  /* 0x0000000103057824 */ /* 0x000fe200078e0204 */
[----:B------:R-:W-:Y:S01]  /*0eb0*/  ULDC.64 UR4, c[0x0][0x248] ;  /* 0x0000920000047ab9 */ /* 0x000fe20000000a00 */
[----:B------:R-:W-:Y:S01]  /*0ec0*/  IMAD.MOV.U32 R4, RZ, RZ, R2 ;  /* 0x000000ffff047224 */ /* 0x000fe200078e0002 */
[C---:B------:R-:W-:Y:S01]  /*0ed0*/  ISETP.GE.AND P6, PT, R10.reuse, c[0x0][0x27c], PT ;  /* 0x00009f000a007a0c */ /* 0x040fe20003fc6270 */
[----:B------:R-:W-:Y:S01]  /*0ee0*/  IMAD.U32 R2, RZ, RZ, UR11 ;  /* 0x0000000bff027e24 */ /* 0x000fe2000f8e00ff */
[----:B------:R-:W-:Y:S01]  /*0ef0*/  IADD3 R138, R10, 0x40, RZ ;  /* 0x000000400a8a7810 */ /* 0x000fe20007ffe0ff */
[----:B------:R-:W-:Y:S01]  /*0f00*/  IMAD.MOV.U32 R98, RZ, RZ, c[0x0][0x238] ;  /* 0x00008e00ff627624 */ /* 0x000fe200078e00ff */
[----:B------:R-:W-:Y:S01]  /*0f10*/  P2R R140, PR, RZ, 0x40 ;  /* 0x00000040ff8c7803 */ /* 0x000fe20000000000 */
[----:B------:R-:W-:Y:S01]  /*0f20*/  IMAD.WIDE.U32 R4, R2, c[0x0][0x240], R4 ;  /* 0x0000900002047a25 */ /* 0x000fe200078e0004 */
[----:B------:R-:W-:-:S02]  /*0f30*/  SEL R3, RZ, c[0x0][0x27c], !P6 ;  /* 0x00009f00ff037a07 */ /* 0x000fc40007000000 */
[----:B------:R-:W-:Y:S01]  /*0f40*/  ISETP.GE.AND P6, PT, R10, c[0x0][0x1d4], PT ;  /* 0x000075000a007a0c */ /* 0x000fe20003fc6270 */
[----:B------:R-:W-:Y:S01]  /*0f50*/  IMAD.MOV.U32 R150, RZ, RZ, R4 ;  /* 0x000000ffff967224 */ /* 0x000fe200078e0004 */
[----:B------:R-:W-:Y:S01]  /*0f60*/  IADD3 R151, R5, UR25, RZ ;  /* 0x0000001905977c10 */ /* 0x000fe2000fffe0ff */
[----:B------:R-:W-:Y:S01]  /*0f70*/  USEL UR25, UR24, URZ, !UP2 ;  /* 0x0000003f18197287 */ /* 0x000fe2000d000000 */
[----:B------:R-:W-:Y:S01]  /*0f80*/  IMAD.MOV.U32 R104, RZ, RZ, 0x7 ;  /* 0x00000007ff687424 */ /* 0x000fe200078e00ff */
[----:B------:R-:W-:Y:S01]  /*0f90*/  ISETP.GE.AND P5, PT, R138, c[0x0][0x1d4], PT ;  /* 0x000075008a007a0c */ /* 0x000fe20003fa6270 */
[----:B------:R-:W-:Y:S01]  /*0fa0*/  IMAD.U32 R148, RZ, RZ, UR27 ;  /* 0x0000001bff947e24 */ /* 0x000fe2000f8e00ff */
[----:B------:R-:W-:Y:S01]  /*0fb0*/  UIMAD UR4, UR25, UR4, URZ ;  /* 0x00000004190472a4 */ /* 0x000fe2000f8e023f */
[----:B------:R-:W-:Y:S01]  /*0fc0*/  IMAD R14, R8, c[0x0][0x280], RZ ;  /* 0x0000a000080e7a24 */ /* 0x000fe200078e02ff */
[----:B------:R-:W-:Y:S01]  /*0fd0*/  SHF.L.U64.HI R90, R98, R104, c[0x0][0x23c] ;  /* 0x00008f00625a7619 */ /* 0x000fe20000010268 */
[----:B------:R-:W-:Y:S01]  /*0fe0*/  IMAD R8, R8, c[0x0][0x290], RZ ;  /* 0x0000a40008087a24 */ /* 0x000fe200078e02ff */
[----:B------:R-:W-:Y:S01]  /*0ff0*/  UIMAD UR5, UR27, UR5, UR4 ;  /* 0x000000051b0572a4 */ /* 0x000fe2000f8e0204 */
[----:B------:R-:W-:Y:S01]  /*1000*/  IMAD.WIDE.U32 R150, R148, c[0x0][0x248], R150 ;  /* 0x0000920094967a25 */ /* 0x000fe200078e0096 */
[----:B------:R-:W-:-:S02]  /*1010*/  IADD3 R128, R139, 0x20, RZ ;  /* 0x000000208b807810 */ /* 0x000fc40007ffe0ff */
[C---:B------:R-:W-:Y:S01]  /*1020*/  IADD3 R124, R139.reuse, 0x40, RZ ;  /* 0x000000408b7c7810 */ /* 0x040fe20007ffe0ff */
[----:B------:R-:W-:Y:S01]  /*1030*/  IMAD.SHL.U32 R137, R139, 0x40, RZ ;  /* 0x000000408b897824 */ /* 0x000fe200078e00ff */
[----:B------:R-:W-:Y:S01]  /*1040*/  IADD3 R163, R151, UR5, RZ ;  /* 0x0000000597a37c10 */ /* 0x000fe2000fffe0ff */
[C---:B------:R-:W-:Y:S01]  /*1050*/  IMAD R8, R139.reuse, c[0x0][0x294], R8 ;  /* 0x0000a5008b087a24 */ /* 0x040fe200078e0208 */
[----:B------:R-:W-:Y:S01]  /*1060*/  ULDC.64 UR4, c[0x0][0x290] ;  /* 0x0000a40000047ab9 */ /* 0x000fe20000000a00 */
[----:B------:R-:W-:Y:S01]  /*1070*/  IMAD.WIDE.U32 R16, R139, c[0x0][0x290], R12 ;  /* 0x0000a4008b107a25 */ /* 0x000fe200078e000c */
[----:B------:R-:W-:Y:S01]  /*1080*/  LOP3.LUT R137, R137, 0x1c0, RZ, 0xc0, !PT ;  /* 0x000001c089897812 */ /* 0x000fe200078ec0ff */
[----:B------:R-:W-:Y:S01]  /*1090*/  UIMAD UR28, UR28, UR4, URZ ;  /* 0x000000041c1c72a4 */ /* 0x000fe2000f8e023f */
[C---:B------:R-:W-:Y:S01]  /*10a0*/  IADD3 R120, R139.reuse, 0x60, RZ ;  /* 0x000000608b787810 */ /* 0x040fe20007ffe0ff */
[----:B------:R-:W-:Y:S01]  /*10b0*/  IMAD.WIDE.U32 R6, R139, c[0x0][0x290], R10 ;  /* 0x0000a4008b067a25 */ /* 0x000fe200078e000a */
[----:B------:R-:W-:Y:S01]  /*10c0*/  LOP3.LUT R134, R137, 0x38, R10, 0xf8, !PT ;  /* 0x0000003889867812 */ /* 0x000fe200078ef80a */
[----:B------:R-:W-:Y:S01]  /*10d0*/  UIMAD UR28, UR13, UR5, UR28 ;  /* 0x000000050d1c72a4 */ /* 0x000fe2000f8e021c */
[----:B------:R-:W-:Y:S01]  /*10e0*/  SHF.R.U32.HI R135, RZ, 0x3, R137 ;  /* 0x00000003ff877819 */ /* 0x000fe20000011689 */
[----:B------:R-:W-:Y:S01]  /*10f0*/  IMAD.SHL.U32 R136, R136, 0x8, RZ ;  /* 0x0000000888887824 */ /* 0x000fe200078e00ff */
[----:B------:R-:W-:Y:S01]  /*1100*/  ULDC.64 UR4, c[0x0][0x1e8] ;  /* 0x00007a0000047ab9 */ /* 0x000fe20000000a00 */
[----:B------:R-:W-:Y:S01]  /*1110*/  IMAD.SHL.U32 R91, R98, 0x80, RZ ;  /* 0x00000080625b7824 */ /* 0x000fe200078e00ff */
[----:B------:R-:W-:Y:S01]  /*1120*/  UIMAD.WIDE.U32 UR30, UR11, UR4, URZ ;  /* 0x000000040b1e72a5 */ /* 0x000fe2000f8e003f */
[----:B------:R-:W-:Y:S01]  /*1130*/  IMAD.MOV.U32 R162, RZ, RZ, R150 ;  /* 0x000000ffffa27224 */ /* 0x000fe200078e0096 */
[----:B------:R-:W-:Y:S01]  /*1140*/  LOP3.LUT R136, R136, 0xfffffe00, RZ, 0xc0, !PT ;  /* 0xfffffe0088887812 */ /* 0x000fe200078ec0ff */
[----:B------:R-:W-:Y:S01]  /*1150*/  IMAD.IADD R17, R17, 0x1, R8 ;  /* 0x0000000111117824 */ /* 0x000fe200078e0208 */
[----:B------:R-:W-:Y:S01]  /*1160*/  SHF.R.S32.HI R126, RZ, 0x1f, R128 ;  /* 0x0000001fff7e7819 */ /* 0x000fe20000011480 */
[----:B------:R-:W-:Y:S01]  /*1170*/  IMAD.IADD R9, R8, 0x1, R7 ;  /* 0x0000000108097824 */ /* 0x000fe200078e0207 */
[----:B------:R-:W-:Y:S01]  /*1180*/  LOP3.LUT R134, R136, R134, R135, 0xf6, !PT ;  /* 0x0000008688867212 */ /* 0x000fe200078ef687 */
[----:B------:R-:W-:Y:S01]  /*1190*/  IMAD.MOV.U32 R8, RZ, RZ, R6 ;  /* 0x000000ffff087224 */ /* 0x000fe200078e0006 */
[----:B------:R-:W-:Y:S01]  /*11a0*/  SHF.R.S32.HI R122, RZ, 0x1f, R124 ;  /* 0x0000001fff7a7819 */ /* 0x000fe2000001147c */
[----:B------:R-:W-:Y:S01]  /*11b0*/  IMAD.WIDE.U32 R6, R91, UR22, R162 ;  /* 0x000000165b067c25 */ /* 0x000fe2000f8e00a2 */
[----:B------:R-:W-:-:S02]  /*11c0*/  SHF.R.S32.HI R118, RZ, 0x1f, R120 ;  /* 0x0000001fff767819 */ /* 0x000fc40000011478 */
[----:B------:R-:W-:Y:S01]  /*11d0*/  LEA.HI R126, R126, R128, RZ, 0x3 ;  /* 0x000000807e7e7211 */ /* 0x000fe200078f18ff */
[----:B------:R-:W-:Y:S01]  /*11e0*/  IMAD.IADD R3, R10, 0x1, R3 ;  /* 0x000000010a037824 */ /* 0x000fe200078e0203 */
[----:B------:R-:W-:Y:S01]  /*11f0*/  LEA.HI R122, R122, R124, RZ, 0x3 ;  /* 0x0000007c7a7a7211 */ /* 0x000fe200078f18ff */
[----:B------:R-:W-:Y:S01]  /*1200*/  IMAD.SHL.U32 R134, R134, 0x2, RZ ;  /* 0x0000000286867824 */ /* 0x000fe200078e00ff */
[----:B------:R-:W-:Y:S01]  /*1210*/  LEA.HI R118, R118, R120, RZ, 0x3 ;  /* 0x0000007876767211 */ /* 0x000fe200078f18ff */
[----:B------:R-:W-:Y:S01]  /*1220*/  IMAD.U32 R152, RZ, RZ, UR13 ;  /* 0x0000000dff987e24 */ /* 0x000fe2000f8e00ff */
[----:B------:R-:W-:Y:S01]  /*1230*/  SHF.R.S32.HI R2, RZ, 0x1f, R3 ;  /* 0x0000001fff027819 */ /* 0x000fe20000011403 */
[----:B------:R-:W-:Y:S01]  /*1240*/  IMAD.U32 R144, RZ, RZ, UR13 ;  /* 0x0000000dff907e24 */ /* 0x000fe2000f8e00ff */
[----:B------:R-:W-:Y:S01]  /*1250*/  SHF.R.S32.HI R131, RZ, 0x1f, R138 ;  /* 0x0000001fff837819 */ /* 0x000fe2000001148a */
[----:B------:R-:W-:Y:S01]  /*1260*/  IMAD.WIDE.U32 R152, R152, c[0x0][0x290], R16 ;  /* 0x0000a40098987a25 */ /* 0x000fe200078e0010 */
[----:B------:R-:W-:-:S02]  /*1270*/  LEA.HI R129, R2, R3, RZ, 0x3 ;  /* 0x0000000302817211 */ /* 0x000fc400078f18ff */
[----:B------:R-:W-:Y:S01]  /*1280*/  LEA.HI R2, R2, R3, RZ, 0x6 ;  /* 0x0000000302027211 */ /* 0x000fe200078f30ff */
[----:B------:R-:W-:Y:S01]  /*1290*/  IMAD.WIDE.U32 R144, R144, c[0x0][0x290], R8 ;  /* 0x0000a40090907a25 */ /* 0x000fe200078e0008 */
[--C-:B------:R-:W-:Y:S02]  /*12a0*/  LOP3.LUT R115, R137, 0x38, R129.reuse, 0xf8, !PT ;  /* 0x0000003889737812 */ /* 0x100fe400078ef881 */
[----:B------:R-:W-:Y:S01]  /*12b0*/  LEA.HI R131, R131, R138, RZ, 0x3 ;  /* 0x0000008a83837211 */ /* 0x000fe200078f18ff */
[----:B------:R-:W-:Y:S01]  /*12c0*/  IMAD.SHL.U32 R127, R128, 0x40, RZ ;  /* 0x00000040807f7824 */ /* 0x000fe200078e00ff */
[----:B------:R-:W-:Y:S01]  /*12d0*/  LOP3.LUT R115, R115, R135, RZ, 0x3c, !PT ;  /* 0x0000008773737212 */ /* 0x000fe200078e3cff */
[----:B------:R-:W-:Y:S01]  /*12e0*/  IMAD.SHL.U32 R123, R124, 0x40, RZ ;  /* 0x000000407c7b7824 */ /* 0x000fe200078e00ff */
[----:B------:R-:W-:Y:S01]  /*12f0*/  SHF.R.S32.HI R130, RZ, 0x3, R129 ;  /* 0x00000003ff827819 */ /* 0x000fe20000011481 */
[----:B------:R-:W-:Y:S01]  /*1300*/  IMAD.SHL.U32 R119, R120, 0x40, RZ ;  /* 0x0000004078777824 */ /* 0x000fe200078e00ff */
[----:B------:R-:W-:Y:S01]  /*1310*/  LOP3.LUT R127, R127, 0x1c0, RZ, 0xc0, !PT ;  /* 0x000001c07f7f7812 */ /* 0x000fe200078ec0ff */
[----:B------:R-:W-:Y:S01]  /*1320*/  IMAD R14, R139, c[0x0][0x284], R14 ;  /* 0x0000a1008b0e7a24 */ /* 0x000fe200078e020e */
[----:B------:R-:W-:Y:S01]  /*1330*/  LOP3.LUT R123, R123, 0x1c0, RZ, 0xc0, !PT ;  /* 0x000001c07b7b7812 */ /* 0x000fe200078ec0ff */
[----:B------:R-:W-:Y:S01]  /*1340*/  IMAD.WIDE.U32 R18, R139, c[0x0][0x280], R12 ;  /* 0x0000a0008b127a25 */ /* 0x000fe200078e000c */
[----:B------:R-:W-:-:S02]  /*1350*/  LOP3.LUT R119, R119, 0x1c0, RZ, 0xc0, !PT ;  /* 0x000001c077777812 */ /* 0x000fc400078ec0ff */
[----:B------:R-:W-:Y:S01]  /*1360*/  SHF.R.U32.HI R125, RZ, 0x3, R127 ;  /* 0x00000003ff7d7819 */ /* 0x000fe2000001167f */
[----:B------:R-:W-:Y:S01]  /*1370*/  IMAD.WIDE.U32 R22, R139, c[0x0][0x280], R10 ;  /* 0x0000a0008b167a25 */ /* 0x000fe200078e000a */
[----:B------:R-:W-:Y:S02]  /*1380*/  SHF.R.U32.HI R121, RZ, 0x3, R123 ;  /* 0x00000003ff797819 */ /* 0x000fe4000001167b */
[----:B------:R-:W-:Y:S01]  /*1390*/  SHF.R.U32.HI R117, RZ, 0x3, R119 ;  /* 0x00000003ff757819 */ /* 0x000fe20000011677 */
[----:B------:R-:W-:Y:S01]  /*13a0*/  IMAD.SHL.U32 R126, R126, 0x40, RZ ;  /* 0x000000407e7e7824 */ /* 0x000fe200078e00ff */
[--C-:B------:R-:W-:Y:S01]  /*13b0*/  LOP3.LUT R114, R127, 0x38, R129.reuse, 0xf8, !PT ;  /* 0x000000387f727812 */ /* 0x100fe200078ef881 */
[----:B------:R-:W-:Y:S01]  /*13c0*/  IMAD.SHL.U32 R122, R122, 0x40, RZ ;  /* 0x000000407a7a7824 */ /* 0x000fe200078e00ff */
[--C-:B------:R-:W-:Y:S01]  /*13d0*/  LOP3.LUT R113, R123, 0x38, R129.reuse, 0xf8, !PT ;  /* 0x000000387b717812 */ /* 0x100fe200078ef881 */
[----:B------:R-:W-:Y:S01]  /*13e0*/  IMAD.SHL.U32 R118, R118, 0x40, RZ ;  /* 0x0000004076767824 */ /* 0x000fe200078e00ff */
[----:B------:R-:W-:Y:S01]  /*13f0*/  LOP3.LUT R112, R119, 0x38, R129, 0xf8, !PT ;  /* 0x0000003877707812 */ /* 0x000fe200078ef881 */
[----:B------:R-:W-:Y:S01]  /*1400*/  IMAD.SHL.U32 R2, R2, 0x80, RZ ;  /* 0x0000008002027824 */ /* 0x000fe200078e00ff */
[----:B------:R-:W-:Y:S01]  /*1410*/  LOP3.LUT R126, R126, 0xfffffe00, RZ, 0xc0, !PT ;  /* 0xfffffe007e7e7812 */ /* 0x000fe200078ec0ff */
[----:B------:R-:W-:Y:S01]  /*1420*/  IMAD.MOV.U32 R94, RZ, RZ, 0x6 ;  /* 0x00000006ff5e7424 */ /* 0x000fe200078e00ff */
[----:B------:R-:W-:Y:S01]  /*1430*/  LOP3.LUT R122, R122, 0xfffffe00, RZ, 0xc0, !PT ;  /* 0xfffffe007a7a7812 */ /* 0x000fe200078ec0ff */
[----:B------:R-:W-:Y:S01]  /*1440*/  IMAD.MOV.U32 R160, RZ, RZ, c[0x0][0x280] ;  /* 0x0000a000ffa07624 */ /* 0x000fe200078e00ff */
[----:B------:R-:W-:Y:S01]  /*1450*/  LOP3.LUT R118, R118, 0xfffffe00, RZ, 0xc0, !PT ;  /* 0xfffffe0076767812 */ /* 0x000fe200078ec0ff */
[----:B------:R-:W-:Y:S01]  /*1460*/  IMAD.MOV.U32 R108, RZ, RZ, 0x5 ;  /* 0x00000005ff6c7424 */ /* 0x000fe200078e00ff */
[----:B------:R-:W-:Y:S01]  /*1470*/  LOP3.LUT R2, R2, 0xffffe000, RZ, 0xc0, !PT ;  /* 0xffffe00002027812 */ /* 0x000fe200078ec0ff */
[----:B------:R-:W-:Y:S01]  /*1480*/  IMAD.IADD R19, R19, 0x1, R14 ;  /* 0x0000000113137824 */ /* 0x000fe200078e020e */
[----:B------:R-:W-:Y:S01]  /*1490*/  LOP3.LUT R114, R114, R125, RZ, 0x3c, !PT ;  /* 0x0000007d72727212 */ /* 0x000fe200078e3cff */
[----:B------:R-:W-:Y:S01]  /*14a0*/  IMAD.IADD R15, R14, 0x1, R23 ;  /* 0x000000010e0f7824 */ /* 0x000fe200078e0217 */
[----:B------:R-:W-:Y:S01]  /*14b0*/  LOP3.LUT R113, R113, R121, RZ, 0x3c, !PT ;  /* 0x0000007971717212 */ /* 0x000fe200078e3cff */
[----:B------:R-:W-:Y:S01]  /*14c0*/  IMAD.MOV.U32 R76, RZ, RZ, c[0x0][0x27c] ;  /* 0x00009f00ff4c7624 */ /* 0x000fe200078e00ff */
[----:B------:R-:W-:Y:S01]  /*14d0*/  LOP3.LUT R112, R112, R117, RZ, 0x3c, !PT ;  /* 0x0000007570707212 */ /* 0x000fe200078e3cff */
[----:B------:R-:W-:Y:S01]  /*14e0*/  IMAD.MOV.U32 R14, RZ, RZ, R22 ;  /* 0x000000ffff0e7224 */ /* 0x000fe200078e0016 */
[C---:B------:R-:W-:Y:S01]  /*14f0*/  SHF.L.U64.HI R92, R160.reuse, R94, c[0x0][0x284] ;  /* 0x0000a100a05c7619 */ /* 0x040fe2000001025e */
[----:B------:R-:W-:Y:S01]  /*1500*/  IMAD.U32 R154, RZ, RZ, UR13 ;  /* 0x0000000dff9a7e24 */ /* 0x000fe2000f8e00ff */
[C---:B------:R-:W-:Y:S01]  /*1510*/  SHF.L.U64.HI R102, R160.reuse, R104, c[0x0][0x284] ;  /* 0x0000a100a0667619 */ /* 0x040fe20000010268 */
[----:B------:R-:W-:Y:S01]  /*1520*/  IMAD.U32 R146, RZ, RZ, UR13 ;  /* 0x0000000dff927e24 */ /* 0x000fe2000f8e00ff */
[----:B------:R-:W-:Y:S01]  /*1530*/  SHF.L.U64.HI R106, R160, R108, c[0x0][0x284] ;  /* 0x0000a100a06a7619 */ /* 0x000fe2000001026c */
[----:B------:R-:W-:Y:S01]  /*1540*/  IMAD.MOV.U32 R158, RZ, RZ, c[0x0][0x290] ;  /* 0x0000a400ff9e7624 */ /* 0x000fe200078e00ff */
[-C--:B------:R-:W-:Y:S01]  /*1550*/  IADD3 R115, R115, R2.reuse, R136 ;  /* 0x0000000273737210 */ /* 0x080fe20007ffe088 */
[----:B------:R-:W-:Y:S01]  /*1560*/  IMAD.MOV.U32 R89, RZ, RZ, c[0x0][0x2b8] ;  /* 0x0000ae00ff597624 */ /* 0x000fe200078e00ff */
[-C--:B------:R-:W-:Y:S01]  /*1570*/  IADD3 R114, R114, R2.reuse, R126 ;  /* 0x0000000272727210 */ /* 0x080fe20007ffe07e */
[----:B------:R-:W-:Y:S01]  /*1580*/  IMAD.SHL.U32 R99, R98, 0x40, RZ ;  /* 0x0000004062637824 */ /* 0x000fe200078e00ff */
[-C--:B------:R-:W-:Y:S01]  /*1590*/  IADD3 R113, R113, R2.reuse, R122 ;  /* 0x0000000271717210 */ /* 0x080fe20007ffe07a */
[----:B------:R-:W-:Y:S01]  /*15a0*/  IMAD.SHL.U32 R93, R160, 0x40, RZ ;  /* 0x00000040a05d7824 */ /* 0x000fe200078e00ff */
[----:B------:R-:W-:Y:S01]  /*15b0*/  IADD3 R112, R112, R2, R118 ;  /* 0x0000000270707210 */ /* 0x000fe20007ffe076 */
[----:B------:R-:W-:Y:S01]  /*15c0*/  IMAD.SHL.U32 R103, R160, 0x80, RZ ;  /* 0x00000080a0677824 */ /* 0x000fe200078e00ff */
[----:B------:R-:W-:Y:S01]  /*15d0*/  SHF.L.U64.HI R104, R158, R104, c[0x0][0x294] ;  /* 0x0000a5009e687619 */ /* 0x000fe20000010268 */
[----:B------:R-:W-:Y:S01]  /*15e0*/  IMAD.SHL.U32 R107, R160, 0x20, RZ ;  /* 0x00000020a06b7824 */ /* 0x000fe200078e00ff */
[----:B------:R-:W-:Y:S01]  /*15f0*/  SHF.L.U64.HI R108, R158, R108, c[0x0][0x294] ;  /* 0x0000a5009e6c7619 */ /* 0x000fe2000001026c */
[----:B------:R-:W-:Y:S01]  /*1600*/  IMAD.WIDE.U32 R148, R148, c[0x0][0x268], R20 ;  /* 0x00009a0094947a25 */ /* 0x000fe200078e0014 */
[----:B------:R-:W-:-:S02]  /*1610*/  LOP3.LUT R131, R131, 0xfffffff8, RZ, 0xc0, !PT ;  /* 0xfffffff883837812 */ /* 0x000fc400078ec0ff */
[----:B------:R-:W-:Y:S01]  /*1620*/  LOP3.LUT R129, R129, 0xfffffff8, RZ, 0xc0, !PT ;  /* 0xfffffff881817812 */ /* 0x000fe200078ec0ff */
[----:B------:R-:W-:Y:S01]  /*1630*/  IMAD.WIDE.U32 R154, R154, c[0x0][0x280], R18 ;  /* 0x0000a0009a9a7a25 */ /* 0x000fe200078e0012 */
[----:B------:R-:W-:Y:S02]  /*1640*/  P2R R141, PR, RZ, 0x20 ;  /* 0x00000020ff8d7803 */ /* 0x000fe40000000000 */
[----:B------:R-:W-:Y:S01]  /*1650*/  P2R R142, PR, RZ, 0x40 ;  /* 0x00000040ff8e7803 */ /* 0x000fe20000000000 */
[----:B------:R-:W-:Y:S01]  /*1660*/  IMAD.WIDE.U32 R146, R146, c[0x0][0x280], R14 ;  /* 0x0000a00092927a25 */ /* 0x000fe200078e000e */
[----:B------:R-:W-:Y:S01]  /*1670*/  IADD3 R88, R88, UR17, RZ ;  /* 0x0000001158587c10 */ /* 0x000fe2000fffe0ff */
[----:B------:R-:W-:Y:S01]  /*1680*/  ULDC UR17, c[0x0][0x1d4] ;  /* 0x0000750000117ab9 */ /* 0x000fe20000000800 */
[----:B------:R-:W-:Y:S01]  /*1690*/  SHF.R.S32.HI R111, RZ, 0x1f, R131 ;  /* 0x0000001fff6f7819 */ /* 0x000fe20000011483 */
[----:B------:R-:W-:Y:S01]  /*16a0*/  IMAD.WIDE.U32 R160, R160, 0x60, RZ ;  /* 0x00000060a0a07825 */ /* 0x000fe200078e00ff */
[----:B------:R-:W-:-:S02]  /*16b0*/  IADD3 R87, R155, UR23, RZ ;  /* 0x000000179b577c10 */ /* 0x000fc4000fffe0ff */
[----:B------:R-:W-:Y:S01]  /*16c0*/  IADD3 R83, R147, UR23, RZ ;  /* 0x0000001793537c10 */ /* 0x000fe2000fffe0ff */
[C---:B------:R-:W-:Y:S01]  /*16d0*/  IMAD.SHL.U32 R95, R158.reuse, 0x40, RZ ;  /* 0x000000409e5f7824 */ /* 0x040fe200078e00ff */
[----:B------:R-:W-:Y:S01]  /*16e0*/  IADD3 R86, R153, UR28, RZ ;  /* 0x0000001c99567c10 */ /* 0x000fe2000fffe0ff */
[C---:B------:R-:W-:Y:S01]  /*16f0*/  IMAD.SHL.U32 R105, R158.reuse, 0x80, RZ ;  /* 0x000000809e697824 */ /* 0x040fe200078e00ff */
[----:B------:R-:W-:Y:S01]  /*1700*/  IADD3 R82, R145, UR28, RZ ;  /* 0x0000001c91527c10 */ /* 0x000fe2000fffe0ff */
[----:B------:R-:W-:Y:S01]  /*1710*/  IMAD.SHL.U32 R109, R158, 0x20, RZ ;  /* 0x000000209e6d7824 */ /* 0x000fe200078e00ff */
[----:B------:R-:W-:Y:S01]  /*1720*/  SHF.R.S32.HI R110, RZ, 0x1f, R129 ;  /* 0x0000001fff6e7819 */ /* 0x000fe20000011481 */
[----:B------:R-:W-:Y:S02]  /*1730*/  IMAD.U32 R133, RZ, RZ, UR22 ;  /* 0x00000016ff857e24 */ /* 0x000fe4000f8e00ff */
[----:B------:R-:W-:Y:S02]  /*1740*/  IMAD R132, R132, 0x20, R139 ;  /* 0x0000002084847824 */ /* 0x000fe400078e028b */
[----:B------:R-:W-:-:S02]  /*1750*/  IMAD.SHL.U32 R115, R115, 0x2, RZ ;  /* 0x0000000273737824 */ /* 0x000fc400078e00ff */
[----:B------:R-:W-:Y:S02]  /*1760*/  IMAD.SHL.U32 R114, R114, 0x2, RZ ;  /* 0x0000000272727824 */ /* 0x000fe400078e00ff */
[----:B------:R-:W-:Y:S02]  /*1770*/  IMAD.SHL.U32 R113, R113, 0x2, RZ ;  /* 0x0000000271717824 */ /* 0x000fe400078e00ff */
[----:B------:R-:W-:Y:S01]  /*1780*/  IMAD.SHL.U32 R112, R112, 0x2, RZ ;  /* 0x0000000270707824 */ /* 0x000fe200078e00ff */
[----:B--2---:R1:W2:Y:S01]  /*1790*/  @P4 R2UR UR26, R0 ;  /* 0x00000000001a43c2 */ /* 0x0042a200000e0000 */
[----:B------:R-:W-:Y:S01]  /*17a0*/  @P3 LEA R4, P4, R6, c[0x0][0x220], 0x1 ;  /* 0x0000880006043a11 */ /* 0x000fe200078808ff */
[----:B-1----:R-:W-:Y:S01]  /*17b0*/  IMAD R0, R90, UR22, RZ ;  /* 0x000000165a007c24 */ /* 0x002fe2000f8e02ff */
[----:B--2---:R-:W-:Y:S02]  /*17c0*/  @UP0 USHF.R.S32.HI UR39, URZ, 0x1f, UR26 ;  /* 0x0000001f3f270899 */ /* 0x004fe4000801141a */
[----:B------:R-:W-:Y:S01]  /*17d0*/  @UP0 UMOV UR38, UR26 ;  /* 0x0000001a00260c82 */ /* 0x000fe20008000000 */
[----:B------:R-:W-:Y:S01]  /*17e0*/  IMAD R0, R91, UR29, R0 ;  /* 0x0000001d5b007c24 */ /* 0x000fe2000f8e0200 */
[----:B------:R-:W-:-:S02]  /*17f0*/  UIMAD UR29, UR10, UR4, URZ ;  /* 0x000000040a1d72a4 */ /* 0x000fc4000f8e023f */
[----:B------:R-:W-:Y:S01]  /*1800*/  @!UP0 UMOV UR38, UR19 ;  /* 0x0000001300268c82 */ /* 0x000fe20008000000 */
[----:B------:R-:W-:Y:S01]  /*1810*/  IMAD.IADD R7, R7, 0x1, R0 ;  /* 0x0000000107077824 */ /* 0x000fe200078e0200 */
[----:B------:R-:W-:Y:S01]  /*1820*/  UIMAD UR29, UR11, UR5, UR29 ;  /* 0x000000050b1d72a4 */ /* 0x000fe2000f8e021d */
[----:B------:R-:W-:Y:S01]  /*1830*/  IMAD.MOV.U32 R0, RZ, RZ, c[0x0][0x23c] ;  /* 0x00008f00ff007624 */ /* 0x000fe200078e00ff */
[----:B------:R-:W-:Y:S02]  /*1840*/  @!UP0 UMOV UR39, UR24 ;  /* 0x0000001800278c82 */ /* 0x000fe40008000000 */
[----:B------:R-:W-:Y:S01]  /*1850*/  @P3 LEA.HI.X R5, R6, c[0x0][0x224], R7, 0x1, P4 ;  /* 0x0000890006053a11 */ /* 0x000fe200020f0c07 */
[----:B------:R-:W-:Y:S01]  /*1860*/  IMAD.SHL.U32 R100, R0, 0x40, RZ ;  /* 0x0000004000647824 */ /* 0x000fe200078e00ff */
[----:B------:R-:W-:Y:S02]  /*1870*/  ULDC.64 UR4, c[0x0][0x210] ;  /* 0x0000840000047ab9 */ /* 0x000fe40000000a00 */
[----:B------:R-:W-:Y:S01]  /*1880*/  UIMAD UR32, UR10, UR4, URZ ;  /* 0x000000040a2072a4 */ /* 0x000fe2000f8e023f */
[----:B------:R-:W-:Y:S01]  /*1890*/  @!PT LDS RZ, [RZ] ;  /* 0x00000000fffff984 */ /* 0x000fe20000000800 */
[----:B------:R-:W-:Y:S01]  /*18a0*/  @!PT LDS RZ, [RZ] ;  /* 0x00000000fffff984 */ /* 0x000fe20000000800 */
[----:B------:R-:W-:Y:S01]  /*18b0*/  @!PT LDS RZ, [RZ] ;  /* 0x00000000fffff984 */ /* 0x000fe20000000800 */
[----:B------:R1:W-:Y:S01]  /*18c0*/  @P3 LDGSTS.E.BYPASS.LTC128B.128 [R134+0x8100], [R4.64], !P6 ;  /* 0x0810000004863fae */ /* 0x0003e2000f101d54 */
[----:B------:R-:W-:-:S02]  /*18d0*/  UIMAD.WIDE.U32 UR34, UR11, UR4, URZ ;  /* 0x000000040b2272a5 */ /* 0x000fc4000f8e003f */
[----:B------:R-:W-:Y:S01]  /*18e0*/  UIMAD UR32, UR11, UR5, UR32 ;  /* 0x000000050b2072a4 */ /* 0x000fe2000f8e0220 */
[----:B------:R1:W-:Y:S01]  /*18f0*/  @P3 LDGSTS.E.BYPASS.LTC128B.128 [R134+0xc100], [R4.64+0x80], !P5 ;  /* 0x0c10008004863fae */ /* 0x0003e2000e901d54 */
[----:B------:R-:W-:Y:S02]  /*1900*/  ULDC UR24, c[0x0][0x27c] ;  /* 0x00009f0000187ab9 */ /* 0x000fe40000000800 */
[----:B------:R-:W-:Y:S02]  /*1910*/  ULDC.64 UR4, c[0x0][0x268] ;  /* 0x00009a0000047ab9 */ /* 0x000fe40000000a00 */
[----:B------:R-:W-:Y:S02]  /*1920*/  UIMAD UR4, UR25, UR4, URZ ;  /* 0x00000004190472a4 */ /* 0x000fe4000f8e023f */
[----:B------:R-:W-:Y:S02]  /*1930*/  USHF.L.U32 UR24, UR24, 0x1, URZ ;  /* 0x0000000118187899 */ /* 0x000fe4000800063f */
[----:B------:R-:W-:-:S02]  /*1940*/  UIMAD UR27, UR27, UR5, UR4 ;  /* 0x000000051b1b72a4 */ /* 0x000fc4000f8e0204 */
[----:B------:R-:W-:Y:S02]  /*1950*/  UMOV UR25, 0x60 ;  /* 0x0000006000197882 */ /* 0x000fe40000000000 */
[----:B------:R-:W-:Y:S02]  /*1960*/  ULDC.64 UR4, c[0x0][0x2b0] ;  /* 0x0000ac0000047ab9 */ /* 0x000fe40000000a00 */
[----:B------:R-:W-:Y:S01]  /*1970*/  UIMAD UR26, UR39, UR4, URZ ;  /* 0x00000004271a72a4 */ /* 0x000fe2000f8e023f */
[----:B------:R-:W-:Y:S01]  /*1980*/  IADD3 R84, R149, UR27, RZ ;  /* 0x0000001b95547c10 */ /* 0x000fe2000fffe0ff */
[----:B------:R-:W-:Y:S02]  /*1990*/  UIMAD.WIDE.U32 UR36, UR38, UR4, URZ ;  /* 0x00000004262472a5 */ /* 0x000fe4000f8e003f */
[----:B------:R-:W-:Y:S02]  /*19a0*/  UIMAD UR26, UR38, UR5, UR26 ;  /* 0x00000005261a72a4 */ /* 0x000fe4000f8e021a */
[----:B------:R-:W-:-:S02]  /*19b0*/  ULDC UR4, c[0x0][0x294] ;  /* 0x0000a50000047ab9 */ /* 0x000fc40000000800 */
[----:B------:R-:W-:Y:S02]  /*19c0*/  ULDC UR5, c[0x0][0x284] ;  /* 0x0000a10000057ab9 */ /* 0x000fe40000000800 */
[----:B------:R-:W-:Y:S01]  /*19d0*/  UIMAD UR5, UR25, UR5, URZ ;  /* 0x00000005190572a4 */ /* 0x000fe2000f8e023f */
[C---:B-1----:R-:W-:Y:S01]  /*19e0*/  @P2 LEA R4, P3, R98.reuse, R6, 0x5 ;  /* 0x0000000662042211 */ /* 0x042fe200078628ff */
[----:B------:R-:W-:Y:S02]  /*19f0*/  UIMAD UR4, UR25, UR4, URZ ;  /* 0x00000004190472a4 */ /* 0x000fe4000f8e023f */
[----:B------:R-:W-:Y:S01]  /*1a00*/  UIADD3 UR17, -UR24, UR17, URZ ;  /* 0x0000001118117290 */ /* 0x000fe2000fffe13f */
[----:B------:R-:W-:Y:S01]  /*1a10*/  @P2 LEA.HI.X R3, R98, R7, R0, 0x5, P3 ;  /* 0x0000000762032211 */ /* 0x000fe200018f2c00 */
[----:B------:R-:W-:Y:S01]  /*1a20*/  @P0 IMAD R0, R0, 0x60, RZ ;  /* 0x0000006000000824 */ /* 0x000fe200078e02ff */
[C---:B------:R-:W-:Y:S01]  /*1a30*/  @P2 LEA R16, P3, R4.reuse, c[0x0][0x220], 0x1 ;  /* 0x0000880004102a11 */ /* 0x040fe200078608ff */
[----:B------:R-:W-:Y:S01]  /*1a40*/  UIADD3 UR29, UR31, UR29, URZ ;  /* 0x0000001d1f1d7290 */ /* 0x000fe2000fffe03f */
[----:B------:R-:W-:Y:S01]  /*1a50*/  IADD3 R96, R161, UR5, RZ ;  /* 0x00000005a1607c10 */ /* 0x000fe2000fffe0ff */
[----:B------:R-:W-:Y:S01]  /*1a60*/  UIADD3 UR32, UR35, UR32, URZ ;  /* 0x0000002023207290 */ /* 0x000fe2000fffe03f */
[----:B------:R-:W-:Y:S01]  /*1a70*/  @P2 LEA.HI.X R17, R4, c[0x0][0x224], R3, 0x1, P3 ;  /* 0x0000890004112a11 */ /* 0x000fe200018f0c03 */
[----:B------:R-:W-:Y:S01]  /*1a80*/  IMAD.WIDE.U32 R4, R98, 0x40, RZ ;  /* 0x0000004062047825 */ /* 0x000fe200078e00ff */
[----:B------:R-:W-:-:S03]  /*1a90*/  UIADD3 UR26, UR37, UR26, URZ ;  /* 0x0000001a251a7290 */ /* 0x000fc6000fffe03f */
[----:B------:R1:W-:Y:S01]  /*1aa0*/  @P2 LDGSTS.E.BYPASS.LTC128B.128 [R134+0x9100], [R16.64], !P6 ;  /* 0x0910000010862fae */ /* 0x0003e2000f101d54 */
[----:B------:R-:W-:Y:S01]  /*1ab0*/  IMAD.IADD R100, R5, 0x1, R100 ;  /* 0x0000000105647824 */ /* 0x000fe200078e0264 */
[----:B------:R-:W-:Y:S02]  /*1ac0*/  IADD3 R101, P3, R4, 0x80, RZ ;  /* 0x0000008004657810 */ /* 0x000fe40007f7e0ff */
[----:B------:R1:W-:Y:S01]  /*1ad0*/  @P2 LDGSTS.E.BYPASS.LTC128B.128 [R134+0xd100], [R16.64+0x80], !P5 ;  /* 0x0d10008010862fae */ /* 0x0003e2000e901d54 */
[----:B------:R-:W-:-:S05]  /*1ae0*/  @P1 IADD3 R5, P2, R6, R4, RZ ;  /* 0x0000000406051210 */ /* 0x000fca0007f5e0ff */
[--C-:B------:R-:W-:Y:S01]  /*1af0*/  @P1 IMAD.X R3, R100, 0x1, R7.reuse, P2 ;  /* 0x0000000164031824 */ /* 0x100fe200010e0607 */
[C---:B------:R-:W-:Y:S01]  /*1b00*/  @P1 LEA R4, P2, R5.reuse, c[0x0][0x220], 0x1 ;  /* 0x0000880005041a11 */ /* 0x040fe200078408ff */
[C---:B------:R-:W-:Y:S01]  /*1b10*/  @P0 IMAD.WIDE.U32 R6, R98.reuse, 0x60, R6 ;  /* 0x0000006062060825 */ /* 0x040fe200078e0006 */
[-C--:B------:R-:W-:Y:S02]  /*1b20*/  SHF.L.U64.HI R98, R98, R94.reuse, c[0x0][0x23c] ;  /* 0x00008f0062627619 */ /* 0x080fe4000001025e */
[----:B------:R-:W-:Y:S01]  /*1b30*/  @P1 LEA.HI.X R5, R5, c[0x0][0x224], R3, 0x1, P2 ;  /* 0x0000890005051a11 */ /* 0x000fe200010f0c03 */
[----:B------:R-:W-:Y:S01]  /*1b40*/  @P0 IMAD.IADD R0, R7, 0x1, R0 ;  /* 0x0000000107000824 */ /* 0x000fe200078e0200 */
[----:B------:R-:W-:Y:S01]  /*1b50*/  @P0 LEA R8, P2, R6, c[0x0][0x220], 0x1 ;  /* 0x0000880006080a11 */ /* 0x000fe200078408ff */
[----:B------:R-:W-:Y:S01]  /*1b60*/  IMAD.X R100, RZ, RZ, R100, P3 ;  /* 0x000000ffff647224 */ /* 0x000fe200018e0664 */
[----:B------:R-:W-:Y:S01]  /*1b70*/  SHF.L.U64.HI R94, R158, R94, c[0x0][0x294] ;  /* 0x0000a5009e5e7619 */ /* 0x000fe2000001025e */
[----:B------:R1:W-:Y:S01]  /*1b80*/  @P1 LDGSTS.E.BYPASS.LTC128B.128 [R134+0xa100], [R4.64], !P6 ;  /* 0x0a10000004861fae */ /* 0x0003e2000f101d54 */
[----:B------:R-:W-:Y:S01]  /*1b90*/  @P0 LEA.HI.X R9, R6, c[0x0][0x224], R0, 0x1, P2 ;  /* 0x0000890006090a11 */ /* 0x000fe200010f0c00 */
[----:B------:R-:W-:-:S02]  /*1ba0*/  IMAD.WIDE.U32 R158, R158, 0x60, RZ ;  /* 0x000000609e9e7825 */ /* 0x000fc400078e00ff */
[----:B------:R1:W-:Y:S01]  /*1bb0*/  @P1 LDGSTS.E.BYPASS.LTC128B.128 [R134+0xe100], [R4.64+0x80], !P5 ;  /* 0x0e10008004861fae */ /* 0x0003e2000e901d54 */
[----:B------:R-:W-:Y:S02]  /*1bc0*/  ISETP.NE.AND P1, PT, R89, 0x1, PT ;  /* 0x000000015900780c */ /* 0x000fe40003f25270 */
[----:B------:R-:W-:Y:S01]  /*1bd0*/  IADD3 R97, R159, UR4, RZ ;  /* 0x000000049f617c10 */ /* 0x000fe2000fffe0ff */
[----:B------:R2:W-:Y:S01]  /*1be0*/  @P0 LDGSTS.E.BYPASS.LTC128B.128 [R134+0xb100], [R8.64], !P6 ;  /* 0x0b10000008860fae */ /* 0x0005e2000f101d54 */
[----:B------:R-:W-:-:S03]  /*1bf0*/  ULDC.U8 UR4, c[0x0][0x298] ;  /* 0x0000a60000047ab9 */ /* 0x000fc60000000000 */
[----:B------:R2:W-:Y:S01]  /*1c00*/  @P0 LDGSTS.E.BYPASS.LTC128B.128 [R134+0xf100], [R8.64+0x80], !P5 ;  /* 0x0f10008008860fae */ /* 0x0005e2000e901d54 */
[----:B------:R-:W-:Y:S02]  /*1c10*/  ISETP.GE.AND P0, PT, R76, 0x1, PT ;  /* 0x000000014c00780c */ /* 0x000fe40003f06270 */
[----:B------:R-:W-:Y:S01]  /*1c20*/  ISETP.GE.AND P5, PT, R10, c[0x0][0x1d4], PT ;  /* 0x000075000a007a0c */ /* 0x000fe20003fa6270 */
[----:B------:R-:W0:Y:S01]  /*1c30*/  LDGDEPBAR ;  /* 0x00000000000079af */ /* 0x000e220000000000 */
[----:B------:R-:W-:Y:S02]  /*1c40*/  P2R R0, PR, RZ, 0x1 ;  /* 0x00000001ff007803 */ /* 0x000fe40000000000 */
[----:B------:R-:W-:Y:S02]  /*1c50*/  P2R R0, PR, RZ, 0x2 ;  /* 0x00000002ff007803 */ /* 0x000fe40000000000 */
[----:B--2---:R-:W-:Y:S01]  /*1c60*/  IADD3 R9, R12, 0x20, RZ ;  /* 0x000000200c097810 */ /* 0x004fe20007ffe0ff */
[----:B-1----:R-:W-:Y:S06]  /*1c70*/  BAR.SYNC.DEFER_BLOCKING 0x0 ;  /* 0x0000000000007b1d */ /* 0x002fec0000010000 */
.L_x_106:
[----:B------:R-:W-:Y:S01]  /*1c80*/  IMAD.SHL.U32 R81, R133, 0x80, RZ ;  /* 0x0000008085517824 */ /* 0x000fe200078e00ff */
[----:B------:R-:W-:Y:S04]  /*1c90*/  DEPBAR.LE SB0, 0x0 ;  /* 0x000080000000791a */ /* 0x000fe80000000000 */
[----:B------:R-:W-:Y:S01]  /*1ca0*/  IMAD.IADD R80, R132, 0x1, R81 ;  /* 0x0000000184507824 */ /* 0x000fe200078e0251 */
[----:B------:R-:W-:Y:S01]  /*1cb0*/  ISETP.NE.AND P1, PT, R89, 0x1, PT ;  /* 0x000000015900780c */ /* 0x000fe20003f25270 */
[----:B------:R-:W-:Y:S01]  /*1cc0*/  IMAD.MOV.U32 R116, RZ, RZ, RZ ;  /* 0x000000ffff747224 */ /* 0x000fe200078e00ff */
[----:B------:R-:W-:Y:S01]  /*1cd0*/  ISETP.GE.AND P2, PT, R76, 0x1, PT ;  /* 0x000000014c00780c */ /* 0x000fe20003f46270 */
[----:B------:R-:W-:Y:S01]  /*1ce0*/  BSSY B2, `(.L_x_60) ;  /* 0x000054a000027945 */ /* 0x000fe20003800000 */
[----:B------:R-:W-:Y:S01]  /*1cf0*/  ISETP.GE.AND P0, PT, R80, UR16, PT ;  /* 0x0000001050007c0c */ /* 0x000fe2000bf06270 */
[----:B------:R-:W-:Y:S03]  /*1d00*/  IMAD.IADD R80, R88, 0x1, R80 ;  /* 0x0000000158507824 */ /* 0x000fe600078e0250 */
[----:B------:R-:W-:Y:S01]  /*1d10*/  ISETP.GT.OR P0, PT, R132, 0x7f, P0 ;  /* 0x0000007f8400780c */ /* 0x000fe20000704670 */
[----:B------:R-:W-:Y:S04]  /*1d20*/  IMAD.MOV.U32 R0, RZ, RZ, R80 ;  /* 0x000000ffff007224 */ /* 0x000fe800078e0050 */
[----:B-1----:R-:W-:Y:S05]  /*1d30*/  @P1 IMAD.HI.U32 R2, R80, c[0x0][0x2bc], RZ ;  /* 0x0000af0050021a27 */ /* 0x002fea00078e00ff */
        /* <DEDUP_REMOVED lines=9> */
[----:B--2---:R-:W2:Y:S04]  /*1dd0*/  @!P0 LDG.E R116, [R4.64] ;  /* 0x0000001404748981 */ /* 0x004ea8000c1e1900 */
[----:B------:R-:W-:Y:S01]  /*1de0*/  IMAD R0, R79, c[0x0][0x1e0], RZ ;  /* 0x000078004f007a24 */ /* 0x000fe200078e02ff */
[----:B------:R-:W-:Y:S03]  /*1df0*/  BAR.SYNC.DEFER_BLOCKING 0x0 ;  /* 0x0000000000007b1d */ /* 0x000fe60000010000 */
        /* <DEDUP_REMOVED lines=10> */
[----:B------:R-:W-:-:S05]  /*1ea0*/  @!P2 BRA `(.L_x_61) ;  /* 0x00004eb00000a947 */ /* 0x000fca0003800000 */
[-C--:B------:R-:W-:Y:S01]  /*1eb0*/  IMAD R40, R102, R133.reuse, RZ ;  /* 0x0000008566287224 */ /* 0x080fe200078e02ff */
[----:B------:R-:W-:Y:S01]  /*1ec0*/  ISETP.NE.AND P0, PT, RZ, UR4, PT ;  /* 0x00000004ff007c0c */ /* 0x000fe2000bf05270 */
[-C--:B------:R-:W-:Y:S01]  /*1ed0*/  IMAD R8, R104, R133.reuse, RZ ;  /* 0x0000008568087224 */ /* 0x080fe200078e02ff */
[----:B------:R-:W-:Y:S01]  /*1ee0*/  SHF.R.S32.HI R0, RZ, 0x1f, R133 ;  /* 0x0000001fff007819 */ /* 0x000fe20000011485 */
[----:B------:R-:W-:Y:S01]  /*1ef0*/  IMAD.WIDE.U32 R68, R103, R133, RZ ;  /* 0x0000008567447225 */ /* 0x000fe200078e00ff */
[----:B------:R-:W-:Y:S03]  /*1f00*/  IADD3 R77, -R81, UR16, RZ ;  /* 0x00000010514d7c10 */ /* 0x000fe6000fffe1ff */
[C---:B------:R-:W-:Y:S01]  /*1f10*/  IMAD R40, R0.reuse, R103, R40 ;  /* 0x0000006700287224 */ /* 0x040fe200078e0228 */
[----:B------:R-:W-:Y:S01]  /*1f20*/  IMNMX R77, R77, 0x80, PT ;  /* 0x000000804d4d7817 */ /* 0x000fe20003800200 */
[----:B------:R-:W-:Y:S02]  /*1f30*/  IMAD R8, R0, R105, R8 ;  /* 0x0000006900087224 */ /* 0x000fe400078e0208 */
[----:B------:R-:W-:Y:S01]  /*1f40*/  IMAD.WIDE.U32 R42, R105, R133, RZ ;  /* 0x00000085692a7225 */ /* 0x000fe200078e00ff */
[----:B------:R-:W-:Y:S04]  /*1f50*/  IADD3 R40, R69, R40, RZ ;  /* 0x0000002845287210 */ /* 0x000fe80007ffe0ff */
[----:B------:R-:W-:Y:S01]  /*1f60*/  IADD3 R8, R43, R8, RZ ;  /* 0x000000082b087210 */ /* 0x000fe20007ffe0ff */
[----:B------:R-:W-:-:S05]  /*1f70*/  @!P0 BRA `(.L_x_62) ;  /* 0x000027d000008947 */ /* 0x000fca0003800000 */
[----:B------:R-:W-:Y:S01]  /*1f80*/  ISETP.GE.AND P3, PT, R139, R77, PT ;  /* 0x0000004d8b00720c */ /* 0x000fe20003f66270 */
[----:B------:R-:W-:Y:S01]  /*1f90*/  BSSY B0, `(.L_x_63) ;  /* 0x000001b000007945 */ /* 0x000fe20003800000 */
[----:B------:R-:W-:Y:S01]  /*1fa0*/  CS2R R28, SRZ ;  /* 0x00000000001c7805 */ /* 0x000fe2000001ff00 */
[----:B------:R-:W-:Y:S01]  /*1fb0*/  CS2R R36, SRZ ;  /* 0x0000000000247805 */ /* 0x000fe2000001ff00 */
[----:B------:R-:W-:Y:S01]  /*1fc0*/  CS2R R32, SRZ ;  /* 0x0000000000207805 */ /* 0x000fe2000001ff00 */
[----:B------:R-:W-:Y:S01]  /*1fd0*/  CS2R R62, SRZ ;  /* 0x00000000003e7805 */ /* 0x000fe2000001ff00 */
[----:B------:R-:W-:Y:S07]  /*1fe0*/  CS2R R38, SRZ ;  /* 0x0000000000267805 */ /* 0x000fee000001ff00 */
[----:B------:R-:W-:-:S05]  /*1ff0*/  @P3 BRA `(.L_x_64) ;  /* 0x0000014000003947 */ /* 0x000fca0003800000 */
[----:B------:R-:W-:Y:S01]  /*2000*/  IADD3 R2, P0, R154, R68, RZ ;  /* 0x000000449a027210 */ /* 0x000fe20007f1e0ff */
[----:B------:R-:W-:Y:S01]  /*2010*/  CS2R R32, SRZ ;  /* 0x0000000000207805 */ /* 0x000fe2000001ff00 */
[----:B------:R-:W-:Y:S01]  /*2020*/  CS2R R38, SRZ ;  /* 0x0000000000267805 */ /* 0x000fe2000001ff00 */
[----:B------:R-:W-:Y:S01]  /*2030*/  CS2R R36, SRZ ;  /* 0x0000000000247805 */ /* 0x000fe2000001ff00 */
[----:B------:R-:W-:Y:S01]  /*2040*/  CS2R R62, SRZ ;  /* 0x00000000003e7805 */ /* 0x000fe2000001ff00 */
[----:B------:R-:W-:Y:S01]  /*2050*/  IMAD.X R0, R40, 0x1, R87, P0 ;  /* 0x0000000128007824 */ /* 0x000fe200000e0657 */
[----:B------:R-:W-:Y:S05]  /*2060*/  IADD3 R4, P0, R152, R42, RZ ;  /* 0x0000002a98047210 */ /* 0x000fea0007f1e0ff */
[----:B------:R-:W-:Y:S01]  /*2070*/  IMAD.X R3, R8, 0x1, R86, P0 ;  /* 0x0000000108037824 */ /* 0x000fe200000e0656 */
[C---:B------:R-:W-:Y:S04]  /*2080*/  LEA R6, P0, R2.reuse, c[0x0][0x270], 0x1 ;  /* 0x00009c0002067a11 */ /* 0x040fe800078008ff */
[----:B------:R-:W-:Y:S02]  /*2090*/  LEA.HI.X R7, R2, c[0x0][0x274], R0, 0x1, P0 ;  /* 0x00009d0002077a11 */ /* 0x000fe400000f0c00 */
[C---:B------:R-:W-:Y:S04]  /*20a0*/  LEA R2, P0, R4.reuse, c[0x0][0x288], 0x1 ;  /* 0x0000a20004027a11 */ /* 0x040fe800078008ff */
[----:B------:R-:W-:Y:S02]  /*20b0*/  LEA.HI.X R3, R4, c[0x0][0x28c], R3, 0x1, P0 ;  /* 0x0000a30004037a11 */ /* 0x000fe400000f0c03 */
[----:B------:R-:W-:Y:S11]  /*20c0*/  ISETP.GE.AND P0, PT, R12, c[0x0][0x27c], PT ;  /* 0x00009f000c007a0c */ /* 0x000ff60003f06270 */
[----:B------:R-:W-:Y:S02]  /*20d0*/  @!UPT UIADD3 URZ, URZ, URZ, URZ ;  /* 0x0000003f3f3ff290 */ /* 0x000fe4000fffe03f */
[----:B------:R1:W5:Y:S04]  /*20e0*/  @!P0 LDG.E.64 R32, [R6.64] ;  /* 0x0000001406208981 */ /* 0x000368000c1e1b00 */
[----:B------:R1:W5:Y:S01]  /*20f0*/  @!P0 LDG.E.64 R38, [R2.64] ;  /* 0x0000001402268981 */ /* 0x000362000c1e1b00 */
[----:B------:R-:W-:Y:S11]  /*2100*/  ISETP.GE.AND P0, PT, R9, c[0x0][0x27c], PT ;  /* 0x00009f0009007a0c */ /* 0x000ff60003f06270 */
[----:B------:R-:W-:Y:S02]  /*2110*/  @!UPT UIADD3 URZ, URZ, URZ, URZ ;  /* 0x0000003f3f3ff290 */ /* 0x000fe4000fffe03f */
[----:B------:R1:W5:Y:S04]  /*2120*/  @!P0 LDG.E.64 R36, [R6.64+0x40] ;  /* 0x0000401406248981 */ /* 0x000368000c1e1b00 */
[----:B------:R1:W5:Y:S02]  /*2130*/  @!P0 LDG.E.64 R62, [R2.64+0x40] ;  /* 0x00004014023e8981 */ /* 0x000364000c1e1b00 */
.L_x_64:
[----:B------:R-:W-:Y:S05]  /*2140*/  BSYNC B0 ;  /* 0x0000000000007941 */ /* 0x000fea0003800000 */
.L_x_63:
[----:B------:R-:W-:Y:S01]  /*2150*/  ISETP.GE.AND P6, PT, R128, R77, PT ;  /* 0x0000004d8000720c */ /* 0x000fe20003fc6270 */
[----:B-----5:R-:W-:Y:S01]  /*2160*/  IMAD.MOV.U32 R4, RZ, RZ, R36 ;  /* 0x000000ffff047224 */ /* 0x020fe200078e0024 */
[----:B------:R-:W-:Y:S01]  /*2170*/  MOV R5, R62 ;  /* 0x0000003e00057202 */ /* 0x000fe20000000f00 */
[----:B-1----:R-:W-:Y:S01]  /*2180*/  IMAD.MOV.U32 R3, RZ, RZ, R37 ;  /* 0x000000ffff037224 */ /* 0x002fe200078e0025 */
[----:B------:R-:W-:Y:S01]  /*2190*/  BSSY B0, `(.L_x_65) ;  /* 0x0000024000007945 */ /* 0x000fe20003800000 */
[----:B------:R-:W-:Y:S01]  /*21a0*/  IMAD.MOV.U32 R2, RZ, RZ, R32 ;  /* 0x000000ffff027224 */ /* 0x000fe200078e0020 */
[----:B------:R-:W-:Y:S01]  /*21b0*/  CS2R R34, SRZ ;  /* 0x0000000000227805 */ /* 0x000fe2000001ff00 */
[----:B------:R-:W-:Y:S01]  /*21c0*/  IMAD.MOV.U32 R0, RZ, RZ, R33 ;  /* 0x000000ffff007224 */ /* 0x000fe200078e0021 */
[----:B------:R-:W-:Y:S01]  /*21d0*/  PRMT R30, R3, 0x5410, R4 ;  /* 0x00005410031e7816 */ /* 0x000fe20000000004 */
[----:B------:R-:W-:Y:S01]  /*21e0*/  IMAD.MOV.U32 R4, RZ, RZ, R63 ;  /* 0x000000ffff047224 */ /* 0x000fe200078e003f */
[----:B------:R-:W-:Y:S01]  /*21f0*/  PRMT R3, R2, 0x7610, R3 ;  /* 0x0000761002037816 */ /* 0x000fe20000000003 */
[----:B------:R-:W-:Y:S01]  /*2200*/  IMAD.MOV.U32 R2, RZ, RZ, R38 ;  /* 0x000000ffff027224 */ /* 0x000fe200078e0026 */
[----:B------:R-:W-:Y:S01]  /*2210*/  PRMT R31, R0, 0x7610, R31 ;  /* 0x00007610001f7816 */ /* 0x000fe2000000001f */
[----:B------:R-:W-:Y:S01]  /*2220*/  CS2R R56, SRZ ;  /* 0x0000000000387805 */ /* 0x000fe2000001ff00 */
[----:B------:R-:W-:Y:S01]  /*2230*/  MOV R0, R39 ;  /* 0x0000002700007202 */ /* 0x000fe20000000f00 */
[----:B------:R-:W-:Y:S01]  /*2240*/  CS2R R60, SRZ ;  /* 0x00000000003c7805 */ /* 0x000fe2000001ff00 */
[----:B------:R-:W-:Y:S02]  /*2250*/  PRMT R59, R4, 0x5410, R5 ;  /* 0x00005410043b7816 */ /* 0x000fe40000000005 */
[----:B------:R-:W-:Y:S02]  /*2260*/  PRMT R3, R3, 0x5410, R2 ;  /* 0x0000541003037816 */ /* 0x000fe40000000002 */
[----:B------:R-:W-:Y:S01]  /*2270*/  PRMT R31, R31, 0x5410, R0 ;  /* 0x000054101f1f7816 */ /* 0x000fe20000000000 */
[----:B------:R-:W-:-:S05]  /*2280*/  @P6 BRA `(.L_x_66) ;  /* 0x0000014000006947 */ /* 0x000fca0003800000 */
[----:B------:R-:W-:Y:S01]  /*2290*/  IADD3 R2, P1, P0, R154, R68, R107 ;  /* 0x000000449a027210 */ /* 0x000fe2000783e06b */
[----:B------:R-:W-:Y:S01]  /*22a0*/  CS2R R34, SRZ ;  /* 0x0000000000227805 */ /* 0x000fe2000001ff00 */
[----:B------:R-:W-:Y:S01]  /*22b0*/  CS2R R60, SRZ ;  /* 0x00000000003c7805 */ /* 0x000fe2000001ff00 */
[----:B------:R-:W-:Y:S01]  /*22c0*/  CS2R R28, SRZ ;  /* 0x00000000001c7805 */ /* 0x000fe2000001ff00 */
[----:B------:R-:W-:Y:S01]  /*22d0*/  IADD3.X R0, R87, R40, R106, P1, P0 ;  /* 0x0000002857007210 */ /* 0x000fe20000fe046a */
[----:B------:R-:W-:Y:S01]  /*22e0*/  CS2R R56, SRZ ;  /* 0x0000000000387805 */ /* 0x000fe2000001ff00 */
[----:B------:R-:W-:Y:S04]  /*22f0*/  IADD3 R5, P1, P0, R152, R42, R109 ;  /* 0x0000002a98057210 */ /* 0x000fe8000783e06d */
[----:B------:R-:W-:Y:S02]  /*2300*/  IADD3.X R4, R86, R8, R108, P1, P0 ;  /* 0x0000000856047210 */ /* 0x000fe40000fe046c */
        /* <DEDUP_REMOVED lines=12> */
.L_x_66:
[----:B------:R-:W-:Y:S05]  /*23d0*/  BSYNC B0 ;  /* 0x0000000000007941 */ /* 0x000fea0003800000 */
.L_x_65:
[----:B------:R-:W-:Y:S01]  /*23e0*/  ISETP.GE.AND P4, PT, R124, R77, PT ;  /* 0x0000004d7c00720c */ /* 0x000fe20003f86270 */
[----:B-----5:R-:W-:Y:S01]  /*23f0*/  IMAD.MOV.U32 R5, RZ, RZ, R28 ;  /* 0x000000ffff057224 */ /* 0x020fe200078e001c */
[----:B------:R-:W-:Y:S01]  /*2400*/  MOV R2, R34 ;  /* 0x0000002200027202 */ /* 0x000fe20000000f00 */
[----:B------:R-:W-:Y:S01]  /*2410*/  IMAD.MOV.U32 R4, RZ, RZ, R29 ;  /* 0x000000ffff047224 */ /* 0x000fe200078e001d */
[----:B------:R-:W-:Y:S01]  /*2420*/  BSSY B0, `(.L_x_67) ;  /* 0x0000024000007945 */ /* 0x000fe20003800000 */
[----:B------:R-:W-:Y:S01]  /*2430*/  IMAD.MOV.U32 R0, RZ, RZ, R35 ;  /* 0x000000ffff007224 */ /* 0x000fe200078e0023 */
[----:B-1----:R-:W-:Y:S01]  /*2440*/  CS2R R6, SRZ ;  /* 0x0000000000067805 */ /* 0x002fe2000001ff00 */
[----:B------:R-:W-:Y:S01]  /*2450*/  CS2R R24, SRZ ;  /* 0x0000000000187805 */ /* 0x000fe2000001ff00 */
[----:B------:R-:W-:Y:S01]  /*2460*/  PRMT R18, R4, 0x5410, R5 ;  /* 0x0000541004127816 */ /* 0x000fe20000000005 */
[----:B------:R-:W-:Y:S01]  /*2470*/  IMAD.MOV.U32 R5, RZ, RZ, R56 ;  /* 0x000000ffff057224 */ /* 0x000fe200078e0038 */
[----:B------:R-:W-:Y:S01]  /*2480*/  PRMT R19, R0, 0x5410, R2 ;  /* 0x0000541000137816 */ /* 0x000fe20000000002 */
[----:B------:R-:W-:Y:S01]  /*2490*/  IMAD.MOV.U32 R2, RZ, RZ, R60 ;  /* 0x000000ffff027224 */ /* 0x000fe200078e003c */
[----:B------:R-:W-:Y:S01]  /*24a0*/  MOV R4, R57 ;  /* 0x0000003900047202 */ /* 0x000fe20000000f00 */
[----:B------:R-:W-:Y:S01]  /*24b0*/  CS2R R26, SRZ ;  /* 0x00000000001a7805 */ /* 0x000fe2000001ff00 */
[----:B------:R-:W-:Y:S01]  /*24c0*/  MOV R0, R61 ;  /* 0x0000003d00007202 */ /* 0x000fe20000000f00 */
[----:B------:R-:W-:Y:S01]  /*24d0*/  CS2R R50, SRZ ;  /* 0x0000000000327805 */ /* 0x000fe2000001ff00 */
[----:B------:R-:W-:Y:S01]  /*24e0*/  PRMT R53, R4, 0x5410, R5 ;  /* 0x0000541004357816 */ /* 0x000fe20000000005 */
[----:B------:R-:W-:Y:S01]  /*24f0*/  CS2R R54, SRZ ;  /* 0x0000000000367805 */ /* 0x000fe2000001ff00 */
        /* <DEDUP_REMOVED lines=22> */
.L_x_68:
[----:B------:R-:W-:Y:S05]  /*2660*/  BSYNC B0 ;  /* 0x0000000000007941 */ /* 0x000fea0003800000 */
.L_x_67:
        /* <DEDUP_REMOVED lines=14> */
[----:B------:R-:W-:Y:S02]  /*2750*/  MOV R0, R55 ;  /* 0x0000003700007202 */ /* 0x000fe40000000f00 */
        /* <DEDUP_REMOVED lines=23> */
.L_x_70:
[----:B------:R-:W-:Y:S05]  /*28d0*/  BSYNC B0 ;  /* 0x0000000000007941 */ /* 0x000fea0003800000 */
.L_x_69:
[----:B-----5:R-:W-:Y:S01]  /*28e0*/  MOV R2, R16 ;  /* 0x0000001000027202 */ /* 0x020fe20000000f00 */
[----:B------:R2:W3:Y:S01]  /*28f0*/  SHFL.IDX PT, R65, R143, RZ, 0x181f ;  /* 0x00181fff8f417589 */ /* 0x0004e200000e0000 */
[----:B------:R-:W-:Y:S01]  /*2900*/  IMAD.MOV.U32 R0, RZ, RZ, R17 ;  /* 0x000000ffff007224 */ /* 0x000fe200078e0011 */
[----:B------:R-:W-:Y:S01]  /*2910*/  BSSY B1, `(.L_x_71) ;  /* 0x000007f000017945 */ /* 0x000fe20003800000 */
[----:B-1----:R-:W-:Y:S02]  /*2920*/  IMAD.MOV.U32 R5, RZ, RZ, R6 ;  /* 0x000000ffff057224 */ /* 0x002fe400078e0006 */
[----:B------:R-:W-:Y:S01]  /*2930*/  IMAD.MOV.U32 R4, RZ, RZ, R7 ;  /* 0x000000ffff047224 */ /* 0x000fe200078e0007 */
[----:B------:R-:W-:Y:S01]  /*2940*/  PRMT R8, R0, 0x5410, R2 ;  /* 0x0000541000087816 */ /* 0x000fe20000000002 */
[----:B------:R2:W1:Y:S01]  /*2950*/  SHFL.IDX PT, R64, R164, RZ, 0x181f ;  /* 0x00181fffa4407589 */ /* 0x00046200000e0000 */
[----:B------:R-:W-:Y:S01]  /*2960*/  MOV R0, R49 ;  /* 0x0000003100007202 */ /* 0x000fe20000000f00 */
[----:B------:R-:W-:Y:S01]  /*2970*/  IMAD.MOV.U32 R20, RZ, RZ, R44 ;  /* 0x000000ffff147224 */ /* 0x000fe200078e002c */
[----:B------:R-:W-:Y:S01]  /*2980*/  PRMT R5, R4, 0x5410, R5 ;  /* 0x0000541004057816 */ /* 0x000fe20000000005 */
[----:B------:R-:W-:Y:S01]  /*2990*/  IMAD.MOV.U32 R2, RZ, RZ, R48 ;  /* 0x000000ffff027224 */ /* 0x000fe200078e0030 */
[----:B------:R-:W-:Y:S04]  /*29a0*/  MOV R4, R45 ;  /* 0x0000002d00047202 */ /* 0x000fe80000000f00 */
[----:B------:R-:W-:Y:S02]  /*29b0*/  PRMT R43, R4, 0x5410, R20 ;  /* 0x00005410042b7816 */ /* 0x000fe40000000014 */
[----:B------:R-:W-:Y:S01]  /*29c0*/  PRMT R46, R0, 0x5410, R2 ;  /* 0x00005410002e7816 */ /* 0x000fe20000000002 */
[----:B------:R-:W-:-:S05]  /*29d0*/  @P3 BRA `(.L_x_72) ;  /* 0x0000072000003947 */ /* 0x000fca0003800000 */
[----:B------:R-:W-:Y:S01]  /*29e0*/  BSSY B0, `(.L_x_73) ;  /* 0x0000038000007945 */ /* 0x000fe20003800000 */
[----:B------:R-:W-:-:S05]  /*29f0*/  @P5 BRA `(.L_x_74) ;  /* 0x0000036000005947 */ /* 0x000fca0003800000 */
[C---:B-1----:R-:W-:Y:S01]  /*2a00*/  LEA R70, P0, R10.reuse, R64, 0x1 ;  /* 0x000000400a467211 */ /* 0x042fe200078008ff */
[----:B------:R-:W1:Y:S03]  /*2a10*/  LDS.128 R20, [R134+0x8100] ;  /* 0x0081000086147984 */ /* 0x000e660000000c00 */
[----:B---3--:R-:W-:Y:S02]  /*2a20*/  LEA.HI.X R71, R10, R65, R11, 0x1, P0 ;  /* 0x000000410a477211 */ /* 0x008fe400000f0c0b */
[----:B------:R-:W-:Y:S11]  /*2a30*/  ISETP.GE.AND P0, PT, R12, c[0x0][0x27c], PT ;  /* 0x00009f000c007a0c */ /* 0x000ff60003f06270 */
[----:B------:R-:W-:Y:S02]  /*2a40*/  @!UPT UIADD3 URZ, URZ, URZ, URZ ;  /* 0x0000003f3f3ff290 */ /* 0x000fe4000fffe03f */
[----:B------:R-:W-:Y:S02]  /*2a50*/  @!P0 SHF.R.U64 R38, R38, 0x10, R39 ;  /* 0x0000001026268819 */ /* 0x000fe40000001227 */
[----:B------:R-:W-:Y:S02]  /*2a60*/  @!P0 SHF.R.U64 R2, R32, 0x10, R33 ;  /* 0x0000001020028819 */ /* 0x000fe40000001221 */
[C---:B------:R-:W-:Y:S02]  /*2a70*/  @!P0 PRMT R38, R3.reuse, 0x5432, R38 ;  /* 0x0000543203268816 */ /* 0x040fe40000000026 */
[----:B------:R-:W-:Y:S02]  /*2a80*/  @!P0 SHF.R.U32.HI R41, RZ, 0x10, R39 ;  /* 0x00000010ff298819 */ /* 0x000fe40000011627 */
[----:B------:R-:W-:Y:S01]  /*2a90*/  @!P0 SHF.R.U32.HI R0, RZ, 0x10, R33 ;  /* 0x00000010ff008819 */ /* 0x000fe20000011621 */
[C---:B------:R-:W-:Y:S01]  /*2aa0*/  @!P0 IMAD.U32 R32, R38.reuse, 0x10000, RZ ;  /* 0x0001000026208824 */ /* 0x040fe200078e00ff */
[----:B------:R-:W-:Y:S02]  /*2ab0*/  @!P0 PRMT R3, R3, 0x5410, R2 ;  /* 0x0000541003038816 */ /* 0x000fe40000000002 */
[C---:B------:R-:W-:Y:S02]  /*2ac0*/  @!P0 PRMT R41, R31.reuse, 0x5432, R41 ;  /* 0x000054321f298816 */ /* 0x040fe40000000029 */
[----:B------:R-:W-:Y:S01]  /*2ad0*/  @!P0 PRMT R31, R31, 0x5410, R0 ;  /* 0x000054101f1f8816 */ /* 0x000fe20000000000 */
[C---:B------:R-:W-:Y:S01]  /*2ae0*/  @!P0 IMAD.U32 R2, R3.reuse, 0x10000, RZ ;  /* 0x0001000003028824 */ /* 0x040fe200078e00ff */
[----:B------:R-:W-:Y:S02]  /*2af0*/  @!P0 LOP3.LUT R38, R38, 0xffff0000, RZ, 0xc0, !PT ;  /* 0xffff000026268812 */ /* 0x000fe400078ec0ff */
[----:B------:R-:W-:Y:S01]  /*2b00*/  @!P0 LOP3.LUT R3, R3, 0xffff0000, RZ, 0xc0, !PT ;  /* 0xffff000003038812 */ /* 0x000fe200078ec0ff */
[C---:B-1----:R-:W-:Y:S01]  /*2b10*/  @!P0 IMAD.U32 R33, R20.reuse, 0x10000, RZ ;  /* 0x0001000014218824 */ /* 0x042fe200078e00ff */
[----:B------:R-:W-:Y:S01]  /*2b20*/  @!P0 LOP3.LUT R0, R20, 0xffff0000, RZ, 0xc0, !PT ;  /* 0xffff000014008812 */ /* 0x000fe200078ec0ff */
[----:B------:R-:W-:Y:S01]  /*2b30*/  @!P0 IMAD.U32 R40, R22, 0x10000, RZ ;  /* 0x0001000016288824 */ /* 0x000fe200078e00ff */
[----:B------:R-:W-:Y:S01]  /*2b40*/  @!P0 LOP3.LUT R4, R21, 0xffff0000, RZ, 0xc0, !PT ;  /* 0xffff000015048812 */ /* 0x000fe200078ec0ff */
[----:B------:R-:W-:Y:S01]  /*2b50*/  @!P0 IMAD.U32 R42, R23, 0x10000, RZ ;  /* 0x00010000172a8824 */ /* 0x000fe200078e00ff */
[----:B------:R-:W-:Y:S01]  /*2b60*/  @!P0 SHF.L.U32 R39, R21, 0x10, RZ ;  /* 0x0000001015278819 */ /* 0x000fe200000006ff */
[----:B------:R-:W-:Y:S02]  /*2b70*/  @!P0 FMUL.FTZ R66, R0, R32 ;  /* 0x0000002000428220 */ /* 0x000fe40000410000 */
[----:B------:R-:W-:Y:S02]  /*2b80*/  @!P0 FMUL.FTZ R67, R4, R38 ;  /* 0x0000002604438220 */ /* 0x000fe40000410000 */
[-C--:B------:R-:W-:Y:S02]  /*2b90*/  @!P0 FMUL.FTZ R0, R0, R2.reuse ;  /* 0x0000000200008220 */ /* 0x080fe40000410000 */
[----:B------:R-:W-:Y:S02]  /*2ba0*/  @!P0 FFMA.FTZ R66, R33, R2, -R66 ;  /* 0x0000000221428223 */ /* 0x000fe40000010842 */
[-C--:B------:R-:W-:Y:S01]  /*2bb0*/  @!P0 FMUL.FTZ R2, R4, R3.reuse ;  /* 0x0000000304028220 */ /* 0x080fe20000410000 */
[----:B------:R-:W-:Y:S01]  /*2bc0*/  @!P0 SHF.L.U32 R4, R31, 0x10, RZ ;  /* 0x000000101f048819 */ /* 0x000fe200000006ff */
[----:B------:R-:W-:Y:S01]  /*2bd0*/  @!P0 FFMA.FTZ R67, R39, R3, -R67 ;  /* 0x0000000327438223 */ /* 0x000fe20000010843 */
[----:B------:R-:W-:Y:S01]  /*2be0*/  @!P0 LOP3.LUT R3, R22, 0xffff0000, RZ, 0xc0, !PT ;  /* 0xffff000016038812 */ /* 0x000fe200078ec0ff */
[----:B------:R-:W-:Y:S01]  /*2bf0*/  @!P0 FFMA.FTZ R0, R32, R33, R0 ;  /* 0x0000002120008223 */ /* 0x000fe20000010000 */
[----:B------:R-:W-:Y:S01]  /*2c00*/  @!P0 LOP3.LUT R32, R23, 0xffff0000, RZ, 0xc0, !PT ;  /* 0xffff000017208812 */ /* 0x000fe200078ec0ff */
[C---:B------:R-:W-:Y:S01]  /*2c10*/  @!P0 IMAD.U32 R33, R41.reuse, 0x10000, RZ ;  /* 0x0001000029218824 */ /* 0x040fe200078e00ff */
[----:B------:R-:W-:Y:S01]  /*2c20*/  @!P0 LOP3.LUT R41, R41, 0xffff0000, RZ, 0xc0, !PT ;  /* 0xffff000029298812 */ /* 0x000fe200078ec0ff */
[----:B------:R-:W-:Y:S01]  /*2c30*/  @!P0 FFMA.FTZ R2, R38, R39, R2 ;  /* 0x0000002726028223 */ /* 0x000fe20000010002 */
[----:B------:R-:W-:Y:S01]  /*2c40*/  @!P0 LOP3.LUT R31, R31, 0xffff0000, RZ, 0xc0, !PT ;  /* 0xffff00001f1f8812 */ /* 0x000fe200078ec0ff */
[C---:B------:R-:W-:Y:S01]  /*2c50*/  @!P0 FMUL.FTZ R68, R3.reuse, R33 ;  /* 0x0000002103448220 */ /* 0x040fe20000410000 */
[----:B------:R-:W-:Y:S01]  /*2c60*/  @!P0 F2FP.BF16.PACK_AB R0, R0, R66 ;  /* 0x000000420000823e */ /* 0x000fe200000010ff */
[-C--:B------:R-:W-:Y:S01]  /*2c70*/  @!P0 FMUL.FTZ R3, R3, R4.reuse ;  /* 0x0000000403038220 */ /* 0x080fe20000410000 */
[----:B------:R-:W-:Y:S01]  /*2c80*/  @!P0 F2FP.BF16.PACK_AB R2, R2, R67 ;  /* 0x000000430202823e */ /* 0x000fe200000010ff */
[----:B------:R-:W-:Y:S02]  /*2c90*/  @!P0 FMUL.FTZ R69, R32, R41 ;  /* 0x0000002920458220 */ /* 0x000fe40000410000 */
[----:B------:R-:W-:Y:S01]  /*2ca0*/  @!P0 FFMA.FTZ R68, R40, R4, -R68 ;  /* 0x0000000428448223 */ /* 0x000fe20000010844 */
[----:B------:R-:W-:Y:S01]  /*2cb0*/  @!P0 MOV R21, R2 ;  /* 0x0000000200158202 */ /* 0x000fe20000000f00 */
[-C--:B------:R-:W-:Y:S02]  /*2cc0*/  @!P0 FMUL.FTZ R4, R32, R31.reuse ;  /* 0x0000001f20048220 */ /* 0x080fe40000410000 */
[----:B------:R-:W-:Y:S02]  /*2cd0*/  @!P0 FFMA.FTZ R3, R33, R40, R3 ;  /* 0x0000002821038223 */ /* 0x000fe40000010003 */
[----:B------:R-:W-:Y:S02]  /*2ce0*/  @!P0 FFMA.FTZ R69, R42, R31, -R69 ;  /* 0x0000001f2a458223 */ /* 0x000fe40000010845 */
[----:B------:R-:W-:Y:S01]  /*2cf0*/  @!P0 FFMA.FTZ R4, R41, R42, R4 ;  /* 0x0000002a29048223 */ /* 0x000fe20000010004 */
[----:B------:R-:W-:Y:S01]  /*2d00*/  @!P0 F2FP.BF16.PACK_AB R3, R3, R68 ;  /* 0x000000440303823e */ /* 0x000fe200000010ff */
[----:B------:R-:W-:Y:S03]  /*2d10*/  @!P0 IMAD.MOV.U32 R20, RZ, RZ, R0 ;  /* 0x000000ffff148224 */ /* 0x000fe600078e0000 */
[----:B------:R-:W-:Y:S01]  /*2d20*/  @!P0 F2FP.BF16.PACK_AB R4, R4, R69 ;  /* 0x000000450404823e */ /* 0x000fe200000010ff */
[----:B------:R-:W-:Y:S03]  /*2d30*/  @!P0 IMAD.MOV.U32 R22, RZ, RZ, R3 ;  /* 0x000000ffff168224 */ /* 0x000fe600078e0003 */
[----:B------:R-:W-:Y:S05]  /*2d40*/  @!P0 MOV R23, R4 ;  /* 0x0000000400178202 */ /* 0x000fea0000000f00 */
[----:B------:R1:W-:Y:S02]  /*2d50*/  ST.E.128 [R70.64], R20 ;  /* 0x0000001446007985 */ /* 0x0003e4000c101d14 */
.L_x_74:
[----:B------:R-:W-:Y:S05]  /*2d60*/  BSYNC B0 ;  /* 0x0000000000007941 */ /* 0x000fea0003800000 */
.L_x_73:
[----:B------:R-:W-:Y:S11]  /*2d70*/  ISETP.GE.AND P0, PT, R138, c[0x0][0x1d4], PT ;  /* 0x000075008a007a0c */ /* 0x000ff60003f06270 */
[----:B------:R-:W-:Y:S02]  /*2d80*/  @!UPT UIADD3 URZ, URZ, URZ, URZ ;  /* 0x0000003f3f3ff290 */ /* 0x000fe4000fffe03f */
        /* <DEDUP_REMOVED lines=8> */
[----:B------:R-:W-:Y:S02]  /*2e10*/  @!P0 PRMT R33, R59, 0x5432, R33 ;  /* 0x000054323b218816 */ /* 0x000fe40000000021 */
[C---:B------:R-:W-:Y:S02]  /*2e20*/  @!P0 PRMT R3, R30.reuse, 0x5432, R3 ;  /* 0x000054321e038816 */ /* 0x040fe40000000003 */
[----:B------:R-:W-:Y:S01]  /*2e30*/  @!P0 SHF.R.U32.HI R36, RZ, 0x10, R37 ;  /* 0x00000010ff248819 */ /* 0x000fe20000011625 */
[C---:B------:R-:W-:Y:S01]  /*2e40*/  @!P0 IMAD.U32 R31, R33.reuse, 0x10000, RZ ;  /* 0x00010000211f8824 */ /* 0x040fe200078e00ff */
[----:B------:R-:W-:Y:S01]  /*2e50*/  @!P0 LOP3.LUT R33, R33, 0xffff0000, RZ, 0xc0, !PT ;  /* 0xffff000021218812 */ /* 0x000fe200078ec0ff */
[C---:B------:R-:W-:Y:S01]  /*2e60*/  @!P0 IMAD.U32 R2, R3.reuse, 0x10000, RZ ;  /* 0x0001000003028824 */ /* 0x040fe200078e00ff */
[----:B------:R-:W-:Y:S02]  /*2e70*/  @!P0 SHF.R.U32.HI R62, RZ, 0x10, R63 ;  /* 0x00000010ff3e8819 */ /* 0x000fe4000001163f */
[----:B------:R-:W-:Y:S02]  /*2e80*/  @!P0 PRMT R30, R30, 0x5410, R36 ;  /* 0x000054101e1e8816 */ /* 0x000fe40000000024 */
[----:B------:R-:W-:Y:S02]  /*2e90*/  @!P0 LOP3.LUT R3, R3, 0xffff0000, RZ, 0xc0, !PT ;  /* 0xffff000003038812 */ /* 0x000fe400078ec0ff */
[----:B------:R-:W-:Y:S01]  /*2ea0*/  @!P0 PRMT R59, R59, 0x5410, R62 ;  /* 0x000054103b3b8816 */ /* 0x000fe2000000003e */
[C---:B-1----:R-:W-:Y:S01]  /*2eb0*/  @!P0 IMAD.U32 R32, R20.reuse, 0x10000, RZ ;  /* 0x0001000014208824 */ /* 0x042fe200078e00ff */
[----:B------:R-:W-:Y:S01]  /*2ec0*/  @!P0 LOP3.LUT R0, R20, 0xffff0000, RZ, 0xc0, !PT ;  /* 0xffff000014008812 */ /* 0x000fe200078ec0ff */
[----:B------:R-:W-:Y:S01]  /*2ed0*/  @!P0 IMAD.U32 R37, R22, 0x10000, RZ ;  /* 0x0001000016258824 */ /* 0x000fe200078e00ff */
[----:B------:R-:W-:Y:S01]  /*2ee0*/  @!P0 LOP3.LUT R4, R21, 0xffff0000, RZ, 0xc0, !PT ;  /* 0xffff000015048812 */ /* 0x000fe200078ec0ff */
[----:B------:R-:W-:Y:S01]  /*2ef0*/  @!P0 IMAD.U32 R39, R23, 0x10000, RZ ;  /* 0x0001000017278824 */ /* 0x000fe200078e00ff */
[----:B------:R-:W-:Y:S01]  /*2f00*/  @!P0 SHF.L.U32 R36, R21, 0x10, RZ ;  /* 0x0000001015248819 */ /* 0x000fe200000006ff */
[----:B------:R-:W-:Y:S01]  /*2f10*/  @!P0 FMUL.FTZ R40, R0, R31 ;  /* 0x0000001f00288220 */ /* 0x000fe20000410000 */
[----:B------:R-:W-:Y:S01]  /*2f20*/  @!P0 LOP3.LUT R38, R59, 0xffff0000, RZ, 0xc0, !PT ;  /* 0xffff00003b268812 */ /* 0x000fe200078ec0ff */
        /* <DEDUP_REMOVED lines=9> */
[----:B------:R-:W-:Y:S01]  /*2fc0*/  @!P0 IMAD.U32 R32, R59, 0x10000, RZ ;  /* 0x000100003b208824 */ /* 0x000fe200078e00ff */
[----:B------:R-:W-:Y:S01]  /*2fd0*/  @!P0 LOP3.LUT R30, R30, 0xffff0000, RZ, 0xc0, !PT ;  /* 0xffff00001e1e8812 */ /* 0x000fe200078ec0ff */
[----:B------:R-:W-:Y:S01]  /*2fe0*/  @!P0 FFMA.FTZ R2, R33, R36, R2 ;  /* 0x0000002421028223 */ /* 0x000fe20000010002 */
[----:B------:R-:W-:Y:S01]  /*2ff0*/  @!P0 F2FP.BF16.PACK_AB R0, R0, R40 ;  /* 0x000000280000823e */ /* 0x000fe200000010ff */
[C---:B------:R-:W-:Y:S02]  /*3000*/  @!P0 FMUL.FTZ R42, R3.reuse, R32 ;  /* 0x00000020032a8220 */ /* 0x040fe40000410000 */
[----:B------:R-:W-:Y:S01]  /*3010*/  @!P0 FMUL.FTZ R3, R3, R4 ;  /* 0x0000000403038220 */ /* 0x000fe20000410000 */
        /* <DEDUP_REMOVED lines=14> */
.L_x_72:
[----:B------:R-:W-:Y:S05]  /*3100*/  BSYNC B1 ;  /* 0x0000000000017941 */ /* 0x000fea0003800000 */
.L_x_71:
[----:B------:R4:W2:Y:S01]  /*3110*/  SHFL.IDX PT, R38, R143, 0x1, 0x181f ;  /* 0x00381f008f267f89 */ /* 0x0008a200000e0000 */
[----:B------:R-:W-:Y:S03]  /*3120*/  BSSY B1, `(.L_x_75) ;  /* 0x0000075000017945 */ /* 0x000fe60003800000 */
[----:B------:R4:W3:Y:S01]  /*3130*/  SHFL.IDX PT, R37, R164, 0x1, 0x181f ;  /* 0x00381f00a4257f89 */ /* 0x0008e200000e0000 */
[----:B------:R-:W-:-:S05]  /*3140*/  @P6 BRA `(.L_x_76) ;  /* 0x0000072000006947 */ /* 0x000fca0003800000 */
[----:B------:R-:W-:Y:S01]  /*3150*/  BSSY B0, `(.L_x_77) ;  /* 0x0000038000007945 */ /* 0x000fe20003800000 */
[----:B------:R-:W-:-:S05]  /*3160*/  @P5 BRA `(.L_x_78) ;  /* 0x0000036000005947 */ /* 0x000fca0003800000 */
[C---:B---3--:R-:W-:Y:S01]  /*3170*/  LEA R62, P0, R10.reuse, R37, 0x1 ;  /* 0x000000250a3e7211 */ /* 0x048fe200078008ff */
[----:B-1----:R-:W1:Y:S03]  /*3180*/  LDS.128 R20, [R134+0x9100] ;  /* 0x0091000086147984 */ /* 0x002e660000000c00 */
[----:B--2---:R-:W-:Y:S02]  /*3190*/  LEA.HI.X R63, R10, R38, R11, 0x1, P0 ;  /* 0x000000260a3f7211 */ /* 0x004fe400000f0c0b */
[----:B------:R-:W-:Y:S11]  /*31a0*/  ISETP.GE.AND P0, PT, R12, c[0x0][0x27c], PT ;  /* 0x00009f000c007a0c */ /* 0x000ff60003f06270 */
[----:B------:R-:W-:Y:S02]  /*31b0*/  @!UPT UIADD3 URZ, URZ, URZ, URZ ;  /* 0x0000003f3f3ff290 */ /* 0x000fe4000fffe03f */
[----:B------:R-:W-:Y:S02]  /*31c0*/  @!P0 SHF.R.U64 R32, R60, 0x10, R61 ;  /* 0x000000103c208819 */ /* 0x000fe4000000123d */
[----:B------:R-:W-:Y:S02]  /*31d0*/  @!P0 SHF.R.U64 R3, R34, 0x10, R35 ;  /* 0x0000001022038819 */ /* 0x000fe40000001223 */
[----:B------:R-:W-:Y:S02]  /*31e0*/  @!P0 PRMT R32, R58, 0x5432, R32 ;  /* 0x000054323a208816 */ /* 0x000fe40000000020 */
[----:B------:R-:W-:Y:S02]  /*31f0*/  @!P0 PRMT R3, R19, 0x5432, R3 ;  /* 0x0000543213038816 */ /* 0x000fe40000000003 */
[----:B------:R-:W-:Y:S01]  /*3200*/  @!P0 SHF.R.U32.HI R34, RZ, 0x10, R35 ;  /* 0x00000010ff228819 */ /* 0x000fe20000011623 */
[C---:B------:R-:W-:Y:S01]  /*3210*/  @!P0 IMAD.U32 R30, R32.reuse, 0x10000, RZ ;  /* 0x00010000201e8824 */ /* 0x040fe200078e00ff */
[----:B------:R-:W-:Y:S01]  /*3220*/  @!P0 LOP3.LUT R32, R32, 0xffff0000, RZ, 0xc0, !PT ;  /* 0xffff000020208812 */ /* 0x000fe200078ec0ff */
[C---:B------:R-:W-:Y:S01]  /*3230*/  @!P0 IMAD.U32 R2, R3.reuse, 0x10000, RZ ;  /* 0x0001000003028824 */ /* 0x040fe200078e00ff */
[----:B------:R-:W-:Y:S02]  /*3240*/  @!P0 SHF.R.U32.HI R60, RZ, 0x10, R61 ;  /* 0x00000010ff3c8819 */ /* 0x000fe4000001163d */
[----:B------:R-:W-:Y:S02]  /*3250*/  @!P0 LOP3.LUT R3, R3, 0xffff0000, RZ, 0xc0, !PT ;  /* 0xffff000003038812 */ /* 0x000fe400078ec0ff */
[----:B------:R-:W-:Y:S02]  /*3260*/  @!P0 PRMT R19, R19, 0x5410, R34 ;  /* 0x0000541013138816 */ /* 0x000fe40000000022 */
        /* <DEDUP_REMOVED lines=38> */
.L_x_78:
[----:B------:R-:W-:Y:S05]  /*34d0*/  BSYNC B0 ;  /* 0x0000000000007941 */ /* 0x000fea0003800000 */
.L_x_77:
[----:B------:R-:W-:Y:S11]  /*34e0*/  ISETP.GE.AND P0, PT, R138, c[0x0][0x1d4], PT ;  /* 0x000075008a007a0c */ /* 0x000ff60003f06270 */
[----:B------:R-:W-:Y:S02]  /*34f0*/  @!UPT UIADD3 URZ, URZ, URZ, URZ ;  /* 0x0000003f3f3ff290 */ /* 0x000fe4000fffe03f */
[----:B------:R-:W-:-:S05]  /*3500*/  @P0 BRA `(.L_x_76) ;  /* 0x0000036000000947 */ /* 0x000fca0003800000 */
[C---:B---3--:R-:W-:Y:S01]  /*3510*/  LEA R36, P0, R131.reuse, R37, 0x1 ;  /* 0x0000002583247211 */ /* 0x048fe200078008ff */
[----:B-1----:R-:W1:Y:S03]  /*3520*/  LDS.128 R20, [R134+0xd100] ;  /* 0x00d1000086147984 */ /* 0x002e660000000c00 */
[----:B--2---:R-:W-:Y:S02]  /*3530*/  LEA.HI.X R37, R131, R38, R111, 0x1, P0 ;  /* 0x0000002683257211 */ /* 0x004fe400000f0c6f */
[----:B------:R-:W-:Y:S11]  /*3540*/  ISETP.GE.AND P0, PT, R9, c[0x0][0x27c], PT ;  /* 0x00009f0009007a0c */ /* 0x000ff60003f06270 */
[----:B------:R-:W-:Y:S02]  /*3550*/  @!UPT UIADD3 URZ, URZ, URZ, URZ ;  /* 0x0000003f3f3ff290 */ /* 0x000fe4000fffe03f */
[----:B------:R-:W-:Y:S02]  /*3560*/  @!P0 SHF.R.U64 R0, R56, 0x10, R57 ;  /* 0x0000001038008819 */ /* 0x000fe40000001239 */
[--C-:B------:R-:W-:Y:S02]  /*3570*/  @!P0 SHF.R.U64 R3, R28, 0x10, R29.reuse ;  /* 0x000000101c038819 */ /* 0x100fe4000000121d */
[----:B------:R-:W-:Y:S02]  /*3580*/  @!P0 SHF.R.U32.HI R28, RZ, 0x10, R29 ;  /* 0x00000010ff1c8819 */ /* 0x000fe4000001161d */
[----:B------:R-:W-:Y:S02]  /*3590*/  @!P0 PRMT R29, R53, 0x5432, R0 ;  /* 0x00005432351d8816 */ /* 0x000fe40000000000 */
[C---:B------:R-:W-:Y:S02]  /*35a0*/  @!P0 PRMT R3, R18.reuse, 0x5432, R3 ;  /* 0x0000543212038816 */ /* 0x040fe40000000003 */
[----:B------:R-:W-:Y:S01]  /*35b0*/  @!P0 PRMT R18, R18, 0x5410, R28 ;  /* 0x0000541012128816 */ /* 0x000fe2000000001c */
[C---:B------:R-:W-:Y:S01]  /*35c0*/  @!P0 IMAD.U32 R19, R29.reuse, 0x10000, RZ ;  /* 0x000100001d138824 */ /* 0x040fe200078e00ff */
[----:B------:R-:W-:Y:S01]  /*35d0*/  @!P0 LOP3.LUT R29, R29, 0xffff0000, RZ, 0xc0, !PT ;  /* 0xffff00001d1d8812 */ /* 0x000fe200078ec0ff */
[C---:B------:R-:W-:Y:S01]  /*35e0*/  @!P0 IMAD.U32 R2, R3.reuse, 0x10000, RZ ;  /* 0x0001000003028824 */ /* 0x040fe200078e00ff */
[----:B------:R-:W-:Y:S02]  /*35f0*/  @!P0 SHF.R.U32.HI R56, RZ, 0x10, R57 ;  /* 0x00000010ff388819 */ /* 0x000fe40000011639 */
        /* <DEDUP_REMOVED lines=39> */
.L_x_76:
[----:B------:R-:W-:Y:S05]  /*3870*/  BSYNC B1 ;  /* 0x0000000000017941 */ /* 0x000fea0003800000 */
.L_x_75:
[----:B------:R4:W3:Y:S01]  /*3880*/  SHFL.IDX PT, R32, R143, 0x2, 0x181f ;  /* 0x00581f008f207f89 */ /* 0x0008e200000e0000 */
[----:B------:R-:W-:Y:S03]  /*3890*/  BSSY B1, `(.L_x_79) ;  /* 0x0000075000017945 */ /* 0x000fe60003800000 */
[----:B------:R4:W2:Y:S01]  /*38a0*/  SHFL.IDX PT, R31, R164, 0x2, 0x181f ;  /* 0x00581f00a41f7f89 */ /* 0x0008a200000e0000 */
[----:B------:R-:W-:-:S05]  /*38b0*/  @P4 BRA `(.L_x_80) ;  /* 0x0000072000004947 */ /* 0x000fca0003800000 */
[----:B------:R-:W-:Y:S01]  /*38c0*/  BSSY B0, `(.L_x_81) ;  /* 0x0000038000007945 */ /* 0x000fe20003800000 */
[----:B------:R-:W-:-:S05]  /*38d0*/  @P5 BRA `(.L_x_82) ;  /* 0x0000036000005947 */ /* 0x000fca0003800000 */
[C---:B-12---:R-:W-:Y:S01]  /*38e0*/  LEA R36, P0, R10.reuse, R31, 0x1 ;  /* 0x0000001f0a247211 */ /* 0x046fe200078008ff */
[----:B------:R-:W1:Y:S03]  /*38f0*/  LDS.128 R20, [R134+0xa100] ;  /* 0x00a1000086147984 */ /* 0x000e660000000c00 */
[----:B---3--:R-:W-:Y:S02]  /*3900*/  LEA.HI.X R37, R10, R32, R11, 0x1, P0 ;  /* 0x000000200a257211 */ /* 0x008fe400000f0c0b */
[----:B------:R-:W-:Y:S11]  /*3910*/  ISETP.GE.AND P0, PT, R12, c[0x0][0x27c], PT ;  /* 0x00009f000c007a0c */ /* 0x000ff60003f06270 */
[----:B------:R-:W-:Y:S02]  /*3920*/  @!UPT UIADD3 URZ, URZ, URZ, URZ ;  /* 0x0000003f3f3ff290 */ /* 0x000fe4000fffe03f */
[----:B------:R-:W-:Y:S02]  /*3930*/  @!P0 SHF.R.U64 R0, R54, 0x10, R55 ;  /* 0x0000001036008819 */ /* 0x000fe40000001237 */
[--C-:B------:R-:W-:Y:S02]  /*3940*/  @!P0 SHF.R.U64 R3, R26, 0x10, R27.reuse ;  /* 0x000000101a038819 */ /* 0x100fe4000000121b */
[----:B------:R-:W-:Y:S02]  /*3950*/  @!P0 SHF.R.U32.HI R26, RZ, 0x10, R27 ;  /* 0x00000010ff1a8819 */ /* 0x000fe4000001161b */
[C---:B------:R-:W-:Y:S02]  /*3960*/  @!P0 PRMT R27, R52.reuse, 0x5432, R0 ;  /* 0x00005432341b8816 */ /* 0x040fe40000000000 */
        /* <DEDUP_REMOVED lines=45> */
.L_x_82:
[----:B------:R-:W-:Y:S05]  /*3c40*/  BSYNC B0 ;  /* 0x0000000000007941 */ /* 0x000fea0003800000 */
.L_x_81:
[----:B------:R-:W-:Y:S11]  /*3c50*/  ISETP.GE.AND P0, PT, R138, c[0x0][0x1d4], PT ;  /* 0x000075008a007a0c */ /* 0x000ff60003f06270 */
[----:B------:R-:W-:Y:S02]  /*3c60*/  @!UPT UIADD3 URZ, URZ, URZ, URZ ;  /* 0x0000003f3f3ff290 */ /* 0x000fe4000fffe03f */
[----:B------:R-:W-:-:S05]  /*3c70*/  @P0 BRA `(.L_x_80) ;  /* 0x0000036000000947 */ /* 0x000fca0003800000 */
[C---:B--2---:R-:W-:Y:S01]  /*3c80*/  LEA R30, P0, R131.reuse, R31, 0x1 ;  /* 0x0000001f831e7211 */ /* 0x044fe200078008ff */
[----:B-1----:R-:W1:Y:S03]  /*3c90*/  LDS.128 R20, [R134+0xe100] ;  /* 0x00e1000086147984 */ /* 0x002e660000000c00 */
        /* <DEDUP_REMOVED lines=52> */
.L_x_80:
[----:B------:R-:W-:Y:S05]  /*3fe0*/  BSYNC B1 ;  /* 0x0000000000017941 */ /* 0x000fea0003800000 */
.L_x_79:
[----:B--2-4-:R-:W2:Y:S04]  /*3ff0*/  SHFL.IDX PT, R143, R143, 0x3, 0x181f ;  /* 0x00781f008f8f7f89 */ /* 0x014ea800000e0000 */
[----:B------:R-:W4:Y:S01]  /*4000*/  SHFL.IDX PT, R164, R164, 0x3, 0x181f ;  /* 0x00781f00a4a47f89 */ /* 0x000f2200000e0000 */
[----:B------:R-:W-:-:S05]  /*4010*/  @P2 BRA `(.L_x_83) ;  /* 0x0000316000002947 */ /* 0x000fca0003800000 */
[----:B------:R-:W-:Y:S01]  /*4020*/  BSSY B0, `(.L_x_84) ;  /* 0x0000038000007945 */ /* 0x000fe20003800000 */
[----:B------:R-:W-:-:S05]  /*4030*/  @P5 BRA `(.L_x_85) ;  /* 0x0000036000005947 */ /* 0x000fca0003800000 */
[C---:B----4-:R-:W-:Y:S01]  /*4040*/  LEA R26, P0, R10.reuse, R164, 0x1 ;  /* 0x000000a40a1a7211 */ /* 0x050fe200078008ff */
        /* <DEDUP_REMOVED lines=43> */
[----:B------:R-:W-:Y:S02]  /*4300*/  @!P0 FMUL.FTZ R4, R14, R8 ;  /* 0x000000080e048220 */ /* 0x000fe40000410000 */
        /* <DEDUP_REMOVED lines=9> */
.L_x_85:
[----:B------:R-:W-:Y:S05]  /*43a0*/  BSYNC B0 ;  /* 0x0000000000007941 */ /* 0x000fea0003800000 */
.L_x_84:
[----:B------:R-:W-:Y:S11]  /*43b0*/  ISETP.GE.AND P0, PT, R138, c[0x0][0x1d4], PT ;  /* 0x000075008a007a0c */ /* 0x000ff60003f06270 */
[----:B------:R-:W-:Y:S02]  /*43c0*/  @!UPT UIADD3 URZ, URZ, URZ, URZ ;  /* 0x0000003f3f3ff290 */ /* 0x000fe4000fffe03f */
[----:B------:R-:W-:-:S05]  /*43d0*/  @P0 BRA `(.L_x_83) ;  /* 0x00002da000000947 */ /* 0x000fca0003800000 */
[C---:B----4-:R-:W-:Y:S01]  /*43e0*/  LEA R164, P0, R131.reuse, R164, 0x1 ;  /* 0x000000a483a47211 */ /* 0x050fe200078008ff */
[----:B------:R-:W4:Y:S03]  /*43f0*/  LDS.128 R16, [R134+0xf100] ;  /* 0x00f1000086107984 */ /* 0x000f260000000c00 */
[----:B--2---:R-:W-:Y:S02]  /*4400*/  LEA.HI.X R165, R131, R143, R111, 0x1, P0 ;  /* 0x0000008f83a57211 */ /* 0x004fe400000f0c6f */
[----:B------:R-:W-:Y:S11]  /*4410*/  ISETP.GE.AND P0, PT, R9, c[0x0][0x27c], PT ;  /* 0x00009f0009007a0c */ /* 0x000ff60003f06270 */
[----:B------:R-:W-:Y:S02]  /*4420*/  @!UPT UIADD3 URZ, URZ, URZ, URZ ;  /* 0x0000003f3f3ff290 */ /* 0x000fe4000fffe03f */
[----:B------:R-:W-:Y:S02]  /*4430*/  @!P0 SHF.R.U64 R8, R44, 0x10, R45 ;  /* 0x000000102c088819 */ /* 0x000fe4000000122d */
[--C-:B------:R-:W-:Y:S02]  /*4440*/  @!P0 SHF.R.U64 R3, R6, 0x10, R7.reuse ;  /* 0x0000001006038819 */ /* 0x100fe40000001207 */
[----:B------:R-:W-:Y:S02]  /*4450*/  @!P0 PRMT R8, R43, 0x5432, R8 ;  /* 0x000054322b088816 */ /* 0x000fe40000000008 */
[----:B------:R-:W-:Y:S02]  /*4460*/  @!P0 SHF.R.U32.HI R6, RZ, 0x10, R7 ;  /* 0x00000010ff068819 */ /* 0x000fe40000011607 */
        /* <DEDUP_REMOVED lines=8> */
[C---:B----4-:R-:W-:Y:S01]  /*44f0*/  @!P0 IMAD.U32 R7, R16.reuse, 0x10000, RZ ;  /* 0x0001000010078824 */ /* 0x050fe200078e00ff */
[----:B------:R-:W-:Y:S01]  /*4500*/  @!P0 LOP3.LUT R0, R16, 0xffff0000, RZ, 0xc0, !PT ;  /* 0xffff000010008812 */ /* 0x000fe200078ec0ff */
[----:B------:R-:W-:Y:S01]  /*4510*/  @!P0 IMAD.U32 R15, R18, 0x10000, RZ ;  /* 0x00010000120f8824 */ /* 0x000fe200078e00ff */
[----:B------:R-:W-:Y:S01]  /*4520*/  @!P0 LOP3.LUT R4, R17, 0xffff0000, RZ, 0xc0, !PT ;  /* 0xffff000011048812 */ /* 0x000fe200078ec0ff */
[----:B-1----:R-:W-:Y:S01]  /*4530*/  @!P0 IMAD.U32 R21, R19, 0x10000, RZ ;  /* 0x0001000013158824 */ /* 0x002fe200078e00ff */
        /* <DEDUP_REMOVED lines=19> */
[C---:B------:R-:W-:Y:S02]  /*4670*/  @!P0 FMUL.FTZ R25, R6.reuse, R20 ;  /* 0x0000001406198220 */ /* 0x040fe40000410000 */
        /* <DEDUP_REMOVED lines=11> */
[----:B------:R1:W-:Y:S01]  /*4730*/  ST.E.128 [R164.64], R16 ;  /* 0x00000010a4007985 */ /* 0x0003e2000c101d14 */
[----:B------:R-:W-:-:S05]  /*4740*/  BRA `(.L_x_83) ;  /* 0x00002a3000007947 */ /* 0x000fca0003800000 */
.L_x_62:
[-C--:B------:R-:W-:Y:S01]  /*4750*/  ISETP.GE.AND P0, PT, R128, R77.reuse, PT ;  /* 0x0000004d8000720c */ /* 0x080fe20003f06270 */
[----:B------:R-:W-:Y:S01]  /*4760*/  CS2R R30, SRZ ;  /* 0x00000000001e7805 */ /* 0x000fe2000001ff00 */
[----:B------:R-:W-:Y:S01]  /*4770*/  ISETP.NE.AND P6, PT, R140, RZ, PT ;  /* 0x000000ff8c00720c */ /* 0x000fe20003fc5270 */
[----:B------:R-:W-:Y:S01]  /*4780*/  CS2R R28, SRZ ;  /* 0x00000000001c7805 */ /* 0x000fe2000001ff00 */
[----:B------:R-:W-:Y:S01]  /*4790*/  ISETP.GE.OR P4, PT, R10, c[0x0][0x27c], P0 ;  /* 0x00009f000a007a0c */ /* 0x000fe20000786670 */
        /* <DEDUP_REMOVED lines=8> */
[----:B------:R1:W2:Y:S01]  /*4820*/  SHFL.IDX PT, R175, R143, RZ, 0x181f ;  /* 0x00181fff8faf7589 */ /* 0x0002a200000e0000 */
[----:B------:R-:W-:Y:S03]  /*4830*/  BSSY B0, `(.L_x_86) ;  /* 0x00000dd000007945 */ /* 0x000fe60003800000 */
[----:B------:R-:W-:Y:S04]  /*4840*/  @!P4 IADD3 R2, P1, P0, R146, R68, R107 ;  /* 0x000000449202c210 */ /* 0x000fe8000783e06b */
[C---:B------:R-:W-:Y:S01]  /*4850*/  @!P4 IADD3.X R0, R83.reuse, R40, R106, P1, P0 ;  /* 0x000000285300c210 */ /* 0x040fe20000fe046a */
[----:B------:R1:W3:Y:S01]  /*4860*/  SHFL.IDX PT, R174, R164, RZ, 0x181f ;  /* 0x00181fffa4ae7589 */ /* 0x0002e200000e0000 */
[----:B------:R-:W-:Y:S04]  /*4870*/  @!P4 IADD3 R4, P1, P0, R144, R42, R109 ;  /* 0x0000002a9004c210 */ /* 0x000fe8000783e06d */
[----:B------:R-:W-:Y:S02]  /*4880*/  @!P4 IADD3.X R3, R82, R8, R108, P1, P0 ;  /* 0x000000085203c210 */ /* 0x000fe40000fe046c */
[----:B------:R-:W-:Y:S04]  /*4890*/  ISETP.GE.AND P0, PT, R124, R77, PT ;  /* 0x0000004d7c00720c */ /* 0x000fe80003f06270 */
[----:B------:R-:W-:Y:S11]  /*48a0*/  ISETP.GE.OR P2, PT, R10, c[0x0][0x27c], P0 ;  /* 0x00009f000a007a0c */ /* 0x000ff60000746670 */
[----:B------:R-:W-:Y:S02]  /*48b0*/  @!UPT UIADD3 URZ, URZ, URZ, URZ ;  /* 0x0000003f3f3ff290 */ /* 0x000fe4000fffe03f */
[----:B------:R-:W-:Y:S04]  /*48c0*/  @!P2 IADD3 R6, P1, P0, R146, R93, R68 ;  /* 0x0000005d9206a210 */ /* 0x000fe8000783e044 */
[C---:B------:R-:W-:Y:S02]  /*48d0*/  @!P2 IADD3.X R5, R83.reuse, R92, R40, P1, P0 ;  /* 0x0000005c5305a210 */ /* 0x040fe40000fe0428 */
[----:B------:R-:W-:Y:S04]  /*48e0*/  @!P2 IADD3 R14, P1, P0, R144, R95, R42 ;  /* 0x0000005f900ea210 */ /* 0x000fe8000783e02a */
[----:B------:R-:W-:Y:S02]  /*48f0*/  @!P2 IADD3.X R7, R82, R94, R8, P1, P0 ;  /* 0x0000005e5207a210 */ /* 0x000fe40000fe0408 */
[----:B------:R-:W-:Y:S04]  /*4900*/  ISETP.GE.AND P0, PT, R120, R77, PT ;  /* 0x0000004d7800720c */ /* 0x000fe80003f06270 */
[----:B------:R-:W-:Y:S11]  /*4910*/  ISETP.GE.OR P1, PT, R10, c[0x0][0x27c], P0 ;  /* 0x00009f000a007a0c */ /* 0x000ff60000726670 */
[----:B------:R-:W-:Y:S02]  /*4920*/  @!UPT UIADD3 URZ, URZ, URZ, URZ ;  /* 0x0000003f3f3ff290 */ /* 0x000fe4000fffe03f */
[----:B------:R-:W-:Y:S04]  /*4930*/  @!P1 IADD3 R16, P3, P0, R146, R160, R68 ;  /* 0x000000a092109210 */ /* 0x000fe8000787e044 */
[----:B------:R-:W-:Y:S02]  /*4940*/  @!P1 IADD3.X R15, R83, R96, R40, P3, P0 ;  /* 0x00000060530f9210 */ /* 0x000fe40001fe0428 */
[----:B------:R-:W-:Y:S04]  /*4950*/  @!P1 IADD3 R18, P3, P0, R144, R158, R42 ;  /* 0x0000009e90129210 */ /* 0x000fe8000787e02a */
[----:B------:R-:W-:Y:S02]  /*4960*/  @!P1 IADD3.X R17, R82, R97, R8, P3, P0 ;  /* 0x0000006152119210 */ /* 0x000fe40001fe0408 */
[C---:B------:R-:W-:Y:S04]  /*4970*/  @!P4 LEA R20, P0, R2.reuse, c[0x0][0x270], 0x1 ;  /* 0x00009c000214ca11 */ /* 0x040fe800078008ff */
[----:B------:R-:W-:Y:S02]  /*4980*/  @!P4 LEA.HI.X R21, R2, c[0x0][0x274], R0, 0x1, P0 ;  /* 0x00009d000215ca11 */ /* 0x000fe400000f0c00 */
[C---:B------:R-:W-:Y:S03]  /*4990*/  @!P4 LEA R22, P0, R4.reuse, c[0x0][0x288], 0x1 ;  /* 0x0000a2000416ca11 */ /* 0x040fe600078008ff */
[----:B------:R4:W2:Y:S01]  /*49a0*/  @!P4 LDG.E.128 R28, [R20.64] ;  /* 0x00000014141cc981 */ /* 0x0008a2000c1e1d00 */
[----:B------:R-:W-:Y:S02]  /*49b0*/  @!P4 LEA.HI.X R23, R4, c[0x0][0x28c], R3, 0x1, P0 ;  /* 0x0000a3000417ca11 */ /* 0x000fe400000f0c03 */
[C---:B------:R-:W-:Y:S04]  /*49c0*/  @!P2 LEA R4, P0, R6.reuse, c[0x0][0x270], 0x1 ;  /* 0x00009c000604aa11 */ /* 0x040fe800078008ff */
[----:B------:R-:W-:Y:S01]  /*49d0*/  @!P2 LEA.HI.X R5, R6, c[0x0][0x274], R5, 0x1, P0 ;  /* 0x00009d000605aa11 */ /* 0x000fe200000f0c05 */
[----:B------:R1:W3:Y:S01]  /*49e0*/  @!P4 LDG.E.128 R64, [R22.64] ;  /* 0x000000141640c981 */ /* 0x0002e2000c1e1d00 */
[C---:B------:R-:W-:Y:S04]  /*49f0*/  @!P2 LEA R24, P0, R14.reuse, c[0x0][0x288], 0x1 ;  /* 0x0000a2000e18aa11 */ /* 0x040fe800078008ff */
[----:B------:R-:W-:Y:S02]  /*4a00*/  @!P2 LEA.HI.X R25, R14, c[0x0][0x28c], R7, 0x1, P0 ;  /* 0x0000a3000e19aa11 */ /* 0x000fe400000f0c07 */
[C---:B------:R-:W-:Y:S03]  /*4a10*/  @!P1 LEA R2, P0, R16.reuse, c[0x0][0x270], 0x1 ;  /* 0x00009c0010029a11 */ /* 0x040fe600078008ff */
[----:B------:R-:W3:Y:S01]  /*4a20*/  @!P2 LDG.E.128 R60, [R24.64] ;  /* 0x00000014183ca981 */ /* 0x000ee2000c1e1d00 */
[----:B------:R-:W-:Y:S02]  /*4a30*/  @!P1 LEA.HI.X R3, R16, c[0x0][0x274], R15, 0x1, P0 ;  /* 0x00009d0010039a11 */ /* 0x000fe400000f0c0f */
[C---:B------:R-:W-:Y:S04]  /*4a40*/  @!P1 LEA R6, P0, R18.reuse, c[0x0][0x288], 0x1 ;  /* 0x0000a20012069a11 */ /* 0x040fe800078008ff */
[----:B------:R-:W-:Y:S01]  /*4a50*/  @!P1 LEA.HI.X R7, R18, c[0x0][0x28c], R17, 0x1, P0 ;  /* 0x0000a30012079a11 */ /* 0x000fe200000f0c11 */
[----:B----4-:R-:W-:Y:S01]  /*4a60*/  CS2R R20, SRZ ;  /* 0x0000000000147805 */ /* 0x010fe2000001ff00 */
[----:B------:R-:W-:Y:S01]  /*4a70*/  CS2R R18, SRZ ;  /* 0x0000000000127805 */ /* 0x000fe2000001ff00 */
[----:B------:R-:W-:Y:S01]  /*4a80*/  CS2R R16, SRZ ;  /* 0x0000000000107805 */ /* 0x000fe2000001ff00 */
[-C--:B------:R-:W-:Y:S01]  /*4a90*/  ISETP.GE.AND P0, PT, R139, R77.reuse, PT ;  /* 0x0000004d8b00720c */ /* 0x080fe20003f06270 */
[----:B------:R4:W3:Y:S01]  /*4aa0*/  @!P1 LDG.E.128 R56, [R6.64] ;  /* 0x0000001406389981 */ /* 0x0008e2000c1e1d00 */
[----:B-1----:R-:W-:Y:S02]  /*4ab0*/  CS2R R22, SRZ ;  /* 0x0000000000167805 */ /* 0x002fe4000001ff00 */
[----:B------:R-:W-:Y:S05]  /*4ac0*/  ISETP.GE.OR P0, PT, R10, c[0x0][0x27c], P0 ;  /* 0x00009f000a007a0c */ /* 0x000fea0000706670 */
[----:B------:R1:W3:Y:S08]  /*4ad0*/  @!P1 LDG.E.128 R16, [R2.64] ;  /* 0x0000001402109981 */ /* 0x0002f0000c1e1d00 */
[----:B------:R1:W3:Y:S01]  /*4ae0*/  @!P2 LDG.E.128 R20, [R4.64] ;  /* 0x000000140414a981 */ /* 0x0002e2000c1e1d00 */
[----:B------:R-:W-:Y:S05]  /*4af0*/  @!P0 IADD3 R68, P1, R146, R68, RZ ;  /* 0x0000004492448210 */ /* 0x000fea0007f3e0ff */
[----:B------:R-:W-:Y:S01]  /*4b00*/  @!P0 IMAD.X R40, R83, 0x1, R40, P1 ;  /* 0x0000000153288824 */ /* 0x000fe200008e0628 */
[----:B----4-:R-:W-:Y:S01]  /*4b10*/  CS2R R6, SRZ ;  /* 0x0000000000067805 */ /* 0x010fe2000001ff00 */
[C---:B-1----:R-:W-:Y:S04]  /*4b20*/  @!P0 LEA R2, P1, R68.reuse, c[0x0][0x270], 0x1 ;  /* 0x00009c0044028a11 */ /* 0x042fe800078208ff */
[----:B------:R-:W-:Y:S02]  /*4b30*/  @!P0 LEA.HI.X R3, R68, c[0x0][0x274], R40, 0x1, P1 ;  /* 0x00009d0044038a11 */ /* 0x000fe400008f0c28 */
[----:B------:R-:W-:Y:S01]  /*4b40*/  @!P0 IADD3 R42, P1, R144, R42, RZ ;  /* 0x0000002a902a8210 */ /* 0x000fe20007f3e0ff */
[----:B------:R-:W-:Y:S04]  /*4b50*/  CS2R R4, SRZ ;  /* 0x0000000000047805 */ /* 0x000fe8000001ff00 */
[----:B------:R-:W-:Y:S01]  /*4b60*/  @!P0 IMAD.X R8, R82, 0x1, R8, P1 ;  /* 0x0000000152088824 */ /* 0x000fe200008e0608 */
[C---:B------:R-:W-:Y:S01]  /*4b70*/  @!P0 LEA R14, P1, R42.reuse, c[0x0][0x288], 0x1 ;  /* 0x0000a2002a0e8a11 */ /* 0x040fe200078208ff */
[----:B------:R2:W5:Y:S03]  /*4b80*/  @!P0 LDG.E.128 R4, [R2.64] ;  /* 0x0000001402048981 */ /* 0x000566000c1e1d00 */
[----:B------:R-:W-:Y:S02]  /*4b90*/  @!P0 LEA.HI.X R15, R42, c[0x0][0x28c], R8, 0x1, P1 ;  /* 0x0000a3002a0f8a11 */ /* 0x000fe400008f0c08 */
[----:B------:R-:W-:Y:S03]  /*4ba0*/  ISETP.GE.AND P1, PT, R10, c[0x0][0x27c], PT ;  /* 0x00009f000a007a0c */ /* 0x000fe60003f26270 */
[----:B------:R1:W5:Y:S01]  /*4bb0*/  @!P0 LDG.E.128 R36, [R14.64] ;  /* 0x000000140e248981 */ /* 0x000362000c1e1d00 */
[----:B------:R-:W-:Y:S01]  /*4bc0*/  ISETP.GE.OR P0, PT, R139, R77, P5 ;  /* 0x0000004d8b00720c */ /* 0x000fe20002f06670 */
[----:B--2---:R-:W-:Y:S02]  /*4bd0*/  IMAD.MOV.U32 R3, RZ, RZ, R30 ;  /* 0x000000ffff037224 */ /* 0x004fe400078e001e */
[----:B------:R-:W-:Y:S02]  /*4be0*/  IMAD.MOV.U32 R0, RZ, RZ, R31 ;  /* 0x000000ffff007224 */ /* 0x000fe400078e001f */
[----:B------:R-:W-:Y:S03]  /*4bf0*/  IMAD.MOV.U32 R2, RZ, RZ, R28 ;  /* 0x000000ffff027224 */ /* 0x000fe600078e001c */
[----:B------:R-:W-:Y:S01]  /*4c00*/  PRMT R35, R0, 0x5410, R3 ;  /* 0x0000541000237816 */ /* 0x000fe20000000003 */
[----:B------:R-:W-:Y:S02]  /*4c10*/  IMAD.MOV.U32 R0, RZ, RZ, R29 ;  /* 0x000000ffff007224 */ /* 0x000fe400078e001d */
[----:B---3--:R-:W-:Y:S03]  /*4c20*/  IMAD.MOV.U32 R3, RZ, RZ, R66 ;  /* 0x000000ffff037224 */ /* 0x008fe600078e0042 */
[----:B------:R-:W-:Y:S01]  /*4c30*/  PRMT R34, R0, 0x5410, R2 ;  /* 0x0000541000227816 */ /* 0x000fe20000000002 */
[----:B------:R-:W-:Y:S02]  /*4c40*/  IMAD.MOV.U32 R2, RZ, RZ, R67 ;  /* 0x000000ffff027224 */ /* 0x000fe400078e0043 */
[----:B------:R-:W-:Y:S03]  /*4c50*/  IMAD.MOV.U32 R0, RZ, RZ, R64 ;  /* 0x000000ffff007224 */ /* 0x000fe600078e0040 */
[----:B------:R-:W-:Y:S01]  /*4c60*/  PRMT R73, R3, 0x5410, R2 ;  /* 0x0000541003497816 */ /* 0x000fe20000000002 */
[----:B------:R-:W-:Y:S05]  /*4c70*/  IMAD.MOV.U32 R2, RZ, RZ, R65 ;  /* 0x000000ffff027224 */ /* 0x000fea00078e0041 */
[----:B------:R-:W-:Y:S01]  /*4c80*/  PRMT R74, R2, 0x5410, R0 ;  /* 0x00005410024a7816 */ /* 0x000fe20000000000 */
[----:B------:R-:W-:Y:S02]  /*4c90*/  IMAD.MOV.U32 R8, RZ, RZ, R58 ;  /* 0x000000ffff087224 */ /* 0x000fe400078e003a */
[----:B------:R-:W-:Y:S02]  /*4ca0*/  IMAD.MOV.U32 R3, RZ, RZ, R22 ;  /* 0x000000ffff037224 */ /* 0x000fe400078e0016 */
[----:B------:R-:W-:Y:S02]  /*4cb0*/  IMAD.MOV.U32 R0, RZ, RZ, R23 ;  /* 0x000000ffff007224 */ /* 0x000fe400078e0017 */
[----:B------:R-:W-:Y:S03]  /*4cc0*/  IMAD.MOV.U32 R2, RZ, RZ, R20 ;  /* 0x000000ffff027224 */ /* 0x000fe600078e0014 */
[----:B------:R-:W-:Y:S01]  /*4cd0*/  PRMT R33, R0, 0x5410, R3 ;  /* 0x0000541000217816 */ /* 0x000fe20000000003 */
        /* <DEDUP_REMOVED lines=11> */
[----:B-1----:R-:W-:Y:S01]  /*4d90*/  PRMT R15, R0, 0x5410, R3 ;  /* 0x00005410000f7816 */ /* 0x002fe20000000003 */
[----:B------:R-:W-:Y:S02]  /*4da0*/  IMAD.MOV.U32 R0, RZ, RZ, R17 ;  /* 0x000000ffff007224 */ /* 0x000fe400078e0011 */
[----:B------:R-:W-:Y:S03]  /*4db0*/  IMAD.MOV.U32 R3, RZ, RZ, R59 ;  /* 0x000000ffff037224 */ /* 0x000fe600078e003b */
[----:B------:R-:W-:Y:S01]  /*4dc0*/  PRMT R14, R0, 0x5410, R2 ;  /* 0x00005410000e7816 */ /* 0x000fe20000000002 */
[----:B------:R-:W-:Y:S01]  /*4dd0*/  IMAD.MOV.U32 R2, RZ, RZ, R56 ;  /* 0x000000ffff027224 */ /* 0x000fe200078e0038 */
[----:B------:R-:W-:Y:S01]  /*4de0*/  PRMT R53, R3, 0x5410, R8 ;  /* 0x0000541003357816 */ /* 0x000fe20000000008 */
[----:B------:R-:W-:Y:S05]  /*4df0*/  IMAD.MOV.U32 R0, RZ, RZ, R57 ;  /* 0x000000ffff007224 */ /* 0x000fea00078e0039 */
[----:B------:R-:W-:Y:S01]  /*4e00*/  PRMT R54, R2, 0x5410, R0 ;  /* 0x0000541002367816 */ /* 0x000fe20000000000 */
[----:B------:R-:W-:-:S05]  /*4e10*/  @P0 BRA `(.L_x_87) ;  /* 0x000007e000000947 */ /* 0x000fca0003800000 */
[----:B-----5:R-:W-:Y:S01]  /*4e20*/  MOV R40, R36 ;  /* 0x0000002400287202 */ /* 0x020fe20000000f00 */
[----:B------:R-:W-:Y:S01]  /*4e30*/  IMAD.U32 R2, RZ, RZ, UR24 ;  /* 0x00000018ff027e24 */ /* 0x000fe2000f8e00ff */
[----:B------:R-:W-:Y:S01]  /*4e40*/  @!P1 SHF.R.U64 R36, R36, 0x10, R37 ;  /* 0x0000001024249819 */ /* 0x000fe20000001225 */
[----:B------:R-:W1:Y:S01]  /*4e50*/  LDS.128 R68, [R115+0x8100] ;  /* 0x0081000073447984 */ /* 0x000e620000000c00 */
[----:B------:R-:W-:Y:S01]  /*4e60*/  @!P1 SHF.R.U64 R3, R4, 0x10, R5 ;  /* 0x0000001004039819 */ /* 0x000fe20000001205 */
[----:B------:R-:W-:Y:S01]  /*4e70*/  IMAD.MOV.U32 R51, RZ, RZ, R39 ;  /* 0x000000ffff337224 */ /* 0x000fe200078e0027 */
[----:B------:R-:W-:Y:S01]  /*4e80*/  SEL R2, R2, UR17, !P6 ;  /* 0x0000001102027c07 */ /* 0x000fe2000f000000 */
[----:B------:R-:W-:Y:S01]  /*4e90*/  IMAD.MOV.U32 R43, RZ, RZ, R37 ;  /* 0x000000ffff2b7224 */ /* 0x000fe200078e0025 */
[C---:B------:R-:W-:Y:S02]  /*4ea0*/  LEA R166, P0, R129.reuse, R174, 0x1 ;  /* 0x000000ae81a67211 */ /* 0x040fe400078008ff */
[----:B------:R-:W-:Y:S02]  /*4eb0*/  SHF.R.S32.HI R0, RZ, 0x1f, R2 ;  /* 0x0000001fff007819 */ /* 0x000fe40000011402 */
[----:B------:R-:W-:Y:S02]  /*4ec0*/  LEA.HI.X R167, R129, R175, R110, 0x1, P0 ;  /* 0x000000af81a77211 */ /* 0x000fe400000f0c6e */
[----:B------:R-:W-:Y:S02]  /*4ed0*/  LEA.HI R0, R0, R2, RZ, 0x4 ;  /* 0x0000000200007211 */ /* 0x000fe400078f20ff */
[----:B------:R-:W-:Y:S02]  /*4ee0*/  @!P1 SHF.R.U32.HI R8, RZ, 0x10, R5 ;  /* 0x00000010ff089819 */ /* 0x000fe40000011605 */
[----:B------:R-:W-:Y:S02]  /*4ef0*/  LEA.HI.SX32 R0, R0, R130, 0x1c ;  /* 0x0000008200007211 */ /* 0x000fe400078fe2ff */
[----:B------:R-:W-:Y:S02]  /*4f00*/  @!P1 SHF.R.U32.HI R37, RZ, 0x10, R37 ;  /* 0x00000010ff259819 */ /* 0x000fe40000011625 */
[----:B------:R-:W-:Y:S01]  /*4f10*/  SHF.R.S32.HI R2, RZ, 0x1f, R0 ;  /* 0x0000001fff027819 */ /* 0x000fe20000011400 */
[----:B------:R-:W-:Y:S01]  /*4f20*/  IMAD.SHL.U32 R42, R0, 0x8, RZ ;  /* 0x00000008002a7824 */ /* 0x000fe200078e00ff */
[----:B------:R-:W-:Y:S02]  /*4f30*/  @!P1 PRMT R43, R43, 0x5410, R37 ;  /* 0x000054102b2b9816 */ /* 0x000fe40000000025 */
[----:B------:R-:W-:Y:S02]  /*4f40*/  LEA.HI R2, R2, R0, RZ, 0x3 ;  /* 0x0000000002027211 */ /* 0x000fe400078f18ff */
[----:B------:R-:W-:Y:S02]  /*4f50*/  ISETP.GE.AND P0, PT, R42, c[0x0][0x1d4], PT ;  /* 0x000075002a007a0c */ /* 0x000fe40003f06270 */
[----:B------:R-:W-:Y:S01]  /*4f60*/  LOP3.LUT R0, R137, 0x38, R42, 0xf8, !PT ;  /* 0x0000003889007812 */ /* 0x000fe200078ef82a */
[----:B------:R-:W-:Y:S01]  /*4f70*/  IMAD.SHL.U32 R2, R2, 0x400, RZ ;  /* 0x0000040002027824 */ /* 0x000fe200078e00ff */
[----:B------:R-:W-:Y:S02]  /*4f80*/  MOV R47, R38 ;  /* 0x00000026002f7202 */ /* 0x000fe40000000f00 */
[----:B------:R-:W-:Y:S02]  /*4f90*/  LOP3.LUT R0, R0, R135, RZ, 0x3c, !PT ;  /* 0x0000008700007212 */ /* 0x000fe400078e3cff */
[----:B------:R-:W-:Y:S02]  /*4fa0*/  LOP3.LUT R2, R2, 0x7fffe000, RZ, 0xc0, !PT ;  /* 0x7fffe00002027812 */ /* 0x000fe400078ec0ff */
[----:B------:R-:W-:Y:S02]  /*4fb0*/  @!P1 SHF.R.U64 R38, R38, 0x10, R39 ;  /* 0x0000001026269819 */ /* 0x000fe40000001227 */
[----:B------:R-:W-:Y:S01]  /*4fc0*/  IADD3 R0, R0, R2, R136 ;  /* 0x0000000200007210 */ /* 0x000fe20007ffe088 */
[----:B------:R-:W-:Y:S01]  /*4fd0*/  IMAD.MOV.U32 R2, RZ, RZ, R4 ;  /* 0x000000ffff027224 */ /* 0x000fe200078e0004 */
[----:B------:R-:W-:Y:S01]  /*4fe0*/  @!P1 PRMT R47, R47, 0x5410, R38 ;  /* 0x000054102f2f9816 */ /* 0x000fe20000000026 */
[----:B------:R-:W-:Y:S01]  /*4ff0*/  IMAD.MOV.U32 R4, RZ, RZ, R7 ;  /* 0x000000ffff047224 */ /* 0x000fe200078e0007 */
[----:B-1----:R-:W-:Y:S01]  /*5000*/  @!P1 SHF.L.U32 R37, R68, 0x10, RZ ;  /* 0x0000001044259819 */ /* 0x002fe200000006ff */
[----:B------:R-:W-:Y:S01]  /*5010*/  IMAD.SHL.U32 R24, R0, 0x2, RZ ;  /* 0x0000000200187824 */ /* 0x000fe200078e00ff */
[C---:B------:R-:W-:Y:S01]  /*5020*/  @!P1 LOP3.LUT R44, R69.reuse, 0xffff0000, RZ, 0xc0, !PT ;  /* 0xffff0000452c9812 */ /* 0x040fe200078ec0ff */
[----:B------:R-:W-:Y:S01]  /*5030*/  IMAD.MOV.U32 R0, RZ, RZ, R5 ;  /* 0x000000ffff007224 */ /* 0x000fe200078e0005 */
[C---:B------:R-:W-:Y:S01]  /*5040*/  @!P1 SHF.L.U32 R46, R70.reuse, 0x10, RZ ;  /* 0x00000010462e9819 */ /* 0x040fe200000006ff */
[----:B------:R-:W-:Y:S01]  /*5050*/  IMAD.MOV.U32 R5, RZ, RZ, R6 ;  /* 0x000000ffff057224 */ /* 0x000fe200078e0006 */
[----:B------:R-:W-:Y:S01]  /*5060*/  @!P1 LOP3.LUT R48, R70, 0xffff0000, RZ, 0xc0, !PT ;  /* 0xffff000046309812 */ /* 0x000fe200078ec0ff */
[----:B------:R-:W-:Y:S01]  /*5070*/  @!P0 IMAD.WIDE R174, R42, 0x2, R174 ;  /* 0x000000022aae8825 */ /* 0x000fe200078e02ae */
[----:B------:R-:W1:Y:S01]  /*5080*/  LDS.128 R24, [R24+0x8100] ;  /* 0x0081000018187984 */ /* 0x000e620000000c00 */
[----:B------:R-:W-:Y:S02]  /*5090*/  @!P1 SHF.L.U32 R42, R69, 0x10, RZ ;  /* 0x00000010452a9819 */ /* 0x000fe400000006ff */
[----:B------:R-:W-:Y:S01]  /*50a0*/  @!P1 IMAD.U32 R45, R47, 0x10000, RZ ;  /* 0x000100002f2d9824 */ /* 0x000fe200078e00ff */
[C---:B------:R-:W-:Y:S02]  /*50b0*/  @!P1 SHF.L.U32 R50, R71.reuse, 0x10, RZ ;  /* 0x0000001047329819 */ /* 0x040fe400000006ff */
[----:B------:R-:W-:Y:S02]  /*50c0*/  @!P1 LOP3.LUT R52, R71, 0xffff0000, RZ, 0xc0, !PT ;  /* 0xffff000047349812 */ /* 0x000fe400078ec0ff */
[----:B------:R-:W-:Y:S02]  /*50d0*/  @!P1 SHF.R.U32.HI R41, RZ, 0x10, R39 ;  /* 0x00000010ff299819 */ /* 0x000fe40000011627 */
[----:B------:R-:W-:Y:S02]  /*50e0*/  @!P1 PRMT R39, R40, 0x5410, R36 ;  /* 0x0000541028279816 */ /* 0x000fe40000000024 */
[----:B------:R-:W-:Y:S02]  /*50f0*/  @!P1 LOP3.LUT R40, R68, 0xffff0000, RZ, 0xc0, !PT ;  /* 0xffff000044289812 */ /* 0x000fe400078ec0ff */
[----:B------:R-:W-:Y:S01]  /*5100*/  @!P1 PRMT R2, R2, 0x5410, R3 ;  /* 0x0000541002029816 */ /* 0x000fe20000000003 */
[C---:B------:R-:W-:Y:S01]  /*5110*/  @!P1 IMAD.U32 R36, R39.reuse, 0x10000, RZ ;  /* 0x0001000027249824 */ /* 0x040fe200078e00ff */
[----:B------:R-:W-:Y:S02]  /*5120*/  @!P1 PRMT R3, R0, 0x5410, R8 ;  /* 0x0000541000039816 */ /* 0x000fe40000000008 */
[----:B------:R-:W-:Y:S02]  /*5130*/  @!P1 LOP3.LUT R39, R39, 0xffff0000, RZ, 0xc0, !PT ;  /* 0xffff000027279812 */ /* 0x000fe400078ec0ff */
[----:B------:R-:W-:Y:S02]  /*5140*/  @!P1 LOP3.LUT R47, R47, 0xffff0000, RZ, 0xc0, !PT ;  /* 0xffff00002f2f9812 */ /* 0x000fe400078ec0ff */
[----:B------:R-:W-:Y:S02]  /*5150*/  @!P1 SHF.R.U64 R6, R6, 0x10, R7 ;  /* 0x0000001006069819 */ /* 0x000fe40000001207 */
[----:B------:R-:W-:Y:S01]  /*5160*/  @!P1 PRMT R51, R51, 0x5410, R41 ;  /* 0x0000541033339816 */ /* 0x000fe20000000029 */
[----:B------:R-:W-:Y:S01]  /*5170*/  @!P1 IMAD.U32 R41, R43, 0x10000, RZ ;  /* 0x000100002b299824 */ /* 0x000fe200078e00ff */
[----:B------:R-:W-:Y:S01]  /*5180*/  @!P1 PRMT R5, R5, 0x5410, R6 ;  /* 0x0000541005059816 */ /* 0x000fe20000000006 */
[----:B------:R-:W-:Y:S01]  /*5190*/  @!P1 IMAD.U32 R6, R2, 0x10000, RZ ;  /* 0x0001000002069824 */ /* 0x000fe200078e00ff */
[----:B------:R-:W-:Y:S01]  /*51a0*/  @!P1 LOP3.LUT R43, R43, 0xffff0000, RZ, 0xc0, !PT ;  /* 0xffff00002b2b9812 */ /* 0x000fe200078ec0ff */
[C---:B------:R-:W-:Y:S01]  /*51b0*/  @!P1 IMAD.U32 R49, R51.reuse, 0x10000, RZ ;  /* 0x0001000033319824 */ /* 0x040fe200078e00ff */
[----:B------:R-:W-:Y:S02]  /*51c0*/  @!P1 LOP3.LUT R51, R51, 0xffff0000, RZ, 0xc0, !PT ;  /* 0xffff000033339812 */ /* 0x000fe400078ec0ff */
[----:B------:R-:W-:Y:S04]  /*51d0*/  @!P1 SHF.R.U32.HI R7, RZ, 0x10, R7 ;  /* 0x00000010ff079819 */ /* 0x000fe80000011607 */
[----:B------:R-:W-:Y:S02]  /*51e0*/  @!P1 PRMT R7, R4, 0x5410, R7 ;  /* 0x0000541004079816 */ /* 0x000fe40000000007 */
[----:B------:R-:W-:Y:S01]  /*51f0*/  @!P1 LOP3.LUT R4, R2, 0xffff0000, RZ, 0xc0, !PT ;  /* 0xffff000002049812 */ /* 0x000fe200078ec0ff */
[C---:B-1----:R-:W-:Y:S01]  /*5200*/  @!P1 IMAD.U32 R0, R24.reuse, 0x10000, RZ ;  /* 0x0001000018009824 */ /* 0x042fe200078e00ff */
[----:B------:R-:W-:Y:S01]  /*5210*/  @!P1 LOP3.LUT R8, R24, 0xffff0000, RZ, 0xc0, !PT ;  /* 0xffff000018089812 */ /* 0x000fe200078ec0ff */
[----:B------:R-:W-:Y:S02]  /*5220*/  @!P1 IMAD.U32 R38, R27, 0x10000, RZ ;  /* 0x000100001b269824 */ /* 0x000fe400078e00ff */
[C---:B------:R-:W-:Y:S02]  /*5230*/  @!P1 FMUL.FTZ R165, R0.reuse, R36 ;  /* 0x0000002400a59220 */ /* 0x040fe40000410000 */
[----:B------:R-:W-:Y:S02]  /*5240*/  @!P1 FMUL.FTZ R0, R0, R6 ;  /* 0x0000000600009220 */ /* 0x000fe40000410000 */
[C---:B------:R-:W-:Y:S02]  /*5250*/  @!P1 FMUL.FTZ R168, R8.reuse, R39 ;  /* 0x0000002708a89220 */ /* 0x040fe40000410000 */
[----:B------:R-:W-:Y:S01]  /*5260*/  @!P1 FMUL.FTZ R2, R8, R4 ;  /* 0x0000000408029220 */ /* 0x000fe20000410000 */
[C---:B------:R-:W-:Y:S01]  /*5270*/  @!P1 LOP3.LUT R8, R25.reuse, 0xffff0000, RZ, 0xc0, !PT ;  /* 0xffff000019089812 */ /* 0x040fe200078ec0ff */
[----:B------:R-:W-:Y:S02]  /*5280*/  @!P1 FFMA.FTZ R0, R36, R37, R0 ;  /* 0x0000002524009223 */ /* 0x000fe40000010000 */
[----:B------:R-:W-:Y:S02]  /*5290*/  @!P1 IMAD.U32 R36, R25, 0x10000, RZ ;  /* 0x0001000019249824 */ /* 0x000fe400078e00ff */
[----:B------:R-:W-:Y:S01]  /*52a0*/  @!P1 FFMA.FTZ R165, R37, R6, -R165 ;  /* 0x0000000625a59223 */ /* 0x000fe200000108a5 */
[C---:B------:R-:W-:Y:S01]  /*52b0*/  @!P1 LOP3.LUT R6, R3.reuse, 0xffff0000, RZ, 0xc0, !PT ;  /* 0xffff000003069812 */ /* 0x040fe200078ec0ff */
[----:B------:R-:W-:Y:S02]  /*52c0*/  @!P1 FFMA.FTZ R168, R40, R4, -R168 ;  /* 0x0000000428a89223 */ /* 0x000fe400000108a8 */
[----:B------:R-:W-:Y:S02]  /*52d0*/  @!P1 IMAD.U32 R4, R3, 0x10000, RZ ;  /* 0x0001000003049824 */ /* 0x000fe400078e00ff */
[----:B------:R-:W-:Y:S01]  /*52e0*/  @!P1 FMUL.FTZ R169, R36, R41 ;  /* 0x0000002924a99220 */ /* 0x000fe20000410000 */
[----:B------:R-:W-:Y:S01]  /*52f0*/  @!P1 F2FP.BF16.PACK_AB R165, R168, R165 ;  /* 0x000000a5a8a5923e */ /* 0x000fe200000010ff */
[----:B------:R-:W-:Y:S02]  /*5300*/  @!P1 FMUL.FTZ R170, R8, R43 ;  /* 0x0000002b08aa9220 */ /* 0x000fe40000410000 */
[-C--:B------:R-:W-:Y:S01]  /*5310*/  @!P1 FMUL.FTZ R3, R36, R4.reuse ;  /* 0x0000000424039220 */ /* 0x080fe20000410000 */
[----:B------:R-:W-:Y:S01]  /*5320*/  @!P1 MOV R68, R165 ;  /* 0x000000a500449202 */ /* 0x000fe20000000f00 */
[----:B------:R-:W-:Y:S01]  /*5330*/  @!P1 FFMA.FTZ R169, R42, R4, -R169 ;  /* 0x000000042aa99223 */ /* 0x000fe200000108a9 */
[----:B------:R-:W-:Y:S01]  /*5340*/  @!P1 LOP3.LUT R36, R26, 0xffff0000, RZ, 0xc0, !PT ;  /* 0xffff00001a249812 */ /* 0x000fe200078ec0ff */
[-C--:B------:R-:W-:Y:S01]  /*5350*/  @!P1 FMUL.FTZ R4, R8, R6.reuse ;  /* 0x0000000608049220 */ /* 0x080fe20000410000 */
[C---:B------:R-:W-:Y:S01]  /*5360*/  @!P1 LOP3.LUT R8, R5.reuse, 0xffff0000, RZ, 0xc0, !PT ;  /* 0xffff000005089812 */ /* 0x040fe200078ec0ff */
[----:B------:R-:W-:Y:S02]  /*5370*/  @!P1 FFMA.FTZ R170, R44, R6, -R170 ;  /* 0x000000062caa9223 */ /* 0x000fe400000108aa */
[----:B------:R-:W-:Y:S02]  /*5380*/  @!P1 IMAD.U32 R37, R26, 0x10000, RZ ;  /* 0x000100001a259824 */ /* 0x000fe400078e00ff */
[----:B------:R-:W-:Y:S01]  /*5390*/  @!P1 IMAD.U32 R6, R5, 0x10000, RZ ;  /* 0x0001000005069824 */ /* 0x000fe200078e00ff */
[----:B------:R-:W-:Y:S01]  /*53a0*/  @!P1 F2FP.BF16.PACK_AB R169, R170, R169 ;  /* 0x000000a9aaa9923e */ /* 0x000fe200000010ff */
[C---:B------:R-:W-:Y:S02]  /*53b0*/  @!P1 FMUL.FTZ R171, R37.reuse, R45 ;  /* 0x0000002d25ab9220 */ /* 0x040fe40000410000 */
[-C--:B------:R-:W-:Y:S01]  /*53c0*/  @!P1 FMUL.FTZ R5, R37, R6.reuse ;  /* 0x0000000625059220 */ /* 0x080fe20000410000 */
[----:B------:R-:W-:Y:S01]  /*53d0*/  @!P1 LOP3.LUT R37, R27, 0xffff0000, RZ, 0xc0, !PT ;  /* 0xffff00001b259812 */ /* 0x000fe200078ec0ff */
[----:B------:R-:W-:Y:S02]  /*53e0*/  @!P1 FMUL.FTZ R172, R36, R47 ;  /* 0x0000002f24ac9220 */ /* 0x000fe40000410000 */
[----:B------:R-:W-:Y:S02]  /*53f0*/  @!P1 FFMA.FTZ R171, R46, R6, -R171 ;  /* 0x000000062eab9223 */ /* 0x000fe400000108ab */
[----:B------:R-:W-:Y:S01]  /*5400*/  @!P1 FMUL.FTZ R6, R36, R8 ;  /* 0x0000000824069220 */ /* 0x000fe20000410000 */
[----:B------:R-:W-:Y:S01]  /*5410*/  @!P1 LOP3.LUT R36, R7, 0xffff0000, RZ, 0xc0, !PT ;  /* 0xffff000007249812 */ /* 0x000fe200078ec0ff */
[----:B------:R-:W-:Y:S02]  /*5420*/  @!P1 FFMA.FTZ R2, R39, R40, R2 ;  /* 0x0000002827029223 */ /* 0x000fe40000010002 */
[----:B------:R-:W-:Y:S02]  /*5430*/  @!P1 FFMA.FTZ R172, R48, R8, -R172 ;  /* 0x0000000830ac9223 */ /* 0x000fe400000108ac */
[----:B------:R-:W-:Y:S01]  /*5440*/  @!P1 IMAD.U32 R8, R7, 0x10000, RZ ;  /* 0x0001000007089824 */ /* 0x000fe200078e00ff */
[----:B------:R-:W-:Y:S01]  /*5450*/  @!P1 F2FP.BF16.PACK_AB R0, R2, R0 ;  /* 0x000000000200923e */ /* 0x000fe200000010ff */
[----:B------:R-:W-:Y:S01]  /*5460*/  @!P1 FMUL.FTZ R176, R38, R49 ;  /* 0x0000003126b09220 */ /* 0x000fe20000410000 */
[----:B------:R-:W-:Y:S01]  /*5470*/  @!P1 F2FP.BF16.PACK_AB R171, R172, R171 ;  /* 0x000000abacab923e */ /* 0x000fe200000010ff */
[----:B------:R-:W-:Y:S02]  /*5480*/  @!P1 FMUL.FTZ R173, R37, R51 ;  /* 0x0000003325ad9220 */ /* 0x000fe40000410000 */
[----:B------:R-:W-:Y:S02]  /*5490*/  @!P1 FFMA.FTZ R3, R41, R42, R3 ;  /* 0x0000002a29039223 */ /* 0x000fe40000010003 */
[----:B------:R-:W-:Y:S02]  /*54a0*/  @!P1 FFMA.FTZ R4, R43, R44, R4 ;  /* 0x0000002c2b049223 */ /* 0x000fe40000010004 */
[-C--:B------:R-:W-:Y:S02]  /*54b0*/  @!P1 FMUL.FTZ R7, R38, R8.reuse ;  /* 0x0000000826079220 */ /* 0x080fe40000410000 */
[----:B------:R-:W-:Y:S01]  /*54c0*/  @!P1 FFMA.FTZ R38, R50, R8, -R176 ;  /* 0x0000000832269223 */ /* 0x000fe200000108b0 */
[----:B------:R-:W-:Y:S01]  /*54d0*/  @!P1 F2FP.BF16.PACK_AB R3, R4, R3 ;  /* 0x000000030403923e */ /* 0x000fe200000010ff */
[----:B------:R-:W-:Y:S02]  /*54e0*/  @!P1 FFMA.FTZ R173, R52, R36, -R173 ;  /* 0x0000002434ad9223 */ /* 0x000fe400000108ad */
[----:B------:R-:W-:Y:S02]  /*54f0*/  @!P1 FFMA.FTZ R5, R45, R46, R5 ;  /* 0x0000002e2d059223 */ /* 0x000fe40000010005 */
[----:B------:R-:W-:Y:S01]  /*5500*/  @!P1 FMUL.FTZ R8, R37, R36 ;  /* 0x0000002425089220 */ /* 0x000fe20000410000 */
[----:B------:R-:W-:Y:S01]  /*5510*/  @!P1 F2FP.BF16.PACK_AB R38, R173, R38 ;  /* 0x00000026ad26923e */ /* 0x000fe200000010ff */
[----:B------:R-:W-:Y:S02]  /*5520*/  @!P1 FFMA.FTZ R6, R47, R48, R6 ;  /* 0x000000302f069223 */ /* 0x000fe40000010006 */
[----:B------:R-:W-:Y:S01]  /*5530*/  @!P1 FFMA.FTZ R7, R49, R50, R7 ;  /* 0x0000003231079223 */ /* 0x000fe20000010007 */
[----:B------:R-:W-:Y:S01]  /*5540*/  @!P1 MOV R71, R38 ;  /* 0x0000002600479202 */ /* 0x000fe20000000f00 */
[----:B------:R-:W-:Y:S01]  /*5550*/  @!P1 FFMA.FTZ R8, R51, R52, R8 ;  /* 0x0000003433089223 */ /* 0x000fe20000010008 */
[----:B------:R-:W-:Y:S01]  /*5560*/  @!P1 F2FP.BF16.PACK_AB R5, R6, R5 ;  /* 0x000000050605923e */ /* 0x000fe200000010ff */
[----:B------:R-:W-:Y:S02]  /*5570*/  @!P1 IMAD.MOV.U32 R69, RZ, RZ, R169 ;  /* 0x000000ffff459224 */ /* 0x000fe400078e00a9 */
[----:B------:R-:W-:Y:S01]  /*5580*/  @!P1 IMAD.MOV.U32 R70, RZ, RZ, R171 ;  /* 0x000000ffff469224 */ /* 0x000fe200078e00ab */
[----:B------:R-:W-:Y:S01]  /*5590*/  @!P1 F2FP.BF16.PACK_AB R7, R8, R7 ;  /* 0x000000070807923e */ /* 0x000fe200000010ff */
[----:B------:R-:W-:Y:S01]  /*55a0*/  @!P1 IMAD.MOV.U32 R24, RZ, RZ, R0 ;  /* 0x000000ffff189224 */ /* 0x000fe200078e0000 */
[----:B------:R-:W-:Y:S01]  /*55b0*/  @!P1 MOV R26, R5 ;  /* 0x00000005001a9202 */ /* 0x000fe20000000f00 */
[----:B------:R-:W-:Y:S01]  /*55c0*/  @!P1 IMAD.MOV.U32 R25, RZ, RZ, R3 ;  /* 0x000000ffff199224 */ /* 0x000fe200078e0003 */
[----:B------:R1:W-:Y:S01]  /*55d0*/  ST.E.128 [R166.64], R68 ;  /* 0x00000044a6007985 */ /* 0x0003e2000c101d14 */
[----:B------:R-:W-:Y:S07]  /*55e0*/  @!P1 IMAD.MOV.U32 R27, RZ, RZ, R7 ;  /* 0x000000ffff1b9224 */ /* 0x000fee00078e0007 */
[----:B------:R1:W-:Y:S02]  /*55f0*/  @!P0 ST.E.128 [R174.64], R24 ;  /* 0x00000018ae008985 */ /* 0x0003e4000c101d14 */
.L_x_87:
[----:B------:R-:W-:Y:S05]  /*5600*/  BSYNC B0 ;  /* 0x0000000000007941 */ /* 0x000fea0003800000 */
.L_x_86:
[----:B-1----:R1:W2:Y:S01]  /*5610*/  SHFL.IDX PT, R69, R143, 0x1, 0x181f ;  /* 0x00381f008f457f89 */ /* 0x0022a200000e0000 */
[----:B------:R-:W-:Y:S01]  /*5620*/  ISETP.GE.OR P0, PT, R128, R77, P5 ;  /* 0x0000004d8000720c */ /* 0x000fe20002f06670 */
[----:B------:R-:W-:Y:S02]  /*5630*/  BSSY B0, `(.L_x_88) ;  /* 0x0000079000007945 */ /* 0x000fe40003800000 */
[----:B------:R1:W3:Y:S10]  /*5640*/  SHFL.IDX PT, R68, R164, 0x1, 0x181f ;  /* 0x00381f00a4447f89 */ /* 0x0002f400000e0000 */
[----:B------:R-:W-:-:S05]  /*5650*/  @P0 BRA `(.L_x_89) ;  /* 0x0000076000000947 */ /* 0x000fca0003800000 */
[C---:B---3--:R-:W-:Y:S01]  /*5660*/  LEA R46, P0, R129.reuse, R68, 0x1 ;  /* 0x00000044812e7211 */ /* 0x048fe200078008ff */
[----:B------:R-:W-:Y:S01]  /*5670*/  IMAD.U32 R2, RZ, RZ, UR24 ;  /* 0x00000018ff027e24 */ /* 0x000fe2000f8e00ff */
[----:B-----5:R-:W-:Y:S01]  /*5680*/  @!P1 SHF.R.U64 R5, R64, 0x10, R65 ;  /* 0x0000001040059819 */ /* 0x020fe20000001241 */
[----:B------:R-:W3:Y:S01]  /*5690*/  LDS.128 R48, [R114+0x8100] ;  /* 0x0081000072307984 */ /* 0x000ee20000000c00 */
[----:B--2---:R-:W-:Y:S02]  /*56a0*/  LEA.HI.X R47, R129, R69, R110, 0x1, P0 ;  /* 0x00000045812f7211 */ /* 0x004fe400000f0c6e */
[----:B------:R-:W-:Y:S02]  /*56b0*/  SEL R2, R2, UR17, !P6 ;  /* 0x0000001102027c07 */ /* 0x000fe4000f000000 */
[--C-:B------:R-:W-:Y:S02]  /*56c0*/  @!P1 SHF.R.U64 R4, R30, 0x10, R31.reuse ;  /* 0x000000101e049819 */ /* 0x100fe4000000121f */
[----:B------:R-:W-:Y:S02]  /*56d0*/  SHF.R.S32.HI R0, RZ, 0x1f, R2 ;  /* 0x0000001fff007819 */ /* 0x000fe40000011402 */
[----:B------:R-:W-:Y:S02]  /*56e0*/  @!P1 SHF.R.U32.HI R3, RZ, 0x10, R31 ;  /* 0x00000010ff039819 */ /* 0x000fe4000001161f */
[----:B------:R-:W-:Y:S02]  /*56f0*/  LEA.HI R2, R0, R2, RZ, 0x4 ;  /* 0x0000000200027211 */ /* 0x000fe400078f20ff */
[----:B------:R-:W-:Y:S02]  /*5700*/  @!P1 PRMT R6, R35, 0x5410, R3 ;  /* 0x0000541023069816 */ /* 0x000fe40000000003 */
        /* <DEDUP_REMOVED lines=9> */
[----:B------:R-:W-:Y:S02]  /*57a0*/  @!P1 SHF.L.U32 R8, R30, 0x10, RZ ;  /* 0x000000101e089819 */ /* 0x000fe400000006ff */
[----:B------:R-:W-:Y:S02]  /*57b0*/  LOP3.LUT R2, R2, R125, RZ, 0x3c, !PT ;  /* 0x0000007d02027212 */ /* 0x000fe400078e3cff */
[----:B------:R-:W-:Y:S02]  /*57c0*/  LOP3.LUT R0, R0, 0x7fffe000, RZ, 0xc0, !PT ;  /* 0x7fffe00000007812 */ /* 0x000fe400078ec0ff */
[----:B------:R-:W-:Y:S02]  /*57d0*/  @!P1 PRMT R74, R74, 0x5410, R64 ;  /* 0x000054104a4a9816 */ /* 0x000fe40000000040 */
[----:B------:R-:W-:Y:S01]  /*57e0*/  IADD3 R0, R2, R0, R126 ;  /* 0x0000000002007210 */ /* 0x000fe20007ffe07e */
[----:B------:R-:W-:Y:S01]  /*57f0*/  @!P0 IMAD.WIDE R68, R7, 0x2, R68 ;  /* 0x0000000207448825 */ /* 0x000fe200078e0244 */
[--C-:B------:R-:W-:Y:S02]  /*5800*/  @!P1 SHF.R.U32.HI R2, RZ, 0x10, R29.reuse ;  /* 0x00000010ff029819 */ /* 0x100fe4000001161d */
[----:B---3--:R-:W-:Y:S01]  /*5810*/  @!P1 LOP3.LUT R37, R49, 0xffff0000, RZ, 0xc0, !PT ;  /* 0xffff000031259812 */ /* 0x008fe200078ec0ff */
[----:B------:R-:W-:Y:S01]  /*5820*/  IMAD.SHL.U32 R24, R0, 0x2, RZ ;  /* 0x0000000200187824 */ /* 0x000fe200078e00ff */
[----:B------:R-:W-:Y:S01]  /*5830*/  @!P1 LOP3.LUT R31, R48, 0xffff0000, RZ, 0xc0, !PT ;  /* 0xffff0000301f9812 */ /* 0x000fe200078ec0ff */
[C---:B------:R-:W-:Y:S01]  /*5840*/  @!P1 IMAD.U32 R43, R51.reuse, 0x10000, RZ ;  /* 0x00010000332b9824 */ /* 0x040fe200078e00ff */
[----:B------:R-:W-:Y:S01]  /*5850*/  @!P1 LOP3.LUT R45, R51, 0xffff0000, RZ, 0xc0, !PT ;  /* 0xffff0000332d9812 */ /* 0x000fe200078ec0ff */
[C---:B------:R-:W-:Y:S01]  /*5860*/  @!P1 IMAD.U32 R39, R50.reuse, 0x10000, RZ ;  /* 0x0001000032279824 */ /* 0x040fe200078e00ff */
[----:B------:R-:W-:Y:S01]  /*5870*/  @!P1 LOP3.LUT R41, R50, 0xffff0000, RZ, 0xc0, !PT ;  /* 0xffff000032299812 */ /* 0x000fe200078ec0ff */
[----:B------:R-:W2:Y:S01]  /*5880*/  LDS.128 R24, [R24+0x8100] ;  /* 0x0081000018187984 */ /* 0x000ea20000000c00 */
[----:B------:R-:W-:Y:S01]  /*5890*/  @!P1 SHF.R.U64 R0, R28, 0x10, R29 ;  /* 0x000000101c009819 */ /* 0x000fe2000000121d */
[----:B------:R-:W-:Y:S01]  /*58a0*/  @!P1 IMAD.U32 R29, R48, 0x10000, RZ ;  /* 0x00010000301d9824 */ /* 0x000fe200078e00ff */
[----:B------:R-:W-:Y:S01]  /*58b0*/  @!P1 PRMT R28, R35, 0x5432, R4 ;  /* 0x00005432231c9816 */ /* 0x000fe20000000004 */
[----:B------:R-:W-:Y:S01]  /*58c0*/  @!P1 IMAD.U32 R35, R49, 0x10000, RZ ;  /* 0x0001000031239824 */ /* 0x000fe200078e00ff */
[C---:B------:R-:W-:Y:S02]  /*58d0*/  @!P1 PRMT R5, R34.reuse, 0x5432, R0 ;  /* 0x0000543222059816 */ /* 0x040fe40000000000 */
[----:B------:R-:W-:Y:S01]  /*58e0*/  @!P1 PRMT R2, R34, 0x5410, R2 ;  /* 0x0000541022029816 */ /* 0x000fe20000000002 */
[C---:B------:R-:W-:Y:S01]  /*58f0*/  @!P1 IMAD.U32 R34, R74.reuse, 0x10000, RZ ;  /* 0x000100004a229824 */ /* 0x040fe200078e00ff */
[----:B------:R-:W-:Y:S01]  /*5900*/  @!P1 LOP3.LUT R36, R74, 0xffff0000, RZ, 0xc0, !PT ;  /* 0xffff00004a249812 */ /* 0x000fe200078ec0ff */
[C---:B------:R-:W-:Y:S01]  /*5910*/  @!P1 IMAD.U32 R3, R5.reuse, 0x10000, RZ ;  /* 0x0001000005039824 */ /* 0x040fe200078e00ff */
[----:B------:R-:W-:Y:S02]  /*5920*/  @!P1 SHF.L.U32 R4, R2, 0x10, RZ ;  /* 0x0000001002049819 */ /* 0x000fe400000006ff */
[----:B------:R-:W-:Y:S02]  /*5930*/  @!P1 LOP3.LUT R30, R30, 0xffff0000, RZ, 0xc0, !PT ;  /* 0xffff00001e1e9812 */ /* 0x000fe400078ec0ff */
[--C-:B------:R-:W-:Y:S02]  /*5940*/  @!P1 SHF.R.U64 R66, R66, 0x10, R67.reuse ;  /* 0x0000001042429819 */ /* 0x100fe40000001243 */
[----:B------:R-:W-:Y:S02]  /*5950*/  @!P1 LOP3.LUT R2, R2, 0xffff0000, RZ, 0xc0, !PT ;  /* 0xffff000002029812 */ /* 0x000fe400078ec0ff */
[----:B------:R-:W-:Y:S02]  /*5960*/  @!P1 LOP3.LUT R5, R5, 0xffff0000, RZ, 0xc0, !PT ;  /* 0xffff000005059812 */ /* 0x000fe400078ec0ff */
[----:B------:R-:W-:Y:S04]  /*5970*/  @!P1 SHF.R.U32.HI R44, RZ, 0x10, R67 ;  /* 0x00000010ff2c9819 */ /* 0x000fe80000011643 */
[C---:B------:R-:W-:Y:S02]  /*5980*/  @!P1 PRMT R44, R73.reuse, 0x5432, R44 ;  /* 0x00005432492c9816 */ /* 0x040fe4000000002c */
[----:B------:R-:W-:Y:S03]  /*5990*/  @!P1 PRMT R73, R73, 0x5410, R66 ;  /* 0x0000541049499816 */ /* 0x000fe60000000042 */
[C---:B------:R-:W-:Y:S01]  /*59a0*/  @!P1 IMAD.U32 R42, R44.reuse, 0x10000, RZ ;  /* 0x000100002c2a9824 */ /* 0x040fe200078e00ff */
[----:B------:R-:W-:Y:S01]  /*59b0*/  @!P1 LOP3.LUT R44, R44, 0xffff0000, RZ, 0xc0, !PT ;  /* 0xffff00002c2c9812 */ /* 0x000fe200078ec0ff */
[C---:B------:R-:W-:Y:S01]  /*59c0*/  @!P1 IMAD.U32 R38, R73.reuse, 0x10000, RZ ;  /* 0x0001000049269824 */ /* 0x040fe200078e00ff */
[----:B------:R-:W-:Y:S01]  /*59d0*/  @!P1 LOP3.LUT R40, R73, 0xffff0000, RZ, 0xc0, !PT ;  /* 0xffff000049289812 */ /* 0x000fe200078ec0ff */
[----:B--2---:R-:W-:Y:S02]  /*59e0*/  @!P1 IMAD.U32 R0, R24, 0x10000, RZ ;  /* 0x0001000018009824 */ /* 0x004fe400078e00ff */
[----:B------:R-:W-:Y:S02]  /*59f0*/  @!P1 IMAD.U32 R7, R25, 0x10000, RZ ;  /* 0x0001000019079824 */ /* 0x000fe400078e00ff */
[C---:B------:R-:W-:Y:S02]  /*5a00*/  @!P1 FMUL.FTZ R52, R0.reuse, R8 ;  /* 0x0000000800349220 */ /* 0x040fe40000410000 */
[----:B------:R-:W-:Y:S02]  /*5a10*/  @!P1 FMUL.FTZ R64, R7, R34 ;  /* 0x0000002207409220 */ /* 0x000fe40000410000 */
[-C--:B------:R-:W-:Y:S02]  /*5a20*/  @!P1 FMUL.FTZ R0, R0, R3.reuse ;  /* 0x0000000300009220 */ /* 0x080fe40000410000 */
[----:B------:R-:W-:Y:S02]  /*5a30*/  @!P1 FFMA.FTZ R52, R29, R3, -R52 ;  /* 0x000000031d349223 */ /* 0x000fe40000010834 */
[-C--:B------:R-:W-:Y:S01]  /*5a40*/  @!P1 FMUL.FTZ R3, R7, R4.reuse ;  /* 0x0000000407039220 */ /* 0x080fe20000410000 */
[----:B------:R-:W-:Y:S01]  /*5a50*/  @!P1 LOP3.LUT R7, R24, 0xffff0000, RZ, 0xc0, !PT ;  /* 0xffff000018079812 */ /* 0x000fe200078ec0ff */
[----:B------:R-:W-:Y:S01]  /*5a60*/  @!P1 FFMA.FTZ R64, R35, R4, -R64 ;  /* 0x0000000423409223 */ /* 0x000fe20000010840 */
[----:B------:R-:W-:Y:S01]  /*5a70*/  @!P1 LOP3.LUT R4, R25, 0xffff0000, RZ, 0xc0, !PT ;  /* 0xffff000019049812 */ /* 0x000fe200078ec0ff */
[----:B------:R-:W-:Y:S01]  /*5a80*/  @!P1 FFMA.FTZ R0, R8, R29, R0 ;  /* 0x0000001d08009223 */ /* 0x000fe20000010000 */
[----:B------:R-:W-:Y:S01]  /*5a90*/  @!P1 LOP3.LUT R8, R27, 0xffff0000, RZ, 0xc0, !PT ;  /* 0xffff00001b089812 */ /* 0x000fe200078ec0ff */
[----:B------:R-:W-:Y:S01]  /*5aa0*/  @!P1 FMUL.FTZ R66, R7, R30 ;  /* 0x0000001e07429220 */ /* 0x000fe20000410000 */
[----:B------:R-:W-:Y:S01]  /*5ab0*/  @!P1 LOP3.LUT R29, R26, 0xffff0000, RZ, 0xc0, !PT ;  /* 0xffff00001a1d9812 */ /* 0x000fe200078ec0ff */
[C---:B------:R-:W-:Y:S02]  /*5ac0*/  @!P1 FMUL.FTZ R65, R4.reuse, R36 ;  /* 0x0000002404419220 */ /* 0x040fe40000410000 */
[-C--:B------:R-:W-:Y:S02]  /*5ad0*/  @!P1 FMUL.FTZ R4, R4, R2.reuse ;  /* 0x0000000204049220 */ /* 0x080fe40000410000 */
[----:B------:R-:W-:Y:S02]  /*5ae0*/  @!P1 FFMA.FTZ R65, R37, R2, -R65 ;  /* 0x0000000225419223 */ /* 0x000fe40000010841 */
[-C--:B------:R-:W-:Y:S02]  /*5af0*/  @!P1 FMUL.FTZ R2, R7, R5.reuse ;  /* 0x0000000507029220 */ /* 0x080fe40000410000 */
[----:B------:R-:W-:Y:S01]  /*5b00*/  @!P1 IMAD.U32 R7, R27, 0x10000, RZ ;  /* 0x000100001b079824 */ /* 0x000fe200078e00ff */
[----:B------:R-:W-:Y:S01]  /*5b10*/  @!P1 F2FP.BF16.PACK_AB R64, R65, R64 ;  /* 0x000000404140923e */ /* 0x000fe200000010ff */
[----:B------:R-:W-:Y:S01]  /*5b20*/  @!P1 FFMA.FTZ R66, R31, R5, -R66 ;  /* 0x000000051f429223 */ /* 0x000fe20000010842 */
[C---:B------:R-:W-:Y:S01]  /*5b30*/  @!P1 SHF.L.U32 R5, R6.reuse, 0x10, RZ ;  /* 0x0000001006059819 */ /* 0x040fe200000006ff */
[C---:B------:R-:W-:Y:S01]  /*5b40*/  @!P1 FMUL.FTZ R67, R7.reuse, R42 ;  /* 0x0000002a07439220 */ /* 0x040fe20000410000 */
[----:B------:R-:W-:Y:S01]  /*5b50*/  @!P1 LOP3.LUT R6, R6, 0xffff0000, RZ, 0xc0, !PT ;  /* 0xffff000006069812 */ /* 0x000fe200078ec0ff */
[----:B------:R-:W-:Y:S01]  /*5b60*/  @!P1 FMUL.FTZ R70, R8, R44 ;  /* 0x0000002c08469220 */ /* 0x000fe20000410000 */
[----:B------:R-:W-:Y:S01]  /*5b70*/  @!P1 F2FP.BF16.PACK_AB R52, R66, R52 ;  /* 0x000000344234923e */ /* 0x000fe200000010ff */
[-C--:B------:R-:W-:Y:S02]  /*5b80*/  @!P1 FMUL.FTZ R7, R7, R5.reuse ;  /* 0x0000000507079220 */ /* 0x080fe40000410000 */
[----:B------:R-:W-:Y:S01]  /*5b90*/  @!P1 FFMA.FTZ R67, R43, R5, -R67 ;  /* 0x000000052b439223 */ /* 0x000fe20000010843 */
[----:B------:R-:W-:Y:S01]  /*5ba0*/  @!P1 MOV R48, R52 ;  /* 0x0000003400309202 */ /* 0x000fe20000000f00 */
[----:B------:R-:W-:Y:S02]  /*5bb0*/  @!P1 IMAD.U32 R5, R26, 0x10000, RZ ;  /* 0x000100001a059824 */ /* 0x000fe400078e00ff */
[-C--:B------:R-:W-:Y:S02]  /*5bc0*/  @!P1 FMUL.FTZ R8, R8, R6.reuse ;  /* 0x0000000608089220 */ /* 0x080fe40000410000 */
[----:B------:R-:W-:Y:S02]  /*5bd0*/  @!P1 FFMA.FTZ R70, R45, R6, -R70 ;  /* 0x000000062d469223 */ /* 0x000fe40000010846 */
[C---:B------:R-:W-:Y:S01]  /*5be0*/  @!P1 IMAD.U32 R6, R28.reuse, 0x10000, RZ ;  /* 0x000100001c069824 */ /* 0x040fe200078e00ff */
[----:B------:R-:W-:Y:S01]  /*5bf0*/  @!P1 LOP3.LUT R28, R28, 0xffff0000, RZ, 0xc0, !PT ;  /* 0xffff00001c1c9812 */ /* 0x000fe200078ec0ff */
[----:B------:R-:W-:Y:S01]  /*5c00*/  @!P1 FMUL.FTZ R73, R5, R38 ;  /* 0x0000002605499220 */ /* 0x000fe20000410000 */
[----:B------:R-:W-:Y:S01]  /*5c10*/  @!P1 F2FP.BF16.PACK_AB R67, R70, R67 ;  /* 0x000000434643923e */ /* 0x000fe200000010ff */
[----:B------:R-:W-:Y:S02]  /*5c20*/  @!P1 FMUL.FTZ R71, R29, R40 ;  /* 0x000000281d479220 */ /* 0x000fe40000410000 */
[----:B------:R-:W-:Y:S02]  /*5c30*/  @!P1 FFMA.FTZ R2, R30, R31, R2 ;  /* 0x0000001f1e029223 */ /* 0x000fe40000010002 */
[----:B------:R-:W-:Y:S02]  /*5c40*/  @!P1 FMUL.FTZ R5, R5, R6 ;  /* 0x0000000605059220 */ /* 0x000fe40000410000 */
[----:B------:R-:W-:Y:S01]  /*5c50*/  @!P1 FFMA.FTZ R3, R34, R35, R3 ;  /* 0x0000002322039223 */ /* 0x000fe20000010003 */
[----:B------:R-:W-:Y:S01]  /*5c60*/  @!P1 F2FP.BF16.PACK_AB R0, R2, R0 ;  /* 0x000000000200923e */ /* 0x000fe200000010ff */
[----:B------:R-:W-:Y:S02]  /*5c70*/  @!P1 FFMA.FTZ R73, R39, R6, -R73 ;  /* 0x0000000627499223 */ /* 0x000fe40000010849 */
[-C--:B------:R-:W-:Y:S02]  /*5c80*/  @!P1 FMUL.FTZ R6, R29, R28.reuse ;  /* 0x0000001c1d069220 */ /* 0x080fe40000410000 */
[----:B------:R-:W-:Y:S02]  /*5c90*/  @!P1 FFMA.FTZ R71, R41, R28, -R71 ;  /* 0x0000001c29479223 */ /* 0x000fe40000010847 */
[----:B------:R-:W-:Y:S02]  /*5ca0*/  @!P1 FFMA.FTZ R4, R36, R37, R4 ;  /* 0x0000002524049223 */ /* 0x000fe40000010004 */
[----:B------:R-:W-:Y:S01]  /*5cb0*/  @!P1 FFMA.FTZ R5, R38, R39, R5 ;  /* 0x0000002726059223 */ /* 0x000fe20000010005 */
[----:B------:R-:W-:Y:S01]  /*5cc0*/  @!P1 F2FP.BF16.PACK_AB R71, R71, R73 ;  /* 0x000000494747923e */ /* 0x000fe200000010ff */
[----:B------:R-:W-:Y:S01]  /*5cd0*/  @!P1 FFMA.FTZ R6, R40, R41, R6 ;  /* 0x0000002928069223 */ /* 0x000fe20000010006 */
[----:B------:R-:W-:Y:S01]  /*5ce0*/  @!P1 F2FP.BF16.PACK_AB R3, R4, R3 ;  /* 0x000000030403923e */ /* 0x000fe200000010ff */
[----:B------:R-:W-:Y:S02]  /*5cf0*/  @!P1 FFMA.FTZ R7, R42, R43, R7 ;  /* 0x0000002b2a079223 */ /* 0x000fe40000010007 */
[----:B------:R-:W-:Y:S01]  /*5d00*/  @!P1 FFMA.FTZ R8, R44, R45, R8 ;  /* 0x0000002d2c089223 */ /* 0x000fe20000010008 */
[----:B------:R-:W-:Y:S01]  /*5d10*/  @!P1 F2FP.BF16.PACK_AB R5, R6, R5 ;  /* 0x000000050605923e */ /* 0x000fe200000010ff */
[----:B------:R-:W-:Y:S01]  /*5d20*/  @!P1 IMAD.MOV.U32 R49, RZ, RZ, R64 ;  /* 0x000000ffff319224 */ /* 0x000fe200078e0040 */
[----:B------:R-:W-:Y:S01]  /*5d30*/  @!P1 MOV R25, R3 ;  /* 0x0000000300199202 */ /* 0x000fe20000000f00 */
[----:B------:R-:W-:Y:S01]  /*5d40*/  @!P1 IMAD.MOV.U32 R50, RZ, RZ, R71 ;  /* 0x000000ffff329224 */ /* 0x000fe200078e0047 */
[----:B------:R-:W-:Y:S01]  /*5d50*/  @!P1 F2FP.BF16.PACK_AB R7, R8, R7 ;  /* 0x000000070807923e */ /* 0x000fe200000010ff */
[----:B------:R-:W-:Y:S02]  /*5d60*/  @!P1 IMAD.MOV.U32 R51, RZ, RZ, R67 ;  /* 0x000000ffff339224 */ /* 0x000fe400078e0043 */
[----:B------:R-:W-:Y:S02]  /*5d70*/  @!P1 IMAD.MOV.U32 R24, RZ, RZ, R0 ;  /* 0x000000ffff189224 */ /* 0x000fe400078e0000 */
[----:B------:R-:W-:Y:S01]  /*5d80*/  @!P1 IMAD.MOV.U32 R26, RZ, RZ, R5 ;  /* 0x000000ffff1a9224 */ /* 0x000fe200078e0005 */
[----:B------:R2:W-:Y:S01]  /*5d90*/  ST.E.128 [R46.64], R48 ;  /* 0x000000302e007985 */ /* 0x0005e2000c101d14 */
[----:B------:R-:W-:Y:S07]  /*5da0*/  @!P1 IMAD.MOV.U32 R27, RZ, RZ, R7 ;  /* 0x000000ffff1b9224 */ /* 0x000fee00078e0007 */
[----:B------:R2:W-:Y:S02]  /*5db0*/  @!P0 ST.E.128 [R68.64], R24 ;  /* 0x0000001844008985 */ /* 0x0005e4000c101d14 */
.L_x_89:
[----:B------:R-:W-:Y:S05]  /*5dc0*/  BSYNC B0 ;  /* 0x0000000000007941 */ /* 0x000fea0003800000 */
.L_x_88:
[----:B--2---:R2:W4:Y:S01]  /*5dd0*/  SHFL.IDX PT, R51, R143, 0x2, 0x181f ;  /* 0x00581f008f337f89 */ /* 0x00452200000e0000 */
[----:B------:R-:W-:Y:S01]  /*5de0*/  ISETP.GE.OR P0, PT, R124, R77, P5 ;  /* 0x0000004d7c00720c */ /* 0x000fe20002f06670 */
[----:B------:R-:W-:Y:S02]  /*5df0*/  BSSY B0, `(.L_x_90) ;  /* 0x0000079000007945 */ /* 0x000fe40003800000 */
[----:B------:R2:W1:Y:S10]  /*5e00*/  SHFL.IDX PT, R50, R164, 0x2, 0x181f ;  /* 0x00581f00a4327f89 */ /* 0x00047400000e0000 */
[----:B------:R-:W-:-:S05]  /*5e10*/  @P0 BRA `(.L_x_91) ;  /* 0x0000076000000947 */ /* 0x000fca0003800000 */
[C---:B-1----:R-:W-:Y:S01]  /*5e20*/  LEA R44, P0, R129.reuse, R50, 0x1 ;  /* 0x00000032812c7211 */ /* 0x042fe200078008ff */
[----:B------:R-:W-:Y:S01]  /*5e30*/  IMAD.U32 R2, RZ, RZ, UR24 ;  /* 0x00000018ff027e24 */ /* 0x000fe2000f8e00ff */
[----:B-----5:R-:W-:Y:S01]  /*5e40*/  @!P1 SHF.R.U64 R5, R60, 0x10, R61 ;  /* 0x000000103c059819 */ /* 0x020fe2000000123d */
[----:B------:R-:W1:Y:S01]  /*5e50*/  LDS.128 R40, [R113+0x8100] ;  /* 0x0081000071287984 */ /* 0x000e620000000c00 */
[----:B----4-:R-:W-:Y:S02]  /*5e60*/  LEA.HI.X R45, R129, R51, R110, 0x1, P0 ;  /* 0x00000033812d7211 */ /* 0x010fe400000f0c6e */
[----:B------:R-:W-:Y:S02]  /*5e70*/  SEL R2, R2, UR17, !P6 ;  /* 0x0000001102027c07 */ /* 0x000fe4000f000000 */
[--C-:B------:R-:W-:Y:S02]  /*5e80*/  @!P1 SHF.R.U64 R4, R22, 0x10, R23.reuse ;  /* 0x0000001016049819 */ /* 0x100fe40000001217 */
[----:B------:R-:W-:Y:S02]  /*5e90*/  SHF.R.S32.HI R0, RZ, 0x1f, R2 ;  /* 0x0000001fff007819 */ /* 0x000fe40000011402 */
[----:B------:R-:W-:Y:S02]  /*5ea0*/  @!P1 SHF.R.U32.HI R3, RZ, 0x10, R23 ;  /* 0x00000010ff039819 */ /* 0x000fe40000011617 */
[----:B------:R-:W-:Y:S02]  /*5eb0*/  LEA.HI R2, R0, R2, RZ, 0x4 ;  /* 0x0000000200027211 */ /* 0x000fe400078f20ff */
[----:B------:R-:W-:Y:S02]  /*5ec0*/  @!P1 PRMT R6, R33, 0x5410, R3 ;  /* 0x0000541021069816 */ /* 0x000fe40000000003 */
[----:B------:R-:W-:Y:S02]  /*5ed0*/  LEA.HI.SX32 R2, R2, R130, 0x1c ;  /* 0x0000008202027211 */ /* 0x000fe400078fe2ff */
[----:B------:R-:W-:Y:S02]  /*5ee0*/  @!P1 PRMT R22, R72, 0x5432, R5 ;  /* 0x0000543248169816 */ /* 0x000fe40000000005 */
[----:B------:R-:W-:Y:S01]  /*5ef0*/  SHF.R.S32.HI R0, RZ, 0x1f, R2 ;  /* 0x0000001fff007819 */ /* 0x000fe20000011402 */
[----:B------:R-:W-:Y:S01]  /*5f00*/  IMAD.SHL.U32 R7, R2, 0x8, RZ ;  /* 0x0000000802077824 */ /* 0x000fe200078e00ff */
[----:B------:R-:W-:Y:S02]  /*5f10*/  @!P1 SHF.L.U32 R8, R22, 0x10, RZ ;  /* 0x0000001016089819 */ /* 0x000fe400000006ff */
[----:B------:R-:W-:Y:S02]  /*5f20*/  LEA.HI R0, R0, R2, RZ, 0x3 ;  /* 0x0000000200007211 */ /* 0x000fe400078f18ff */
[----:B------:R-:W-:Y:S02]  /*5f30*/  ISETP.GE.AND P0, PT, R7, c[0x0][0x1d4], PT ;  /* 0x0000750007007a0c */ /* 0x000fe40003f06270 */
[----:B------:R-:W-:Y:S01]  /*5f40*/  LOP3.LUT R2, R123, 0x38, R7, 0xf8, !PT ;  /* 0x000000387b027812 */ /* 0x000fe200078ef807 */
[----:B------:R-:W-:Y:S01]  /*5f50*/  IMAD.SHL.U32 R0, R0, 0x400, RZ ;  /* 0x0000040000007824 */ /* 0x000fe200078e00ff */
[----:B------:R-:W-:Y:S02]  /*5f60*/  @!P1 LOP3.LUT R22, R22, 0xffff0000, RZ, 0xc0, !PT ;  /* 0xffff000016169812 */ /* 0x000fe400078ec0ff */
[----:B------:R-:W-:Y:S02]  /*5f70*/  LOP3.LUT R2, R2, R121, RZ, 0x3c, !PT ;  /* 0x0000007902027212 */ /* 0x000fe400078e3cff */
[----:B------:R-:W-:Y:S02]  /*5f80*/  LOP3.LUT R0, R0, 0x7fffe000, RZ, 0xc0, !PT ;  /* 0x7fffe00000007812 */ /* 0x000fe400078ec0ff */
[----:B------:R-:W-:Y:S02]  /*5f90*/  @!P1 SHF.R.U32.HI R60, RZ, 0x10, R61 ;  /* 0x00000010ff3c9819 */ /* 0x000fe4000001163d */
[----:B------:R-:W-:Y:S01]  /*5fa0*/  IADD3 R0, R2, R0, R122 ;  /* 0x0000000002007210 */ /* 0x000fe20007ffe07a */
[----:B------:R-:W-:Y:S01]  /*5fb0*/  @!P0 IMAD.WIDE R50, R7, 0x2, R50 ;  /* 0x0000000207328825 */ /* 0x000fe200078e0232 */
[--C-:B------:R-:W-:Y:S02]  /*5fc0*/  @!P1 SHF.R.U32.HI R2, RZ, 0x10, R21.reuse ;  /* 0x00000010ff029819 */ /* 0x100fe40000011615 */
[C---:B-1----:R-:W-:Y:S01]  /*5fd0*/  @!P1 LOP3.LUT R31, R41.reuse, 0xffff0000, RZ, 0xc0, !PT ;  /* 0xffff0000291f9812 */ /* 0x042fe200078ec0ff */
[----:B------:R-:W-:Y:S01]  /*5fe0*/  IMAD.SHL.U32 R24, R0, 0x2, RZ ;  /* 0x0000000200187824 */ /* 0x000fe200078e00ff */
[----:B------:R-:W-:Y:S01]  /*5ff0*/  @!P1 LOP3.LUT R23, R40, 0xffff0000, RZ, 0xc0, !PT ;  /* 0xffff000028179812 */ /* 0x000fe200078ec0ff */
[----:B------:R-:W-:Y:S01]  /*6000*/  @!P1 IMAD.U32 R29, R41, 0x10000, RZ ;  /* 0x00010000291d9824 */ /* 0x000fe200078e00ff */
[C---:B------:R-:W-:Y:S01]  /*6010*/  @!P1 LOP3.LUT R39, R43.reuse, 0xffff0000, RZ, 0xc0, !PT ;  /* 0xffff00002b279812 */ /* 0x040fe200078ec0ff */
[----:B------:R-:W-:Y:S01]  /*6020*/  @!P1 IMAD.U32 R37, R43, 0x10000, RZ ;  /* 0x000100002b259824 */ /* 0x000fe200078e00ff */
[----:B------:R-:W-:Y:S01]  /*6030*/  @!P1 LOP3.LUT R35, R42, 0xffff0000, RZ, 0xc0, !PT ;  /* 0xffff00002a239812 */ /* 0x000fe200078ec0ff */
[----:B------:R-:W1:Y:S01]  /*6040*/  LDS.128 R24, [R24+0x8100] ;  /* 0x0081000018187984 */ /* 0x000e620000000c00 */
[----:B------:R-:W-:Y:S01]  /*6050*/  @!P1 SHF.R.U64 R0, R20, 0x10, R21 ;  /* 0x0000001014009819 */ /* 0x000fe20000001215 */
[----:B------:R-:W-:Y:S01]  /*6060*/  @!P1 IMAD.U32 R21, R40, 0x10000, RZ ;  /* 0x0001000028159824 */ /* 0x000fe200078e00ff */
[----:B------:R-:W-:Y:S01]  /*6070*/  @!P1 PRMT R20, R33, 0x5432, R4 ;  /* 0x0000543221149816 */ /* 0x000fe20000000004 */
[----:B------:R-:W-:Y:S01]  /*6080*/  @!P1 IMAD.U32 R33, R42, 0x10000, RZ ;  /* 0x000100002a219824 */ /* 0x000fe200078e00ff */
[C---:B------:R-:W-:Y:S02]  /*6090*/  @!P1 PRMT R5, R32.reuse, 0x5432, R0 ;  /* 0x0000543220059816 */ /* 0x040fe40000000000 */
[----:B------:R-:W-:Y:S02]  /*60a0*/  @!P1 PRMT R2, R32, 0x5410, R2 ;  /* 0x0000541020029816 */ /* 0x000fe40000000002 */
[----:B------:R-:W-:Y:S01]  /*60b0*/  @!P1 PRMT R72, R72, 0x5410, R60 ;  /* 0x0000541048489816 */ /* 0x000fe2000000003c */
[C---:B------:R-:W-:Y:S01]  /*60c0*/  @!P1 IMAD.U32 R3, R5.reuse, 0x10000, RZ ;  /* 0x0001000005039824 */ /* 0x040fe200078e00ff */
[----:B------:R-:W-:Y:S02]  /*60d0*/  @!P1 SHF.L.U32 R4, R2, 0x10, RZ ;  /* 0x0000001002049819 */ /* 0x000fe400000006ff */
[C---:B------:R-:W-:Y:S01]  /*60e0*/  @!P1 LOP3.LUT R30, R72.reuse, 0xffff0000, RZ, 0xc0, !PT ;  /* 0xffff0000481e9812 */ /* 0x040fe200078ec0ff */
[----:B------:R-:W-:Y:S01]  /*60f0*/  @!P1 IMAD.U32 R28, R72, 0x10000, RZ ;  /* 0x00010000481c9824 */ /* 0x000fe200078e00ff */
[----:B------:R-:W-:Y:S02]  /*6100*/  @!P1 LOP3.LUT R2, R2, 0xffff0000, RZ, 0xc0, !PT ;  /* 0xffff000002029812 */ /* 0x000fe400078ec0ff */
[----:B------:R-:W-:Y:S02]  /*6110*/  @!P1 LOP3.LUT R5, R5, 0xffff0000, RZ, 0xc0, !PT ;  /* 0xffff000005059812 */ /* 0x000fe400078ec0ff */
[--C-:B------:R-:W-:Y:S02]  /*6120*/  @!P1 SHF.R.U32.HI R38, RZ, 0x10, R63.reuse ;  /* 0x00000010ff269819 */ /* 0x100fe4000001163f */
[----:B------:R-:W-:Y:S02]  /*6130*/  @!P1 SHF.R.U64 R62, R62, 0x10, R63 ;  /* 0x000000103e3e9819 */ /* 0x000fe4000000123f */
[C---:B------:R-:W-:Y:S02]  /*6140*/  @!P1 PRMT R38, R55.reuse, 0x5432, R38 ;  /* 0x0000543237269816 */ /* 0x040fe40000000026 */
[----:B------:R-:W-:Y:S03]  /*6150*/  @!P1 PRMT R55, R55, 0x5410, R62 ;  /* 0x0000541037379816 */ /* 0x000fe6000000003e */
[C---:B------:R-:W-:Y:S01]  /*6160*/  @!P1 IMAD.U32 R36, R38.reuse, 0x10000, RZ ;  /* 0x0001000026249824 */ /* 0x040fe200078e00ff */
[----:B------:R-:W-:Y:S01]  /*6170*/  @!P1 LOP3.LUT R38, R38, 0xffff0000, RZ, 0xc0, !PT ;  /* 0xffff000026269812 */ /* 0x000fe200078ec0ff */
[C---:B------:R-:W-:Y:S01]  /*6180*/  @!P1 IMAD.U32 R32, R55.reuse, 0x10000, RZ ;  /* 0x0001000037209824 */ /* 0x040fe200078e00ff */
[----:B------:R-:W-:Y:S01]  /*6190*/  @!P1 LOP3.LUT R34, R55, 0xffff0000, RZ, 0xc0, !PT ;  /* 0xffff000037229812 */ /* 0x000fe200078ec0ff */
[----:B-1----:R-:W-:Y:S02]  /*61a0*/  @!P1 IMAD.U32 R0, R24, 0x10000, RZ ;  /* 0x0001000018009824 */ /* 0x002fe400078e00ff */
        /* <DEDUP_REMOVED lines=16> */
[----:B------:R-:W-:Y:S02]  /*62b0*/  @!P1 FMUL.FTZ R2, R7, R5 ;  /* 0x0000000507029220 */ /* 0x000fe40000410000 */
[----:B------:R-:W-:Y:S01]  /*62c0*/  @!P1 IMAD.U32 R7, R27, 0x10000, RZ ;  /* 0x000100001b079824 */ /* 0x000fe200078e00ff */
[----:B------:R-:W-:Y:S01]  /*62d0*/  @!P1 F2FP.BF16.PACK_AB R47, R48, R47 ;  /* 0x0000002f302f923e */ /* 0x000fe200000010ff */
[----:B------:R-:W-:Y:S01]  /*62e0*/  @!P1 FFMA.FTZ R49, R23, R5, -R49 ;  /* 0x0000000517319223 */ /* 0x000fe20000010831 */
[C---:B------:R-:W-:Y:S01]  /*62f0*/  @!P1 SHF.L.U32 R5, R6.reuse, 0x10, RZ ;  /* 0x0000001006059819 */ /* 0x040fe200000006ff */
[----:B------:R-:W-:Y:S01]  /*6300*/  @!P1 FMUL.FTZ R52, R7, R36 ;  /* 0x0000002407349220 */ /* 0x000fe20000410000 */
        /* <DEDUP_REMOVED lines=39> */
.L_x_91:
[----:B------:R-:W-:Y:S05]  /*6580*/  BSYNC B0 ;  /* 0x0000000000007941 */ /* 0x000fea0003800000 */
.L_x_90:
[----:B-----5:R2:W4:Y:S01]  /*6590*/  SHFL.IDX PT, R39, R143, 0x3, 0x181f ;  /* 0x00781f008f277f89 */ /* 0x02052200000e0000 */
[----:B------:R-:W-:Y:S03]  /*65a0*/  ISETP.GE.OR P0, PT, R120, R77, P5 ;  /* 0x0000004d7800720c */ /* 0x000fe60002f06670 */
[----:B------:R2:W3:Y:S10]  /*65b0*/  SHFL.IDX PT, R38, R164, 0x3, 0x181f ;  /* 0x00781f00a4267f89 */ /* 0x0004f400000e0000 */
[----:B------:R-:W-:-:S05]  /*65c0*/  @P0 BRA `(.L_x_83) ;  /* 0x00000bb000000947 */ /* 0x000fca0003800000 */
[--C-:B-1----:R-:W-:Y:S01]  /*65d0*/  @!P1 SHF.R.U32.HI R27, RZ, 0x10, R57.reuse ;  /* 0x00000010ff1b9819 */ /* 0x102fe20000011639 */
[----:B------:R-:W-:Y:S01]  /*65e0*/  IMAD.U32 R2, RZ, RZ, UR24 ;  /* 0x00000018ff027e24 */ /* 0x000fe2000f8e00ff */
[----:B------:R-:W-:Y:S01]  /*65f0*/  @!P1 SHF.R.U64 R56, R56, 0x10, R57 ;  /* 0x0000001038389819 */ /* 0x000fe20000001239 */
[----:B------:R-:W1:Y:S01]  /*6600*/  LDS.128 R40, [R112+0x8100] ;  /* 0x0081000070287984 */ /* 0x000e620000000c00 */
[----:B------:R-:W-:Y:S02]  /*6610*/  @!P1 PRMT R27, R54, 0x5432, R27 ;  /* 0x00005432361b9816 */ /* 0x000fe4000000001b */
[----:B------:R-:W-:Y:S02]  /*6620*/  SEL R2, R2, UR17, !P6 ;  /* 0x0000001102027c07 */ /* 0x000fe4000f000000 */
[--C-:B------:R-:W-:Y:S01]  /*6630*/  @!P1 SHF.R.U32.HI R4, RZ, 0x10, R19.reuse ;  /* 0x00000010ff049819 */ /* 0x100fe20000011613 */
[----:B------:R-:W-:Y:S01]  /*6640*/  @!P1 IMAD.U32 R25, R27, 0x10000, RZ ;  /* 0x000100001b199824 */ /* 0x000fe200078e00ff */
[----:B------:R-:W-:Y:S02]  /*6650*/  SHF.R.S32.HI R0, RZ, 0x1f, R2 ;  /* 0x0000001fff007819 */ /* 0x000fe40000011402 */
[C---:B---3--:R-:W-:Y:S02]  /*6660*/  LEA R44, P0, R129.reuse, R38, 0x1 ;  /* 0x00000026812c7211 */ /* 0x048fe400078008ff */
[----:B------:R-:W-:Y:S02]  /*6670*/  LEA.HI R2, R0, R2, RZ, 0x4 ;  /* 0x0000000200027211 */ /* 0x000fe400078f20ff */
[----:B----4-:R-:W-:Y:S02]  /*6680*/  LEA.HI.X R45, R129, R39, R110, 0x1, P0 ;  /* 0x00000027812d7211 */ /* 0x010fe400000f0c6e */
[----:B------:R-:W-:Y:S02]  /*6690*/  LEA.HI.SX32 R2, R2, R130, 0x1c ;  /* 0x0000008202027211 */ /* 0x000fe400078fe2ff */
[----:B------:R-:W-:Y:S02]  /*66a0*/  @!P1 SHF.R.U64 R3, R18, 0x10, R19 ;  /* 0x0000001012039819 */ /* 0x000fe40000001213 */
[----:B------:R-:W-:Y:S01]  /*66b0*/  SHF.R.S32.HI R0, RZ, 0x1f, R2 ;  /* 0x0000001fff007819 */ /* 0x000fe20000011402 */
[----:B------:R-:W-:Y:S01]  /*66c0*/  IMAD.SHL.U32 R37, R2, 0x8, RZ ;  /* 0x0000000802257824 */ /* 0x000fe200078e00ff */
[----:B------:R-:W-:Y:S02]  /*66d0*/  @!P1 PRMT R8, R15, 0x5410, R4 ;  /* 0x000054100f089816 */ /* 0x000fe40000000004 */
[----:B------:R-:W-:Y:S02]  /*66e0*/  LEA.HI R0, R0, R2, RZ, 0x3 ;  /* 0x0000000200007211 */ /* 0x000fe400078f18ff */
[----:B------:R-:W-:Y:S02]  /*66f0*/  LOP3.LUT R2, R119, 0x38, R37, 0xf8, !PT ;  /* 0x0000003877027812 */ /* 0x000fe400078ef825 */
[----:B------:R-:W-:Y:S01]  /*6700*/  @!P1 LOP3.LUT R27, R27, 0xffff0000, RZ, 0xc0, !PT ;  /* 0xffff00001b1b9812 */ /* 0x000fe200078ec0ff */
[----:B------:R-:W-:Y:S01]  /*6710*/  IMAD.SHL.U32 R0, R0, 0x400, RZ ;  /* 0x0000040000007824 */ /* 0x000fe200078e00ff */
[----:B------:R-:W-:Y:S02]  /*6720*/  LOP3.LUT R2, R2, R117, RZ, 0x3c, !PT ;  /* 0x0000007502027212 */ /* 0x000fe400078e3cff */
[----:B------:R-:W-:Y:S02]  /*6730*/  @!P1 PRMT R6, R15, 0x5432, R3 ;  /* 0x000054320f069816 */ /* 0x000fe40000000003 */
[----:B------:R-:W-:Y:S02]  /*6740*/  LOP3.LUT R0, R0, 0x7fffe000, RZ, 0xc0, !PT ;  /* 0x7fffe00000007812 */ /* 0x000fe400078ec0ff */
[----:B------:R-:W-:Y:S02]  /*6750*/  @!P1 PRMT R54, R54, 0x5410, R56 ;  /* 0x0000541036369816 */ /* 0x000fe40000000038 */
[----:B------:R-:W-:Y:S02]  /*6760*/  IADD3 R0, R2, R0, R118 ;  /* 0x0000000002007210 */ /* 0x000fe40007ffe076 */
[----:B------:R-:W-:Y:S01]  /*6770*/  @!P1 LOP3.LUT R19, R54, 0xffff0000, RZ, 0xc0, !PT ;  /* 0xffff000036139812 */ /* 0x000fe200078ec0ff */
[C---:B-1----:R-:W-:Y:S01]  /*6780*/  @!P1 IMAD.U32 R26, R41.reuse, 0x10000, RZ ;  /* 0x00010000291a9824 */ /* 0x042fe200078e00ff */
[----:B------:R-:W-:Y:S01]  /*6790*/  @!P1 LOP3.LUT R28, R41, 0xffff0000, RZ, 0xc0, !PT ;  /* 0xffff0000291c9812 */ /* 0x000fe200078ec0ff */
[----:B------:R-:W-:Y:S01]  /*67a0*/  IMAD.SHL.U32 R20, R0, 0x2, RZ ;  /* 0x0000000200147824 */ /* 0x000fe200078e00ff */
[C---:B------:R-:W-:Y:S01]  /*67b0*/  @!P1 LOP3.LUT R24, R40.reuse, 0xffff0000, RZ, 0xc0, !PT ;  /* 0xffff000028189812 */ /* 0x040fe200078ec0ff */
[----:B------:R-:W-:Y:S01]  /*67c0*/  @!P1 IMAD.U32 R18, R40, 0x10000, RZ ;  /* 0x0001000028129824 */ /* 0x000fe200078e00ff */
[C---:B------:R-:W-:Y:S01]  /*67d0*/  @!P1 SHF.L.U32 R30, R42.reuse, 0x10, RZ ;  /* 0x000000102a1e9819 */ /* 0x040fe200000006ff */
[C---:B------:R-:W-:Y:S01]  /*67e0*/  @!P1 IMAD.U32 R34, R43.reuse, 0x10000, RZ ;  /* 0x000100002b229824 */ /* 0x040fe200078e00ff */
[----:B------:R-:W-:Y:S01]  /*67f0*/  @!P1 LOP3.LUT R36, R43, 0xffff0000, RZ, 0xc0, !PT ;  /* 0xffff00002b249812 */ /* 0x000fe200078ec0ff */
[----:B------:R-:W1:Y:S01]  /*6800*/  LDS.128 R20, [R20+0x8100] ;  /* 0x0081000014147984 */ /* 0x000e620000000c00 */
[----:B------:R-:W-:Y:S02]  /*6810*/  @!P1 LOP3.LUT R32, R42, 0xffff0000, RZ, 0xc0, !PT ;  /* 0xffff00002a209812 */ /* 0x000fe400078ec0ff */
[--C-:B------:R-:W-:Y:S02]  /*6820*/  @!P1 SHF.R.U32.HI R0, RZ, 0x10, R17.reuse ;  /* 0x00000010ff009819 */ /* 0x100fe40000011611 */
[----:B------:R-:W-:Y:S01]  /*6830*/  @!P1 SHF.R.U64 R2, R16, 0x10, R17 ;  /* 0x0000001010029819 */ /* 0x000fe20000001211 */
[----:B------:R-:W-:Y:S01]  /*6840*/  @!P1 IMAD.U32 R17, R54, 0x10000, RZ ;  /* 0x0001000036119824 */ /* 0x000fe200078e00ff */
[C---:B------:R-:W-:Y:S02]  /*6850*/  @!P1 PRMT R0, R14.reuse, 0x5410, R0 ;  /* 0x000054100e009816 */ /* 0x040fe40000000000 */
[----:B------:R-:W-:Y:S02]  /*6860*/  @!P1 PRMT R2, R14, 0x5432, R2 ;  /* 0x000054320e029816 */ /* 0x000fe40000000002 */
[----:B------:R-:W-:Y:S01]  /*6870*/  @!P1 SHF.R.U64 R31, R58, 0x10, R59 ;  /* 0x000000103a1f9819 */ /* 0x000fe2000000123b */
[C---:B------:R-:W-:Y:S01]  /*6880*/  @!P1 IMAD.U32 R7, R0.reuse, 0x10000, RZ ;  /* 0x0001000000079824 */ /* 0x040fe200078e00ff */
[----:B------:R-:W-:Y:S02]  /*6890*/  @!P1 LOP3.LUT R0, R0, 0xffff0000, RZ, 0xc0, !PT ;  /* 0xffff000000009812 */ /* 0x000fe400078ec0ff */
[----:B------:R-:W-:Y:S02]  /*68a0*/  @!P1 LOP3.LUT R14, R2, 0xffff0000, RZ, 0xc0, !PT ;  /* 0xffff0000020e9812 */ /* 0x000fe400078ec0ff */
[----:B------:R-:W-:Y:S02]  /*68b0*/  @!P1 PRMT R31, R53, 0x5432, R31 ;  /* 0x00005432351f9816 */ /* 0x000fe4000000001f */
[----:B------:R-:W-:Y:S02]  /*68c0*/  @!P1 SHF.R.U32.HI R58, RZ, 0x10, R59 ;  /* 0x00000010ff3a9819 */ /* 0x000fe4000001163b */
[----:B------:R-:W-:Y:S01]  /*68d0*/  ISETP.GE.AND P0, PT, R37, c[0x0][0x1d4], PT ;  /* 0x0000750025007a0c */ /* 0x000fe20003f06270 */
[----:B------:R-:W-:Y:S01]  /*68e0*/  @!P1 IMAD.U32 R29, R31, 0x10000, RZ ;  /* 0x000100001f1d9824 */ /* 0x000fe200078e00ff */
[----:B------:R-:W-:Y:S02]  /*68f0*/  @!P1 PRMT R53, R53, 0x5410, R58 ;  /* 0x0000541035359816 */ /* 0x000fe4000000003a */
[----:B------:R-:W-:Y:S02]  /*6900*/  @!P1 LOP3.LUT R31, R31, 0xffff0000, RZ, 0xc0, !PT ;  /* 0xffff00001f1f9812 */ /* 0x000fe400078ec0ff */
[C---:B------:R-:W-:Y:S01]  /*6910*/  @!P1 LOP3.LUT R35, R53.reuse, 0xffff0000, RZ, 0xc0, !PT ;  /* 0xffff000035239812 */ /* 0x040fe200078ec0ff */
[----:B------:R-:W-:Y:S02]  /*6920*/  @!P1 IMAD.U32 R33, R53, 0x10000, RZ ;  /* 0x0001000035219824 */ /* 0x000fe400078e00ff */
[----:B-1----:R-:W-:Y:S01]  /*6930*/  @!P1 IMAD.U32 R16, R23, 0x10000, RZ ;  /* 0x0001000017109824 */ /* 0x002fe200078e00ff */
[C---:B------:R-:W-:Y:S02]  /*6940*/  @!P1 SHF.L.U32 R5, R21.reuse, 0x10, RZ ;  /* 0x0000001015059819 */ /* 0x040fe400000006ff */
[----:B------:R-:W-:Y:S01]  /*6950*/  @!P1 LOP3.LUT R4, R21, 0xffff0000, RZ, 0xc0, !PT ;  /* 0xffff000015049812 */ /* 0x000fe200078ec0ff */
[----:B------:R-:W-:Y:S01]  /*6960*/  @!P1 FMUL.FTZ R52, R16, R33 ;  /* 0x0000002110349220 */ /* 0x000fe20000410000 */
[----:B------:R-:W-:Y:S01]  /*6970*/  @!P1 LOP3.LUT R15, R20, 0xffff0000, RZ, 0xc0, !PT ;  /* 0xffff0000140f9812 */ /* 0x000fe200078ec0ff */
[C---:B------:R-:W-:Y:S02]  /*6980*/  @!P1 FMUL.FTZ R46, R5.reuse, R25 ;  /* 0x00000019052e9220 */ /* 0x040fe40000410000 */
[-C--:B------:R-:W-:Y:S01]  /*6990*/  @!P1 FMUL.FTZ R3, R5, R7.reuse ;  /* 0x0000000705039220 */ /* 0x080fe20000410000 */
[----:B------:R-:W-:Y:S01]  /*69a0*/  @!P1 SHF.L.U32 R5, R2, 0x10, RZ ;  /* 0x0000001002059819 */ /* 0x000fe200000006ff */
[----:B------:R-:W-:Y:S02]  /*69b0*/  @!P1 FFMA.FTZ R46, R26, R7, -R46 ;  /* 0x000000071a2e9223 */ /* 0x000fe4000001082e */
[----:B------:R-:W-:Y:S02]  /*69c0*/  @!P1 IMAD.U32 R7, R20, 0x10000, RZ ;  /* 0x0001000014079824 */ /* 0x000fe400078e00ff */
[C---:B------:R-:W-:Y:S02]  /*69d0*/  @!P1 FMUL.FTZ R47, R4.reuse, R27 ;  /* 0x0000001b042f9220 */ /* 0x040fe40000410000 */
[C---:B------:R-:W-:Y:S02]  /*69e0*/  @!P1 FMUL.FTZ R48, R7.reuse, R17 ;  /* 0x0000001107309220 */ /* 0x040fe40000410000 */
[-C--:B------:R-:W-:Y:S02]  /*69f0*/  @!P1 FMUL.FTZ R4, R4, R0.reuse ;  /* 0x0000000004049220 */ /* 0x080fe40000410000 */
[----:B------:R-:W-:Y:S02]  /*6a00*/  @!P1 FFMA.FTZ R47, R28, R0, -R47 ;  /* 0x000000001c2f9223 */ /* 0x000fe4000001082f */
[-C--:B------:R-:W-:Y:S02]  /*6a10*/  @!P1 FMUL.FTZ R0, R7, R5.reuse ;  /* 0x0000000507009220 */ /* 0x080fe40000410000 */
[----:B------:R-:W-:Y:S01]  /*6a20*/  @!P1 FFMA.FTZ R48, R18, R5, -R48 ;  /* 0x0000000512309223 */ /* 0x000fe20000010830 */
[----:B------:R-:W-:Y:S01]  /*6a30*/  @!P1 F2FP.BF16.PACK_AB R46, R47, R46 ;  /* 0x0000002e2f2e923e */ /* 0x000fe200000010ff */
[----:B------:R-:W-:Y:S02]  /*6a40*/  @!P1 IMAD.U32 R5, R22, 0x10000, RZ ;  /* 0x0001000016059824 */ /* 0x000fe400078e00ff */
[----:B------:R-:W-:Y:S02]  /*6a50*/  @!P1 FMUL.FTZ R49, R15, R19 ;  /* 0x000000130f319220 */ /* 0x000fe40000410000 */
[C---:B------:R-:W-:Y:S02]  /*6a60*/  @!P1 IMAD.U32 R7, R6.reuse, 0x10000, RZ ;  /* 0x0001000006079824 */ /* 0x040fe400078e00ff */
[----:B------:R-:W-:Y:S02]  /*6a70*/  @!P1 FMUL.FTZ R50, R5, R29 ;  /* 0x0000001d05329220 */ /* 0x000fe40000410000 */
[-C--:B------:R-:W-:Y:S01]  /*6a80*/  @!P1 FMUL.FTZ R2, R15, R14.reuse ;  /* 0x0000000e0f029220 */ /* 0x080fe20000410000 */
[----:B------:R-:W-:Y:S01]  /*6a90*/  @!P1 LOP3.LUT R15, R6, 0xffff0000, RZ, 0xc0, !PT ;  /* 0xffff0000060f9812 */ /* 0x000fe200078ec0ff */
[----:B------:R-:W-:Y:S01]  /*6aa0*/  @!P1 FFMA.FTZ R49, R24, R14, -R49 ;  /* 0x0000000e18319223 */ /* 0x000fe20000010831 */
[----:B------:R-:W-:Y:S01]  /*6ab0*/  @!P1 LOP3.LUT R14, R23, 0xffff0000, RZ, 0xc0, !PT ;  /* 0xffff0000170e9812 */ /* 0x000fe200078ec0ff */
[-C--:B------:R-:W-:Y:S01]  /*6ac0*/  @!P1 FMUL.FTZ R5, R5, R7.reuse ;  /* 0x0000000705059220 */ /* 0x080fe20000410000 */
[----:B------:R-:W-:Y:S01]  /*6ad0*/  @!P1 LOP3.LUT R6, R22, 0xffff0000, RZ, 0xc0, !PT ;  /* 0xffff000016069812 */ /* 0x000fe200078ec0ff */
[----:B------:R-:W-:Y:S01]  /*6ae0*/  @!P1 FFMA.FTZ R50, R30, R7, -R50 ;  /* 0x000000071e329223 */ /* 0x000fe20000010832 */
[----:B------:R-:W-:Y:S01]  /*6af0*/  @!P1 F2FP.BF16.PACK_AB R48, R49, R48 ;  /* 0x000000303130923e */ /* 0x000fe200000010ff */
[C---:B------:R-:W-:Y:S01]  /*6b00*/  @!P1 IMAD.U32 R7, R8.reuse, 0x10000, RZ ;  /* 0x0001000008079824 */ /* 0x040fe200078e00ff */
[----:B------:R-:W-:Y:S01]  /*6b10*/  @!P1 LOP3.LUT R8, R8, 0xffff0000, RZ, 0xc0, !PT ;  /* 0xffff000008089812 */ /* 0x000fe200078ec0ff */
[----:B------:R-:W-:Y:S01]  /*6b20*/  @!P1 FMUL.FTZ R51, R14, R35 ;  /* 0x000000230e339220 */ /* 0x000fe20000410000 */
[----:B------:R-:W-:Y:S01]  /*6b30*/  @!P1 MOV R40, R48 ;  /* 0x0000003000289202 */ /* 0x000fe20000000f00 */
[----:B------:R-:W-:Y:S02]  /*6b40*/  @!P1 FMUL.FTZ R53, R6, R31 ;  /* 0x0000001f06359220 */ /* 0x000fe40000410000 */
[----:B------:R-:W-:Y:S02]  /*6b50*/  @!P1 FFMA.FTZ R52, R34, R7, -R52 ;  /* 0x0000000722349223 */ /* 0x000fe40000010834 */
[----:B------:R-:W-:Y:S02]  /*6b60*/  @!P1 FFMA.FTZ R51, R36, R8, -R51 ;  /* 0x0000000824339223 */ /* 0x000fe40000010833 */
[-C--:B------:R-:W-:Y:S02]  /*6b70*/  @!P1 FFMA.FTZ R53, R32, R15.reuse, -R53 ;  /* 0x0000000f20359223 */ /* 0x080fe40000010835 */
[----:B------:R-:W-:Y:S01]  /*6b80*/  @!P1 IMAD.MOV.U32 R41, RZ, RZ, R46 ;  /* 0x000000ffff299224 */ /* 0x000fe200078e002e */
[----:B------:R-:W-:Y:S01]  /*6b90*/  @!P1 F2FP.BF16.PACK_AB R51, R51, R52 ;  /* 0x000000343333923e */ /* 0x000fe200000010ff */
[----:B------:R-:W-:Y:S01]  /*6ba0*/  @!P1 FFMA.FTZ R0, R17, R18, R0 ;  /* 0x0000001211009223 */ /* 0x000fe20000010000 */
[----:B------:R-:W-:Y:S01]  /*6bb0*/  @!P1 F2FP.BF16.PACK_AB R50, R53, R50 ;  /* 0x000000323532923e */ /* 0x000fe200000010ff */
[----:B------:R-:W-:Y:S02]  /*6bc0*/  @!P1 FFMA.FTZ R2, R19, R24, R2 ;  /* 0x0000001813029223 */ /* 0x000fe40000010002 */
[----:B------:R-:W-:Y:S02]  /*6bd0*/  @!P1 IMAD.MOV.U32 R43, RZ, RZ, R51 ;  /* 0x000000ffff2b9224 */ /* 0x000fe400078e0033 */
[----:B------:R-:W-:Y:S01]  /*6be0*/  @!P1 IMAD.MOV.U32 R42, RZ, RZ, R50 ;  /* 0x000000ffff2a9224 */ /* 0x000fe200078e0032 */
[----:B------:R-:W-:Y:S01]  /*6bf0*/  @!P1 F2FP.BF16.PACK_AB R0, R2, R0 ;  /* 0x000000000200923e */ /* 0x000fe200000010ff */
[----:B------:R-:W-:Y:S02]  /*6c00*/  @!P1 FFMA.FTZ R3, R25, R26, R3 ;  /* 0x0000001a19039223 */ /* 0x000fe40000010003 */
[----:B------:R-:W-:Y:S01]  /*6c10*/  @!P1 FMUL.FTZ R6, R6, R15 ;  /* 0x0000000f06069220 */ /* 0x000fe20000410000 */
[----:B------:R1:W-:Y:S01]  /*6c20*/  ST.E.128 [R44.64], R40 ;  /* 0x000000282c007985 */ /* 0x0003e2000c101d14 */
[----:B------:R-:W-:Y:S02]  /*6c30*/  @!P1 FFMA.FTZ R4, R27, R28, R4 ;  /* 0x0000001c1b049223 */ /* 0x000fe40000010004 */
[----:B------:R-:W-:Y:S02]  /*6c40*/  @!P1 FMUL.FTZ R7, R16, R7 ;  /* 0x0000000710079220 */ /* 0x000fe40000410000 */
[----:B------:R-:W-:Y:S01]  /*6c50*/  @!P1 FFMA.FTZ R5, R29, R30, R5 ;  /* 0x0000001e1d059223 */ /* 0x000fe20000010005 */
[----:B------:R-:W-:Y:S01]  /*6c60*/  @!P1 F2FP.BF16.PACK_AB R3, R4, R3 ;  /* 0x000000030403923e */ /* 0x000fe200000010ff */
[----:B------:R-:W-:Y:S02]  /*6c70*/  @!P1 FMUL.FTZ R8, R14, R8 ;  /* 0x000000080e089220 */ /* 0x000fe40000410000 */
[----:B------:R-:W-:Y:S01]  /*6c80*/  @!P1 FFMA.FTZ R6, R31, R32, R6 ;  /* 0x000000201f069223 */ /* 0x000fe20000010006 */
[----:B------:R-:W-:Y:S01]  /*6c90*/  @!P1 MOV R21, R3 ;  /* 0x0000000300159202 */ /* 0x000fe20000000f00 */
[----:B------:R-:W-:Y:S02]  /*6ca0*/  @!P1 FFMA.FTZ R7, R33, R34, R7 ;  /* 0x0000002221079223 */ /* 0x000fe40000010007 */
[----:B------:R-:W-:Y:S01]  /*6cb0*/  @!P1 FFMA.FTZ R8, R35, R36, R8 ;  /* 0x0000002423089223 */ /* 0x000fe20000010008 */
[----:B------:R-:W-:Y:S01]  /*6cc0*/  @!P1 F2FP.BF16.PACK_AB R5, R6, R5 ;  /* 0x000000050605923e */ /* 0x000fe200000010ff */
[----:B------:R-:W-:Y:S03]  /*6cd0*/  @!P1 IMAD.MOV.U32 R20, RZ, RZ, R0 ;  /* 0x000000ffff149224 */ /* 0x000fe600078e0000 */
[----:B------:R-:W-:Y:S01]  /*6ce0*/  @!P1 F2FP.BF16.PACK_AB R7, R8, R7 ;  /* 0x000000070807923e */ /* 0x000fe200000010ff */
[----:B------:R-:W-:Y:S04]  /*6cf0*/  @!P1 IMAD.MOV.U32 R22, RZ, RZ, R5 ;  /* 0x000000ffff169224 */ /* 0x000fe800078e0005 */
[----:B------:R-:W-:Y:S01]  /*6d00*/  @!P1 IMAD.MOV.U32 R23, RZ, RZ, R7 ;  /* 0x000000ffff179224 */ /* 0x000fe200078e0007 */
[----:B------:R-:W-:-:S05]  /*6d10*/  @P0 BRA `(.L_x_83) ;  /* 0x0000046000000947 */ /* 0x000fca0003800000 */
[C---:B------:R-:W-:Y:S04]  /*6d20*/  LEA R2, P0, R37.reuse, R38, 0x1 ;  /* 0x0000002625027211 */ /* 0x040fe800078008ff */
[----:B------:R-:W-:Y:S05]  /*6d30*/  LEA.HI.X.SX32 R3, R37, R39, 0x1, P0 ;  /* 0x0000002725037211 */ /* 0x000fea00000f0eff */
[----:B------:R3:W-:Y:S01]  /*6d40*/  ST.E.128 [R2.64], R20 ;  /* 0x0000001402007985 */ /* 0x0007e2000c101d14 */
[----:B------:R-:W-:-:S05]  /*6d50*/  BRA `(.L_x_83) ;  /* 0x0000042000007947 */ /* 0x000fca0003800000 */
.L_x_61:
[----:B------:R1:W2:Y:S01]  /*6d60*/  SHFL.IDX PT, R3, R143, RZ, 0x181f ;  /* 0x00181fff8f037589 */ /* 0x0002a200000e0000 */
[----:B------:R-:W-:Y:S01]  /*6d70*/  IADD3 R77, -R81, UR16, RZ ;  /* 0x00000010514d7c10 */ /* 0x000fe2000fffe1ff */
[----:B------:R-:W-:Y:S02]  /*6d80*/  BSSY B0, `(.L_x_92) ;  /* 0x0000011000007945 */ /* 0x000fe40003800000 */
[----:B------:R1:W3:Y:S01]  /*6d90*/  SHFL.IDX PT, R2, R164, RZ, 0x181f ;  /* 0x00181fffa4027589 */ /* 0x0002e200000e0000 */
[----:B------:R-:W-:Y:S05]  /*6da0*/  IMNMX R77, R77, 0x80, PT ;  /* 0x000000804d4d7817 */ /* 0x000fea0003800200 */
[----:B------:R-:W-:Y:S05]  /*6db0*/  IMAD.IADD R0, R77, 0x1, -R139 ;  /* 0x000000014d007824 */ /* 0x000fea00078e0a8b */
[----:B------:R-:W-:Y:S11]  /*6dc0*/  ISETP.GE.AND P0, PT, R0, 0x1, PT ;  /* 0x000000010000780c */ /* 0x000ff60003f06270 */
[----:B------:R-:W-:Y:S02]  /*6dd0*/  @!UPT UIADD3 URZ, URZ, URZ, URZ ;  /* 0x0000003f3f3ff290 */ /* 0x000fe4000fffe03f */
[----:B------:R-:W-:-:S05]  /*6de0*/  @!P0 BRA `(.L_x_93) ;  /* 0x000000a000008947 */ /* 0x000fca0003800000 */
[----:B-123--:R-:W1:Y:S01]  /*6df0*/  @!P5 LDS.128 R4, [R134+0x8100] ;  /* 0x008100008604d984 */ /* 0x00ee620000000c00 */
[CC--:B------:R-:W-:Y:S04]  /*6e00*/  @!P5 LEA R14, P0, R10.reuse, R2.reuse, 0x1 ;  /* 0x000000020a0ed211 */ /* 0x0c0fe800078008ff */
[-C--:B------:R-:W-:Y:S02]  /*6e10*/  @!P5 LEA.HI.X R15, R10, R3.reuse, R11, 0x1, P0 ;  /* 0x000000030a0fd211 */ /* 0x080fe400000f0c0b */
[----:B------:R-:W-:Y:S11]  /*6e20*/  ISETP.GE.AND P0, PT, R138, c[0x0][0x1d4], PT ;  /* 0x000075008a007a0c */ /* 0x000ff60003f06270 */
[----:B------:R-:W-:Y:S02]  /*6e30*/  @!UPT UIADD3 URZ, URZ, URZ, URZ ;  /* 0x0000003f3f3ff290 */ /* 0x000fe4000fffe03f */
[C---:B------:R-:W-:Y:S04]  /*6e40*/  @!P0 LEA R2, P1, R131.reuse, R2, 0x1 ;  /* 0x0000000283028211 */ /* 0x040fe800078208ff */
[----:B------:R-:W-:Y:S01]  /*6e50*/  @!P0 LEA.HI.X R3, R131, R3, R111, 0x1, P1 ;  /* 0x0000000383038211 */ /* 0x000fe200008f0c6f */
[----:B-1----:R-:W-:Y:S04]  /*6e60*/  @!P5 ST.E.128 [R14.64], R4 ;  /* 0x000000040e00d985 */ /* 0x002fe8000c101d14 */
[----:B------:R-:W1:Y:S04]  /*6e70*/  @!P0 LDS.128 R4, [R134+0xc100] ;  /* 0x00c1000086048984 */ /* 0x000e680000000c00 */
[----:B-1----:R1:W-:Y:S02]  /*6e80*/  @!P0 ST.E.128 [R2.64], R4 ;  /* 0x0000000402008985 */ /* 0x0023e4000c101d14 */
.L_x_93:
[----:B-123--:R-:W-:Y:S05]  /*6e90*/  BSYNC B0 ;  /* 0x0000000000007941 */ /* 0x00efea0003800000 */
.L_x_92:
[----:B------:R1:W2:Y:S01]  /*6ea0*/  SHFL.IDX PT, R3, R143, 0x1, 0x181f ;  /* 0x00381f008f037f89 */ /* 0x0002a200000e0000 */
[----:B------:R-:W-:Y:S01]  /*6eb0*/  ISETP.GE.AND P0, PT, R0, 0x21, PT ;  /* 0x000000210000780c */ /* 0x000fe20003f06270 */
[----:B------:R-:W-:Y:S02]  /*6ec0*/  BSSY B0, `(.L_x_94) ;  /* 0x000000d000007945 */ /* 0x000fe40003800000 */
[----:B------:R1:W3:Y:S10]  /*6ed0*/  SHFL.IDX PT, R2, R164, 0x1, 0x181f ;  /* 0x00381f00a4027f89 */ /* 0x0002f400000e0000 */
[----:B------:R-:W-:-:S05]  /*6ee0*/  @!P0 BRA `(.L_x_95) ;  /* 0x000000a000008947 */ /* 0x000fca0003800000 */
[----:B------:R-:W4:Y:S01]  /*6ef0*/  @!P5 LDS.128 R4, [R134+0x9100] ;  /* 0x009100008604d984 */ /* 0x000f220000000c00 */
[CC--:B---3--:R-:W-:Y:S04]  /*6f00*/  @!P5 LEA R14, P0, R10.reuse, R2.reuse, 0x1 ;  /* 0x000000020a0ed211 */ /* 0x0c8fe800078008ff */
[-C--:B--2---:R-:W-:Y:S02]  /*6f10*/  @!P5 LEA.HI.X R15, R10, R3.reuse, R11, 0x1, P0 ;  /* 0x000000030a0fd211 */ /* 0x084fe400000f0c0b */
[----:B------:R-:W-:Y:S11]  /*6f20*/  ISETP.GE.AND P0, PT, R138, c[0x0][0x1d4], PT ;  /* 0x000075008a007a0c */ /* 0x000ff60003f06270 */
[----:B------:R-:W-:Y:S02]  /*6f30*/  @!UPT UIADD3 URZ, URZ, URZ, URZ ;  /* 0x0000003f3f3ff290 */ /* 0x000fe4000fffe03f */
[C---:B------:R-:W-:Y:S04]  /*6f40*/  @!P0 LEA R2, P1, R131.reuse, R2, 0x1 ;  /* 0x0000000283028211 */ /* 0x040fe800078208ff */
[----:B------:R-:W-:Y:S01]  /*6f50*/  @!P0 LEA.HI.X R3, R131, R3, R111, 0x1, P1 ;  /* 0x0000000383038211 */ /* 0x000fe200008f0c6f */
[----:B----4-:R-:W-:Y:S04]  /*6f60*/  @!P5 ST.E.128 [R14.64], R4 ;  /* 0x000000040e00d985 */ /* 0x010fe8000c101d14 */
[----:B------:R-:W2:Y:S04]  /*6f70*/  @!P0 LDS.128 R4, [R134+0xd100] ;  /* 0x00d1000086048984 */ /* 0x000ea80000000c00 */
[----:B--2---:R2:W-:Y:S02]  /*6f80*/  @!P0 ST.E.128 [R2.64], R4 ;  /* 0x0000000402008985 */ /* 0x0045e4000c101d14 */
.L_x_95:
[----:B------:R-:W-:Y:S05]  /*6f90*/  BSYNC B0 ;  /* 0x0000000000007941 */ /* 0x000fea0003800000 */
.L_x_94:
[----:B--2---:R2:W4:Y:S01]  /*6fa0*/  SHFL.IDX PT, R3, R143, 0x2, 0x181f ;  /* 0x00581f008f037f89 */ /* 0x00452200000e0000 */
[----:B------:R-:W-:Y:S01]  /*6fb0*/  ISETP.GE.AND P0, PT, R0, 0x41, PT ;  /* 0x000000410000780c */ /* 0x000fe20003f06270 */
[----:B------:R-:W-:Y:S02]  /*6fc0*/  BSSY B0, `(.L_x_96) ;  /* 0x000000d000007945 */ /* 0x000fe40003800000 */
[----:B---3--:R2:W3:Y:S10]  /*6fd0*/  SHFL.IDX PT, R2, R164, 0x2, 0x181f ;  /* 0x00581f00a4027f89 */ /* 0x0084f400000e0000 */
[----:B------:R-:W-:-:S05]  /*6fe0*/  @!P0 BRA `(.L_x_97) ;  /* 0x000000a000008947 */ /* 0x000fca0003800000 */
[----:B------:R-:W5:Y:S01]  /*6ff0*/  @!P5 LDS.128 R4, [R134+0xa100] ;  /* 0x00a100008604d984 */ /* 0x000f620000000c00 */
[CC--:B---3--:R-:W-:Y:S04]  /*7000*/  @!P5 LEA R14, P0, R10.reuse, R2.reuse, 0x1 ;  /* 0x000000020a0ed211 */ /* 0x0c8fe800078008ff */
[-C--:B----4-:R-:W-:Y:S02]  /*7010*/  @!P5 LEA.HI.X R15, R10, R3.reuse, R11, 0x1, P0 ;  /* 0x000000030a0fd211 */ /* 0x090fe400000f0c0b */
[----:B------:R-:W-:Y:S11]  /*7020*/  ISETP.GE.AND P0, PT, R138, c[0x0][0x1d4], PT ;  /* 0x000075008a007a0c */ /* 0x000ff60003f06270 */
[----:B------:R-:W-:Y:S02]  /*7030*/  @!UPT UIADD3 URZ, URZ, URZ, URZ ;  /* 0x0000003f3f3ff290 */ /* 0x000fe4000fffe03f */
[C---:B------:R-:W-:Y:S04]  /*7040*/  @!P0 LEA R2, P1, R131.reuse, R2, 0x1 ;  /* 0x0000000283028211 */ /* 0x040fe800078208ff */
[----:B------:R-:W-:Y:S01]  /*7050*/  @!P0 LEA.HI.X R3, R131, R3, R111, 0x1, P1 ;  /* 0x0000000383038211 */ /* 0x000fe200008f0c6f */
[----:B-----5:R-:W-:Y:S04]  /*7060*/  @!P5 ST.E.128 [R14.64], R4 ;  /* 0x000000040e00d985 */ /* 0x020fe8000c101d14 */
[----:B------:R-:W3:Y:S04]  /*7070*/  @!P0 LDS.128 R4, [R134+0xe100] ;  /* 0x00e1000086048984 */ /* 0x000ee80000000c00 */
[----:B---3--:R3:W-:Y:S02]  /*7080*/  @!P0 ST.E.128 [R2.64], R4 ;  /* 0x0000000402008985 */ /* 0x0087e4000c101d14 */
.L_x_97:
[----:B------:R-:W-:Y:S05]  /*7090*/  BSYNC B0 ;  /* 0x0000000000007941 */ /* 0x000fea0003800000 */
.L_x_96:
[----:B-12---:R-:W1:Y:S01]  /*70a0*/  SHFL.IDX PT, R143, R143, 0x3, 0x181f ;  /* 0x00781f008f8f7f89 */ /* 0x006e6200000e0000 */
[----:B------:R-:W-:Y:S03]  /*70b0*/  ISETP.GE.AND P0, PT, R0, 0x61, PT ;  /* 0x000000610000780c */ /* 0x000fe60003f06270 */
[----:B------:R-:W2:Y:S10]  /*70c0*/  SHFL.IDX PT, R164, R164, 0x3, 0x181f ;  /* 0x00781f00a4a47f89 */ /* 0x000eb400000e0000 */
[----:B------:R-:W-:-:S05]  /*70d0*/  @!P0 BRA `(.L_x_83) ;  /* 0x000000a000008947 */ /* 0x000fca0003800000 */
[----:B---3--:R-:W3:Y:S01]  /*70e0*/  @!P5 LDS.128 R4, [R134+0xb100] ;  /* 0x00b100008604d984 */ /* 0x008ee20000000c00 */
[CC--:B--2---:R-:W-:Y:S04]  /*70f0*/  @!P5 LEA R2, P0, R10.reuse, R164.reuse, 0x1 ;  /* 0x000000a40a02d211 */ /* 0x0c4fe800078008ff */
[-C--:B-1--4-:R-:W-:Y:S02]  /*7100*/  @!P5 LEA.HI.X R3, R10, R143.reuse, R11, 0x1, P0 ;  /* 0x0000008f0a03d211 */ /* 0x092fe400000f0c0b */
[----:B------:R-:W-:Y:S11]  /*7110*/  ISETP.GE.AND P0, PT, R138, c[0x0][0x1d4], PT ;  /* 0x000075008a007a0c */ /* 0x000ff60003f06270 */
[----:B------:R-:W-:Y:S02]  /*7120*/  @!UPT UIADD3 URZ, URZ, URZ, URZ ;  /* 0x0000003f3f3ff290 */ /* 0x000fe4000fffe03f */
[C---:B------:R-:W-:Y:S04]  /*7130*/  @!P0 LEA R164, P1, R131.reuse, R164, 0x1 ;  /* 0x000000a483a48211 */ /* 0x040fe800078208ff */
[----:B------:R-:W-:Y:S01]  /*7140*/  @!P0 LEA.HI.X R165, R131, R143, R111, 0x1, P1 ;  /* 0x0000008f83a58211 */ /* 0x000fe200008f0c6f */
[----:B---3--:R-:W-:Y:S04]  /*7150*/  @!P5 ST.E.128 [R2.64], R4 ;  /* 0x000000040200d985 */ /* 0x008fe8000c101d14 */
[----:B------:R-:W1:Y:S04]  /*7160*/  @!P0 LDS.128 R4, [R134+0xf100] ;  /* 0x00f1000086048984 */ /* 0x000e680000000c00 */
[----:B-1----:R1:W-:Y:S02]  /*7170*/  @!P0 ST.E.128 [R164.64], R4 ;  /* 0x00000004a4008985 */ /* 0x0023e4000c101d14 */
.L_x_83:
[----:B------:R-:W-:Y:S05]  /*7180*/  BSYNC B2 ;  /* 0x0000000000027941 */ /* 0x000fea0003800000 */
.L_x_60:
[----:B------:R-:W-:Y:S01]  /*7190*/  IMAD.IADD R81, R85, 0x1, -R81 ;  /* 0x0000000155517824 */ /* 0x000fe200078e0a51 */
[----:B------:R-:W-:Y:S01]  /*71a0*/  LEA R14, P0, R133, R156, 0x7 ;  /* 0x0000009c850e7211 */ /* 0x000fe200078038ff */
[----:B------:R-:W-:Y:S01]  /*71b0*/  BSSY B0, `(.L_x_98) ;  /* 0x0000057000007945 */ /* 0x000fe20003800000 */
[----:B------:R-:W-:Y:S02]  /*71c0*/  ISETP.NE.AND P6, PT, R141, RZ, PT ;  /* 0x000000ff8d00720c */ /* 0x000fe40003fc5270 */
[C---:B------:R-:W-:Y:S02]  /*71d0*/  ISETP.GE.AND P2, PT, R81.reuse, 0x21, PT ;  /* 0x000000215100780c */ /* 0x040fe40003f46270 */
[----:B------:R-:W-:Y:S02]  /*71e0*/  ISETP.GE.AND P1, PT, R81, 0x41, PT ;  /* 0x000000415100780c */ /* 0x000fe40003f26270 */
[----:B------:R-:W-:Y:S02]  /*71f0*/  LEA.HI.X.SX32 R15, R133, R157, 0x7, P0 ;  /* 0x0000009d850f7211 */ /* 0x000fe400000f3eff */
[----:B------:R-:W-:Y:S07]  /*7200*/  IADD3 R77, -R139, R77, RZ ;  /* 0x0000004d8b4d7210 */ /* 0x000fee0007ffe1ff */
[----:B-1----:R-:W-:Y:S01]  /*7210*/  @P2 IMAD.MOV.U32 R18, RZ, RZ, R148 ;  /* 0x000000ffff122224 */ /* 0x002fe200078e0094 */
[C---:B---3--:R-:W-:Y:S02]  /*7220*/  @P2 IADD3 R2, P0, R14.reuse, 0x20, RZ ;  /* 0x000000200e022810 */ /* 0x048fe40007f1e0ff */
[-C--:B------:R-:W-:Y:S03]  /*7230*/  @P2 MOV R19, R84.reuse ;  /* 0x0000005400132202 */ /* 0x080fe60000000f00 */
[----:B------:R-:W-:Y:S01]  /*7240*/  @P2 IMAD.X R0, RZ, RZ, R15, P0 ;  /* 0x000000ffff002224 */ /* 0x000fe200000e060f */
[----:B------:R-:W-:Y:S01]  /*7250*/  @P1 IADD3 R4, P0, R14, 0x40, RZ ;  /* 0x000000400e041810 */ /* 0x000fe20007f1e0ff */
[----:B------:R-:W-:Y:S03]  /*7260*/  @P2 IMAD.WIDE.U32 R18, R2, c[0x0][0x258], R18 ;  /* 0x0000960002122a25 */ /* 0x000fe600078e0012 */
[----:B----4-:R-:W-:Y:S01]  /*7270*/  @P1 IADD3.X R3, RZ, R15, RZ, P0, !PT ;  /* 0x0000000fff031210 */ /* 0x010fe200007fe4ff */
[----:B------:R-:W-:Y:S01]  /*7280*/  @P2 IMAD R0, R0, c[0x0][0x258], RZ ;  /* 0x0000960000002a24 */ /* 0x000fe200078e02ff */
[----:B------:R-:W-:Y:S03]  /*7290*/  ISETP.GE.AND P0, PT, R81, 0x61, PT ;  /* 0x000000615100780c */ /* 0x000fe60003f06270 */
[----:B------:R-:W-:Y:S02]  /*72a0*/  @P2 IMAD R0, R2, c[0x0][0x25c], R0 ;  /* 0x0000970002002a24 */ /* 0x000fe400078e0200 */
[----:B------:R-:W-:Y:S02]  /*72b0*/  @P1 IMAD R3, R3, c[0x0][0x258], RZ ;  /* 0x0000960003031a24 */ /* 0x000fe400078e02ff */
[----:B------:R-:W-:Y:S01]  /*72c0*/  @P2 IMAD.IADD R0, R19, 0x1, R0 ;  /* 0x0000000113002824 */ /* 0x000fe200078e0200 */
[-C--:B------:R-:W-:Y:S01]  /*72d0*/  @P1 MOV R19, R84.reuse ;  /* 0x0000005400131202 */ /* 0x080fe20000000f00 */
[----:B------:R-:W-:Y:S04]  /*72e0*/  @P1 IMAD R3, R4, c[0x0][0x25c], R3 ;  /* 0x0000970004031a24 */ /* 0x000fe800078e0203 */
[----:B------:R-:W-:Y:S05]  /*72f0*/  @P0 IADD3 R6, P3, R14, 0x60, RZ ;  /* 0x000000600e060810 */ /* 0x000fea0007f7e0ff */
[----:B------:R-:W-:Y:S01]  /*7300*/  @P0 IMAD.X R5, RZ, RZ, R15, P3 ;  /* 0x000000ffff050224 */ /* 0x000fe200018e060f */
[----:B------:R-:W-:Y:S03]  /*7310*/  ISETP.GE.AND P3, PT, R81, 0x1, PT ;  /* 0x000000015100780c */ /* 0x000fe60003f66270 */
[----:B------:R-:W-:Y:S04]  /*7320*/  @P0 IMAD R5, R5, c[0x0][0x258], RZ ;  /* 0x0000960005050a24 */ /* 0x000fe800078e02ff */
[----:B------:R-:W-:Y:S06]  /*7330*/  @P0 IMAD R5, R6, c[0x0][0x25c], R5 ;  /* 0x0000970006050a24 */ /* 0x000fec00078e0205 */
[----:B------:R-:W-:Y:S01]  /*7340*/  @P3 MOV R17, R84 ;  /* 0x0000005400113202 */ /* 0x000fe20000000f00 */
[----:B------:R-:W-:Y:S02]  /*7350*/  @P3 IMAD R7, R15, c[0x0][0x258], RZ ;  /* 0x000096000f073a24 */ /* 0x000fe400078e02ff */
[----:B------:R-:W-:Y:S02]  /*7360*/  @P3 IMAD.MOV.U32 R16, RZ, RZ, R148 ;  /* 0x000000ffff103224 */ /* 0x000fe400078e0094 */
[C---:B------:R-:W-:Y:S02]  /*7370*/  @P3 IMAD R7, R14.reuse, c[0x0][0x25c], R7 ;  /* 0x000097000e073a24 */ /* 0x040fe400078e0207 */
[----:B------:R-:W-:Y:S04]  /*7380*/  @P3 IMAD.WIDE.U32 R16, R14, c[0x0][0x258], R16 ;  /* 0x000096000e103a25 */ /* 0x000fe800078e0010 */
[----:B------:R-:W-:Y:S01]  /*7390*/  @P3 IMAD.IADD R7, R17, 0x1, R7 ;  /* 0x0000000111073824 */ /* 0x000fe200078e0207 */
[C---:B------:R-:W-:Y:S04]  /*73a0*/  @P3 LEA R14, P4, R16.reuse, c[0x0][0x250], 0x1 ;  /* 0x00009400100e3a11 */ /* 0x040fe800078808ff */
[----:B------:R-:W-:Y:S02]  /*73b0*/  @P3 LEA.HI.X R15, R16, c[0x0][0x254], R7, 0x1, P4 ;  /* 0x00009500100f3a11 */ /* 0x000fe400020f0c07 */
[C---:B------:R-:W-:Y:S04]  /*73c0*/  @P2 LEA R16, P4, R18.reuse, c[0x0][0x250], 0x1 ;  /* 0x0000940012102a11 */ /* 0x040fe800078808ff */
[----:B------:R-:W-:Y:S01]  /*73d0*/  @P2 LEA.HI.X R17, R18, c[0x0][0x254], R0, 0x1, P4 ;  /* 0x0000950012112a11 */ /* 0x000fe200020f0c00 */
[----:B------:R-:W-:Y:S02]  /*73e0*/  @P1 IMAD.MOV.U32 R18, RZ, RZ, R148 ;  /* 0x000000ffff121224 */ /* 0x000fe400078e0094 */
[----:B------:R-:W-:Y:S02]  /*73f0*/  IMAD R0, R79, c[0x0][0x208], RZ ;  /* 0x000082004f007a24 */ /* 0x000fe400078e02ff */
[----:B------:R-:W-:Y:S04]  /*7400*/  @P1 IMAD.WIDE.U32 R18, R4, c[0x0][0x258], R18 ;  /* 0x0000960004121a25 */ /* 0x000fe800078e0012 */
[----:B------:R-:W-:Y:S01]  /*7410*/  @P1 IMAD.IADD R3, R19, 0x1, R3 ;  /* 0x0000000113031824 */ /* 0x000fe200078e0203 */
[----:B------:R-:W-:Y:S01]  /*7420*/  @P1 LEA R2, P4, R18, c[0x0][0x250], 0x1 ;  /* 0x0000940012021a11 */ /* 0x000fe200078808ff */
[----:B------:R-:W-:Y:S02]  /*7430*/  @P0 IMAD.MOV.U32 R19, RZ, RZ, R84 ;  /* 0x000000ffff130224 */ /* 0x000fe400078e0054 */
[----:B------:R-:W-:Y:S01]  /*7440*/  IMAD R0, R80, c[0x0][0x20c], R0 ;  /* 0x0000830050007a24 */ /* 0x000fe200078e0200 */
[----:B------:R-:W-:Y:S02]  /*7450*/  @P1 LEA.HI.X R3, R18, c[0x0][0x254], R3, 0x1, P4 ;  /* 0x0000950012031a11 */ /* 0x000fe400020f0c03 */
[----:B------:R-:W-:Y:S05]  /*7460*/  @P0 MOV R18, R148 ;  /* 0x0000009400120202 */ /* 0x000fea0000000f00 */
[----:B------:R-:W-:Y:S05]  /*7470*/  @P0 IMAD.WIDE.U32 R18, R6, c[0x0][0x258], R18 ;  /* 0x0000960006120a25 */ /* 0x000fea00078e0012 */
[C---:B------:R-:W-:Y:S02]  /*7480*/  @P0 LEA R4, P4, R18.reuse, c[0x0][0x250], 0x1 ;  /* 0x0000940012040a11 */ /* 0x040fe400078808ff */
[----:B------:R-:W-:Y:S04]  /*7490*/  @P0 IADD3 R5, R19, R5, RZ ;  /* 0x0000000513050210 */ /* 0x000fe80007ffe0ff */
[----:B------:R-:W-:Y:S02]  /*74a0*/  @P0 LEA.HI.X R5, R18, c[0x0][0x254], R5, 0x1, P4 ;  /* 0x0000950012050a11 */ /* 0x000fe400020f0c05 */
[----:B------:R-:W-:Y:S11]  /*74b0*/  ISETP.NE.AND P4, PT, R142, RZ, PT ;  /* 0x000000ff8e00720c */ /* 0x000ff60003f85270 */
[----:B------:R-:W-:Y:S02]  /*74c0*/  @!UPT UIADD3 URZ, URZ, URZ, URZ ;  /* 0x0000003f3f3ff290 */ /* 0x000fe4000fffe03f */
[----:B------:R-:W-:Y:S01]  /*74d0*/  @!PT LDS RZ, [RZ] ;  /* 0x00000000fffff984 */ /* 0x000fe20000000800 */
[----:B------:R-:W-:Y:S01]  /*74e0*/  @!PT LDS RZ, [RZ] ;  /* 0x00000000fffff984 */ /* 0x000fe20000000800 */
[----:B------:R-:W-:Y:S01]  /*74f0*/  @!PT LDS RZ, [RZ] ;  /* 0x00000000fffff984 */ /* 0x000fe20000000800 */
[----:B------:R1:W-:Y:S04]  /*7500*/  @P3 LDGSTS.E.BYPASS.LTC128B.128 [R134+0x100], [R14.64], !P4 ;  /* 0x001000000e863fae */ /* 0x0003e8000e101d54 */
[----:B------:R1:W-:Y:S04]  /*7510*/  @P3 LDGSTS.E.BYPASS.LTC128B.128 [R134+0x4100], [R14.64+0x80], !P6 ;  /* 0x041000800e863fae */ /* 0x0003e8000f101d54 */
[----:B------:R1:W-:Y:S04]  /*7520*/  @P2 LDGSTS.E.BYPASS.LTC128B.128 [R134+0x1100], [R16.64], !P4 ;  /* 0x0110000010862fae */ /* 0x0003e8000e101d54 */
[----:B------:R1:W-:Y:S04]  /*7530*/  @P2 LDGSTS.E.BYPASS.LTC128B.128 [R134+0x5100], [R16.64+0x80], !P6 ;  /* 0x0510008010862fae */ /* 0x0003e8000f101d54 */
[----:B------:R3:W-:Y:S04]  /*7540*/  @P1 LDGSTS.E.BYPASS.LTC128B.128 [R134+0x2100], [R2.64], !P4 ;  /* 0x0210000002861fae */ /* 0x0007e8000e101d54 */
[----:B------:R3:W-:Y:S04]  /*7550*/  @P1 LDGSTS.E.BYPASS.LTC128B.128 [R134+0x6100], [R2.64+0x80], !P6 ;  /* 0x0610008002861fae */ /* 0x0007e8000f101d54 */
[----:B------:R4:W-:Y:S04]  /*7560*/  @P0 LDGSTS.E.BYPASS.LTC128B.128 [R134+0x3100], [R4.64], !P4 ;  /* 0x0310000004860fae */ /* 0x0009e8000e101d54 */
[----:B------:R4:W-:Y:S04]  /*7570*/  @P0 LDGSTS.E.BYPASS.LTC128B.128 [R134+0x7100], [R4.64+0x80], !P6 ;  /* 0x0710008004860fae */ /* 0x0009e8000f101d54 */
[----:B------:R-:W0:Y:S01]  /*7580*/  LDGDEPBAR ;  /* 0x00000000000079af */ /* 0x000e220000000000 */
[----:B---3--:R-:W-:Y:S04]  /*7590*/  IMAD.WIDE.U32 R2, R80, c[0x0][0x208], RZ ;  /* 0x0000820050027a25 */ /* 0x008fe800078e00ff */
[----:B------:R-:W-:Y:S02]  /*75a0*/  IMAD.IADD R3, R3, 0x1, R0 ;  /* 0x0000000103037824 */ /* 0x000fe400078e0200 */
[----:B------:R-:W-:Y:S02]  /*75b0*/  IMAD R0, R78, c[0x0][0x218], RZ ;  /* 0x000086004e007a24 */ /* 0x000fe400078e02ff */
[----:B----4-:R-:W-:Y:S01]  /*75c0*/  IMAD.WIDE.U32 R4, R116, c[0x0][0x218], R2 ;  /* 0x0000860074047a25 */ /* 0x010fe200078e0002 */
[----:B------:R-:W-:Y:S04]  /*75d0*/  DEPBAR.LE SB0, 0x0 ;  /* 0x000080000000791a */ /* 0x000fe80000000000 */
[----:B------:R-:W-:Y:S01]  /*75e0*/  BAR.SYNC.DEFER_BLOCKING 0x0 ;  /* 0x0000000000007b1d */ /* 0x000fe20000010000 */
[----:B------:R-:W-:Y:S01]  /*75f0*/  IADD3 R3, P0, R4, UR34, RZ ;  /* 0x0000002204037c10 */ /* 0x000fe2000ff1e0ff */
[----:B------:R-:W-:Y:S05]  /*7600*/  IMAD R0, R116, c[0x0][0x21c], R0 ;  /* 0x0000870074007a24 */ /* 0x000fea00078e0200 */
[----:B------:R-:W-:Y:S02]  /*7610*/  IADD3.X R0, R5, UR32, R0, P0, !PT ;  /* 0x0000002005007c10 */ /* 0x000fe400087fe400 */
[C---:B------:R-:W-:Y:S04]  /*7620*/  LEA R2, P0, R3.reuse, c[0x0][0x1f8], 0x1 ;  /* 0x00007e0003027a11 */ /* 0x040fe800078008ff */
[----:B------:R-:W-:Y:S02]  /*7630*/  LEA.HI.X R0, R3, c[0x0][0x1fc], R0, 0x1, P0 ;  /* 0x00007f0003007a11 */ /* 0x000fe400000f0c00 */
[----:B------:R1:W3:Y:S01]  /*7640*/  SHFL.IDX PT, R3, R2, RZ, 0x181f ;  /* 0x00181fff02037589 */ /* 0x0002e200000e0000 */
[----:B------:R-:W-:Y:S03]  /*7650*/  ISETP.GE.AND P0, PT, R77, 0x1, PT ;  /* 0x000000014d00780c */ /* 0x000fe60003f06270 */
[----:B------:R1:W4:Y:S10]  /*7660*/  SHFL.IDX PT, R4, R0, RZ, 0x181f ;  /* 0x00181fff00047589 */ /* 0x00033400000e0000 */
[----:B------:R-:W-:-:S05]  /*7670*/  @!P0 BRA `(.L_x_99) ;  /* 0x000000a000008947 */ /* 0x000fca0003800000 */
[CC--:B-1-3--:R-:W-:Y:S04]  /*7680*/  @!P5 LEA R16, P0, R10.reuse, R3.reuse, 0x1 ;  /* 0x000000030a10d211 */ /* 0x0cafe800078008ff */
[-C--:B----4-:R-:W-:Y:S02]  /*7690*/  @!P5 LEA.HI.X R17, R10, R4.reuse, R11, 0x1, P0 ;  /* 0x000000040a11d211 */ /* 0x090fe400000f0c0b */
[----:B------:R-:W-:Y:S11]  /*76a0*/  ISETP.GE.AND P0, PT, R138, c[0x0][0x1d4], PT ;  /* 0x000075008a007a0c */ /* 0x000ff60003f06270 */
[----:B------:R-:W-:Y:S02]  /*76b0*/  @!UPT UIADD3 URZ, URZ, URZ, URZ ;  /* 0x0000003f3f3ff290 */ /* 0x000fe4000fffe03f */
[C---:B------:R-:W-:Y:S04]  /*76c0*/  @!P0 LEA R14, P1, R131.reuse, R3, 0x1 ;  /* 0x00000003830e8211 */ /* 0x040fe800078208ff */
[----:B------:R-:W-:Y:S02]  /*76d0*/  @!P0 LEA.HI.X R15, R131, R4, R111, 0x1, P1 ;  /* 0x00000004830f8211 */ /* 0x000fe400008f0c6f */
[----:B------:R-:W1:Y:S04]  /*76e0*/  @!P5 LDS.128 R4, [R134+0x100] ;  /* 0x000100008604d984 */ /* 0x000e680000000c00 */
[----:B-1----:R-:W-:Y:S04]  /*76f0*/  @!P5 ST.E.128 [R16.64], R4 ;  /* 0x000000041000d985 */ /* 0x002fe8000c101d14 */
[----:B------:R-:W1:Y:S04]  /*7700*/  @!P0 LDS.128 R4, [R134+0x4100] ;  /* 0x0041000086048984 */ /* 0x000e680000000c00 */
[----:B-1----:R1:W-:Y:S02]  /*7710*/  @!P0 ST.E.128 [R14.64], R4 ;  /* 0x000000040e008985 */ /* 0x0023e4000c101d14 */
.L_x_99:
[----:B------:R-:W-:Y:S05]  /*7720*/  BSYNC B0 ;  /* 0x0000000000007941 */ /* 0x000fea0003800000 */
.L_x_98:
[----:B-1--4-:R1:W4:Y:S01]  /*7730*/  SHFL.IDX PT, R4, R0, 0x1, 0x181f ;  /* 0x00381f0000047f89 */ /* 0x01232200000e0000 */
[----:B------:R-:W-:Y:S01]  /*7740*/  ISETP.GE.AND P0, PT, R77, 0x21, PT ;  /* 0x000000214d00780c */ /* 0x000fe20003f06270 */
[----:B------:R-:W-:Y:S02]  /*7750*/  BSSY B0, `(.L_x_100) ;  /* 0x000000d000007945 */ /* 0x000fe40003800000 */
[----:B---3--:R1:W3:Y:S10]  /*7760*/  SHFL.IDX PT, R3, R2, 0x1, 0x181f ;  /* 0x00381f0002037f89 */ /* 0x0082f400000e0000 */
[----:B------:R-:W-:-:S05]  /*7770*/  @!P0 BRA `(.L_x_101) ;  /* 0x000000a000008947 */ /* 0x000fca0003800000 */
[CC--:B---3--:R-:W-:Y:S04]  /*7780*/  @!P5 LEA R16, P0, R10.reuse, R3.reuse, 0x1 ;  /* 0x000000030a10d211 */ /* 0x0c8fe800078008ff */
[-C--:B----4-:R-:W-:Y:S02]  /*7790*/  @!P5 LEA.HI.X R17, R10, R4.reuse, R11, 0x1, P0 ;  /* 0x000000040a11d211 */ /* 0x090fe400000f0c0b */
[----:B------:R-:W-:Y:S11]  /*77a0*/  ISETP.GE.AND P0, PT, R138, c[0x0][0x1d4], PT ;  /* 0x000075008a007a0c */ /* 0x000ff60003f06270 */
[----:B------:R-:W-:Y:S02]  /*77b0*/  @!UPT UIADD3 URZ, URZ, URZ, URZ ;  /* 0x0000003f3f3ff290 */ /* 0x000fe4000fffe03f */
[C---:B------:R-:W-:Y:S04]  /*77c0*/  @!P0 LEA R14, P1, R131.reuse, R3, 0x1 ;  /* 0x00000003830e8211 */ /* 0x040fe800078208ff */
[----:B------:R-:W-:Y:S02]  /*77d0*/  @!P0 LEA.HI.X R15, R131, R4, R111, 0x1, P1 ;  /* 0x00000004830f8211 */ /* 0x000fe400008f0c6f */
[----:B------:R-:W3:Y:S04]  /*77e0*/  @!P5 LDS.128 R4, [R134+0x1100] ;  /* 0x001100008604d984 */ /* 0x000ee80000000c00 */
[----:B---3--:R-:W-:Y:S04]  /*77f0*/  @!P5 ST.E.128 [R16.64], R4 ;  /* 0x000000041000d985 */ /* 0x008fe8000c101d14 */
[----:B------:R-:W3:Y:S04]  /*7800*/  @!P0 LDS.128 R4, [R134+0x5100] ;  /* 0x0051000086048984 */ /* 0x000ee80000000c00 */
[----:B---3--:R3:W-:Y:S02]  /*7810*/  @!P0 ST.E.128 [R14.64], R4 ;  /* 0x000000040e008985 */ /* 0x0087e4000c101d14 */
.L_x_101:
[----:B------:R-:W-:Y:S05]  /*7820*/  BSYNC B0 ;  /* 0x0000000000007941 */ /* 0x000fea0003800000 */
.L_x_100:
[----:B---34-:R3:W4:Y:S01]  /*7830*/  SHFL.IDX PT, R4, R0, 0x2, 0x181f ;  /* 0x00581f0000047f89 */ /* 0x01872200000e0000 */
[----:B------:R-:W-:Y:S01]  /*7840*/  ISETP.GE.AND P0, PT, R77, 0x41, PT ;  /* 0x000000414d00780c */ /* 0x000fe20003f06270 */
[----:B------:R-:W-:Y:S02]  /*7850*/  BSSY B0, `(.L_x_102) ;  /* 0x000000d000007945 */ /* 0x000fe40003800000 */
[----:B------:R3:W1:Y:S10]  /*7860*/  SHFL.IDX PT, R3, R2, 0x2, 0x181f ;  /* 0x00581f0002037f89 */ /* 0x00067400000e0000 */
[----:B------:R-:W-:-:S05]  /*7870*/  @!P0 BRA `(.L_x_103) ;  /* 0x000000a000008947 */ /* 0x000fca0003800000 */
[CC--:B-1----:R-:W-:Y:S04]  /*7880*/  @!P5 LEA R16, P0, R10.reuse, R3.reuse, 0x1 ;  /* 0x000000030a10d211 */ /* 0x0c2fe800078008ff */
        /* <DEDUP_REMOVED lines=9> */
.L_x_103:
[----:B------:R-:W-:Y:S05]  /*7920*/  BSYNC B0 ;  /* 0x0000000000007941 */ /* 0x000fea0003800000 */
.L_x_102:
[----:B-1-3--:R-:W1:Y:S01]  /*7930*/  SHFL.IDX PT, R0, R0, 0x3, 0x181f ;  /* 0x00781f0000007f89 */ /* 0x00ae6200000e0000 */
[----:B------:R-:W-:Y:S01]  /*7940*/  ISETP.GE.AND P0, PT, R77, 0x61, PT ;  /* 0x000000614d00780c */ /* 0x000fe20003f06270 */
[----:B------:R-:W-:Y:S02]  /*7950*/  BSSY B0, `(.L_x_104) ;  /* 0x000000d000007945 */ /* 0x000fe40003800000 */
[----:B------:R-:W3:Y:S10]  /*7960*/  SHFL.IDX PT, R2, R2, 0x3, 0x181f ;  /* 0x00781f0002027f89 */ /* 0x000ef400000e0000 */
[----:B------:R-:W-:-:S05]  /*7970*/  @!P0 BRA `(.L_x_105) ;  /* 0x000000a000008947 */ /* 0x000fca0003800000 */
[----:B----4-:R-:W4:Y:S01]  /*7980*/  @!P5 LDS.128 R4, [R134+0x3100] ;  /* 0x003100008604d984 */ /* 0x010f220000000c00 */
[C---:B---3--:R-:W-:Y:S04]  /*7990*/  @!P5 LEA R14, P0, R10.reuse, R2, 0x1 ;  /* 0x000000020a0ed211 */ /* 0x048fe800078008ff */
[----:B-1----:R-:W-:Y:S02]  /*79a0*/  @!P5 LEA.HI.X R15, R10, R0, R11, 0x1, P0 ;  /* 0x000000000a0fd211 */ /* 0x002fe400000f0c0b */
[----:B------:R-:W-:Y:S11]  /*79b0*/  ISETP.GE.AND P0, PT, R138, c[0x0][0x1d4], PT ;  /* 0x000075008a007a0c */ /* 0x000ff60003f06270 */
[----:B------:R-:W-:Y:S02]  /*79c0*/  @!UPT UIADD3 URZ, URZ, URZ, URZ ;  /* 0x0000003f3f3ff290 */ /* 0x000fe4000fffe03f */
[C---:B------:R-:W-:Y:S04]  /*79d0*/  @!P0 LEA R2, P1, R131.reuse, R2, 0x1 ;  /* 0x0000000283028211 */ /* 0x040fe800078208ff */
[----:B------:R-:W-:Y:S01]  /*79e0*/  @!P0 LEA.HI.X R3, R131, R0, R111, 0x1, P1 ;  /* 0x0000000083038211 */ /* 0x000fe200008f0c6f */
[----:B----4-:R-:W-:Y:S04]  /*79f0*/  @!P5 ST.E.128 [R14.64], R4 ;  /* 0x000000040e00d985 */ /* 0x010fe8000c101d14 */
[----:B------:R-:W1:Y:S04]  /*7a00*/  @!P0 LDS.128 R4, [R134+0x7100] ;  /* 0x0071000086048984 */ /* 0x000e680000000c00 */
[----:B-1----:R1:W-:Y:S02]  /*7a10*/  @!P0 ST.E.128 [R2.64], R4 ;  /* 0x0000000402008985 */ /* 0x0023e4000c101d14 */
.L_x_105:
[----:B------:R-:W-:Y:S05]  /*7a20*/  BSYNC B0 ;  /* 0x0000000000007941 */ /* 0x000fea0003800000 */
.L_x_104:
[C---:B------:R-:W-:Y:S02]  /*7a30*/  ISETP.GT.AND P0, PT, R133.reuse, UR6, PT ;  /* 0x0000000685007c0c */ /* 0x040fe4000bf04270 */
[----:B------:R-:W-:Y:S11]  /*7a40*/  IADD3 R133, R133, -0x1, RZ ;  /* 0xffffffff85857810 */ /* 0x000ff60007ffe0ff */
[----:B-1-3--:R-:W-:Y:S01]  /*7a50*/  @P0 SHF.R.S32.HI R2, RZ, 0x1f, R133 ;  /* 0x0000001fff020819 */ /* 0x00afe20000011485 */
[----:B------:R-:W-:Y:S02]  /*7a60*/  @P0 IMAD R0, R90, R133, RZ ;  /* 0x000000855a000224 */ /* 0x000fe400078e02ff */
[----:B----4-:R-:W-:Y:S02]  /*7a70*/  @P0 IMAD.MOV.U32 R4, RZ, RZ, R150 ;  /* 0x000000ffff040224 */ /* 0x010fe400078e0096 */
[----:B------:R-:W-:Y:S02]  /*7a80*/  @P0 IMAD.MOV.U32 R5, RZ, RZ, R163 ;  /* 0x000000ffff050224 */ /* 0x000fe400078e00a3 */
[-C--:B------:R-:W-:Y:S02]  /*7a90*/  @P0 IMAD R0, R2, R91.reuse, R0 ;  /* 0x0000005b02000224 */ /* 0x080fe400078e0200 */
[----:B------:R-:W-:Y:S04]  /*7aa0*/  @P0 IMAD.WIDE.U32 R4, R133, R91, R4 ;  /* 0x0000005b85040225 */ /* 0x000fe800078e0004 */
[----:B------:R-:W-:Y:S01]  /*7ab0*/  @P0 IMAD.IADD R0, R5, 0x1, R0 ;  /* 0x0000000105000824 */ /* 0x000fe200078e0200 */
[C---:B------:R-:W-:Y:S04]  /*7ac0*/  @P0 LEA R2, P1, R4.reuse, c[0x0][0x220], 0x1 ;  /* 0x0000880004020a11 */ /* 0x040fe800078208ff */
[----:B------:R-:W-:Y:S02]  /*7ad0*/  @P0 LEA.HI.X R3, R4, c[0x0][0x224], R0, 0x1, P1 ;  /* 0x0000890004030a11 */ /* 0x000fe400008f0c00 */
[----:B------:R-:W-:Y:S03]  /*7ae0*/  @P0 IADD3 R18, P2, P1, R99, 0x80, R2 ;  /* 0x0000008063120810 */ /* 0x000fe6000795e002 */
[----:B------:R-:W-:Y:S01]  /*7af0*/  @!PT LDS RZ, [RZ] ;  /* 0x00000000fffff984 */ /* 0x000fe20000000800 */
[----:B------:R-:W-:Y:S01]  /*7b00*/  @!PT LDS RZ, [RZ] ;  /* 0x00000000fffff984 */ /* 0x000fe20000000800 */
[----:B------:R-:W-:Y:S01]  /*7b10*/  @!PT LDS RZ, [RZ] ;  /* 0x00000000fffff984 */ /* 0x000fe20000000800 */
[----:B------:R1:W-:Y:S01]  /*7b20*/  @P0 LDGSTS.E.BYPASS.LTC128B.128 [R134+0x8100], [R2.64], !P4 ;  /* 0x0810000002860fae */ /* 0x0003e2000e101d54 */
[----:B------:R-:W-:Y:S02]  /*7b30*/  @P0 IADD3.X R19, R98, RZ, R3, P2, P1 ;  /* 0x000000ff62130210 */ /* 0x000fe400017e2403 */
[-C--:B------:R-:W-:Y:S01]  /*7b40*/  @P0 IADD3 R20, P1, R2, R99.reuse, RZ ;  /* 0x0000006302140210 */ /* 0x080fe20007f3e0ff */
[----:B------:R1:W-:Y:S04]  /*7b50*/  @P0 LDGSTS.E.BYPASS.LTC128B.128 [R134+0xc100], [R2.64+0x80], !P6 ;  /* 0x0c10008002860fae */ /* 0x0003e8000f101d54 */
[--C-:B------:R-:W-:Y:S01]  /*7b60*/  @P0 IMAD.X R21, R3, 0x1, R98.reuse, P1 ;  /* 0x0000000103150824 */ /* 0x100fe200008e0662 */
[C---:B------:R-:W-:Y:S04]  /*7b70*/  @P0 IADD3 R16, P1, R20.reuse, R99, RZ ;  /* 0x0000006314100210 */ /* 0x040fe80007f3e0ff */
[----:B------:R1:W-:Y:S01]  /*7b80*/  @P0 LDGSTS.E.BYPASS.LTC128B.128 [R134+0x9100], [R20.64], !P4 ;  /* 0x0910000014860fae */ /* 0x0003e2000e101d54 */
[C---:B------:R-:W-:Y:S01]  /*7b90*/  @P0 IMAD.X R17, R21.reuse, 0x1, R98, P1 ;  /* 0x0000000115110824 */ /* 0x040fe200008e0662 */
[----:B------:R-:W-:Y:S02]  /*7ba0*/  @P0 IADD3 R14, P1, R20, R101, RZ ;  /* 0x00000065140e0210 */ /* 0x000fe40007f3e0ff */
[----:B------:R1:W-:Y:S03]  /*7bb0*/  @P0 LDGSTS.E.BYPASS.LTC128B.128 [R134+0xd100], [R18.64], !P6 ;  /* 0x0d10000012860fae */ /* 0x0003e6000f101d54 */
[----:B------:R-:W-:Y:S01]  /*7bc0*/  @P0 IMAD.X R15, R21, 0x1, R100, P1 ;  /* 0x00000001150f0824 */ /* 0x000fe200008e0664 */
[----:B------:R1:W-:Y:S01]  /*7bd0*/  @P0 LDGSTS.E.BYPASS.LTC128B.128 [R134+0xa100], [R16.64], !P4 ;  /* 0x0a10000010860fae */ /* 0x0003e2000e101d54 */
[C---:B------:R-:W-:Y:S03]  /*7be0*/  @P0 IADD3 R6, P1, R16.reuse, R99, RZ ;  /* 0x0000006310060210 */ /* 0x040fe60007f3e0ff */
[----:B------:R1:W-:Y:S02]  /*7bf0*/  @P0 LDGSTS.E.BYPASS.LTC128B.128 [R134+0xe100], [R14.64], !P6 ;  /* 0x0e1000000e860fae */ /* 0x0003e4000f101d54 */
[C---:B------:R-:W-:Y:S01]  /*7c00*/  @P0 IMAD.X R7, R17.reuse, 0x1, R98, P1 ;  /* 0x0000000111070824 */ /* 0x040fe200008e0662 */
[----:B------:R-:W-:Y:S04]  /*7c10*/  @P0 IADD3 R4, P1, R16, R101, RZ ;  /* 0x0000006510040210 */ /* 0x000fe80007f3e0ff */
[----:B------:R1:W-:Y:S01]  /*7c20*/  @P0 LDGSTS.E.BYPASS.LTC128B.128 [R134+0xb100], [R6.64], !P4 ;  /* 0x0b10000006860fae */ /* 0x0003e2000e101d54 */
[----:B------:R-:W-:Y:S05]  /*7c30*/  @P0 IMAD.X R5, R17, 0x1, R100, P1 ;  /* 0x0000000111050824 */ /* 0x000fea00008e0664 */
[----:B------:R1:W-:Y:S04]  /*7c40*/  @P0 LDGSTS.E.BYPASS.LTC128B.128 [R134+0xf100], [R4.64], !P6 ;  /* 0x0f10000004860fae */ /* 0x0003e8000f101d54 */
[----:B------:R-:W0:Y:S01]  /*7c50*/  LDGDEPBAR ;  /* 0x00000000000079af */ /* 0x000e220000000000 */
[----:B------:R-:W-:-:S05]  /*7c60*/  @P0 BRA `(.L_x_106) ;  /* 0xffffa01000000947 */ /* 0x000fca000383ffff */
[----:B------:R-:W-:Y:S06]  /*7c70*/  BAR.SYNC.DEFER_BLOCKING 0x0 ;  /* 0x0000000000007b1d */ /* 0x000fec0000010000 */
.L_x_59:
[----:B-12---:R-:W-:Y:S01]  /*7c80*/  UISETP.GE.AND UP0, UPT, UR9, 0x1, UPT ;  /* 0x000000010900788c */ /* 0x006fe2000bf06270 */
[----:B------:R-:W-:Y:S01]  /*7c90*/  PLOP3.LUT P2, PT, PT, PT, PT, 0x80, 0x0 ;  /* 0x000000000000781c */ /* 0x000fe20003f4f070 */
[----:B-----5:R-:W-:Y:S01]  /*7ca0*/  IMAD.MOV.U32 R2, RZ, RZ, RZ ;  /* 0x000000ffff027224 */ /* 0x020fe200078e00ff */
[----:B------:R-:W-:Y:S01]  /*7cb0*/  MOV R4, RZ ;  /* 0x000000ff00047202 */ /* 0x000fe20000000f00 */
[----:B------:R-:W-:Y:S01]  /*7cc0*/  IMAD.MOV.U32 R114, RZ, RZ, RZ ;  /* 0x000000ffff727224 */ /* 0x000fe200078e00ff */
[----:B------:R-:W-:Y:S01]  /*7cd0*/  CS2R R118, SRZ ;  /* 0x0000000000767805 */ /* 0x000fe2000001ff00 */
[----:B------:R-:W-:Y:S01]  /*7ce0*/  PLOP3.LUT P0, PT, PT, PT, UP0, 0x80, 0x0 ;  /* 0x000000000000781c */ /* 0x000fe20003f0f008 */
[----:B------:R-:W-:Y:S01]  /*7cf0*/  IMAD.MOV.U32 R112, RZ, RZ, RZ ;  /* 0x000000ffff707224 */ /* 0x000fe200078e00ff */
        /* <DEDUP_REMOVED lines=22> */
[----:B------:R-:W-:Y:S01]  /*7e60*/  MOV R74, RZ ;  /* 0x000000ff004a7202 */ /* 0x000fe20000000f00 */
[----:B------:R-:W-:Y:S01]  /*7e70*/  CS2R R72, SRZ ;  /* 0x0000000000487805 */ /* 0x000fe2000001ff00 */
[----:B------:R-:W-:Y:S01]  /*7e80*/  CS2R R70, SRZ ;  /* 0x0000000000467805 */ /* 0x000fe2000001ff00 */
[----:B------:R-:W-:Y:S01]  /*7e90*/  CS2R R68, SRZ ;  /* 0x0000000000447805 */ /* 0x000fe2000001ff00 */
[----:B------:R-:W-:Y:S01]  /*7ea0*/  CS2R R126, SRZ ;  /* 0x00000000007e7805 */ /* 0x000fe2000001ff00 */
[----:B------:R-:W-:Y:S01]  /*7eb0*/  CS2R R124, SRZ ;  /* 0x00000000007c7805 */ /* 0x000fe2000001ff00 */
[----:B------:R-:W-:Y:S01]  /*7ec0*/  CS2R R130, SRZ ;  /* 0x0000000000827805 */ /* 0x000fe2000001ff00 */
[----:B------:R-:W-:Y:S01]  /*7ed0*/  CS2R R128, SRZ ;  /* 0x0000000000807805 */ /* 0x000fe2000001ff00 */
[----:B------:R-:W-:Y:S01]  /*7ee0*/  IMAD.MOV.U32 R8, RZ, RZ, RZ ;  /* 0x000000ffff087224 */ /* 0x000fe200078e00ff */
[----:B------:R-:W-:Y:S05]  /*7ef0*/  @!P0 BRA `(.L_x_107) ;  /* 0x0000c20000008947 */ /* 0x000fea0003800000 */
[----:B------:R-:W-:Y:S02]  /*7f00*/  ULDC.64 UR4, c[0x0][0x340] ;  /* 0x0000d00000047ab9 */ /* 0x000fe40000000a00 */
[----:B------:R-:W-:-:S02]  /*7f10*/  UISETP.NE.U32.AND UP0, UPT, URZ, UR4, UPT ;  /* 0x000000043f00728c */ /* 0x000fc4000bf05070 */
[----:B------:R-:W-:Y:S02]  /*7f20*/  ULDC.64 UR16, c[0x0][0x340] ;  /* 0x0000d00000107ab9 */ /* 0x000fe40000000a00 */
[----:B------:R-:W-:-:S06]  /*7f30*/  UISETP.NE.AND.EX UP0, UPT, URZ, UR5, UPT, UP0 ;  /* 0x000000053f00728c */ /* 0x000fcc000bf05300 */
[----:B------:R-:W-:-:S05]  /*7f40*/  PLOP3.LUT P0, PT, PT, PT, UP0, 0x80, 0x0 ;  /* 0x000000000000781c */ /* 0x000fca0003f0f008 */
[----:B------:R-:W-:Y:S02]  /*7f50*/  @UP0 UMOV UR4, 0x4 ;  /* 0x0000000400040882 */ /* 0x000fe40000000000 */
[----:B------:R-:W-:-:S06]  /*7f60*/  @UP0 UIMAD.WIDE UR4, UR19, UR4, UR16 ;  /* 0x00000004130402a5 */ /* 0x000fcc000f8e0210 */
[----:B------:R-:W-:Y:S02]  /*7f70*/  IMAD.U32 R2, RZ, RZ, UR4 ;  /* 0x00000004ff027e24 */ /* 0x000fe4000f8e00ff */
[----:B------:R-:W-:Y:S01]  /*7f80*/  IMAD.U32 R3, RZ, RZ, UR5 ;  /* 0x00000005ff037e24 */ /* 0x000fe2000f8e00ff */
[----:B------:R-:W-:Y:S01]  /*7f90*/  SHF.R.S32.HI R5, RZ, 0x1f, R75 ;  /* 0x0000001fff057819 */ /* 0x000fe2000001144b */
[----:B------:R-:W-:Y:S01]  /*7fa0*/  IMAD.MOV.U32 R239, RZ, RZ, c[0x0][0x2b8] ;  /* 0x0000ae00ffef7624 */ /* 0x000fe200078e00ff */
[----:B------:R-:W-:Y:S02]  /*7fb0*/  UIADD3 UR24, UR7, -0x80, URZ ;  /* 0xffffff8007187890 */ /* 0x000fe4000fffe03f */
[----:B------:R-:W-:Y:S01]  /*7fc0*/  LEA.HI R10, R5, R75, RZ, 0x3 ;  /* 0x0000004b050a7211 */ /* 0x000fe200078f18ff */
[----:B------:R1:W2:Y:S01]  /*7fd0*/  @P0 LDG.E R2, [R2.64] ;  /* 0x0000001402020981 */ /* 0x0002a2000c1e1900 */
[----:B------:R-:W-:Y:S01]  /*7fe0*/  ISETP.NE.AND P1, PT, R239, 0x1, PT ;  /* 0x00000001ef00780c */ /* 0x000fe20003f25270 */
[----:B------:R-:W-:Y:S01]  /*7ff0*/  ULDC.64 UR4, c[0x0][0x2b0] ;  /* 0x0000ac0000047ab9 */ /* 0x000fe20000000a00 */
[----:B------:R-:W-:Y:S01]  /*8000*/  LOP3.LUT R0, R0, 0xfffffffb, RZ, 0xc0, !PT ;  /* 0xfffffffb00007812 */ /* 0x000fe200078ec0ff */
[----:B------:R-:W-:-:S10]  /*8010*/  IMAD.MOV.U32 R241, RZ, RZ, RZ ;  /* 0x000000fffff17224 */ /* 0x000fd400078e00ff */
[----:B------:R-:W-:Y:S02]  /*8020*/  @P1 LOP3.LUT R0, R0, 0x4, RZ, 0xfc, !PT ;  /* 0x0000000400001812 */ /* 0x000fe400078efcff */
[----:B-1----:R-:W-:Y:S02]  /*8030*/  LOP3.LUT R3, R10, 0xfffffff8, RZ, 0xc0, !PT ;  /* 0xfffffff80a037812 */ /* 0x002fe400078ec0ff */
[----:B------:R-:W-:-:S03]  /*8040*/  SHF.R.S32.HI R10, RZ, 0x3, R10 ;  /* 0x00000003ff0a7819 */ /* 0x000fc6000001140a */
[----:B------:R-:W-:-:S04]  /*8050*/  IMAD.IADD R3, R75, 0x1, -R3 ;  /* 0x000000014b037824 */ /* 0x000fc800078e0a03 */
[----:B------:R-:W-:-:S05]  /*8060*/  IMAD R240, R3, 0x20, R10 ;  /* 0x0000002003f07824 */ /* 0x000fca00078e020a */
[----:B------:R-:W-:Y:S01]  /*8070*/  IADD3 R242, R240, UR24, RZ ;  /* 0x00000018f0f27c10 */ /* 0x000fe2000fffe0ff */
[----:B------:R-:W-:Y:S01]  /*8080*/  BAR.SYNC.DEFER_BLOCKING 0x0 ;  /* 0x0000000000007b1d */ /* 0x000fe20000010000 */
[----:B------:R-:W-:Y:S01]  /*8090*/  USHF.R.S32.HI UR25, URZ, 0x1f, UR15 ;  /* 0x0000001f3f197899 */ /* 0x000fe2000801140f */
[----:B------:R-:W-:-:S04]  /*80a0*/  IMAD.U32 R8, RZ, RZ, UR12 ;  /* 0x0000000cff087e24 */ /* 0x000fc8000f8e00ff */
[----:B------:R-:W-:Y:S01]  /*80b0*/  IMAD R8, R8, 0x80, R240 ;  /* 0x0000008008087824 */ /* 0x000fe200078e02f0 */
[----:B--2---:R1:W2:Y:S01]  /*80c0*/  @P0 R2UR UR16, R2 ;  /* 0x00000000021003c2 */ /* 0x0042a200000e0000 */
[C---:B------:R-:W-:Y:S01]  /*80d0*/  ISETP.GE.AND P0, PT, R242.reuse, UR9, PT ;  /* 0x00000009f2007c0c */ /* 0x040fe2000bf06270 */
[----:B--2---:R-:W-:Y:S01]  /*80e0*/  @!UP0 UMOV UR16, UR19 ;  /* 0x0000001300108c82 */ /* 0x004fe20008000000 */
[----:B------:R-:W-:Y:S01]  /*80f0*/  IADD3 R242, R242, UR14, RZ ;  /* 0x0000000ef2f27c10 */ /* 0x000fe2000fffe0ff */
[----:B------:R-:W-:Y:S01]  /*8100*/  USHF.R.S32.HI UR6, URZ, 0x1f, UR16 ;  /* 0x0000001f3f067899 */ /* 0x000fe20008011410 */
[----:B------:R-:W-:Y:S01]  /*8110*/  ISETP.GT.OR P0, PT, R240, 0x7f, P0 ;  /* 0x0000007ff000780c */ /* 0x000fe20000704670 */
[----:B------:R-:W-:Y:S02]  /*8120*/  UIMAD.WIDE.U32 UR22, UR16, UR4, URZ ;  /* 0x00000004101672a5 */ /* 0x000fe4000f8e003f */
[----:B------:R-:W-:Y:S01]  /*8130*/  UIMAD UR6, UR6, UR4, URZ ;  /* 0x00000004060672a4 */ /* 0x000fe2000f8e023f */
[----:B------:R-:W-:-:S03]  /*8140*/  @P1 IMAD.HI.U32 R0, R242, c[0x0][0x2bc], RZ ;  /* 0x0000af00f2001a27 */ /* 0x000fc600078e00ff */
[----:B------:R-:W-:-:S03]  /*8150*/  UIMAD UR6, UR16, UR5, UR6 ;  /* 0x00000005100672a4 */ /* 0x000fc6000f8e0206 */
[----:B------:R-:W-:Y:S02]  /*8160*/  ULDC.64 UR4, c[0x0][0x178] ;  /* 0x00005e0000047ab9 */ /* 0x000fe40000000a00 */
[----:B------:R-:W-:Y:S01]  /*8170*/  UIADD3 UR6, UR23, UR6, URZ ;  /* 0x0000000617067290 */ /* 0x000fe2000fffe03f */
[----:B-1----:R-:W-:Y:S01]  /*8180*/  IMAD.MOV.U32 R2, RZ, RZ, R242 ;  /* 0x000000ffff027224 */ /* 0x002fe200078e00f2 */
[----:B------:R-:W-:Y:S01]  /*8190*/  @P1 SHF.R.U32.HI R2, RZ, c[0x0][0x2c0], R0 ;  /* 0x0000b000ff021a19 */ /* 0x000fe20000011600 */
[----:B------:R-:W-:-:S03]  /*81a0*/  ULDC.64 UR16, c[0x0][0x348] ;  /* 0x0000d20000107ab9 */ /* 0x000fc60000000a00 */
[----:B------:R-:W-:-:S04]  /*81b0*/  @!P0 IADD3 R4, P2, R2, UR22, RZ ;  /* 0x0000001602048c10 */ /* 0x000fc8000ff5e0ff */
[----:B------:R-:W-:Y:S02]  /*81c0*/  @!P0 LEA R6, P1, R4, c[0x0][0x2a0], 0x2 ;  /* 0x0000a80004068a11 */ /* 0x000fe400078210ff */
[----:B------:R-:W-:-:S04]  /*81d0*/  @!P0 LEA.HI.X.SX32 R0, R2, UR6, 0x1, P2 ;  /* 0x0000000602008c11 */ /* 0x000fc800090f0eff */
[----:B------:R-:W-:-:S05]  /*81e0*/  @!P0 LEA.HI.X R7, R4, c[0x0][0x2a4], R0, 0x2, P1 ;  /* 0x0000a90004078a11 */ /* 0x000fca00008f1400 */
[----:B------:R1:W2:Y:S01]  /*81f0*/  @!P0 LDG.E R241, [R6.64] ;  /* 0x0000001406f18981 */ /* 0x0002a2000c1e1900 */
[----:B------:R-:W-:Y:S01]  /*8200*/  IMAD.MOV.U32 R0, RZ, RZ, c[0x0][0x2c4] ;  /* 0x0000b100ff007624 */ /* 0x000fe200078e00ff */
[----:B------:R-:W-:Y:S01]  /*8210*/  UIMAD UR25, UR25, UR4, URZ ;  /* 0x00000004191972a4 */ /* 0x000fe2000f8e023f */
[----:B------:R-:W-:Y:S01]  /*8220*/  IMAD.MOV.U32 R4, RZ, RZ, R8 ;  /* 0x000000ffff047224 */ /* 0x000fe200078e0008 */
[----:B------:R-:W-:Y:S01]  /*8230*/  UISETP.NE.U32.AND UP0, UPT, URZ, UR16, UPT ;  /* 0x000000103f00728c */ /* 0x000fe2000bf05070 */
[----:B------:R-:W-:Y:S01]  /*8240*/  IMAD.MOV R2, RZ, RZ, -R2 ;  /* 0x000000ffff027224 */ /* 0x000fe200078e0a02 */
[----:B------:R-:W-:Y:S01]  /*8250*/  ISETP.NE.AND P0, PT, R0, 0x1, PT ;  /* 0x000000010000780c */ /* 0x000fe20003f05270 */
[----:B------:R-:W-:Y:S01]  /*8260*/  UIMAD.WIDE.U32 UR26, UR15, UR4, URZ ;  /* 0x000000040f1a72a5 */ /* 0x000fe2000f8e003f */
[----:B------:R-:W-:Y:S01]  /*8270*/  IMAD.SHL.U32 R34, R10, 0x40, RZ ;  /* 0x000000400a227824 */ /* 0x000fe200078e00ff */
[----:B------:R-:W-:Y:S01]  /*8280*/  UIMAD UR25, UR15, UR5, UR25 ;  /* 0x000000050f1972a4 */ /* 0x000fe2000f8e0219 */
[----:B------:R-:W-:Y:S01]  /*8290*/  IMAD R242, R2, c[0x0][0x2b8], R242 ;  /* 0x0000ae0002f27a24 */ /* 0x000fe200078e02f2 */
[----:B------:R-:W-:Y:S01]  /*82a0*/  UISETP.NE.AND.EX UP0, UPT, URZ, UR17, UPT, UP0 ;  /* 0x000000113f00728c */ /* 0x000fe2000bf05300 */
[----:B------:R-:W-:Y:S01]  /*82b0*/  IMAD.U32 R2, RZ, RZ, UR12 ;  /* 0x0000000cff027e24 */ /* 0x000fe2000f8e00ff */
[----:B------:R-:W-:Y:S01]  /*82c0*/  ULDC.64 UR4, c[0x0][0x1b8] ;  /* 0x00006e0000047ab9 */ /* 0x000fe20000000a00 */
[----:B------:R-:W-:Y:S01]  /*82d0*/  IMAD.SHL.U32 R32, R3, 0x8, RZ ;  /* 0x0000000803207824 */ /* 0x000fe200078e00ff */
[----:B------:R-:W-:Y:S01]  /*82e0*/  UIADD3 UR27, UR27, UR25, URZ ;  /* 0x000000191b1b7290 */ /* 0x000fe2000fffe03f */
[----:B------:R-:W-:Y:S01]  /*82f0*/  IMAD R2, R2, 0x80, R10 ;  /* 0x0000008002027824 */ /* 0x000fe200078e020a */
[----:B------:R-:W-:Y:S01]  /*8300*/  UIMAD UR15, UR10, UR4, URZ ;  /* 0x000000040a0f72a4 */ /* 0x000fe2000f8e023f */
[----:B------:R-:W-:Y:S01]  /*8310*/  SHF.R.S32.HI R21, RZ, 0x1f, R242 ;  /* 0x0000001fff157819 */ /* 0x000fe200000114f2 */
[----:B------:R-:W-:Y:S01]  /*8320*/  USHF.R.S32.HI UR16, URZ, 0x1f, UR19 ;  /* 0x0000001f3f107899 */ /* 0x000fe20008011413 */
[----:B------:R-:W-:Y:S01]  /*8330*/  @P0 IMAD.HI.U32 R0, R8, c[0x0][0x2c8], RZ ;  /* 0x0000b20008000a27 */ /* 0x000fe200078e00ff */
[----:B------:R-:W-:Y:S01]  /*8340*/  UIMAD UR15, UR11, UR5, UR15 ;  /* 0x000000050b0f72a4 */ /* 0x000fe2000f8e020f */
[----:B------:R-:W-:Y:S01]  /*8350*/  LEA.HI R33, R5, R75, RZ, 0x6 ;  /* 0x0000004b05217211 */ /* 0x000fe200078f30ff */
[----:B------:R-:W-:Y:S01]  /*8360*/  UIMAD.WIDE.U32 UR26, UR11, UR4, UR26 ;  /* 0x000000040b1a72a5 */ /* 0x000fe2000f8e001a */
[----:B------:R-:W-:Y:S01]  /*8370*/  LOP3.LUT R34, R34, 0x1c0, RZ, 0xc0, !PT ;  /* 0x000001c022227812 */ /* 0x000fe200078ec0ff */
[----:B------:R-:W-:Y:S01]  /*8380*/  USEL UR16, UR16, URZ, !UP0 ;  /* 0x0000003f10107287 */ /* 0x000fe2000c000000 */
[----:B------:R-:W-:Y:S01]  /*8390*/  @P0 SHF.R.U32.HI R4, RZ, c[0x0][0x2cc], R0 ;  /* 0x0000b300ff040a19 */ /* 0x000fe20000011600 */
[----:B------:R-:W-:Y:S01]  /*83a0*/  ULDC.64 UR4, c[0x0][0x1c0] ;  /* 0x0000700000047ab9 */ /* 0x000fe20000000a00 */
[----:B------:R-:W-:Y:S01]  /*83b0*/  IMAD.SHL.U32 R33, R33, 0x8, RZ ;  /* 0x0000000821217824 */ /* 0x000fe200078e00ff */
[----:B------:R-:W-:Y:S01]  /*83c0*/  USEL UR17, UR19, URZ, !UP0 ;  /* 0x0000003f13117287 */ /* 0x000fe2000c000000 */
[--C-:B------:R-:W-:Y:S01]  /*83d0*/  SHF.R.S32.HI R0, RZ, 0x1f, R4.reuse ;  /* 0x0000001fff007819 */ /* 0x100fe20000011404 */
[----:B------:R-:W-:Y:S01]  /*83e0*/  UIMAD UR16, UR16, UR4, URZ ;  /* 0x00000004101072a4 */ /* 0x000fe2000f8e023f */
[----:B------:R-:W-:Y:S01]  /*83f0*/  IMAD.MOV R14, RZ, RZ, -R4 ;  /* 0x000000ffff0e7224 */ /* 0x000fe200078e0a04 */
[----:B------:R-:W-:Y:S01]  /*8400*/  UIADD3 UR27, UR27, UR15, URZ ;  /* 0x0000000f1b1b7290 */ /* 0x000fe2000fffe03f */
[----:B------:R-:W-:Y:S01]  /*8410*/  SHF.R.U32.HI R31, RZ, 0x3, R34 ;  /* 0x00000003ff1f7819 */ /* 0x000fe20000011622 */
[----:B------:R-:W-:Y:S01]  /*8420*/  UIMAD UR5, UR17, UR5, UR16 ;  /* 0x00000005110572a4 */ /* 0x000fe2000f8e0210 */
[----:B------:R-:W-:Y:S01]  /*8430*/  IMAD R0, R0, c[0x0][0x1b0], RZ ;  /* 0x00006c0000007a24 */ /* 0x000fe200078e02ff */
[----:B------:R-:W-:Y:S01]  /*8440*/  UIMAD.WIDE.U32 UR26, UR17, UR4, UR26 ;  /* 0x00000004111a72a5 */ /* 0x000fe2000f8e001a */
[----:B------:R-:W-:Y:S01]  /*8450*/  IMAD R14, R14, c[0x0][0x2c4], R8 ;  /* 0x0000b1000e0e7a24 */ /* 0x000fe200078e0208 */
[----:B------:R-:W-:Y:S01]  /*8460*/  LOP3.LUT R33, R33, 0xfffffe00, RZ, 0xc0, !PT ;  /* 0xfffffe0021217812 */ /* 0x000fe200078ec0ff */
[----:B------:R-:W-:Y:S01]  /*8470*/  IMAD R0, R4, c[0x0][0x1b4], R0 ;  /* 0x00006d0004007a24 */ /* 0x000fe200078e0200 */
[----:B------:R-:W-:Y:S01]  /*8480*/  UIADD3 UR5, UR27, UR5, URZ ;  /* 0x000000051b057290 */ /* 0x000fe2000fffe03f */
[----:B------:R-:W-:Y:S01]  /*8490*/  IMAD.WIDE.U32 R8, R242, c[0x0][0x1e0], RZ ;  /* 0x00007800f2087a25 */ /* 0x000fe200078e00ff */
[----:B------:R-:W-:Y:S01]  /*84a0*/  ULDC UR4, c[0x0][0x2c4] ;  /* 0x0000b10000047ab9 */ /* 0x000fe20000000800 */
[----:B------:R-:W-:Y:S01]  /*84b0*/  ISETP.GE.AND P3, PT, R32, c[0x0][0x198], PT ;  /* 0x0000660020007a0c */ /* 0x000fe20003f66270 */
[----:B------:R-:W-:Y:S01]  /*84c0*/  UIMAD UR18, UR18, UR4, URZ ;  /* 0x00000004121272a4 */ /* 0x000fe2000f8e023f */
[----:B-1----:R-:W-:Y:S01]  /*84d0*/  IMAD.U32 R7, RZ, RZ, UR27 ;  /* 0x0000001bff077e24 */ /* 0x002fe2000f8e00ff */
[----:B------:R-:W-:Y:S01]  /*84e0*/  UIADD3 UR24, UR9, -UR24, URZ ;  /* 0x8000001809187290 */ /* 0x000fe2000fffe03f */
[----:B------:R-:W-:-:S02]  /*84f0*/  IMAD.U32 R6, RZ, RZ, UR26 ;  /* 0x0000001aff067e24 */ /* 0x000fc4000f8e00ff */
[----:B------:R-:W-:Y:S01]  /*8500*/  IMAD.U32 R7, RZ, RZ, UR5 ;  /* 0x00000005ff077e24 */ /* 0x000fe2000f8e00ff */
[----:B------:R-:W-:Y:S01]  /*8510*/  ISETP.GE.AND P5, PT, R2, UR18, PT ;  /* 0x0000001202007c0c */ /* 0x000fe2000bfa6270 */
[----:B------:R-:W-:Y:S02]  /*8520*/  ULDC.64 UR4, c[0x0][0x1e8] ;  /* 0x00007a0000047ab9 */ /* 0x000fe40000000a00 */
[----:B------:R-:W-:Y:S01]  /*8530*/  IMAD.WIDE.U32 R6, R4, c[0x0][0x1b0], R6 ;  /* 0x00006c0004067a25 */ /* 0x000fe200078e0006 */
[----:B------:R-:W-:Y:S01]  /*8540*/  SHF.R.S32.HI R4, RZ, 0x1f, R14 ;  /* 0x0000001fff047819 */ /* 0x000fe2000001140e */
[----:B------:R-:W-:Y:S01]  /*8550*/  UIMAD UR15, UR10, UR4, URZ ;  /* 0x000000040a0f72a4 */ /* 0x000fe2000f8e023f */
[----:B------:R-:W-:Y:S01]  /*8560*/  P2R R12, PR, RZ, 0x20 ;  /* 0x00000020ff0c7803 */ /* 0x000fe20000000000 */
[----:B------:R-:W-:Y:S01]  /*8570*/  IMAD.IADD R7, R7, 0x1, R0 ;  /* 0x0000000107077824 */ /* 0x000fe200078e0200 */
[----:B------:R-:W-:Y:S01]  /*8580*/  UIMAD.WIDE.U32 UR26, UR11, UR4, URZ ;  /* 0x000000040b1a72a5 */ /* 0x000fe2000f8e003f */
[----:B------:R-:W-:Y:S01]  /*8590*/  IMAD R0, R4, c[0x0][0x1a8], RZ ;  /* 0x00006a0004007a24 */ /* 0x000fe200078e02ff */
[----:B------:R-:W-:Y:S01]  /*85a0*/  IADD3 R4, R2, 0x40, RZ ;  /* 0x0000004002047810 */ /* 0x000fe20007ffe0ff */
[----:B------:R-:W-:-:S02]  /*85b0*/  UIMAD UR15, UR11, UR5, UR15 ;  /* 0x000000050b0f72a4 */ /* 0x000fc4000f8e020f */
[----:B------:R-:W-:Y:S01]  /*85c0*/  IMAD R0, R14, c[0x0][0x1ac], R0 ;  /* 0x00006b000e007a24 */ /* 0x000fe200078e0200 */
[----:B------:R-:W-:Y:S01]  /*85d0*/  ISETP.GE.AND P0, PT, R4, UR18, PT ;  /* 0x0000001204007c0c */ /* 0x000fe2000bf06270 */
[----:B------:R-:W-:Y:S01]  /*85e0*/  IMAD.WIDE.U32 R14, R14, c[0x0][0x1a8], R6 ;  /* 0x00006a000e0e7a25 */ /* 0x000fe200078e0006 */
[C---:B------:R-:W-:Y:S01]  /*85f0*/  IADD3 R6, R2.reuse, 0x20, RZ ;  /* 0x0000002002067810 */ /* 0x040fe20007ffe0ff */
[----:B------:R-:W-:Y:S01]  /*8600*/  UIADD3 UR15, UR27, UR15, URZ ;  /* 0x0000000f1b0f7290 */ /* 0x000fe2000fffe03f */
[----:B------:R-:W-:Y:S01]  /*8610*/  IADD3 R2, R2, 0x60, RZ ;  /* 0x0000006002027810 */ /* 0x000fe20007ffe0ff */
[----:B------:R-:W-:Y:S01]  /*8620*/  IMAD.IADD R0, R15, 0x1, R0 ;  /* 0x000000010f007824 */ /* 0x000fe200078e0200 */
[----:B------:R-:W-:Y:S01]  /*8630*/  LEA R26, P2, R14, c[0x0][0x160], 0x1 ;  /* 0x000058000e1a7a11 */ /* 0x000fe200078408ff */
[----:B------:R-:W-:Y:S01]  /*8640*/  IMAD R7, R21, c[0x0][0x1e0], RZ ;  /* 0x0000780015077a24 */ /* 0x000fe200078e02ff */
[----:B------:R-:W-:Y:S01]  /*8650*/  ISETP.GE.AND P1, PT, R6, UR18, PT ;  /* 0x0000001206007c0c */ /* 0x000fe2000bf26270 */
[----:B------:R-:W-:Y:S01]  /*8660*/  IMAD.MOV.U32 R6, RZ, RZ, R8 ;  /* 0x000000ffff067224 */ /* 0x000fe200078e0008 */
[----:B------:R-:W-:Y:S01]  /*8670*/  LEA.HI.X R0, R14, c[0x0][0x164], R0, 0x1, P2 ;  /* 0x000059000e007a11 */ /* 0x000fe200010f0c00 */
[----:B------:R-:W-:Y:S01]  /*8680*/  SHFL.IDX PT, R16, R26, RZ, 0x181f ;  /* 0x00181fff1a107589 */ /* 0x000fe200000e0000 */
[----:B------:R-:W-:Y:S01]  /*8690*/  IMAD R7, R242, c[0x0][0x1e4], R7 ;  /* 0x00007900f2077a24 */ /* 0x000fe200078e0207 */
[----:B------:R-:W-:Y:S01]  /*86a0*/  IADD3 R8, R32, 0x40, RZ ;  /* 0x0000004020087810 */ /* 0x000fe20007ffe0ff */
[----:B------:R-:W-:Y:S01]  /*86b0*/  ULDC.64 UR4, c[0x0][0x210] ;  /* 0x0000840000047ab9 */ /* 0x000fe20000000a00 */
[----:B------:R-:W1:Y:S01]  /*86c0*/  SHFL.IDX PT, R17, R0, RZ, 0x181f ;  /* 0x00181fff00117589 */ /* 0x000e6200000e0000 */
[----:B------:R-:W-:Y:S01]  /*86d0*/  IMAD.IADD R7, R9, 0x1, R7 ;  /* 0x0000000109077824 */ /* 0x000fe200078e0207 */
[----:B------:R-:W-:Y:S01]  /*86e0*/  LOP3.LUT R9, R34, 0x38, R32, 0xf8, !PT ;  /* 0x0000003822097812 */ /* 0x000fe200078ef820 */
[----:B------:R-:W-:Y:S01]  /*86f0*/  UIMAD UR10, UR10, UR4, URZ ;  /* 0x000000040a0a72a4 */ /* 0x000fe2000f8e023f */
[----:B------:R-:W-:Y:S01]  /*8700*/  SHFL.IDX PT, R14, R26, 0x1, 0x181f ;  /* 0x00381f001a0e7f89 */ /* 0x000fe200000e0000 */
[--C-:B------:R-:W-:Y:S01]  /*8710*/  @!P5 SHF.R.S32.HI R4, RZ, 0x1f, R8.reuse ;  /* 0x0000001fff04d819 */ /* 0x100fe20000011408 */
[----:B------:R-:W-:Y:S01]  /*8720*/  UIMAD.WIDE.U32 UR28, UR11, UR4, URZ ;  /* 0x000000040b1c72a5 */ /* 0x000fe2000f8e003f */
[----:B------:R-:W-:Y:S01]  /*8730*/  LOP3.LUT R9, R9, R31, RZ, 0x3c, !PT ;  /* 0x0000001f09097212 */ /* 0x000fe200078e3cff */
[----:B------:R-:W3:Y:S01]  /*8740*/  SHFL.IDX PT, R15, R0, 0x1, 0x181f ;  /* 0x00381f00000f7f89 */ /* 0x000ee200000e0000 */
[-C--:B------:R-:W-:Y:S01]  /*8750*/  @!P5 LEA.HI R4, R4, R8.reuse, RZ, 0x3 ;  /* 0x000000080404d211 */ /* 0x080fe200078f18ff */
[----:B------:R-:W-:Y:S01]  /*8760*/  UIMAD UR10, UR11, UR5, UR10 ;  /* 0x000000050b0a72a4 */ /* 0x000fe2000f8e020a */
[----:B------:R-:W-:Y:S01]  /*8770*/  ISETP.GE.AND P4, PT, R8, c[0x0][0x198], PT ;  /* 0x0000660008007a0c */ /* 0x000fe20003f86270 */
[----:B------:R-:W-:Y:S01]  /*8780*/  IMAD.IADD R9, R33, 0x1, R9 ;  /* 0x0000000121097824 */ /* 0x000fe200078e0209 */
[----:B------:R-:W-:Y:S01]  /*8790*/  ISETP.GE.AND P2, PT, R2, UR18, PT ;  /* 0x0000001202007c0c */ /* 0x000fe2000bf46270 */
[----:B------:R-:W-:Y:S01]  /*87a0*/  SHFL.IDX PT, R24, R26, 0x2, 0x181f ;  /* 0x00581f001a187f89 */ /* 0x000fe200000e0000 */
[----:B------:R-:W-:Y:S01]  /*87b0*/  @!P1 SHF.R.S32.HI R2, RZ, 0x1f, R8 ;  /* 0x0000001fff029819 */ /* 0x000fe20000011408 */
[----:B------:R-:W-:Y:S01]  /*87c0*/  @!P5 IMAD.SHL.U32 R11, R9, 0x2, RZ ;  /* 0x00000002090bd824 */ /* 0x000fe200078e00ff */
[----:B------:R-:W-:Y:S01]  /*87d0*/  @!P5 LOP3.LUT R4, R4, 0xfffffff8, RZ, 0xc0, !PT ;  /* 0xfffffff80404d812 */ /* 0x000fe200078ec0ff */
[----:B------:R-:W-:Y:S01]  /*87e0*/  SHFL.IDX PT, R25, R0, 0x2, 0x181f ;  /* 0x00581f0000197f89 */ /* 0x000fe200000e0000 */
[----:B------:R-:W-:Y:S01]  /*87f0*/  @!P1 LEA.HI R2, R2, R8, RZ, 0x3 ;  /* 0x0000000802029211 */ /* 0x000fe200078f18ff */
[----:B------:R-:W-:-:S02]  /*8800*/  UIADD3 UR10, UR29, UR10, URZ ;  /* 0x0000000a1d0a7290 */ /* 0x000fc4000fffe03f */
[----:B------:R-:W-:Y:S01]  /*8810*/  SHFL.IDX PT, R26, R26, 0x3, 0x181f ;  /* 0x00781f001a1a7f89 */ /* 0x000fe200000e0000 */
[----:B------:R-:W-:Y:S01]  /*8820*/  @!P1 LOP3.LUT R2, R2, 0xfffffff8, RZ, 0xc0, !PT ;  /* 0xfffffff802029812 */ /* 0x000fe200078ec0ff */
[--C-:B-1----:R-:W-:Y:S02]  /*8830*/  @!P5 IMAD.WIDE R22, R32, 0x2, R16.reuse ;  /* 0x000000022016d825 */ /* 0x102fe400078e0210 */
[----:B------:R1:W4:Y:S02]  /*8840*/  SHFL.IDX PT, R27, R0, 0x3, 0x181f ;  /* 0x00781f00001b7f89 */ /* 0x00032400000e0000 */
[----:B------:R-:W-:Y:S02]  /*8850*/  @!P5 IMAD.WIDE R18, R4, 0x2, R16 ;  /* 0x000000020412d825 */ /* 0x000fe400078e0210 */
[----:B------:R5:W-:Y:S02]  /*8860*/  @!P5 LDGSTS.E.BYPASS.LTC128B.128 [R11+0x100], [R22.64], !P3 ;  /* 0x00100000160bdfae */ /* 0x000be4000d901d54 */
[----:B---3--:R-:W-:-:S02]  /*8870*/  @!P1 IMAD.WIDE R16, R2, 0x2, R14 ;  /* 0x0000000202109825 */ /* 0x008fc400078e020e */
[----:B------:R4:W-:Y:S01]  /*8880*/  @!P5 LDGSTS.E.BYPASS.LTC128B.128 [R11+0x4100], [R18.64], !P4 ;  /* 0x04100000120bdfae */ /* 0x0009e2000e101d54 */
[C---:B------:R-:W-:Y:S01]  /*8890*/  ISETP.GE.AND P5, PT, R32.reuse, c[0x0][0x1d4], PT ;  /* 0x0000750020007a0c */ /* 0x040fe20003fa6270 */
[----:B------:R-:W-:Y:S02]  /*88a0*/  @!P1 IMAD.SHL.U32 R4, R9, 0x2, RZ ;  /* 0x0000000209049824 */ /* 0x000fe400078e00ff */
[----:B------:R-:W-:-:S05]  /*88b0*/  @!P1 IMAD.WIDE R14, R32, 0x2, R14 ;  /* 0x00000002200e9825 */ /* 0x000fca00078e020e */
[----:B------:R3:W-:Y:S04]  /*88c0*/  @!P1 LDGSTS.E.BYPASS.LTC128B.128 [R4+0x1100], [R14.64], !P3 ;  /* 0x011000000e049fae */ /* 0x0007e8000d901d54 */
[----:B------:R3:W-:Y:S01]  /*88d0*/  @!P1 LDGSTS.E.BYPASS.LTC128B.128 [R4+0x5100], [R16.64], !P4 ;  /* 0x0510000010049fae */ /* 0x0007e2000e101d54 */
[----:B------:R-:W-:Y:S02]  /*88e0*/  ISETP.GE.AND P4, PT, R8, c[0x0][0x1d4], PT ;  /* 0x0000750008007a0c */ /* 0x000fe40003f86270 */
[----:B-1----:R-:W-:-:S04]  /*88f0*/  @!P2 SHF.R.S32.HI R0, RZ, 0x1f, R8 ;  /* 0x0000001fff00a819 */ /* 0x002fc80000011408 */
[-C--:B------:R-:W-:Y:S02]  /*8900*/  @!P2 LEA.HI R0, R0, R8.reuse, RZ, 0x3 ;  /* 0x000000080000a211 */ /* 0x080fe400078f18ff */
[----:B-----5:R-:W-:Y:S02]  /*8910*/  @!P0 SHF.R.S32.HI R22, RZ, 0x1f, R8 ;  /* 0x0000001fff168819 */ /* 0x020fe40000011408 */
[----:B------:R-:W-:Y:S02]  /*8920*/  @!P2 LOP3.LUT R0, R0, 0xfffffff8, RZ, 0xc0, !PT ;  /* 0xfffffff80000a812 */ /* 0x000fe400078ec0ff */
[----:B------:R-:W-:Y:S01]  /*8930*/  @!P0 LEA.HI R22, R22, R8, RZ, 0x3 ;  /* 0x0000000816168211 */ /* 0x000fe200078f18ff */
[----:B----4-:R-:W-:-:S03]  /*8940*/  @!P2 IMAD.WIDE R18, R32, 0x2, R26 ;  /* 0x000000022012a825 */ /* 0x010fc600078e021a */
[----:B------:R-:W-:Y:S01]  /*8950*/  @!P0 LOP3.LUT R22, R22, 0xfffffff8, RZ, 0xc0, !PT ;  /* 0xfffffff816168812 */ /* 0x000fe200078ec0ff */
[----:B------:R-:W-:-:S04]  /*8960*/  @!P2 IMAD.WIDE R26, R0, 0x2, R26 ;  /* 0x00000002001aa825 */ /* 0x000fc800078e021a */
[----:B------:R-:W-:-:S04]  /*8970*/  @!P0 IMAD.WIDE R22, R22, 0x2, R24 ;  /* 0x0000000216168825 */ /* 0x000fc800078e0218 */
[----:B------:R-:W-:Y:S01]  /*8980*/  @!P0 IMAD.WIDE R24, R32, 0x2, R24 ;  /* 0x0000000220188825 */ /* 0x000fe200078e0218 */
[----:B--2---:R-:W-:-:S03]  /*8990*/  SHF.R.S32.HI R11, RZ, 0x1f, R241 ;  /* 0x0000001fff0b7819 */ /* 0x004fc600000114f1 */
[----:B------:R-:W-:-:S04]  /*89a0*/  IMAD.WIDE.U32 R6, R241, c[0x0][0x1f0], R6 ;  /* 0x00007c00f1067a25 */ /* 0x000fc800078e0006 */
[----:B------:R-:W-:Y:S01]  /*89b0*/  IMAD R2, R11, c[0x0][0x1f0], RZ ;  /* 0x00007c000b027a24 */ /* 0x000fe200078e02ff */
[----:B---3--:R-:W-:Y:S01]  /*89c0*/  IADD3 R4, P1, R6, UR26, RZ ;  /* 0x0000001a06047c10 */ /* 0x008fe2000ff3e0ff */
[----:B------:R-:W-:Y:S02]  /*89d0*/  @!P0 IMAD.SHL.U32 R6, R9, 0x2, RZ ;  /* 0x0000000209068824 */ /* 0x000fe400078e00ff */
[----:B------:R-:W-:-:S03]  /*89e0*/  IMAD R2, R241, c[0x0][0x1f4], R2 ;  /* 0x00007d00f1027a24 */ /* 0x000fc600078e0202 */
[----:B------:R1:W-:Y:S02]  /*89f0*/  @!P0 LDGSTS.E.BYPASS.LTC128B.128 [R6+0x2100], [R24.64], !P3 ;  /* 0x0210000018068fae */ /* 0x0003e4000d901d54 */
[----:B------:R-:W-:Y:S02]  /*8a00*/  IADD3.X R2, R7, UR15, R2, P1, !PT ;  /* 0x0000000f07027c10 */ /* 0x000fe40008ffe402 */
[----:B------:R-:W-:Y:S02]  /*8a10*/  LEA R16, P1, R4, c[0x0][0x1c8], 0x1 ;  /* 0x0000720004107a11 */ /* 0x000fe400078208ff */
[----:B------:R-:W-:Y:S02]  /*8a20*/  IADD3 R7, -R10, UR24, RZ ;  /* 0x000000180a077c10 */ /* 0x000fe4000fffe1ff */
[----:B------:R-:W-:Y:S01]  /*8a30*/  LEA.HI.X R2, R4, c[0x0][0x1cc], R2, 0x1, P1 ;  /* 0x0000730004027a11 */ /* 0x000fe200008f0c02 */
[----:B------:R-:W-:Y:S01]  /*8a40*/  SHFL.IDX PT, R14, R16, RZ, 0x181f ;  /* 0x00181fff100e7589 */ /* 0x000fe200000e0000 */
[----:B------:R-:W-:Y:S01]  /*8a50*/  ISETP.GE.AND P6, PT, R7, 0x1, PT ;  /* 0x000000010700780c */ /* 0x000fe20003fc6270 */
[C---:B------:R-:W-:Y:S01]  /*8a60*/  @!P2 IMAD.SHL.U32 R4, R9.reuse, 0x2, RZ ;  /* 0x000000020904a824 */ /* 0x040fe200078e00ff */
[----:B------:R-:W-:Y:S01]  /*8a70*/  ISETP.GE.AND P1, PT, R8, c[0x0][0x198], PT ;  /* 0x0000660008007a0c */ /* 0x000fe20003f26270 */
[----:B------:R-:W2:Y:S04]  /*8a80*/  SHFL.IDX PT, R15, R2, RZ, 0x181f ;  /* 0x00181fff020f7589 */ /* 0x000ea800000e0000 */
[----:B------:R-:W-:Y:S06]  /*8a90*/  SHFL.IDX PT, R17, R2, 0x3, 0x181f ;  /* 0x00781f0002117f89 */ /* 0x000fec00000e0000 */
[----:B------:R-:W-:Y:S01]  /*8aa0*/  @P6 SHF.R.S32.HI R0, RZ, 0x1f, R8 ;  /* 0x0000001fff006819 */ /* 0x000fe20000011408 */
[----:B------:R-:W-:Y:S01]  /*8ab0*/  @P6 IMAD.SHL.U32 R13, R9, 0x2, RZ ;  /* 0x00000002090d6824 */ /* 0x000fe200078e00ff */
[----:B------:R3:W-:Y:S01]  /*8ac0*/  @!P0 LDGSTS.E.BYPASS.LTC128B.128 [R6+0x6100], [R22.64], !P1 ;  /* 0x0610000016068fae */ /* 0x0007e2000c901d54 */
[----:B------:R-:W-:-:S03]  /*8ad0*/  ISETP.GE.AND P0, PT, R7, 0x41, PT ;  /* 0x000000410700780c */ /* 0x000fc60003f06270 */
[----:B------:R4:W-:Y:S01]  /*8ae0*/  @!P2 LDGSTS.E.BYPASS.LTC128B.128 [R4+0x3100], [R18.64], !P3 ;  /* 0x031000001204afae */ /* 0x0009e2000d901d54 */
[----:B------:R-:W-:-:S03]  /*8af0*/  ISETP.GE.AND P3, PT, R7, 0x61, PT ;  /* 0x000000610700780c */ /* 0x000fc60003f66270 */
[----:B------:R4:W-:Y:S01]  /*8b00*/  @!P2 LDGSTS.E.BYPASS.LTC128B.128 [R4+0x7100], [R26.64], !P1 ;  /* 0x071000001a04afae */ /* 0x0009e2000c901d54 */
[----:B------:R-:W-:-:S03]  /*8b10*/  ISETP.GE.AND P1, PT, R7, 0x21, PT ;  /* 0x000000210700780c */ /* 0x000fc60003f26270 */
[----:B-1----:R-:W-:Y:S04]  /*8b20*/  SHFL.IDX PT, R24, R16, 0x1, 0x181f ;  /* 0x00381f0010187f89 */ /* 0x002fe800000e0000 */
[----:B------:R-:W1:Y:S04]  /*8b30*/  SHFL.IDX PT, R25, R2, 0x1, 0x181f ;  /* 0x00381f0002197f89 */ /* 0x000e6800000e0000 */
[----:B------:R-:W0:Y:S01]  /*8b40*/  LDGDEPBAR ;  /* 0x00000000000079af */ /* 0x000e220000000000 */
[----:B---3--:R-:W-:Y:S02]  /*8b50*/  @P6 LEA.HI R6, R0, R8, RZ, 0x3 ;  /* 0x0000000800066211 */ /* 0x008fe400078f18ff */
[----:B------:R-:W-:-:S02]  /*8b60*/  LEA.HI R0, R5, R75, RZ, 0x4 ;  /* 0x0000004b05007211 */ /* 0x000fc400078f20ff */
[----:B------:R-:W-:Y:S02]  /*8b70*/  @P6 LOP3.LUT R6, R6, 0xfffffff8, RZ, 0xc0, !PT ;  /* 0xfffffff806066812 */ /* 0x000fe400078ec0ff */
[----:B----4-:R-:W-:-:S03]  /*8b80*/  SHF.R.S32.HI R4, RZ, 0x4, R0 ;  /* 0x00000004ff047819 */ /* 0x010fc60000011400 */
[----:B--2---:R-:W-:Y:S01]  /*8b90*/  @P6 IMAD.WIDE R18, R6, 0x2, R14 ;  /* 0x0000000206126825 */ /* 0x004fe200078e020e */
[----:B------:R-:W-:Y:S02]  /*8ba0*/  @P1 SHF.R.S32.HI R6, RZ, 0x1f, R8 ;  /* 0x0000001fff061819 */ /* 0x000fe40000011408 */
[----:B------:R-:W-:Y:S01]  /*8bb0*/  LEA.HI R20, R0, R4, RZ, 0x1 ;  /* 0x0000000400147211 */ /* 0x000fe200078f08ff */
[----:B------:R-:W-:Y:S01]  /*8bc0*/  @P6 IMAD.WIDE R14, R32, 0x2, R14 ;  /* 0x00000002200e6825 */ /* 0x000fe200078e020e */
[----:B------:R-:W-:Y:S02]  /*8bd0*/  @P1 LEA.HI R6, R6, R8, RZ, 0x3 ;  /* 0x0000000806061211 */ /* 0x000fe400078f18ff */
[----:B------:R-:W-:Y:S01]  /*8be0*/  LOP3.LUT R20, R20, 0xfffffffe, RZ, 0xc0, !PT ;  /* 0xfffffffe14147812 */ /* 0x000fe200078ec0ff */
[----:B-1----:R-:W-:Y:S01]  /*8bf0*/  @P1 IMAD.WIDE R22, R32, 0x2, R24 ;  /* 0x0000000220161825 */ /* 0x002fe200078e0218 */
[----:B------:R1:W-:Y:S01]  /*8c00*/  @P6 LDGSTS.E.BYPASS.LTC128B.128 [R13+0x8100], [R14.64], !P5 ;  /* 0x081000000e0d6fae */ /* 0x0003e2000e901d54 */
[----:B------:R-:W-:-:S02]  /*8c10*/  @P1 LOP3.LUT R6, R6, 0xfffffff8, RZ, 0xc0, !PT ;  /* 0xfffffff806061812 */ /* 0x000fc400078ec0ff */
[----:B------:R-:W-:Y:S01]  /*8c20*/  IMAD.IADD R20, R4, 0x1, -R20 ;  /* 0x0000000104147824 */ /* 0x000fe200078e0a14 */
[----:B------:R2:W-:Y:S01]  /*8c30*/  @P6 LDGSTS.E.BYPASS.LTC128B.128 [R13+0xc100], [R18.64], !P4 ;  /* 0x0c100000120d6fae */ /* 0x0005e2000e101d54 */
[----:B------:R-:W-:Y:S01]  /*8c40*/  @P0 SHF.R.S32.HI R4, RZ, 0x1f, R8 ;  /* 0x0000001fff040819 */ /* 0x000fe20000011408 */
[----:B------:R-:W-:-:S03]  /*8c50*/  @P1 IMAD.WIDE R24, R6, 0x2, R24 ;  /* 0x0000000206181825 */ /* 0x000fc600078e0218 */
[----:B------:R-:W-:Y:S01]  /*8c60*/  @P0 LEA.HI R4, R4, R8, RZ, 0x3 ;  /* 0x0000000804040211 */ /* 0x000fe200078f18ff */
[----:B------:R-:W-:-:S03]  /*8c70*/  @P0 IMAD.SHL.U32 R6, R9, 0x2, RZ ;  /* 0x0000000209060824 */ /* 0x000fc600078e00ff */
[----:B------:R-:W-:Y:S02]  /*8c80*/  @P0 LOP3.LUT R4, R4, 0xfffffff8, RZ, 0xc0, !PT ;  /* 0xfffffff804040812 */ /* 0x000fe400078ec0ff */
[----:B-1----:R-:W-:Y:S01]  /*8c90*/  LOP3.LUT R15, R0, 0xfffffff0, RZ, 0xc0, !PT ;  /* 0xfffffff0000f7812 */ /* 0x002fe200078ec0ff */
[----:B--2---:R-:W-:Y:S04]  /*8ca0*/  SHFL.IDX PT, R18, R16, 0x2, 0x181f ;  /* 0x00581f0010127f89 */ /* 0x004fe800000e0000 */
[----:B------:R-:W-:Y:S02]  /*8cb0*/  IMAD.IADD R15, R75, 0x1, -R15 ;  /* 0x000000014b0f7824 */ /* 0x000fe400078e0a0f */
[----:B------:R-:W-:Y:S01]  /*8cc0*/  @P1 IMAD.SHL.U32 R13, R9, 0x2, RZ ;  /* 0x00000002090d1824 */ /* 0x000fe200078e00ff */
[----:B------:R1:W2:Y:S02]  /*8cd0*/  SHFL.IDX PT, R19, R2, 0x2, 0x181f ;  /* 0x00581f0002137f89 */ /* 0x0002a400000e0000 */
[----:B------:R-:W-:-:S02]  /*8ce0*/  SHF.R.S32.HI R0, RZ, 0x1f, R15 ;  /* 0x0000001fff007819 */ /* 0x000fc4000001140f */
[----:B------:R-:W3:Y:S02]  /*8cf0*/  SHFL.IDX PT, R16, R16, 0x3, 0x181f ;  /* 0x00781f0010107f89 */ /* 0x000ee400000e0000 */
[----:B------:R-:W-:Y:S02]  /*8d00*/  LEA.HI R0, R0, R15, RZ, 0x3 ;  /* 0x0000000f00007211 */ /* 0x000fe400078f18ff */
[----:B------:R2:W-:Y:S02]  /*8d10*/  @P1 LDGSTS.E.BYPASS.LTC128B.128 [R13+0x9100], [R22.64], !P5 ;  /* 0x09100000160d1fae */ /* 0x0005e4000e901d54 */
[----:B------:R-:W-:Y:S02]  /*8d20*/  LOP3.LUT R14, R0, 0xfffffff8, RZ, 0xc0, !PT ;  /* 0xfffffff8000e7812 */ /* 0x000fe400078ec0ff */
[----:B------:R3:W-:Y:S03]  /*8d30*/  @P1 LDGSTS.E.BYPASS.LTC128B.128 [R13+0xd100], [R24.64], !P4 ;  /* 0x0d100000180d1fae */ /* 0x0007e6000e101d54 */
[----:B------:R-:W-:-:S05]  /*8d40*/  IMAD.IADD R14, R15, 0x1, -R14 ;  /* 0x000000010f0e7824 */ /* 0x000fca00078e0a0e */
[----:B------:R-:W-:Y:S02]  /*8d50*/  R2P PR, R14, 0x6 ;  /* 0x000000060e007804 */ /* 0x000fe40000000000 */
[----:B------:R-:W-:Y:S02]  /*8d60*/  ISETP.GT.AND P6, PT, R240, 0x7f, PT ;  /* 0x0000007ff000780c */ /* 0x000fe40003fc4270 */
[----:B-1----:R-:W-:-:S04]  /*8d70*/  @P3 SHF.R.S32.HI R2, RZ, 0x1f, R8 ;  /* 0x0000001fff023819 */ /* 0x002fc80000011408 */
[----:B------:R-:W-:-:S04]  /*8d80*/  @P3 LEA.HI R2, R2, R8, RZ, 0x3 ;  /* 0x0000000802023211 */ /* 0x000fc800078f18ff */
[----:B------:R-:W-:Y:S01]  /*8d90*/  @P3 LOP3.LUT R2, R2, 0xfffffff8, RZ, 0xc0, !PT ;  /* 0xfffffff802023812 */ /* 0x000fe200078ec0ff */
[----:B--2---:R-:W-:-:S04]  /*8da0*/  @P0 IMAD.WIDE R22, R4, 0x2, R18 ;  /* 0x0000000204160825 */ /* 0x004fc800078e0212 */
[----:B------:R-:W-:-:S04]  /*8db0*/  @P0 IMAD.WIDE R18, R32, 0x2, R18 ;  /* 0x0000000220120825 */ /* 0x000fc800078e0212 */
[--C-:B---3--:R-:W-:Y:S01]  /*8dc0*/  @P3 IMAD.WIDE R24, R2, 0x2, R16.reuse ;  /* 0x0000000202183825 */ /* 0x108fe200078e0210 */
[----:B------:R1:W-:Y:S03]  /*8dd0*/  @P0 LDGSTS.E.BYPASS.LTC128B.128 [R6+0xa100], [R18.64], !P5 ;  /* 0x0a10000012060fae */ /* 0x0003e6000e901d54 */
[----:B------:R-:W-:Y:S01]  /*8de0*/  IMAD.SHL.U32 R2, R14, 0x40, RZ ;  /* 0x000000400e027824 */ /* 0x000fe200078e00ff */
[----:B------:R1:W-:Y:S01]  /*8df0*/  @P0 LDGSTS.E.BYPASS.LTC128B.128 [R6+0xe100], [R22.64], !P4 ;  /* 0x0e10000016060fae */ /* 0x0003e2000e101d54 */
[----:B------:R-:W-:Y:S01]  /*8e00*/  @P3 IMAD.SHL.U32 R4, R9, 0x2, RZ ;  /* 0x0000000209043824 */ /* 0x000fe200078e00ff */
[----:B------:R-:W-:Y:S01]  /*8e10*/  ISETP.LT.AND P0, PT, RZ, c[0x0][0x27c], PT ;  /* 0x00009f00ff007a0c */ /* 0x000fe20003f01270 */
[----:B------:R-:W-:Y:S01]  /*8e20*/  @P3 IMAD.WIDE R16, R32, 0x2, R16 ;  /* 0x0000000220103825 */ /* 0x000fe200078e0210 */
[----:B------:R-:W-:-:S04]  /*8e30*/  LOP3.LUT R2, R2, 0x1c0, RZ, 0xc0, !PT ;  /* 0x000001c002027812 */ /* 0x000fc800078ec0ff */
[----:B------:R2:W-:Y:S04]  /*8e40*/  @P3 LDGSTS.E.BYPASS.LTC128B.128 [R4+0xb100], [R16.64], !P5 ;  /* 0x0b10000010043fae */ /* 0x0005e8000e901d54 */
[----:B------:R2:W-:Y:S04]  /*8e50*/  @P3 LDGSTS.E.BYPASS.LTC128B.128 [R4+0xf100], [R24.64], !P4 ;  /* 0x0f10000018043fae */ /* 0x0005e8000e101d54 */
[----:B------:R-:W0:Y:S01]  /*8e60*/  LDGDEPBAR ;  /* 0x00000000000079af */ /* 0x000e220000000000 */
[----:B-1----:R-:W-:-:S05]  /*8e70*/  IMAD.SHL.U32 R6, R20, 0x8, RZ ;  /* 0x0000000814067824 */ /* 0x002fca00078e00ff */
[----:B--2---:R-:W-:Y:S02]  /*8e80*/  LOP3.LUT R4, R2, 0x8, R6, 0xf8, !PT ;  /* 0x0000000802047812 */ /* 0x004fe400078ef806 */
[----:B------:R-:W-:Y:S01]  /*8e90*/  SHF.R.U32.HI R6, RZ, 0x3, R2 ;  /* 0x00000003ff067819 */ /* 0x000fe20000011602 */
[----:B------:R-:W-:-:S03]  /*8ea0*/  IMAD.MOV.U32 R2, RZ, RZ, 0x10 ;  /* 0x00000010ff027424 */ /* 0x000fc600078e00ff */
[----:B------:R-:W-:Y:S01]  /*8eb0*/  LOP3.LUT R4, R4, R6, RZ, 0x3c, !PT ;  /* 0x0000000604047212 */ /* 0x000fe200078e3cff */
[----:B------:R-:W-:Y:S01]  /*8ec0*/  IMAD.SHL.U32 R6, R0, 0x40, RZ ;  /* 0x0000004000067824 */ /* 0x000fe200078e00ff */
[----:B------:R-:W-:Y:S01]  /*8ed0*/  SEL R2, R2, 0xfffffff0, !P1 ;  /* 0xfffffff002027807 */ /* 0x000fe20004800000 */
[----:B------:R-:W-:-:S03]  /*8ee0*/  IMAD.MOV.U32 R0, RZ, RZ, 0x20 ;  /* 0x00000020ff007424 */ /* 0x000fc600078e00ff */
[----:B------:R-:W-:Y:S02]  /*8ef0*/  LOP3.LUT R4, R4, 0xfffffe00, R6, 0xf8, !PT ;  /* 0xfffffe0004047812 */ /* 0x000fe400078ef806 */
[----:B------:R-:W-:Y:S02]  /*8f00*/  SEL R6, RZ, 0x10, P4 ;  /* 0x00000010ff067807 */ /* 0x000fe40002000000 */
[----:B------:R-:W-:Y:S01]  /*8f10*/  SEL R0, R0, 0xffffffe0, !P2 ;  /* 0xffffffe000007807 */ /* 0x000fe20005000000 */
[----:B------:R-:W-:Y:S05]  /*8f20*/  @P0 BRA `(.L_x_108) ;  /* 0x0000002000000947 */ /* 0x000fea0003800000 */
[----:B------:R-:W-:-:S04]  /*8f30*/  DEPBAR.LE SB0, 0x1 ;  /* 0x000080400000791a */ /* 0x000fc80000000000 */
[----:B------:R-:W-:Y:S05]  /*8f40*/  BRA `(.L_x_109) ;  /* 0x000036b000007947 */ /* 0x000fea0003800000 */
.L_x_108:
[----:B------:R-:W-:Y:S01]  /*8f50*/  USHF.R.S32.HI UR30, URZ, 0x1f, UR13 ;  /* 0x0000001f3f1e7899 */ /* 0x000fe2000801140d */
[----:B------:R-:W-:Y:S01]  /*8f60*/  BSSY B2, `(.L_x_109) ;  /* 0x0000369000027945 */ /* 0x000fe20003800000 */
[----:B------:R-:W-:Y:S01]  /*8f70*/  ULDC.64 UR16, c[0x0][0x280] ;  /* 0x0000a00000107ab9 */ /* 0x000fe20000000a00 */
[----:B------:R-:W-:Y:S01]  /*8f80*/  SHF.L.U32 R22, R9, 0x1, RZ ;  /* 0x0000000109167819 */ /* 0x000fe200000006ff */
[----:B------:R-:W-:Y:S02]  /*8f90*/  ULDC.64 UR4, c[0x0][0x290] ;  /* 0x0000a40000047ab9 */ /* 0x000fe40000000a00 */
[----:B------:R-:W-:Y:S02]  /*8fa0*/  UIMAD UR25, UR30, UR16, URZ ;  /* 0x000000101e1972a4 */ /* 0x000fe4000f8e023f */
[----:B------:R-:W-:Y:S02]  /*8fb0*/  UIMAD UR30, UR30, UR4, URZ ;  /* 0x000000041e1e72a4 */ /* 0x000fe4000f8e023f */
[----:B------:R-:W-:-:S02]  /*8fc0*/  UIMAD.WIDE.U32 UR32, UR13, UR16, URZ ;  /* 0x000000100d2072a5 */ /* 0x000fc4000f8e003f */
[----:B------:R-:W-:Y:S02]  /*8fd0*/  UIMAD UR25, UR13, UR17, UR25 ;  /* 0x000000110d1972a4 */ /* 0x000fe4000f8e0219 */
[----:B------:R-:W-:Y:S02]  /*8fe0*/  UIMAD.WIDE.U32 UR34, UR13, UR4, URZ ;  /* 0x000000040d2272a5 */ /* 0x000fe4000f8e003f */
[----:B------:R-:W-:Y:S02]  /*8ff0*/  UIMAD UR30, UR13, UR5, UR30 ;  /* 0x000000050d1e72a4 */ /* 0x000fe4000f8e021e */
[----:B------:R-:W-:Y:S02]  /*9000*/  ULDC.64 UR16, c[0x0][0x270] ;  /* 0x00009c0000107ab9 */ /* 0x000fe40000000a00 */
[----:B------:R-:W-:Y:S02]  /*9010*/  ULDC.U8 UR13, c[0x0][0x298] ;  /* 0x0000a600000d7ab9 */ /* 0x000fe40000000000 */
[----:B------:R-:W-:Y:S01]  /*9020*/  ISETP.NE.AND P0, PT, RZ, UR13, PT ;  /* 0x0000000dff007c0c */ /* 0x000fe2000bf05270 */
[----:B------:R-:W-:-:S02]  /*9030*/  ULDC.64 UR4, c[0x0][0x288] ;  /* 0x0000a20000047ab9 */ /* 0x000fc40000000a00 */
[----:B------:R-:W-:Y:S02]  /*9040*/  ULEA UR16, UP1, UR32, UR16, 0x1 ;  /* 0x0000001020107291 */ /* 0x000fe4000f82083f */
[----:B------:R-:W-:Y:S02]  /*9050*/  ULEA UR4, UP0, UR34, UR4, 0x1 ;  /* 0x0000000422047291 */ /* 0x000fe4000f80083f */
[----:B------:R-:W-:Y:S02]  /*9060*/  UIADD3 UR25, UR25, UR33, URZ ;  /* 0x0000002119197290 */ /* 0x000fe4000fffe03f */
[----:B------:R-:W-:Y:S02]  /*9070*/  UIADD3 UR30, UR30, UR35, URZ ;  /* 0x000000231e1e7290 */ /* 0x000fe4000fffe03f */
[----:B------:R-:W-:Y:S02]  /*9080*/  ULEA.HI.X UR17, UR32, UR17, UR25, 0x1, UP1 ;  /* 0x0000001120117291 */ /* 0x000fe400088f0c19 */
[----:B------:R-:W-:Y:S01]  /*9090*/  ULEA.HI.X UR5, UR34, UR5, UR30, 0x1, UP0 ;  /* 0x0000000522057291 */ /* 0x000fe200080f0c1e */
[----:B------:R-:W-:Y:S05]  /*90a0*/  @!P0 BRA `(.L_x_110) ;  /* 0x0000198000008947 */ /* 0x000fea0003800000 */
[----:B------:R-:W-:Y:S01]  /*90b0*/  ISETP.NE.AND P1, PT, R12, RZ, PT ;  /* 0x000000ff0c00720c */ /* 0x000fe20003f25270 */
[----:B------:R-:W-:Y:S01]  /*90c0*/  IMAD.U32 R26, RZ, RZ, UR16 ;  /* 0x00000010ff1a7e24 */ /* 0x000fe2000f8e00ff */
[----:B------:R-:W-:Y:S01]  /*90d0*/  MOV R27, UR17 ;  /* 0x00000011001b7c02 */ /* 0x000fe20008000f00 */
[----:B------:R-:W-:Y:S01]  /*90e0*/  IMAD.U32 R24, RZ, RZ, UR4 ;  /* 0x00000004ff187e24 */ /* 0x000fe2000f8e00ff */
[----:B------:R-:W-:Y:S01]  /*90f0*/  MOV R25, UR5 ;  /* 0x0000000500197c02 */ /* 0x000fe20008000f00 */
[----:B------:R-:W-:Y:S01]  /*9100*/  BSSY B0, `(.L_x_111) ;  /* 0x0000017000007945 */ /* 0x000fe20003800000 */
[----:B------:R-:W-:Y:S01]  /*9110*/  IMAD.SHL.U32 R16, R3, 0x4, RZ ;  /* 0x0000000403107824 */ /* 0x000fe200078e00ff */
[----:B------:R-:W-:Y:S01]  /*9120*/  CS2R R14, SRZ ;  /* 0x00000000000e7805 */ /* 0x000fe2000001ff00 */
[----:B------:R-:W-:Y:S01]  /*9130*/  CS2R R18, SRZ ;  /* 0x0000000000127805 */ /* 0x000fe2000001ff00 */
[----:B------:R-:W-:Y:S01]  /*9140*/  CS2R R34, SRZ ;  /* 0x0000000000227805 */ /* 0x000fe2000001ff00 */
[----:B------:R-:W-:-:S03]  /*9150*/  CS2R R12, SRZ ;  /* 0x00000000000c7805 */ /* 0x000fc6000001ff00 */
[----:B------:R-:W-:Y:S05]  /*9160*/  @P1 BRA `(.L_x_112) ;  /* 0x0000010000001947 */ /* 0x000fea0003800000 */
[C---:B------:R-:W-:Y:S01]  /*9170*/  IADD3 R14, R16.reuse, 0x20, RZ ;  /* 0x00000020100e7810 */ /* 0x040fe20007ffe0ff */
[----:B------:R-:W-:Y:S01]  /*9180*/  CS2R R34, SRZ ;  /* 0x0000000000227805 */ /* 0x000fe2000001ff00 */
[----:B------:R-:W-:Y:S02]  /*9190*/  ISETP.GE.AND P1, PT, R16, c[0x0][0x27c], PT ;  /* 0x00009f0010007a0c */ /* 0x000fe40003f26270 */
[----:B------:R-:W-:-:S11]  /*91a0*/  ISETP.GE.AND P0, PT, R14, c[0x0][0x27c], PT ;  /* 0x00009f000e007a0c */ /* 0x000fd60003f06270 */
[----:B------:R-:W-:Y:S02]  /*91b0*/  @!P1 IMAD.WIDE R28, R16, 0x2, R26 ;  /* 0x00000002101c9825 */ /* 0x000fe400078e021a */
[----:B------:R-:W-:-:S03]  /*91c0*/  @!P0 SHF.R.S32.HI R15, RZ, 0x1f, R14 ;  /* 0x0000001fff0f8819 */ /* 0x000fc6000001140e */
[----:B------:R1:W5:Y:S01]  /*91d0*/  @!P1 LD.E.64 R18, [R28.64] ;  /* 0x000000141c129980 */ /* 0x000362000c101b00 */
[----:B------:R-:W-:-:S04]  /*91e0*/  @!P0 LEA.HI R14, R15, R14, RZ, 0x2 ;  /* 0x0000000e0f0e8211 */ /* 0x000fc800078f10ff */
[----:B------:R-:W-:-:S05]  /*91f0*/  @!P0 LOP3.LUT R14, R14, 0xfffffffc, RZ, 0xc0, !PT ;  /* 0xfffffffc0e0e8812 */ /* 0x000fca00078ec0ff */
[----:B------:R-:W-:-:S04]  /*9200*/  @!P0 IMAD.WIDE R26, R14, 0x2, R26 ;  /* 0x000000020e1a8825 */ /* 0x000fc800078e021a */
[--C-:B------:R-:W-:Y:S02]  /*9210*/  @!P0 IMAD.WIDE R30, R14, 0x2, R24.reuse ;  /* 0x000000020e1e8825 */ /* 0x100fe400078e0218 */
[----:B------:R-:W-:Y:S02]  /*9220*/  CS2R R14, SRZ ;  /* 0x00000000000e7805 */ /* 0x000fe4000001ff00 */
[----:B------:R-:W-:Y:S01]  /*9230*/  @!P1 IMAD.WIDE R24, R16, 0x2, R24 ;  /* 0x0000000210189825 */ /* 0x000fe200078e0218 */
[----:B------:R1:W5:Y:S04]  /*9240*/  @!P0 LD.E.64 R34, [R30.64] ;  /* 0x000000141e228980 */ /* 0x000368000c101b00 */
[----:B------:R1:W5:Y:S04]  /*9250*/  @!P1 LD.E.64 R12, [R24.64] ;  /* 0x00000014180c9980 */ /* 0x000368000c101b00 */
[----:B------:R1:W5:Y:S02]  /*9260*/  @!P0 LD.E.64 R14, [R26.64] ;  /* 0x000000141a0e8980 */ /* 0x000364000c101b00 */
.L_x_112:
[----:B------:R-:W-:Y:S05]  /*9270*/  BSYNC B0 ;  /* 0x0000000000007941 */ /* 0x000fea0003800000 */
.L_x_111:
[----:B------:R-:W-:Y:S01]  /*9280*/  UIMAD UR4, UR12, -0x80, UR18 ;  /* 0xffffff800c0478a4 */ /* 0x000fe2000f8e0212 */
[--C-:B-1---5:R-:W-:Y:S01]  /*9290*/  SHF.R.U64 R27, R18, 0x10, R19.reuse ;  /* 0x00000010121b7819 */ /* 0x122fe20000001213 */
[--C-:B------:R-:W-:Y:S01]  /*92a0*/  IMAD.MOV.U32 R30, RZ, RZ, R19.reuse ;  /* 0x000000ffff1e7224 */ /* 0x100fe200078e0013 */
[----:B------:R-:W-:Y:S01]  /*92b0*/  SHF.R.U32.HI R26, RZ, 0x10, R19 ;  /* 0x00000010ff1a7819 */ /* 0x000fe20000011613 */
[----:B------:R-:W-:Y:S01]  /*92c0*/  UISETP.LT.AND UP0, UPT, UR4, 0x80, UPT ;  /* 0x000000800400788c */ /* 0x000fe2000bf01270 */
[----:B------:R-:W-:Y:S01]  /*92d0*/  IMAD.MOV.U32 R29, RZ, RZ, R14 ;  /* 0x000000ffff1d7224 */ /* 0x000fe200078e000e */
[--C-:B------:R-:W-:Y:S01]  /*92e0*/  SHF.R.U64 R23, R14, 0x10, R15.reuse ;  /* 0x000000100e177819 */ /* 0x100fe2000000120f */
[--C-:B------:R-:W-:Y:S01]  /*92f0*/  IMAD.MOV.U32 R28, RZ, RZ, R15.reuse ;  /* 0x000000ffff1c7224 */ /* 0x100fe200078e000f */
[----:B------:R-:W-:Y:S01]  /*9300*/  USEL UR4, UR4, 0x80, UP0 ;  /* 0x0000008004047887 */ /* 0x000fe20008000000 */
[----:B------:R-:W-:Y:S01]  /*9310*/  SHF.R.U32.HI R19, RZ, 0x10, R15 ;  /* 0x00000010ff137819 */ /* 0x000fe2000001160f */
[----:B------:R-:W-:Y:S01]  /*9320*/  IMAD.MOV.U32 R15, RZ, RZ, R12 ;  /* 0x000000ffff0f7224 */ /* 0x000fe200078e000c */
[--C-:B------:R-:W-:Y:S01]  /*9330*/  SHF.R.U64 R25, R12, 0x10, R13.reuse ;  /* 0x000000100c197819 */ /* 0x100fe2000000120d */
[--C-:B------:R-:W-:Y:S01]  /*9340*/  IMAD.MOV.U32 R14, RZ, RZ, R13.reuse ;  /* 0x000000ffff0e7224 */ /* 0x100fe200078e000d */
[----:B------:R-:W-:Y:S01]  /*9350*/  SHF.R.U32.HI R24, RZ, 0x10, R13 ;  /* 0x00000010ff187819 */ /* 0x000fe2000001160d */
[----:B------:R-:W-:Y:S01]  /*9360*/  IMAD.MOV.U32 R31, RZ, RZ, R18 ;  /* 0x000000ffff1f7224 */ /* 0x000fe200078e0012 */
[----:B------:R-:W-:Y:S01]  /*9370*/  ISETP.GE.AND P0, PT, R10, UR4, PT ;  /* 0x000000040a007c0c */ /* 0x000fe2000bf06270 */
[----:B------:R-:W-:Y:S01]  /*9380*/  IMAD.MOV.U32 R13, RZ, RZ, R34 ;  /* 0x000000ffff0d7224 */ /* 0x000fe200078e0022 */
[----:B------:R-:W-:-:S04]  /*9390*/  DEPBAR.LE SB0, 0x1 ;  /* 0x000080400000791a */ /* 0x000fc80000000000 */
[--C-:B------:R-:W-:Y:S01]  /*93a0*/  IMAD.MOV.U32 R12, RZ, RZ, R35.reuse ;  /* 0x000000ffff0c7224 */ /* 0x100fe200078e0023 */
[--C-:B------:R-:W-:Y:S01]  /*93b0*/  SHF.R.U64 R18, R34, 0x10, R35.reuse ;  /* 0x0000001022127819 */ /* 0x100fe20000001223 */
[----:B------:R-:W-:Y:S01]  /*93c0*/  BSSY B1, `(.L_x_113) ;  /* 0x000005f000017945 */ /* 0x000fe20003800000 */
[----:B------:R-:W-:Y:S02]  /*93d0*/  SHF.R.U32.HI R17, RZ, 0x10, R35 ;  /* 0x00000010ff117819 */ /* 0x000fe40000011623 */
[----:B------:R-:W-:Y:S02]  /*93e0*/  PRMT R27, R31, 0x5410, R27 ;  /* 0x000054101f1b7816 */ /* 0x000fe4000000001b */
[----:B------:R-:W-:Y:S02]  /*93f0*/  PRMT R26, R30, 0x5410, R26 ;  /* 0x000054101e1a7816 */ /* 0x000fe4000000001a */
[----:B------:R-:W-:Y:S02]  /*9400*/  PRMT R23, R29, 0x5410, R23 ;  /* 0x000054101d177816 */ /* 0x000fe40000000017 */
[----:B------:R-:W-:-:S02]  /*9410*/  PRMT R19, R28, 0x5410, R19 ;  /* 0x000054101c137816 */ /* 0x000fc40000000013 */
[----:B------:R-:W-:Y:S02]  /*9420*/  PRMT R25, R15, 0x5410, R25 ;  /* 0x000054100f197816 */ /* 0x000fe40000000019 */
[----:B------:R-:W-:Y:S02]  /*9430*/  PRMT R24, R14, 0x5410, R24 ;  /* 0x000054100e187816 */ /* 0x000fe40000000018 */
[----:B------:R-:W-:Y:S02]  /*9440*/  PRMT R18, R13, 0x5410, R18 ;  /* 0x000054100d127816 */ /* 0x000fe40000000012 */
[----:B------:R-:W-:Y:S01]  /*9450*/  PRMT R17, R12, 0x5410, R17 ;  /* 0x000054100c117816 */ /* 0x000fe20000000011 */
[----:B------:R-:W-:Y:S06]  /*9460*/  BAR.SYNC.DEFER_BLOCKING 0x0 ;  /* 0x0000000000007b1d */ /* 0x000fec0000010000 */
[----:B------:R-:W-:Y:S05]  /*9470*/  @P0 BRA `(.L_x_114) ;  /* 0x0000053000000947 */ /* 0x000fea0003800000 */
[----:B------:R-:W-:Y:S01]  /*9480*/  ISETP.GE.AND P0, PT, R16, c[0x0][0x27c], PT ;  /* 0x00009f0010007a0c */ /* 0x000fe20003f06270 */
[----:B------:R-:W-:-:S12]  /*9490*/  BSSY B0, `(.L_x_115) ;  /* 0x0000028000007945 */ /* 0x000fd80003800000 */
[----:B------:R-:W-:Y:S05]  /*94a0*/  @P0 BRA `(.L_x_116) ;  /* 0x0000026000000947 */ /* 0x000fea0003800000 */
[----:B------:R-:W1:Y:S01]  /*94b0*/  LDS.128 R12, [R22+0x100] ;  /* 0x00010000160c7984 */ /* 0x000e620000000c00 */
[----:B------:R-:W-:Y:S01]  /*94c0*/  SHF.L.U32 R34, R27, 0x10, RZ ;  /* 0x000000101b227819 */ /* 0x000fe200000006ff */
[C---:B------:R-:W-:Y:S01]  /*94d0*/  IMAD.U32 R31, R25.reuse, 0x10000, RZ ;  /* 0x00010000191f7824 */ /* 0x040fe200078e00ff */
[----:B------:R-:W-:Y:S02]  /*94e0*/  LOP3.LUT R30, R25, 0xffff0000, RZ, 0xc0, !PT ;  /* 0xffff0000191e7812 */ /* 0x000fe400078ec0ff */
[----:B------:R-:W-:Y:S02]  /*94f0*/  LOP3.LUT R33, R27, 0xffff0000, RZ, 0xc0, !PT ;  /* 0xffff00001b217812 */ /* 0x000fe400078ec0ff */
[C---:B-1----:R-:W-:Y:S02]  /*9500*/  LOP3.LUT R28, R12.reuse, 0xffff0000, RZ, 0xc0, !PT ;  /* 0xffff00000c1c7812 */ /* 0x042fe400078ec0ff */
[----:B------:R-:W-:Y:S02]  /*9510*/  LOP3.LUT R37, R13, 0xffff0000, RZ, 0xc0, !PT ;  /* 0xffff00000d257812 */ /* 0x000fe400078ec0ff */
[----:B------:R-:W-:-:S02]  /*9520*/  SHF.L.U32 R29, R12, 0x10, RZ ;  /* 0x000000100c1d7819 */ /* 0x000fc400000006ff */
[----:B------:R-:W-:Y:S01]  /*9530*/  SHF.L.U32 R12, R13, 0x10, RZ ;  /* 0x000000100d0c7819 */ /* 0x000fe200000006ff */
[-C--:B------:R-:W-:Y:S01]  /*9540*/  FMUL.FTZ R13, R28, R31.reuse ;  /* 0x0000001f1c0d7220 */ /* 0x080fe20000410000 */
[----:B------:R-:W-:Y:S01]  /*9550*/  SHF.L.U32 R36, R14, 0x10, RZ ;  /* 0x000000100e247819 */ /* 0x000fe200000006ff */
[----:B------:R-:W-:Y:S01]  /*9560*/  FMUL.FTZ R28, R28, R34 ;  /* 0x000000221c1c7220 */ /* 0x000fe20000410000 */
[----:B------:R-:W-:Y:S01]  /*9570*/  LOP3.LUT R35, R14, 0xffff0000, RZ, 0xc0, !PT ;  /* 0xffff00000e237812 */ /* 0x000fe200078ec0ff */
[C---:B------:R-:W-:Y:S01]  /*9580*/  IMAD.U32 R14, R15.reuse, 0x10000, RZ ;  /* 0x000100000f0e7824 */ /* 0x040fe200078e00ff */
[----:B------:R-:W-:Y:S01]  /*9590*/  LOP3.LUT R38, R15, 0xffff0000, RZ, 0xc0, !PT ;  /* 0xffff00000f267812 */ /* 0x000fe200078ec0ff */
[----:B------:R-:W-:Y:S02]  /*95a0*/  FMUL.FTZ R15, R37, R30 ;  /* 0x0000001e250f7220 */ /* 0x000fe40000410000 */
[C---:B------:R-:W-:Y:S01]  /*95b0*/  FFMA.FTZ R13, R29.reuse, R34, -R13 ;  /* 0x000000221d0d7223 */ /* 0x040fe2000001080d */
[----:B------:R-:W-:Y:S01]  /*95c0*/  SHF.L.U32 R34, R26, 0x10, RZ ;  /* 0x000000101a227819 */ /* 0x000fe200000006ff */
[----:B------:R-:W-:Y:S01]  /*95d0*/  FFMA.FTZ R28, R29, R31, R28 ;  /* 0x0000001f1d1c7223 */ /* 0x000fe2000001001c */
[C---:B------:R-:W-:Y:S01]  /*95e0*/  SHF.L.U32 R31, R24.reuse, 0x10, RZ ;  /* 0x00000010181f7819 */ /* 0x040fe200000006ff */
[-C--:B------:R-:W-:Y:S01]  /*95f0*/  FMUL.FTZ R37, R37, R33.reuse ;  /* 0x0000002125257220 */ /* 0x080fe20000410000 */
[----:B------:R-:W-:Y:S01]  /*9600*/  LOP3.LUT R29, R24, 0xffff0000, RZ, 0xc0, !PT ;  /* 0xffff0000181d7812 */ /* 0x000fe200078ec0ff */
[----:B------:R-:W-:Y:S01]  /*9610*/  FFMA.FTZ R15, R12, R33, -R15 ;  /* 0x000000210c0f7223 */ /* 0x000fe2000001080f */
[----:B------:R-:W-:Y:S01]  /*9620*/  LOP3.LUT R33, R26, 0xffff0000, RZ, 0xc0, !PT ;  /* 0xffff00001a217812 */ /* 0x000fe200078ec0ff */
[----:B------:R-:W-:-:S02]  /*9630*/  FFMA.FTZ R37, R12, R30, R37 ;  /* 0x0000001e0c257223 */ /* 0x000fc40000010025 */
[C---:B------:R-:W-:Y:S02]  /*9640*/  FMUL.FTZ R12, R35.reuse, R31 ;  /* 0x0000001f230c7220 */ /* 0x040fe40000410000 */
[C---:B------:R-:W-:Y:S02]  /*9650*/  FMUL.FTZ R30, R38.reuse, R29 ;  /* 0x0000001d261e7220 */ /* 0x040fe40000410000 */
[-C--:B------:R-:W-:Y:S02]  /*9660*/  FMUL.FTZ R35, R35, R34.reuse ;  /* 0x0000002223237220 */ /* 0x080fe40000410000 */
[----:B------:R-:W-:Y:S02]  /*9670*/  FMUL.FTZ R38, R38, R33 ;  /* 0x0000002126267220 */ /* 0x000fe40000410000 */
[----:B------:R-:W-:Y:S01]  /*9680*/  FFMA.FTZ R34, R36, R34, -R12 ;  /* 0x0000002224227223 */ /* 0x000fe2000001080c */
[----:B------:R-:W-:Y:S01]  /*9690*/  F2FP.BF16.PACK_AB R12, R28, R13 ;  /* 0x0000000d1c0c723e */ /* 0x000fe200000010ff */
[----:B------:R-:W-:Y:S01]  /*96a0*/  FFMA.FTZ R35, R36, R31, R35 ;  /* 0x0000001f24237223 */ /* 0x000fe20000010023 */
[----:B------:R-:W-:Y:S01]  /*96b0*/  F2FP.BF16.PACK_AB R13, R37, R15 ;  /* 0x0000000f250d723e */ /* 0x000fe200000010ff */
[----:B------:R-:W-:-:S02]  /*96c0*/  FFMA.FTZ R30, R14, R33, -R30 ;  /* 0x000000210e1e7223 */ /* 0x000fc4000001081e */
[----:B------:R-:W-:Y:S01]  /*96d0*/  FFMA.FTZ R38, R14, R29, R38 ;  /* 0x0000001d0e267223 */ /* 0x000fe20000010026 */
[----:B------:R-:W-:-:S04]  /*96e0*/  F2FP.BF16.PACK_AB R14, R35, R34 ;  /* 0x00000022230e723e */ /* 0x000fc800000010ff */
[----:B------:R-:W-:-:S05]  /*96f0*/  F2FP.BF16.PACK_AB R15, R38, R30 ;  /* 0x0000001e260f723e */ /* 0x000fca00000010ff */
[----:B------:R1:W-:Y:S02]  /*9700*/  STS.128 [R22+0x100], R12 ;  /* 0x0001000c16007388 */ /* 0x0003e40000000c00 */
.L_x_116:
[----:B------:R-:W-:Y:S05]  /*9710*/  BSYNC B0 ;  /* 0x0000000000007941 */ /* 0x000fea0003800000 */
.L_x_115:
[----:B-1----:R-:W-:-:S04]  /*9720*/  IADD3 R12, R16, 0x20, RZ ;  /* 0x00000020100c7810 */ /* 0x002fc80007ffe0ff */
[----:B------:R-:W-:-:S13]  /*9730*/  ISETP.GE.AND P0, PT, R12, c[0x0][0x27c], PT ;  /* 0x00009f000c007a0c */ /* 0x000fda0003f06270 */
[----:B------:R-:W-:Y:S05]  /*9740*/  @P0 BRA `(.L_x_114) ;  /* 0x0000026000000947 */ /* 0x000fea0003800000 */
[----:B------:R-:W1:Y:S01]  /*9750*/  LDS.128 R12, [R22+0x4100] ;  /* 0x00410000160c7984 */ /* 0x000e620000000c00 */
[C---:B------:R-:W-:Y:S01]  /*9760*/  SHF.L.U32 R34, R23.reuse, 0x10, RZ ;  /* 0x0000001017227819 */ /* 0x040fe200000006ff */
        /* <DEDUP_REMOVED lines=14> */
[----:B------:R-:W-:Y:S01]  /*9850*/  FFMA.FTZ R13, R29, R34, -R13 ;  /* 0x000000221d0d7223 */ /* 0x000fe2000001080d */
[----:B------:R-:W-:Y:S01]  /*9860*/  SHF.L.U32 R34, R19, 0x10, RZ ;  /* 0x0000001013227819 */ /* 0x000fe200000006ff */
[----:B------:R-:W-:Y:S01]  /*9870*/  FFMA.FTZ R28, R29, R31, R28 ;  /* 0x0000001f1d1c7223 */ /* 0x000fe2000001001c */
[----:B------:R-:W-:Y:S01]  /*9880*/  SHF.L.U32 R31, R17, 0x10, RZ ;  /* 0x00000010111f7819 */ /* 0x000fe200000006ff */
[-C--:B------:R-:W-:Y:S01]  /*9890*/  FMUL.FTZ R37, R37, R33.reuse ;  /* 0x0000002125257220 */ /* 0x080fe20000410000 */
[----:B------:R-:W-:Y:S01]  /*98a0*/  LOP3.LUT R29, R17, 0xffff0000, RZ, 0xc0, !PT ;  /* 0xffff0000111d7812 */ /* 0x000fe200078ec0ff */
[C---:B------:R-:W-:Y:S01]  /*98b0*/  FFMA.FTZ R15, R12.reuse, R33, -R15 ;  /* 0x000000210c0f7223 */ /* 0x040fe2000001080f */
        /* <DEDUP_REMOVED lines=15> */
.L_x_114:
[----:B------:R-:W-:Y:S05]  /*99b0*/  BSYNC B1 ;  /* 0x0000000000017941 */ /* 0x000fea0003800000 */
.L_x_113:
[----:B-1----:R-:W-:Y:S01]  /*99c0*/  IADD3 R12, R10, 0x20, RZ ;  /* 0x000000200a0c7810 */ /* 0x002fe20007ffe0ff */
[----:B------:R-:W-:Y:S03]  /*99d0*/  BSSY B1, `(.L_x_117) ;  /* 0x0000056000017945 */ /* 0x000fe60003800000 */
[----:B------:R-:W-:-:S13]  /*99e0*/  ISETP.GE.AND P0, PT, R12, UR4, PT ;  /* 0x000000040c007c0c */ /* 0x000fda000bf06270 */
[----:B------:R-:W-:Y:S05]  /*99f0*/  @P0 BRA `(.L_x_118) ;  /* 0x0000053000000947 */ /* 0x000fea0003800000 */
[----:B------:R-:W-:Y:S01]  /*9a00*/  ISETP.GE.AND P0, PT, R16, c[0x0][0x27c], PT ;  /* 0x00009f0010007a0c */ /* 0x000fe20003f06270 */
[----:B------:R-:W-:-:S12]  /*9a10*/  BSSY B0, `(.L_x_119) ;  /* 0x0000028000007945 */ /* 0x000fd80003800000 */
[----:B------:R-:W-:Y:S05]  /*9a20*/  @P0 BRA `(.L_x_120) ;  /* 0x0000026000000947 */ /* 0x000fea0003800000 */
[----:B------:R-:W1:Y:S01]  /*9a30*/  LDS.128 R12, [R22+0x1100] ;  /* 0x00110000160c7984 */ /* 0x000e620000000c00 */
[----:B------:R-:W-:Y:S01]  /*9a40*/  SHF.L.U32 R33, R27, 0x10, RZ ;  /* 0x000000101b217819 */ /* 0x000fe200000006ff */
[----:B------:R-:W-:Y:S01]  /*9a50*/  IMAD.U32 R30, R25, 0x10000, RZ ;  /* 0x00010000191e7824 */ /* 0x000fe200078e00ff */
[----:B------:R-:W-:Y:S02]  /*9a60*/  LOP3.LUT R31, R27, 0xffff0000, RZ, 0xc0, !PT ;  /* 0xffff00001b1f7812 */ /* 0x000fe400078ec0ff */
[C---:B-1----:R-:W-:Y:S01]  /*9a70*/  LOP3.LUT R28, R12.reuse, 0xffff0000, RZ, 0xc0, !PT ;  /* 0xffff00000c1c7812 */ /* 0x042fe200078ec0ff */
[----:B------:R-:W-:Y:S01]  /*9a80*/  IMAD.U32 R34, R15, 0x10000, RZ ;  /* 0x000100000f227824 */ /* 0x000fe200078e00ff */
[----:B------:R-:W-:Y:S02]  /*9a90*/  SHF.L.U32 R29, R12, 0x10, RZ ;  /* 0x000000100c1d7819 */ /* 0x000fe400000006ff */
[C---:B------:R-:W-:Y:S02]  /*9aa0*/  SHF.L.U32 R12, R13.reuse, 0x10, RZ ;  /* 0x000000100d0c7819 */ /* 0x040fe400000006ff */
[----:B------:R-:W-:-:S02]  /*9ab0*/  LOP3.LUT R37, R13, 0xffff0000, RZ, 0xc0, !PT ;  /* 0xffff00000d257812 */ /* 0x000fc400078ec0ff */
[----:B------:R-:W-:Y:S02]  /*9ac0*/  LOP3.LUT R13, R25, 0xffff0000, RZ, 0xc0, !PT ;  /* 0xffff0000190d7812 */ /* 0x000fe400078ec0ff */
[C---:B------:R-:W-:Y:S02]  /*9ad0*/  SHF.L.U32 R36, R14.reuse, 0x10, RZ ;  /* 0x000000100e247819 */ /* 0x040fe400000006ff */
[----:B------:R-:W-:Y:S01]  /*9ae0*/  LOP3.LUT R35, R14, 0xffff0000, RZ, 0xc0, !PT ;  /* 0xffff00000e237812 */ /* 0x000fe200078ec0ff */
[-C--:B------:R-:W-:Y:S01]  /*9af0*/  FMUL.FTZ R14, R30, R28.reuse ;  /* 0x0000001c1e0e7220 */ /* 0x080fe20000410000 */
[----:B------:R-:W-:Y:S01]  /*9b00*/  LOP3.LUT R38, R15, 0xffff0000, RZ, 0xc0, !PT ;  /* 0xffff00000f267812 */ /* 0x000fe200078ec0ff */
[----:B------:R-:W-:Y:S02]  /*9b10*/  FMUL.FTZ R28, R33, R28 ;  /* 0x0000001c211c7220 */ /* 0x000fe40000410000 */
[----:B------:R-:W-:Y:S02]  /*9b20*/  FMUL.FTZ R15, R13, R37 ;  /* 0x000000250d0f7220 */ /* 0x000fe40000410000 */
[-C--:B------:R-:W-:Y:S01]  /*9b30*/  FFMA.FTZ R14, R33, R29.reuse, -R14 ;  /* 0x0000001d210e7223 */ /* 0x080fe2000001080e */
[----:B------:R-:W-:Y:S01]  /*9b40*/  SHF.L.U32 R33, R26, 0x10, RZ ;  /* 0x000000101a217819 */ /* 0x000fe200000006ff */
[----:B------:R-:W-:Y:S01]  /*9b50*/  FFMA.FTZ R28, R30, R29, R28 ;  /* 0x0000001d1e1c7223 */ /* 0x000fe2000001001c */
[C---:B------:R-:W-:Y:S01]  /*9b60*/  SHF.L.U32 R30, R24.reuse, 0x10, RZ ;  /* 0x00000010181e7819 */ /* 0x040fe200000006ff */
[C---:B------:R-:W-:Y:S01]  /*9b70*/  FMUL.FTZ R37, R31.reuse, R37 ;  /* 0x000000251f257220 */ /* 0x040fe20000410000 */
[----:B------:R-:W-:Y:S01]  /*9b80*/  LOP3.LUT R29, R24, 0xffff0000, RZ, 0xc0, !PT ;  /* 0xffff0000181d7812 */ /* 0x000fe200078ec0ff */
[-C--:B------:R-:W-:Y:S01]  /*9b90*/  FFMA.FTZ R15, R31, R12.reuse, -R15 ;  /* 0x0000000c1f0f7223 */ /* 0x080fe2000001080f */
[----:B------:R-:W-:Y:S01]  /*9ba0*/  LOP3.LUT R31, R26, 0xffff0000, RZ, 0xc0, !PT ;  /* 0xffff00001a1f7812 */ /* 0x000fe200078ec0ff */
[----:B------:R-:W-:-:S02]  /*9bb0*/  FFMA.FTZ R13, R13, R12, R37 ;  /* 0x0000000c0d0d7223 */ /* 0x000fc40000010025 */
[-C--:B------:R-:W-:Y:S02]  /*9bc0*/  FMUL.FTZ R12, R30, R35.reuse ;  /* 0x000000231e0c7220 */ /* 0x080fe40000410000 */
[----:B------:R-:W-:Y:S01]  /*9bd0*/  FMUL.FTZ R37, R33, R35 ;  /* 0x0000002321257220 */ /* 0x000fe20000410000 */
[----:B------:R-:W-:Y:S01]  /*9be0*/  F2FP.BF16.PACK_AB R13, R13, R15 ;  /* 0x0000000f0d0d723e */ /* 0x000fe200000010ff */
[-C--:B------:R-:W-:Y:S02]  /*9bf0*/  FMUL.FTZ R35, R29, R38.reuse ;  /* 0x000000261d237220 */ /* 0x080fe40000410000 */
[----:B------:R-:W-:Y:S02]  /*9c00*/  FMUL.FTZ R38, R31, R38 ;  /* 0x000000261f267220 */ /* 0x000fe40000410000 */
[----:B------:R-:W-:Y:S01]  /*9c10*/  FFMA.FTZ R33, R33, R36, -R12 ;  /* 0x0000002421217223 */ /* 0x000fe2000001080c */
[----:B------:R-:W-:Y:S01]  /*9c20*/  F2FP.BF16.PACK_AB R12, R28, R14 ;  /* 0x0000000e1c0c723e */ /* 0x000fe200000010ff */
[----:B------:R-:W-:-:S02]  /*9c30*/  FFMA.FTZ R37, R30, R36, R37 ;  /* 0x000000241e257223 */ /* 0x000fc40000010025 */
[-C--:B------:R-:W-:Y:S02]  /*9c40*/  FFMA.FTZ R35, R31, R34.reuse, -R35 ;  /* 0x000000221f237223 */ /* 0x080fe40000010823 */
[----:B------:R-:W-:Y:S01]  /*9c50*/  FFMA.FTZ R38, R29, R34, R38 ;  /* 0x000000221d267223 */ /* 0x000fe20000010026 */
[----:B------:R-:W-:-:S04]  /*9c60*/  F2FP.BF16.PACK_AB R14, R37, R33 ;  /* 0x00000021250e723e */ /* 0x000fc800000010ff */
[----:B------:R-:W-:-:S05]  /*9c70*/  F2FP.BF16.PACK_AB R15, R38, R35 ;  /* 0x00000023260f723e */ /* 0x000fca00000010ff */
[----:B------:R1:W-:Y:S02]  /*9c80*/  STS.128 [R22+0x1100], R12 ;  /* 0x0011000c16007388 */ /* 0x0003e40000000c00 */
.L_x_120:
[----:B------:R-:W-:Y:S05]  /*9c90*/  BSYNC B0 ;  /* 0x0000000000007941 */ /* 0x000fea0003800000 */
.L_x_119:
[----:B-1----:R-:W-:-:S04]  /*9ca0*/  IADD3 R12, R16, 0x20, RZ ;  /* 0x00000020100c7810 */ /* 0x002fc80007ffe0ff */
[----:B------:R-:W-:-:S13]  /*9cb0*/  ISETP.GE.AND P0, PT, R12, c[0x0][0x27c], PT ;  /* 0x00009f000c007a0c */ /* 0x000fda0003f06270 */
[----:B------:R-:W-:Y:S05]  /*9cc0*/  @P0 BRA `(.L_x_118) ;  /* 0x0000026000000947 */ /* 0x000fea0003800000 */
[----:B------:R-:W1:Y:S01]  /*9cd0*/  LDS.128 R12, [R22+0x5100] ;  /* 0x00510000160c7984 */ /* 0x000e620000000c00 */
[C---:B------:R-:W-:Y:S01]  /*9ce0*/  SHF.L.U32 R33, R23.reuse, 0x10, RZ ;  /* 0x0000001017217819 */ /* 0x040fe200000006ff */
        /* <DEDUP_REMOVED lines=10> */
[CC--:B------:R-:W-:Y:S01]  /*9d90*/  FMUL.FTZ R14, R30.reuse, R28.reuse ;  /* 0x0000001c1e0e7220 */ /* 0x0c0fe20000410000 */
[----:B------:R-:W-:Y:S01]  /*9da0*/  LOP3.LUT R38, R15, 0xffff0000, RZ, 0xc0, !PT ;  /* 0xffff00000f267812 */ /* 0x000fe200078ec0ff */
[----:B------:R-:W-:Y:S02]  /*9db0*/  FMUL.FTZ R28, R33, R28 ;  /* 0x0000001c211c7220 */ /* 0x000fe40000410000 */
[----:B------:R-:W-:Y:S02]  /*9dc0*/  FMUL.FTZ R15, R13, R37 ;  /* 0x000000250d0f7220 */ /* 0x000fe40000410000 */
[-C--:B------:R-:W-:Y:S01]  /*9dd0*/  FFMA.FTZ R14, R33, R29.reuse, -R14 ;  /* 0x0000001d210e7223 */ /* 0x080fe2000001080e */
[----:B------:R-:W-:Y:S01]  /*9de0*/  SHF.L.U32 R33, R19, 0x10, RZ ;  /* 0x0000001013217819 */ /* 0x000fe200000006ff */
[----:B------:R-:W-:Y:S01]  /*9df0*/  FFMA.FTZ R28, R30, R29, R28 ;  /* 0x0000001d1e1c7223 */ /* 0x000fe2000001001c */
[----:B------:R-:W-:Y:S01]  /*9e00*/  SHF.L.U32 R30, R17, 0x10, RZ ;  /* 0x00000010111e7819 */ /* 0x000fe200000006ff */
[----:B------:R-:W-:Y:S01]  /*9e10*/  FMUL.FTZ R37, R31, R37 ;  /* 0x000000251f257220 */ /* 0x000fe20000410000 */
        /* <DEDUP_REMOVED lines=17> */
.L_x_118:
[----:B------:R-:W-:Y:S05]  /*9f30*/  BSYNC B1 ;  /* 0x0000000000017941 */ /* 0x000fea0003800000 */
.L_x_117:
        /* <DEDUP_REMOVED lines=45> */
.L_x_124:
[----:B------:R-:W-:Y:S05]  /*a210*/  BSYNC B0 ;  /* 0x0000000000007941 */ /* 0x000fea0003800000 */
.L_x_123:
        /* <DEDUP_REMOVED lines=41> */
.L_x_122:
[----:B------:R-:W-:Y:S05]  /*a4b0*/  BSYNC B1 ;  /* 0x0000000000017941 */ /* 0x000fea0003800000 */
.L_x_121:
[----:B-1----:R-:W-:-:S04]  /*a4c0*/  IADD3 R12, R10, 0x60, RZ ;  /* 0x000000600a0c7810 */ /* 0x002fc80007ffe0ff */
[----:B------:R-:W-:-:S13]  /*a4d0*/  ISETP.GE.AND P0, PT, R12, UR4, PT ;  /* 0x000000040c007c0c */ /* 0x000fda000bf06270 */
[----:B------:R-:W-:Y:S05]  /*a4e0*/  @P0 BRA `(.L_x_125) ;  /* 0x0000210000000947 */ /* 0x000fea0003800000 */
[----:B------:R-:W-:Y:S01]  /*a4f0*/  ISETP.GE.AND P0, PT, R16, c[0x0][0x27c], PT ;  /* 0x00009f0010007a0c */ /* 0x000fe20003f06270 */
[----:B------:R-:W-:-:S12]  /*a500*/  BSSY B0, `(.L_x_126) ;  /* 0x0000028000007945 */ /* 0x000fd80003800000 */
[----:B------:R-:W-:Y:S05]  /*a510*/  @P0 BRA `(.L_x_127) ;  /* 0x0000026000000947 */ /* 0x000fea0003800000 */
[----:B------:R-:W1:Y:S01]  /*a520*/  LDS.128 R12, [R22+0x3100] ;  /* 0x00310000160c7984 */ /* 0x000e620000000c00 */
[----:B------:R-:W-:Y:S02]  /*a530*/  LOP3.LUT R31, R27, 0xffff0000, RZ, 0xc0, !PT ;  /* 0xffff00001b1f7812 */ /* 0x000fe400078ec0ff */
[C---:B-1----:R-:W-:Y:S01]  /*a540*/  SHF.L.U32 R29, R12.reuse, 0x10, RZ ;  /* 0x000000100c1d7819 */ /* 0x042fe200000006ff */
[----:B------:R-:W-:Y:S01]  /*a550*/  IMAD.U32 R33, R15, 0x10000, RZ ;  /* 0x000100000f217824 */ /* 0x000fe200078e00ff */
[----:B------:R-:W-:Y:S02]  /*a560*/  LOP3.LUT R28, R12, 0xffff0000, RZ, 0xc0, !PT ;  /* 0xffff00000c1c7812 */ /* 0x000fe400078ec0ff */
[C---:B------:R-:W-:Y:S02]  /*a570*/  SHF.L.U32 R12, R13.reuse, 0x10, RZ ;  /* 0x000000100d0c7819 */ /* 0x040fe400000006ff */
[----:B------:R-:W-:Y:S02]  /*a580*/  LOP3.LUT R30, R13, 0xffff0000, RZ, 0xc0, !PT ;  /* 0xffff00000d1e7812 */ /* 0x000fe400078ec0ff */
[----:B------:R-:W-:Y:S01]  /*a590*/  SHF.L.U32 R13, R27, 0x10, RZ ;  /* 0x000000101b0d7819 */ /* 0x000fe200000006ff */
[C---:B------:R-:W-:Y:S01]  /*a5a0*/  IMAD.U32 R27, R25.reuse, 0x10000, RZ ;  /* 0x00010000191b7824 */ /* 0x040fe200078e00ff */
[----:B------:R-:W-:-:S02]  /*a5b0*/  LOP3.LUT R25, R25, 0xffff0000, RZ, 0xc0, !PT ;  /* 0xffff000019197812 */ /* 0x000fc400078ec0ff */
[C---:B------:R-:W-:Y:S02]  /*a5c0*/  SHF.L.U32 R35, R14.reuse, 0x10, RZ ;  /* 0x000000100e237819 */ /* 0x040fe400000006ff */
[----:B------:R-:W-:Y:S01]  /*a5d0*/  LOP3.LUT R34, R14, 0xffff0000, RZ, 0xc0, !PT ;  /* 0xffff00000e227812 */ /* 0x000fe200078ec0ff */
[----:B------:R-:W-:Y:S01]  /*a5e0*/  FMUL.FTZ R14, R27, R28 ;  /* 0x0000001c1b0e7220 */ /* 0x000fe20000410000 */
[----:B------:R-:W-:Y:S01]  /*a5f0*/  LOP3.LUT R36, R15, 0xffff0000, RZ, 0xc0, !PT ;  /* 0xffff00000f247812 */ /* 0x000fe200078ec0ff */
[----:B------:R-:W-:Y:S02]  /*a600*/  FMUL.FTZ R15, R25, R30 ;  /* 0x0000001e190f7220 */ /* 0x000fe40000410000 */
[C---:B------:R-:W-:Y:S02]  /*a610*/  FMUL.FTZ R28, R13.reuse, R28 ;  /* 0x0000001c0d1c7220 */ /* 0x040fe40000410000 */
[-C--:B------:R-:W-:Y:S02]  /*a620*/  FFMA.FTZ R14, R13, R29.reuse, -R14 ;  /* 0x0000001d0d0e7223 */ /* 0x080fe4000001080e */
[----:B------:R-:W-:Y:S01]  /*a630*/  FFMA.FTZ R13, R31, R12, -R15 ;  /* 0x0000000c1f0d7223 */ /* 0x000fe2000001080f */
[----:B------:R-:W-:Y:S01]  /*a640*/  SHF.L.U32 R15, R24, 0x10, RZ ;  /* 0x00000010180f7819 */ /* 0x000fe200000006ff */
[----:B------:R-:W-:Y:S01]  /*a650*/  FFMA.FTZ R28, R27, R29, R28 ;  /* 0x0000001d1b1c7223 */ /* 0x000fe2000001001c */
[----:B------:R-:W-:Y:S01]  /*a660*/  SHF.L.U32 R27, R26, 0x10, RZ ;  /* 0x000000101a1b7819 */ /* 0x000fe200000006ff */
[----:B------:R-:W-:Y:S01]  /*a670*/  FMUL.FTZ R30, R31, R30 ;  /* 0x0000001e1f1e7220 */ /* 0x000fe20000410000 */
[----:B------:R-:W-:-:S02]  /*a680*/  LOP3.LUT R24, R24, 0xffff0000, RZ, 0xc0, !PT ;  /* 0xffff000018187812 */ /* 0x000fc400078ec0ff */
[----:B------:R-:W-:Y:S01]  /*a690*/  LOP3.LUT R26, R26, 0xffff0000, RZ, 0xc0, !PT ;  /* 0xffff00001a1a7812 */ /* 0x000fe200078ec0ff */
[----:B------:R-:W-:Y:S02]  /*a6a0*/  FFMA.FTZ R30, R25, R12, R30 ;  /* 0x0000000c191e7223 */ /* 0x000fe4000001001e */
[-C--:B------:R-:W-:Y:S02]  /*a6b0*/  FMUL.FTZ R12, R15, R34.reuse ;  /* 0x000000220f0c7220 */ /* 0x080fe40000410000 */
[----:B------:R-:W-:Y:S01]  /*a6c0*/  FMUL.FTZ R34, R27, R34 ;  /* 0x000000221b227220 */ /* 0x000fe20000410000 */
[----:B------:R-:W-:Y:S01]  /*a6d0*/  F2FP.BF16.PACK_AB R13, R30, R13 ;  /* 0x0000000d1e0d723e */ /* 0x000fe200000010ff */
[-C--:B------:R-:W-:Y:S02]  /*a6e0*/  FMUL.FTZ R25, R24, R36.reuse ;  /* 0x0000002418197220 */ /* 0x080fe40000410000 */
[----:B------:R-:W-:Y:S02]  /*a6f0*/  FMUL.FTZ R36, R26, R36 ;  /* 0x000000241a247220 */ /* 0x000fe40000410000 */
[----:B------:R-:W-:-:S02]  /*a700*/  FFMA.FTZ R34, R15, R35, R34 ;  /* 0x000000230f227223 */ /* 0x000fc40000010022 */
[----:B------:R-:W-:Y:S01]  /*a710*/  FFMA.FTZ R27, R27, R35, -R12 ;  /* 0x000000231b1b7223 */ /* 0x000fe2000001080c */
[----:B------:R-:W-:Y:S01]  /*a720*/  F2FP.BF16.PACK_AB R12, R28, R14 ;  /* 0x0000000e1c0c723e */ /* 0x000fe200000010ff */
[-C--:B------:R-:W-:Y:S02]  /*a730*/  FFMA.FTZ R15, R26, R33.reuse, -R25 ;  /* 0x000000211a0f7223 */ /* 0x080fe40000010819 */
[----:B------:R-:W-:Y:S01]  /*a740*/  FFMA.FTZ R36, R24, R33, R36 ;  /* 0x0000002118247223 */ /* 0x000fe20000010024 */
[----:B------:R-:W-:-:S04]  /*a750*/  F2FP.BF16.PACK_AB R14, R34, R27 ;  /* 0x0000001b220e723e */ /* 0x000fc800000010ff */
[----:B------:R-:W-:-:S05]  /*a760*/  F2FP.BF16.PACK_AB R15, R36, R15 ;  /* 0x0000000f240f723e */ /* 0x000fca00000010ff */
[----:B------:R1:W-:Y:S02]  /*a770*/  STS.128 [R22+0x3100], R12 ;  /* 0x0031000c16007388 */ /* 0x0003e40000000c00 */
.L_x_127:
[----:B------:R-:W-:Y:S05]  /*a780*/  BSYNC B0 ;  /* 0x0000000000007941 */ /* 0x000fea0003800000 */
.L_x_126:
[----:B------:R-:W-:-:S04]  /*a790*/  IADD3 R16, R16, 0x20, RZ ;  /* 0x0000002010107810 */ /* 0x000fc80007ffe0ff */
[----:B------:R-:W-:-:S13]  /*a7a0*/  ISETP.GE.AND P0, PT, R16, c[0x0][0x27c], PT ;  /* 0x00009f0010007a0c */ /* 0x000fda0003f06270 */
[----:B------:R-:W-:Y:S05]  /*a7b0*/  @P0 BRA `(.L_x_125) ;  /* 0x00001e3000000947 */ /* 0x000fea0003800000 */
[----:B-1----:R-:W1:Y:S01]  /*a7c0*/  LDS.128 R12, [R22+0x7100] ;  /* 0x00710000160c7984 */ /* 0x002e620000000c00 */
        /* <DEDUP_REMOVED lines=11> */
[-C--:B------:R-:W-:Y:S01]  /*a880*/  FMUL.FTZ R14, R23, R16.reuse ;  /* 0x00000010170e7220 */ /* 0x080fe20000410000 */
[----:B------:R-:W-:Y:S01]  /*a890*/  LOP3.LUT R30, R15, 0xffff0000, RZ, 0xc0, !PT ;  /* 0xffff00000f1e7812 */ /* 0x000fe200078ec0ff */
[-C--:B------:R-:W-:Y:S02]  /*a8a0*/  FMUL.FTZ R15, R18, R25.reuse ;  /* 0x00000019120f7220 */ /* 0x080fe40000410000 */
[C---:B------:R-:W-:Y:S02]  /*a8b0*/  FMUL.FTZ R16, R13.reuse, R16 ;  /* 0x000000100d107220 */ /* 0x040fe40000410000 */
[----:B------:R-:W-:Y:S02]  /*a8c0*/  FFMA.FTZ R14, R13, R24, -R14 ;  /* 0x000000180d0e7223 */ /* 0x000fe4000001080e */
[C---:B------:R-:W-:Y:S01]  /*a8d0*/  FFMA.FTZ R13, R26.reuse, R12, -R15 ;  /* 0x0000000c1a0d7223 */ /* 0x040fe2000001080f */
        /* <DEDUP_REMOVED lines=19> */
[----:B------:R1:W-:Y:S01]  /*aa10*/  STS.128 [R22+0x7100], R12 ;  /* 0x0071000c16007388 */ /* 0x0003e20000000c00 */
[----:B------:R-:W-:Y:S05]  /*aa20*/  BRA `(.L_x_125) ;  /* 0x00001bc000007947 */ /* 0x000fea0003800000 */
.L_x_110:
[----:B------:R-:W-:Y:S01]  /*aa30*/  ISETP.NE.AND P0, PT, R12, RZ, PT ;  /* 0x000000ff0c00720c */ /* 0x000fe20003f05270 */
[----:B------:R-:W-:Y:S01]  /*aa40*/  IMAD.U32 R26, RZ, RZ, UR16 ;  /* 0x00000010ff1a7e24 */ /* 0x000fe2000f8e00ff */
[----:B------:R-:W-:Y:S01]  /*aa50*/  MOV R24, UR4 ;  /* 0x0000000400187c02 */ /* 0x000fe20008000f00 */
[----:B------:R-:W-:Y:S01]  /*aa60*/  IMAD.U32 R27, RZ, RZ, UR17 ;  /* 0x00000011ff1b7e24 */ /* 0x000fe2000f8e00ff */
[----:B------:R-:W-:Y:S01]  /*aa70*/  MOV R25, UR5 ;  /* 0x0000000500197c02 */ /* 0x000fe20008000f00 */
[----:B------:R-:W-:Y:S01]  /*aa80*/  BSSY B0, `(.L_x_128) ;  /* 0x000000d000007945 */ /* 0x000fe20003800000 */
[----:B------:R-:W-:Y:S01]  /*aa90*/  CS2R R18, SRZ ;  /* 0x0000000000127805 */ /* 0x000fe2000001ff00 */
[----:B------:R-:W-:Y:S01]  /*aaa0*/  CS2R R16, SRZ ;  /* 0x0000000000107805 */ /* 0x000fe2000001ff00 */
[----:B------:R-:W-:Y:S01]  /*aab0*/  CS2R R14, SRZ ;  /* 0x00000000000e7805 */ /* 0x000fe2000001ff00 */
[----:B------:R-:W-:-:S04]  /*aac0*/  CS2R R12, SRZ ;  /* 0x00000000000c7805 */ /* 0x000fc8000001ff00 */
[----:B------:R-:W-:Y:S05]  /*aad0*/  @P0 BRA `(.L_x_129) ;  /* 0x0000007000000947 */ /* 0x000fea0003800000 */
[----:B------:R-:W-:Y:S01]  /*aae0*/  ISETP.GE.AND P0, PT, R32, c[0x0][0x27c], PT ;  /* 0x00009f0020007a0c */ /* 0x000fe20003f06270 */
[----:B------:R-:W-:-:S12]  /*aaf0*/  CS2R R18, SRZ ;  /* 0x0000000000127805 */ /* 0x000fd8000001ff00 */
[----:B------:R-:W-:Y:S05]  /*ab00*/  @P0 BRA `(.L_x_129) ;  /* 0x0000004000000947 */ /* 0x000fea0003800000 */
[----:B------:R-:W-:-:S04]  /*ab10*/  IMAD.WIDE R26, R32, 0x2, R26 ;  /* 0x00000002201a7825 */ /* 0x000fc800078e021a */
[----:B------:R-:W-:Y:S01]  /*ab20*/  IMAD.WIDE R24, R32, 0x2, R24 ;  /* 0x0000000220187825 */ /* 0x000fe200078e0218 */
[----:B------:R1:W5:Y:S04]  /*ab30*/  LD.E.128 R12, [R26.64] ;  /* 0x000000141a0c7980 */ /* 0x000368000c101d00 */
[----:B------:R1:W5:Y:S02]  /*ab40*/  LD.E.128 R16, [R24.64] ;  /* 0x0000001418107980 */ /* 0x000364000c101d00 */
.L_x_129:
[----:B------:R-:W-:Y:S05]  /*ab50*/  BSYNC B0 ;  /* 0x0000000000007941 */ /* 0x000fea0003800000 */
.L_x_128:
[----:B------:R-:W-:Y:S01]  /*ab60*/  UIMAD UR4, UR12, -0x80, UR18 ;  /* 0xffffff800c0478a4 */ /* 0x000fe2000f8e0212 */
[----:B------:R-:W-:Y:S01]  /*ab70*/  ISETP.GE.AND P0, PT, R32, c[0x0][0x27c], PT ;  /* 0x00009f0020007a0c */ /* 0x000fe20003f06270 */
[----:B-----5:R-:W-:Y:S01]  /*ab80*/  IMAD.MOV.U32 R35, RZ, RZ, R12 ;  /* 0x000000ffff237224 */ /* 0x020fe200078e000c */
[--C-:B------:R-:W-:Y:S01]  /*ab90*/  SHF.R.U64 R30, R12, 0x10, R13.reuse ;  /* 0x000000100c1e7819 */ /* 0x100fe2000000120d */
[----:B------:R-:W-:Y:S01]  /*aba0*/  UISETP.LT.AND UP0, UPT, UR4, 0x80, UPT ;  /* 0x000000800400788c */ /* 0x000fe2000bf01270 */
[--C-:B------:R-:W-:Y:S01]  /*abb0*/  IMAD.MOV.U32 R29, RZ, RZ, R13.reuse ;  /* 0x000000ffff1d7224 */ /* 0x100fe200078e000d */
[----:B------:R-:W-:Y:S01]  /*abc0*/  SHF.R.U32.HI R36, RZ, 0x10, R13 ;  /* 0x00000010ff247819 */ /* 0x000fe2000001160d */
[----:B------:R-:W-:Y:S01]  /*abd0*/  IMAD.MOV.U32 R12, RZ, RZ, R14 ;  /* 0x000000ffff0c7224 */ /* 0x000fe200078e000e */
[----:B------:R-:W-:Y:S01]  /*abe0*/  USEL UR4, UR4, 0x80, UP0 ;  /* 0x0000008004047887 */ /* 0x000fe20008000000 */
[----:B------:R-:W-:Y:S01]  /*abf0*/  SHF.R.U64 R28, R14, 0x10, R15 ;  /* 0x000000100e1c7819 */ /* 0x000fe2000000120f */
[----:B------:R-:W-:Y:S01]  /*ac00*/  IMAD.MOV.U32 R13, RZ, RZ, R16 ;  /* 0x000000ffff0d7224 */ /* 0x000fe200078e0010 */
[----:B-1----:R-:W-:Y:S01]  /*ac10*/  SHF.R.U64 R26, R16, 0x10, R17 ;  /* 0x00000010101a7819 */ /* 0x002fe20000001211 */
[----:B------:R-:W-:Y:S01]  /*ac20*/  IMAD.MOV.U32 R27, RZ, RZ, R15 ;  /* 0x000000ffff1b7224 */ /* 0x000fe200078e000f */
[--C-:B------:R-:W-:Y:S01]  /*ac30*/  SHF.R.U32.HI R16, RZ, 0x10, R17.reuse ;  /* 0x00000010ff107819 */ /* 0x100fe20000011611 */
[----:B------:R-:W-:Y:S01]  /*ac40*/  IMAD.MOV.U32 R25, RZ, RZ, R17 ;  /* 0x000000ffff197224 */ /* 0x000fe200078e0011 */
[----:B------:R-:W-:Y:S01]  /*ac50*/  ISETP.GE.OR P1, PT, R10, UR4, P0 ;  /* 0x000000040a007c0c */ /* 0x000fe20008726670 */
[----:B------:R-:W-:Y:S01]  /*ac60*/  IMAD.MOV.U32 R14, RZ, RZ, R18 ;  /* 0x000000ffff0e7224 */ /* 0x000fe200078e0012 */
[----:B------:R-:W-:Y:S01]  /*ac70*/  SHF.R.U32.HI R15, RZ, 0x10, R15 ;  /* 0x00000010ff0f7819 */ /* 0x000fe2000001160f */
[----:B------:R-:W-:Y:S01]  /*ac80*/  IMAD.MOV.U32 R23, RZ, RZ, R19 ;  /* 0x000000ffff177224 */ /* 0x000fe200078e0013 */
[----:B------:R-:W-:-:S04]  /*ac90*/  DEPBAR.LE SB0, 0x1 ;  /* 0x000080400000791a */ /* 0x000fc80000000000 */
        /* <DEDUP_REMOVED lines=13> */
[----:B------:R-:W-:Y:S01]  /*ad70*/  MOV R14, c[0x0][0x27c] ;  /* 0x00009f00000e7a02 */ /* 0x000fe20000000f00 */
[----:B------:R-:W1:Y:S01]  /*ad80*/  LDS.128 R16, [R22+0x100] ;  /* 0x0001000016107984 */ /* 0x000e620000000c00 */
[----:B------:R-:W-:Y:S01]  /*ad90*/  SHF.L.U32 R41, R26, 0x10, RZ ;  /* 0x000000101a297819 */ /* 0x000fe200000006ff */
[----:B------:R-:W-:Y:S01]  /*ada0*/  IMAD.U32 R38, R30, 0x10000, RZ ;  /* 0x000100001e267824 */ /* 0x000fe200078e00ff */
[----:B------:R-:W-:-:S02]  /*adb0*/  LEA.HI R14, R14, R3, RZ, 0x1d ;  /* 0x000000030e0e7211 */ /* 0x000fc400078fe8ff */
[----:B------:R-:W-:Y:S02]  /*adc0*/  LOP3.LUT R40, R26, 0xffff0000, RZ, 0xc0, !PT ;  /* 0xffff00001a287812 */ /* 0x000fe400078ec0ff */
[----:B------:R-:W-:Y:S01]  /*add0*/  SHF.R.S32.HI R12, RZ, 0x1f, R14 ;  /* 0x0000001fff0c7819 */ /* 0x000fe2000001140e */
[----:B------:R-:W-:Y:S01]  /*ade0*/  IMAD.SHL.U32 R13, R14, 0x8, RZ ;  /* 0x000000080e0d7824 */ /* 0x000fe200078e00ff */
[----:B------:R-:W-:Y:S02]  /*adf0*/  LOP3.LUT R44, R30, 0xffff0000, RZ, 0xc0, !PT ;  /* 0xffff00001e2c7812 */ /* 0x000fe400078ec0ff */
[----:B------:R-:W-:Y:S02]  /*ae00*/  LEA.HI R12, R12, R14, RZ, 0x3 ;  /* 0x0000000e0c0c7211 */ /* 0x000fe400078f18ff */
[----:B------:R-:W-:Y:S02]  /*ae10*/  LOP3.LUT R13, R34, 0x38, R13, 0xf8, !PT ;  /* 0x00000038220d7812 */ /* 0x000fe400078ef80d */
[----:B------:R-:W-:-:S02]  /*ae20*/  SHF.L.U32 R12, R12, 0xa, RZ ;  /* 0x0000000a0c0c7819 */ /* 0x000fc400000006ff */
[----:B------:R-:W-:Y:S02]  /*ae30*/  LOP3.LUT R31, R13, R31, RZ, 0x3c, !PT ;  /* 0x0000001f0d1f7212 */ /* 0x000fe400078e3cff */
[----:B------:R-:W-:Y:S02]  /*ae40*/  LOP3.LUT R12, R12, 0x7fffe000, RZ, 0xc0, !PT ;  /* 0x7fffe0000c0c7812 */ /* 0x000fe400078ec0ff */
[----:B------:R-:W-:Y:S02]  /*ae50*/  SHF.L.U32 R47, R24, 0x10, RZ ;  /* 0x00000010182f7819 */ /* 0x000fe400000006ff */
[----:B------:R-:W-:-:S05]  /*ae60*/  IADD3 R31, R31, R12, R33 ;  /* 0x0000000c1f1f7210 */ /* 0x000fca0007ffe021 */
[----:B------:R-:W-:-:S05]  /*ae70*/  IMAD.SHL.U32 R31, R31, 0x2, RZ ;  /* 0x000000021f1f7824 */ /* 0x000fca00078e00ff */
[----:B------:R-:W2:Y:S01]  /*ae80*/  LDS.128 R12, [R31+0x100] ;  /* 0x000100001f0c7984 */ /* 0x000ea20000000c00 */
[C---:B-1----:R-:W-:Y:S01]  /*ae90*/  SHF.L.U32 R36, R16.reuse, 0x10, RZ ;  /* 0x0000001010247819 */ /* 0x042fe200000006ff */
[C---:B------:R-:W-:Y:S01]  /*aea0*/  IMAD.U32 R34, R17.reuse, 0x10000, RZ ;  /* 0x0001000011227824 */ /* 0x040fe200078e00ff */
[----:B------:R-:W-:Y:S02]  /*aeb0*/  LOP3.LUT R35, R16, 0xffff0000, RZ, 0xc0, !PT ;  /* 0xffff000010237812 */ /* 0x000fe400078ec0ff */
[----:B------:R-:W-:Y:S01]  /*aec0*/  LOP3.LUT R16, R17, 0xffff0000, RZ, 0xc0, !PT ;  /* 0xffff000011107812 */ /* 0x000fe200078ec0ff */
[C---:B------:R-:W-:Y:S01]  /*aed0*/  IMAD.U32 R17, R19.reuse, 0x10000, RZ ;  /* 0x0001000013117824 */ /* 0x040fe200078e00ff */
[C---:B------:R-:W-:Y:S02]  /*aee0*/  SHF.L.U32 R37, R18.reuse, 0x10, RZ ;  /* 0x0000001012257819 */ /* 0x040fe400000006ff */
[----:B------:R-:W-:Y:S02]  /*aef0*/  LOP3.LUT R33, R18, 0xffff0000, RZ, 0xc0, !PT ;  /* 0xffff000012217812 */ /* 0x000fe400078ec0ff */
[----:B------:R-:W-:-:S02]  /*af00*/  LOP3.LUT R18, R19, 0xffff0000, RZ, 0xc0, !PT ;  /* 0xffff000013127812 */ /* 0x000fc400078ec0ff */
[C---:B--2---:R-:W-:Y:S02]  /*af10*/  SHF.L.U32 R46, R12.reuse, 0x10, RZ ;  /* 0x000000100c2e7819 */ /* 0x044fe400000006ff */
[----:B------:R-:W-:Y:S01]  /*af20*/  LOP3.LUT R19, R12, 0xffff0000, RZ, 0xc0, !PT ;  /* 0xffff00000c137812 */ /* 0x000fe200078ec0ff */
[C---:B------:R-:W-:Y:S01]  /*af30*/  IMAD.U32 R12, R13.reuse, 0x10000, RZ ;  /* 0x000100000d0c7824 */ /* 0x040fe200078e00ff */
[----:B------:R-:W-:Y:S01]  /*af40*/  LOP3.LUT R45, R13, 0xffff0000, RZ, 0xc0, !PT ;  /* 0xffff00000d2d7812 */ /* 0x000fe200078ec0ff */
[C---:B------:R-:W-:Y:S01]  /*af50*/  FMUL.FTZ R39, R46.reuse, R41 ;  /* 0x000000292e277220 */ /* 0x040fe20000410000 */
[C---:B------:R-:W-:Y:S01]  /*af60*/  LOP3.LUT R43, R15.reuse, 0xffff0000, RZ, 0xc0, !PT ;  /* 0xffff00000f2b7812 */ /* 0x040fe200078ec0ff */
[-C--:B------:R-:W-:Y:S01]  /*af70*/  FMUL.FTZ R46, R46, R38.reuse ;  /* 0x000000262e2e7220 */ /* 0x080fe20000410000 */
[----:B------:R-:W-:Y:S01]  /*af80*/  SHF.L.U32 R42, R14, 0x10, RZ ;  /* 0x000000100e2a7819 */ /* 0x000fe200000006ff */
[----:B------:R-:W-:Y:S01]  /*af90*/  IMAD.U32 R13, R15, 0x10000, RZ ;  /* 0x000100000f0d7824 */ /* 0x000fe200078e00ff */
[----:B------:R-:W-:Y:S01]  /*afa0*/  SHF.L.U32 R15, R25, 0x10, RZ ;  /* 0x00000010190f7819 */ /* 0x000fe200000006ff */
[----:B------:R-:W-:Y:S01]  /*afb0*/  FFMA.FTZ R39, R36, R38, -R39 ;  /* 0x0000002624277223 */ /* 0x000fe20000010827 */
[----:B------:R-:W-:Y:S01]  /*afc0*/  LOP3.LUT R14, R14, 0xffff0000, RZ, 0xc0, !PT ;  /* 0xffff00000e0e7812 */ /* 0x000fe200078ec0ff */
[----:B------:R-:W-:-:S02]  /*afd0*/  FMUL.FTZ R38, R19, R40 ;  /* 0x0000002813267220 */ /* 0x000fc40000410000 */
[----:B------:R-:W-:Y:S02]  /*afe0*/  FFMA.FTZ R36, R36, R41, R46 ;  /* 0x0000002924247223 */ /* 0x000fe4000001002e */
[----:B------:R-:W-:Y:S02]  /*aff0*/  IMAD.U32 R41, R29, 0x10000, RZ ;  /* 0x000100001d297824 */ /* 0x000fe400078e00ff */
[-C--:B------:R-:W-:Y:S02]  /*b000*/  FMUL.FTZ R46, R19, R44.reuse ;  /* 0x0000002c132e7220 */ /* 0x080fe40000410000 */
[----:B------:R-:W-:Y:S02]  /*b010*/  FFMA.FTZ R38, R35, R44, -R38 ;  /* 0x0000002c23267223 */ /* 0x000fe40000010826 */
[C---:B------:R-:W-:Y:S02]  /*b020*/  FMUL.FTZ R44, R12.reuse, R15 ;  /* 0x0000000f0c2c7220 */ /* 0x040fe40000410000 */
[----:B------:R-:W-:-:S02]  /*b030*/  FMUL.FTZ R19, R12, R41 ;  /* 0x000000290c137220 */ /* 0x000fc40000410000 */
[----:B------:R-:W-:Y:S01]  /*b040*/  FFMA.FTZ R12, R35, R40, R46 ;  /* 0x00000028230c7223 */ /* 0x000fe2000001002e */
[----:B------:R-:W-:Y:S01]  /*b050*/  LOP3.LUT R46, R28, 0xffff0000, RZ, 0xc0, !PT ;  /* 0xffff00001c2e7812 */ /* 0x000fe200078ec0ff */
[----:B------:R-:W-:Y:S01]  /*b060*/  FFMA.FTZ R35, R34, R41, -R44 ;  /* 0x0000002922237223 */ /* 0x000fe2000001082c */
[----:B------:R-:W-:Y:S01]  /*b070*/  SHF.L.U32 R44, R23, 0x10, RZ ;  /* 0x00000010172c7819 */ /* 0x000fe200000006ff */
[----:B------:R-:W-:Y:S01]  /*b080*/  IMAD.U32 R41, R28, 0x10000, RZ ;  /* 0x000100001c297824 */ /* 0x000fe200078e00ff */
[----:B------:R-:W-:Y:S01]  /*b090*/  F2FP.BF16.PACK_AB R12, R12, R36 ;  /* 0x000000240c0c723e */ /* 0x000fe200000010ff */
[----:B------:R-:W-:Y:S01]  /*b0a0*/  FFMA.FTZ R34, R34, R15, R19 ;  /* 0x0000000f22227223 */ /* 0x000fe20000010013 */
[----:B------:R-:W-:Y:S01]  /*b0b0*/  LOP3.LUT R15, R24, 0xffff0000, RZ, 0xc0, !PT ;  /* 0xffff0000180f7812 */ /* 0x000fe200078ec0ff */
[C---:B------:R-:W-:Y:S02]  /*b0c0*/  FMUL.FTZ R19, R42.reuse, R47 ;  /* 0x0000002f2a137220 */ /* 0x040fe40000410000 */
[----:B------:R-:W-:-:S02]  /*b0d0*/  FMUL.FTZ R42, R42, R41 ;  /* 0x000000292a2a7220 */ /* 0x000fc40000410000 */
[----:B------:R-:W-:Y:S01]  /*b0e0*/  FFMA.FTZ R41, R37, R41, -R19 ;  /* 0x0000002925297223 */ /* 0x000fe20000010813 */
[----:B------:R-:W-:Y:S01]  /*b0f0*/  SHF.L.U32 R19, R27, 0x10, RZ ;  /* 0x000000101b137819 */ /* 0x000fe200000006ff */
[C---:B------:R-:W-:Y:S02]  /*b100*/  FMUL.FTZ R40, R14.reuse, R15 ;  /* 0x0000000f0e287220 */ /* 0x040fe40000410000 */
[----:B------:R-:W-:Y:S02]  /*b110*/  FMUL.FTZ R14, R14, R46 ;  /* 0x0000002e0e0e7220 */ /* 0x000fe40000410000 */
[----:B------:R-:W-:Y:S02]  /*b120*/  FFMA.FTZ R37, R37, R47, R42 ;  /* 0x0000002f25257223 */ /* 0x000fe4000001002a */
[----:B------:R-:W-:Y:S02]  /*b130*/  FMUL.FTZ R42, R13, R44 ;  /* 0x0000002c0d2a7220 */ /* 0x000fe40000410000 */
[----:B------:R-:W-:Y:S01]  /*b140*/  FFMA.FTZ R40, R33, R46, -R40 ;  /* 0x0000002e21287223 */ /* 0x000fe20000010828 */
[----:B------:R-:W-:Y:S01]  /*b150*/  LOP3.LUT R46, R29, 0xffff0000, RZ, 0xc0, !PT ;  /* 0xffff00001d2e7812 */ /* 0x000fe200078ec0ff */
[----:B------:R-:W-:-:S02]  /*b160*/  FFMA.FTZ R14, R33, R15, R14 ;  /* 0x0000000f210e7223 */ /* 0x000fc4000001000e */
[-C--:B------:R-:W-:Y:S01]  /*b170*/  FMUL.FTZ R15, R13, R19.reuse ;  /* 0x000000130d0f7220 */ /* 0x080fe20000410000 */
[----:B------:R-:W-:Y:S01]  /*b180*/  LOP3.LUT R13, R25, 0xffff0000, RZ, 0xc0, !PT ;  /* 0xffff0000190d7812 */ /* 0x000fe200078ec0ff */
[----:B------:R-:W-:Y:S01]  /*b190*/  FFMA.FTZ R33, R17, R19, -R42 ;  /* 0x0000001311217223 */ /* 0x000fe2000001082a */
[----:B------:R-:W-:Y:S01]  /*b1a0*/  LOP3.LUT R42, R23, 0xffff0000, RZ, 0xc0, !PT ;  /* 0xffff0000172a7812 */ /* 0x000fe200078ec0ff */
[----:B------:R-:W-:Y:S01]  /*b1b0*/  FFMA.FTZ R15, R17, R44, R15 ;  /* 0x0000002c110f7223 */ /* 0x000fe2000001000f */
[----:B------:R-:W-:Y:S01]  /*b1c0*/  LOP3.LUT R19, R27, 0xffff0000, RZ, 0xc0, !PT ;  /* 0xffff00001b137812 */ /* 0x000fe200078ec0ff */
[----:B------:R-:W-:Y:S01]  /*b1d0*/  FMUL.FTZ R17, R45, R13 ;  /* 0x0000000d2d117220 */ /* 0x000fe20000410000 */
[----:B------:R-:W-:Y:S01]  /*b1e0*/  F2FP.BF16.PACK_AB R14, R14, R37 ;  /* 0x000000250e0e723e */ /* 0x000fe200000010ff */
[----:B------:R-:W-:Y:S02]  /*b1f0*/  FMUL.FTZ R44, R43, R42 ;  /* 0x0000002a2b2c7220 */ /* 0x000fe40000410000 */
[----:B------:R-:W-:-:S02]  /*b200*/  FMUL.FTZ R45, R45, R46 ;  /* 0x0000002e2d2d7220 */ /* 0x000fc40000410000 */
[-C--:B------:R-:W-:Y:S02]  /*b210*/  FMUL.FTZ R43, R43, R19.reuse ;  /* 0x000000132b2b7220 */ /* 0x080fe40000410000 */
[----:B------:R-:W-:Y:S02]  /*b220*/  FFMA.FTZ R17, R16, R46, -R17 ;  /* 0x0000002e10117223 */ /* 0x000fe40000010811 */
[----:B------:R-:W-:Y:S02]  /*b230*/  FFMA.FTZ R19, R18, R19, -R44 ;  /* 0x0000001312137223 */ /* 0x000fe4000001082c */
[----:B------:R-:W-:Y:S01]  /*b240*/  FFMA.FTZ R13, R16, R13, R45 ;  /* 0x0000000d100d7223 */ /* 0x000fe2000001002d */
[----:B------:R-:W-:Y:S01]  /*b250*/  F2FP.BF16.PACK_AB R16, R38, R39 ;  /* 0x000000272610723e */ /* 0x000fe200000010ff */
[----:B------:R-:W-:Y:S01]  /*b260*/  FFMA.FTZ R43, R18, R42, R43 ;  /* 0x0000002a122b7223 */ /* 0x000fe2000001002b */
[----:B------:R-:W-:Y:S02]  /*b270*/  F2FP.BF16.PACK_AB R18, R40, R41 ;  /* 0x000000292812723e */ /* 0x000fe400000010ff */
[----:B------:R-:W-:-:S02]  /*b280*/  F2FP.BF16.PACK_AB R17, R17, R35 ;  /* 0x000000231111723e */ /* 0x000fc400000010ff */
[----:B------:R-:W-:Y:S02]  /*b290*/  F2FP.BF16.PACK_AB R19, R19, R33 ;  /* 0x000000211313723e */ /* 0x000fe400000010ff */
[----:B------:R-:W-:Y:S02]  /*b2a0*/  F2FP.BF16.PACK_AB R13, R13, R34 ;  /* 0x000000220d0d723e */ /* 0x000fe400000010ff */
[----:B------:R-:W-:Y:S01]  /*b2b0*/  F2FP.BF16.PACK_AB R15, R43, R15 ;  /* 0x0000000f2b0f723e */ /* 0x000fe200000010ff */
[----:B------:R1:W-:Y:S04]  /*b2c0*/  STS.128 [R22+0x100], R16 ;  /* 0x0001001016007388 */ /* 0x0003e80000000c00 */
[----:B------:R1:W-:Y:S02]  /*b2d0*/  STS.128 [R31+0x100], R12 ;  /* 0x0001000c1f007388 */ /* 0x0003e40000000c00 */
.L_x_131:
[----:B------:R-:W-:Y:S05]  /*b2e0*/  BSYNC B0 ;  /* 0x0000000000007941 */ /* 0x000fea0003800000 */
.L_x_130:
[----:B-1----:R-:W-:Y:S01]  /*b2f0*/  IADD3 R13, R10, 0x20, RZ ;  /* 0x000000200a0d7810 */ /* 0x002fe20007ffe0ff */
[----:B------:R-:W-:Y:S03]  /*b300*/  BSSY B0, `(.L_x_132) ;  /* 0x0000064000007945 */ /* 0x000fe60003800000 */
[----:B------:R-:W-:-:S13]  /*b310*/  ISETP.GE.OR P1, PT, R13, UR4, P0 ;  /* 0x000000040d007c0c */ /* 0x000fda0008726670 */
[----:B------:R-:W-:Y:S05]  /*b320*/  @P1 BRA `(.L_x_133) ;  /* 0x0000061000001947 */ /* 0x000fea0003800000 */
[----:B------:R-:W-:Y:S01]  /*b330*/  IMAD.MOV.U32 R15, RZ, RZ, c[0x0][0x27c] ;  /* 0x00009f00ff0f7624 */ /* 0x000fe200078e00ff */
[----:B------:R-:W-:Y:S01]  /*b340*/  SHF.R.S32.HI R12, RZ, 0x1f, R13 ;  /* 0x0000001fff0c7819 */ /* 0x000fe2000001140d */
[----:B------:R-:W-:Y:S01]  /*b350*/  IMAD.SHL.U32 R17, R13, 0x40, RZ ;  /* 0x000000400d117824 */ /* 0x000fe200078e00ff */
[----:B------:R-:W-:Y:S01]  /*b360*/  SHF.L.U32 R46, R30, 0x10, RZ ;  /* 0x000000101e2e7819 */ /* 0x000fe200000006ff */
[----:B------:R-:W-:Y:S01]  /*b370*/  IMAD.U32 R42, R26, 0x10000, RZ ;  /* 0x000100001a2a7824 */ /* 0x000fe200078e00ff */
[----:B------:R-:W-:Y:S02]  /*b380*/  LEA.HI R15, R15, R3, RZ, 0x1d ;  /* 0x000000030f0f7211 */ /* 0x000fe400078fe8ff */
[----:B------:R-:W-:Y:S02]  /*b390*/  LEA.HI R12, R12, R13, RZ, 0x3 ;  /* 0x0000000d0c0c7211 */ /* 0x000fe400078f18ff */
[----:B------:R-:W-:Y:S01]  /*b3a0*/  SHF.R.S32.HI R13, RZ, 0x1f, R15 ;  /* 0x0000001fff0d7819 */ /* 0x000fe2000001140f */
[----:B------:R-:W-:Y:S01]  /*b3b0*/  IMAD.SHL.U32 R14, R15, 0x8, RZ ;  /* 0x000000080f0e7824 */ /* 0x000fe200078e00ff */
[----:B------:R-:W-:-:S02]  /*b3c0*/  LOP3.LUT R17, R17, 0x1c0, RZ, 0xc0, !PT ;  /* 0x000001c011117812 */ /* 0x000fc400078ec0ff */
[----:B------:R-:W-:Y:S02]  /*b3d0*/  LEA.HI R13, R13, R15, RZ, 0x3 ;  /* 0x0000000f0d0d7211 */ /* 0x000fe400078f18ff */
[----:B------:R-:W-:Y:S02]  /*b3e0*/  SHF.L.U32 R12, R12, 0x6, RZ ;  /* 0x000000060c0c7819 */ /* 0x000fe400000006ff */
[----:B------:R-:W-:Y:S01]  /*b3f0*/  SHF.R.U32.HI R16, RZ, 0x3, R17 ;  /* 0x00000003ff107819 */ /* 0x000fe20000011611 */
[----:B------:R-:W-:Y:S01]  /*b400*/  IMAD.SHL.U32 R13, R13, 0x400, RZ ;  /* 0x000004000d0d7824 */ /* 0x000fe200078e00ff */
[----:B------:R-:W-:Y:S02]  /*b410*/  LOP3.LUT R14, R17, 0x38, R14, 0xf8, !PT ;  /* 0x00000038110e7812 */ /* 0x000fe400078ef80e */
[----:B------:R-:W-:Y:S02]  /*b420*/  LOP3.LUT R12, R12, 0xfffffe00, RZ, 0xc0, !PT ;  /* 0xfffffe000c0c7812 */ /* 0x000fe400078ec0ff */
[----:B------:R-:W-:-:S02]  /*b430*/  LOP3.LUT R14, R14, R16, RZ, 0x3c, !PT ;  /* 0x000000100e0e7212 */ /* 0x000fc400078e3cff */
[----:B------:R-:W-:Y:S02]  /*b440*/  LOP3.LUT R13, R13, 0x7fffe000, RZ, 0xc0, !PT ;  /* 0x7fffe0000d0d7812 */ /* 0x000fe400078ec0ff */
[----:B------:R-:W-:Y:S02]  /*b450*/  LOP3.LUT R18, R17, 0x38, R32, 0xf8, !PT ;  /* 0x0000003811127812 */ /* 0x000fe400078ef820 */
[----:B------:R-:W-:Y:S02]  /*b460*/  IADD3 R22, R14, R13, R12 ;  /* 0x0000000d0e167210 */ /* 0x000fe40007ffe00c */
[----:B------:R-:W-:Y:S02]  /*b470*/  LOP3.LUT R18, R12, R18, R16, 0xf6, !PT ;  /* 0x000000120c127212 */ /* 0x000fe400078ef610 */
[----:B------:R-:W-:Y:S01]  /*b480*/  LOP3.LUT R40, R26, 0xffff0000, RZ, 0xc0, !PT ;  /* 0xffff00001a287812 */ /* 0x000fe200078ec0ff */
[----:B------:R-:W-:Y:S01]  /*b490*/  IMAD.SHL.U32 R22, R22, 0x2, RZ ;  /* 0x0000000216167824 */ /* 0x000fe200078e00ff */
[----:B------:R-:W-:-:S02]  /*b4a0*/  SHF.L.U32 R31, R18, 0x1, RZ ;  /* 0x00000001121f7819 */ /* 0x000fc400000006ff */
[----:B------:R-:W-:Y:S02]  /*b4b0*/  LOP3.LUT R45, R30, 0xffff0000, RZ, 0xc0, !PT ;  /* 0xffff00001e2d7812 */ /* 0x000fe400078ec0ff */
[----:B------:R-:W1:Y:S04]  /*b4c0*/  LDS.128 R12, [R22+0x100] ;  /* 0x00010000160c7984 */ /* 0x000e680000000c00 */
[----:B------:R-:W2:Y:S01]  /*b4d0*/  LDS.128 R16, [R31+0x100] ;  /* 0x000100001f107984 */ /* 0x000ea20000000c00 */
[C---:B-1----:R-:W-:Y:S01]  /*b4e0*/  IMAD.U32 R41, R12.reuse, 0x10000, RZ ;  /* 0x000100000c297824 */ /* 0x042fe200078e00ff */
[----:B------:R-:W-:Y:S02]  /*b4f0*/  LOP3.LUT R39, R12, 0xffff0000, RZ, 0xc0, !PT ;  /* 0xffff00000c277812 */ /* 0x000fe400078ec0ff */
[C---:B------:R-:W-:Y:S01]  /*b500*/  SHF.L.U32 R12, R13.reuse, 0x10, RZ ;  /* 0x000000100d0c7819 */ /* 0x040fe200000006ff */
[----:B--2---:R-:W-:Y:S01]  /*b510*/  IMAD.U32 R38, R16, 0x10000, RZ ;  /* 0x0001000010267824 */ /* 0x004fe200078e00ff */
[----:B------:R-:W-:Y:S01]  /*b520*/  LOP3.LUT R35, R13, 0xffff0000, RZ, 0xc0, !PT ;  /* 0xffff00000d237812 */ /* 0x000fe200078ec0ff */
[C---:B------:R-:W-:Y:S01]  /*b530*/  IMAD.U32 R13, R14.reuse, 0x10000, RZ ;  /* 0x000100000e0d7824 */ /* 0x040fe200078e00ff */
[----:B------:R-:W-:Y:S01]  /*b540*/  LOP3.LUT R43, R14, 0xffff0000, RZ, 0xc0, !PT ;  /* 0xffff00000e2b7812 */ /* 0x000fe200078ec0ff */
[----:B------:R-:W-:Y:S01]  /*b550*/  FMUL.FTZ R14, R42, R41 ;  /* 0x000000292a0e7220 */ /* 0x000fe20000410000 */
[----:B------:R-:W-:Y:S01]  /*b560*/  SHF.L.U32 R34, R15, 0x10, RZ ;  /* 0x000000100f227819 */ /* 0x000fe200000006ff */
[----:B------:R-:W-:Y:S01]  /*b570*/  FMUL.FTZ R44, R45, R39 ;  /* 0x000000272d2c7220 */ /* 0x000fe20000410000 */
[----:B------:R-:W-:Y:S01]  /*b580*/  LOP3.LUT R47, R15, 0xffff0000, RZ, 0xc0, !PT ;  /* 0xffff00000f2f7812 */ /* 0x000fe200078ec0ff */
[----:B------:R-:W-:Y:S01]  /*b590*/  FMUL.FTZ R15, R46, R41 ;  /* 0x000000292e0f7220 */ /* 0x000fe20000410000 */
[----:B------:R-:W-:Y:S01]  /*b5a0*/  LOP3.LUT R37, R16, 0xffff0000, RZ, 0xc0, !PT ;  /* 0xffff000010257812 */ /* 0x000fe200078ec0ff */
[-C--:B------:R-:W-:Y:S01]  /*b5b0*/  FFMA.FTZ R46, R46, R38.reuse, -R14 ;  /* 0x000000262e2e7223 */ /* 0x080fe2000001080e */
[C---:B------:R-:W-:Y:S01]  /*b5c0*/  SHF.L.U32 R16, R17.reuse, 0x10, RZ ;  /* 0x0000001011107819 */ /* 0x040fe200000006ff */
[----:B------:R-:W-:Y:S01]  /*b5d0*/  FFMA.FTZ R15, R42, R38, R15 ;  /* 0x000000262a0f7223 */ /* 0x000fe2000001000f */
[----:B------:R-:W-:Y:S01]  /*b5e0*/  SHF.L.U32 R38, R28, 0x10, RZ ;  /* 0x000000101c267819 */ /* 0x000fe200000006ff */
[----:B------:R-:W-:Y:S01]  /*b5f0*/  IMAD.U32 R14, R24, 0x10000, RZ ;  /* 0x00010000180e7824 */ /* 0x000fe200078e00ff */
[----:B------:R-:W-:Y:S01]  /*b600*/  LOP3.LUT R33, R17, 0xffff0000, RZ, 0xc0, !PT ;  /* 0xffff000011217812 */ /* 0x000fe200078ec0ff */
[----:B------:R-:W-:Y:S01]  /*b610*/  FMUL.FTZ R41, R40, R39 ;  /* 0x0000002728297220 */ /* 0x000fe20000410000 */
[----:B------:R-:W-:Y:S01]  /*b620*/  LOP3.LUT R39, R24, 0xffff0000, RZ, 0xc0, !PT ;  /* 0xffff000018277812 */ /* 0x000fe200078ec0ff */
[C---:B------:R-:W-:Y:S01]  /*b630*/  IMAD.U32 R36, R18.reuse, 0x10000, RZ ;  /* 0x0001000012247824 */ /* 0x040fe200078e00ff */
[----:B------:R-:W-:Y:S01]  /*b640*/  LOP3.LUT R18, R18, 0xffff0000, RZ, 0xc0, !PT ;  /* 0xffff000012127812 */ /* 0x000fe200078ec0ff */
[----:B------:R-:W-:Y:S01]  /*b650*/  FFMA.FTZ R45, R45, R37, -R41 ;  /* 0x000000252d2d7223 */ /* 0x000fe20000010829 */
[C---:B------:R-:W-:Y:S01]  /*b660*/  SHF.L.U32 R17, R19.reuse, 0x10, RZ ;  /* 0x0000001013117819 */ /* 0x040fe200000006ff */
[-C--:B------:R-:W-:Y:S01]  /*b670*/  FMUL.FTZ R42, R14, R13.reuse ;  /* 0x0000000d0e2a7220 */ /* 0x080fe20000410000 */
[----:B------:R-:W-:Y:S01]  /*b680*/  LOP3.LUT R19, R19, 0xffff0000, RZ, 0xc0, !PT ;  /* 0xffff000013137812 */ /* 0x000fe200078ec0ff */
[----:B------:R-:W-:-:S02]  /*b690*/  FMUL.FTZ R41, R38, R13 ;  /* 0x0000000d26297220 */ /* 0x000fc40000410000 */
[----:B------:R-:W-:Y:S01]  /*b6a0*/  FFMA.FTZ R13, R40, R37, R44 ;  /* 0x00000025280d7223 */ /* 0x000fe2000001002c */
[----:B------:R-:W-:Y:S01]  /*b6b0*/  SHF.L.U32 R40, R25, 0x10, RZ ;  /* 0x0000001019287819 */ /* 0x000fe200000006ff */
[-C--:B------:R-:W-:Y:S01]  /*b6c0*/  FFMA.FTZ R37, R38, R36.reuse, -R42 ;  /* 0x0000002426257223 */ /* 0x080fe2000001082a */
[----:B------:R-:W-:Y:S01]  /*b6d0*/  LOP3.LUT R38, R28, 0xffff0000, RZ, 0xc0, !PT ;  /* 0xffff00001c267812 */ /* 0x000fe200078ec0ff */
[----:B------:R-:W-:Y:S01]  /*b6e0*/  FFMA.FTZ R14, R14, R36, R41 ;  /* 0x000000240e0e7223 */ /* 0x000fe20000010029 */
[----:B------:R-:W-:Y:S01]  /*b6f0*/  SHF.L.U32 R41, R27, 0x10, RZ ;  /* 0x000000101b297819 */ /* 0x000fe200000006ff */
[-C--:B------:R-:W-:Y:S02]  /*b700*/  FMUL.FTZ R36, R39, R43.reuse ;  /* 0x0000002b27247220 */ /* 0x080fe40000410000 */
[----:B------:R-:W-:Y:S02]  /*b710*/  IMAD.U32 R42, R29, 0x10000, RZ ;  /* 0x000100001d2a7824 */ /* 0x000fe400078e00ff */
[----:B------:R-:W-:-:S02]  /*b720*/  FMUL.FTZ R43, R38, R43 ;  /* 0x0000002b262b7220 */ /* 0x000fc40000410000 */
[----:B------:R-:W-:Y:S02]  /*b730*/  FFMA.FTZ R36, R38, R18, -R36 ;  /* 0x0000001226247223 */ /* 0x000fe40000010824 */
[----:B------:R-:W-:Y:S02]  /*b740*/  IMAD.U32 R38, R23, 0x10000, RZ ;  /* 0x0001000017267824 */ /* 0x000fe400078e00ff */
[-C--:B------:R-:W-:Y:S02]  /*b750*/  FMUL.FTZ R44, R40, R12.reuse ;  /* 0x0000000c282c7220 */ /* 0x080fe40000410000 */
[----:B------:R-:W-:Y:S02]  /*b760*/  FMUL.FTZ R12, R42, R12 ;  /* 0x0000000c2a0c7220 */ /* 0x000fe40000410000 */
[----:B------:R-:W-:Y:S01]  /*b770*/  FFMA.FTZ R43, R39, R18, R43 ;  /* 0x00000012272b7223 */ /* 0x000fe2000001002b */
[----:B------:R-:W-:Y:S01]  /*b780*/  LOP3.LUT R39, R29, 0xffff0000, RZ, 0xc0, !PT ;  /* 0xffff00001d277812 */ /* 0x000fe200078ec0ff */
[----:B------:R-:W-:-:S02]  /*b790*/  FMUL.FTZ R18, R38, R34 ;  /* 0x0000002226127220 */ /* 0x000fc40000410000 */
[----:B------:R-:W-:Y:S01]  /*b7a0*/  FFMA.FTZ R44, R42, R16, -R44 ;  /* 0x000000102a2c7223 */ /* 0x000fe2000001082c */
[----:B------:R-:W-:Y:S01]  /*b7b0*/  F2FP.BF16.PACK_AB R14, R43, R14 ;  /* 0x0000000e2b0e723e */ /* 0x000fe200000010ff */
[----:B------:R-:W-:Y:S01]  /*b7c0*/  FFMA.FTZ R40, R40, R16, R12 ;  /* 0x0000001028287223 */ /* 0x000fe2000001000c */
[----:B------:R-:W-:Y:S01]  /*b7d0*/  LOP3.LUT R16, R25, 0xffff0000, RZ, 0xc0, !PT ;  /* 0xffff000019107812 */ /* 0x000fe200078ec0ff */
[----:B------:R-:W-:Y:S01]  /*b7e0*/  FMUL.FTZ R34, R41, R34 ;  /* 0x0000002229227220 */ /* 0x000fe20000410000 */
[----:B------:R-:W-:Y:S01]  /*b7f0*/  LOP3.LUT R12, R23, 0xffff0000, RZ, 0xc0, !PT ;  /* 0xffff0000170c7812 */ /* 0x000fe200078ec0ff */
[-C--:B------:R-:W-:Y:S01]  /*b800*/  FFMA.FTZ R41, R41, R17.reuse, -R18 ;  /* 0x0000001129297223 */ /* 0x080fe20000010812 */
[----:B------:R-:W-:Y:S01]  /*b810*/  LOP3.LUT R18, R27, 0xffff0000, RZ, 0xc0, !PT ;  /* 0xffff00001b127812 */ /* 0x000fe200078ec0ff */
[----:B------:R-:W-:Y:S02]  /*b820*/  FFMA.FTZ R38, R38, R17, R34 ;  /* 0x0000001126267223 */ /* 0x000fe40000010022 */
[----:B------:R-:W-:-:S02]  /*b830*/  FMUL.FTZ R17, R16, R35 ;  /* 0x0000002310117220 */ /* 0x000fc40000410000 */
[C---:B------:R-:W-:Y:S02]  /*b840*/  FMUL.FTZ R34, R39.reuse, R35 ;  /* 0x0000002327227220 */ /* 0x040fe40000410000 */
[-C--:B------:R-:W-:Y:S02]  /*b850*/  FMUL.FTZ R35, R12, R47.reuse ;  /* 0x0000002f0c237220 */ /* 0x080fe40000410000 */
[----:B------:R-:W-:Y:S02]  /*b860*/  FMUL.FTZ R47, R18, R47 ;  /* 0x0000002f122f7220 */ /* 0x000fe40000410000 */
[-C--:B------:R-:W-:Y:S02]  /*b870*/  FFMA.FTZ R17, R39, R33.reuse, -R17 ;  /* 0x0000002127117223 */ /* 0x080fe40000010811 */
[----:B------:R-:W-:Y:S01]  /*b880*/  FFMA.FTZ R34, R16, R33, R34 ;  /* 0x0000002110227223 */ /* 0x000fe20000010022 */
[----:B------:R-:W-:Y:S01]  /*b890*/  F2FP.BF16.PACK_AB R16, R45, R46 ;  /* 0x0000002e2d10723e */ /* 0x000fe200000010ff */
[----:B------:R-:W-:Y:S01]  /*b8a0*/  FFMA.FTZ R33, R18, R19, -R35 ;  /* 0x0000001312217223 */ /* 0x000fe20000010823 */
[----:B------:R-:W-:Y:S01]  /*b8b0*/  F2FP.BF16.PACK_AB R18, R36, R37 ;  /* 0x000000252412723e */ /* 0x000fe200000010ff */
[----:B------:R-:W-:Y:S01]  /*b8c0*/  FFMA.FTZ R47, R12, R19, R47 ;  /* 0x000000130c2f7223 */ /* 0x000fe2000001002f */
[----:B------:R-:W-:-:S02]  /*b8d0*/  F2FP.BF16.PACK_AB R12, R13, R15 ;  /* 0x0000000f0d0c723e */ /* 0x000fc400000010ff */
[----:B------:R-:W-:Y:S02]  /*b8e0*/  F2FP.BF16.PACK_AB R17, R17, R44 ;  /* 0x0000002c1111723e */ /* 0x000fe400000010ff */
[----:B------:R-:W-:Y:S02]  /*b8f0*/  F2FP.BF16.PACK_AB R19, R33, R41 ;  /* 0x000000292113723e */ /* 0x000fe400000010ff */
[----:B------:R-:W-:Y:S02]  /*b900*/  F2FP.BF16.PACK_AB R13, R34, R40 ;  /* 0x00000028220d723e */ /* 0x000fe400000010ff */
[----:B------:R-:W-:Y:S01]  /*b910*/  F2FP.BF16.PACK_AB R15, R47, R38 ;  /* 0x000000262f0f723e */ /* 0x000fe200000010ff */
[----:B------:R1:W-:Y:S04]  /*b920*/  STS.128 [R31+0x100], R16 ;  /* 0x000100101f007388 */ /* 0x0003e80000000c00 */
[----:B------:R1:W-:Y:S02]  /*b930*/  STS.128 [R22+0x100], R12 ;  /* 0x0001000c16007388 */ /* 0x0003e40000000c00 */
.L_x_133:
[----:B------:R-:W-:Y:S05]  /*b940*/  BSYNC B0 ;  /* 0x0000000000007941 */ /* 0x000fea0003800000 */
.L_x_132:
        /* <DEDUP_REMOVED lines=101> */
.L_x_135:
[----:B------:R-:W-:Y:S05]  /*bfa0*/  BSYNC B0 ;  /* 0x0000000000007941 */ /* 0x000fea0003800000 */
.L_x_134:
[----:B-1----:R-:W-:-:S04]  /*bfb0*/  IADD3 R13, R10, 0x60, RZ ;  /* 0x000000600a0d7810 */ /* 0x002fc80007ffe0ff */
[----:B------:R-:W-:-:S13]  /*bfc0*/  ISETP.GE.OR P0, PT, R13, UR4, P0 ;  /* 0x000000040d007c0c */ /* 0x000fda0008706670 */
[----:B------:R-:W-:Y:S05]  /*bfd0*/  @P0 BRA `(.L_x_125) ;  /* 0x0000061000000947 */ /* 0x000fea0003800000 */
[----:B------:R-:W-:Y:S01]  /*bfe0*/  IMAD.MOV.U32 R15, RZ, RZ, c[0x0][0x27c] ;  /* 0x00009f00ff0f7624 */ /* 0x000fe200078e00ff */
[----:B------:R-:W-:Y:S01]  /*bff0*/  SHF.R.S32.HI R12, RZ, 0x1f, R13 ;  /* 0x0000001fff0c7819 */ /* 0x000fe2000001140d */
[----:B------:R-:W-:Y:S01]  /*c000*/  IMAD.SHL.U32 R17, R13, 0x40, RZ ;  /* 0x000000400d117824 */ /* 0x000fe200078e00ff */
[----:B------:R-:W-:Y:S02]  /*c010*/  SHF.L.U32 R39, R30, 0x10, RZ ;  /* 0x000000101e277819 */ /* 0x000fe400000006ff */
        /* <DEDUP_REMOVED lines=9> */
[C---:B------:R-:W-:Y:S02]  /*c0b0*/  LOP3.LUT R14, R17.reuse, 0x38, R14, 0xf8, !PT ;  /* 0x00000038110e7812 */ /* 0x040fe400078ef80e */
[----:B------:R-:W-:Y:S02]  /*c0c0*/  LOP3.LUT R18, R17, 0x38, R32, 0xf8, !PT ;  /* 0x0000003811127812 */ /* 0x000fe400078ef820 */
[----:B------:R-:W-:-:S02]  /*c0d0*/  LOP3.LUT R12, R12, 0xfffffe00, RZ, 0xc0, !PT ;  /* 0xfffffe000c0c7812 */ /* 0x000fc400078ec0ff */
[----:B------:R-:W-:Y:S02]  /*c0e0*/  LOP3.LUT R14, R14, R16, RZ, 0x3c, !PT ;  /* 0x000000100e0e7212 */ /* 0x000fe400078e3cff */
[----:B------:R-:W-:Y:S02]  /*c0f0*/  LOP3.LUT R13, R13, 0x7fffe000, RZ, 0xc0, !PT ;  /* 0x7fffe0000d0d7812 */ /* 0x000fe400078ec0ff */
[----:B------:R-:W-:Y:S02]  /*c100*/  LOP3.LUT R18, R12, R18, R16, 0xf6, !PT ;  /* 0x000000120c127212 */ /* 0x000fe400078ef610 */
[----:B------:R-:W-:Y:S02]  /*c110*/  IADD3 R22, R14, R13, R12 ;  /* 0x0000000d0e167210 */ /* 0x000fe40007ffe00c */
[----:B------:R-:W-:-:S03]  /*c120*/  SHF.L.U32 R31, R18, 0x1, RZ ;  /* 0x00000001121f7819 */ /* 0x000fc600000006ff */
[----:B------:R-:W-:Y:S02]  /*c130*/  IMAD.SHL.U32 R22, R22, 0x2, RZ ;  /* 0x0000000216167824 */ /* 0x000fe400078e00ff */
[----:B------:R-:W1:Y:S04]  /*c140*/  LDS.128 R16, [R31+0x100] ;  /* 0x000100001f107984 */ /* 0x000e680000000c00 */
[----:B------:R-:W2:Y:S01]  /*c150*/  LDS.128 R12, [R22+0x100] ;  /* 0x00010000160c7984 */ /* 0x000ea20000000c00 */
[C---:B-1----:R-:W-:Y:S01]  /*c160*/  IMAD.U32 R34, R16.reuse, 0x10000, RZ ;  /* 0x0001000010227824 */ /* 0x042fe200078e00ff */
[----:B------:R-:W-:Y:S01]  /*c170*/  LOP3.LUT R33, R16, 0xffff0000, RZ, 0xc0, !PT ;  /* 0xffff000010217812 */ /* 0x000fe200078ec0ff */
[----:B------:R-:W-:Y:S01]  /*c180*/  IMAD.U32 R35, R18, 0x10000, RZ ;  /* 0x0001000012237824 */ /* 0x000fe200078e00ff */
[C---:B------:R-:W-:Y:S01]  /*c190*/  SHF.L.U32 R16, R17.reuse, 0x10, RZ ;  /* 0x0000001011107819 */ /* 0x040fe200000006ff */
[----:B--2---:R-:W-:Y:S01]  /*c1a0*/  IMAD.U32 R37, R12, 0x10000, RZ ;  /* 0x000100000c257824 */ /* 0x004fe200078e00ff */
[----:B------:R-:W-:Y:S01]  /*c1b0*/  LOP3.LUT R36, R17, 0xffff0000, RZ, 0xc0, !PT ;  /* 0xffff000011247812 */ /* 0x000fe200078ec0ff */
[----:B------:R-:W-:Y:S01]  /*c1c0*/  IMAD.U32 R42, R14, 0x10000, RZ ;  /* 0x000100000e2a7824 */ /* 0x000fe200078e00ff */
[----:B------:R-:W-:-:S02]  /*c1d0*/  SHF.L.U32 R17, R19, 0x10, RZ ;  /* 0x0000001013117819 */ /* 0x000fc400000006ff */
[----:B------:R-:W-:Y:S02]  /*c1e0*/  LOP3.LUT R38, R19, 0xffff0000, RZ, 0xc0, !PT ;  /* 0xffff000013267812 */ /* 0x000fe400078ec0ff */
[----:B------:R-:W-:Y:S02]  /*c1f0*/  LOP3.LUT R19, R12, 0xffff0000, RZ, 0xc0, !PT ;  /* 0xffff00000c137812 */ /* 0x000fe400078ec0ff */
[C---:B------:R-:W-:Y:S02]  /*c200*/  SHF.L.U32 R12, R13.reuse, 0x10, RZ ;  /* 0x000000100d0c7819 */ /* 0x040fe400000006ff */
[----:B------:R-:W-:Y:S01]  /*c210*/  LOP3.LUT R43, R13, 0xffff0000, RZ, 0xc0, !PT ;  /* 0xffff00000d2b7812 */ /* 0x000fe200078ec0ff */
[----:B------:R-:W-:Y:S01]  /*c220*/  IMAD.U32 R13, R26, 0x10000, RZ ;  /* 0x000100001a0d7824 */ /* 0x000fe200078e00ff */
[----:B------:R-:W-:Y:S02]  /*c230*/  LOP3.LUT R41, R14, 0xffff0000, RZ, 0xc0, !PT ;  /* 0xffff00000e297812 */ /* 0x000fe400078ec0ff */
[----:B------:R-:W-:Y:S01]  /*c240*/  LOP3.LUT R26, R26, 0xffff0000, RZ, 0xc0, !PT ;  /* 0xffff00001a1a7812 */ /* 0x000fe200078ec0ff */
[-C--:B------:R-:W-:Y:S01]  /*c250*/  FMUL.FTZ R14, R13, R37.reuse ;  /* 0x000000250d0e7220 */ /* 0x080fe20000410000 */
[----:B------:R-:W-:Y:S01]  /*c260*/  LOP3.LUT R18, R18, 0xffff0000, RZ, 0xc0, !PT ;  /* 0xffff000012127812 */ /* 0x000fe200078ec0ff */
[----:B------:R-:W-:Y:S01]  /*c270*/  FMUL.FTZ R37, R39, R37 ;  /* 0x0000002527257220 */ /* 0x000fe20000410000 */
[----:B------:R-:W-:Y:S01]  /*c280*/  SHF.L.U32 R40, R15, 0x10, RZ ;  /* 0x000000100f287819 */ /* 0x000fe200000006ff */
[-C--:B------:R-:W-:Y:S01]  /*c290*/  FFMA.FTZ R14, R39, R34.reuse, -R14 ;  /* 0x00000022270e7223 */ /* 0x080fe2000001080e */
[----:B------:R-:W-:Y:S01]  /*c2a0*/  LOP3.LUT R39, R30, 0xffff0000, RZ, 0xc0, !PT ;  /* 0xffff00001e277812 */ /* 0x000fe200078ec0ff */
[----:B------:R-:W-:Y:S01]  /*c2b0*/  FFMA.FTZ R37, R13, R34, R37 ;  /* 0x000000220d257223 */ /* 0x000fe20000010025 */
[----:B------:R-:W-:Y:S01]  /*c2c0*/  SHF.L.U32 R13, R28, 0x10, RZ ;  /* 0x000000101c0d7819 */ /* 0x000fe200000006ff */
[C---:B------:R-:W-:Y:S01]  /*c2d0*/  IMAD.U32 R30, R24.reuse, 0x10000, RZ ;  /* 0x00010000181e7824 */ /* 0x040fe200078e00ff */
[----:B------:R-:W-:Y:S01]  /*c2e0*/  LOP3.LUT R24, R24, 0xffff0000, RZ, 0xc0, !PT ;  /* 0xffff000018187812 */ /* 0x000fe200078ec0ff */
[----:B------:R-:W-:Y:S01]  /*c2f0*/  FMUL.FTZ R44, R26, R19 ;  /* 0x000000131a2c7220 */ /* 0x000fe20000410000 */
[----:B------:R-:W-:Y:S01]  /*c300*/  LOP3.LUT R28, R28, 0xffff0000, RZ, 0xc0, !PT ;  /* 0xffff00001c1c7812 */ /* 0x000fe200078ec0ff */
[-C--:B------:R-:W-:Y:S01]  /*c310*/  FMUL.FTZ R34, R30, R42.reuse ;  /* 0x0000002a1e227220 */ /* 0x080fe20000410000 */
[----:B------:R-:W-:Y:S01]  /*c320*/  LOP3.LUT R15, R15, 0xffff0000, RZ, 0xc0, !PT ;  /* 0xffff00000f0f7812 */ /* 0x000fe200078ec0ff */
[----:B------:R-:W-:-:S02]  /*c330*/  FMUL.FTZ R42, R13, R42 ;  /* 0x0000002a0d2a7220 */ /* 0x000fc40000410000 */
[----:B------:R-:W-:Y:S02]  /*c340*/  FMUL.FTZ R19, R39, R19 ;  /* 0x0000001327137220 */ /* 0x000fe40000410000 */
[----:B------:R-:W-:Y:S02]  /*c350*/  FFMA.FTZ R42, R30, R35, R42 ;  /* 0x000000231e2a7223 */ /* 0x000fe4000001002a */
[----:B------:R-:W-:Y:S02]  /*c360*/  FMUL.FTZ R30, R24, R41 ;  /* 0x00000029181e7220 */ /* 0x000fe40000410000 */
[----:B------:R-:W-:Y:S01]  /*c370*/  FFMA.FTZ R34, R13, R35, -R34 ;  /* 0x000000230d227223 */ /* 0x000fe20000010822 */
[C---:B------:R-:W-:Y:S01]  /*c380*/  SHF.L.U32 R13, R25.reuse, 0x10, RZ ;  /* 0x00000010190d7819 */ /* 0x040fe200000006ff */
[----:B------:R-:W-:Y:S01]  /*c390*/  FMUL.FTZ R41, R28, R41 ;  /* 0x000000291c297220 */ /* 0x000fe20000410000 */
[----:B------:R-:W-:Y:S01]  /*c3a0*/  LOP3.LUT R25, R25, 0xffff0000, RZ, 0xc0, !PT ;  /* 0xffff000019197812 */ /* 0x000fe200078ec0ff */
[----:B------:R-:W-:-:S02]  /*c3b0*/  FFMA.FTZ R44, R39, R33, -R44 ;  /* 0x00000021272c7223 */ /* 0x000fc4000001082c */
[----:B------:R-:W-:Y:S01]  /*c3c0*/  FFMA.FTZ R19, R26, R33, R19 ;  /* 0x000000211a137223 */ /* 0x000fe20000010013 */
[C---:B------:R-:W-:Y:S01]  /*c3d0*/  SHF.L.U32 R33, R27.reuse, 0x10, RZ ;  /* 0x000000101b217819 */ /* 0x040fe200000006ff */
[-C--:B------:R-:W-:Y:S01]  /*c3e0*/  FFMA.FTZ R28, R28, R18.reuse, -R30 ;  /* 0x000000121c1c7223 */ /* 0x080fe2000001081e */
[----:B------:R-:W-:Y:S01]  /*c3f0*/  LOP3.LUT R27, R27, 0xffff0000, RZ, 0xc0, !PT ;  /* 0xffff00001b1b7812 */ /* 0x000fe200078ec0ff */
[C---:B------:R-:W-:Y:S01]  /*c400*/  IMAD.U32 R30, R23.reuse, 0x10000, RZ ;  /* 0x00010000171e7824 */ /* 0x040fe200078e00ff */
[----:B------:R-:W-:Y:S01]  /*c410*/  LOP3.LUT R23, R23, 0xffff0000, RZ, 0xc0, !PT ;  /* 0xffff000017177812 */ /* 0x000fe200078ec0ff */
[C---:B------:R-:W-:Y:S01]  /*c420*/  IMAD.U32 R26, R29.reuse, 0x10000, RZ ;  /* 0x000100001d1a7824 */ /* 0x040fe200078e00ff */
[----:B------:R-:W-:Y:S01]  /*c430*/  LOP3.LUT R29, R29, 0xffff0000, RZ, 0xc0, !PT ;  /* 0xffff00001d1d7812 */ /* 0x000fe200078ec0ff */
[----:B------:R-:W-:Y:S02]  /*c440*/  FFMA.FTZ R41, R24, R18, R41 ;  /* 0x0000001218297223 */ /* 0x000fe40000010029 */
[----:B------:R-:W-:-:S02]  /*c450*/  FMUL.FTZ R35, R13, R12 ;  /* 0x0000000c0d237220 */ /* 0x000fc40000410000 */
[----:B------:R-:W-:Y:S02]  /*c460*/  FMUL.FTZ R18, R30, R40 ;  /* 0x000000281e127220 */ /* 0x000fe40000410000 */
[----:B------:R-:W-:Y:S02]  /*c470*/  FMUL.FTZ R12, R26, R12 ;  /* 0x0000000c1a0c7220 */ /* 0x000fe40000410000 */
[----:B------:R-:W-:Y:S02]  /*c480*/  FMUL.FTZ R40, R33, R40 ;  /* 0x0000002821287220 */ /* 0x000fe40000410000 */
[----:B------:R-:W-:Y:S02]  /*c490*/  FFMA.FTZ R13, R13, R16, R12 ;  /* 0x000000100d0d7223 */ /* 0x000fe4000001000c */
[-C--:B------:R-:W-:Y:S01]  /*c4a0*/  FFMA.FTZ R33, R33, R17.reuse, -R18 ;  /* 0x0000001121217223 */ /* 0x080fe20000010812 */
[----:B------:R-:W-:Y:S01]  /*c4b0*/  F2FP.BF16.PACK_AB R18, R28, R34 ;  /* 0x000000221c12723e */ /* 0x000fe200000010ff */
[----:B------:R-:W-:-:S02]  /*c4c0*/  FFMA.FTZ R40, R30, R17, R40 ;  /* 0x000000111e287223 */ /* 0x000fc40000010028 */
[----:B------:R-:W-:Y:S02]  /*c4d0*/  FMUL.FTZ R17, R25, R43 ;  /* 0x0000002b19117220 */ /* 0x000fe40000410000 */
[----:B------:R-:W-:Y:S02]  /*c4e0*/  FMUL.FTZ R12, R23, R15 ;  /* 0x0000000f170c7220 */ /* 0x000fe40000410000 */
[----:B------:R-:W-:Y:S02]  /*c4f0*/  FMUL.FTZ R43, R29, R43 ;  /* 0x0000002b1d2b7220 */ /* 0x000fe40000410000 */
[----:B------:R-:W-:Y:S02]  /*c500*/  FMUL.FTZ R15, R27, R15 ;  /* 0x0000000f1b0f7220 */ /* 0x000fe40000410000 */
[----:B------:R-:W-:Y:S01]  /*c510*/  FFMA.FTZ R35, R26, R16, -R35 ;  /* 0x000000101a237223 */ /* 0x000fe20000010823 */
[----:B------:R-:W-:Y:S01]  /*c520*/  F2FP.BF16.PACK_AB R16, R44, R14 ;  /* 0x0000000e2c10723e */ /* 0x000fe200000010ff */
[----:B------:R-:W-:Y:S01]  /*c530*/  FFMA.FTZ R17, R29, R36, -R17 ;  /* 0x000000241d117223 */ /* 0x000fe20000010811 */
[----:B------:R-:W-:Y:S01]  /*c540*/  F2FP.BF16.PACK_AB R14, R41, R42 ;  /* 0x0000002a290e723e */ /* 0x000fe200000010ff */
[----:B------:R-:W-:Y:S01]  /*c550*/  FFMA.FTZ R27, R27, R38, -R12 ;  /* 0x000000261b1b7223 */ /* 0x000fe2000001080c */
[----:B------:R-:W-:Y:S01]  /*c560*/  F2FP.BF16.PACK_AB R12, R19, R37 ;  /* 0x00000025130c723e */ /* 0x000fe200000010ff */
[----:B------:R-:W-:Y:S01]  /*c570*/  FFMA.FTZ R25, R25, R36, R43 ;  /* 0x0000002419197223 */ /* 0x000fe2000001002b */
[----:B------:R-:W-:Y:S01]  /*c580*/  F2FP.BF16.PACK_AB R17, R17, R35 ;  /* 0x000000231111723e */ /* 0x000fe200000010ff */
[----:B------:R-:W-:Y:S01]  /*c590*/  FFMA.FTZ R15, R23, R38, R15 ;  /* 0x00000026170f7223 */ /* 0x000fe2000001000f */
[----:B------:R-:W-:-:S02]  /*c5a0*/  F2FP.BF16.PACK_AB R19, R27, R33 ;  /* 0x000000211b13723e */ /* 0x000fc400000010ff */
[----:B------:R-:W-:Y:S02]  /*c5b0*/  F2FP.BF16.PACK_AB R13, R25, R13 ;  /* 0x0000000d190d723e */ /* 0x000fe400000010ff */
[----:B------:R-:W-:Y:S01]  /*c5c0*/  F2FP.BF16.PACK_AB R15, R15, R40 ;  /* 0x000000280f0f723e */ /* 0x000fe200000010ff */
[----:B------:R1:W-:Y:S04]  /*c5d0*/  STS.128 [R31+0x100], R16 ;  /* 0x000100101f007388 */ /* 0x0003e80000000c00 */
[----:B------:R1:W-:Y:S02]  /*c5e0*/  STS.128 [R22+0x100], R12 ;  /* 0x0001000c16007388 */ /* 0x0003e40000000c00 */
.L_x_125:
[----:B------:R-:W-:Y:S05]  /*c5f0*/  BSYNC B2 ;  /* 0x0000000000027941 */ /* 0x000fea0003800000 */
.L_x_109:
[----:B-1----:R-:W-:Y:S01]  /*c600*/  IMAD R14, R21, c[0x0][0x208], RZ ;  /* 0x00008200150e7a24 */ /* 0x002fe200078e02ff */
[----:B------:R-:W-:Y:S01]  /*c610*/  LEA.HI R5, R5, R75, RZ, 0x5 ;  /* 0x0000004b05057211 */ /* 0x000fe200078f28ff */
[C---:B------:R-:W-:Y:S01]  /*c620*/  IMAD.WIDE.U32 R12, R242.reuse, c[0x0][0x208], RZ ;  /* 0x00008200f20c7a25 */ /* 0x040fe200078e00ff */
[----:B------:R-:W-:Y:S01]  /*c630*/  BAR.SYNC.DEFER_BLOCKING 0x0 ;  /* 0x0000000000007b1d */ /* 0x000fe20000010000 */
[----:B------:R-:W-:Y:S01]  /*c640*/  LOP3.LUT P3, RZ, R3, 0x2, RZ, 0xc0, !PT ;  /* 0x0000000203ff7812 */ /* 0x000fe2000786c0ff */
[----:B------:R-:W-:Y:S01]  /*c650*/  UISETP.GE.AND UP0, UPT, UR9, 0x81, UPT ;  /* 0x000000810900788c */ /* 0x000fe2000bf06270 */
[----:B------:R-:W-:-:S02]  /*c660*/  IMAD R14, R242, c[0x0][0x20c], R14 ;  /* 0x00008300f20e7a24 */ /* 0x000fc400078e020e */
[----:B------:R-:W-:Y:S02]  /*c670*/  IMAD.SHL.U32 R15, R3, 0x40, RZ ;  /* 0x00000040030f7824 */ /* 0x000fe400078e00ff */
[----:B------:R-:W-:Y:S02]  /*c680*/  IMAD.IADD R13, R13, 0x1, R14 ;  /* 0x000000010d0d7824 */ /* 0x000fe400078e020e */
[----:B------:R-:W-:Y:S01]  /*c690*/  IMAD.SHL.U32 R14, R5, 0x20, RZ ;  /* 0x00000020050e7824 */ /* 0x000fe200078e00ff */
[----:B------:R-:W-:Y:S01]  /*c6a0*/  LOP3.LUT R15, R15, 0x1c0, RZ, 0xc0, !PT ;  /* 0x000001c00f0f7812 */ /* 0x000fe200078ec0ff */
[----:B------:R-:W-:Y:S02]  /*c6b0*/  IMAD.SHL.U32 R10, R10, 0x8, RZ ;  /* 0x000000080a0a7824 */ /* 0x000fe400078e00ff */
[----:B------:R-:W-:Y:S01]  /*c6c0*/  IMAD R11, R11, c[0x0][0x218], RZ ;  /* 0x000086000b0b7a24 */ /* 0x000fe200078e02ff */
[----:B------:R-:W-:Y:S01]  /*c6d0*/  LOP3.LUT R14, R14, 0x7ffffc00, RZ, 0xc0, !PT ;  /* 0x7ffffc000e0e7812 */ /* 0x000fe200078ec0ff */
[----:B------:R-:W-:Y:S01]  /*c6e0*/  IMAD.WIDE.U32 R12, R241, c[0x0][0x218], R12 ;  /* 0x00008600f10c7a25 */ /* 0x000fe200078e000c */
[----:B------:R-:W-:-:S02]  /*c6f0*/  LOP3.LUT R238, R15, 0x8, R10, 0xf8, !PT ;  /* 0x000000080fee7812 */ /* 0x000fc400078ef80a */
[----:B------:R-:W-:Y:S01]  /*c700*/  SHF.R.U32.HI R15, RZ, 0x3, R15 ;  /* 0x00000003ff0f7819 */ /* 0x000fe2000001160f */
[----:B------:R-:W-:Y:S01]  /*c710*/  IMAD.IADD R176, R4, 0x1, R14 ;  /* 0x0000000104b07824 */ /* 0x000fe200078e020e */
[----:B------:R-:W-:Y:S01]  /*c720*/  IADD3 R10, P0, R12, UR28, RZ ;  /* 0x0000001c0c0a7c10 */ /* 0x000fe2000ff1e0ff */
[----:B------:R-:W-:Y:S01]  /*c730*/  IMAD R11, R241, c[0x0][0x21c], R11 ;  /* 0x00008700f10b7a24 */ /* 0x000fe200078e020b */
[----:B------:R-:W-:Y:S01]  /*c740*/  LOP3.LUT R238, R238, R15, RZ, 0x3c, !PT ;  /* 0x0000000feeee7212 */ /* 0x000fe200078e3cff */
[----:B------:R-:W-:Y:S01]  /*c750*/  IMAD.WIDE R14, R32, 0x2, RZ ;  /* 0x00000002200e7825 */ /* 0x000fe200078e02ff */
[C---:B------:R-:W-:Y:S02]  /*c760*/  LEA R196, R176.reuse, 0x100, 0x1 ;  /* 0x00000100b0c47811 */ /* 0x040fe400078e08ff */
[----:B------:R-:W-:Y:S01]  /*c770*/  IADD3.X R11, R13, UR10, R11, P0, !PT ;  /* 0x0000000a0d0b7c10 */ /* 0x000fe200087fe40b */
[----:B------:R-:W-:Y:S01]  /*c780*/  IMAD.SHL.U32 R176, R176, 0x2, RZ ;  /* 0x00000002b0b07824 */ /* 0x000fe200078e00ff */
[----:B------:R-:W-:Y:S01]  /*c790*/  LEA R64, P0, R10, c[0x0][0x1f8], 0x1 ;  /* 0x00007e000a407a11 */ /* 0x000fe200078008ff */
[----:B------:R-:W-:Y:S01]  /*c7a0*/  IMAD R184, R2, 0x2, R196 ;  /* 0x0000000202b87824 */ /* 0x000fe200078e02c4 */
[----:B------:R-:W-:Y:S01]  /*c7b0*/  SHF.R.S32.HI R13, RZ, 0x1f, R8 ;  /* 0x0000001fff0d7819 */ /* 0x000fe20000011408 */
[----:B------:R-:W-:Y:S01]  /*c7c0*/  IMAD R196, R0, 0x2, R196 ;  /* 0x0000000200c47824 */ /* 0x000fe200078e02c4 */
[----:B------:R-:W-:Y:S01]  /*c7d0*/  LEA.HI.X R10, R10, c[0x0][0x1fc], R11, 0x1, P0 ;  /* 0x00007f000a0a7a11 */ /* 0x000fe200000f0c0b */
[----:B------:R-:W-:Y:S01]  /*c7e0*/  IMAD R204, R0, 0x2, R184 ;  /* 0x0000000200cc7824 */ /* 0x000fe200078e02b8 */
[----:B------:R-:W1:Y:S01]  /*c7f0*/  SHFL.IDX PT, R66, R64, 0x2, 0x181f ;  /* 0x00581f0040427f89 */ /* 0x000e6200000e0000 */
[----:B------:R-:W-:Y:S01]  /*c800*/  IMAD R238, R20, 0x200, R238 ;  /* 0x0000020014ee7824 */ /* 0x000fe200078e02ee */
[----:B------:R-:W-:Y:S01]  /*c810*/  LEA.HI R13, R13, R8, RZ, 0x3 ;  /* 0x000000080d0d7211 */ /* 0x000fe200078f18ff */
[----:B------:R-:W-:Y:S01]  /*c820*/  IMAD.SHL.U32 R243, R9, 0x2, RZ ;  /* 0x0000000209f37824 */ /* 0x000fe200078e00ff */
[----:B------:R-:W-:Y:S01]  /*c830*/  LDSM.16.M88.4 R136, [R176+0x100] ;  /* 0x00010000b088783b */ /* 0x000fe20000000200 */
[----:B------:R-:W-:Y:S01]  /*c840*/  IMAD.SHL.U32 R238, R238, 0x2, RZ ;  /* 0x00000002eeee7824 */ /* 0x000fe200078e00ff */
[----:B------:R-:W-:-:S02]  /*c850*/  LOP3.LUT R33, R13, 0xfffffff8, RZ, 0xc0, !PT ;  /* 0xfffffff80d217812 */ /* 0x000fc400078ec0ff */
[----:B------:R-:W-:Y:S02]  /*c860*/  LDSM.16.M88.4 R140, [R184] ;  /* 0x00000000b88c783b */ /* 0x000fe40000000200 */
[C---:B------:R-:W-:Y:S01]  /*c870*/  IADD3 R13, R238.reuse, 0x8100, RZ ;  /* 0x00008100ee0d7810 */ /* 0x040fe20007ffe0ff */
[----:B------:R-:W-:Y:S01]  /*c880*/  IMAD.WIDE R22, R33, 0x2, RZ ;  /* 0x0000000221167825 */ /* 0x000fe200078e02ff */
[----:B------:R-:W-:Y:S01]  /*c890*/  LDSM.16.M88.4 R168, [R196] ;  /* 0x00000000c4a8783b */ /* 0x000fe20000000200 */
[----:B------:R-:W-:Y:S02]  /*c8a0*/  IADD3 R237, R238, 0x8120, RZ ;  /* 0x00008120eeed7810 */ /* 0x000fe40007ffe0ff */
[----:B------:R-:W-:Y:S01]  /*c8b0*/  @P3 IADD3 R237, R13, -0x20, RZ ;  /* 0xffffffe00ded3810 */ /* 0x000fe20007ffe0ff */
[----:B------:R-:W-:Y:S03]  /*c8c0*/  LDSM.16.M88.4 R172, [R204] ;  /* 0x00000000ccac783b */ /* 0x000fe60000000200 */
[C---:B------:R-:W-:Y:S01]  /*c8d0*/  IADD3 R231, R237.reuse, 0x800, RZ ;  /* 0x00000800ede77810 */ /* 0x040fe20007ffe0ff */
[----:B------:R-:W-:Y:S01]  /*c8e0*/  LDSM.16.M88.4 R176, [R176+0x4100] ;  /* 0x00410000b0b0783b */ /* 0x000fe20000000200 */
[----:B------:R-:W-:-:S02]  /*c8f0*/  IADD3 R230, R237, 0x1000, RZ ;  /* 0x00001000ede67810 */ /* 0x000fc40007ffe0ff */
[C---:B------:R-:W-:Y:S01]  /*c900*/  IADD3 R229, R237.reuse, 0x1800, RZ ;  /* 0x00001800ede57810 */ /* 0x040fe20007ffe0ff */
[----:B------:R-:W-:Y:S01]  /*c910*/  LDSM.16.M88.4 R184, [R184+0x4000] ;  /* 0x00400000b8b8783b */ /* 0x000fe20000000200 */
[-C--:B-1----:R-:W-:Y:S02]  /*c920*/  IADD3 R72, P1, R14, R66.reuse, RZ ;  /* 0x000000420e487210 */ /* 0x082fe40007f3e0ff */
[----:B------:R-:W-:Y:S01]  /*c930*/  IADD3 R66, P3, R22, R66, RZ ;  /* 0x0000004216427210 */ /* 0x000fe20007f7e0ff */
[----:B------:R-:W-:Y:S01]  /*c940*/  LDSM.16.M88.4 R196, [R196+0x4000] ;  /* 0x00400000c4c4783b */ /* 0x000fe20000000200 */
[C---:B------:R-:W-:Y:S02]  /*c950*/  IADD3 R228, R237.reuse, 0x2000, RZ ;  /* 0x00002000ede47810 */ /* 0x040fe40007ffe0ff */
[C---:B------:R-:W-:Y:S01]  /*c960*/  IADD3 R227, R237.reuse, 0x2800, RZ ;  /* 0x00002800ede37810 */ /* 0x040fe20007ffe0ff */
[----:B------:R-:W-:Y:S01]  /*c970*/  LDSM.16.M88.4 R204, [R204+0x4000] ;  /* 0x00400000cccc783b */ /* 0x000fe20000000200 */
[----:B------:R-:W-:-:S02]  /*c980*/  IADD3 R226, R237, 0x3000, RZ ;  /* 0x00003000ede27810 */ /* 0x000fc40007ffe0ff */
[C---:B------:R-:W-:Y:S01]  /*c990*/  IADD3 R225, R237.reuse, 0x3800, RZ ;  /* 0x00003800ede17810 */ /* 0x040fe20007ffe0ff */
[----:B------:R-:W1:Y:S01]  /*c9a0*/  SHFL.IDX PT, R84, R64, RZ, 0x181f ;  /* 0x00181fff40547589 */ /* 0x000e6200000e0000 */
[C---:B------:R-:W-:Y:S02]  /*c9b0*/  IADD3 R223, R237.reuse, 0x4000, RZ ;  /* 0x00004000eddf7810 */ /* 0x040fe40007ffe0ff */
[C---:B------:R-:W-:Y:S01]  /*c9c0*/  IADD3 R222, R237.reuse, 0x4800, RZ ;  /* 0x00004800edde7810 */ /* 0x040fe20007ffe0ff */
[----:B------:R-:W-:Y:S01]  /*c9d0*/  BAR.SYNC.DEFER_BLOCKING 0x0 ;  /* 0x0000000000007b1d */ /* 0x000fe20000010000 */
[C---:B------:R-:W-:Y:S02]  /*c9e0*/  IADD3 R221, R237.reuse, 0x5000, RZ ;  /* 0x00005000eddd7810 */ /* 0x040fe40007ffe0ff */
[C---:B------:R-:W-:Y:S02]  /*c9f0*/  IADD3 R220, R237.reuse, 0x5800, RZ ;  /* 0x00005800eddc7810 */ /* 0x040fe40007ffe0ff */
[C---:B------:R-:W-:Y:S01]  /*ca00*/  IADD3 R219, R237.reuse, 0x6000, RZ ;  /* 0x00006000eddb7810 */ /* 0x040fe20007ffe0ff */
[----:B------:R-:W2:Y:S01]  /*ca10*/  SHFL.IDX PT, R76, R64, 0x1, 0x181f ;  /* 0x00381f00404c7f89 */ /* 0x000ea200000e0000 */
[----:B------:R-:W-:-:S02]  /*ca20*/  IADD3 R218, R237, 0x6800, RZ ;  /* 0x00006800edda7810 */ /* 0x000fc40007ffe0ff */
[C---:B------:R-:W-:Y:S01]  /*ca30*/  IADD3 R217, R237.reuse, 0x7000, RZ ;  /* 0x00007000edd97810 */ /* 0x040fe20007ffe0ff */
[----:B------:R-:W3:Y:S01]  /*ca40*/  SHFL.IDX PT, R11, R10, 0x2, 0x181f ;  /* 0x00581f000a0b7f89 */ /* 0x000ee200000e0000 */
[----:B------:R-:W-:-:S03]  /*ca50*/  IADD3 R216, R237, 0x7800, RZ ;  /* 0x00007800edd87810 */ /* 0x000fc60007ffe0ff */
[----:B------:R-:W4:Y:S04]  /*ca60*/  SHFL.IDX PT, R12, R10, RZ, 0x181f ;  /* 0x00181fff0a0c7589 */ /* 0x000f2800000e0000 */
[----:B------:R-:W5:Y:S01]  /*ca70*/  SHFL.IDX PT, R20, R10, 0x1, 0x181f ;  /* 0x00381f000a147f89 */ /* 0x000f6200000e0000 */
[----:B-1----:R-:W-:-:S03]  /*ca80*/  IADD3 R86, P0, R84, R14, RZ ;  /* 0x0000000e54567210 */ /* 0x002fc60007f1e0ff */
[----:B------:R-:W1:Y:S01]  /*ca90*/  SHFL.IDX PT, R64, R64, 0x3, 0x181f ;  /* 0x00781f0040407f89 */ /* 0x000e6200000e0000 */
[----:B------:R-:W-:-:S04]  /*caa0*/  DEPBAR.LE SB0, 0x0 ;  /* 0x000080000000791a */ /* 0x000fc80000000000 */
[----:B------:R-:W1:Y:S04]  /*cab0*/  SHFL.IDX PT, R10, R10, 0x3, 0x181f ;  /* 0x00781f000a0a7f89 */ /* 0x000e6800000e0000 */
[----:B------:R-:W-:Y:S01]  /*cac0*/  BAR.SYNC.DEFER_BLOCKING 0x0 ;  /* 0x0000000000007b1d */ /* 0x000fe20000010000 */
[----:B--2---:R-:W-:Y:S01]  /*cad0*/  IADD3 R78, P2, R14, R76, RZ ;  /* 0x0000004c0e4e7210 */ /* 0x004fe20007f5e0ff */
[--C-:B---3--:R-:W-:Y:S01]  /*cae0*/  IMAD.X R73, R15, 0x1, R11.reuse, P1 ;  /* 0x000000010f497824 */ /* 0x108fe200008e060b */
[----:B------:R-:W-:Y:S01]  /*caf0*/  IADD3 R84, P1, R84, R22, RZ ;  /* 0x0000001654547210 */ /* 0x000fe20007f3e0ff */
[----:B------:R-:W-:Y:S02]  /*cb00*/  IMAD.X R67, R23, 0x1, R11, P3 ;  /* 0x0000000117437824 */ /* 0x000fe400018e060b */
[----:B----4-:R-:W-:-:S02]  /*cb10*/  IMAD.X R87, R12, 0x1, R15, P0 ;  /* 0x000000010c577824 */ /* 0x010fc400000e060f */
[----:B------:R-:W-:Y:S01]  /*cb20*/  IMAD.X R85, R12, 0x1, R23, P1 ;  /* 0x000000010c557824 */ /* 0x000fe200008e0617 */
[----:B------:R-:W-:Y:S01]  /*cb30*/  ISETP.GE.AND P1, PT, R32, c[0x0][0x1d4], PT ;  /* 0x0000750020007a0c */ /* 0x000fe20003f26270 */
[----:B-----5:R-:W-:Y:S01]  /*cb40*/  IMAD.X R79, R15, 0x1, R20, P2 ;  /* 0x000000010f4f7824 */ /* 0x020fe200010e0614 */
[-C--:B-1----:R-:W-:Y:S02]  /*cb50*/  IADD3 R34, P0, R14, R64.reuse, RZ ;  /* 0x000000400e227210 */ /* 0x082fe40007f1e0ff */
[----:B------:R-:W-:-:S03]  /*cb60*/  IADD3 R64, P2, R22, R64, RZ ;  /* 0x0000004016407210 */ /* 0x000fc60007f5e0ff */
[--C-:B------:R-:W-:Y:S01]  /*cb70*/  IMAD.X R35, R15, 0x1, R10.reuse, P0 ;  /* 0x000000010f237824 */ /* 0x100fe200000e060a */
[----:B------:R-:W-:Y:S01]  /*cb80*/  IADD3 R76, P0, R22, R76, RZ ;  /* 0x0000004c164c7210 */ /* 0x000fe20007f1e0ff */
[----:B------:R-:W-:Y:S01]  /*cb90*/  IMAD.X R65, R23, 0x1, R10, P2 ;  /* 0x0000000117417824 */ /* 0x000fe200010e060a */
[----:B------:R-:W-:Y:S01]  /*cba0*/  ISETP.LT.OR P2, PT, R7, 0x1, P1 ;  /* 0x000000010700780c */ /* 0x000fe20000f41670 */
[----:B------:R-:W1:Y:S02]  /*cbb0*/  LDSM.16.M88.4 R24, [R238+0x8100] ;  /* 0x00810000ee18783b */ /* 0x000e640000000200 */
[----:B------:R-:W-:Y:S01]  /*cbc0*/  IMAD.X R77, R23, 0x1, R20, P0 ;  /* 0x00000001174d7824 */ /* 0x000fe200000e0614 */
[----:B------:R-:W-:Y:S01]  /*cbd0*/  ISETP.GE.AND P0, PT, R8, c[0x0][0x1d4], PT ;  /* 0x0000750008007a0c */ /* 0x000fe20003f06270 */
[----:B------:R-:W2:Y:S04]  /*cbe0*/  LDSM.16.M88.4 R16, [R238+0x8900] ;  /* 0x00890000ee10783b */ /* 0x000ea80000000200 */
[----:B------:R-:W-:Y:S04]  /*cbf0*/  LDSM.16.M88.4 R60, [R237] ;  /* 0x00000000ed3c783b */ /* 0x000fe80000000200 */
[----:B------:R-:W-:Y:S04]  /*cc00*/  LDSM.16.M88.4 R12, [R237+0x800] ;  /* 0x00080000ed0c783b */ /* 0x000fe80000000200 */
[----:B------:R-:W-:Y:S04]  /*cc10*/  LDSM.16.M88.4 R8, [R238+0x9100] ;  /* 0x00910000ee08783b */ /* 0x000fe80000000200 */
[----:B------:R-:W-:Y:S04]  /*cc20*/  LDSM.16.M88.4 R104, [R238+0x9900] ;  /* 0x00990000ee68783b */ /* 0x000fe80000000200 */
[----:B------:R-:W3:Y:S04]  /*cc30*/  LDSM.16.M88.4 R96, [R238+0xa100] ;  /* 0x00a10000ee60783b */ /* 0x000ee80000000200 */
[----:B------:R-:W4:Y:S04]  /*cc40*/  LDSM.16.M88.4 R88, [R238+0xa900] ;  /* 0x00a90000ee58783b */ /* 0x000f280000000200 */
[----:B------:R-:W5:Y:S04]  /*cc50*/  LDSM.16.M88.4 R80, [R238+0xb100] ;  /* 0x00b10000ee50783b */ /* 0x000f680000000200 */
[----:B------:R-:W-:Y:S04]  /*cc60*/  LDSM.16.M88.4 R68, [R238+0xb900] ;  /* 0x00b90000ee44783b */ /* 0x000fe80000000200 */
[----:B------:R-:W-:Y:S01]  /*cc70*/  LDSM.16.M88.4 R56, [R237+0x1000] ;  /* 0x00100000ed38783b */ /* 0x000fe20000000200 */
[C---:B-1----:R-:W-:Y:S03]  /*cc80*/  HMMA.16816.F32.BF16 R28, R136.reuse, R24, RZ ;  /* 0x00000018881c723c */ /* 0x042fe600000418ff */
[----:B------:R-:W-:Y:S04]  /*cc90*/  LDSM.16.M88.4 R52, [R237+0x1800] ;  /* 0x00180000ed34783b */ /* 0x000fe80000000200 */
[----:B------:R-:W1:Y:S01]  /*cca0*/  LDSM.16.M88.4 R44, [R237+0x2000] ;  /* 0x00200000ed2c783b */ /* 0x000e620000000200 */
[C---:B--2---:R-:W-:Y:S03]  /*ccb0*/  HMMA.16816.F32.BF16 R20, R136.reuse, R16, RZ ;  /* 0x000000108814723c */ /* 0x044fe600000418ff */
[----:B------:R-:W2:Y:S04]  /*ccc0*/  LDSM.16.M88.4 R40, [R237+0x2800] ;  /* 0x00280000ed28783b */ /* 0x000ea80000000200 */
[----:B------:R-:W1:Y:S01]  /*ccd0*/  LDSM.16.M88.4 R36, [R237+0x3000] ;  /* 0x00300000ed24783b */ /* 0x000e620000000200 */
[C---:B------:R-:W-:Y:S03]  /*cce0*/  HMMA.16816.F32.BF16 R16, R136.reuse, R18, RZ ;  /* 0x000000128810723c */ /* 0x040fe600000418ff */
[----:B------:R-:W1:Y:S04]  /*ccf0*/  LDSM.16.M88.4 R48, [R237+0x3800] ;  /* 0x00380000ed30783b */ /* 0x000e680000000200 */
[----:B------:R-:W-:Y:S01]  /*cd00*/  @!PT LDS RZ, [RZ] ;  /* 0x00000000fffff984 */ /* 0x000fe20000000800 */
[----:B------:R-:W-:Y:S01]  /*cd10*/  @!PT LDS RZ, [RZ] ;  /* 0x00000000fffff984 */ /* 0x000fe20000000800 */
[----:B------:R-:W-:Y:S01]  /*cd20*/  @!PT LDS RZ, [RZ] ;  /* 0x00000000fffff984 */ /* 0x000fe20000000800 */
[----:B------:R5:W-:Y:S01]  /*cd30*/  LDGSTS.E.BYPASS.LTC128B.128 [R243+0x100], [R86.64], !P2 ;  /* 0x0010000056f37fae */ /* 0x000be2000d101d54 */
[C---:B------:R-:W-:Y:S01]  /*cd40*/  ISETP.LT.OR P2, PT, R7.reuse, 0x1, P0 ;  /* 0x000000010700780c */ /* 0x040fe20000741670 */
[C---:B---3--:R-:W-:Y:S08]  /*cd50*/  HMMA.16816.F32.BF16 R100, R136.reuse, R96, RZ ;  /* 0x000000608864723c */ /* 0x048ff000000418ff */
[----:B----4-:R-:W-:Y:S04]  /*cd60*/  HMMA.16816.F32.BF16 R92, R136, R88, RZ ;  /* 0x00000058885c723c */ /* 0x010fe800000418ff */
[----:B------:R5:W-:Y:S01]  /*cd70*/  LDGSTS.E.BYPASS.LTC128B.128 [R243+0x4100], [R84.64], !P2 ;  /* 0x0410000054f37fae */ /* 0x000be2000d101d54 */
[----:B------:R-:W-:-:S03]  /*cd80*/  ISETP.LT.OR P2, PT, R7, 0x21, P1 ;  /* 0x000000210700780c */ /* 0x000fc60000f41670 */
[C---:B------:R-:W-:Y:S08]  /*cd90*/  HMMA.16816.F32.BF16 R96, R136.reuse, R98, RZ ;  /* 0x000000628860723c */ /* 0x040ff000000418ff */
[----:B------:R-:W-:Y:S02]  /*cda0*/  HMMA.16816.F32.BF16 R88, R136, R90, RZ ;  /* 0x0000005a8858723c */ /* 0x000fe400000418ff */
[----:B------:R3:W-:Y:S01]  /*cdb0*/  LDGSTS.E.BYPASS.LTC128B.128 [R243+0x1100], [R78.64], !P2 ;  /* 0x011000004ef37fae */ /* 0x0007e2000d101d54 */
[----:B------:R-:W-:-:S05]  /*cdc0*/  ISETP.LT.OR P2, PT, R7, 0x21, P0 ;  /* 0x000000210700780c */ /* 0x000fca0000741670 */
[----:B------:R-:W-:Y:S08]  /*cdd0*/  HMMA.16816.F32.BF16 R20, R140, R12, R20 ;  /* 0x0000000c8c14723c */ /* 0x000ff00000041814 */
[----:B------:R3:W-:Y:S01]  /*cde0*/  LDGSTS.E.BYPASS.LTC128B.128 [R243+0x5100], [R76.64], !P2 ;  /* 0x051000004cf37fae */ /* 0x0007e2000d101d54 */
[C---:B------:R-:W-:Y:S01]  /*cdf0*/  ISETP.LT.OR P2, PT, R7.reuse, 0x41, P1 ;  /* 0x000000410700780c */ /* 0x040fe20000f41670 */
[----:B-----5:R-:W-:Y:S01]  /*ce00*/  HMMA.16816.F32.BF16 R84, R136, R80, RZ ;  /* 0x000000508854723c */ /* 0x020fe200000418ff */
[----:B------:R-:W-:-:S07]  /*ce10*/  ISETP.LT.OR P1, PT, R7, 0x61, P1 ;  /* 0x000000610700780c */ /* 0x000fce0000f21670 */
[----:B------:R-:W-:Y:S04]  /*ce20*/  HMMA.16816.F32.BF16 R80, R136, R82, RZ ;  /* 0x000000528850723c */ /* 0x000fe800000418ff */
[----:B------:R4:W-:Y:S01]  /*ce30*/  LDGSTS.E.BYPASS.LTC128B.128 [R243+0x2100], [R72.64], !P2 ;  /* 0x0210000048f37fae */ /* 0x0009e2000d101d54 */
[C---:B------:R-:W-:Y:S02]  /*ce40*/  ISETP.LT.OR P2, PT, R7.reuse, 0x41, P0 ;  /* 0x000000410700780c */ /* 0x040fe40000741670 */
[----:B------:R-:W-:Y:S01]  /*ce50*/  ISETP.LT.OR P0, PT, R7, 0x61, P0 ;  /* 0x000000610700780c */ /* 0x000fe20000701670 */
[----:B------:R-:W-:Y:S08]  /*ce60*/  HMMA.16816.F32.BF16 R16, R140, R14, R16 ;  /* 0x0000000e8c10723c */ /* 0x000ff00000041810 */
[----:B------:R-:W-:Y:S02]  /*ce70*/  HMMA.16816.F32.BF16 R12, R136, R8, RZ ;  /* 0x00000008880c723c */ /* 0x000fe400000418ff */
[----:B------:R5:W-:Y:S01]  /*ce80*/  LDGSTS.E.BYPASS.LTC128B.128 [R243+0x6100], [R66.64], !P2 ;  /* 0x0610000042f37fae */ /* 0x000be2000d101d54 */
[----:B------:R-:W-:Y:S01]  /*ce90*/  LOP3.LUT P2, RZ, R3, 0x4, RZ, 0xc0, !PT ;  /* 0x0000000403ff7812 */ /* 0x000fe2000784c0ff */
[----:B------:R-:W-:-:S02]  /*cea0*/  IMAD.MOV.U32 R3, RZ, RZ, 0x40 ;  /* 0x00000040ff037424 */ /* 0x000fc400078e00ff */
[----:B------:R1:W-:Y:S02]  /*ceb0*/  LDGSTS.E.BYPASS.LTC128B.128 [R243+0x3100], [R34.64], !P1 ;  /* 0x0310000022f37fae */ /* 0x0003e4000c901d54 */
[----:B------:R-:W-:Y:S01]  /*cec0*/  HMMA.16816.F32.BF16 R108, R136, R104, RZ ;  /* 0x00000068886c723c */ /* 0x000fe200000418ff */
[----:B------:R-:W-:Y:S01]  /*ced0*/  SEL R3, R3, 0xffffffc0, !P2 ;  /* 0xffffffc003037807 */ /* 0x000fe20005000000 */
[----:B------:R5:W-:Y:S01]  /*cee0*/  LDGSTS.E.BYPASS.LTC128B.128 [R243+0x7100], [R64.64], !P0 ;  /* 0x0710000040f37fae */ /* 0x000be2000c101d54 */
[----:B------:R-:W-:-:S03]  /*cef0*/  PLOP3.LUT P0, PT, PT, PT, UP0, 0x40, 0x0 ;  /* 0x000000000000781c */ /* 0x000fc60003f0e808 */
[----:B------:R-:W-:Y:S01]  /*cf00*/  IMAD.IADD R235, R238, 0x1, R3 ;  /* 0x00000001eeeb7824 */ /* 0x000fe200078e0203 */
[----:B------:R-:W-:Y:S01]  /*cf10*/  LDSM.16.M88.4 R112, [R237+0x4000] ;  /* 0x00400000ed70783b */ /* 0x000fe20000000200 */
[C---:B------:R-:W-:Y:S01]  /*cf20*/  HMMA.16816.F32.BF16 R24, R136.reuse, R26, RZ ;  /* 0x0000001a8818723c */ /* 0x040fe200000418ff */
[----:B------:R-:W-:Y:S02]  /*cf30*/  IMAD.IADD R224, R3, 0x1, R237 ;  /* 0x0000000103e07824 */ /* 0x000fe400078e02ed */
[----:B------:R-:W-:Y:S04]  /*cf40*/  LDSM.16.M88.4 R128, [R235+0xd900] ;  /* 0x00d90000eb80783b */ /* 0x000fe80000000200 */
[----:B------:R-:W-:Y:S01]  /*cf50*/  LDSM.16.M88.4 R124, [R235+0xe100] ;  /* 0x00e10000eb7c783b */ /* 0x000fe20000000200 */
[C---:B------:R-:W-:Y:S03]  /*cf60*/  HMMA.16816.F32.BF16 R8, R136.reuse, R10, RZ ;  /* 0x0000000a8808723c */ /* 0x040fe600000418ff */
[----:B------:R-:W-:Y:S04]  /*cf70*/  LDSM.16.M88.4 R120, [R235+0xe900] ;  /* 0x00e90000eb78783b */ /* 0x000fe80000000200 */
[----:B------:R-:W-:Y:S01]  /*cf80*/  LDSM.16.M88.4 R116, [R235+0xf100] ;  /* 0x00f10000eb74783b */ /* 0x000fe20000000200 */
[----:B------:R-:W-:Y:S01]  /*cf90*/  HMMA.16816.F32.BF16 R104, R136, R106, RZ ;  /* 0x0000006a8868723c */ /* 0x000fe200000418ff */
[----:B-1----:R-:W-:-:S02]  /*cfa0*/  SHF.R.S32.HI R35, RZ, 0x1f, R32 ;  /* 0x0000001fff237819 */ /* 0x002fc40000011420 */
[----:B------:R-:W0:Y:S01]  /*cfb0*/  LDGDEPBAR ;  /* 0x00000000000079af */ /* 0x000e220000000000 */
[----:B------:R-:W-:-:S03]  /*cfc0*/  SHF.R.S32.HI R34, RZ, 0x1f, R33 ;  /* 0x0000001fff227819 */ /* 0x000fc60000011421 */
[----:B-----5:R-:W-:Y:S01]  /*cfd0*/  LDSM.16.M88.4 R64, [R238+0xc100] ;  /* 0x00c10000ee40783b */ /* 0x020fe20000000200 */
[C---:B------:R-:W-:Y:S08]  /*cfe0*/  HMMA.16816.F32.BF16 R100, R140.reuse, R44, R100 ;  /* 0x0000002c8c64723c */ /* 0x040ff00000041864 */
[C---:B------:R-:W-:Y:S01]  /*cff0*/  HMMA.16816.F32.BF16 R96, R140.reuse, R46, R96 ;  /* 0x0000002e8c60723c */ /* 0x040fe20000041860 */
[----:B------:R-:W1:Y:S07]  /*d000*/  LDSM.16.M88.4 R44, [R235+0x8100] ;  /* 0x00810000eb2c783b */ /* 0x000e6e0000000200 */
[C---:B--2---:R-:W-:Y:S08]  /*d010*/  HMMA.16816.F32.BF16 R92, R140.reuse, R40, R92 ;  /* 0x000000288c5c723c */ /* 0x044ff0000004185c */
[C---:B------:R-:W-:Y:S01]  /*d020*/  HMMA.16816.F32.BF16 R88, R140.reuse, R42, R88 ;  /* 0x0000002a8c58723c */ /* 0x040fe20000041858 */
[----:B------:R-:W2:Y:S07]  /*d030*/  LDSM.16.M88.4 R40, [R235+0x9100] ;  /* 0x00910000eb28783b */ /* 0x000eae0000000200 */
[C---:B------:R-:W-:Y:S08]  /*d040*/  HMMA.16816.F32.BF16 R84, R140.reuse, R36, R84 ;  /* 0x000000248c54723c */ /* 0x040ff00000041854 */
[----:B------:R-:W-:Y:S01]  /*d050*/  HMMA.16816.F32.BF16 R80, R140, R38, R80 ;  /* 0x000000268c50723c */ /* 0x000fe20000041850 */
[----:B------:R-:W5:Y:S07]  /*d060*/  LDSM.16.M88.4 R36, [R235+0x9900] ;  /* 0x00990000eb24783b */ /* 0x000f6e0000000200 */
[C---:B---3--:R-:W-:Y:S08]  /*d070*/  HMMA.16816.F32.BF16 R76, R136.reuse, R68, RZ ;  /* 0x00000044884c723c */ /* 0x048ff000000418ff */
        /* <DEDUP_REMOVED lines=9> */
[----:B------:R-:W3:Y:S07]  /*d110*/  LDSM.16.M88.4 R52, [R235+0x8900] ;  /* 0x00890000eb34783b */ /* 0x000eee0000000200 */
[C---:B------:R-:W-:Y:S08]  /*d120*/  HMMA.16816.F32.BF16 R76, R140.reuse, R48, R76 ;  /* 0x000000308c4c723c */ /* 0x040ff0000004184c */
[----:B------:R-:W-:Y:S01]  /*d130*/  HMMA.16816.F32.BF16 R68, R140, R50, R68 ;  /* 0x000000328c44723c */ /* 0x000fe20000041844 */
[----:B------:R-:W3:Y:S07]  /*d140*/  LDSM.16.M88.4 R48, [R235+0xa100] ;  /* 0x00a10000eb30783b */ /* 0x000eee0000000200 */
[C---:B-1----:R-:W-:Y:S08]  /*d150*/  HMMA.16816.F32.BF16 R28, R168.reuse, R44, R28 ;  /* 0x0000002ca81c723c */ /* 0x042ff0000004181c */
[C---:B------:R-:W-:Y:S01]  /*d160*/  HMMA.16816.F32.BF16 R24, R168.reuse, R46, R24 ;  /* 0x0000002ea818723c */ /* 0x040fe20000041818 */
[----:B------:R-:W1:Y:S07]  /*d170*/  LDSM.16.M88.4 R44, [R235+0xa900] ;  /* 0x00a90000eb2c783b */ /* 0x000e6e0000000200 */
[C---:B--2---:R-:W-:Y:S08]  /*d180*/  HMMA.16816.F32.BF16 R12, R168.reuse, R40, R12 ;  /* 0x00000028a80c723c */ /* 0x044ff0000004180c */
[C---:B------:R-:W-:Y:S01]  /*d190*/  HMMA.16816.F32.BF16 R8, R168.reuse, R42, R8 ;  /* 0x0000002aa808723c */ /* 0x040fe20000041808 */
[----:B------:R-:W2:Y:S07]  /*d1a0*/  LDSM.16.M88.4 R40, [R235+0xb900] ;  /* 0x00b90000eb28783b */ /* 0x000eae0000000200 */
[C---:B-----5:R-:W-:Y:S08]  /*d1b0*/  HMMA.16816.F32.BF16 R108, R168.reuse, R36, R108 ;  /* 0x00000024a86c723c */ /* 0x060ff0000004186c */
[C---:B------:R-:W-:Y:S01]  /*d1c0*/  HMMA.16816.F32.BF16 R104, R168.reuse, R38, R104 ;  /* 0x00000026a868723c */ /* 0x040fe20000041868 */
[----:B------:R-:W5:Y:S07]  /*d1d0*/  LDSM.16.M88.4 R36, [R224] ;  /* 0x00000000e024783b */ /* 0x000f6e0000000200 */
[C---:B---3--:R-:W-:Y:S08]  /*d1e0*/  HMMA.16816.F32.BF16 R20, R168.reuse, R52, R20 ;  /* 0x00000034a814723c */ /* 0x048ff00000041814 */
[C---:B------:R-:W-:Y:S01]  /*d1f0*/  HMMA.16816.F32.BF16 R16, R168.reuse, R54, R16 ;  /* 0x00000036a810723c */ /* 0x040fe20000041810 */
[----:B------:R-:W3:Y:S07]  /*d200*/  LDSM.16.M88.4 R52, [R235+0xb100] ;  /* 0x00b10000eb34783b */ /* 0x000eee0000000200 */
[C---:B------:R-:W-:Y:S08]  /*d210*/  HMMA.16816.F32.BF16 R100, R168.reuse, R48, R100 ;  /* 0x00000030a864723c */ /* 0x040ff00000041864 */
[C---:B------:R-:W-:Y:S01]  /*d220*/  HMMA.16816.F32.BF16 R96, R168.reuse, R50, R96 ;  /* 0x00000032a860723c */ /* 0x040fe20000041860 */
[----:B------:R-:W3:Y:S07]  /*d230*/  LDSM.16.M88.4 R48, [R224+0x800] ;  /* 0x00080000e030783b */ /* 0x000eee0000000200 */
[C---:B-1----:R-:W-:Y:S08]  /*d240*/  HMMA.16816.F32.BF16 R92, R168.reuse, R44, R92 ;  /* 0x0000002ca85c723c */ /* 0x042ff0000004185c */
[C---:B------:R-:W-:Y:S01]  /*d250*/  HMMA.16816.F32.BF16 R88, R168.reuse, R46, R88 ;  /* 0x0000002ea858723c */ /* 0x040fe20000041858 */
[----:B------:R-:W1:Y:S07]  /*d260*/  LDSM.16.M88.4 R44, [R224+0x1000] ;  /* 0x00100000e02c783b */ /* 0x000e6e0000000200 */
[C---:B--2---:R-:W-:Y:S08]  /*d270*/  HMMA.16816.F32.BF16 R76, R168.reuse, R40, R76 ;  /* 0x00000028a84c723c */ /* 0x044ff0000004184c */
[----:B------:R-:W-:Y:S01]  /*d280*/  HMMA.16816.F32.BF16 R68, R168, R42, R68 ;  /* 0x0000002aa844723c */ /* 0x000fe20000041844 */
[----:B------:R-:W2:Y:S07]  /*d290*/  LDSM.16.M88.4 R40, [R224+0x2000] ;  /* 0x00200000e028783b */ /* 0x000eae0000000200 */
[C---:B-----5:R-:W-:Y:S08]  /*d2a0*/  HMMA.16816.F32.BF16 R28, R172.reuse, R36, R28 ;  /* 0x00000024ac1c723c */ /* 0x060ff0000004181c */
[----:B------:R-:W-:Y:S01]  /*d2b0*/  HMMA.16816.F32.BF16 R24, R172, R38, R24 ;  /* 0x00000026ac18723c */ /* 0x000fe20000041818 */
[----:B------:R-:W5:Y:S07]  /*d2c0*/  LDSM.16.M88.4 R36, [R224+0x2800] ;  /* 0x00280000e024783b */ /* 0x000f6e0000000200 */
[C---:B---3--:R-:W-:Y:S08]  /*d2d0*/  HMMA.16816.F32.BF16 R84, R168.reuse, R52, R84 ;  /* 0x00000034a854723c */ /* 0x048ff00000041854 */
[----:B------:R-:W-:Y:S01]  /*d2e0*/  HMMA.16816.F32.BF16 R80, R168, R54, R80 ;  /* 0x00000036a850723c */ /* 0x000fe20000041850 */
        /* <DEDUP_REMOVED lines=12> */
[----:B------:R-:W5:Y:S07]  /*d3b0*/  LDSM.16.M88.4 R36, [R238+0xe900] ;  /* 0x00e90000ee24783b */ /* 0x000f6e0000000200 */
[C---:B---3--:R-:W-:Y:S08]  /*d3c0*/  HMMA.16816.F32.BF16 R108, R172.reuse, R52, R108 ;  /* 0x00000034ac6c723c */ /* 0x048ff0000004186c */
[C---:B------:R-:W-:Y:S01]  /*d3d0*/  HMMA.16816.F32.BF16 R104, R172.reuse, R54, R104 ;  /* 0x00000036ac68723c */ /* 0x040fe20000041868 */
[----:B------:R-:W3:Y:S07]  /*d3e0*/  LDSM.16.M88.4 R52, [R238+0xd900] ;  /* 0x00d90000ee34783b */ /* 0x000eee0000000200 */
[C---:B------:R-:W-:Y:S08]  /*d3f0*/  HMMA.16816.F32.BF16 R84, R172.reuse, R48, R84 ;  /* 0x00000030ac54723c */ /* 0x040ff00000041854 */
        /* <DEDUP_REMOVED lines=8> */
[C---:B-----5:R-:W-:Y:S08]  /*d480*/  HMMA.16816.F32.BF16 R92, R176.reuse, R36, R92 ;  /* 0x00000024b05c723c */ /* 0x060ff0000004185c */
[C---:B------:R-:W-:Y:S01]  /*d490*/  HMMA.16816.F32.BF16 R88, R176.reuse, R38, R88 ;  /* 0x00000026b058723c */ /* 0x040fe20000041858 */
[----:B------:R-:W5:Y:S07]  /*d4a0*/  LDSM.16.M88.4 R36, [R237+0x5800] ;  /* 0x00580000ed24783b */ /* 0x000f6e0000000200 */
[C---:B------:R-:W-:Y:S08]  /*d4b0*/  HMMA.16816.F32.BF16 R28, R176.reuse, R64, R28 ;  /* 0x00000040b01c723c */ /* 0x040ff0000004181c */
[C---:B------:R-:W-:Y:S01]  /*d4c0*/  HMMA.16816.F32.BF16 R24, R176.reuse, R66, R24 ;  /* 0x00000042b018723c */ /* 0x040fe20000041818 */
[----:B------:R-:W1:Y:S07]  /*d4d0*/  LDSM.16.M88.4 R64, [R237+0x4800] ;  /* 0x00480000ed40783b */ /* 0x000e6e0000000200 */
[C---:B------:R-:W-:Y:S08]  /*d4e0*/  HMMA.16816.F32.BF16 R12, R176.reuse, R56, R12 ;  /* 0x00000038b00c723c */ /* 0x040ff0000004180c */
[C---:B------:R-:W-:Y:S01]  /*d4f0*/  HMMA.16816.F32.BF16 R8, R176.reuse, R58, R8 ;  /* 0x0000003ab008723c */ /* 0x040fe20000041808 */
[----:B------:R-:W-:Y:S07]  /*d500*/  LDSM.16.M88.4 R56, [R237+0x6800] ;  /* 0x00680000ed38783b */ /* 0x000fee0000000200 */
[C---:B---3--:R-:W-:Y:S08]  /*d510*/  HMMA.16816.F32.BF16 R108, R176.reuse, R52, R108 ;  /* 0x00000034b06c723c */ /* 0x048ff0000004186c */
[C---:B------:R-:W-:Y:S01]  /*d520*/  HMMA.16816.F32.BF16 R104, R176.reuse, R54, R104 ;  /* 0x00000036b068723c */ /* 0x040fe20000041868 */
[----:B------:R-:W-:Y:S07]  /*d530*/  LDSM.16.M88.4 R52, [R237+0x7000] ;  /* 0x00700000ed34783b */ /* 0x000fee0000000200 */
[C---:B------:R-:W-:Y:S08]  /*d540*/  HMMA.16816.F32.BF16 R20, R176.reuse, R60, R20 ;  /* 0x0000003cb014723c */ /* 0x040ff00000041814 */
        /* <DEDUP_REMOVED lines=19> */
[----:B------:R-:W1:Y:S07]  /*d680*/  LDSM.16.M88.4 R64, [R224+0x4000] ;  /* 0x00400000e040783b */ /* 0x000e6e0000000200 */
[C---:B---3--:R-:W-:Y:S08]  /*d690*/  HMMA.16816.F32.BF16 R100, R184.reuse, R60, R100 ;  /* 0x0000003cb864723c */ /* 0x048ff00000041864 */
[C---:B------:R-:W-:Y:S01]  /*d6a0*/  HMMA.16816.F32.BF16 R96, R184.reuse, R62, R96 ;  /* 0x0000003eb860723c */ /* 0x040fe20000041860 */
[----:B------:R-:W3:Y:S07]  /*d6b0*/  LDSM.16.M88.4 R60, [R224+0x4800] ;  /* 0x00480000e03c783b */ /* 0x000eee0000000200 */
        /* <DEDUP_REMOVED lines=16> */
[----:B------:R-:W-:Y:S01]  /*d7c0*/  HMMA.16816.F32.BF16 R8, R196, R38, R8 ;  /* 0x00000026c408723c */ /* 0x000fe20000041808 */
[----:B------:R-:W5:Y:S01]  /*d7d0*/  LDSM.16.M88.4 R36, [R224+0x7800] ;  /* 0x00780000e024783b */ /* 0x000f620000000200 */
        /* <DEDUP_REMOVED lines=13> */
[C---:B---3--:R-:W-:Y:S08]  /*d8b0*/  HMMA.16816.F32.BF16 R20, R204.reuse, R60, R20 ;  /* 0x0000003ccc14723c */ /* 0x048ff00000041814 */
[C---:B------:R-:W-:Y:S08]  /*d8c0*/  HMMA.16816.F32.BF16 R16, R204.reuse, R62, R16 ;  /* 0x0000003ecc10723c */ /* 0x040ff00000041810 */
[C---:B------:R-:W-:Y:S08]  /*d8d0*/  HMMA.16816.F32.BF16 R12, R204.reuse, R56, R12 ;  /* 0x00000038cc0c723c */ /* 0x040ff0000004180c */
[C---:B------:R-:W-:Y:S08]  /*d8e0*/  HMMA.16816.F32.BF16 R8, R204.reuse, R58, R8 ;  /* 0x0000003acc08723c */ /* 0x040ff00000041808 */
[C---:B------:R-:W-:Y:S08]  /*d8f0*/  HMMA.16816.F32.BF16 R108, R204.reuse, R52, R108 ;  /* 0x00000034cc6c723c */ /* 0x040ff0000004186c */
[C---:B------:R-:W-:Y:S08]  /*d900*/  HMMA.16816.F32.BF16 R104, R204.reuse, R54, R104 ;  /* 0x00000036cc68723c */ /* 0x040ff00000041868 */
[C---:B------:R-:W-:Y:S08]  /*d910*/  HMMA.16816.F32.BF16 R100, R204.reuse, R48, R100 ;  /* 0x00000030cc64723c */ /* 0x040ff00000041864 */
[C---:B------:R-:W-:Y:S08]  /*d920*/  HMMA.16816.F32.BF16 R96, R204.reuse, R50, R96 ;  /* 0x00000032cc60723c */ /* 0x040ff00000041860 */
[C---:B-1----:R-:W-:Y:S08]  /*d930*/  HMMA.16816.F32.BF16 R92, R204.reuse, R44, R92 ;  /* 0x0000002ccc5c723c */ /* 0x042ff0000004185c */
[C---:B------:R-:W-:Y:S08]  /*d940*/  HMMA.16816.F32.BF16 R88, R204.reuse, R46, R88 ;  /* 0x0000002ecc58723c */ /* 0x040ff00000041858 */
[C---:B--2---:R-:W-:Y:S08]  /*d950*/  HMMA.16816.F32.BF16 R84, R204.reuse, R40, R84 ;  /* 0x00000028cc54723c */ /* 0x044ff00000041854 */
[C---:B------:R-:W-:Y:S08]  /*d960*/  HMMA.16816.F32.BF16 R80, R204.reuse, R42, R80 ;  /* 0x0000002acc50723c */ /* 0x040ff00000041850 */
[C---:B-----5:R-:W-:Y:S08]  /*d970*/  HMMA.16816.F32.BF16 R76, R204.reuse, R36, R76 ;  /* 0x00000024cc4c723c */ /* 0x060ff0000004184c */
[----:B------:R-:W-:Y:S01]  /*d980*/  HMMA.16816.F32.BF16 R68, R204, R38, R68 ;  /* 0x00000026cc44723c */ /* 0x000fe20000041844 */
[----:B------:R-:W-:Y:S06]  /*d990*/  BAR.SYNC.DEFER_BLOCKING 0x0 ;  /* 0x0000000000007b1d */ /* 0x000fec0000010000 */
[----:B------:R-:W-:Y:S05]  /*d9a0*/  @P0 BRA `(.L_x_136) ;  /* 0x0000047000000947 */ /* 0x000fea0003800000 */
[----:B----4-:R-:W-:Y:S01]  /*d9b0*/  IMAD.U32 R3, RZ, RZ, UR14 ;  /* 0x0000000eff037e24 */ /* 0x010fe2000f8e00ff */
[----:B------:R-:W-:Y:S01]  /*d9c0*/  ISETP.NE.AND P3, PT, R239, 0x1, PT ;  /* 0x00000001ef00780c */ /* 0x000fe20003f65270 */
[----:B------:R-:W-:-:S03]  /*d9d0*/  IMAD.MOV.U32 R241, RZ, RZ, RZ ;  /* 0x000000fffff17224 */ /* 0x000fc600078e00ff */
[----:B------:R-:W-:-:S04]  /*d9e0*/  IADD3 R3, R240, UR7, R3 ;  /* 0x00000007f0037c10 */ /* 0x000fc8000fffe003 */
[----:B------:R-:W-:-:S05]  /*d9f0*/  IADD3 R242, R3, -0x100, RZ ;  /* 0xffffff0003f27810 */ /* 0x000fca0007ffe0ff */
        /* <DEDUP_REMOVED lines=9> */
[----:B------:R-:W-:Y:S02]  /*da90*/  IADD3 R46, -R6, 0x10, RZ ;  /* 0x00000010062e7810 */ /* 0x000fe40007ffe1ff */
[----:B------:R-:W-:Y:S01]  /*daa0*/  SHF.L.U64.HI R38, R32, 0x1, R35 ;  /* 0x0000000120267819 */ /* 0x000fe20000010223 */
[----:B------:R-:W-:Y:S01]  /*dab0*/  IMAD R242, R3, c[0x0][0x2b8], R242 ;  /* 0x0000ae0003f27a24 */ /* 0x000fe200078e02f2 */
[----:B------:R-:W-:Y:S02]  /*dac0*/  LOP3.LUT R46, R46, 0xf, RZ, 0xc0, !PT ;  /* 0x0000000f2e2e7812 */ /* 0x000fe400078ec0ff */
[----:B------:R-:W-:Y:S02]  /*dad0*/  SHF.L.U64.HI R7, R33, 0x1, R34 ;  /* 0x0000000121077819 */ /* 0x000fe40000010222 */
[----:B------:R-:W-:-:S05]  /*dae0*/  SHF.R.S32.HI R3, RZ, 0x1f, R242 ;  /* 0x0000001fff037819 */ /* 0x000fca00000114f2 */
        /* <DEDUP_REMOVED lines=51> */
.L_x_136:
[----:B----4-:R-:W-:Y:S01]  /*de20*/  LOP3.LUT R5, R5, 0xffffffe0, RZ, 0xc0, !PT ;  /* 0xffffffe005057812 */ /* 0x010fe200078ec0ff */
[----:B------:R-:W-:Y:S01]  /*de30*/  IMAD.MOV.U32 R37, RZ, RZ, -0x2 ;  /* 0xfffffffeff257424 */ /* 0x000fe200078e00ff */
[----:B------:R-:W0:Y:S01]  /*de40*/  LDGDEPBAR ;  /* 0x00000000000079af */ /* 0x000e220000000000 */
[----:B------:R-:W-:-:S02]  /*de50*/  IMAD.SHL.U32 R236, R4, 0x2, RZ ;  /* 0x0000000204ec7824 */ /* 0x000fc400078e00ff */
[----:B------:R-:W-:Y:S02]  /*de60*/  IMAD.IADD R75, R75, 0x1, -R5 ;  /* 0x000000014b4b7824 */ /* 0x000fe400078e0a05 */
[--C-:B------:R-:W-:Y:S01]  /*de70*/  IMAD R234, R2, 0x2, R236.reuse ;  /* 0x0000000202ea7824 */ /* 0x100fe200078e02ec */
[----:B------:R-:W-:Y:S01]  /*de80*/  LDSM.16.MT88.4 R124, [R236+0x100] ;  /* 0x00010000ec7c783b */ /* 0x000fe20000004200 */
[C---:B------:R-:W-:Y:S01]  /*de90*/  IMAD R233, R0.reuse, 0x2, R236 ;  /* 0x0000000200e97824 */ /* 0x040fe200078e02ec */
[----:B------:R-:W-:Y:S01]  /*dea0*/  SHF.R.S32.HI R3, RZ, 0x1f, R75 ;  /* 0x0000001fff037819 */ /* 0x000fe2000001144b */
[----:B------:R-:W-:-:S03]  /*deb0*/  IMAD R232, R0, 0x2, R234 ;  /* 0x0000000200e87824 */ /* 0x000fc600078e02ea */
[----:B------:R-:W-:-:S04]  /*dec0*/  LEA.HI R3, R3, R75, RZ, 0x2 ;  /* 0x0000004b03037211 */ /* 0x000fc800078f10ff */
[----:B------:R-:W-:-:S05]  /*ded0*/  LOP3.LUT R3, R3, 0x7ffffffc, RZ, 0xc0, !PT ;  /* 0x7ffffffc03037812 */ /* 0x000fca00078ec0ff */
[----:B------:R-:W-:Y:S02]  /*dee0*/  IMAD.IADD R3, R75, 0x1, -R3 ;  /* 0x000000014b037824 */ /* 0x000fe400078e0a03 */
[----:B------:R-:W-:Y:S02]  /*def0*/  LDSM.16.MT88.4 R72, [R234+0x100] ;  /* 0x00010000ea48783b */ /* 0x000fe40000004200 */
[----:B------:R-:W-:-:S05]  /*df00*/  IMAD R37, R3, R37, UR24 ;  /* 0x0000001803257e24 */ /* 0x000fca000f8e0225 */
[C---:B------:R-:W-:Y:S02]  /*df10*/  ISETP.GT.AND P1, PT, R37.reuse, RZ, PT ;  /* 0x000000ff2500720c */ /* 0x040fe40003f24270 */
[C---:B------:R-:W-:Y:S02]  /*df20*/  ISETP.GT.AND P2, PT, R37.reuse, 0x8, PT ;  /* 0x000000082500780c */ /* 0x040fe40003f44270 */
[C---:B------:R-:W-:Y:S02]  /*df30*/  ISETP.GT.AND P0, PT, R37.reuse, 0x1, PT ;  /* 0x000000012500780c */ /* 0x040fe40003f04270 */
[----:B------:R-:W-:Y:S02]  /*df40*/  FSEL R6, R30, -INF , P1 ;  /* 0xff8000001e067808 */ /* 0x000fe40000800000 */
[----:B------:R-:W-:Y:S02]  /*df50*/  FSEL R3, R28, -INF , P1 ;  /* 0xff8000001c037808 */ /* 0x000fe40000800000 */
[----:B------:R-:W-:-:S02]  /*df60*/  ISETP.GT.AND P1, PT, R37, 0x10, PT ;  /* 0x000000102500780c */ /* 0x000fc40003f24270 */
[----:B------:R-:W-:Y:S02]  /*df70*/  FSEL R26, R26, -INF , P2 ;  /* 0xff8000001a1a7808 */ /* 0x000fe40001000000 */
[----:B------:R-:W-:Y:S02]  /*df80*/  FSEL R24, R24, -INF , P2 ;  /* 0xff80000018187808 */ /* 0x000fe40001000000 */
[----:B------:R-:W-:Y:S02]  /*df90*/  ISETP.GT.AND P2, PT, R37, 0x20, PT ;  /* 0x000000202500780c */ /* 0x000fe40003f44270 */
[----:B------:R-:W-:Y:S02]  /*dfa0*/  FSEL R7, R29, -INF , P0 ;  /* 0xff8000001d077808 */ /* 0x000fe40000000000 */
[----:B------:R-:W-:Y:S02]  /*dfb0*/  FSEL R22, R22, -INF , P1 ;  /* 0xff80000016167808 */ /* 0x000fe40000800000 */
[----:B------:R-:W-:-:S02]  /*dfc0*/  FSEL R20, R20, -INF , P1 ;  /* 0xff80000014147808 */ /* 0x000fc40000800000 */
[----:B------:R-:W-:Y:S02]  /*dfd0*/  FSEL R5, R31, -INF , P0 ;  /* 0xff8000001f057808 */ /* 0x000fe40000000000 */
[C---:B------:R-:W-:Y:S02]  /*dfe0*/  ISETP.GT.AND P1, PT, R37.reuse, 0x28, PT ;  /* 0x000000282500780c */ /* 0x040fe40003f24270 */
[----:B------:R-:W-:Y:S02]  /*dff0*/  FSEL R30, R12, -INF , P2 ;  /* 0xff8000000c1e7808 */ /* 0x000fe40001000000 */
[----:B------:R-:W-:Y:S02]  /*e000*/  ISETP.GT.AND P0, PT, R37, 0x9, PT ;  /* 0x000000092500780c */ /* 0x000fe40003f04270 */
[----:B------:R-:W-:Y:S02]  /*e010*/  FMNMX.FTZ R12, R3, R7, !PT ;  /* 0x00000007030c7209 */ /* 0x000fe40007810000 */
[----:B------:R-:W-:-:S02]  /*e020*/  FSEL R29, R8, -INF , P1 ;  /* 0xff800000081d7808 */ /* 0x000fc40000800000 */
[----:B------:R-:W-:Y:S02]  /*e030*/  FSEL R27, R27, -INF , P0 ;  /* 0xff8000001b1b7808 */ /* 0x000fe40000000000 */
[----:B------:R-:W-:Y:S02]  /*e040*/  FSEL R25, R25, -INF , P0 ;  /* 0xff80000019197808 */ /* 0x000fe40000000000 */
[----:B------:R-:W-:Y:S02]  /*e050*/  FMNMX.FTZ R8, R24, R12, !PT ;  /* 0x0000000c18087209 */ /* 0x000fe40007810000 */
[----:B------:R-:W-:Y:S02]  /*e060*/  ISETP.GT.AND P0, PT, R37, 0x11, PT ;  /* 0x000000112500780c */ /* 0x000fe40003f04270 */
[----:B------:R-:W-:Y:S02]  /*e070*/  FMNMX.FTZ R8, R25, R8, !PT ;  /* 0x0000000819087209 */ /* 0x000fe40007810000 */
[----:B------:R-:W-:-:S02]  /*e080*/  FSEL R23, R23, -INF , P0 ;  /* 0xff80000017177808 */ /* 0x000fc40000000000 */
[----:B------:R-:W-:Y:S02]  /*e090*/  FSEL R21, R21, -INF , P0 ;  /* 0xff80000015157808 */ /* 0x000fe40000000000 */
[C---:B------:R-:W-:Y:S02]  /*e0a0*/  ISETP.GT.AND P0, PT, R37.reuse, 0x19, PT ;  /* 0x000000192500780c */ /* 0x040fe40003f04270 */
[----:B------:R-:W-:Y:S02]  /*e0b0*/  ISETP.GT.AND P3, PT, R37, 0x18, PT ;  /* 0x000000182500780c */ /* 0x000fe40003f64270 */
[----:B------:R-:W-:Y:S02]  /*e0c0*/  FMNMX.FTZ R8, R20, R8, !PT ;  /* 0x0000000814087209 */ /* 0x000fe40007810000 */
[----:B------:R-:W-:Y:S02]  /*e0d0*/  FSEL R31, R19, -INF , P0 ;  /* 0xff800000131f7808 */ /* 0x000fe40000000000 */
[----:B------:R-:W-:-:S02]  /*e0e0*/  FSEL R17, R17, -INF , P0 ;  /* 0xff80000011117808 */ /* 0x000fc40000000000 */
[----:B------:R-:W-:Y:S02]  /*e0f0*/  ISETP.GT.AND P0, PT, R37, 0x21, PT ;  /* 0x000000212500780c */ /* 0x000fe40003f04270 */
[----:B------:R-:W-:Y:S02]  /*e100*/  FSEL R16, R16, -INF , P3 ;  /* 0xff80000010107808 */ /* 0x000fe40001800000 */
[----:B------:R-:W-:Y:S02]  /*e110*/  FMNMX.FTZ R8, R21, R8, !PT ;  /* 0x0000000815087209 */ /* 0x000fe40007810000 */
[----:B------:R-:W-:Y:S02]  /*e120*/  FSEL R195, R15, -INF , P0 ;  /* 0xff8000000fc37808 */ /* 0x000fe40000000000 */
[----:B------:R-:W-:Y:S02]  /*e130*/  FSEL R28, R13, -INF , P0 ;  /* 0xff8000000d1c7808 */ /* 0x000fe40000000000 */
[----:B------:R-:W-:-:S02]  /*e140*/  ISETP.GT.AND P0, PT, R37, 0x29, PT ;  /* 0x000000292500780c */ /* 0x000fc40003f04270 */
[----:B------:R-:W-:Y:S02]  /*e150*/  FMNMX.FTZ R8, R16, R8, !PT ;  /* 0x0000000810087209 */ /* 0x000fe40007810000 */
[----:B--2---:R-:W-:Y:S02]  /*e160*/  FSEL R40, R9, -INF , P0 ;  /* 0xff80000009287808 */ /* 0x004fe40000000000 */
[----:B------:R-:W-:Y:S02]  /*e170*/  FMNMX.FTZ R8, R17, R8, !PT ;  /* 0x0000000811087209 */ /* 0x000fe40007810000 */
[----:B------:R-:W-:Y:S02]  /*e180*/  FMNMX.FTZ R9, R6, R5, !PT ;  /* 0x0000000506097209 */ /* 0x000fe40007810000 */
[----:B------:R-:W-:Y:S02]  /*e190*/  FMNMX.FTZ R8, R30, R8, !PT ;  /* 0x000000081e087209 */ /* 0x000fe40007810000 */
[----:B------:R-:W-:-:S02]  /*e1a0*/  FMNMX.FTZ R9, R26, R9, !PT ;  /* 0x000000091a097209 */ /* 0x000fc40007810000 */
[----:B------:R-:W-:Y:S02]  /*e1b0*/  FMNMX.FTZ R8, R28, R8, !PT ;  /* 0x000000081c087209 */ /* 0x000fe40007810000 */
[----:B------:R-:W-:Y:S02]  /*e1c0*/  FMNMX.FTZ R9, R27, R9, !PT ;  /* 0x000000091b097209 */ /* 0x000fe40007810000 */
[----:B------:R-:W-:Y:S02]  /*e1d0*/  FSEL R194, R10, -INF , P1 ;  /* 0xff8000000ac27808 */ /* 0x000fe40000800000 */
[----:B------:R-:W-:Y:S02]  /*e1e0*/  ISETP.GT.AND P1, PT, R37, 0x30, PT ;  /* 0x000000302500780c */ /* 0x000fe40003f24270 */
[----:B------:R-:W-:Y:S02]  /*e1f0*/  FMNMX.FTZ R8, R29, R8, !PT ;  /* 0x000000081d087209 */ /* 0x000fe40007810000 */
[----:B------:R-:W-:-:S02]  /*e200*/  FMNMX.FTZ R9, R22, R9, !PT ;  /* 0x0000000916097209 */ /* 0x000fc40007810000 */
[----:B------:R-:W-:Y:S02]  /*e210*/  FSEL R193, R11, -INF , P0 ;  /* 0xff8000000bc17808 */ /* 0x000fe40000000000 */
[----:B------:R-:W-:Y:S02]  /*e220*/  ISETP.GT.AND P0, PT, R37, 0x31, PT ;  /* 0x000000312500780c */ /* 0x000fe40003f04270 */
[----:B------:R-:W-:Y:S02]  /*e230*/  FSEL R145, R108, -INF , P1 ;  /* 0xff8000006c917808 */ /* 0x000fe40000800000 */
[----:B------:R-:W-:Y:S02]  /*e240*/  FMNMX.FTZ R8, R40, R8, !PT ;  /* 0x0000000828087209 */ /* 0x000fe40007810000 */
[----:B------:R-:W-:Y:S02]  /*e250*/  FSEL R36, R18, -INF , P3 ;  /* 0xff80000012247808 */ /* 0x000fe40001800000 */
[----:B------:R-:W-:-:S02]  /*e260*/  FMNMX.FTZ R9, R23, R9, !PT ;  /* 0x0000000917097209 */ /* 0x000fc40007810000 */
[----:B------:R-:W-:Y:S02]  /*e270*/  FSEL R41, R14, -INF , P2 ;  /* 0xff8000000e297808 */ /* 0x000fe40001000000 */
[----:B------:R-:W-:Y:S01]  /*e280*/  ISETP.GT.AND P2, PT, R37, 0x38, PT ;  /* 0x000000382500780c */ /* 0x000fe20003f44270 */
[----:B------:R-:W-:Y:S01]  /*e290*/  LDSM.16.MT88.4 R12, [R232+0x900] ;  /* 0x00090000e80c783b */ /* 0x000fe20000004200 */
[----:B------:R-:W-:Y:S02]  /*e2a0*/  FSEL R146, R109, -INF , P0 ;  /* 0xff8000006d927808 */ /* 0x000fe40000000000 */
[----:B------:R-:W-:Y:S02]  /*e2b0*/  FMNMX.FTZ R8, R145, R8, !PT ;  /* 0x0000000891087209 */ /* 0x000fe40007810000 */
[----:B------:R-:W-:Y:S02]  /*e2c0*/  FMNMX.FTZ R9, R36, R9, !PT ;  /* 0x0000000924097209 */ /* 0x000fe40007810000 */
[----:B------:R-:W-:-:S02]  /*e2d0*/  FSEL R151, R111, -INF , P0 ;  /* 0xff8000006f977808 */ /* 0x000fc40000000000 */
[----:B------:R-:W-:Y:S02]  /*e2e0*/  ISETP.GT.AND P0, PT, R37, 0x39, PT ;  /* 0x000000392500780c */ /* 0x000fe40003f04270 */
[----:B------:R-:W-:Y:S02]  /*e2f0*/  FSEL R148, R104, -INF , P2 ;  /* 0xff80000068947808 */ /* 0x000fe40001000000 */
[----:B------:R-:W-:Y:S02]  /*e300*/  FMNMX.FTZ R8, R146, R8, !PT ;  /* 0x0000000892087209 */ /* 0x000fe40007810000 */
[----:B------:R-:W-:Y:S02]  /*e310*/  FMNMX.FTZ R9, R31, R9, !PT ;  /* 0x000000091f097209 */ /* 0x000fe40007810000 */
[----:B------:R-:W-:Y:S02]  /*e320*/  FSEL R150, R110, -INF , P1 ;  /* 0xff8000006e967808 */ /* 0x000fe40000800000 */
[----:B------:R-:W-:Y:S01]  /*e330*/  FSEL R147, R105, -INF , P0 ;  /* 0xff80000069937808 */ /* 0x000fe20000000000 */
[----:B------:R-:W-:Y:S01]  /*e340*/  LDSM.16.MT88.4 R108, [R233+0x4100] ;  /* 0x00410000e96c783b */ /* 0x000fe20000004200 */
[----:B------:R-:W-:-:S02]  /*e350*/  ISETP.GT.AND P1, PT, R37, 0x40, PT ;  /* 0x000000402500780c */ /* 0x000fc40003f24270 */
[----:B------:R-:W-:Y:S02]  /*e360*/  FMNMX.FTZ R8, R148, R8, !PT ;  /* 0x0000000894087209 */ /* 0x000fe40007810000 */
[----:B------:R-:W-:Y:S02]  /*e370*/  FMNMX.FTZ R9, R41, R9, !PT ;  /* 0x0000000929097209 */ /* 0x000fe40007810000 */
[----:B------:R-:W-:Y:S02]  /*e380*/  FSEL R191, R107, -INF , P0 ;  /* 0xff8000006bbf7808 */ /* 0x000fe40000000000 */
[----:B------:R-:W-:Y:S02]  /*e390*/  ISETP.GT.AND P0, PT, R37, 0x41, PT ;  /* 0x000000412500780c */ /* 0x000fe40003f04270 */
[----:B------:R-:W-:Y:S02]  /*e3a0*/  FSEL R190, R100, -INF , P1 ;  /* 0xff80000064be7808 */ /* 0x000fe40000800000 */
[----:B------:R-:W-:-:S02]  /*e3b0*/  FMNMX.FTZ R8, R147, R8, !PT ;  /* 0x0000000893087209 */ /* 0x000fc40007810000 */
[----:B------:R-:W-:Y:S02]  /*e3c0*/  FMNMX.FTZ R9, R195, R9, !PT ;  /* 0x00000009c3097209 */ /* 0x000fe40007810000 */
[----:B------:R-:W-:Y:S02]  /*e3d0*/  FSEL R161, R102, -INF , P1 ;  /* 0xff80000066a17808 */ /* 0x000fe40000800000 */
[----:B------:R-:W-:Y:S02]  /*e3e0*/  FSEL R160, R101, -INF , P0 ;  /* 0xff80000065a07808 */ /* 0x000fe40000000000 */
[----:B------:R-:W-:Y:S02]  /*e3f0*/  ISETP.GT.AND P1, PT, R37, 0x48, PT ;  /* 0x000000482500780c */ /* 0x000fe40003f24270 */
[----:B------:R-:W-:Y:S02]  /*e400*/  FMNMX.FTZ R8, R190, R8, !PT ;  /* 0x00000008be087209 */ /* 0x000fe40007810000 */
        /* <DEDUP_REMOVED lines=8> */
[----:B------:R-:W-:Y:S02]  /*e490*/  FSEL R159, R97, -INF , P0 ;  /* 0xff800000619f7808 */ /* 0x000fe40000000000 */
[----:B------:R-:W-:Y:S02]  /*e4a0*/  ISETP.GT.AND P1, PT, R37, 0x50, PT ;  /* 0x000000502500780c */ /* 0x000fe40003f24270 */
[----:B------:R-:W-:Y:S02]  /*e4b0*/  FMNMX.FTZ R8, R189, R8, !PT ;  /* 0x00000008bd087209 */ /* 0x000fe40007810000 */
[----:B------:R-:W-:Y:S02]  /*e4c0*/  FMNMX.FTZ R9, R150, R9, !PT ;  /* 0x0000000996097209 */ /* 0x000fe40007810000 */
[----:B------:R-:W-:Y:S02]  /*e4d0*/  FSEL R165, R99, -INF , P0 ;  /* 0xff80000063a57808 */ /* 0x000fe40000000000 */
[----:B------:R-:W-:Y:S01]  /*e4e0*/  ISETP.GT.AND P0, PT, R37, 0x51, PT ;  /* 0x000000512500780c */ /* 0x000fe20003f04270 */
[----:B------:R-:W-:Y:S01]  /*e4f0*/  LDSM.16.MT88.4 R96, [R236+0x4100] ;  /* 0x00410000ec60783b */ /* 0x000fe20000004200 */
[----:B------:R-:W-:-:S02]  /*e500*/  FSEL R188, R92, -INF , P1 ;  /* 0xff8000005cbc7808 */ /* 0x000fc40000800000 */
[----:B------:R-:W-:Y:S02]  /*e510*/  FMNMX.FTZ R8, R159, R8, !PT ;  /* 0x000000089f087209 */ /* 0x000fe40007810000 */
[----:B------:R-:W-:Y:S02]  /*e520*/  FSEL R192, R106, -INF , P2 ;  /* 0xff8000006ac07808 */ /* 0x000fe40001000000 */
[----:B------:R-:W-:Y:S02]  /*e530*/  FMNMX.FTZ R9, R151, R9, !PT ;  /* 0x0000000997097209 */ /* 0x000fe40007810000 */
[----:B------:R-:W-:Y:S02]  /*e540*/  FSEL R180, R94, -INF , P1 ;  /* 0xff8000005eb47808 */ /* 0x000fe40000800000 */
[----:B------:R-:W-:Y:S02]  /*e550*/  FSEL R183, R93, -INF , P0 ;  /* 0xff8000005db77808 */ /* 0x000fe40000000000 */
        /* <DEDUP_REMOVED lines=25> */
[----:B------:R-:W-:-:S02]  /*e6f0*/  ISETP.GT.AND P0, PT, R37, 0x69, PT ;  /* 0x000000692500780c */ /* 0x000fc40003f04270 */
[----:B------:R-:W-:Y:S02]  /*e700*/  FSEL R156, R80, -INF , P1 ;  /* 0xff800000509c7808 */ /* 0x000fe40000800000 */
[----:B------:R-:W-:Y:S02]  /*e710*/  FMNMX.FTZ R8, R157, R8, !PT ;  /* 0x000000089d087209 */ /* 0x000fe40007810000 */
[----:B------:R-:W-:Y:S02]  /*e720*/  FMNMX.FTZ R9, R165, R9, !PT ;  /* 0x00000009a5097209 */ /* 0x000fe40007810000 */
[----:B------:R-:W-:Y:S02]  /*e730*/  FSEL R149, R83, -INF , P0 ;  /* 0xff80000053957808 */ /* 0x000fe40000000000 */
[----:B------:R-:W-:Y:S02]  /*e740*/  FSEL R155, R81, -INF , P0 ;  /* 0xff800000519b7808 */ /* 0x000fe40000000000 */
[----:B------:R-:W-:-:S02]  /*e750*/  ISETP.GT.AND P0, PT, R37, 0x70, PT ;  /* 0x000000702500780c */ /* 0x000fc40003f04270 */
[----:B------:R-:W-:Y:S02]  /*e760*/  FMNMX.FTZ R8, R156, R8, !PT ;  /* 0x000000089c087209 */ /* 0x000fe40007810000 */
[----:B------:R-:W-:Y:S02]  /*e770*/  FMNMX.FTZ R9, R180, R9, !PT ;  /* 0x00000009b4097209 */ /* 0x000fe40007810000 */
[----:B------:R-:W-:Y:S02]  /*e780*/  ISETP.GT.AND P2, PT, R37, 0x71, PT ;  /* 0x000000712500780c */ /* 0x000fe40003f44270 */
[----:B------:R-:W-:Y:S02]  /*e790*/  FSEL R144, R76, -INF , P0 ;  /* 0xff8000004c907808 */ /* 0x000fe40000000000 */
        /* <DEDUP_REMOVED lines=14> */
[----:B------:R-:W-:-:S02]  /*e880*/  FMNMX.FTZ R8, R134, R8, !PT ;  /* 0x0000000886087209 */ /* 0x000fc40007810000 */
[----:B------:R-:W-:Y:S02]  /*e890*/  FMNMX.FTZ R9, R154, R9, !PT ;  /* 0x000000099a097209 */ /* 0x000fe40007810000 */
[----:B------:R-:W-:Y:S02]  /*e8a0*/  FMNMX.FTZ R8, R67, R8, !PT ;  /* 0x0000000843087209 */ /* 0x000fe40007810000 */
[----:B------:R-:W-:Y:S02]  /*e8b0*/  FMNMX.FTZ R10, R153, R9, !PT ;  /* 0x00000009990a7209 */ /* 0x000fe40007810000 */
[----:B------:R-:W-:Y:S01]  /*e8c0*/  FSEL R65, R79, -INF , P2 ;  /* 0xff8000004f417808 */ /* 0x000fe20001000000 */
[----:B------:R-:W1:Y:S01]  /*e8d0*/  SHFL.BFLY PT, R9, R8, 0x2, 0x1f ;  /* 0x0c401f0008097f89 */ /* 0x000e6200000e0000 */
[----:B------:R-:W-:Y:S02]  /*e8e0*/  FMNMX.FTZ R10, R152, R10, !PT ;  /* 0x0000000a980a7209 */ /* 0x000fe40007810000 */
[----:B------:R-:W-:-:S02]  /*e8f0*/  FSEL R64, R70, -INF , P1 ;  /* 0xff80000046407808 */ /* 0x000fc40000800000 */
[----:B------:R-:W-:Y:S02]  /*e900*/  FMNMX.FTZ R10, R149, R10, !PT ;  /* 0x0000000a950a7209 */ /* 0x000fe40007810000 */
[----:B------:R-:W-:Y:S02]  /*e910*/  FSEL R62, R71, -INF , P0 ;  /* 0xff800000473e7808 */ /* 0x000fe40000000000 */
[----:B------:R-:W-:-:S04]  /*e920*/  FMNMX.FTZ R10, R66, R10, !PT ;  /* 0x0000000a420a7209 */ /* 0x000fc80007810000 */
[----:B------:R-:W-:-:S04]  /*e930*/  FMNMX.FTZ R10, R65, R10, !PT ;  /* 0x0000000a410a7209 */ /* 0x000fc80007810000 */
        /* <DEDUP_REMOVED lines=49> */
[--C-:B------:R-:W-:Y:S01]  /*ec50*/  FFMA.FTZ R41, R195, c[0x0][0x2d0], -R63.reuse ;  /* 0x0000b400c3297a23 */ /* 0x100fe2000001083f */
[----:B------:R-:W1:Y:S01]  /*ec60*/  LDSM.16.MT88.4 R28, [R233+0x4900] ;  /* 0x00490000e91c783b */ /* 0x000e620000004200 */
        /* <DEDUP_REMOVED lines=117> */
[C---:B-----5:R-:W-:Y:S02]  /*f3c0*/  HMMA.16816.F32.BF16 R120, R4.reuse, R36, R120 ;  /* 0x000000240478723c */ /* 0x060fe40000041878 */
        /* <DEDUP_REMOVED lines=70> */
[----:B---3--:R-:W-:Y:S01]  /*f830*/  F2FP.BF16.PACK_AB R5, R151, R150 ;  /* 0x000000969705723e */ /* 0x008fe200000010ff */
        /* <DEDUP_REMOVED lines=189> */
[----:B------:R-:W-:Y:S01]  /*10410*/  IADD3 R244, R243, 0x100, RZ ;  /* 0x00000100f3f47810 */ /* 0x000fe20007ffe0ff */
[----:B------:R-:W-:-:S02]  /*10420*/  ULDC UR5, c[0x0][0x210] ;  /* 0x0000840000057ab9 */ /* 0x000fc40000000800 */
[----:B------:R-:W-:Y:S02]  /*10430*/  ULDC UR4, c[0x0][0x1e8] ;  /* 0x00007a0000047ab9 */ /* 0x000fe40000000800 */
[----:B------:R-:W-:Y:S02]  /*10440*/  ULEA.HI.SX32 UR8, UR8, 0xfffffffe, 0x19 ;  /* 0xfffffffe08087891 */ /* 0x000fe4000f8fca3f */
[----:B------:R-:W-:Y:S02]  /*10450*/  UIMAD UR5, UR11, UR5, URZ ;  /* 0x000000050b0572a4 */ /* 0x000fe4000f8e023f */
[----:B------:R-:W-:Y:S02]  /*10460*/  UIMAD UR4, UR11, UR4, URZ ;  /* 0x000000040b0472a4 */ /* 0x000fe4000f8e023f */
[----:B------:R-:W-:Y:S02]  /*10470*/  ULDC.64 UR16, c[0x0][0x118] ;  /* 0x0000460000107ab9 */ /* 0x000fe40000000a00 */
[----:B------:R-:W-:Y:S01]  /*10480*/  ULDC.64 UR12, c[0x0][0x118] ;  /* 0x00004600000c7ab9 */ /* 0x000fe20000000a00 */
[----:B------:R-:W-:Y:S05]  /*10490*/  BRA `(.L_x_138) ;  /* 0x000003d000007947 */ /* 0x000fea0003800000 */
.L_x_140:
[----:B------:R-:W-:Y:S01]  /*104a0*/  ULEA UR7, UR8, UR14, 0x7 ;  /* 0x0000000e08077291 */ /* 0x000fe2000f8e383f */
[----:B------:R-:W-:Y:S01]  /*104b0*/  ISETP.NE.AND P3, PT, R239, 0x1, PT ;  /* 0x00000001ef00780c */ /* 0x000fe20003f65270 */
[----:B------:R-:W-:Y:S04]  /*104c0*/  IMAD.MOV.U32 R241, RZ, RZ, RZ ;  /* 0x000000fffff17224 */ /* 0x000fe800078e00ff */
        /* <DEDUP_REMOVED lines=35> */
[C---:B--2---:R-:W-:Y:S01]  /*10700*/  IMAD.X R149, R146.reuse, 0x1, R248, P2 ;  /* 0x0000000192957824 */ /* 0x044fe200010e06f8 */
[C---:B---3--:R-:W-:Y:S01]  /*10710*/  IADD3 R150, P0, R135.reuse, R247, RZ ;  /* 0x000000f787967210 */ /* 0x048fe20007f1e0ff */
[----:B------:R-:W-:Y:S03]  /*10720*/  IMAD.X R153, R146, 0x1, R246, P1 ;  /* 0x0000000192997824 */ /* 0x000fe600008e06f6 */
[----:B------:R2:W-:Y:S01]  /*10730*/  LDGSTS.E.BYPASS.LTC128B.128 [R243+0x8100], [R148.64], !P5 ;  /* 0x0810000094f37fae */ /* 0x0005e2000e901d4c */
[C---:B----4-:R-:W-:Y:S01]  /*10740*/  IMAD.X R151, R144.reuse, 0x1, R248, P0 ;  /* 0x0000000190977824 */ /* 0x050fe200000e06f8 */
[----:B------:R-:W-:Y:S02]  /*10750*/  IADD3 R146, P0, R135, R245, RZ ;  /* 0x000000f587927210 */ /* 0x000fe40007f1e0ff */
[----:B------:R3:W-:Y:S04]  /*10760*/  LDGSTS.E.BYPASS.LTC128B.128 [R243+0xc100], [R152.64], !P4 ;  /* 0x0c10000098f37fae */ /* 0x0007e8000e101d4c */
[----:B------:R4:W-:Y:S01]  /*10770*/  LDGSTS.E.BYPASS.LTC128B.128 [R243+0x9100], [R150.64], !P5 ;  /* 0x0910000096f37fae */ /* 0x0009e2000e901d4c */
[----:B------:R-:W-:Y:S01]  /*10780*/  IMAD.X R147, R144, 0x1, R246, P0 ;  /* 0x0000000190937824 */ /* 0x000fe200000e06f6 */
[C---:B-----5:R-:W-:Y:S04]  /*10790*/  IADD3 R144, P1, R132.reuse, R247, RZ ;  /* 0x000000f784907210 */ /* 0x060fe80007f3e0ff */
[----:B------:R3:W-:Y:S01]  /*107a0*/  LDGSTS.E.BYPASS.LTC128B.128 [R243+0xd100], [R146.64], !P4 ;  /* 0x0d10000092f37fae */ /* 0x0007e2000e101d4c */
[----:B------:R-:W-:Y:S01]  /*107b0*/  IADD3 R132, P0, R132, R245, RZ ;  /* 0x000000f584847210 */ /* 0x000fe20007f1e0ff */
[--C-:B-1----:R-:W-:Y:S01]  /*107c0*/  IMAD.X R145, R3, 0x1, R248.reuse, P1 ;  /* 0x0000000103917824 */ /* 0x102fe200008e06f8 */
[C---:B--2---:R-:W-:Y:S05]  /*107d0*/  IADD3 R148, P3, R133.reuse, R247, RZ ;  /* 0x000000f785947210 */ /* 0x044fea0007f7e0ff */
[C---:B------:R-:W-:Y:S01]  /*107e0*/  IMAD.X R149, R134.reuse, 0x1, R248, P3 ;  /* 0x0000000186957824 */ /* 0x040fe200018e06f8 */
[----:B----4-:R-:W-:Y:S01]  /*107f0*/  IADD3 R150, P2, R133, R245, RZ ;  /* 0x000000f585967210 */ /* 0x010fe20007f5e0ff */
[--C-:B------:R-:W-:Y:S03]  /*10800*/  IMAD.X R133, R3, 0x1, R246.reuse, P0 ;  /* 0x0000000103857824 */ /* 0x100fe600000e06f6 */
[----:B------:R3:W-:Y:S01]  /*10810*/  LDGSTS.E.BYPASS.LTC128B.128 [R243+0xa100], [R148.64], !P5 ;  /* 0x0a10000094f37fae */ /* 0x0007e2000e901d4c */
[----:B------:R-:W-:Y:S05]  /*10820*/  IMAD.X R151, R134, 0x1, R246, P2 ;  /* 0x0000000186977824 */ /* 0x000fea00010e06f6 */
[----:B------:R3:W-:Y:S04]  /*10830*/  LDGSTS.E.BYPASS.LTC128B.128 [R243+0xe100], [R150.64], !P4 ;  /* 0x0e10000096f37fae */ /* 0x0007e8000e101d4c */
[----:B------:R3:W-:Y:S04]  /*10840*/  LDGSTS.E.BYPASS.LTC128B.128 [R243+0xb100], [R144.64], !P5 ;  /* 0x0b10000090f37fae */ /* 0x0007e8000e901d4c */
[----:B------:R3:W-:Y:S01]  /*10850*/  LDGSTS.E.BYPASS.LTC128B.128 [R243+0xf100], [R132.64], !P4 ;  /* 0x0f10000084f37fae */ /* 0x0007e2000e101d4c */
[----:B------:R-:W-:-:S05]  /*10860*/  BRA `(.L_x_139) ;  /* 0x00000f8000007947 */ /* 0x000fca0003800000 */
.L_x_138:
        /* <DEDUP_REMOVED lines=248> */
.L_x_139:
        /* <DEDUP_REMOVED lines=566> */
.L_x_137:
        /* <DEDUP_REMOVED lines=91> */
.L_x_107:
[----:B------:R-:W-:Y:S02]  /*14100*/  USHF.R.S32.HI UR8, URZ, 0x1f, UR11 ;  /* 0x0000001f3f087899 */ /* 0x000fe4000801140b */
[----:B------:R-:W-:Y:S01]  /*14110*/  ULDC.64 UR12, c[0x0][0x118] ;  /* 0x00004600000c7ab9 */ /* 0x000fe20000000a00 */
[----:B------:R-:W-:Y:S05]  /*14120*/  @P2 BRA `(.L_x_141) ;  /* 0x000013c000002947 */ /* 0x000fea0003800000 */
[----:B------:R-:W1:Y:S01]  /*14130*/  S2R R0, SR_TID.X ;  /* 0x0000000000007919 */ /* 0x000e620000002100 */
        /* <DEDUP_REMOVED lines=63> */
[----:B------:R-:W-:Y:S01]  /*14530*/  IMAD.IADD R16, R13, 0x1, R14 ;  /* 0x000000010d107824 */ /* 0x000fe200078e020e */
[----:B------:R-:W-:Y:S01]  /*14540*/  F2FP.BF16.PACK_AB R106, R107, R106 ;  /* 0x0000006a6b6a723e */ /* 0x000fe200000010ff */
[----:B------:R-:W-:Y:S01]  /*14550*/  STS [R12+0x80], R128 ;  /* 0x000080800c007388 */ /* 0x000fe20000000800 */
[----:B------:R-:W-:Y:S02]  /*14560*/  F2FP.BF16.PACK_AB R108, R109, R108 ;  /* 0x0000006c6d6c723e */ /* 0x000fe400000010ff */
[----:B------:R-:W-:Y:S01]  /*14570*/  F2FP.BF16.PACK_AB R110, R111, R110 ;  /* 0x0000006e6f6e723e */ /* 0x000fe200000010ff */
[----:B------:R-:W-:Y:S01]  /*14580*/  STS [R12+0x480], R130 ;  /* 0x000480820c007388 */ /* 0x000fe20000000800 */
[----:B------:R-:W-:-:S02]  /*14590*/  F2FP.BF16.PACK_AB R116, R117, R116 ;  /* 0x000000747574723e */ /* 0x000fc400000010ff */
[----:B------:R-:W-:Y:S01]  /*145a0*/  F2FP.BF16.PACK_AB R118, R119, R118 ;  /* 0x000000767776723e */ /* 0x000fe200000010ff */
[----:B------:R-:W-:Y:S01]  /*145b0*/  STS [R4], R124 ;  /* 0x0000007c04007388 */ /* 0x000fe20000000800 */
[----:B------:R-:W-:Y:S02]  /*145c0*/  F2FP.BF16.PACK_AB R2, R2, R114 ;  /* 0x000000720202723e */ /* 0x000fe400000010ff */
[----:B------:R-:W-:Y:S01]  /*145d0*/  PLOP3.LUT P0, PT, PT, PT, UP1, 0x80, 0x0 ;  /* 0x000000000000781c */ /* 0x000fe20003f0f018 */
[----:B------:R-:W-:Y:S04]  /*145e0*/  STS [R4+0x400], R126 ;  /* 0x0004007e04007388 */ /* 0x000fe80000000800 */
[----:B------:R-:W-:Y:S04]  /*145f0*/  STS [R14+0x80], R68 ;  /* 0x000080440e007388 */ /* 0x000fe80000000800 */
[----:B------:R-:W-:Y:S04]  /*14600*/  STS [R14+0x480], R70 ;  /* 0x000480460e007388 */ /* 0x000fe80000000800 */
[----:B------:R1:W-:Y:S04]  /*14610*/  STS [R10+0x400], R6 ;  /* 0x000400060a007388 */ /* 0x0003e80000000800 */
[----:B------:R-:W-:Y:S04]  /*14620*/  STS [R10], R72 ;  /* 0x000000480a007388 */ /* 0x000fe80000000800 */
[----:B------:R-:W-:Y:S04]  /*14630*/  STS [R15+0x80], R76 ;  /* 0x0000804c0f007388 */ /* 0x000fe80000000800 */
[----:B------:R-:W-:Y:S01]  /*14640*/  STS [R15+0x480], R78 ;  /* 0x0004804e0f007388 */ /* 0x000fe20000000800 */
[----:B-1----:R-:W-:-:S02]  /*14650*/  IMAD.IADD R6, R13, 0x1, R4 ;  /* 0x000000010d067824 */ /* 0x002fc400078e0204 */
[----:B------:R-:W-:-:S03]  /*14660*/  IMAD.IADD R13, R10, 0x1, R13 ;  /* 0x000000010a0d7824 */ /* 0x000fc600078e020d */
        /* <DEDUP_REMOVED lines=17> */
[----:B------:R-:W-:Y:S01]  /*14780*/  STS [R6+0x4400], R110 ;  /* 0x0044006e06007388 */ /* 0x000fe20000000800 */
[----:B-1----:R-:W-:-:S03]  /*14790*/  IMAD.U32 R14, RZ, RZ, UR4 ;  /* 0x00000004ff0e7e24 */ /* 0x002fc6000f8e00ff */
[----:B------:R-:W-:Y:S04]  /*147a0*/  STS [R16+0x4080], R116 ;  /* 0x0040807410007388 */ /* 0x000fe80000000800 */
[----:B------:R-:W-:Y:S04]  /*147b0*/  STS [R16+0x4480], R118 ;  /* 0x0044807610007388 */ /* 0x000fe80000000800 */
[----:B------:R-:W-:Y:S04]  /*147c0*/  STS [R13+0x4000], R112 ;  /* 0x004000700d007388 */ /* 0x000fe80000000800 */
[----:B------:R1:W-:Y:S01]  /*147d0*/  STS [R13+0x4400], R2 ;  /* 0x004400020d007388 */ /* 0x0003e20000000800 */
[----:B--2---:R-:W-:Y:S01]  /*147e0*/  IMAD.U32 R15, RZ, RZ, UR5 ;  /* 0x00000005ff0f7e24 */ /* 0x004fe2000f8e00ff */
[----:B------:R-:W-:-:S02]  /*147f0*/  ULDC.64 UR4, c[0x0][0x508] ;  /* 0x0001420000047ab9 */ /* 0x000fc40000000a00 */
[----:B------:R-:W-:Y:S01]  /*14800*/  BAR.SYNC.DEFER_BLOCKING 0x1, 0x100 ;  /* 0x0044000000007b1d */ /* 0x000fe20000010000 */
[----:B------:R-:W-:-:S04]  /*14810*/  UISETP.NE.U32.AND UP0, UPT, URZ, UR4, UPT ;  /* 0x000000043f00728c */ /* 0x000fc8000bf05070 */
[----:B------:R-:W-:Y:S01]  /*14820*/  UISETP.NE.AND.EX UP0, UPT, URZ, UR5, UPT, UP0 ;  /* 0x000000053f00728c */ /* 0x000fe2000bf05300 */
[----:B------:R-:W2:Y:S02]  /*14830*/  @P0 LDG.E R4, [R14.64] ;  /* 0x0000000c0e040981 */ /* 0x000ea4000c1e1900 */
[----:B------:R-:W-:-:S03]  /*14840*/  ULDC.64 UR4, c[0x0][0x508] ;  /* 0x0001420000047ab9 */ /* 0x000fc60000000a00 */
[----:B------:R-:W-:-:S05]  /*14850*/  PLOP3.LUT P1, PT, PT, PT, UP0, 0x80, 0x0 ;  /* 0x000000000000781c */ /* 0x000fca0003f2f008 */
[----:B------:R-:W-:Y:S01]  /*14860*/  @UP0 UIMAD.WIDE UR4, UR19, UR6, UR4 ;  /* 0x00000006130402a5 */ /* 0x000fe2000f8e0204 */
[----:B-1----:R-:W-:-:S05]  /*14870*/  IMAD.MOV.U32 R2, RZ, RZ, c[0x0][0x388] ;  /* 0x0000e200ff027624 */ /* 0x002fca00078e00ff */
        /* <DEDUP_REMOVED lines=14> */
.L_x_142:
        /* <DEDUP_REMOVED lines=32> */
[----:B------:R-:W-:Y:S01]  /*14b60*/  USEL UR19, UR19, URZ, !UP1 ;  /* 0x0000003f13137287 */ /* 0x000fe2000c800000 */
[----:B------:R-:W-:Y:S01]  /*14b70*/  LOP3.LUT R11, R10, 0xfffffff8, RZ, 0xc0, !PT ;  /* 0xfffffff80a0b7812 */ /* 0x000fe200078ec0ff */
[----:B------:R-:W-:Y:S01]  /*14b80*/  UIMAD UR10, UR9, UR6, URZ ;  /* 0x00000006090a72a4 */ /* 0x000fe2000f8e023f */
[----:B------:R-:W-:Y:S01]  /*14b90*/  IMAD.MOV.U32 R16, RZ, RZ, R6 ;  /* 0x000000ffff107224 */ /* 0x000fe200078e0006 */
[----:B------:R-:W-:Y:S01]  /*14ba0*/  UIMAD.WIDE.U32 UR20, UR19, UR6, UR20 ;  /* 0x00000006131472a5 */ /* 0x000fe2000f8e0014 */
[----:B------:R-:W-:Y:S01]  /*14bb0*/  @P1 IMAD.HI.U32 R5, R6, c[0x0][0x4ec], RZ ;  /* 0x00013b0006051a27 */ /* 0x000fe200078e00ff */
[----:B------:R-:W-:Y:S01]  /*14bc0*/  UIMAD UR7, UR19, UR7, UR10 ;  /* 0x00000007130772a4 */ /* 0x000fe2000f8e020a */
[----:B------:R-:W-:Y:S01]  /*14bd0*/  BSSY B0, `(.L_x_143) ;  /* 0x0000061000007945 */ /* 0x000fe20003800000 */
[----:B------:R-:W-:-:S02]  /*14be0*/  ULDC.64 UR4, c[0x0][0x3a0] ;  /* 0x0000e80000047ab9 */ /* 0x000fc40000000a00 */
[----:B------:R-:W-:Y:S01]  /*14bf0*/  @P1 SHF.R.U32.HI R16, RZ, c[0x0][0x4f0], R5 ;  /* 0x00013c00ff101a19 */ /* 0x000fe20000011605 */
[----:B------:R-:W-:Y:S02]  /*14c00*/  UIMAD.WIDE.U32 UR16, UR14, UR4, URZ ;  /* 0x000000040e1072a5 */ /* 0x000fe4000f8e003f */
[----:B------:R-:W-:Y:S01]  /*14c10*/  UIMAD UR4, UR15, UR4, URZ ;  /* 0x000000040f0472a4 */ /* 0x000fe2000f8e023f */
[--C-:B------:R-:W-:Y:S01]  /*14c20*/  SHF.R.S32.HI R4, RZ, 0x1f, R16.reuse ;  /* 0x0000001fff047819 */ /* 0x100fe20000011410 */
[----:B------:R-:W-:Y:S01]  /*14c30*/  IMAD.MOV R5, RZ, RZ, -R16 ;  /* 0x000000ffff057224 */ /* 0x000fe200078e0a10 */
[----:B------:R-:W-:Y:S01]  /*14c40*/  IADD3 R16, P0, R16, UR20, RZ ;  /* 0x0000001410107c10 */ /* 0x000fe2000ff1e0ff */
[----:B------:R-:W-:Y:S02]  /*14c50*/  UIMAD UR14, UR14, UR5, UR4 ;  /* 0x000000050e0e72a4 */ /* 0x000fe4000f8e0204 */
[----:B------:R-:W-:Y:S01]  /*14c60*/  IMAD R5, R5, c[0x0][0x4e8], R6 ;  /* 0x00013a0005057a24 */ /* 0x000fe200078e0206 */
[----:B------:R-:W-:Y:S01]  /*14c70*/  LEA.HI R6, R3, R0, RZ, 0x6 ;  /* 0x0000000003067211 */ /* 0x000fe200078f30ff */
[----:B------:R-:W-:Y:S01]  /*14c80*/  IMAD.IADD R0, R0, 0x1, -R11 ;  /* 0x0000000100007824 */ /* 0x000fe200078e0a0b */
[----:B------:R-:W-:Y:S01]  /*14c90*/  MOV R3, UR7 ;  /* 0x0000000700037c02 */ /* 0x000fe20008000f00 */
[----:B------:R-:W-:Y:S01]  /*14ca0*/  ULDC.64 UR4, c[0x0][0x3e8] ;  /* 0x0000fa0000047ab9 */ /* 0x000fe20000000a00 */
[----:B------:R-:W-:Y:S01]  /*14cb0*/  SHF.R.S32.HI R11, RZ, 0x1f, R5 ;  /* 0x0000001fff0b7819 */ /* 0x000fe20000011405 */
[----:B------:R-:W-:Y:S01]  /*14cc0*/  UIADD3 UR15, UR17, UR14, URZ ;  /* 0x0000000e110f7290 */ /* 0x000fe2000fffe03f */
[----:B------:R-:W-:Y:S01]  /*14cd0*/  IADD3.X R17, R4, UR21, R3, P0, !PT ;  /* 0x0000001504117c10 */ /* 0x000fe200087fe403 */
[----:B------:R-:W-:Y:S01]  /*14ce0*/  UIMAD UR8, UR8, UR4, URZ ;  /* 0x00000004080872a4 */ /* 0x000fe2000f8e023f */
[----:B------:R-:W-:Y:S01]  /*14cf0*/  SHF.R.S32.HI R3, RZ, 0x3, R10 ;  /* 0x00000003ff037819 */ /* 0x000fe2000001140a */
[----:B------:R-:W-:Y:S01]  /*14d00*/  IMAD R4, R11, c[0x0][0x488], RZ ;  /* 0x000122000b047a24 */ /* 0x000fe200078e02ff */
[----:B------:R-:W-:Y:S01]  /*14d10*/  UMOV UR14, UR16 ;  /* 0x00000010000e7c82 */ /* 0x000fe20008000000 */
[----:B------:R-:W-:Y:S01]  /*14d20*/  IMAD.WIDE.U32 R16, R5, c[0x0][0x488], R16 ;  /* 0x0001220005107a25 */ /* 0x000fe200078e0010 */
[----:B------:R-:W-:Y:S01]  /*14d30*/  UIMAD UR8, UR11, UR5, UR8 ;  /* 0x000000050b0872a4 */ /* 0x000fe2000f8e0208 */
[----:B------:R-:W-:Y:S01]  /*14d40*/  SHF.L.U32 R6, R6, 0x3, RZ ;  /* 0x0000000306067819 */ /* 0x000fe200000006ff */
[----:B------:R-:W-:Y:S01]  /*14d50*/  UIMAD.WIDE.U32 UR14, UR11, UR4, UR14 ;  /* 0x000000040b0e72a5 */ /* 0x000fe2000f8e000e */
[----:B------:R-:W-:-:S02]  /*14d60*/  IMAD.SHL.U32 R12, R3, 0x40, RZ ;  /* 0x00000040030c7824 */ /* 0x000fc400078e00ff */
[----:B------:R-:W-:Y:S01]  /*14d70*/  IMAD R14, R0, 0x20, R3 ;  /* 0x00000020000e7824 */ /* 0x000fe200078e0203 */
[----:B------:R-:W-:Y:S01]  /*14d80*/  ULDC.64 UR4, c[0x0][0x3f0] ;  /* 0x0000fc0000047ab9 */ /* 0x000fe20000000a00 */
[----:B------:R-:W-:Y:S01]  /*14d90*/  IMAD R5, R5, c[0x0][0x48c], R4 ;  /* 0x0001230005057a24 */ /* 0x000fe200078e0204 */
[----:B------:R-:W-:Y:S01]  /*14da0*/  LOP3.LUT R12, R12, 0x1c0, RZ, 0xc0, !PT ;  /* 0x000001c00c0c7812 */ /* 0x000fe200078ec0ff */
[----:B------:R-:W-:Y:S01]  /*14db0*/  IMAD.SHL.U32 R0, R0, 0x8, RZ ;  /* 0x0000000800007824 */ /* 0x000fe200078e00ff */
[----:B------:R-:W-:Y:S01]  /*14dc0*/  LEA R4, P0, R16, c[0x0][0x450], 0x2 ;  /* 0x0001140010047a11 */ /* 0x000fe200078010ff */
[----:B------:R-:W-:Y:S01]  /*14dd0*/  IMAD R14, R36, 0x80, R14 ;  /* 0x00000080240e7824 */ /* 0x000fe200078e020e */
[----:B------:R-:W-:Y:S01]  /*14de0*/  IADD3 R5, R17, R5, RZ ;  /* 0x0000000511057210 */ /* 0x000fe20007ffe0ff */
[----:B------:R-:W-:Y:S01]  /*14df0*/  UIADD3 UR15, UR15, UR8, URZ ;  /* 0x000000080f0f7290 */ /* 0x000fe2000fffe03f */
[----:B------:R-:W-:Y:S01]  /*14e00*/  LOP3.LUT R10, R12, 0x38, R0, 0xf8, !PT ;  /* 0x000000380c0a7812 */ /* 0x000fe200078ef800 */
[----:B------:R-:W-:Y:S01]  /*14e10*/  @P1 IMAD.HI.U32 R11, R14, c[0x0][0x4ec], RZ ;  /* 0x00013b000e0b1a27 */ /* 0x000fe200078e00ff */
[----:B------:R-:W-:Y:S01]  /*14e20*/  SHF.R.U32.HI R12, RZ, 0x3, R12 ;  /* 0x00000003ff0c7819 */ /* 0x000fe2000001160c */
[----:B------:R-:W-:Y:S01]  /*14e30*/  UIMAD UR9, UR9, UR4, URZ ;  /* 0x00000004090972a4 */ /* 0x000fe2000f8e023f */
[----:B------:R-:W-:Y:S01]  /*14e40*/  LEA.HI.X R5, R16, c[0x0][0x454], R5, 0x2, P0 ;  /* 0x0001150010057a11 */ /* 0x000fe200000f1405 */
[--C-:B------:R-:W-:Y:S01]  /*14e50*/  IMAD.MOV.U32 R13, RZ, RZ, R14.reuse ;  /* 0x000000ffff0d7224 */ /* 0x100fe200078e000e */
[----:B------:R-:W-:Y:S01]  /*14e60*/  @P1 SHF.R.U32.HI R13, RZ, c[0x0][0x4f0], R11 ;  /* 0x00013c00ff0d1a19 */ /* 0x000fe2000001160b */
[----:B------:R-:W-:Y:S01]  /*14e70*/  UIMAD UR5, UR19, UR5, UR9 ;  /* 0x00000005130572a4 */ /* 0x000fe2000f8e0209 */
[----:B------:R-:W-:Y:S01]  /*14e80*/  LOP3.LUT R12, R10, R12, RZ, 0x3c, !PT ;  /* 0x0000000c0a0c7212 */ /* 0x000fe200078e3cff */
[----:B------:R-:W-:Y:S01]  /*14e90*/  SHFL.IDX PT, R11, R5, RZ, 0x1c1f ;  /* 0x001c1fff050b7589 */ /* 0x000fe200000e0000 */
[----:B------:R-:W-:Y:S01]  /*14ea0*/  UIMAD.WIDE.U32 UR14, UR19, UR4, UR14 ;  /* 0x00000004130e72a5 */ /* 0x000fe2000f8e000e */
[--C-:B------:R-:W-:Y:S01]  /*14eb0*/  IMAD.MOV R15, RZ, RZ, -R13.reuse ;  /* 0x000000ffff0f7224 */ /* 0x100fe200078e0a0d */
[----:B------:R-:W-:Y:S01]  /*14ec0*/  SHF.R.S32.HI R16, RZ, 0x1f, R13 ;  /* 0x0000001fff107819 */ /* 0x000fe2000001140d */
[----:B------:R-:W1:Y:S01]  /*14ed0*/  SHFL.IDX PT, R10, R4, RZ, 0x1c1f ;  /* 0x001c1fff040a7589 */ /* 0x000e6200000e0000 */
[----:B------:R-:W-:Y:S01]  /*14ee0*/  UIADD3 UR5, UR15, UR5, URZ ;  /* 0x000000050f057290 */ /* 0x000fe2000fffe03f */
[----:B------:R-:W-:Y:S01]  /*14ef0*/  IMAD R15, R15, c[0x0][0x4e8], R14 ;  /* 0x00013a000f0f7a24 */ /* 0x000fe200078e020e */
[C---:B------:R-:W-:Y:S01]  /*14f00*/  IADD3 R14, R9.reuse, 0x8, RZ ;  /* 0x00000008090e7810 */ /* 0x040fe20007ffe0ff */
[----:B------:R-:W-:Y:S01]  /*14f10*/  SHFL.IDX PT, R4, R4, 0x1, 0x1c1f ;  /* 0x003c1f0004047f89 */ /* 0x000fe200000e0000 */
[----:B------:R-:W-:Y:S01]  /*14f20*/  IMAD.U32 R19, RZ, RZ, UR15 ;  /* 0x0000000fff137e24 */ /* 0x000fe2000f8e00ff */
[-C--:B------:R-:W-:Y:S01]  /*14f30*/  ISETP.GE.OR P1, PT, R9, R2.reuse, P2 ;  /* 0x000000020900720c */ /* 0x080fe20001726670 */
[----:B------:R-:W-:Y:S01]  /*14f40*/  IMAD.U32 R18, RZ, RZ, UR14 ;  /* 0x0000000eff127e24 */ /* 0x000fe2000f8e00ff */
[----:B------:R-:W2:Y:S01]  /*14f50*/  SHFL.IDX PT, R5, R5, 0x1, 0x1c1f ;  /* 0x003c1f0005057f89 */ /* 0x000ea200000e0000 */
[----:B------:R-:W-:Y:S01]  /*14f60*/  IMAD.U32 R19, RZ, RZ, UR5 ;  /* 0x00000005ff137e24 */ /* 0x000fe2000f8e00ff */
[----:B------:R-:W-:Y:S01]  /*14f70*/  ISETP.GE.OR P0, PT, R14, R2, P2 ;  /* 0x000000020e00720c */ /* 0x000fe20001706670 */
[----:B------:R-:W-:Y:S01]  /*14f80*/  IMAD R16, R16, c[0x0][0x3e0], RZ ;  /* 0x0000f80010107a24 */ /* 0x000fe200078e02ff */
[----:B------:R-:W-:Y:S01]  /*14f90*/  SHF.R.S32.HI R9, RZ, 0x1f, R15 ;  /* 0x0000001fff097819 */ /* 0x000fe2000001140f */
[----:B------:R-:W-:Y:S01]  /*14fa0*/  IMAD.WIDE.U32 R18, R13, c[0x0][0x3e0], R18 ;  /* 0x0000f8000d127a25 */ /* 0x000fe200078e0012 */
[----:B------:R-:W-:-:S02]  /*14fb0*/  LOP3.LUT R6, R12, 0x7ffffe00, R6, 0xf8, !PT ;  /* 0x7ffffe000c067812 */ /* 0x000fc400078ef806 */
[----:B------:R-:W-:Y:S01]  /*14fc0*/  IADD3 R37, R0, 0x40, RZ ;  /* 0x0000004000257810 */ /* 0x000fe20007ffe0ff */
[----:B------:R-:W-:Y:S02]  /*14fd0*/  IMAD R16, R13, c[0x0][0x3e4], R16 ;  /* 0x0000f9000d107a24 */ /* 0x000fe400078e0210 */
[----:B------:R-:W-:Y:S02]  /*14fe0*/  IMAD R9, R9, c[0x0][0x3d8], RZ ;  /* 0x0000f60009097a24 */ /* 0x000fe400078e02ff */
[----:B------:R-:W-:Y:S02]  /*14ff0*/  IMAD.IADD R19, R19, 0x1, R16 ;  /* 0x0000000113137824 */ /* 0x000fe400078e0210 */
[----:B------:R-:W-:Y:S01]  /*15000*/  IMAD.SHL.U32 R16, R6, 0x2, RZ ;  /* 0x0000000206107824 */ /* 0x000fe200078e00ff */
[----:B-1----:R1:W-:Y:S01]  /*15010*/  @!P1 ST.E [R10.64], R7 ;  /* 0x000000070a009985 */ /* 0x0023e2000c10190c */
[C---:B------:R-:W-:Y:S02]  /*15020*/  IMAD R17, R15.reuse, c[0x0][0x3dc], R9 ;  /* 0x0000f7000f117a24 */ /* 0x040fe400078e0209 */
[----:B------:R-:W-:-:S04]  /*15030*/  IMAD.WIDE.U32 R38, R15, c[0x0][0x3d8], R18 ;  /* 0x0000f6000f267a25 */ /* 0x000fc800078e0012 */
[----:B------:R-:W-:Y:S01]  /*15040*/  IMAD.IADD R17, R39, 0x1, R17 ;  /* 0x0000000127117824 */ /* 0x000fe200078e0211 */
[----:B--2---:R1:W-:Y:S01]  /*15050*/  @!P0 ST.E [R4.64], R8 ;  /* 0x0000000804008985 */ /* 0x0043e2000c10190c */
[----:B------:R-:W-:Y:S01]  /*15060*/  LEA R39, P0, R38, c[0x0][0x380], 0x1 ;  /* 0x0000e00026277a11 */ /* 0x000fe200078008ff */
[----:B------:R-:W-:Y:S02]  /*15070*/  IMAD R36, R36, 0x80, R3 ;  /* 0x0000008024247824 */ /* 0x000fe400078e0203 */
[----:B------:R1:W2:Y:S01]  /*15080*/  LDS.128 R28, [R16+0x1080] ;  /* 0x00108000101c7984 */ /* 0x0002a20000000c00 */
[----:B------:R-:W-:Y:S02]  /*15090*/  LEA.HI.X R38, R38, c[0x0][0x384], R17, 0x1, P0 ;  /* 0x0000e10026267a11 */ /* 0x000fe400000f0c11 */
[----:B------:R-:W-:Y:S01]  /*150a0*/  ISETP.GE.AND P0, PT, R36, R2, PT ;  /* 0x000000022400720c */ /* 0x000fe20003f06270 */
[----:B------:R1:W3:Y:S04]  /*150b0*/  LDS.128 R24, [R16+0x2080] ;  /* 0x0020800010187984 */ /* 0x0002e80000000c00 */
        /* <DEDUP_REMOVED lines=18> */
.L_x_144:
[----:B------:R-:W-:Y:S05]  /*151e0*/  BSYNC B0 ;  /* 0x0000000000007941 */ /* 0x000fea0003800000 */
.L_x_143:
        /* <DEDUP_REMOVED lines=15> */
.L_x_146:
[----:B------:R-:W-:Y:S05]  /*152e0*/  BSYNC B0 ;  /* 0x0000000000007941 */ /* 0x000fea0003800000 */
.L_x_145:
        /* <DEDUP_REMOVED lines=15> */
.L_x_148:
[----:B------:R-:W-:Y:S05]  /*153e0*/  BSYNC B0 ;  /* 0x0000000000007941 */ /* 0x000fea0003800000 */
.L_x_147:
        /* <DEDUP_REMOVED lines=16> */
.L_x_141:
        /* <DEDUP_REMOVED lines=10> */
[----:B------:R-:W2:Y:S01]  /*15590*/  @P0 LDG.E R0, [R4.64] ;  /* 0x0000000c04000981 */ /* 0x000ea2000c1e1900 */
        /* <DEDUP_REMOVED lines=20> */
.L_x_149:
        /* <DEDUP_REMOVED lines=43> */
.L_x_151:
[----:B------:R-:W-:Y:S05]  /*15990*/  BSYNC B0 ;  /* 0x0000000000007941 */ /* 0x000fea0003800000 */
.L_x_150:
        /* <DEDUP_REMOVED lines=63> */
.L_x_153:
[----:B------:R-:W-:Y:S05]  /*15d90*/  BSYNC B0 ;  /* 0x0000000000007941 */ /* 0x000fea0003800000 */
.L_x_152:
        /* <DEDUP_REMOVED lines=15> */
.L_x_155:
[----:B------:R-:W-:Y:S05]  /*15e90*/  BSYNC B0 ;  /* 0x0000000000007941 */ /* 0x000fea0003800000 */
.L_x_154:
        /* <DEDUP_REMOVED lines=15> */
.L_x_157:
[----:B------:R-:W-:Y:S05]  /*15f90*/  BSYNC B0 ;  /* 0x0000000000007941 */ /* 0x000fea0003800000 */
.L_x_156:
        /* <DEDUP_REMOVED lines=16> */
.L_x_158:
        /* <DEDUP_REMOVED lines=14> */
.L_x_2167:


//--------------------- .text._ZN7cutlass13device_kernelIN5flash19enable_sm80_to_sm89INS1_16FlashAttnFwdSm80INS1_25CollectiveMainloopFwdSm80ILi8ELi1ELb1EN4cute5tupleIJNS5_1CILi128EEENS7_ILi96EEES8_EEELi128ENS_10bfloat16_tEfNS_4arch4Sm80ELb0ELb1ELb0ELb0ELb1ELb0ELb1ELb0EEENS1_21CollectiveEpilogueFwdINS6_IJS8_S8_S9_EEENS6_IJNS7_ILi1EEESH_SH_EEESB_SD_Li256ELb0ELb1ELb0ELb0EEENS1_19SingleTileSchedulerILb0ELb0ELb1ELi128EEEEEEEEEvNT_6ParamsE --------------------------
	.section	.text._ZN7cutlass13device_kernelIN5flash19enable_sm80_to_sm89INS1_16FlashAttnFwdSm80INS1_25CollectiveMainloopFwdSm80ILi8ELi1ELb1EN4cute5tupleIJNS5_1CILi128EEENS7_ILi96EEES8_EEELi128ENS_10bfloat16_tEfNS_4arch4Sm80ELb0ELb1ELb0ELb0ELb1ELb0ELb1ELb0EEENS1_21CollectiveEpilogueFwdINS6_IJS8_S8_S9_EEENS6_IJNS7_ILi1EEESH_SH_EEESB_SD_Li256ELb0ELb1ELb0ELb0EEENS1_19SingleTileSchedulerILb0ELb0ELb1ELi128EEEEEEEEEvNT_6ParamsE,"ax",@progbits
	.sectioninfo	@"SHI_REGISTERS=254"
	.align	128
.text._ZN7cutlass13device_kernelIN5flash19enable_sm80_to_sm89INS1_16FlashAttnFwdSm80INS1_25CollectiveMainloopFwdSm80ILi8ELi1ELb1EN4cute5tupleIJNS5_1CILi128EEENS7_ILi96EEES8_EEELi128ENS_10bfloat16_tEfNS_4arch4Sm80ELb0ELb1ELb0ELb0ELb1ELb0ELb1ELb0EEENS1_21CollectiveEpilogueFwdINS6_IJS8_S8_S9_EEENS6_IJNS7_ILi1EEESH_SH_EEESB_SD_Li256ELb0ELb1ELb0ELb0EEENS1_19SingleTileSchedulerILb0ELb0ELb1ELi128EEEEEEEEEvNT_6ParamsE:
        .type           _ZN7cutlass13device_kernelIN5flash19enable_sm80_to_sm89INS1_16FlashAttnFwdSm80INS1_25CollectiveMainloopFwdSm80ILi8ELi1ELb1EN4cute5tupleIJNS5_1CILi128EEENS7_ILi96EEES8_EEELi128ENS_10bfloat16_tEfNS_4arch4Sm80ELb0ELb1ELb0ELb0ELb1ELb0ELb1ELb0EEENS1_21CollectiveEpilogueFwdINS6_IJS8_S8_S9_EEENS6_IJNS7_ILi1EEESH_SH_EEESB_SD_Li256ELb0ELb1ELb0ELb0EEENS1_19SingleTileSchedulerILb0ELb0ELb1ELi128EEEEEEEEEvNT_6ParamsE,@function
        .size           _ZN7cutlass13device_kernelIN5flash19enable_sm80_to_sm89INS1_16FlashAttnFwdSm80INS1_25CollectiveMainloopFwdSm80ILi8ELi1ELb1EN4cute5tupleIJNS5_1CILi128EEENS7_ILi96EEES8_EEELi128ENS_10bfloat16_tEfNS_4arch4Sm80ELb0ELb1ELb0ELb0ELb1ELb0ELb1ELb0EEENS1_21CollectiveEpilogueFwdINS6_IJS8_S8_S9_EEENS6_IJNS7_ILi1EEESH_SH_EEESB_SD_Li256ELb0ELb1ELb0ELb0EEENS1_19SingleTileSchedulerILb0ELb0ELb1ELi128EEEEEEEEEvNT_6ParamsE,(.L_x_2168 - _ZN7cutlass13device_kernelIN5flash19enable_sm80_to_sm89INS1_16FlashAttnFwdSm80INS1_25CollectiveMainloopFwdSm80ILi8ELi1ELb1EN4cute5tupleIJNS5_1CILi128EEENS7_ILi96EEES8_EEELi128ENS_10bfloat16_tEfNS_4arch4Sm80ELb0ELb1ELb0ELb0ELb1ELb0ELb1ELb0EEENS1_21CollectiveEpilogueFwdINS6_IJS8_S8_S9_EEENS6_IJNS7_ILi1EEESH_SH_EEESB_SD_Li256ELb0ELb1ELb0ELb0EEENS1_19SingleTileSchedulerILb0ELb0ELb1ELi128EEEEEEEEEvNT_6ParamsE)
        .other          _ZN7cutlass13device_kernelIN5flash19enable_sm80_to_sm89INS1_16FlashAttnFwdSm80INS1_25CollectiveMainloopFwdSm80ILi8ELi1ELb1EN4cute5tupleIJNS5_1CILi128EEENS7_ILi96EEES8_EEELi128ENS_10bfloat16_tEfNS_4arch4Sm80ELb0ELb1ELb0ELb0ELb1ELb0ELb1ELb0EEENS1_21CollectiveEpilogueFwdINS6_IJS8_S8_S9_EEENS6_IJNS7_ILi1EEESH_SH_EEESB_SD_Li256ELb0ELb1ELb0ELb0EEENS1_19SingleTileSchedulerILb0ELb0ELb1ELi128EEEEEEEEEvNT_6ParamsE,@"STO_CUDA_ENTRY STV_DEFAULT"
_ZN7cutlass13device_kernelIN5flash19enable_sm80_to_sm89INS1_16FlashAttnFwdSm80INS1_25CollectiveMainloopFwdSm80ILi8ELi1ELb1EN4cute5tupleIJNS5_1CILi128EEENS7_ILi96EEES8_EEELi128ENS_10bfloat16_tEfNS_4arch4Sm80ELb0ELb1ELb0ELb0ELb1ELb0ELb1ELb0EEENS1_21CollectiveEpilogueFwdINS6_IJS8_S8_S9_EEENS6_IJNS7_ILi1EEESH_SH_EEESB_SD_Li256ELb0ELb1ELb0ELb0EEENS1_19SingleTileSchedulerILb0ELb0ELb1ELi128EEEEEEEEEvNT_6ParamsE:
[----:B------:R-:W-:Y:S02]  /*0000*/  MOV R1, c[0x0][0x28] ;  /* 0x00000a0000017a02 */ /* 0x000fe40000000f00 */
[----:B------:R-:W1:Y:S02]  /*0010*/  S2UR UR19, SR_CTAID.Z ;  /* 0x00000000001379c3 */ /* 0x000e640000002700 */
[----:B-1----:R-:W-:-:S13]  /*0020*/  ISETP.LE.AND P0, PT, RZ, UR19, PT ;  /* 0x00000013ff007c0c */ /* 0x002fda000bf03270 */
[----:B------:R-:W-:Y:S05]  /*0030*/  @!P0 EXIT ;  /* 0x000000000000894d */ /* 0x000fea0003800000 */
[----:B------:R-:W1:Y:S01]  /*0040*/  S2UR UR15, SR_CTAID.X ;  /* 0x00000000000f79c3 */ /* 0x000e620000002500 */
[----:B------:R-:W-:Y:S01]  /*0050*/  ULDC.64 UR4, c[0x0][0x370] ;  /* 0x0000dc0000047ab9 */ /* 0x000fe20000000a00 */
[----:B------:R-:W-:Y:S01]  /*0060*/  IMAD.MOV.U32 R219, RZ, RZ, RZ ;  /* 0x000000ffffdb7224 */ /* 0x000fe200078e00ff */
[----:B------:R-:W-:Y:S02]  /*0070*/  UISETP.NE.U32.AND UP0, UPT, URZ, UR4, UPT ;  /* 0x000000043f00728c */ /* 0x000fe4000bf05070 */
[----:B------:R-:W-:Y:S02]  /*0080*/  ULDC.64 UR6, c[0x0][0x370] ;  /* 0x0000dc0000067ab9 */ /* 0x000fe40000000a00 */
[----:B------:R-:W-:Y:S02]  /*0090*/  UISETP.NE.AND.EX UP0, UPT, URZ, UR5, UPT, UP0 ;  /* 0x000000053f00728c */ /* 0x000fe4000bf05300 */
[----:B------:R-:W-:Y:S02]  /*00a0*/  ULDC UR9, c[0x0][0x2c4] ;  /* 0x0000b10000097ab9 */ /* 0x000fe40000000800 */
[----:B------:R-:W-:-:S02]  /*00b0*/  UISETP.NE.AND UP1, UPT, UR9, 0x1, UPT ;  /* 0x000000010900788c */ /* 0x000fc4000bf25270 */
[----:B------:R-:W-:Y:S01]  /*00c0*/  PLOP3.LUT P0, PT, PT, PT, UP0, 0x80, 0x0 ;  /* 0x000000000000781c */ /* 0x000fe20003f0f008 */
[----:B------:R-:W-:-:S04]  /*00d0*/  ULDC.64 UR42, c[0x0][0x118] ;  /* 0x00004600002a7ab9 */ /* 0x000fc80000000a00 */
[----:B------:R-:W-:Y:S02]  /*00e0*/  @UP0 UMOV UR4, 0x4 ;  /* 0x0000000400040882 */ /* 0x000fe40000000000 */
[----:B------:R-:W-:Y:S02]  /*00f0*/  @UP0 UIMAD.WIDE UR4, UR19, UR4, UR6 ;  /* 0x00000004130402a5 */ /* 0x000fe4000f8e0206 */
[----:B-1----:R-:W-:-:S04]  /*0100*/  USHF.L.U32 UR15, UR15, 0x7, URZ ;  /* 0x000000070f0f7899 */ /* 0x002fc8000800063f */
[----:B------:R-:W-:Y:S01]  /*0110*/  MOV R2, UR4 ;  /* 0x0000000400027c02 */ /* 0x000fe20008000f00 */
[----:B------:R-:W-:Y:S01]  /*0120*/  IMAD.U32 R3, RZ, RZ, UR5 ;  /* 0x00000005ff037e24 */ /* 0x000fe2000f8e00ff */
[----:B------:R-:W-:Y:S02]  /*0130*/  @UP1 UIADD3 UR10, UR15, 0x7f, URZ ;  /* 0x0000007f0f0a1890 */ /* 0x000fe4000fffe03f */
[----:B------:R-:W-:Y:S02]  /*0140*/  ULDC.64 UR4, c[0x0][0x2c8] ;  /* 0x0000b20000047ab9 */ /* 0x000fe40000000a00 */
[----:B------:R-:W-:Y:S01]  /*0150*/  UIMAD.WIDE.U32 UR10, UR10, UR4, URZ ;  /* 0x000000040a0a72a5 */ /* 0x000fe2000f8e003f */
[----:B------:R-:W1:Y:S01]  /*0160*/  S2UR UR12, SR_CTAID.Y ;  /* 0x00000000000c79c3 */ /* 0x000e620000002600 */
[----:B------:R-:W-:Y:S01]  /*0170*/  UIADD3 UR6, UR15, 0x7f, URZ ;  /* 0x0000007f0f067890 */ /* 0x000fe2000fffe03f */
[----:B------:R-:W2:Y:S04]  /*0180*/  S2R R96, SR_TID.X ;  /* 0x0000000000607919 */ /* 0x000ea80000002100 */
[----:B------:R-:W-:Y:S01]  /*0190*/  @UP1 UMOV UR7, UR11 ;  /* 0x0000000b00071c82 */ /* 0x000fe20008000000 */
[----:B------:R3:W5:Y:S01]  /*01a0*/  @P0 LDG.E R219, [R2.64] ;  /* 0x0000002a02db0981 */ /* 0x000762000c1e1900 */
[----:B------:R-:W-:-:S02]  /*01b0*/  @UP1 USHF.R.U32.HI UR6, URZ, UR5, UR7 ;  /* 0x000000053f061299 */ /* 0x000fc40008011607 */
[----:B------:R-:W-:Y:S02]  /*01c0*/  ULDC UR8, c[0x0][0x2ac] ;  /* 0x0000ab0000087ab9 */ /* 0x000fe40000000800 */
[----:B------:R-:W-:Y:S02]  /*01d0*/  UMOV UR7, 0x1 ;  /* 0x0000000100077882 */ /* 0x000fe40000000000 */
[----:B------:R-:W-:Y:S02]  /*01e0*/  ULDC.64 UR4, c[0x0][0x328] ;  /* 0x0000ca0000047ab9 */ /* 0x000fe40000000a00 */
[----:B------:R-:W-:Y:S02]  /*01f0*/  UISETP.LE.AND UP0, UPT, UR7, UR5, UPT ;  /* 0x000000050700728c */ /* 0x000fe4000bf03270 */
[----:B------:R-:W-:Y:S02]  /*0200*/  ULDC UR11, c[0x0][0x1d0] ;  /* 0x00007400000b7ab9 */ /* 0x000fe40000000800 */
[----:B------:R-:W-:-:S02]  /*0210*/  UIMAD UR11, UR8, UR11, URZ ;  /* 0x0000000b080b72a4 */ /* 0x000fc4000f8e023f */
[----:B------:R-:W-:Y:S01]  /*0220*/  PLOP3.LUT P0, PT, PT, PT, UP0, 0x40, 0x0 ;  /* 0x000000000000781c */ /* 0x000fe20003f0e808 */
[----:B------:R-:W-:Y:S02]  /*0230*/  ULDC UR10, c[0x0][0x168] ;  /* 0x00005a00000a7ab9 */ /* 0x000fe40000000800 */
[----:B------:R-:W-:-:S04]  /*0240*/  UIADD3 UR10, UR11, -UR10, UR7 ;  /* 0x8000000a0b0a7290 */ /* 0x000fc8000fffe007 */
[----:B------:R-:W-:Y:S02]  /*0250*/  UIADD3 UR5, UR10, UR6, URZ ;  /* 0x000000060a057290 */ /* 0x000fe4000fffe03f */
[----:B-1----:R-:W-:Y:S02]  /*0260*/  USHF.R.S32.HI UR10, URZ, 0x1f, UR12 ;  /* 0x0000001f3f0a7899 */ /* 0x002fe4000801140c */
[----:B------:R-:W-:Y:S02]  /*0270*/  UIADD3 UR6, UR5, UR4, URZ ;  /* 0x0000000405067290 */ /* 0x000fe4000fffe03f */
[----:B------:R-:W-:Y:S05]  /*0280*/  @P0 BRA `(.L_x_159) ;  /* 0x0000016000000947 */ /* 0x000fea0003800000 */
[----:B--23--:R-:W-:Y:S01]  /*0290*/  ISETP.LT.AND P0, PT, RZ, UR5, PT ;  /* 0x00000005ff007c0c */ /* 0x00cfe2000bf01270 */
[----:B------:R-:W-:-:S12]  /*02a0*/  UIADD3 UR13, UR5, -0x1, URZ ;  /* 0xffffffff050d7890 */ /* 0x000fd8000fffe03f */
[----:B------:R-:W-:Y:S05]  /*02b0*/  @P0 BRA `(.L_x_160) ;  /* 0x0000009000000947 */ /* 0x000fea0003800000 */
[----:B------:R-:W-:Y:S02]  /*02c0*/  ULDC UR4, c[0x0][0x32c] ;  /* 0x0000cb0000047ab9 */ /* 0x000fe40000000800 */
[----:B------:R-:W-:Y:S02]  /*02d0*/  UISETP.NE.AND UP2, UPT, UR7, UR4, UPT ;  /* 0x000000040700728c */ /* 0x000fe4000bf45270 */
[----:B------:R-:W-:-:S03]  /*02e0*/  UIADD3 UR13, -UR5, URZ, URZ ;  /* 0x0000003f050d7290 */ /* 0x000fc6000fffe13f */
[----:B------:R-:W-:Y:S02]  /*02f0*/  ULDC.64 UR4, c[0x0][0x330] ;  /* 0x0000cc0000047ab9 */ /* 0x000fe40000000a00 */
[----:B------:R-:W-:-:S07]  /*0300*/  UIMAD.WIDE.U32 UR16, UR13, UR4, URZ ;  /* 0x000000040d1072a5 */ /* 0x000fce000f8e003f */
[----:B------:R-:W-:Y:S02]  /*0310*/  @UP2 UMOV UR7, UR17 ;  /* 0x0000001100072c82 */ /* 0x000fe40008000000 */
[----:B------:R-:W-:-:S04]  /*0320*/  @UP2 USHF.R.U32.HI UR13, URZ, UR5, UR7 ;  /* 0x000000053f0d2299 */ /* 0x000fc80008011607 */
[----:B------:R-:W-:Y:S01]  /*0330*/  ULOP3.LUT UR13, URZ, UR13, URZ, 0x33, !UPT ;  /* 0x0000000d3f0d7292 */ /* 0x000fe2000f8e333f */
[----:B------:R-:W-:Y:S05]  /*0340*/  BRA `(.L_x_161) ;  /* 0x0000006000007947 */ /* 0x000fea0003800000 */
.L_x_160:
[----:B------:R-:W-:Y:S02]  /*0350*/  ULDC UR4, c[0x0][0x32c] ;  /* 0x0000cb0000047ab9 */ /* 0x000fe40000000800 */
[----:B------:R-:W-:-:S03]  /*0360*/  UISETP.NE.AND UP2, UPT, UR7, UR4, UPT ;  /* 0x000000040700728c */ /* 0x000fc6000bf45270 */
[----:B------:R-:W-:Y:S02]  /*0370*/  ULDC.64 UR4, c[0x0][0x330] ;  /* 0x0000cc0000047ab9 */ /* 0x000fe40000000a00 */
[----:B------:R-:W-:-:S07]  /*0380*/  UIMAD.WIDE.U32 UR16, UR13, UR4, URZ ;  /* 0x000000040d1072a5 */ /* 0x000fce000f8e003f */
[----:B------:R-:W-:Y:S02]  /*0390*/  @UP2 UMOV UR7, UR17 ;  /* 0x0000001100072c82 */ /* 0x000fe40008000000 */
[----:B------:R-:W-:Y:S02]  /*03a0*/  @UP2 USHF.R.U32.HI UR13, URZ, UR5, UR7 ;  /* 0x000000053f0d2299 */ /* 0x000fe40008011607 */
.L_x_161:
[----:B------:R-:W-:Y:S02]  /*03b0*/  ULDC UR4, c[0x0][0x32c] ;  /* 0x0000cb0000047ab9 */ /* 0x000fe40000000800 */
[----:B------:R-:W-:-:S04]  /*03c0*/  UIMAD UR4, UR13, UR4, UR4 ;  /* 0x000000040d0472a4 */ /* 0x000fc8000f8e0204 */
[----:B------:R-:W-:-:S04]  /*03d0*/  UISETP.LT.AND UP2, UPT, UR6, UR4, UPT ;  /* 0x000000040600728c */ /* 0x000fc8000bf41270 */
[----:B------:R-:W-:Y:S02]  /*03e0*/  USEL UR6, UR6, UR4, UP2 ;  /* 0x0000000406067287 */ /* 0x000fe40009000000 */
.L_x_159:
[----:B--23--:R-:W-:Y:S01]  /*03f0*/  UIADD3 UR7, UR11, 0x5f, URZ ;  /* 0x0000005f0b077890 */ /* 0x00cfe2000fffe03f */
[----:B------:R-:W-:Y:S01]  /*0400*/  PLOP3.LUT P0, PT, PT, PT, UP0, 0x40, 0x0 ;  /* 0x000000000000781c */ /* 0x000fe20003f0e808 */
[----:B------:R-:W-:Y:S02]  /*0410*/  ULDC.64 UR4, c[0x0][0x2c8] ;  /* 0x0000b20000047ab9 */ /* 0x000fe40000000a00 */
[----:B------:R-:W-:Y:S02]  /*0420*/  UIMAD.WIDE.U32 UR16, UR15, UR4, URZ ;  /* 0x000000040f1072a5 */ /* 0x000fe4000f8e003f */
[----:B------:R-:W-:Y:S02]  /*0430*/  UIMAD.WIDE UR20, UR7, 0x2aaaaaab, URZ ;  /* 0x2aaaaaab071478a5 */ /* 0x000fe4000f8e023f */
[----:B------:R-:W-:Y:S02]  /*0440*/  UIADD3 UR6, UR6, 0x5f, URZ ;  /* 0x0000005f06067890 */ /* 0x000fe4000fffe03f */
[----:B------:R-:W-:-:S02]  /*0450*/  UMOV UR4, UR15 ;  /* 0x0000000f00047c82 */ /* 0x000fc40008000000 */
[----:B------:R-:W-:Y:S02]  /*0460*/  UIMAD.WIDE UR6, UR6, 0x2aaaaaab, URZ ;  /* 0x2aaaaaab060678a5 */ /* 0x000fe4000f8e023f */
[----:B------:R-:W-:Y:S02]  /*0470*/  @UP1 USHF.R.U32.HI UR4, URZ, UR5, UR17 ;  /* 0x000000053f041299 */ /* 0x000fe40008011611 */
[----:B------:R-:W-:Y:S02]  /*0480*/  USHF.R.U32.HI UR6, URZ, 0x1f, UR7 ;  /* 0x0000001f3f067899 */ /* 0x000fe40008011607 */
[----:B------:R-:W-:Y:S02]  /*0490*/  UMOV UR17, UR21 ;  /* 0x0000001500117c82 */ /* 0x000fe40008000000 */
[----:B------:R-:W-:Y:S02]  /*04a0*/  USHF.R.U32.HI UR13, URZ, 0x1f, UR17 ;  /* 0x0000001f3f0d7899 */ /* 0x000fe40008011611 */
[----:B------:R-:W-:-:S02]  /*04b0*/  ULDC UR14, c[0x0][0x168] ;  /* 0x00005a00000e7ab9 */ /* 0x000fc40000000800 */
[----:B------:R-:W-:Y:S02]  /*04c0*/  UIADD3 UR14, UR11, -UR14, URZ ;  /* 0x8000000e0b0e7290 */ /* 0x000fe4000fffe03f */
[----:B------:R-:W-:Y:S02]  /*04d0*/  ULEA.HI.SX32 UR13, UR17, UR13, 0x1c ;  /* 0x0000000d110d7291 */ /* 0x000fe4000f8fe23f */
[----:B------:R-:W-:Y:S02]  /*04e0*/  ULEA.HI.SX32 UR7, UR7, UR6, 0x1c ;  /* 0x0000000607077291 */ /* 0x000fe4000f8fe23f */
[----:B------:R-:W-:Y:S02]  /*04f0*/  UIADD3 UR4, UR14, UR4, URZ ;  /* 0x000000040e047290 */ /* 0x000fe4000fffe03f */
[----:B------:R-:W-:Y:S02]  /*0500*/  UISETP.LT.AND UP2, UPT, UR13, UR7, UPT ;  /* 0x000000070d00728c */ /* 0x000fe4000bf41270 */
[----:B------:R-:W-:-:S02]  /*0510*/  ULDC UR5, c[0x0][0x324] ;  /* 0x0000c90000057ab9 */ /* 0x000fc40000000800 */
[----:B------:R-:W-:Y:S02]  /*0520*/  UIADD3 UR6, UR4, -UR5, URZ ;  /* 0x8000000504067290 */ /* 0x000fe4000fffe03f */
[----:B------:R-:W-:Y:S01]  /*0530*/  USEL UR7, UR13, UR7, UP2 ;  /* 0x000000070d077287 */ /* 0x000fe20009000000 */
[----:B------:R-:W-:Y:S05]  /*0540*/  @P0 BRA `(.L_x_162) ;  /* 0x0000015000000947 */ /* 0x000fea0003800000 */
[----:B------:R-:W-:Y:S02]  /*0550*/  UMOV UR13, UR4 ;  /* 0x00000004000d7c82 */ /* 0x000fe40008000000 */
[----:B------:R-:W-:-:S06]  /*0560*/  UISETP.GT.AND UP2, UPT, UR13, -0x1, UPT ;  /* 0xffffffff0d00788c */ /* 0x000fcc000bf44270 */
[----:B------:R-:W-:-:S13]  /*0570*/  PLOP3.LUT P0, PT, PT, PT, UP2, 0x80, 0x0 ;  /* 0x000000000000781c */ /* 0x000fda0003f0f028 */
[----:B------:R-:W-:Y:S05]  /*0580*/  @P0 BRA `(.L_x_163) ;  /* 0x0000008000000947 */ /* 0x000fea0003800000 */
[----:B------:R-:W-:Y:S02]  /*0590*/  ULDC UR4, c[0x0][0x32c] ;  /* 0x0000cb0000047ab9 */ /* 0x000fe40000000800 */
[----:B------:R-:W-:Y:S02]  /*05a0*/  UISETP.NE.AND UP2, UPT, UR4, 0x1, UPT ;  /* 0x000000010400788c */ /* 0x000fe4000bf45270 */
[----:B------:R-:W-:Y:S02]  /*05b0*/  ULOP3.LUT UR13, URZ, UR13, URZ, 0x33, !UPT ;  /* 0x0000000d3f0d7292 */ /* 0x000fe4000f8e333f */
[----:B------:R-:W-:Y:S02]  /*05c0*/  ULDC.64 UR4, c[0x0][0x330] ;  /* 0x0000cc0000047ab9 */ /* 0x000fe40000000a00 */
[----:B------:R-:W-:-:S05]  /*05d0*/  UIMAD.WIDE.U32 UR16, UR13, UR4, URZ ;  /* 0x000000040d1072a5 */ /* 0x000fca000f8e003f */
[----:B------:R-:W-:-:S04]  /*05e0*/  @UP2 USHF.R.U32.HI UR13, URZ, UR5, UR17 ;  /* 0x000000053f0d2299 */ /* 0x000fc80008011611 */
[----:B------:R-:W-:Y:S01]  /*05f0*/  ULOP3.LUT UR13, URZ, UR13, URZ, 0x33, !UPT ;  /* 0x0000000d3f0d7292 */ /* 0x000fe2000f8e333f */
[----:B------:R-:W-:Y:S05]  /*0600*/  BRA `(.L_x_164) ;  /* 0x0000005000007947 */ /* 0x000fea0003800000 */
.L_x_163:
[----:B------:R-:W-:Y:S02]  /*0610*/  ULDC UR4, c[0x0][0x32c] ;  /* 0x0000cb0000047ab9 */ /* 0x000fe40000000800 */
[----:B------:R-:W-:-:S03]  /*0620*/  UISETP.NE.AND UP2, UPT, UR4, 0x1, UPT ;  /* 0x000000010400788c */ /* 0x000fc6000bf45270 */
[----:B------:R-:W-:Y:S02]  /*0630*/  ULDC.64 UR4, c[0x0][0x330] ;  /* 0x0000cc0000047ab9 */ /* 0x000fe40000000a00 */
[----:B------:R-:W-:-:S06]  /*0640*/  UIMAD.WIDE.U32 UR16, UR13, UR4, URZ ;  /* 0x000000040d1072a5 */ /* 0x000fcc000f8e003f */
[----:B------:R-:W-:Y:S02]  /*0650*/  @UP2 USHF.R.U32.HI UR13, URZ, UR5, UR17 ;  /* 0x000000053f0d2299 */ /* 0x000fe40008011611 */
.L_x_164:
[----:B------:R-:W-:Y:S02]  /*0660*/  ULDC UR4, c[0x0][0x32c] ;  /* 0x0000cb0000047ab9 */ /* 0x000fe40000000800 */
[----:B------:R-:W-:-:S04]  /*0670*/  UIMAD UR4, UR13, UR4, URZ ;  /* 0x000000040d0472a4 */ /* 0x000fc8000f8e023f */
[----:B------:R-:W-:-:S04]  /*0680*/  UISETP.LT.AND UP2, UPT, UR6, UR4, UPT ;  /* 0x000000040600728c */ /* 0x000fc8000bf41270 */
[----:B------:R-:W-:-:S04]  /*0690*/  USEL UR6, UR6, UR4, !UP2 ;  /* 0x0000000406067287 */ /* 0x000fc8000d000000 */
.L_x_162:
[----:B------:R-:W-:Y:S01]  /*06a0*/  UIMAD.WIDE UR4, UR6, 0x2aaaaaab, URZ ;  /* 0x2aaaaaab060478a5 */ /* 0x000fe2000f8e023f */
[----:B------:R-:W-:Y:S01]  /*06b0*/  PLOP3.LUT P2, PT, PT, PT, PT, 0x80, 0x0 ;  /* 0x000000000000781c */ /* 0x000fe20003f4f070 */
[----:B------:R-:W-:Y:S01]  /*06c0*/  CS2R R66, SRZ ;  /* 0x0000000000427805 */ /* 0x000fe2000001ff00 */
[----:B------:R-:W-:Y:S01]  /*06d0*/  IMAD.MOV.U32 R5, RZ, RZ, RZ ;  /* 0x000000ffff057224 */ /* 0x000fe200078e00ff */
[----:B------:R-:W-:Y:S01]  /*06e0*/  USHF.R.U32.HI UR4, URZ, 0x1f, UR5 ;  /* 0x0000001f3f047899 */ /* 0x000fe20008011605 */
[----:B------:R-:W-:Y:S01]  /*06f0*/  IMAD.MOV.U32 R64, RZ, RZ, RZ ;  /* 0x000000ffff407224 */ /* 0x000fe200078e00ff */
[----:B------:R-:W-:Y:S01]  /*0700*/  CS2R R62, SRZ ;  /* 0x00000000003e7805 */ /* 0x000fe2000001ff00 */
[----:B------:R-:W-:Y:S01]  /*0710*/  CS2R R60, SRZ ;  /* 0x00000000003c7805 */ /* 0x000fe2000001ff00 */
[----:B------:R-:W-:Y:S01]  /*0720*/  ULEA.HI.SX32 UR4, UR5, UR4, 0x1c ;  /* 0x0000000405047291 */ /* 0x000fe2000f8fe23f */
[----:B------:R-:W-:Y:S01]  /*0730*/  CS2R R58, SRZ ;  /* 0x00000000003a7805 */ /* 0x000fe2000001ff00 */
[----:B------:R-:W-:Y:S01]  /*0740*/  CS2R R56, SRZ ;  /* 0x0000000000387805 */ /* 0x000fe2000001ff00 */
[----:B------:R-:W-:Y:S01]  /*0750*/  CS2R R54, SRZ ;  /* 0x0000000000367805 */ /* 0x000fe2000001ff00 */
[----:B------:R-:W-:Y:S01]  /*0760*/  UISETP.LT.AND UP2, UPT, URZ, UR4, UPT ;  /* 0x000000043f00728c */ /* 0x000fe2000bf41270 */
[----:B------:R-:W-:Y:S01]  /*0770*/  CS2R R52, SRZ ;  /* 0x0000000000347805 */ /* 0x000fe2000001ff00 */
[----:B------:R-:W-:Y:S01]  /*0780*/  CS2R R106, SRZ ;  /* 0x00000000006a7805 */ /* 0x000fe2000001ff00 */
[----:B------:R-:W-:Y:S01]  /*0790*/  CS2R R104, SRZ ;  /* 0x0000000000687805 */ /* 0x000fe2000001ff00 */
[----:B------:R-:W-:Y:S01]  /*07a0*/  USEL UR6, URZ, UR4, !UP2 ;  /* 0x000000043f067287 */ /* 0x000fe2000d000000 */
[----:B------:R-:W-:Y:S01]  /*07b0*/  CS2R R110, SRZ ;  /* 0x00000000006e7805 */ /* 0x000fe2000001ff00 */
[----:B------:R-:W-:Y:S01]  /*07c0*/  CS2R R108, SRZ ;  /* 0x00000000006c7805 */ /* 0x000fe2000001ff00 */
[----:B------:R-:W-:Y:S01]  /*07d0*/  CS2R R102, SRZ ;  /* 0x0000000000667805 */ /* 0x000fe2000001ff00 */
[----:B------:R-:W-:Y:S01]  /*07e0*/  UISETP.GT.AND UP2, UPT, UR7, UR6, UPT ;  /* 0x000000060700728c */ /* 0x000fe2000bf44270 */
[----:B------:R-:W-:Y:S01]  /*07f0*/  CS2R R100, SRZ ;  /* 0x0000000000647805 */ /* 0x000fe2000001ff00 */
[----:B------:R-:W-:Y:S01]  /*0800*/  CS2R R98, SRZ ;  /* 0x0000000000627805 */ /* 0x000fe2000001ff00 */
[----:B------:R-:W-:Y:S01]  /*0810*/  MOV R97, RZ ;  /* 0x000000ff00617202 */ /* 0x000fe20000000f00 */
[----:B------:R-:W-:Y:S01]  /*0820*/  CS2R R6, SRZ ;  /* 0x0000000000067805 */ /* 0x000fe2000001ff00 */
[----:B------:R-:W-:Y:S01]  /*0830*/  CS2R R94, SRZ ;  /* 0x00000000005e7805 */ /* 0x000fe2000001ff00 */
[----:B------:R-:W-:Y:S01]  /*0840*/  PLOP3.LUT P0, PT, PT, PT, UP2, 0x80, 0x0 ;  /* 0x000000000000781c */ /* 0x000fe20003f0f028 */
        /* <DEDUP_REMOVED lines=27> */
[----:B------:R-:W-:Y:S01]  /*0a00*/  UMOV UR18, 0x60 ;  /* 0x0000006000127882 */ /* 0x000fe20000000000 */
[----:B------:R-:W-:Y:S01]  /*0a10*/  IMAD.MOV.U32 R0, RZ, RZ, c[0x0][0x2b8] ;  /* 0x0000ae00ff007624 */ /* 0x000fe200078e00ff */
[----:B------:R-:W-:Y:S01]  /*0a20*/  ULDC.64 UR4, c[0x0][0x2b0] ;  /* 0x0000ac0000047ab9 */ /* 0x000fe20000000a00 */
[----:B------:R-:W-:Y:S01]  /*0a30*/  LEA.HI R4, R99, R96, RZ, 0x3 ;  /* 0x0000006063047211 */ /* 0x000fe200078f18ff */
[----:B------:R1:W2:Y:S01]  /*0a40*/  @P0 LDG.E R2, [R2.64] ;  /* 0x0000002a02020981 */ /* 0x0002a2000c1e1900 */
[----:B------:R-:W-:Y:S01]  /*0a50*/  UIMAD UR13, UR7, UR18, -0x60 ;  /* 0xffffffa0070d74a4 */ /* 0x000fe2000f8e0212 */
[----:B------:R-:W-:Y:S01]  /*0a60*/  ISETP.NE.AND P3, PT, R0, 0x1, PT ;  /* 0x000000010000780c */ /* 0x000fe20003f65270 */
[----:B------:R-:W-:Y:S01]  /*0a70*/  IMAD.MOV.U32 R215, RZ, RZ, RZ ;  /* 0x000000ffffd77224 */ /* 0x000fe200078e00ff */
[----:B------:R-:W-:-:S02]  /*0a80*/  LOP3.LUT R19, R4, 0xfffffff8, RZ, 0xc0, !PT ;  /* 0xfffffff804137812 */ /* 0x000fc400078ec0ff */
[----:B------:R-:W-:-:S03]  /*0a90*/  SHF.R.S32.HI R4, RZ, 0x3, R4 ;  /* 0x00000003ff047819 */ /* 0x000fc60000011404 */
[----:B------:R-:W-:-:S04]  /*0aa0*/  IMAD.IADD R19, R96, 0x1, -R19 ;  /* 0x0000000160137824 */ /* 0x000fc800078e0a13 */
[----:B------:R-:W-:-:S05]  /*0ab0*/  IMAD R218, R19, 0x20, R4 ;  /* 0x0000002013da7824 */ /* 0x000fca00078e0204 */
[----:B------:R-:W-:Y:S01]  /*0ac0*/  IADD3 R216, R218, UR13, RZ ;  /* 0x0000000ddad87c10 */ /* 0x000fe2000fffe0ff */
[----:B------:R-:W-:Y:S03]  /*0ad0*/  BAR.SYNC.DEFER_BLOCKING 0x0 ;  /* 0x0000000000007b1d */ /* 0x000fe60000010000 */
[C---:B------:R-:W-:Y:S01]  /*0ae0*/  ISETP.GE.AND P2, PT, R216.reuse, UR11, PT ;  /* 0x0000000bd8007c0c */ /* 0x040fe2000bf46270 */
[----:B-----5:R-:W-:-:S03]  /*0af0*/  IMAD.IADD R216, R216, 0x1, R219 ;  /* 0x00000001d8d87824 */ /* 0x020fc600078e02db */
[----:B------:R-:W-:Y:S01]  /*0b00*/  ISETP.GT.OR P2, PT, R218, 0x5f, P2 ;  /* 0x0000005fda00780c */ /* 0x000fe20001744670 */
[----:B------:R-:W-:-:S04]  /*0b10*/  @P3 IMAD.HI.U32 R0, R216, c[0x0][0x2bc], RZ ;  /* 0x0000af00d8003a27 */ /* 0x000fc800078e00ff */
[----:B-1----:R-:W-:Y:S01]  /*0b20*/  IMAD.MOV.U32 R3, RZ, RZ, R216 ;  /* 0x000000ffff037224 */ /* 0x002fe200078e00d8 */
[----:B------:R-:W-:Y:S01]  /*0b30*/  @P3 SHF.R.U32.HI R3, RZ, c[0x0][0x2c0], R0 ;  /* 0x0000b000ff033a19 */ /* 0x000fe20000011600 */
[----:B------:R-:W-:Y:S01]  /*0b40*/  USHF.R.S32.HI UR20, URZ, 0x1f, UR19 ;  /* 0x0000001f3f147899 */ /* 0x000fe20008011413 */
[----:B--2---:R1:W2:Y:S02]  /*0b50*/  @P0 R2UR UR17, R2 ;  /* 0x00000000021103c2 */ /* 0x0042a400000e0000 */
[----:B--2---:R-:W-:Y:S02]  /*0b60*/  @!UP2 UMOV UR17, UR19 ;  /* 0x000000130011ac82 */ /* 0x004fe40008000000 */
[----:B------:R-:W-:Y:S02]  /*0b70*/  USHF.R.S32.HI UR16, URZ, 0x1f, UR17 ;  /* 0x0000001f3f107899 */ /* 0x000fe40008011411 */
[----:B------:R-:W-:Y:S02]  /*0b80*/  UIMAD.WIDE.U32 UR36, UR17, UR4, URZ ;  /* 0x00000004112472a5 */ /* 0x000fe4000f8e003f */
[----:B------:R-:W-:-:S04]  /*0b90*/  UIMAD UR16, UR16, UR4, URZ ;  /* 0x00000004101072a4 */ /* 0x000fc8000f8e023f */
[----:B------:R-:W-:Y:S01]  /*0ba0*/  UIMAD UR5, UR17, UR5, UR16 ;  /* 0x00000005110572a4 */ /* 0x000fe2000f8e0210 */
[----:B------:R-:W-:Y:S02]  /*0bb0*/  @!P2 IADD3 R5, P1, R3, UR36, RZ ;  /* 0x000000240305ac10 */ /* 0x000fe4000ff3e0ff */
[----:B------:R-:W-:Y:S02]  /*0bc0*/  ULDC.64 UR16, c[0x0][0x1b8] ;  /* 0x00006e0000107ab9 */ /* 0x000fe40000000a00 */
[----:B------:R-:W-:Y:S01]  /*0bd0*/  UIADD3 UR5, UR37, UR5, URZ ;  /* 0x0000000525057290 */ /* 0x000fe2000fffe03f */
[----:B------:R-:W-:-:S05]  /*0be0*/  @!P2 LEA R6, P0, R5, c[0x0][0x2a0], 0x2 ;  /* 0x0000a8000506aa11 */ /* 0x000fca00078010ff */
[----:B------:R-:W-:-:S04]  /*0bf0*/  @!P2 LEA.HI.X.SX32 R0, R3, UR5, 0x1, P1 ;  /* 0x000000050300ac11 */ /* 0x000fc800088f0eff */
[----:B------:R-:W-:-:S05]  /*0c00*/  @!P2 LEA.HI.X R7, R5, c[0x0][0x2a4], R0, 0x2, P0 ;  /* 0x0000a9000507aa11 */ /* 0x000fca00000f1400 */
[----:B------:R2:W3:Y:S01]  /*0c10*/  @!P2 LDG.E R215, [R6.64] ;  /* 0x0000002a06d7a981 */ /* 0x0004e2000c1e1900 */
[----:B------:R-:W-:Y:S01]  /*0c20*/  PLOP3.LUT P1, PT, PT, PT, UP1, 0x80, 0x0 ;  /* 0x000000000000781c */ /* 0x000fe20003f2f018 */
[----:B------:R-:W-:Y:S01]  /*0c30*/  UIMAD UR4, UR10, UR16, URZ ;  /* 0x000000100a0472a4 */ /* 0x000fe2000f8e023f */
[----:B------:R-:W-:Y:S01]  /*0c40*/  PLOP3.LUT P0, PT, PT, PT, UP1, 0x80, 0x0 ;  /* 0x000000000000781c */ /* 0x000fe20003f0f018 */
[----:B------:R-:W-:Y:S01]  /*0c50*/  UIMAD.WIDE.U32 UR22, UR12, UR16, URZ ;  /* 0x000000100c1672a5 */ /* 0x000fe2000f8e003f */
[----:B------:R-:W-:Y:S01]  /*0c60*/  IADD3 R0, R218, UR15, RZ ;  /* 0x0000000fda007c10 */ /* 0x000fe2000fffe0ff */
[----:B------:R-:W-:Y:S01]  /*0c70*/  UIMAD UR4, UR12, UR17, UR4 ;  /* 0x000000110c0472a4 */ /* 0x000fe2000f8e0204 */
[----:B------:R-:W-:Y:S01]  /*0c80*/  IMAD.SHL.U32 R230, R19, 0x8, RZ ;  /* 0x0000000813e67824 */ /* 0x000fe200078e00ff */
[-C--:B------:R-:W-:Y:S01]  /*0c90*/  LEA.HI R217, R99, R96.reuse, RZ, 0x6 ;  /* 0x0000006063d97211 */ /* 0x080fe200078f30ff */
[----:B------:R-:W-:Y:S01]  /*0ca0*/  ULDC.64 UR16, c[0x0][0x1c0] ;  /* 0x0000700000107ab9 */ /* 0x000fe20000000a00 */
[----:B------:R-:W-:Y:S01]  /*0cb0*/  IMAD.MOV R3, RZ, RZ, -R3 ;  /* 0x000000ffff037224 */ /* 0x000fe200078e0a03 */
[----:B------:R-:W-:Y:S01]  /*0cc0*/  UIADD3 UR23, UR23, UR4, URZ ;  /* 0x0000000417177290 */ /* 0x000fe2000fffe03f */
[----:B------:R-:W-:Y:S01]  /*0cd0*/  IADD3 R17, R230, 0x40, RZ ;  /* 0x00000040e6117810 */ /* 0x000fe20007ffe0ff */
[----:B------:R-:W-:Y:S01]  /*0ce0*/  UIMAD UR20, UR20, UR16, URZ ;  /* 0x00000010141472a4 */ /* 0x000fe2000f8e023f */
[----:B-1----:R-:W-:Y:S01]  /*0cf0*/  @P1 IMAD.HI.U32 R2, R0, c[0x0][0x2c8], RZ ;  /* 0x0000b20000021a27 */ /* 0x002fe200078e00ff */
[----:B------:R-:W-:Y:S01]  /*0d00*/  UIMAD.WIDE.U32 UR22, UR19, UR16, UR22 ;  /* 0x00000010131672a5 */ /* 0x000fe2000f8e0016 */
[----:B------:R-:W-:Y:S01]  /*0d10*/  ISETP.GE.AND P5, PT, R230, c[0x0][0x198], PT ;  /* 0x00006600e6007a0c */ /* 0x000fe20003fa6270 */
[----:B------:R-:W-:Y:S01]  /*0d20*/  UIMAD UR17, UR19, UR17, UR20 ;  /* 0x00000011131172a4 */ /* 0x000fe2000f8e0214 */
[----:B------:R-:W-:Y:S01]  /*0d30*/  IMAD R216, R3, c[0x0][0x2b8], R216 ;  /* 0x0000ae0003d87a24 */ /* 0x000fe200078e02d8 */
[----:B------:R-:W-:Y:S01]  /*0d40*/  ULDC UR4, c[0x0][0x168] ;  /* 0x00005a0000047ab9 */ /* 0x000fe20000000800 */
[----:B------:R-:W-:Y:S01]  /*0d50*/  IMAD.SHL.U32 R217, R217, 0x8, RZ ;  /* 0x00000008d9d97824 */ /* 0x000fe200078e00ff */
[----:B------:R-:W-:Y:S01]  /*0d60*/  UIADD3 UR17, UR23, UR17, URZ ;  /* 0x0000001117117290 */ /* 0x000fe2000fffe03f */
[----:B------:R-:W-:Y:S01]  /*0d70*/  IMAD.U32 R9, RZ, RZ, UR23 ;  /* 0x00000017ff097e24 */ /* 0x000fe2000f8e00ff */
[----:B------:R-:W-:Y:S01]  /*0d80*/  UIMAD UR9, UR9, UR4, URZ ;  /* 0x00000004090972a4 */ /* 0x000fe2000f8e023f */
[----:B------:R-:W-:Y:S01]  /*0d90*/  IMAD.U32 R8, RZ, RZ, UR22 ;  /* 0x00000016ff087e24 */ /* 0x000fe2000f8e00ff */
[----:B------:R-:W-:Y:S01]  /*0da0*/  SHF.R.S32.HI R13, RZ, 0x1f, R216 ;  /* 0x0000001fff0d7819 */ /* 0x000fe200000114d8 */
[----:B--2---:R-:W-:Y:S01]  /*0db0*/  IMAD.MOV.U32 R7, RZ, RZ, R0 ;  /* 0x000000ffff077224 */ /* 0x004fe200078e0000 */
[----:B------:R-:W-:Y:S01]  /*0dc0*/  @P0 SHF.R.U32.HI R7, RZ, c[0x0][0x2cc], R2 ;  /* 0x0000b300ff070a19 */ /* 0x000fe20000011602 */
[----:B------:R-:W-:Y:S01]  /*0dd0*/  IMAD.U32 R9, RZ, RZ, UR17 ;  /* 0x00000011ff097e24 */ /* 0x000fe2000f8e00ff */
[----:B------:R-:W-:Y:S01]  /*0de0*/  ISETP.GE.AND P6, PT, R17, c[0x0][0x198], PT ;  /* 0x0000660011007a0c */ /* 0x000fe20003fc6270 */
[----:B------:R-:W-:Y:S01]  /*0df0*/  IMAD.WIDE.U32 R24, R216, c[0x0][0x1e0], RZ ;  /* 0x00007800d8187a25 */ /* 0x000fe200078e00ff */
[--C-:B------:R-:W-:Y:S01]  /*0e00*/  SHF.R.S32.HI R2, RZ, 0x1f, R7.reuse ;  /* 0x0000001fff027819 */ /* 0x100fe20000011407 */
[----:B------:R-:W-:Y:S01]  /*0e10*/  ULDC.64 UR16, c[0x0][0x1e8] ;  /* 0x00007a0000107ab9 */ /* 0x000fe20000000a00 */
[-C--:B------:R-:W-:Y:S01]  /*0e20*/  LEA.HI R214, R99, R96.reuse, RZ, 0x4 ;  /* 0x0000006063d67211 */ /* 0x080fe200078f20ff */
[----:B------:R-:W-:Y:S01]  /*0e30*/  IMAD.MOV R5, RZ, RZ, -R7 ;  /* 0x000000ffff057224 */ /* 0x000fe200078e0a07 */
[----:B------:R-:W-:Y:S01]  /*0e40*/  UIMAD UR4, UR10, UR16, URZ ;  /* 0x000000100a0472a4 */ /* 0x000fe2000f8e023f */
[----:B------:R-:W-:Y:S01]  /*0e50*/  IMAD R2, R2, c[0x0][0x1b0], RZ ;  /* 0x00006c0002027a24 */ /* 0x000fe200078e02ff */
[----:B------:R-:W-:Y:S01]  /*0e60*/  UIMAD.WIDE.U32 UR40, UR12, UR16, URZ ;  /* 0x000000100c2872a5 */ /* 0x000fe2000f8e003f */
[----:B------:R-:W-:Y:S01]  /*0e70*/  IMAD R5, R5, c[0x0][0x2c4], R0 ;  /* 0x0000b10005057a24 */ /* 0x000fe200078e0200 */
[----:B------:R-:W-:Y:S01]  /*0e80*/  UIMAD UR4, UR12, UR17, UR4 ;  /* 0x000000110c0472a4 */ /* 0x000fe2000f8e0204 */
[C---:B------:R-:W-:Y:S01]  /*0e90*/  IMAD.WIDE.U32 R8, R7.reuse, c[0x0][0x1b0], R8 ;  /* 0x00006c0007087a25 */ /* 0x040fe200078e0008 */
[----:B------:R-:W-:Y:S01]  /*0ea0*/  SHF.R.S32.HI R15, RZ, 0x4, R214 ;  /* 0x00000004ff0f7819 */ /* 0x000fe200000114d6 */
[----:B------:R-:W-:Y:S01]  /*0eb0*/  ULDC.64 UR16, c[0x0][0x210] ;  /* 0x0000840000107ab9 */ /* 0x000fe20000000a00 */
[----:B------:R-:W-:Y:S01]  /*0ec0*/  SHF.R.S32.HI R0, RZ, 0x1f, R5 ;  /* 0x0000001fff007819 */ /* 0x000fe20000011405 */
[----:B------:R-:W-:Y:S01]  /*0ed0*/  IMAD R7, R7, c[0x0][0x1b4], R2 ;  /* 0x00006d0007077a24 */ /* 0x000fe200078e0202 */
[----:B------:R-:W-:Y:S01]  /*0ee0*/  LEA.HI R98, R99, R96, RZ, 0x5 ;  /* 0x0000006063627211 */ /* 0x000fe200078f28ff */
[----:B------:R-:W-:-:S02]  /*0ef0*/  UIMAD UR10, UR10, UR16, URZ ;  /* 0x000000100a0a72a4 */ /* 0x000fc4000f8e023f */
[----:B------:R-:W-:Y:S01]  /*0f00*/  IMAD.IADD R9, R9, 0x1, R7 ;  /* 0x0000000109097824 */ /* 0x000fe200078e0207 */
[----:B------:R-:W-:Y:S01]  /*0f10*/  SHF.R.S32.HI R97, RZ, 0x5, R98 ;  /* 0x00000005ff617819 */ /* 0x000fe20000011462 */
[----:B------:R-:W-:Y:S01]  /*0f20*/  IMAD R0, R0, c[0x0][0x1a8], RZ ;  /* 0x00006a0000007a24 */ /* 0x000fe200078e02ff */
[----:B------:R-:W-:Y:S01]  /*0f30*/  UIMAD.WIDE.U32 UR38, UR12, UR16, URZ ;  /* 0x000000100c2672a5 */ /* 0x000fe2000f8e003f */
[C---:B------:R-:W-:Y:S01]  /*0f40*/  IMAD.WIDE.U32 R6, R5.reuse, c[0x0][0x1a8], R8 ;  /* 0x00006a0005067a25 */ /* 0x040fe200078e0008 */
[----:B------:R-:W-:Y:S01]  /*0f50*/  SHF.R.S32.HI R8, RZ, 0x1f, R17 ;  /* 0x0000001fff087819 */ /* 0x000fe20000011411 */
[----:B------:R-:W-:Y:S02]  /*0f60*/  UIMAD UR10, UR12, UR17, UR10 ;  /* 0x000000110c0a72a4 */ /* 0x000fe4000f8e020a */
[----:B------:R-:W-:Y:S01]  /*0f70*/  IMAD R11, R5, c[0x0][0x1ac], R0 ;  /* 0x00006b00050b7a24 */ /* 0x000fe200078e0200 */
[----:B------:R-:W-:Y:S01]  /*0f80*/  LEA R16, P0, R6, c[0x0][0x160], 0x1 ;  /* 0x0000580006107a11 */ /* 0x000fe200078008ff */
[C---:B------:R-:W-:Y:S01]  /*0f90*/  IMAD.SHL.U32 R9, R4.reuse, 0x40, RZ ;  /* 0x0000004004097824 */ /* 0x040fe200078e00ff */
[----:B------:R-:W-:Y:S01]  /*0fa0*/  IADD3 R0, R4, UR15, RZ ;  /* 0x0000000f04007c10 */ /* 0x000fe2000fffe0ff */
[----:B------:R-:W-:Y:S01]  /*0fb0*/  IMAD.IADD R14, R7, 0x1, R11 ;  /* 0x00000001070e7824 */ /* 0x000fe200078e020b */
[----:B------:R-:W-:Y:S01]  /*0fc0*/  LEA.HI R229, R8, R17, RZ, 0x3 ;  /* 0x0000001108e57211 */ /* 0x000fe200078f18ff */
[----:B------:R-:W-:Y:S01]  /*0fd0*/  SHFL.IDX PT, R20, R16, 0x1, 0x181f ;  /* 0x00381f0010147f89 */ /* 0x000fe200000e0000 */
[----:B------:R-:W-:Y:S01]  /*0fe0*/  LOP3.LUT R9, R9, 0x1c0, RZ, 0xc0, !PT ;  /* 0x000001c009097812 */ /* 0x000fe200078ec0ff */
[----:B------:R-:W-:Y:S01]  /*0ff0*/  UIADD3 UR10, UR39, UR10, URZ ;  /* 0x0000000a270a7290 */ /* 0x000fe2000fffe03f */
[----:B------:R-:W-:Y:S01]  /*1000*/  LEA.HI.X R14, R6, c[0x0][0x164], R14, 0x1, P0 ;  /* 0x00005900060e7a11 */ /* 0x000fe200000f0c0e */
[----:B------:R-:W-:Y:S01]  /*1010*/  SHFL.IDX PT, R10, R16, 0x2, 0x181f ;  /* 0x00581f00100a7f89 */ /* 0x000fe200000e0000 */
[----:B------:R-:W-:Y:S01]  /*1020*/  SHF.R.U32.HI R5, RZ, 0x3, R9 ;  /* 0x00000003ff057819 */ /* 0x000fe20000011609 */
[----:B------:R-:W-:Y:S01]  /*1030*/  UIADD3 UR16, UR7, -0x1, URZ ;  /* 0xffffffff07107890 */ /* 0x000fe2000fffe03f */
[----:B------:R-:W-:Y:S01]  /*1040*/  LOP3.LUT R2, R9, 0x38, R230, 0xf8, !PT ;  /* 0x0000003809027812 */ /* 0x000fe200078ef8e6 */
[----:B------:R-:W-:Y:S01]  /*1050*/  SHFL.IDX PT, R6, R16, RZ, 0x181f ;  /* 0x00181fff10067589 */ /* 0x000fe200000e0000 */
[----:B------:R-:W-:Y:S01]  /*1060*/  ISETP.GE.AND P0, PT, R0, UR9, PT ;  /* 0x0000000900007c0c */ /* 0x000fe2000bf06270 */
[----:B------:R-:W-:Y:S01]  /*1070*/  UISETP.GT.AND UP2, UPT, UR16, UR6, UPT ;  /* 0x000000061000728c */ /* 0x000fe2000bf44270 */
[----:B------:R-:W-:Y:S01]  /*1080*/  LOP3.LUT R2, R2, R5, RZ, 0x3c, !PT ;  /* 0x0000000502027212 */ /* 0x000fe200078e3cff */
[----:B------:R-:W1:Y:S01]  /*1090*/  SHFL.IDX PT, R7, R14, RZ, 0x181f ;  /* 0x00181fff0e077589 */ /* 0x000e6200000e0000 */
[----:B------:R-:W-:-:S02]  /*10a0*/  IADD3 R3, R0, 0x20, RZ ;  /* 0x0000002000037810 */ /* 0x000fc40007ffe0ff */
[----:B------:R-:W-:Y:S01]  /*10b0*/  LOP3.LUT R217, R2, 0xfffffe00, R217, 0xf8, !PT ;  /* 0xfffffe0002d97812 */ /* 0x000fe200078ef8d9 */
[----:B------:R-:W2:Y:S01]  /*10c0*/  SHFL.IDX PT, R21, R14, 0x1, 0x181f ;  /* 0x00381f000e157f89 */ /* 0x000ea200000e0000 */
[----:B------:R-:W-:Y:S01]  /*10d0*/  ISETP.GE.AND P4, PT, R3, UR9, PT ;  /* 0x0000000903007c0c */ /* 0x000fe2000bf86270 */
[----:B------:R-:W-:Y:S01]  /*10e0*/  IMAD R3, R13, c[0x0][0x1e0], RZ ;  /* 0x000078000d037a24 */ /* 0x000fe200078e02ff */
[----:B------:R-:W-:Y:S01]  /*10f0*/  IADD3 R2, R0, 0x40, RZ ;  /* 0x0000004000027810 */ /* 0x000fe20007ffe0ff */
[----:B------:R-:W-:Y:S01]  /*1100*/  IMAD.SHL.U32 R217, R217, 0x2, RZ ;  /* 0x00000002d9d97824 */ /* 0x000fe200078e00ff */
[----:B------:R-:W-:Y:S01]  /*1110*/  LOP3.LUT R229, R229, 0xfffffff8, RZ, 0xc0, !PT ;  /* 0xfffffff8e5e57812 */ /* 0x000fe200078ec0ff */
[----:B------:R-:W-:Y:S01]  /*1120*/  IMAD R3, R216, c[0x0][0x1e4], R3 ;  /* 0x00007900d8037a24 */ /* 0x000fe200078e0203 */
[----:B------:R-:W-:Y:S01]  /*1130*/  IADD3 R0, R0, 0x60, RZ ;  /* 0x0000006000007810 */ /* 0x000fe20007ffe0ff */
[----:B------:R-:W4:Y:S01]  /*1140*/  SHFL.IDX PT, R11, R14, 0x2, 0x181f ;  /* 0x00581f000e0b7f89 */ /* 0x000f2200000e0000 */
[----:B------:R-:W-:Y:S01]  /*1150*/  ISETP.GE.AND P2, PT, R2, UR9, PT ;  /* 0x0000000902007c0c */ /* 0x000fe2000bf46270 */
[----:B------:R-:W-:Y:S01]  /*1160*/  IMAD.IADD R25, R25, 0x1, R3 ;  /* 0x0000000119197824 */ /* 0x000fe200078e0203 */
[----:B------:R-:W-:Y:S01]  /*1170*/  ISETP.GE.AND P1, PT, R0, UR9, PT ;  /* 0x0000000900007c0c */ /* 0x000fe2000bf26270 */
[----:B------:R-:W-:Y:S01]  /*1180*/  UIADD3 UR9, UR41, UR4, URZ ;  /* 0x0000000429097290 */ /* 0x000fe2000fffe03f */
[----:B------:R-:W-:Y:S01]  /*1190*/  SHF.R.S32.HI R232, RZ, 0x1f, R229 ;  /* 0x0000001fffe87819 */ /* 0x000fe200000114e5 */
[----:B------:R-:W-:Y:S01]  /*11a0*/  UIMAD UR4, UR7, -0x60, UR18 ;  /* 0xffffffa0070478a4 */ /* 0x000fe2000f8e0212 */
[----:B------:R-:W-:-:S02]  /*11b0*/  IADD3 R225, R217, 0x100, RZ ;  /* 0x00000100d9e17810 */ /* 0x000fc40007ffe0ff */
[C---:B------:R-:W-:Y:S01]  /*11c0*/  IADD3 R224, R217.reuse, 0x3100, RZ ;  /* 0x00003100d9e07810 */ /* 0x040fe20007ffe0ff */
[----:B------:R-:W-:Y:S01]  /*11d0*/  UIADD3 UR18, UR4, UR11, URZ ;  /* 0x0000000b04127290 */ /* 0x000fe2000fffe03f */
[C---:B------:R-:W-:Y:S01]  /*11e0*/  IADD3 R223, R217.reuse, 0x1100, RZ ;  /* 0x00001100d9df7810 */ /* 0x040fe20007ffe0ff */
[----:B-1----:R-:W-:Y:S01]  /*11f0*/  @!P0 IMAD.WIDE R8, R230, 0x2, R6 ;  /* 0x00000002e6088825 */ /* 0x002fe200078e0206 */
[----:B------:R-:W-:-:S03]  /*1200*/  IADD3 R222, R217, 0x4100, RZ ;  /* 0x00004100d9de7810 */ /* 0x000fc60007ffe0ff */
[C---:B------:R-:W-:Y:S01]  /*1210*/  @!P0 IMAD.WIDE R6, R229.reuse, 0x2, R6 ;  /* 0x00000002e5068825 */ /* 0x040fe200078e0206 */
[----:B------:R1:W-:Y:S03]  /*1220*/  @!P0 LDGSTS.E.BYPASS.LTC128B.128 [R217+0x100], [R8.64], !P5 ;  /* 0x0010000008d98fae */ /* 0x0003e6000e901d6a */
[--C-:B--2---:R-:W-:Y:S01]  /*1230*/  @!P4 IMAD.WIDE R22, R230, 0x2, R20.reuse ;  /* 0x00000002e616c825 */ /* 0x104fe200078e0214 */
[----:B------:R2:W-:Y:S03]  /*1240*/  @!P0 LDGSTS.E.BYPASS.LTC128B.128 [R217+0x4100], [R6.64], !P6 ;  /* 0x0410000006d98fae */ /* 0x0005e6000f101d6a */
[C---:B------:R-:W-:Y:S01]  /*1250*/  @!P4 IMAD.WIDE R20, R229.reuse, 0x2, R20 ;  /* 0x00000002e514c825 */ /* 0x040fe200078e0214 */
[----:B------:R3:W-:Y:S03]  /*1260*/  @!P4 LDGSTS.E.BYPASS.LTC128B.128 [R217+0x1100], [R22.64], !P5 ;  /* 0x0110000016d9cfae */ /* 0x0007e6000e901d6a */
[----:B----4-:R-:W-:Y:S01]  /*1270*/  @!P2 IMAD.WIDE R26, R229, 0x2, R10 ;  /* 0x00000002e51aa825 */ /* 0x010fe200078e020a */
[----:B------:R4:W-:Y:S01]  /*1280*/  @!P4 LDGSTS.E.BYPASS.LTC128B.128 [R217+0x5100], [R20.64], !P6 ;  /* 0x0510000014d9cfae */ /* 0x0009e2000f101d6a */
[----:B------:R-:W-:-:S04]  /*1290*/  ISETP.GE.AND P4, PT, R17, c[0x0][0x1d4], PT ;  /* 0x0000750011007a0c */ /* 0x000fc80003f86270 */
[----:B------:R-:W-:Y:S02]  /*12a0*/  SEL R231, RZ, 0x10, P4 ;  /* 0x00000010ffe77807 */ /* 0x000fe40002000000 */
[C---:B-1----:R-:W-:Y:S02]  /*12b0*/  LOP3.LUT R9, R214.reuse, 0xfffffff0, RZ, 0xc0, !PT ;  /* 0xfffffff0d6097812 */ /* 0x042fe400078ec0ff */
[----:B------:R-:W-:Y:S01]  /*12c0*/  LEA.HI R214, R214, R15, RZ, 0x1 ;  /* 0x0000000fd6d67211 */ /* 0x000fe200078f08ff */
[----:B--2---:R1:W-:Y:S02]  /*12d0*/  SHFL.IDX PT, R6, R16, 0x3, 0x181f ;  /* 0x00781f0010067f89 */ /* 0x0043e400000e0000 */
[----:B------:R-:W-:Y:S01]  /*12e0*/  IMAD.IADD R9, R96, 0x1, -R9 ;  /* 0x0000000160097824 */ /* 0x000fe200078e0a09 */
[----:B------:R-:W-:Y:S01]  /*12f0*/  LOP3.LUT R214, R214, 0xfffffffe, RZ, 0xc0, !PT ;  /* 0xfffffffed6d67812 */ /* 0x000fe200078ec0ff */
[----:B------:R2:W4:Y:S03]  /*1300*/  SHFL.IDX PT, R7, R14, 0x3, 0x181f ;  /* 0x00781f000e077f89 */ /* 0x00052600000e0000 */
[----:B------:R-:W-:Y:S01]  /*1310*/  SHF.R.S32.HI R2, RZ, 0x1f, R9 ;  /* 0x0000001fff027819 */ /* 0x000fe20000011409 */
[----:B------:R-:W-:-:S03]  /*1320*/  IMAD.IADD R214, R15, 0x1, -R214 ;  /* 0x000000010fd67824 */ /* 0x000fc600078e0ad6 */
[----:B------:R-:W-:Y:S01]  /*1330*/  LEA.HI R2, R2, R9, RZ, 0x3 ;  /* 0x0000000902027211 */ /* 0x000fe200078f18ff */
[----:B-1----:R-:W-:Y:S02]  /*1340*/  IMAD.MOV.U32 R16, RZ, RZ, 0x20 ;  /* 0x00000020ff107424 */ /* 0x002fe400078e00ff */
[----:B--2---:R-:W-:-:S04]  /*1350*/  @!P2 IMAD.WIDE R14, R230, 0x2, R10 ;  /* 0x00000002e60ea825 */ /* 0x004fc800078e020a */
[C-C-:B----4-:R-:W-:Y:S01]  /*1360*/  @!P1 IMAD.WIDE R10, R230.reuse, 0x2, R6.reuse ;  /* 0x00000002e60a9825 */ /* 0x150fe200078e0206 */
[----:B------:R1:W-:Y:S04]  /*1370*/  @!P2 LDGSTS.E.BYPASS.LTC128B.128 [R217+0x2100], [R14.64], !P5 ;  /* 0x021000000ed9afae */ /* 0x0003e8000e901d6a */
[----:B------:R2:W-:Y:S04]  /*1380*/  @!P2 LDGSTS.E.BYPASS.LTC128B.128 [R217+0x6100], [R26.64], !P6 ;  /* 0x061000001ad9afae */ /* 0x0005e8000f101d6a */
[----:B------:R4:W-:Y:S01]  /*1390*/  @!P1 LDGSTS.E.BYPASS.LTC128B.128 [R217+0x3100], [R10.64], !P5 ;  /* 0x031000000ad99fae */ /* 0x0009e2000e901d6a */
[----:B------:R-:W-:Y:S01]  /*13a0*/  ISETP.GE.AND P5, PT, R230, c[0x0][0x1d4], PT ;  /* 0x00007500e6007a0c */ /* 0x000fe20003fa6270 */
[----:B-1----:R-:W-:-:S04]  /*13b0*/  @!P1 IMAD.WIDE R14, R229, 0x2, R6 ;  /* 0x00000002e50e9825 */ /* 0x002fc800078e0206 */
[----:B------:R-:W-:Y:S01]  /*13c0*/  IMAD.SHL.U32 R6, R214, 0x8, RZ ;  /* 0x00000008d6067824 */ /* 0x000fe200078e00ff */
[----:B------:R1:W-:Y:S04]  /*13d0*/  @!P1 LDGSTS.E.BYPASS.LTC128B.128 [R217+0x7100], [R14.64], !P6 ;  /* 0x071000000ed99fae */ /* 0x0003e8000f101d6a */
[----:B------:R-:W0:Y:S01]  /*13e0*/  LDGDEPBAR ;  /* 0x00000000000079af */ /* 0x000e220000000000 */
[----:B-1----:R-:W-:Y:S01]  /*13f0*/  IMAD.WIDE.U32 R14, R216, c[0x0][0x208], RZ ;  /* 0x00008200d80e7a25 */ /* 0x002fe200078e00ff */
[----:B---3--:R-:W-:-:S03]  /*1400*/  SHF.R.S32.HI R12, RZ, 0x1f, R215 ;  /* 0x0000001fff0c7819 */ /* 0x008fc600000114d7 */
[----:B------:R-:W-:-:S04]  /*1410*/  IMAD.WIDE.U32 R24, R215, c[0x0][0x1f0], R24 ;  /* 0x00007c00d7187a25 */ /* 0x000fc800078e0018 */
[----:B------:R-:W-:Y:S01]  /*1420*/  IMAD R0, R12, c[0x0][0x1f0], RZ ;  /* 0x00007c000c007a24 */ /* 0x000fe200078e02ff */
[----:B------:R-:W-:Y:S02]  /*1430*/  IADD3 R8, P0, R24, UR40, RZ ;  /* 0x0000002818087c10 */ /* 0x000fe4000ff1e0ff */
[----:B------:R-:W-:Y:S01]  /*1440*/  IADD3 R24, -R4, UR18, RZ ;  /* 0x0000001204187c10 */ /* 0x000fe2000fffe1ff */
[----:B------:R-:W-:Y:S01]  /*1450*/  IMAD R5, R215, c[0x0][0x1f4], R0 ;  /* 0x00007d00d7057a24 */ /* 0x000fe200078e0200 */
[C---:B------:R-:W-:Y:S01]  /*1460*/  LOP3.LUT R0, R2.reuse, 0xfffffff8, RZ, 0xc0, !PT ;  /* 0xfffffff802007812 */ /* 0x040fe200078ec0ff */
[----:B------:R-:W-:Y:S01]  /*1470*/  IMAD.SHL.U32 R2, R2, 0x40, RZ ;  /* 0x0000004002027824 */ /* 0x000fe200078e00ff */
[----:B------:R-:W-:Y:S01]  /*1480*/  ISETP.GE.AND P2, PT, R24, 0x21, PT ;  /* 0x000000211800780c */ /* 0x000fe20003f46270 */
[----:B------:R-:W-:Y:S01]  /*1490*/  IMAD.SHL.U32 R4, R4, 0x8, RZ ;  /* 0x0000000804047824 */ /* 0x000fe200078e00ff */
[----:B------:R-:W-:Y:S01]  /*14a0*/  IADD3.X R5, R25, UR9, R5, P0, !PT ;  /* 0x0000000919057c10 */ /* 0x000fe200087fe405 */
[----:B------:R-:W-:Y:S01]  /*14b0*/  IMAD.IADD R0, R9, 0x1, -R0 ;  /* 0x0000000109007824 */ /* 0x000fe200078e0a00 */
[----:B------:R-:W-:Y:S01]  /*14c0*/  LEA R3, P0, R8, c[0x0][0x1c8], 0x1 ;  /* 0x0000720008037a11 */ /* 0x000fe200078008ff */
[----:B------:R-:W-:Y:S01]  /*14d0*/  IMAD.U32 R9, RZ, RZ, UR12 ;  /* 0x0000000cff097e24 */ /* 0x000fe2000f8e00ff */
[----:B------:R-:W-:Y:S01]  /*14e0*/  ISETP.GT.AND P1, PT, R24, 0x40, PT ;  /* 0x000000401800780c */ /* 0x000fe20003f24270 */
[----:B------:R-:W-:Y:S01]  /*14f0*/  IMAD.SHL.U32 R7, R0, 0x40, RZ ;  /* 0x0000004000077824 */ /* 0x000fe200078e00ff */
[----:B------:R-:W-:Y:S01]  /*1500*/  LEA.HI.X R5, R8, c[0x0][0x1cc], R5, 0x1, P0 ;  /* 0x0000730008057a11 */ /* 0x000fe200000f0c05 */
[----:B------:R-:W-:Y:S01]  /*1510*/  IMAD R8, R216, c[0x0][0x1e0], RZ ;  /* 0x00007800d8087a24 */ /* 0x000fe200078e02ff */
[----:B------:R-:W-:Y:S01]  /*1520*/  SHFL.IDX PT, R22, R3, RZ, 0x181f ;  /* 0x00181fff03167589 */ /* 0x000fe200000e0000 */
[----:B------:R-:W-:-:S02]  /*1530*/  ISETP.GE.AND P0, PT, R24, 0x1, PT ;  /* 0x000000011800780c */ /* 0x000fc40003f06270 */
[----:B------:R-:W-:Y:S01]  /*1540*/  IMAD R8, R215, c[0x0][0x1f0], R8 ;  /* 0x00007c00d7087a24 */ /* 0x000fe200078e0208 */
[----:B------:R-:W1:Y:S03]  /*1550*/  SHFL.IDX PT, R23, R5, RZ, 0x181f ;  /* 0x00181fff05177589 */ /* 0x000e6600000e0000 */
[----:B------:R-:W-:Y:S01]  /*1560*/  IMAD R8, R9, c[0x0][0x1e8], R8 ;  /* 0x00007a0009087a24 */ /* 0x000fe200078e0208 */
[----:B------:R3:W-:Y:S04]  /*1570*/  SHFL.IDX PT, R28, R3, 0x1, 0x181f ;  /* 0x00381f00031c7f89 */ /* 0x0007e800000e0000 */
[----:B------:R-:W-:Y:S01]  /*1580*/  LEA R8, R8, c[0x0][0x1c8], 0x1 ;  /* 0x0000720008087a11 */ /* 0x000fe200078e08ff */
[----:B------:R-:W1:Y:S04]  /*1590*/  SHFL.IDX PT, R29, R5, 0x1, 0x181f ;  /* 0x00381f00051d7f89 */ /* 0x000e6800000e0000 */
[----:B------:R1:W-:Y:S04]  /*15a0*/  SHFL.IDX PT, R20, R8, 0x2, 0x181f ;  /* 0x00581f0008147f89 */ /* 0x0003e800000e0000 */
[----:B------:R-:W4:Y:S01]  /*15b0*/  SHFL.IDX PT, R21, R5, 0x2, 0x181f ;  /* 0x00581f0005157f89 */ /* 0x000f2200000e0000 */
[----:B---3--:R-:W-:-:S04]  /*15c0*/  LOP3.LUT R3, R7, 0x1c0, RZ, 0xc0, !PT ;  /* 0x000001c007037812 */ /* 0x008fc800078ec0ff */
[----:B------:R-:W-:Y:S02]  /*15d0*/  LOP3.LUT R6, R3, 0x8, R6, 0xf8, !PT ;  /* 0x0000000803067812 */ /* 0x000fe400078ef806 */
[----:B------:R-:W-:Y:S01]  /*15e0*/  SHF.R.U32.HI R3, RZ, 0x3, R3 ;  /* 0x00000003ff037819 */ /* 0x000fe20000011603 */
[----:B-1----:R-:W-:-:S03]  /*15f0*/  @P0 IMAD.WIDE R8, R230, 0x2, R22 ;  /* 0x00000002e6080825 */ /* 0x002fc600078e0216 */
[----:B------:R-:W-:Y:S01]  /*1600*/  LOP3.LUT R3, R6, R3, RZ, 0x3c, !PT ;  /* 0x0000000306037212 */ /* 0x000fe200078e3cff */
[----:B------:R-:W-:Y:S01]  /*1610*/  @P0 IMAD.WIDE R22, R229, 0x2, R22 ;  /* 0x00000002e5160825 */ /* 0x000fe200078e0216 */
[----:B------:R1:W-:Y:S02]  /*1620*/  @P0 LDGSTS.E.BYPASS.LTC128B.128 [R217+0x8100], [R8.64], !P5 ;  /* 0x0810000008d90fae */ /* 0x0003e4000e901d6a */
[----:B------:R-:W-:Y:S01]  /*1630*/  LOP3.LUT R2, R3, 0xfffffe00, R2, 0xf8, !PT ;  /* 0xfffffe0003027812 */ /* 0x000fe200078ef802 */
[C-C-:B------:R-:W-:Y:S01]  /*1640*/  @P2 IMAD.WIDE R6, R230.reuse, 0x2, R28.reuse ;  /* 0x00000002e6062825 */ /* 0x140fe200078e021c */
[----:B------:R3:W-:Y:S03]  /*1650*/  @P0 LDGSTS.E.BYPASS.LTC128B.128 [R217+0xb100], [R22.64], !P4 ;  /* 0x0b10000016d90fae */ /* 0x0007e6000e101d6a */
[C---:B------:R-:W-:Y:S01]  /*1660*/  @P2 IMAD.WIDE R28, R229.reuse, 0x2, R28 ;  /* 0x00000002e51c2825 */ /* 0x040fe200078e021c */
[----:B------:R1:W-:Y:S03]  /*1670*/  @P2 LDGSTS.E.BYPASS.LTC128B.128 [R217+0x9100], [R6.64], !P5 ;  /* 0x0910000006d92fae */ /* 0x0003e6000e901d6a */
[--C-:B----4-:R-:W-:Y:S01]  /*1680*/  @P1 IMAD.WIDE R10, R230, 0x2, R20.reuse ;  /* 0x00000002e60a1825 */ /* 0x110fe200078e0214 */
[----:B------:R4:W-:Y:S03]  /*1690*/  @P2 LDGSTS.E.BYPASS.LTC128B.128 [R217+0xc100], [R28.64], !P4 ;  /* 0x0c1000001cd92fae */ /* 0x0009e6000e101d6a */
[----:B------:R-:W-:Y:S01]  /*16a0*/  @P1 IMAD.WIDE R20, R229, 0x2, R20 ;  /* 0x00000002e5141825 */ /* 0x000fe200078e0214 */
[----:B------:R2:W-:Y:S03]  /*16b0*/  @P1 LDGSTS.E.BYPASS.LTC128B.128 [R217+0xa100], [R10.64], !P5 ;  /* 0x0a1000000ad91fae */ /* 0x0005e6000e901d6a */
[----:B------:R-:W-:Y:S01]  /*16c0*/  IMAD.SHL.U32 R5, R19, 0x40, RZ ;  /* 0x0000004013057824 */ /* 0x000fe200078e00ff */
[----:B------:R3:W-:Y:S01]  /*16d0*/  @P1 LDGSTS.E.BYPASS.LTC128B.128 [R217+0xd100], [R20.64], !P4 ;  /* 0x0d10000014d91fae */ /* 0x0007e2000e101d6a */
[----:B------:R-:W-:-:S02]  /*16e0*/  R2P PR, R0, 0x6 ;  /* 0x0000000600007804 */ /* 0x000fc40000000000 */
[----:B------:R-:W-:Y:S01]  /*16f0*/  LOP3.LUT P0, RZ, R19, 0x2, RZ, 0xc0, !PT ;  /* 0x0000000213ff7812 */ /* 0x000fe2000780c0ff */
[----:B------:R-:W0:Y:S01]  /*1700*/  LDGDEPBAR ;  /* 0x00000000000079af */ /* 0x000e220000000000 */
[----:B------:R-:W-:-:S04]  /*1710*/  LOP3.LUT R5, R5, 0x1c0, RZ, 0xc0, !PT ;  /* 0x000001c005057812 */ /* 0x000fc800078ec0ff */
[----:B------:R-:W-:Y:S02]  /*1720*/  LOP3.LUT R3, R5, 0x8, R4, 0xf8, !PT ;  /* 0x0000000805037812 */ /* 0x000fe400078ef804 */
[----:B------:R-:W-:Y:S01]  /*1730*/  SHF.R.U32.HI R4, RZ, 0x3, R5 ;  /* 0x00000003ff047819 */ /* 0x000fe20000011605 */
[----:B------:R-:W-:Y:S02]  /*1740*/  IMAD.MOV.U32 R5, RZ, RZ, 0x10 ;  /* 0x00000010ff057424 */ /* 0x000fe400078e00ff */
[----:B-1----:R-:W-:Y:S01]  /*1750*/  IMAD R7, R97, 0x400, R2 ;  /* 0x0000040061077824 */ /* 0x002fe200078e0202 */
[----:B------:R-:W-:Y:S02]  /*1760*/  LOP3.LUT R3, R3, R4, RZ, 0x3c, !PT ;  /* 0x0000000403037212 */ /* 0x000fe400078e3cff */
[----:B------:R-:W-:Y:S01]  /*1770*/  SEL R5, R5, 0xfffffff0, !P1 ;  /* 0xfffffff005057807 */ /* 0x000fe20004800000 */
[----:B----4-:R-:W-:Y:S01]  /*1780*/  IMAD.WIDE R28, R229, 0x2, RZ ;  /* 0x00000002e51c7825 */ /* 0x010fe200078e02ff */
[----:B------:R-:W-:-:S03]  /*1790*/  LEA R4, R7, 0x100, 0x1 ;  /* 0x0000010007047811 */ /* 0x000fc600078e08ff */
[----:B------:R-:W-:Y:S01]  /*17a0*/  IMAD R214, R214, 0x200, R3 ;  /* 0x00000200d6d67824 */ /* 0x000fe200078e0203 */
[----:B------:R-:W-:Y:S01]  /*17b0*/  SEL R3, R16, 0xffffffe0, !P2 ;  /* 0xffffffe010037807 */ /* 0x000fe20005000000 */
[----:B------:R-:W-:Y:S01]  /*17c0*/  IMAD R6, R5, 0x2, R4 ;  /* 0x0000000205067824 */ /* 0x000fe200078e0204 */
[----:B------:R-:W-:Y:S01]  /*17d0*/  LOP3.LUT P2, RZ, R19, 0x4, RZ, 0xc0, !PT ;  /* 0x0000000413ff7812 */ /* 0x000fe2000784c0ff */
[----:B------:R-:W-:Y:S01]  /*17e0*/  IMAD.SHL.U32 R7, R7, 0x2, RZ ;  /* 0x0000000207077824 */ /* 0x000fe200078e00ff */
[----:B------:R-:W-:-:S04]  /*17f0*/  DEPBAR.LE SB0, 0x1 ;  /* 0x000080400000791a */ /* 0x000fc80000000000 */
[----:B------:R-:W-:Y:S01]  /*1800*/  BAR.SYNC.DEFER_BLOCKING 0x0 ;  /* 0x0000000000007b1d */ /* 0x000fe20000010000 */
[C---:B------:R-:W-:Y:S02]  /*1810*/  IMAD R4, R3.reuse, 0x2, R4 ;  /* 0x0000000203047824 */ /* 0x040fe400078e0204 */
[----:B------:R-:W-:Y:S02]  /*1820*/  IMAD R0, R3, 0x2, R6 ;  /* 0x0000000203007824 */ /* 0x000fe400078e0206 */
[----:B------:R-:W-:-:S05]  /*1830*/  IMAD.SHL.U32 R214, R214, 0x2, RZ ;  /* 0x00000002d6d67824 */ /* 0x000fca00078e00ff */
[C---:B------:R-:W-:Y:S01]  /*1840*/  IADD3 R213, R214.reuse, 0x8120, RZ ;  /* 0x00008120d6d57810 */ /* 0x040fe20007ffe0ff */
[----:B------:R-:W-:Y:S04]  /*1850*/  LDSM.16.M88.4 R124, [R7+0x100] ;  /* 0x00010000077c783b */ /* 0x000fe80000000200 */
[----:B------:R1:W-:Y:S04]  /*1860*/  LDSM.16.M88.4 R180, [R7+0x4100] ;  /* 0x0041000007b4783b */ /* 0x0003e80000000200 */
[----:B------:R-:W-:Y:S04]  /*1870*/  LDSM.16.M88.4 R144, [R6] ;  /* 0x000000000690783b */ /* 0x000fe80000000200 */
[----:B------:R-:W-:Y:S04]  /*1880*/  LDSM.16.M88.4 R184, [R6+0x4000] ;  /* 0x0040000006b8783b */ /* 0x000fe80000000200 */
[----:B------:R-:W-:Y:S04]  /*1890*/  LDSM.16.M88.4 R172, [R4] ;  /* 0x0000000004ac783b */ /* 0x000fe80000000200 */
[----:B------:R-:W-:Y:S04]  /*18a0*/  LDSM.16.M88.4 R188, [R4+0x4000] ;  /* 0x0040000004bc783b */ /* 0x000fe80000000200 */
[----:B------:R-:W-:Y:S01]  /*18b0*/  LDSM.16.M88.4 R176, [R0] ;  /* 0x0000000000b0783b */ /* 0x000fe20000000200 */
[----:B-1----:R-:W-:-:S03]  /*18c0*/  IADD3 R7, R214, 0x8100, RZ ;  /* 0x00008100d6077810 */ /* 0x002fc60007ffe0ff */
[----:B------:R1:W-:Y:S01]  /*18d0*/  LDSM.16.M88.4 R192, [R0+0x4000] ;  /* 0x0040000000c0783b */ /* 0x0003e20000000200 */
[----:B------:R-:W-:-:S03]  /*18e0*/  @P0 IADD3 R213, R7, -0x20, RZ ;  /* 0xffffffe007d50810 */ /* 0x000fc60007ffe0ff */
[----:B------:R-:W-:Y:S01]  /*18f0*/  BAR.SYNC.DEFER_BLOCKING 0x0 ;  /* 0x0000000000007b1d */ /* 0x000fe20000010000 */
[----:B------:R-:W-:Y:S01]  /*1900*/  IMAD R7, R13, c[0x0][0x208], RZ ;  /* 0x000082000d077a24 */ /* 0x000fe200078e02ff */
[C---:B------:R-:W-:Y:S02]  /*1910*/  IADD3 R207, R213.reuse, 0x800, RZ ;  /* 0x00000800d5cf7810 */ /* 0x040fe40007ffe0ff */
[C---:B------:R-:W-:Y:S02]  /*1920*/  IADD3 R206, R213.reuse, 0x1000, RZ ;  /* 0x00001000d5ce7810 */ /* 0x040fe40007ffe0ff */
[C---:B------:R-:W-:Y:S02]  /*1930*/  IADD3 R205, R213.reuse, 0x1800, RZ ;  /* 0x00001800d5cd7810 */ /* 0x040fe40007ffe0ff */
[C---:B------:R-:W-:Y:S02]  /*1940*/  IADD3 R204, R213.reuse, 0x2000, RZ ;  /* 0x00002000d5cc7810 */ /* 0x040fe40007ffe0ff */
[----:B------:R-:W-:-:S02]  /*1950*/  IADD3 R203, R213, 0x2800, RZ ;  /* 0x00002800d5cb7810 */ /* 0x000fc40007ffe0ff */
[C---:B------:R-:W-:Y:S02]  /*1960*/  IADD3 R201, R213.reuse, 0x3000, RZ ;  /* 0x00003000d5c97810 */ /* 0x040fe40007ffe0ff */
[C---:B------:R-:W-:Y:S02]  /*1970*/  IADD3 R200, R213.reuse, 0x3800, RZ ;  /* 0x00003800d5c87810 */ /* 0x040fe40007ffe0ff */
[C---:B------:R-:W-:Y:S01]  /*1980*/  IADD3 R199, R213.reuse, 0x4000, RZ ;  /* 0x00004000d5c77810 */ /* 0x040fe20007ffe0ff */
[----:B-1----:R-:W-:Y:S01]  /*1990*/  IMAD R0, R216, c[0x0][0x20c], R7 ;  /* 0x00008300d8007a24 */ /* 0x002fe200078e0207 */
[C---:B------:R-:W-:Y:S02]  /*19a0*/  IADD3 R198, R213.reuse, 0x4800, RZ ;  /* 0x00004800d5c67810 */ /* 0x040fe40007ffe0ff */
[----:B------:R-:W-:Y:S01]  /*19b0*/  IADD3 R197, R213, 0x5000, RZ ;  /* 0x00005000d5c57810 */ /* 0x000fe20007ffe0ff */
[----:B------:R-:W-:Y:S01]  /*19c0*/  IMAD.IADD R15, R15, 0x1, R0 ;  /* 0x000000010f0f7824 */ /* 0x000fe200078e0200 */
[----:B------:R-:W-:-:S04]  /*19d0*/  DEPBAR.LE SB0, 0x0 ;  /* 0x000080000000791a */ /* 0x000fc80000000000 */
[----:B------:R-:W-:Y:S01]  /*19e0*/  BAR.SYNC.DEFER_BLOCKING 0x0 ;  /* 0x0000000000007b1d */ /* 0x000fe20000010000 */
[----:B------:R-:W-:Y:S01]  /*19f0*/  IMAD.WIDE.U32 R6, R215, c[0x0][0x218], R14 ;  /* 0x00008600d7067a25 */ /* 0x000fe200078e000e */
[----:B------:R-:W-:-:S03]  /*1a00*/  IADD3 R196, R213, 0x5800, RZ ;  /* 0x00005800d5c47810 */ /* 0x000fc60007ffe0ff */
[----:B------:R-:W-:Y:S01]  /*1a10*/  IMAD R0, R12, c[0x0][0x218], RZ ;  /* 0x000086000c007a24 */ /* 0x000fe200078e02ff */
[----:B------:R-:W-:Y:S01]  /*1a20*/  IADD3 R25, P0, R6, UR38, RZ ;  /* 0x0000002606197c10 */ /* 0x000fe2000ff1e0ff */
[----:B--2---:R-:W1:Y:S04]  /*1a30*/  LDSM.16.M88.4 R8, [R214+0x8100] ;  /* 0x00810000d608783b */ /* 0x004e680000000200 */
[----:B---3--:R-:W-:Y:S04]  /*1a40*/  LDSM.16.M88.4 R20, [R213] ;  /* 0x00000000d514783b */ /* 0x008fe80000000200 */
[----:B------:R-:W2:Y:S04]  /*1a50*/  LDSM.16.M88.4 R68, [R214+0x8900] ;  /* 0x00890000d644783b */ /* 0x000ea80000000200 */
[----:B------:R-:W-:Y:S04]  /*1a60*/  LDSM.16.M88.4 R36, [R214+0xa900] ;  /* 0x00a90000d624783b */ /* 0x000fe80000000200 */
[----:B------:R-:W-:Y:S04]  /*1a70*/  LDSM.16.M88.4 R52, [R214+0x9900] ;  /* 0x00990000d634783b */ /* 0x000fe80000000200 */
[----:B------:R-:W-:Y:S04]  /*1a80*/  LDSM.16.M88.4 R60, [R214+0x9100] ;  /* 0x00910000d63c783b */ /* 0x000fe80000000200 */
[----:B------:R-:W-:Y:S04]  /*1a90*/  LDSM.16.M88.4 R44, [R214+0xa100] ;  /* 0x00a10000d62c783b */ /* 0x000fe80000000200 */
[----:B------:R-:W-:Y:S04]  /*1aa0*/  LDSM.16.M88.4 R80, [R213+0x800] ;  /* 0x00080000d550783b */ /* 0x000fe80000000200 */
[----:B------:R-:W-:Y:S04]  /*1ab0*/  LDSM.16.M88.4 R76, [R213+0x1000] ;  /* 0x00100000d54c783b */ /* 0x000fe80000000200 */
[----:B------:R-:W-:Y:S01]  /*1ac0*/  LDSM.16.M88.4 R32, [R213+0x1800] ;  /* 0x00180000d520783b */ /* 0x000fe20000000200 */
[C---:B-1----:R-:W-:Y:S07]  /*1ad0*/  HMMA.16816.F32.BF16 R12, R124.reuse, R8, RZ ;  /* 0x000000087c0c723c */ /* 0x042fee00000418ff */
[----:B------:R-:W-:Y:S01]  /*1ae0*/  IMAD R9, R215, c[0x0][0x21c], R0 ;  /* 0x00008700d7097a24 */ /* 0x000fe200078e0200 */
[----:B--2---:R-:W-:Y:S04]  /*1af0*/  HMMA.16816.F32.BF16 R72, R124, R68, RZ ;  /* 0x000000447c48723c */ /* 0x004fe800000418ff */
[----:B------:R-:W-:-:S02]  /*1b00*/  IADD3.X R6, R7, UR10, R9, P0, !PT ;  /* 0x0000000a07067c10 */ /* 0x000fc400087fe409 */
[C---:B------:R-:W-:Y:S02]  /*1b10*/  LEA R26, P0, R25.reuse, c[0x0][0x1f8], 0x1 ;  /* 0x00007e00191a7a11 */ /* 0x040fe400078008ff */
[----:B------:R-:W-:Y:S02]  /*1b20*/  HMMA.16816.F32.BF16 R8, R124, R10, RZ ;  /* 0x0000000a7c08723c */ /* 0x000fe400000418ff */
[----:B------:R-:W-:Y:S01]  /*1b30*/  LEA.HI.X R25, R25, c[0x0][0x1fc], R6, 0x1, P0 ;  /* 0x00007f0019197a11 */ /* 0x000fe200000f0c06 */
[----:B------:R-:W1:Y:S01]  /*1b40*/  SHFL.IDX PT, R27, R26, RZ, 0x181f ;  /* 0x00181fff1a1b7589 */ /* 0x000e6200000e0000 */
[----:B------:R-:W-:-:S03]  /*1b50*/  IMAD.WIDE R6, R230, 0x2, RZ ;  /* 0x00000002e6067825 */ /* 0x000fc600078e02ff */
[----:B------:R-:W2:Y:S01]  /*1b60*/  SHFL.IDX PT, R86, R26, 0x1, 0x181f ;  /* 0x00381f001a567f89 */ /* 0x000ea200000e0000 */
[----:B------:R-:W-:Y:S03]  /*1b70*/  HMMA.16816.F32.BF16 R12, R144, R20, R12 ;  /* 0x00000014900c723c */ /* 0x000fe6000004180c */
[----:B------:R-:W3:Y:S04]  /*1b80*/  SHFL.IDX PT, R18, R25, RZ, 0x181f ;  /* 0x00181fff19127589 */ /* 0x000ee800000e0000 */
[----:B------:R4:W4:Y:S01]  /*1b90*/  SHFL.IDX PT, R84, R26, 0x2, 0x181f ;  /* 0x00581f001a547f89 */ /* 0x00092200000e0000 */
[----:B------:R-:W-:Y:S03]  /*1ba0*/  HMMA.16816.F32.BF16 R68, R124, R70, RZ ;  /* 0x000000467c44723c */ /* 0x000fe600000418ff */
[----:B------:R-:W4:Y:S04]  /*1bb0*/  SHFL.IDX PT, R0, R25, 0x1, 0x181f ;  /* 0x00381f0019007f89 */ /* 0x000f2800000e0000 */
[----:B------:R-:W4:Y:S01]  /*1bc0*/  SHFL.IDX PT, R4, R25, 0x2, 0x181f ;  /* 0x00581f0019047f89 */ /* 0x000f2200000e0000 */
[----:B------:R-:W-:Y:S01]  /*1bd0*/  HMMA.16816.F32.BF16 R8, R144, R22, R8 ;  /* 0x000000169008723c */ /* 0x000fe20000041808 */
[----:B-1----:R-:W-:-:S02]  /*1be0*/  IADD3 R40, P1, R27, R6, RZ ;  /* 0x000000061b287210 */ /* 0x002fc40007f3e0ff */
[----:B--2---:R-:W-:-:S05]  /*1bf0*/  IADD3 R20, P6, R6, R86, RZ ;  /* 0x0000005606147210 */ /* 0x004fca0007fde0ff */
[----:B------:R-:W-:Y:S01]  /*1c00*/  HMMA.16816.F32.BF16 R56, R124, R52, RZ ;  /* 0x000000347c38723c */ /* 0x000fe200000418ff */
[----:B---3--:R-:W-:Y:S01]  /*1c10*/  IMAD.X R41, R18, 0x1, R7, P1 ;  /* 0x0000000112297824 */ /* 0x008fe200008e0607 */
[----:B----4-:R-:W-:Y:S02]  /*1c20*/  IADD3 R26, P0, R27, R28, RZ ;  /* 0x0000001c1b1a7210 */ /* 0x010fe40007f1e0ff */
[----:B------:R-:W-:-:S04]  /*1c30*/  IADD3 R6, P1, R6, R84, RZ ;  /* 0x0000005406067210 */ /* 0x000fc80007f3e0ff */
[C---:B------:R-:W-:Y:S01]  /*1c40*/  HMMA.16816.F32.BF16 R52, R124.reuse, R54, RZ ;  /* 0x000000367c34723c */ /* 0x040fe200000418ff */
[C---:B------:R-:W-:Y:S01]  /*1c50*/  IMAD.X R21, R7.reuse, 0x1, R0, P6 ;  /* 0x0000000107157824 */ /* 0x040fe200030e0600 */
[----:B------:R-:W-:Y:S01]  /*1c60*/  ISETP.GE.AND P6, PT, R230, c[0x0][0x1d4], PT ;  /* 0x00007500e6007a0c */ /* 0x000fe20003fc6270 */
[----:B------:R-:W-:Y:S01]  /*1c70*/  IMAD.X R27, R18, 0x1, R29, P0 ;  /* 0x00000001121b7824 */ /* 0x000fe200000e061d */
[C---:B------:R-:W-:Y:S01]  /*1c80*/  IADD3 R84, P0, R28.reuse, R84, RZ ;  /* 0x000000541c547210 */ /* 0x040fe20007f1e0ff */
[--C-:B------:R-:W-:Y:S01]  /*1c90*/  IMAD.X R7, R7, 0x1, R4.reuse, P1 ;  /* 0x0000000107077824 */ /* 0x100fe200008e0604 */
[----:B------:R-:W-:Y:S02]  /*1ca0*/  IADD3 R86, P1, R28, R86, RZ ;  /* 0x000000561c567210 */ /* 0x000fe40007f3e0ff */
[----:B------:R-:W-:Y:S01]  /*1cb0*/  HMMA.16816.F32.BF16 R64, R124, R60, RZ ;  /* 0x0000003c7c40723c */ /* 0x000fe200000418ff */
[C---:B------:R-:W-:Y:S01]  /*1cc0*/  IMAD.X R85, R29.reuse, 0x1, R4, P0 ;  /* 0x000000011d557824 */ /* 0x040fe200000e0604 */
[----:B------:R-:W-:Y:S01]  /*1cd0*/  ISETP.LT.OR P0, PT, R24, 0x1, P6 ;  /* 0x000000011800780c */ /* 0x000fe20003701670 */
[----:B------:R-:W-:Y:S01]  /*1ce0*/  IMAD.X R87, R29, 0x1, R0, P1 ;  /* 0x000000011d577824 */ /* 0x000fe200008e0600 */
[----:B------:R-:W-:Y:S01]  /*1cf0*/  ISETP.GE.AND P1, PT, R17, c[0x0][0x1d4], PT ;  /* 0x0000750011007a0c */ /* 0x000fe20003f26270 */
[----:B------:R-:W-:Y:S01]  /*1d00*/  LDSM.16.M88.4 R28, [R213+0x2000] ;  /* 0x00200000d51c783b */ /* 0x000fe20000000200 */
[----:B------:R-:W-:-:S02]  /*1d10*/  SEL R0, R16, 0xffffffe0, !P2 ;  /* 0xffffffe010007807 */ /* 0x000fc40005000000 */
[C---:B------:R-:W-:Y:S01]  /*1d20*/  HMMA.16816.F32.BF16 R48, R124.reuse, R44, RZ ;  /* 0x0000002c7c30723c */ /* 0x040fe200000418ff */
[----:B------:R-:W-:Y:S01]  /*1d30*/  ISETP.LT.OR P2, PT, R24, 0x1, P1 ;  /* 0x000000011800780c */ /* 0x000fe20000f41670 */
[----:B------:R-:W1:Y:S01]  /*1d40*/  LDSM.16.M88.4 R16, [R213+0x2800] ;  /* 0x00280000d510783b */ /* 0x000e620000000200 */
[C---:B------:R-:W-:Y:S02]  /*1d50*/  IMAD R211, R0.reuse, 0x2, R214 ;  /* 0x0000000200d37824 */ /* 0x040fe400078e02d6 */
[----:B------:R-:W-:Y:S02]  /*1d60*/  IMAD R202, R0, 0x2, R213 ;  /* 0x0000000200ca7824 */ /* 0x000fe400078e02d5 */
[----:B------:R-:W-:Y:S01]  /*1d70*/  @!PT LDS RZ, [RZ] ;  /* 0x00000000fffff984 */ /* 0x000fe20000000800 */
[----:B------:R-:W-:Y:S01]  /*1d80*/  @!PT LDS RZ, [RZ] ;  /* 0x00000000fffff984 */ /* 0x000fe20000000800 */
[----:B------:R-:W-:Y:S01]  /*1d90*/  @!PT LDS RZ, [RZ] ;  /* 0x00000000fffff984 */ /* 0x000fe20000000800 */
[----:B------:R2:W-:Y:S01]  /*1da0*/  LDGSTS.E.BYPASS.LTC128B.128 [R217+0x100], [R40.64], !P0 ;  /* 0x0010000028d97fae */ /* 0x0005e2000c101d6a */
[C---:B------:R-:W-:Y:S01]  /*1db0*/  ISETP.LT.OR P0, PT, R24.reuse, 0x21, P6 ;  /* 0x000000211800780c */ /* 0x040fe20003701670 */
[----:B------:R-:W-:Y:S01]  /*1dc0*/  HMMA.16816.F32.BF16 R60, R124, R62, RZ ;  /* 0x0000003e7c3c723c */ /* 0x000fe200000418ff */
[----:B------:R-:W-:-:S04]  /*1dd0*/  ISETP.LT.OR P6, PT, R24, 0x41, P6 ;  /* 0x000000411800780c */ /* 0x000fc800037c1670 */
[----:B------:R3:W-:Y:S01]  /*1de0*/  LDGSTS.E.BYPASS.LTC128B.128 [R217+0x3100], [R26.64], !P2 ;  /* 0x031000001ad97fae */ /* 0x0007e2000d101d6a */
[C---:B------:R-:W-:Y:S02]  /*1df0*/  ISETP.LT.OR P2, PT, R24.reuse, 0x21, P1 ;  /* 0x000000211800780c */ /* 0x040fe40000f41670 */
[----:B------:R-:W-:Y:S01]  /*1e00*/  ISETP.LT.OR P1, PT, R24, 0x41, P1 ;  /* 0x000000411800780c */ /* 0x000fe20000f21670 */
[----:B------:R-:W-:Y:S03]  /*1e10*/  HMMA.16816.F32.BF16 R44, R124, R46, RZ ;  /* 0x0000002e7c2c723c */ /* 0x000fe600000418ff */
[----:B------:R4:W-:Y:S01]  /*1e20*/  LDGSTS.E.BYPASS.LTC128B.128 [R217+0x1100], [R20.64], !P0 ;  /* 0x0110000014d97fae */ /* 0x0009e2000c101d6a */
[----:B------:R-:W-:-:S04]  /*1e30*/  PLOP3.LUT P0, PT, PT, PT, UP2, 0x80, 0x0 ;  /* 0x000000000000781c */ /* 0x000fc80003f0f028 */
[C---:B------:R-:W-:Y:S02]  /*1e40*/  HMMA.16816.F32.BF16 R72, R144.reuse, R80, R72 ;  /* 0x000000509048723c */ /* 0x040fe40000041848 */
[----:B------:R1:W-:Y:S04]  /*1e50*/  LDGSTS.E.BYPASS.LTC128B.128 [R217+0x4100], [R86.64], !P2 ;  /* 0x0410000056d97fae */ /* 0x0003e8000d101d6a */
[----:B------:R1:W-:Y:S02]  /*1e60*/  LDGSTS.E.BYPASS.LTC128B.128 [R217+0x2100], [R6.64], !P6 ;  /* 0x0210000006d97fae */ /* 0x0003e4000f101d6a */
[----:B------:R-:W-:Y:S02]  /*1e70*/  HMMA.16816.F32.BF16 R68, R144, R82, R68 ;  /* 0x000000529044723c */ /* 0x000fe40000041844 */
[----:B------:R1:W-:Y:S01]  /*1e80*/  LDGSTS.E.BYPASS.LTC128B.128 [R217+0x5100], [R84.64], !P1 ;  /* 0x0510000054d97fae */ /* 0x0003e2000c901d6a */
[----:B------:R-:W-:-:S03]  /*1e90*/  ISETP.GT.AND P1, PT, R218, 0x5f, PT ;  /* 0x0000005fda00780c */ /* 0x000fc60003f24270 */
[----:B------:R-:W-:Y:S02]  /*1ea0*/  LDSM.16.M88.4 R92, [R211+0x9900] ;  /* 0x00990000d35c783b */ /* 0x000fe40000000200 */
[C---:B--2---:R-:W-:Y:S02]  /*1eb0*/  HMMA.16816.F32.BF16 R40, R124.reuse, R36, RZ ;  /* 0x000000247c28723c */ /* 0x044fe400000418ff */
[----:B---3--:R-:W-:Y:S04]  /*1ec0*/  LDSM.16.M88.4 R24, [R211+0x8100] ;  /* 0x00810000d318783b */ /* 0x008fe80000000200 */
[----:B------:R-:W-:Y:S02]  /*1ed0*/  LDSM.16.M88.4 R88, [R211+0xa100] ;  /* 0x00a10000d358783b */ /* 0x000fe40000000200 */
[----:B------:R-:W-:Y:S02]  /*1ee0*/  HMMA.16816.F32.BF16 R36, R124, R38, RZ ;  /* 0x000000267c24723c */ /* 0x000fe400000418ff */
[----:B----4-:R-:W2:Y:S04]  /*1ef0*/  LDSM.16.M88.4 R20, [R211+0x8900] ;  /* 0x00890000d314783b */ /* 0x010ea80000000200 */
[----:B------:R-:W-:Y:S02]  /*1f00*/  LDSM.16.M88.4 R80, [R202] ;  /* 0x00000000ca50783b */ /* 0x000fe40000000200 */
[C---:B------:R-:W-:Y:S02]  /*1f10*/  HMMA.16816.F32.BF16 R56, R144.reuse, R32, R56 ;  /* 0x000000209038723c */ /* 0x040fe40000041838 */
[----:B------:R-:W0:Y:S04]  /*1f20*/  LDGDEPBAR ;  /* 0x00000000000079af */ /* 0x000e280000000000 */
[----:B-1----:R-:W-:Y:S02]  /*1f30*/  LDSM.16.M88.4 R84, [R211+0xa900] ;  /* 0x00a90000d354783b */ /* 0x002fe40000000200 */
[C---:B------:R-:W-:Y:S08]  /*1f40*/  HMMA.16816.F32.BF16 R40, R144.reuse, R16, R40 ;  /* 0x000000109028723c */ /* 0x040ff00000041828 */
[C---:B------:R-:W-:Y:S01]  /*1f50*/  HMMA.16816.F32.BF16 R36, R144.reuse, R18, R36 ;  /* 0x000000129024723c */ /* 0x040fe20000041824 */
[----:B------:R-:W1:Y:S07]  /*1f60*/  LDSM.16.M88.4 R16, [R211+0x9100] ;  /* 0x00910000d310783b */ /* 0x000e6e0000000200 */
[C---:B------:R-:W-:Y:S01]  /*1f70*/  HMMA.16816.F32.BF16 R52, R144.reuse, R34, R52 ;  /* 0x000000229034723c */ /* 0x040fe20000041834 */
[----:B------:R-:W-:Y:S07]  /*1f80*/  LDSM.16.M88.4 R32, [R202+0x1000] ;  /* 0x00100000ca20783b */ /* 0x000fee0000000200 */
[C---:B------:R-:W-:Y:S08]  /*1f90*/  HMMA.16816.F32.BF16 R64, R144.reuse, R76, R64 ;  /* 0x0000004c9040723c */ /* 0x040ff00000041840 */
[C---:B------:R-:W-:Y:S01]  /*1fa0*/  HMMA.16816.F32.BF16 R60, R144.reuse, R78, R60 ;  /* 0x0000004e903c723c */ /* 0x040fe2000004183c */
[----:B------:R-:W-:Y:S07]  /*1fb0*/  LDSM.16.M88.4 R76, [R202+0x800] ;  /* 0x00080000ca4c783b */ /* 0x000fee0000000200 */
[C---:B------:R-:W-:Y:S08]  /*1fc0*/  HMMA.16816.F32.BF16 R48, R144.reuse, R28, R48 ;  /* 0x0000001c9030723c */ /* 0x040ff00000041830 */
[----:B------:R-:W-:Y:S01]  /*1fd0*/  HMMA.16816.F32.BF16 R44, R144, R30, R44 ;  /* 0x0000001e902c723c */ /* 0x000fe2000004182c */
[----:B------:R-:W3:Y:S07]  /*1fe0*/  LDSM.16.M88.4 R28, [R202+0x1800] ;  /* 0x00180000ca1c783b */ /* 0x000eee0000000200 */
        /* <DEDUP_REMOVED lines=21> */
[C---:B---3--:R-:W-:Y:S08]  /*2140*/  HMMA.16816.F32.BF16 R56, R176.reuse, R28, R56 ;  /* 0x0000001cb038723c */ /* 0x048ff00000041838 */
[C---:B------:R-:W-:Y:S01]  /*2150*/  HMMA.16816.F32.BF16 R52, R176.reuse, R30, R52 ;  /* 0x0000001eb034723c */ /* 0x040fe20000041834 */
[----:B------:R-:W-:Y:S07]  /*2160*/  LDSM.16.M88.4 R28, [R213+0x3800] ;  /* 0x00380000d51c783b */ /* 0x000fee0000000200 */
[C---:B------:R-:W-:Y:S08]  /*2170*/  HMMA.16816.F32.BF16 R72, R176.reuse, R76, R72 ;  /* 0x0000004cb048723c */ /* 0x040ff00000041848 */
[C---:B------:R-:W-:Y:S01]  /*2180*/  HMMA.16816.F32.BF16 R68, R176.reuse, R78, R68 ;  /* 0x0000004eb044723c */ /* 0x040fe20000041844 */
[----:B------:R-:W3:Y:S07]  /*2190*/  LDSM.16.M88.4 R76, [R214+0xd900] ;  /* 0x00d90000d64c783b */ /* 0x000eee0000000200 */
[C---:B--2---:R-:W-:Y:S08]  /*21a0*/  HMMA.16816.F32.BF16 R40, R176.reuse, R20, R40 ;  /* 0x00000014b028723c */ /* 0x044ff00000041828 */
[C---:B------:R-:W-:Y:S01]  /*21b0*/  HMMA.16816.F32.BF16 R36, R176.reuse, R22, R36 ;  /* 0x00000016b024723c */ /* 0x040fe20000041824 */
[----:B------:R-:W2:Y:S07]  /*21c0*/  LDSM.16.M88.4 R20, [R213+0x4800] ;  /* 0x00480000d514783b */ /* 0x000eae0000000200 */
[C---:B------:R-:W-:Y:S08]  /*21d0*/  HMMA.16816.F32.BF16 R64, R176.reuse, R32, R64 ;  /* 0x00000020b040723c */ /* 0x040ff00000041840 */
[C---:B------:R-:W-:Y:S01]  /*21e0*/  HMMA.16816.F32.BF16 R60, R176.reuse, R34, R60 ;  /* 0x00000022b03c723c */ /* 0x040fe2000004183c */
[----:B------:R-:W2:Y:S07]  /*21f0*/  LDSM.16.M88.4 R32, [R213+0x3000] ;  /* 0x00300000d520783b */ /* 0x000eae0000000200 */
[C---:B----4-:R-:W-:Y:S08]  /*2200*/  HMMA.16816.F32.BF16 R48, R176.reuse, R24, R48 ;  /* 0x00000018b030723c */ /* 0x050ff00000041830 */
[----:B------:R-:W-:Y:S01]  /*2210*/  HMMA.16816.F32.BF16 R44, R176, R26, R44 ;  /* 0x0000001ab02c723c */ /* 0x000fe2000004182c */
[----:B------:R-:W4:Y:S07]  /*2220*/  LDSM.16.M88.4 R24, [R213+0x4000] ;  /* 0x00400000d518783b */ /* 0x000f2e0000000200 */
[C---:B-1----:R-:W-:Y:S08]  /*2230*/  HMMA.16816.F32.BF16 R12, R180.reuse, R16, R12 ;  /* 0x00000010b40c723c */ /* 0x042ff0000004180c */
[C---:B------:R-:W-:Y:S01]  /*2240*/  HMMA.16816.F32.BF16 R8, R180.reuse, R18, R8 ;  /* 0x00000012b408723c */ /* 0x040fe20000041808 */
[----:B------:R-:W1:Y:S07]  /*2250*/  LDSM.16.M88.4 R16, [R213+0x5000] ;  /* 0x00500000d510783b */ /* 0x000e6e0000000200 */
[C---:B------:R-:W-:Y:S08]  /*2260*/  HMMA.16816.F32.BF16 R56, R180.reuse, R84, R56 ;  /* 0x00000054b438723c */ /* 0x040ff00000041838 */
[C---:B------:R-:W-:Y:S01]  /*2270*/  HMMA.16816.F32.BF16 R52, R180.reuse, R86, R52 ;  /* 0x00000056b434723c */ /* 0x040fe20000041834 */
[----:B------:R-:W1:Y:S07]  /*2280*/  LDSM.16.M88.4 R84, [R213+0x5800] ;  /* 0x00580000d554783b */ /* 0x000e6e0000000200 */
[C---:B------:R-:W-:Y:S08]  /*2290*/  HMMA.16816.F32.BF16 R72, R180.reuse, R92, R72 ;  /* 0x0000005cb448723c */ /* 0x040ff00000041848 */
[C---:B------:R-:W-:Y:S08]  /*22a0*/  HMMA.16816.F32.BF16 R68, R180.reuse, R94, R68 ;  /* 0x0000005eb444723c */ /* 0x040ff00000041844 */
[C---:B------:R-:W-:Y:S08]  /*22b0*/  HMMA.16816.F32.BF16 R64, R180.reuse, R88, R64 ;  /* 0x00000058b440723c */ /* 0x040ff00000041840 */
[C---:B------:R-:W-:Y:S01]  /*22c0*/  HMMA.16816.F32.BF16 R60, R180.reuse, R90, R60 ;  /* 0x0000005ab43c723c */ /* 0x040fe2000004183c */
[----:B------:R-:W-:Y:S07]  /*22d0*/  LDSM.16.M88.4 R88, [R202+0x3000] ;  /* 0x00300000ca58783b */ /* 0x000fee0000000200 */
[C---:B------:R-:W-:Y:S08]  /*22e0*/  HMMA.16816.F32.BF16 R48, R180.reuse, R80, R48 ;  /* 0x00000050b430723c */ /* 0x040ff00000041830 */
[C---:B------:R-:W-:Y:S08]  /*22f0*/  HMMA.16816.F32.BF16 R44, R180.reuse, R82, R44 ;  /* 0x00000052b42c723c */ /* 0x040ff0000004182c */
[C---:B---3--:R-:W-:Y:S01]  /*2300*/  HMMA.16816.F32.BF16 R80, R180.reuse, R76, R40 ;  /* 0x0000004cb450723c */ /* 0x048fe20000041828 */
[----:B------:R-:W3:Y:S07]  /*2310*/  LDSM.16.M88.4 R40, [R211+0xb100] ;  /* 0x00b10000d328783b */ /* 0x000eee0000000200 */
[----:B------:R-:W-:Y:S01]  /*2320*/  HMMA.16816.F32.BF16 R76, R180, R78, R36 ;  /* 0x0000004eb44c723c */ /* 0x000fe20000041824 */
[----:B------:R-:W1:Y:S07]  /*2330*/  LDSM.16.M88.4 R36, [R211+0xb900] ;  /* 0x00b90000d324783b */ /* 0x000e6e0000000200 */
[C---:B--2---:R-:W-:Y:S08]  /*2340*/  HMMA.16816.F32.BF16 R56, R184.reuse, R20, R56 ;  /* 0x00000014b838723c */ /* 0x044ff00000041838 */
[C---:B------:R-:W-:Y:S01]  /*2350*/  HMMA.16816.F32.BF16 R52, R184.reuse, R22, R52 ;  /* 0x00000016b834723c */ /* 0x040fe20000041834 */
[----:B------:R-:W2:Y:S07]  /*2360*/  LDSM.16.M88.4 R20, [R211+0xc900] ;  /* 0x00c90000d314783b */ /* 0x000eae0000000200 */
[C---:B------:R-:W-:Y:S08]  /*2370*/  HMMA.16816.F32.BF16 R12, R184.reuse, R32, R12 ;  /* 0x00000020b80c723c */ /* 0x040ff0000004180c */
[C---:B------:R-:W-:Y:S01]  /*2380*/  HMMA.16816.F32.BF16 R8, R184.reuse, R34, R8 ;  /* 0x00000022b808723c */ /* 0x040fe20000041808 */
[----:B------:R-:W-:Y:S07]  /*2390*/  LDSM.16.M88.4 R32, [R202+0x4800] ;  /* 0x00480000ca20783b */ /* 0x000fee0000000200 */
[C---:B------:R-:W-:Y:S08]  /*23a0*/  HMMA.16816.F32.BF16 R72, R184.reuse, R28, R72 ;  /* 0x0000001cb848723c */ /* 0x040ff00000041848 */
[C---:B------:R-:W-:Y:S01]  /*23b0*/  HMMA.16816.F32.BF16 R68, R184.reuse, R30, R68 ;  /* 0x0000001eb844723c */ /* 0x040fe20000041844 */
[----:B------:R-:W-:Y:S07]  /*23c0*/  LDSM.16.M88.4 R28, [R211+0xd900] ;  /* 0x00d90000d31c783b */ /* 0x000fee0000000200 */
[C---:B----4-:R-:W-:Y:S08]  /*23d0*/  HMMA.16816.F32.BF16 R64, R184.reuse, R24, R64 ;  /* 0x00000018b840723c */ /* 0x050ff00000041840 */
[C---:B------:R-:W-:Y:S01]  /*23e0*/  HMMA.16816.F32.BF16 R60, R184.reuse, R26, R60 ;  /* 0x0000001ab83c723c */ /* 0x040fe2000004183c */
[----:B------:R-:W4:Y:S07]  /*23f0*/  LDSM.16.M88.4 R24, [R211+0xc100] ;  /* 0x00c10000d318783b */ /* 0x000f2e0000000200 */
[C---:B-1----:R-:W-:Y:S08]  /*2400*/  HMMA.16816.F32.BF16 R48, R184.reuse, R16, R48 ;  /* 0x00000010b830723c */ /* 0x042ff00000041830 */
[C---:B------:R-:W-:Y:S01]  /*2410*/  HMMA.16816.F32.BF16 R44, R184.reuse, R18, R44 ;  /* 0x00000012b82c723c */ /* 0x040fe2000004182c */
[----:B------:R-:W1:Y:S07]  /*2420*/  LDSM.16.M88.4 R16, [R211+0xd100] ;  /* 0x00d10000d310783b */ /* 0x000e6e0000000200 */
[C---:B------:R-:W-:Y:S08]  /*2430*/  HMMA.16816.F32.BF16 R80, R184.reuse, R84, R80 ;  /* 0x00000054b850723c */ /* 0x040ff00000041850 */
[----:B------:R-:W-:Y:S01]  /*2440*/  HMMA.16816.F32.BF16 R76, R184, R86, R76 ;  /* 0x00000056b84c723c */ /* 0x000fe2000004184c */
[----:B------:R-:W1:Y:S07]  /*2450*/  LDSM.16.M88.4 R84, [R202+0x3800] ;  /* 0x00380000ca54783b */ /* 0x000e6e0000000200 */
[C---:B---3--:R-:W-:Y:S08]  /*2460*/  HMMA.16816.F32.BF16 R12, R188.reuse, R40, R12 ;  /* 0x00000028bc0c723c */ /* 0x048ff0000004180c */
[C---:B------:R-:W-:Y:S01]  /*2470*/  HMMA.16816.F32.BF16 R8, R188.reuse, R42, R8 ;  /* 0x0000002abc08723c */ /* 0x040fe20000041808 */
[----:B------:R-:W3:Y:S07]  /*2480*/  LDSM.16.M88.4 R40, [R202+0x4000] ;  /* 0x00400000ca28783b */ /* 0x000eee0000000200 */
[C---:B------:R-:W-:Y:S08]  /*2490*/  HMMA.16816.F32.BF16 R72, R188.reuse, R36, R72 ;  /* 0x00000024bc48723c */ /* 0x040ff00000041848 */
[C---:B------:R-:W-:Y:S01]  /*24a0*/  HMMA.16816.F32.BF16 R68, R188.reuse, R38, R68 ;  /* 0x00000026bc44723c */ /* 0x040fe20000041844 */
[----:B------:R-:W3:Y:S07]  /*24b0*/  LDSM.16.M88.4 R36, [R202+0x5000] ;  /* 0x00500000ca24783b */ /* 0x000eee0000000200 */
[C---:B--2---:R-:W-:Y:S08]  /*24c0*/  HMMA.16816.F32.BF16 R56, R188.reuse, R20, R56 ;  /* 0x00000014bc38723c */ /* 0x044ff00000041838 */
[----:B------:R-:W-:Y:S01]  /*24d0*/  HMMA.16816.F32.BF16 R52, R188, R22, R52 ;  /* 0x00000016bc34723c */ /* 0x000fe20000041834 */
[----:B------:R-:W2:Y:S01]  /*24e0*/  LDSM.16.M88.4 R20, [R202+0x5800] ;  /* 0x00580000ca14783b */ /* 0x000ea20000000200 */
[----:B------:R-:W-:-:S06]  /*24f0*/  DEPBAR.LE SB0, 0x0 ;  /* 0x000080000000791a */ /* 0x000fcc0000000000 */
[C---:B----4-:R-:W-:Y:S08]  /*2500*/  HMMA.16816.F32.BF16 R64, R188.reuse, R24, R64 ;  /* 0x00000018bc40723c */ /* 0x050ff00000041840 */
[C---:B------:R-:W-:Y:S08]  /*2510*/  HMMA.16816.F32.BF16 R60, R188.reuse, R26, R60 ;  /* 0x0000001abc3c723c */ /* 0x040ff0000004183c */
[C---:B-1----:R-:W-:Y:S08]  /*2520*/  HMMA.16816.F32.BF16 R48, R188.reuse, R16, R48 ;  /* 0x00000010bc30723c */ /* 0x042ff00000041830 */
[C---:B------:R-:W-:Y:S08]  /*2530*/  HMMA.16816.F32.BF16 R44, R188.reuse, R18, R44 ;  /* 0x00000012bc2c723c */ /* 0x040ff0000004182c */
[C---:B------:R-:W-:Y:S08]  /*2540*/  HMMA.16816.F32.BF16 R80, R188.reuse, R28, R80 ;  /* 0x0000001cbc50723c */ /* 0x040ff00000041850 */
[----:B------:R-:W-:Y:S08]  /*2550*/  HMMA.16816.F32.BF16 R76, R188, R30, R76 ;  /* 0x0000001ebc4c723c */ /* 0x000ff0000004184c */
[C---:B------:R-:W-:Y:S07]  /*2560*/  HMMA.16816.F32.BF16 R16, R192.reuse, R88, R12 ;  /* 0x00000058c010723c */ /* 0x040fee000004180c */
[----:B------:R-:W-:Y:S01]  /*2570*/  SHF.R.S32.HI R13, RZ, 0x1f, R230 ;  /* 0x0000001fff0d7819 */ /* 0x000fe200000114e6 */
[C---:B------:R-:W-:Y:S08]  /*2580*/  HMMA.16816.F32.BF16 R8, R192.reuse, R90, R8 ;  /* 0x0000005ac008723c */ /* 0x040ff00000041808 */
        /* <DEDUP_REMOVED lines=8> */
[C---:B--2---:R-:W-:Y:S08]  /*2610*/  HMMA.16816.F32.BF16 R80, R192.reuse, R20, R80 ;  /* 0x00000014c050723c */ /* 0x044ff00000041850 */
[----:B------:R-:W-:Y:S01]  /*2620*/  HMMA.16816.F32.BF16 R76, R192, R22, R76 ;  /* 0x00000016c04c723c */ /* 0x000fe2000004184c */
[----:B------:R-:W-:Y:S06]  /*2630*/  BAR.SYNC.DEFER_BLOCKING 0x0 ;  /* 0x0000000000007b1d */ /* 0x000fec0000010000 */
[----:B------:R-:W-:Y:S05]  /*2640*/  @!P0 BRA `(.L_x_166) ;  /* 0x000003d000008947 */ /* 0x000fea0003800000 */
[----:B------:R-:W-:Y:S01]  /*2650*/  IADD3 R216, R218, UR13, R219 ;  /* 0x0000000ddad87c10 */ /* 0x000fe2000fffe0db */
[----:B------:R-:W-:-:S03]  /*2660*/  IMAD.MOV.U32 R215, RZ, RZ, RZ ;  /* 0x000000ffffd77224 */ /* 0x000fc600078e00ff */
        /* <DEDUP_REMOVED lines=8> */
[----:B------:R-:W2:Y:S01]  /*26f0*/  @!P1 LDG.E R215, [R6.64] ;  /* 0x0000002a06d79981 */ /* 0x000ea2000c1e1900 */
[----:B------:R-:W-:Y:S01]  /*2700*/  IMAD.MOV R15, RZ, RZ, -R0 ;  /* 0x000000ffff0f7224 */ /* 0x000fe200078e0a00 */
[----:B------:R-:W-:Y:S01]  /*2710*/  IADD3 R24, -R231, 0x10, RZ ;  /* 0x00000010e7187810 */ /* 0x000fe20007ffe1ff */
[----:B------:R-:W-:Y:S02]  /*2720*/  IMAD.SHL.U32 R4, R230, 0x2, RZ ;  /* 0x00000002e6047824 */ /* 0x000fe400078e00ff */
[----:B------:R-:W-:Y:S01]  /*2730*/  IMAD R216, R15, c[0x0][0x2b8], R216 ;  /* 0x0000ae000fd87a24 */ /* 0x000fe200078e02d8 */
[----:B------:R-:W-:-:S03]  /*2740*/  LOP3.LUT R24, R24, 0xf, RZ, 0xc0, !PT ;  /* 0x0000000f18187812 */ /* 0x000fc600078ec0ff */
[----:B------:R-:W-:Y:S01]  /*2750*/  IMAD.WIDE.U32 R14, R216, c[0x0][0x1e0], RZ ;  /* 0x00007800d80e7a25 */ /* 0x000fe200078e00ff */
[----:B------:R-:W-:-:S05]  /*2760*/  SHF.R.S32.HI R21, RZ, 0x1f, R216 ;  /* 0x0000001fff157819 */ /* 0x000fca00000114d8 */
[----:B------:R-:W-:-:S04]  /*2770*/  IMAD R21, R21, c[0x0][0x1e0], RZ ;  /* 0x0000780015157a24 */ /* 0x000fc800078e02ff */
[----:B------:R-:W-:-:S04]  /*2780*/  IMAD R21, R216, c[0x0][0x1e4], R21 ;  /* 0x00007900d8157a24 */ /* 0x000fc800078e0215 */
[----:B------:R-:W-:Y:S01]  /*2790*/  IMAD.IADD R15, R15, 0x1, R21 ;  /* 0x000000010f0f7824 */ /* 0x000fe200078e0215 */
[----:B--2---:R-:W-:-:S03]  /*27a0*/  SHF.R.S32.HI R0, RZ, 0x1f, R215 ;  /* 0x0000001fff007819 */ /* 0x004fc600000114d7 */
[----:B------:R-:W-:Y:S01]  /*27b0*/  IMAD.WIDE.U32 R6, R215, c[0x0][0x1f0], R14 ;  /* 0x00007c00d7067a25 */ /* 0x000fe200078e000e */
[----:B------:R-:W-:-:S03]  /*27c0*/  SEL R14, RZ, 0x10, P5 ;  /* 0x00000010ff0e7807 */ /* 0x000fc60002800000 */
[----:B------:R-:W-:Y:S01]  /*27d0*/  IMAD R0, R0, c[0x0][0x1f0], RZ ;  /* 0x00007c0000007a24 */ /* 0x000fe200078e02ff */
[----:B------:R-:W-:Y:S02]  /*27e0*/  IADD3 R22, P0, R6, UR40, RZ ;  /* 0x0000002806167c10 */ /* 0x000fe4000ff1e0ff */
[----:B------:R-:W-:Y:S01]  /*27f0*/  IADD3 R26, -R14, 0x10, RZ ;  /* 0x000000100e1a7810 */ /* 0x000fe20007ffe1ff */
[----:B------:R-:W-:-:S03]  /*2800*/  IMAD R0, R215, c[0x0][0x1f4], R0 ;  /* 0x00007d00d7007a24 */ /* 0x000fc600078e0200 */
[----:B------:R-:W-:Y:S02]  /*2810*/  LOP3.LUT R26, R26, 0xf, RZ, 0xc0, !PT ;  /* 0x0000000f1a1a7812 */ /* 0x000fe400078ec0ff */
[----:B------:R-:W-:Y:S02]  /*2820*/  IADD3.X R7, R7, UR9, R0, P0, !PT ;  /* 0x0000000907077c10 */ /* 0x000fe400087fe400 */
[----:B------:R-:W-:Y:S02]  /*2830*/  LEA R6, P0, R22, c[0x0][0x1c8], 0x1 ;  /* 0x0000720016067a11 */ /* 0x000fe400078008ff */
[----:B------:R-:W-:Y:S02]  /*2840*/  SHF.L.U64.HI R0, R230, 0x1, R13 ;  /* 0x00000001e6007819 */ /* 0x000fe4000001020d */
[----:B------:R-:W-:Y:S01]  /*2850*/  LEA.HI.X R22, R22, c[0x0][0x1cc], R7, 0x1, P0 ;  /* 0x0000730016167a11 */ /* 0x000fe200000f0c07 */
[----:B------:R-:W1:Y:S01]  /*2860*/  SHFL.IDX PT, R25, R6, 0x2, 0x181f ;  /* 0x00581f0006197f89 */ /* 0x000e6200000e0000 */
[----:B------:R-:W-:-:S03]  /*2870*/  IMAD.SHL.U32 R7, R229, 0x2, RZ ;  /* 0x00000002e5077824 */ /* 0x000fc600078e00ff */
[----:B------:R-:W2:Y:S04]  /*2880*/  SHFL.IDX PT, R15, R22, 0x2, 0x181f ;  /* 0x00581f00160f7f89 */ /* 0x000ea800000e0000 */
[----:B------:R-:W3:Y:S04]  /*2890*/  SHFL.IDX PT, R20, R6, RZ, 0x181f ;  /* 0x00181fff06147589 */ /* 0x000ee800000e0000 */
[----:B------:R4:W-:Y:S04]  /*28a0*/  SHFL.IDX PT, R12, R6, 0x1, 0x181f ;  /* 0x00381f00060c7f89 */ /* 0x0009e800000e0000 */
[----:B------:R-:W5:Y:S04]  /*28b0*/  SHFL.IDX PT, R23, R22, RZ, 0x181f ;  /* 0x00181fff16177589 */ /* 0x000f6800000e0000 */
[----:B------:R5:W5:Y:S01]  /*28c0*/  SHFL.IDX PT, R21, R22, 0x1, 0x181f ;  /* 0x00381f0016157f89 */ /* 0x000b6200000e0000 */
[----:B-1----:R-:W-:-:S04]  /*28d0*/  IADD3 R26, P2, P0, R26, R25, R4 ;  /* 0x000000191a1a7210 */ /* 0x002fc8000785e004 */
[----:B--2---:R-:W-:Y:S02]  /*28e0*/  IADD3.X R27, RZ, R15, R0, P2, P0 ;  /* 0x0000000fff1b7210 */ /* 0x004fe400017e0400 */
[----:B------:R-:W-:Y:S02]  /*28f0*/  IADD3 R24, P2, P0, R24, R25, R7 ;  /* 0x0000001918187210 */ /* 0x000fe4000785e007 */
[----:B---3--:R-:W-:Y:S02]  /*2900*/  IADD3 R28, P6, R20, R4, RZ ;  /* 0x00000004141c7210 */ /* 0x008fe40007fde0ff */
[----:B----4-:R-:W-:-:S04]  /*2910*/  SHF.L.U64.HI R6, R229, 0x1, R232 ;  /* 0x00000001e5067819 */ /* 0x010fc800000102e8 */
[----:B------:R-:W-:Y:S01]  /*2920*/  IADD3.X R25, RZ, R15, R6, P2, P0 ;  /* 0x0000000fff197210 */ /* 0x000fe200017e0406 */
[--C-:B-----5:R-:W-:Y:S01]  /*2930*/  IMAD.X R29, R23, 0x1, R0.reuse, P6 ;  /* 0x00000001171d7824 */ /* 0x120fe200030e0600 */
[----:B------:R-:W-:Y:S02]  /*2940*/  IADD3 R30, P0, R12, R4, RZ ;  /* 0x000000040c1e7210 */ /* 0x000fe40007f1e0ff */
[-C--:B------:R-:W-:Y:S02]  /*2950*/  IADD3 R22, P2, R20, R7.reuse, RZ ;  /* 0x0000000714167210 */ /* 0x080fe40007f5e0ff */
[----:B------:R-:W-:Y:S01]  /*2960*/  IADD3 R20, P6, R12, R7, RZ ;  /* 0x000000070c147210 */ /* 0x000fe20007fde0ff */
[----:B------:R-:W-:Y:S01]  /*2970*/  IMAD.X R31, R21, 0x1, R0, P0 ;  /* 0x00000001151f7824 */ /* 0x000fe200000e0600 */
[----:B------:R-:W-:Y:S01]  /*2980*/  ISETP.NE.U32.AND P0, PT, R231, RZ, PT ;  /* 0x000000ffe700720c */ /* 0x000fe20003f05070 */
[--C-:B------:R-:W-:Y:S01]  /*2990*/  IMAD.X R23, R23, 0x1, R6.reuse, P2 ;  /* 0x0000000117177824 */ /* 0x100fe200010e0606 */
[----:B------:R-:W-:Y:S01]  /*29a0*/  ISETP.NE.U32.AND P2, PT, R14, RZ, PT ;  /* 0x000000ff0e00720c */ /* 0x000fe20003f45070 */
[----:B------:R-:W-:Y:S01]  /*29b0*/  IMAD.X R21, R21, 0x1, R6, P6 ;  /* 0x0000000115157824 */ /* 0x000fe200030e0606 */
[----:B------:R1:W-:Y:S04]  /*29c0*/  LDGSTS.E.BYPASS.LTC128B.128 [R217+0x8100], [R28.64], !P5 ;  /* 0x081000001cd97fae */ /* 0x0003e8000e901d6a */
[----:B------:R1:W-:Y:S04]  /*29d0*/  LDGSTS.E.BYPASS.LTC128B.128 [R217+0xb100], [R22.64], !P4 ;  /* 0x0b10000016d97fae */ /* 0x0003e8000e101d6a */
[----:B------:R1:W-:Y:S04]  /*29e0*/  LDGSTS.E.BYPASS.LTC128B.128 [R217+0x9100], [R30.64], !P5 ;  /* 0x091000001ed97fae */ /* 0x0003e8000e901d6a */
[----:B------:R1:W-:Y:S04]  /*29f0*/  LDGSTS.E.BYPASS.LTC128B.128 [R217+0xc100], [R20.64], !P4 ;  /* 0x0c10000014d97fae */ /* 0x0003e8000e101d6a */
[----:B------:R1:W-:Y:S04]  /*2a00*/  LDGSTS.E.BYPASS.LTC128B.128.ZFILL [R217+0xa100], [R26.64], P2 ;  /* 0x0a1000001ad97fae */ /* 0x0003e80009141d6a */
[----:B------:R1:W-:Y:S02]  /*2a10*/  LDGSTS.E.BYPASS.LTC128B.128.ZFILL [R217+0xd100], [R24.64], P0 ;  /* 0x0d10000018d97fae */ /* 0x0003e40008141d6a */
.L_x_166:
[----:B------:R-:W-:Y:S01]  /*2a20*/  LOP3.LUT R7, R98, 0xffffffe0, RZ, 0xc0, !PT ;  /* 0xffffffe062077812 */ /* 0x000fe200078ec0ff */
[----:B------:R-:W-:Y:S01]  /*2a30*/  ULDC UR13, c[0x0][0x324] ;  /* 0x0000c900000d7ab9 */ /* 0x000fe20000000800 */
[----:B------:R-:W-:Y:S01]  /*2a40*/  LEA.HI R15, R99, R96, RZ, 0x2 ;  /* 0x00000060630f7211 */ /* 0x000fe200078f10ff */
[----:B------:R-:W-:Y:S01]  /*2a50*/  ULDC UR16, c[0x0][0x1d0] ;  /* 0x0000740000107ab9 */ /* 0x000fe20000000800 */
[----:B------:R-:W-:Y:S01]  /*2a60*/  SHF.R.S32.HI R12, RZ, 0x1f, R97 ;  /* 0x0000001fff0c7819 */ /* 0x000fe20000011461 */
[----:B------:R-:W-:Y:S01]  /*2a70*/  IMAD.IADD R0, R96, 0x1, -R7 ;  /* 0x0000000160007824 */ /* 0x000fe200078e0a07 */
[----:B------:R-:W-:Y:S01]  /*2a80*/  LOP3.LUT R15, R15, 0xfffffffc, RZ, 0xc0, !PT ;  /* 0xfffffffc0f0f7812 */ /* 0x000fe200078ec0ff */
[----:B------:R-:W-:Y:S01]  /*2a90*/  ULOP3.LUT UR13, URZ, UR13, URZ, 0x33, !UPT ;  /* 0x0000000d3f0d7292 */ /* 0x000fe2000f8e333f */
[----:B------:R-:W-:Y:S01]  /*2aa0*/  LEA.HI R12, R12, R97, RZ, 0x3 ;  /* 0x000000610c0c7211 */ /* 0x000fe200078f18ff */
[----:B------:R-:W-:Y:S01]  /*2ab0*/  UIMAD UR16, UR8, UR16, UR4 ;  /* 0x00000010081072a4 */ /* 0x000fe2000f8e0204 */
[----:B------:R-:W-:Y:S01]  /*2ac0*/  SHF.R.S32.HI R7, RZ, 0x1f, R0 ;  /* 0x0000001fff077819 */ /* 0x000fe20000011400 */
[----:B------:R-:W-:Y:S01]  /*2ad0*/  IMAD.IADD R96, R96, 0x1, -R15 ;  /* 0x0000000160607824 */ /* 0x000fe200078e0a0f */
[----:B------:R-:W-:Y:S01]  /*2ae0*/  LOP3.LUT R12, R12, 0xffffff8, RZ, 0xc0, !PT ;  /* 0x0ffffff80c0c7812 */ /* 0x000fe200078ec0ff */
[----:B------:R-:W0:Y:S01]  /*2af0*/  LDGDEPBAR ;  /* 0x00000000000079af */ /* 0x000e220000000000 */
[----:B------:R-:W-:-:S02]  /*2b00*/  LEA.HI R4, R7, R0, RZ, 0x2 ;  /* 0x0000000007047211 */ /* 0x000fc400078f10ff */
[----:B------:R-:W-:Y:S01]  /*2b10*/  LEA.HI R6, R96, R96, RZ, 0x1 ;  /* 0x0000006060067211 */ /* 0x000fe200078f08ff */
[----:B------:R-:W-:Y:S01]  /*2b20*/  IMAD.IADD R12, R97, 0x1, -R12 ;  /* 0x00000001610c7824 */ /* 0x000fe200078e0a0c */
[----:B------:R-:W-:Y:S02]  /*2b30*/  PLOP3.LUT P2, PT, PT, PT, UP1, 0x80, 0x0 ;  /* 0x000000000000781c */ /* 0x000fe40003f4f018 */
[----:B------:R-:W-:Y:S02]  /*2b40*/  LEA.HI.SX32 R7, R4, UR15, 0x1e ;  /* 0x0000000f04077c11 */ /* 0x000fe4000f8ff2ff */
[----:B------:R-:W-:Y:S02]  /*2b50*/  LOP3.LUT R15, R6, 0x1ffffffe, RZ, 0xc0, !PT ;  /* 0x1ffffffe060f7812 */ /* 0x000fe400078ec0ff */
[----:B------:R-:W-:Y:S01]  /*2b60*/  PLOP3.LUT P0, PT, PT, PT, UP1, 0x80, 0x0 ;  /* 0x000000000000781c */ /* 0x000fe20003f0f018 */
[----:B------:R-:W-:Y:S01]  /*2b70*/  IMAD R7, R12, 0x10, R7 ;  /* 0x000000100c077824 */ /* 0x000fe200078e0207 */
[----:B------:R-:W-:Y:S01]  /*2b80*/  LOP3.LUT R221, R4, 0x7ffffffc, RZ, 0xc0, !PT ;  /* 0x7ffffffc04dd7812 */ /* 0x000fe200078ec0ff */
[----:B------:R-:W-:-:S04]  /*2b90*/  IMAD.IADD R220, R96, 0x1, -R15 ;  /* 0x0000000160dc7824 */ /* 0x000fc800078e0a0f */
[----:B------:R-:W-:Y:S02]  /*2ba0*/  IMAD R220, R220, 0x8, R7 ;  /* 0x00000008dcdc7824 */ /* 0x000fe400078e0207 */
[----:B------:R-:W-:Y:S02]  /*2bb0*/  IMAD.IADD R221, R0, 0x1, -R221 ;  /* 0x0000000100dd7824 */ /* 0x000fe400078e0add */
[----:B------:R-:W-:-:S04]  /*2bc0*/  @P2 IMAD.HI.U32 R6, R220, c[0x0][0x2c8], RZ ;  /* 0x0000b200dc062a27 */ /* 0x000fc800078e00ff */
[----:B-1----:R-:W-:Y:S01]  /*2bd0*/  IMAD.MOV.U32 R25, RZ, RZ, R220 ;  /* 0x000000ffff197224 */ /* 0x002fe200078e00dc */
[----:B------:R-:W-:Y:S01]  /*2be0*/  @P0 SHF.R.U32.HI R25, RZ, c[0x0][0x2cc], R6 ;  /* 0x0000b300ff190a19 */ /* 0x000fe20000011606 */
[----:B------:R-:W-:Y:S01]  /*2bf0*/  IMAD.U32 R0, RZ, RZ, UR18 ;  /* 0x00000012ff007e24 */ /* 0x000fe2000f8e00ff */
[----:B------:R-:W-:Y:S01]  /*2c00*/  PLOP3.LUT P0, PT, PT, PT, UP0, 0x40, 0x0 ;  /* 0x000000000000781c */ /* 0x000fe20003f0e808 */
[----:B------:R-:W-:Y:S02]  /*2c10*/  IMAD.SHL.U32 R221, R221, 0x2, RZ ;  /* 0x00000002dddd7824 */ /* 0x000fe400078e00ff */
[----:B------:R-:W1:Y:S03]  /*2c20*/  SHFL.IDX PT, R4, R25, RZ, 0x1c1f ;  /* 0x001c1fff19047589 */ /* 0x000e6600000e0000 */
[C---:B------:R-:W-:Y:S02]  /*2c30*/  IADD3 R0, -R221.reuse, 0x1, R0 ;  /* 0x00000001dd007810 */ /* 0x040fe40007ffe100 */
[----:B------:R-:W-:-:S02]  /*2c40*/  IADD3 R22, -R221, UR16, RZ ;  /* 0x00000010dd167c10 */ /* 0x000fc4000fffe1ff */
[----:B------:R-:W-:Y:S02]  /*2c50*/  IADD3 R15, R0, -c[0x0][0x168], RZ ;  /* 0x80005a00000f7a10 */ /* 0x000fe40007ffe0ff */
[----:B------:R-:W-:Y:S02]  /*2c60*/  IADD3 R0, -R221, UR4, RZ ;  /* 0x00000004dd007c10 */ /* 0x000fe4000fffe1ff */
[C---:B------:R-:W-:Y:S02]  /*2c70*/  IADD3 R21, R15.reuse, c[0x0][0x328], RZ ;  /* 0x0000ca000f157a10 */ /* 0x040fe40007ffe0ff */
[----:B------:R-:W-:-:S03]  /*2c80*/  IADD3 R15, R15, UR13, RZ ;  /* 0x0000000d0f0f7c10 */ /* 0x000fc6000fffe0ff */
[--C-:B-1----:R-:W-:Y:S02]  /*2c90*/  IMAD.IADD R7, R21, 0x1, R4.reuse ;  /* 0x0000000115077824 */ /* 0x102fe400078e0204 */
[----:B------:R-:W-:-:S03]  /*2ca0*/  IMAD.IADD R23, R15, 0x1, R4 ;  /* 0x000000010f177824 */ /* 0x000fc600078e0204 */
[----:B------:R-:W-:Y:S01]  /*2cb0*/  IMNMX R24, R7, R22, PT ;  /* 0x0000001607187217 */ /* 0x000fe20003800200 */
[----:B------:R-:W-:Y:S05]  /*2cc0*/  @P0 BRA `(.L_x_167) ;  /* 0x0000015000000947 */ /* 0x000fea0003800000 */
[----:B------:R-:W-:Y:S01]  /*2cd0*/  IMAD.U32 R7, RZ, RZ, UR11 ;  /* 0x0000000bff077e24 */ /* 0x000fe2000f8e00ff */
[----:B------:R-:W-:Y:S04]  /*2ce0*/  BSSY B0, `(.L_x_168) ;  /* 0x000000f000007945 */ /* 0x000fe80003800000 */
[----:B------:R-:W-:-:S04]  /*2cf0*/  IADD3 R7, R7, -c[0x0][0x168], R4 ;  /* 0x80005a0007077a10 */ /* 0x000fc80007ffe004 */
[----:B------:R-:W-:-:S13]  /*2d00*/  ISETP.GT.AND P0, PT, R7, -0x1, PT ;  /* 0xffffffff0700780c */ /* 0x000fda0003f04270 */
[----:B------:R-:W-:Y:S05]  /*2d10*/  @P0 BRA `(.L_x_169) ;  /* 0x0000007000000947 */ /* 0x000fea0003800000 */
[----:B------:R-:W-:Y:S01]  /*2d20*/  IMAD.MOV.U32 R4, RZ, RZ, c[0x0][0x32c] ;  /* 0x0000cb00ff047624 */ /* 0x000fe200078e00ff */
[----:B------:R-:W-:-:S04]  /*2d30*/  LOP3.LUT R7, RZ, R7, RZ, 0x33, !PT ;  /* 0x00000007ff077212 */ /* 0x000fc800078e33ff */
[----:B------:R-:W-:-:S13]  /*2d40*/  ISETP.NE.AND P0, PT, R4, 0x1, PT ;  /* 0x000000010400780c */ /* 0x000fda0003f05270 */
[----:B------:R-:W-:-:S05]  /*2d50*/  @P0 IMAD.HI.U32 R4, R7, c[0x0][0x330], RZ ;  /* 0x0000cc0007040a27 */ /* 0x000fca00078e00ff */
[----:B------:R-:W-:-:S04]  /*2d60*/  @P0 SHF.R.U32.HI R7, RZ, c[0x0][0x334], R4 ;  /* 0x0000cd00ff070a19 */ /* 0x000fc80000011604 */
[----:B------:R-:W-:Y:S01]  /*2d70*/  LOP3.LUT R7, RZ, R7, RZ, 0x33, !PT ;  /* 0x00000007ff077212 */ /* 0x000fe200078e33ff */
[----:B------:R-:W-:Y:S05]  /*2d80*/  BRA `(.L_x_170) ;  /* 0x0000004000007947 */ /* 0x000fea0003800000 */
.L_x_169:
[----:B------:R-:W-:-:S04]  /*2d90*/  MOV R4, c[0x0][0x32c] ;  /* 0x0000cb0000047a02 */ /* 0x000fc80000000f00 */
[----:B------:R-:W-:-:S13]  /*2da0*/  ISETP.NE.AND P0, PT, R4, 0x1, PT ;  /* 0x000000010400780c */ /* 0x000fda0003f05270 */
[----:B------:R-:W-:-:S05]  /*2db0*/  @P0 IMAD.HI.U32 R4, R7, c[0x0][0x330], RZ ;  /* 0x0000cc0007040a27 */ /* 0x000fca00078e00ff */
[----:B------:R-:W-:Y:S02]  /*2dc0*/  @P0 SHF.R.U32.HI R7, RZ, c[0x0][0x334], R4 ;  /* 0x0000cd00ff070a19 */ /* 0x000fe40000011604 */
.L_x_170:
[----:B------:R-:W-:Y:S05]  /*2dd0*/  BSYNC B0 ;  /* 0x0000000000007941 */ /* 0x000fea0003800000 */
.L_x_168:
[----:B------:R-:W-:-:S05]  /*2de0*/  IMAD R4, R7, c[0x0][0x32c], R0 ;  /* 0x0000cb0007047a24 */ /* 0x000fca00078e0200 */
[----:B------:R-:W-:Y:S02]  /*2df0*/  IADD3 R7, R4, c[0x0][0x32c], RZ ;  /* 0x0000cb0004077a10 */ /* 0x000fe40007ffe0ff */
[----:B------:R-:W-:Y:S02]  /*2e00*/  IMNMX R23, R23, R4, !PT ;  /* 0x0000000417177217 */ /* 0x000fe40007800200 */
[----:B------:R-:W-:Y:S02]  /*2e10*/  IMNMX R24, R24, R7, PT ;  /* 0x0000000718187217 */ /* 0x000fe40003800200 */
.L_x_167:
[----:B------:R-:W-:Y:S01]  /*2e20*/  UISETP.GE.AND UP3, UPT, UR4, 0x2, UPT ;  /* 0x000000020400788c */ /* 0x000fe2000bf66270 */
[----:B------:R-:W1:Y:S01]  /*2e30*/  SHFL.IDX PT, R26, R25, 0x1, 0x1c1f ;  /* 0x003c1f00191a7f89 */ /* 0x000e6200000e0000 */
[----:B------:R-:W-:Y:S02]  /*2e40*/  UISETP.GE.AND UP4, UPT, UR4, 0x1, UPT ;  /* 0x000000010400788c */ /* 0x000fe4000bf86270 */
[----:B------:R-:W-:Y:S02]  /*2e50*/  UISETP.GE.AND UP2, UPT, UR4, 0x9, UPT ;  /* 0x000000090400788c */ /* 0x000fe4000bf46270 */
[----:B------:R-:W-:Y:S01]  /*2e60*/  PLOP3.LUT P6, PT, PT, PT, UP3, 0x40, 0x0 ;  /* 0x000000000000781c */ /* 0x000fe20003fce838 */
[----:B------:R-:W-:Y:S01]  /*2e70*/  UP2UR UR33, UPR, URZ, 0x8 ;  /* 0x000000083f217883 */ /* 0x000fe20008000000 */
[----:B------:R-:W-:Y:S01]  /*2e80*/  PLOP3.LUT P0, PT, PT, PT, UP4, 0x40, 0x0 ;  /* 0x000000000000781c */ /* 0x000fe20003f0e848 */
[----:B------:R-:W-:Y:S01]  /*2e90*/  UP2UR UR32, UPR, URZ, 0x4 ;  /* 0x000000043f207883 */ /* 0x000fe20008000000 */
[C---:B------:R-:W-:Y:S01]  /*2ea0*/  ISETP.GT.AND P6, PT, R23.reuse, 0x1, P6 ;  /* 0x000000011700780c */ /* 0x040fe200037c4270 */
[----:B------:R-:W-:Y:S01]  /*2eb0*/  UISETP.GE.AND UP3, UPT, UR4, 0xa, UPT ;  /* 0x0000000a0400788c */ /* 0x000fe2000bf66270 */
[C---:B------:R-:W-:Y:S01]  /*2ec0*/  ISETP.GT.AND P0, PT, R23.reuse, RZ, P0 ;  /* 0x000000ff1700720c */ /* 0x040fe20000704270 */
[----:B------:R-:W-:Y:S01]  /*2ed0*/  UP2UR UR34, UPR, URZ, 0x10 ;  /* 0x000000103f227883 */ /* 0x000fe20008000000 */
[----:B------:R-:W-:Y:S01]  /*2ee0*/  PLOP3.LUT P2, PT, PT, PT, UP2, 0x40, 0x0 ;  /* 0x000000000000781c */ /* 0x000fe20003f4e828 */
[----:B------:R-:W-:Y:S01]  /*2ef0*/  UISETP.GE.AND UP2, UPT, UR4, 0x11, UPT ;  /* 0x000000110400788c */ /* 0x000fe2000bf46270 */
[C---:B------:R-:W-:Y:S01]  /*2f00*/  ISETP.LT.OR P6, PT, R24.reuse, 0x2, P6 ;  /* 0x000000021800780c */ /* 0x040fe200037c1670 */
[----:B------:R-:W-:Y:S01]  /*2f10*/  UISETP.GE.AND UP4, UPT, UR4, 0x52, UPT ;  /* 0x000000520400788c */ /* 0x000fe2000bf86270 */
[----:B------:R-:W-:Y:S01]  /*2f20*/  ISETP.LT.OR P0, PT, R24, 0x1, P0 ;  /* 0x000000011800780c */ /* 0x000fe20000701670 */
[----:B------:R-:W-:Y:S01]  /*2f30*/  UP2UR UR30, UPR, URZ, 0x4 ;  /* 0x000000043f1e7883 */ /* 0x000fe20008000000 */
[----:B------:R-:W-:Y:S01]  /*2f40*/  ISETP.GT.AND P2, PT, R23, 0x8, P2 ;  /* 0x000000081700780c */ /* 0x000fe20001744270 */
[----:B------:R-:W-:Y:S01]  /*2f50*/  UISETP.GE.AND UP6, UPT, UR4, 0x4a, UPT ;  /* 0x0000004a0400788c */ /* 0x000fe2000bfc6270 */
[----:B------:R-:W-:Y:S01]  /*2f60*/  FSEL R12, R17, -INF , !P6 ;  /* 0xff800000110c7808 */ /* 0x000fe20007000000 */
[----:B------:R-:W-:Y:S01]  /*2f70*/  UISETP.GE.AND UP5, UPT, UR4, 0x51, UPT ;  /* 0x000000510400788c */ /* 0x000fe2000bfa6270 */
[----:B------:R-:W-:Y:S01]  /*2f80*/  FSEL R7, R16, -INF , !P0 ;  /* 0xff80000010077808 */ /* 0x000fe20004000000 */
[----:B------:R-:W-:Y:S01]  /*2f90*/  UP2UR UR31, UPR, URZ, 0x8 ;  /* 0x000000083f1f7883 */ /* 0x000fe20008000000 */
[----:B------:R-:W-:Y:S01]  /*2fa0*/  PLOP3.LUT P6, PT, PT, PT, UP2, 0x40, 0x0 ;  /* 0x000000000000781c */ /* 0x000fe20003fce828 */
[----:B------:R-:W-:Y:S01]  /*2fb0*/  UISETP.GE.AND UP2, UPT, UR4, 0x12, UPT ;  /* 0x000000120400788c */ /* 0x000fe2000bf46270 */
[----:B------:R-:W-:Y:S01]  /*2fc0*/  PLOP3.LUT P0, PT, PT, PT, UP3, 0x40, 0x0 ;  /* 0x000000000000781c */ /* 0x000fe20003f0e838 */
[----:B------:R-:W-:Y:S01]  /*2fd0*/  UISETP.GE.AND UP3, UPT, UR4, 0x59, UPT ;  /* 0x000000590400788c */ /* 0x000fe2000bf66270 */
[----:B------:R-:W-:Y:S01]  /*2fe0*/  ISETP.LT.OR P2, PT, R24, 0x9, P2 ;  /* 0x000000091800780c */ /* 0x000fe20001741670 */
[----:B------:R-:W-:Y:S01]  /*2ff0*/  UP2UR UR29, UPR, URZ, 0x4 ;  /* 0x000000043f1d7883 */ /* 0x000fe20008000000 */
[----:B------:R-:W-:Y:S01]  /*3000*/  ISETP.GT.AND P0, PT, R23, 0x9, P0 ;  /* 0x000000091700780c */ /* 0x000fe20000704270 */
[----:B-1----:R-:W-:Y:S01]  /*3010*/  IMAD.IADD R21, R21, 0x1, R26 ;  /* 0x0000000115157824 */ /* 0x002fe200078e021a */
[----:B------:R-:W-:-:S02]  /*3020*/  FSEL R20, R8, -INF , !P2 ;  /* 0xff80000008147808 */ /* 0x000fc40005000000 */
[----:B------:R-:W-:Y:S01]  /*3030*/  PLOP3.LUT P2, PT, PT, PT, UP2, 0x40, 0x0 ;  /* 0x000000000000781c */ /* 0x000fe20003f4e828 */
[----:B------:R-:W-:Y:S01]  /*3040*/  UISETP.GE.AND UP2, UPT, UR4, 0x19, UPT ;  /* 0x000000190400788c */ /* 0x000fe2000bf46270 */
[C---:B------:R-:W-:Y:S02]  /*3050*/  ISETP.LT.OR P0, PT, R24.reuse, 0xa, P0 ;  /* 0x0000000a1800780c */ /* 0x040fe40000701670 */
[----:B------:R-:W-:Y:S01]  /*3060*/  ISETP.GT.AND P6, PT, R23, 0x10, P6 ;  /* 0x000000101700780c */ /* 0x000fe200037c4270 */
[----:B------:R-:W-:Y:S01]  /*3070*/  UP2UR UR28, UPR, URZ, 0x4 ;  /* 0x000000043f1c7883 */ /* 0x000fe20008000000 */
[----:B------:R-:W-:Y:S02]  /*3080*/  FSEL R16, R9, -INF , !P0 ;  /* 0xff80000009107808 */ /* 0x000fe40004000000 */
[----:B------:R-:W-:Y:S01]  /*3090*/  PLOP3.LUT P0, PT, PT, PT, UP2, 0x40, 0x0 ;  /* 0x000000000000781c */ /* 0x000fe20003f0e828 */
[----:B------:R-:W-:Y:S01]  /*30a0*/  UISETP.GE.AND UP2, UPT, UR4, 0x1a, UPT ;  /* 0x0000001a0400788c */ /* 0x000fe2000bf46270 */
[----:B------:R-:W-:-:S02]  /*30b0*/  ISETP.LT.OR P6, PT, R24, 0x11, P6 ;  /* 0x000000111800780c */ /* 0x000fc400037c1670 */
[C---:B------:R-:W-:Y:S01]  /*30c0*/  ISETP.GT.AND P2, PT, R23.reuse, 0x11, P2 ;  /* 0x000000111700780c */ /* 0x040fe20001744270 */
[----:B------:R-:W-:Y:S01]  /*30d0*/  UP2UR UR27, UPR, URZ, 0x4 ;  /* 0x000000043f1b7883 */ /* 0x000fe20008000000 */
[----:B------:R-:W-:Y:S02]  /*30e0*/  FSEL R14, R72, -INF , !P6 ;  /* 0xff800000480e7808 */ /* 0x000fe40007000000 */
[----:B------:R-:W-:Y:S01]  /*30f0*/  PLOP3.LUT P6, PT, PT, PT, UP2, 0x40, 0x0 ;  /* 0x000000000000781c */ /* 0x000fe20003fce828 */
[----:B------:R-:W-:Y:S01]  /*3100*/  UISETP.GE.AND UP2, UPT, UR4, 0x21, UPT ;  /* 0x000000210400788c */ /* 0x000fe2000bf46270 */
[----:B------:R-:W-:Y:S02]  /*3110*/  ISETP.LT.OR P2, PT, R24, 0x12, P2 ;  /* 0x000000121800780c */ /* 0x000fe40001741670 */
[----:B------:R-:W-:Y:S01]  /*3120*/  ISETP.GT.AND P0, PT, R23, 0x18, P0 ;  /* 0x000000181700780c */ /* 0x000fe20000704270 */
[----:B------:R-:W-:Y:S01]  /*3130*/  UP2UR UR26, UPR, URZ, 0x4 ;  /* 0x000000043f1a7883 */ /* 0x000fe20008000000 */
[----:B------:R-:W-:-:S02]  /*3140*/  FSEL R6, R73, -INF , !P2 ;  /* 0xff80000049067808 */ /* 0x000fc40005000000 */
[----:B------:R-:W-:Y:S01]  /*3150*/  PLOP3.LUT P2, PT, PT, PT, UP2, 0x40, 0x0 ;  /* 0x000000000000781c */ /* 0x000fe20003f4e828 */
[----:B------:R-:W-:Y:S01]  /*3160*/  UISETP.GE.AND UP2, UPT, UR4, 0x22, UPT ;  /* 0x000000220400788c */ /* 0x000fe2000bf46270 */
[----:B------:R-:W-:Y:S02]  /*3170*/  ISETP.LT.OR P0, PT, R24, 0x19, P0 ;  /* 0x000000191800780c */ /* 0x000fe40000701670 */
[----:B------:R-:W-:Y:S01]  /*3180*/  ISETP.GT.AND P6, PT, R23, 0x19, P6 ;  /* 0x000000191700780c */ /* 0x000fe200037c4270 */
[----:B------:R-:W-:Y:S01]  /*3190*/  UP2UR UR25, UPR, URZ, 0x4 ;  /* 0x000000043f197883 */ /* 0x000fe20008000000 */
[----:B------:R-:W-:Y:S02]  /*31a0*/  FSEL R4, R68, -INF , !P0 ;  /* 0xff80000044047808 */ /* 0x000fe40004000000 */
[----:B------:R-:W-:Y:S01]  /*31b0*/  PLOP3.LUT P0, PT, PT, PT, UP2, 0x40, 0x0 ;  /* 0x000000000000781c */ /* 0x000fe20003f0e828 */
[----:B------:R-:W-:Y:S01]  /*31c0*/  UISETP.GE.AND UP2, UPT, UR4, 0x29, UPT ;  /* 0x000000290400788c */ /* 0x000fe2000bf46270 */
[----:B------:R-:W-:-:S02]  /*31d0*/  ISETP.LT.OR P6, PT, R24, 0x1a, P6 ;  /* 0x0000001a1800780c */ /* 0x000fc400037c1670 */
[----:B------:R-:W-:Y:S01]  /*31e0*/  ISETP.GT.AND P2, PT, R23, 0x20, P2 ;  /* 0x000000201700780c */ /* 0x000fe20001744270 */
        /* <DEDUP_REMOVED lines=52> */
[----:B------:R-:W-:-:S02]  /*3530*/  ISETP.GT.AND P2, PT, R23, 0x41, P2 ;  /* 0x000000411700780c */ /* 0x000fc40001744270 */
[----:B------:R-:W-:Y:S02]  /*3540*/  ISETP.GT.AND P0, PT, R23, 0x48, P0 ;  /* 0x000000481700780c */ /* 0x000fe40000704270 */
[C---:B------:R-:W-:Y:S02]  /*3550*/  ISETP.LT.OR P6, PT, R24.reuse, 0x41, P6 ;  /* 0x000000411800780c */ /* 0x040fe400037c1670 */
[C---:B------:R-:W-:Y:S02]  /*3560*/  ISETP.LT.OR P0, PT, R24.reuse, 0x49, P0 ;  /* 0x000000491800780c */ /* 0x040fe40000701670 */
[----:B------:R-:W-:Y:S02]  /*3570*/  ISETP.LT.OR P2, PT, R24, 0x42, P2 ;  /* 0x000000421800780c */ /* 0x000fe40001741670 */
[----:B------:R-:W-:Y:S02]  /*3580*/  FSEL R154, R44, -INF , !P0 ;  /* 0xff8000002c9a7808 */ /* 0x000fe40004000000 */
[----:B------:R-:W-:-:S02]  /*3590*/  PLOP3.LUT P0, PT, PT, PT, UP4, 0x40, 0x0 ;  /* 0x000000000000781c */ /* 0x000fc40003f0e848 */
[----:B------:R-:W-:Y:S02]  /*35a0*/  FSEL R156, R48, -INF , !P6 ;  /* 0xff800000309c7808 */ /* 0x000fe40007000000 */
[----:B------:R-:W-:Y:S02]  /*35b0*/  FSEL R152, R49, -INF , !P2 ;  /* 0xff80000031987808 */ /* 0x000fe40005000000 */
[----:B------:R-:W-:Y:S02]  /*35c0*/  PLOP3.LUT P6, PT, PT, PT, UP6, 0x40, 0x0 ;  /* 0x000000000000781c */ /* 0x000fe40003fce868 */
[----:B------:R-:W-:Y:S02]  /*35d0*/  PLOP3.LUT P2, PT, PT, PT, UP5, 0x40, 0x0 ;  /* 0x000000000000781c */ /* 0x000fe40003f4e858 */
[C---:B------:R-:W-:Y:S02]  /*35e0*/  ISETP.GT.AND P0, PT, R23.reuse, 0x51, P0 ;  /* 0x000000511700780c */ /* 0x040fe40000704270 */
        /* <DEDUP_REMOVED lines=13> */
[C---:B------:R-:W-:Y:S02]  /*36c0*/  ISETP.LT.OR P6, PT, R24.reuse, 0x59, P6 ;  /* 0x000000591800780c */ /* 0x040fe400037c1670 */
[----:B------:R-:W-:Y:S01]  /*36d0*/  ISETP.LT.OR P2, PT, R24, 0x5a, P2 ;  /* 0x0000005a1800780c */ /* 0x000fe20001741670 */
[----:B------:R-:W-:Y:S01]  /*36e0*/  IMAD.IADD R24, R15, 0x1, R26 ;  /* 0x000000010f187824 */ /* 0x000fe200078e021a */
[----:B------:R-:W-:Y:S02]  /*36f0*/  IMNMX R22, R21, R22, PT ;  /* 0x0000001615167217 */ /* 0x000fe40003800200 */
[----:B------:R-:W-:Y:S02]  /*3700*/  FSEL R132, R76, -INF , !P6 ;  /* 0xff8000004c847808 */ /* 0x000fe40007000000 */
[----:B------:R-:W-:Y:S01]  /*3710*/  FSEL R130, R77, -INF , !P2 ;  /* 0xff8000004d827808 */ /* 0x000fe20005000000 */
        /* <DEDUP_REMOVED lines=13> */
.L_x_173:
[----:B------:R-:W-:-:S04]  /*37f0*/  MOV R9, c[0x0][0x32c] ;  /* 0x0000cb0000097a02 */ /* 0x000fc80000000f00 */
[----:B------:R-:W-:-:S13]  /*3800*/  ISETP.NE.AND P0, PT, R9, 0x1, PT ;  /* 0x000000010900780c */ /* 0x000fda0003f05270 */
[----:B------:R-:W-:-:S05]  /*3810*/  @P0 IMAD.HI.U32 R9, R15, c[0x0][0x330], RZ ;  /* 0x0000cc000f090a27 */ /* 0x000fca00078e00ff */
[----:B------:R-:W-:Y:S02]  /*3820*/  @P0 SHF.R.U32.HI R15, RZ, c[0x0][0x334], R9 ;  /* 0x0000cd00ff0f0a19 */ /* 0x000fe40000011609 */
.L_x_174:
[----:B------:R-:W-:Y:S05]  /*3830*/  BSYNC B0 ;  /* 0x0000000000007941 */ /* 0x000fea0003800000 */
.L_x_172:
[----:B------:R-:W-:-:S05]  /*3840*/  IMAD R15, R15, c[0x0][0x32c], R0 ;  /* 0x0000cb000f0f7a24 */ /* 0x000fca00078e0200 */
[----:B------:R-:W-:Y:S02]  /*3850*/  IADD3 R9, R15, c[0x0][0x32c], RZ ;  /* 0x0000cb000f097a10 */ /* 0x000fe40007ffe0ff */
[----:B------:R-:W-:Y:S02]  /*3860*/  IMNMX R24, R24, R15, !PT ;  /* 0x0000000f18187217 */ /* 0x000fe40007800200 */
[----:B------:R-:W-:Y:S02]  /*3870*/  IMNMX R22, R22, R9, PT ;  /* 0x0000000916167217 */ /* 0x000fe40003800200 */
.L_x_171:
[----:B------:R-:W-:Y:S01]  /*3880*/  UP2UR UR4, UPR, URZ, 0x10 ;  /* 0x000000103f047883 */ /* 0x000fe20008000000 */
[----:B------:R-:W-:Y:S01]  /*3890*/  FMNMX.FTZ R25, R7, R12, !PT ;  /* 0x0000000c07197209 */ /* 0x000fe20007810000 */
[----:B------:R-:W-:Y:S01]  /*38a0*/  UISETP.NE.AND UP4, UPT, UR30, URZ, UPT ;  /* 0x0000003f1e00728c */ /* 0x000fe2000bf85270 */
[----:B------:R-:W-:Y:S01]  /*38b0*/  IMAD.SHL.U32 R212, R2, 0x2, RZ ;  /* 0x0000000202d47824 */ /* 0x000fe200078e00ff */
[----:B------:R-:W-:Y:S01]  /*38c0*/  UP2UR UR30, UPR, URZ, 0x8 ;  /* 0x000000083f1e7883 */ /* 0x000fe20008000000 */
[----:B------:R-:W-:Y:S01]  /*38d0*/  FMNMX.FTZ R25, R20, R25, !PT ;  /* 0x0000001914197209 */ /* 0x000fe20007810000 */
[----:B------:R-:W-:Y:S01]  /*38e0*/  UISETP.NE.AND UP3, UPT, UR32, URZ, UPT ;  /* 0x0000003f2000728c */ /* 0x000fe2000bf65270 */
[----:B------:R-:W-:Y:S01]  /*38f0*/  IMAD R210, R5, 0x2, R212 ;  /* 0x0000000205d27824 */ /* 0x000fe200078e02d4 */
[----:B------:R-:W-:Y:S01]  /*3900*/  UP2UR UR32, UPR, URZ, 0x4 ;  /* 0x000000043f207883 */ /* 0x000fe20008000000 */
[----:B------:R-:W-:Y:S01]  /*3910*/  FMNMX.FTZ R25, R16, R25, !PT ;  /* 0x0000001910197209 */ /* 0x000fe20007810000 */
[----:B------:R-:W-:Y:S01]  /*3920*/  UISETP.NE.AND UP2, UPT, UR31, URZ, UPT ;  /* 0x0000003f1f00728c */ /* 0x000fe2000bf45270 */
[C---:B------:R-:W-:Y:S01]  /*3930*/  IMAD R208, R3.reuse, 0x2, R210 ;  /* 0x0000000203d07824 */ /* 0x040fe200078e02d2 */
[----:B------:R-:W-:Y:S01]  /*3940*/  UP2UR UR31, UPR, URZ, 0x2 ;  /* 0x000000023f1f7883 */ /* 0x000fe20008000000 */
[----:B------:R-:W-:Y:S01]  /*3950*/  PLOP3.LUT P0, PT, PT, PT, UP3, 0x40, 0x0 ;  /* 0x000000000000781c */ /* 0x000fe20003f0e838 */
[----:B------:R-:W-:Y:S01]  /*3960*/  UISETP.NE.AND UP1, UPT, UR33, URZ, UPT ;  /* 0x0000003f2100728c */ /* 0x000fe2000bf25270 */
[----:B------:R-:W-:Y:S01]  /*3970*/  FMNMX.FTZ R25, R14, R25, !PT ;  /* 0x000000190e197209 */ /* 0x000fe20007810000 */
[----:B------:R-:W-:Y:S01]  /*3980*/  UP2UR UR33, UPR, URZ, 0x1 ;  /* 0x000000013f217883 */ /* 0x000fe20008000000 */
[----:B------:R-:W-:Y:S01]  /*3990*/  ISETP.GT.AND P0, PT, R24, 0x8, P0 ;  /* 0x000000081800780c */ /* 0x000fe20000704270 */
[----:B------:R-:W-:Y:S01]  /*39a0*/  UISETP.NE.AND UP0, UPT, UR34, URZ, UPT ;  /* 0x0000003f2200728c */ /* 0x000fe2000bf05270 */
[----:B------:R-:W-:Y:S01]  /*39b0*/  FMNMX.FTZ R25, R6, R25, !PT ;  /* 0x0000001906197209 */ /* 0x000fe20007810000 */
[----:B------:R-:W-:Y:S01]  /*39c0*/  UISETP.NE.AND UP3, UPT, UR28, URZ, UPT ;  /* 0x0000003f1c00728c */ /* 0x000fe2000bf65270 */
[----:B------:R-:W-:Y:S01]  /*39d0*/  PLOP3.LUT P2, PT, PT, PT, UP1, 0x40, 0x0 ;  /* 0x000000000000781c */ /* 0x000fe20003f4e818 */
[----:B------:R-:W-:Y:S01]  /*39e0*/  UISETP.NE.AND UP1, UPT, UR26, URZ, UPT ;  /* 0x0000003f1a00728c */ /* 0x000fe2000bf25270 */
[----:B------:R-:W-:Y:S01]  /*39f0*/  ISETP.LT.OR P0, PT, R22, 0x9, P0 ;  /* 0x000000091600780c */ /* 0x000fe20000701670 */
[----:B------:R-:W-:Y:S01]  /*3a00*/  LDSM.16.MT88.4 R92, [R208+0x100] ;  /* 0x00010000d05c783b */ /* 0x000fe20000004200 */
[----:B------:R-:W-:Y:S01]  /*3a10*/  PLOP3.LUT P6, PT, PT, PT, UP0, 0x40, 0x0 ;  /* 0x000000000000781c */ /* 0x000fe20003fce808 */
[----:B------:R-:W-:Y:S01]  /*3a20*/  UISETP.NE.AND UP0, UPT, UR29, URZ, UPT ;  /* 0x0000003f1d00728c */ /* 0x000fe2000bf05270 */
[C---:B------:R-:W-:Y:S01]  /*3a30*/  ISETP.GT.AND P2, PT, R24.reuse, 0x1, P2 ;  /* 0x000000011800780c */ /* 0x040fe20001744270 */
[----:B------:R-:W-:Y:S01]  /*3a40*/  LDSM.16.MT88.4 R100, [R212+0x3100] ;  /* 0x00310000d464783b */ /* 0x000fe20000004200 */
[----:B------:R-:W-:Y:S01]  /*3a50*/  ISETP.GT.AND P6, PT, R24, RZ, P6 ;  /* 0x000000ff1800720c */ /* 0x000fe200037c4270 */
[----:B------:R-:W-:Y:S01]  /*3a60*/  IMAD R209, R3, 0x2, R212 ;  /* 0x0000000203d17824 */ /* 0x000fe200078e02d4 */
[C---:B------:R-:W-:Y:S01]  /*3a70*/  ISETP.LT.OR P2, PT, R22.reuse, 0x2, P2 ;  /* 0x000000021600780c */ /* 0x040fe20001741670 */
[----:B------:R-:W-:Y:S01]  /*3a80*/  LDSM.16.MT88.4 R104, [R210+0x3100] ;  /* 0x00310000d268783b */ /* 0x000fe20000004200 */
[----:B------:R-:W-:-:S02]  /*3a90*/  ISETP.LT.OR P6, PT, R22, 0x1, P6 ;  /* 0x000000011600780c */ /* 0x000fc400037c1670 */
[----:B------:R-:W-:Y:S01]  /*3aa0*/  FSEL R23, R19, -INF , !P2 ;  /* 0xff80000013177808 */ /* 0x000fe20005000000 */
[----:B------:R-:W-:Y:S01]  /*3ab0*/  LDSM.16.MT88.4 R84, [R209+0x100] ;  /* 0x00010000d154783b */ /* 0x000fe20000004200 */
[----:B------:R-:W-:Y:S02]  /*3ac0*/  FSEL R18, R18, -INF , !P6 ;  /* 0xff80000012127808 */ /* 0x000fe40007000000 */
[----:B------:R-:W-:Y:S01]  /*3ad0*/  PLOP3.LUT P6, PT, PT, PT, UP2, 0x40, 0x0 ;  /* 0x000000000000781c */ /* 0x000fe20003fce828 */
[----:B------:R-:W-:Y:S01]  /*3ae0*/  UISETP.NE.AND UP2, UPT, UR27, URZ, UPT ;  /* 0x0000003f1b00728c */ /* 0x000fe2000bf45270 */
[----:B------:R-:W-:Y:S01]  /*3af0*/  PLOP3.LUT P2, PT, PT, PT, UP4, 0x40, 0x0 ;  /* 0x000000000000781c */ /* 0x000fe20003f4e848 */
[----:B------:R-:W-:Y:S01]  /*3b00*/  UISETP.NE.AND UP4, UPT, UR20, URZ, UPT ;  /* 0x0000003f1400728c */ /* 0x000fe2000bf85270 */
[----:B------:R-:W-:Y:S01]  /*3b10*/  ISETP.GT.AND P6, PT, R24, 0x9, P6 ;  /* 0x000000091800780c */ /* 0x000fe200037c4270 */
[----:B------:R-:W-:Y:S01]  /*3b20*/  LDSM.16.MT88.4 R28, [R212+0x900] ;  /* 0x00090000d41c783b */ /* 0x000fe20000004200 */
[----:B------:R-:W-:-:S02]  /*3b30*/  FSEL R21, R10, -INF , !P0 ;  /* 0xff8000000a157808 */ /* 0x000fc40004000000 */
[----:B------:R-:W-:Y:S01]  /*3b40*/  PLOP3.LUT P0, PT, PT, PT, UP0, 0x40, 0x0 ;  /* 0x000000000000781c */ /* 0x000fe20003f0e808 */
[----:B------:R-:W-:Y:S01]  /*3b50*/  UISETP.NE.AND UP0, UPT, UR25, URZ, UPT ;  /* 0x0000003f1900728c */ /* 0x000fe2000bf05270 */
[----:B------:R-:W-:Y:S02]  /*3b60*/  ISETP.LT.OR P6, PT, R22, 0xa, P6 ;  /* 0x0000000a1600780c */ /* 0x000fe400037c1670 */
[----:B------:R-:W-:Y:S02]  /*3b70*/  ISETP.GT.AND P2, PT, R24, 0x10, P2 ;  /* 0x000000101800780c */ /* 0x000fe40001744270 */
[----:B------:R-:W-:Y:S02]  /*3b80*/  FMNMX.FTZ R25, R4, R25, !PT ;  /* 0x0000001904197209 */ /* 0x000fe40007810000 */
[----:B------:R-:W-:Y:S02]  /*3b90*/  FSEL R19, R11, -INF , !P6 ;  /* 0xff8000000b137808 */ /* 0x000fe40007000000 */
[----:B------:R-:W-:-:S02]  /*3ba0*/  ISETP.LT.OR P2, PT, R22, 0x11, P2 ;  /* 0x000000111600780c */ /* 0x000fc40001741670 */
[----:B------:R-:W-:Y:S02]  /*3bb0*/  ISETP.GT.AND P0, PT, R24, 0x11, P0 ;  /* 0x000000111800780c */ /* 0x000fe40000704270 */
[----:B------:R-:W-:Y:S02]  /*3bc0*/  FMNMX.FTZ R0, R18, R23, !PT ;  /* 0x0000001712007209 */ /* 0x000fe40007810000 */
[----:B------:R-:W-:Y:S01]  /*3bd0*/  PLOP3.LUT P6, PT, PT, PT, UP3, 0x40, 0x0 ;  /* 0x000000000000781c */ /* 0x000fe20003fce838 */
[----:B------:R-:W-:Y:S01]  /*3be0*/  UISETP.NE.AND UP3, UPT, UR24, URZ, UPT ;  /* 0x0000003f1800728c */ /* 0x000fe2000bf65270 */
[----:B------:R-:W-:Y:S02]  /*3bf0*/  FMNMX.FTZ R25, R8, R25, !PT ;  /* 0x0000001908197209 */ /* 0x000fe40007810000 */
[----:B------:R-:W-:Y:S02]  /*3c00*/  FSEL R17, R74, -INF , !P2 ;  /* 0xff8000004a117808 */ /* 0x000fe40005000000 */
[----:B------:R-:W-:-:S02]  /*3c10*/  ISETP.LT.OR P0, PT, R22, 0x12, P0 ;  /* 0x000000121600780c */ /* 0x000fc40000701670 */
[----:B------:R-:W-:Y:S02]  /*3c20*/  FMNMX.FTZ R0, R21, R0, !PT ;  /* 0x0000000015007209 */ /* 0x000fe40007810000 */
[----:B------:R-:W-:Y:S01]  /*3c30*/  PLOP3.LUT P2, PT, PT, PT, UP2, 0x40, 0x0 ;  /* 0x000000000000781c */ /* 0x000fe20003f4e828 */
[----:B------:R-:W-:Y:S01]  /*3c40*/  UISETP.NE.AND UP2, UPT, UR23, URZ, UPT ;  /* 0x0000003f1700728c */ /* 0x000fe2000bf45270 */
[----:B------:R-:W-:Y:S02]  /*3c50*/  ISETP.GT.AND P6, PT, R24, 0x18, P6 ;  /* 0x000000181800780c */ /* 0x000fe400037c4270 */
[----:B------:R-:W-:Y:S02]  /*3c60*/  FMNMX.FTZ R25, R36, R25, !PT ;  /* 0x0000001924197209 */ /* 0x000fe40007810000 */
[----:B------:R-:W-:Y:S02]  /*3c70*/  FSEL R15, R75, -INF , !P0 ;  /* 0xff8000004b0f7808 */ /* 0x000fe40004000000 */
[----:B------:R-:W-:-:S02]  /*3c80*/  FMNMX.FTZ R0, R19, R0, !PT ;  /* 0x0000000013007209 */ /* 0x000fc40007810000 */
[----:B------:R-:W-:Y:S01]  /*3c90*/  PLOP3.LUT P0, PT, PT, PT, UP1, 0x40, 0x0 ;  /* 0x000000000000781c */ /* 0x000fe20003f0e818 */
[----:B------:R-:W-:Y:S01]  /*3ca0*/  UISETP.NE.AND UP1, UPT, UR22, URZ, UPT ;  /* 0x0000003f1600728c */ /* 0x000fe2000bf25270 */
[----:B------:R-:W-:Y:S02]  /*3cb0*/  ISETP.LT.OR P6, PT, R22, 0x19, P6 ;  /* 0x000000191600780c */ /* 0x000fe400037c1670 */
[----:B------:R-:W-:Y:S02]  /*3cc0*/  ISETP.GT.AND P2, PT, R24, 0x19, P2 ;  /* 0x000000191800780c */ /* 0x000fe40001744270 */
[----:B------:R-:W-:Y:S02]  /*3cd0*/  FMNMX.FTZ R25, R34, R25, !PT ;  /* 0x0000001922197209 */ /* 0x000fe40007810000 */
[----:B------:R-:W-:Y:S02]  /*3ce0*/  FMNMX.FTZ R0, R17, R0, !PT ;  /* 0x0000000011007209 */ /* 0x000fe40007810000 */
[----:B------:R-:W-:-:S02]  /*3cf0*/  FSEL R11, R70, -INF , !P6 ;  /* 0xff800000460b7808 */ /* 0x000fc40007000000 */
[----:B------:R-:W-:Y:S02]  /*3d00*/  ISETP.LT.OR P2, PT, R22, 0x1a, P2 ;  /* 0x0000001a1600780c */ /* 0x000fe40001741670 */
[----:B------:R-:W-:Y:S02]  /*3d10*/  ISETP.GT.AND P0, PT, R24, 0x20, P0 ;  /* 0x000000201800780c */ /* 0x000fe40000704270 */
[----:B------:R-:W-:Y:S02]  /*3d20*/  FMNMX.FTZ R25, R32, R25, !PT ;  /* 0x0000001920197209 */ /* 0x000fe40007810000 */
[----:B------:R-:W-:Y:S01]  /*3d30*/  PLOP3.LUT P6, PT, PT, PT, UP0, 0x40, 0x0 ;  /* 0x000000000000781c */ /* 0x000fe20003fce808 */
[----:B------:R-:W-:Y:S01]  /*3d40*/  UISETP.NE.AND UP0, UPT, UR21, URZ, UPT ;  /* 0x0000003f1500728c */ /* 0x000fe2000bf05270 */
[----:B------:R-:W-:Y:S02]  /*3d50*/  FMNMX.FTZ R0, R15, R0, !PT ;  /* 0x000000000f007209 */ /* 0x000fe40007810000 */
[----:B------:R-:W-:-:S02]  /*3d60*/  FSEL R9, R71, -INF , !P2 ;  /* 0xff80000047097808 */ /* 0x000fc40005000000 */
[----:B------:R-:W-:Y:S01]  /*3d70*/  ISETP.LT.OR P0, PT, R22, 0x21, P0 ;  /* 0x000000211600780c */ /* 0x000fe20000701670 */
[----:B------:R-:W-:Y:S01]  /*3d80*/  LDSM.16.MT88.4 R68, [R212+0x100] ;  /* 0x00010000d444783b */ /* 0x000fe20000004200 */
[----:B------:R-:W-:Y:S02]  /*3d90*/  FMNMX.FTZ R25, R120, R25, !PT ;  /* 0x0000001978197209 */ /* 0x000fe40007810000 */
[----:B------:R-:W-:Y:S01]  /*3da0*/  PLOP3.LUT P2, PT, PT, PT, UP3, 0x40, 0x0 ;  /* 0x000000000000781c */ /* 0x000fe20003f4e838 */
[----:B------:R-:W-:Y:S01]  /*3db0*/  UISETP.NE.AND UP3, UPT, UR19, URZ, UPT ;  /* 0x0000003f1300728c */ /* 0x000fe2000bf65270 */
[----:B------:R-:W-:Y:S02]  /*3dc0*/  ISETP.GT.AND P6, PT, R24, 0x21, P6 ;  /* 0x000000211800780c */ /* 0x000fe400037c4270 */
[----:B------:R-:W-:Y:S02]  /*3dd0*/  FMNMX.FTZ R0, R11, R0, !PT ;  /* 0x000000000b007209 */ /* 0x000fe40007810000 */
[----:B------:R-:W-:-:S02]  /*3de0*/  FSEL R141, R66, -INF , !P0 ;  /* 0xff800000428d7808 */ /* 0x000fc40004000000 */
[----:B------:R-:W-:Y:S02]  /*3df0*/  FMNMX.FTZ R25, R138, R25, !PT ;  /* 0x000000198a197209 */ /* 0x000fe40007810000 */
[----:B------:R-:W-:Y:S01]  /*3e00*/  PLOP3.LUT P0, PT, PT, PT, UP2, 0x40, 0x0 ;  /* 0x000000000000781c */ /* 0x000fe20003f0e828 */
[----:B------:R-:W-:Y:S01]  /*3e10*/  UISETP.NE.AND UP2, UPT, UR18, URZ, UPT ;  /* 0x0000003f1200728c */ /* 0x000fe2000bf45270 */
[----:B------:R-:W-:Y:S02]  /*3e20*/  ISETP.LT.OR P6, PT, R22, 0x22, P6 ;  /* 0x000000221600780c */ /* 0x000fe400037c1670 */
[----:B------:R-:W-:Y:S02]  /*3e30*/  ISETP.GT.AND P2, PT, R24, 0x28, P2 ;  /* 0x000000281800780c */ /* 0x000fe40001744270 */
[----:B------:R-:W-:Y:S02]  /*3e40*/  FMNMX.FTZ R0, R9, R0, !PT ;  /* 0x0000000009007209 */ /* 0x000fe40007810000 */
[----:B------:R-:W-:-:S02]  /*3e50*/  FMNMX.FTZ R25, R148, R25, !PT ;  /* 0x0000001994197209 */ /* 0x000fc40007810000 */
[----:B------:R-:W-:Y:S02]  /*3e60*/  FSEL R121, R67, -INF , !P6 ;  /* 0xff80000043797808 */ /* 0x000fe40007000000 */
[----:B------:R-:W-:Y:S02]  /*3e70*/  ISETP.LT.OR P2, PT, R22, 0x29, P2 ;  /* 0x000000291600780c */ /* 0x000fe40001741670 */
[----:B------:R-:W-:Y:S02]  /*3e80*/  ISETP.GT.AND P0, PT, R24, 0x29, P0 ;  /* 0x000000291800780c */ /* 0x000fe40000704270 */
[----:B------:R-:W-:Y:S01]  /*3e90*/  PLOP3.LUT P6, PT, PT, PT, UP1, 0x40, 0x0 ;  /* 0x000000000000781c */ /* 0x000fe20003fce818 */
[----:B------:R-:W-:Y:S01]  /*3ea0*/  UISETP.NE.AND UP1, UPT, UR17, URZ, UPT ;  /* 0x0000003f1100728c */ /* 0x000fe2000bf25270 */
[----:B------:R-:W-:Y:S02]  /*3eb0*/  FMNMX.FTZ R0, R141, R0, !PT ;  /* 0x000000008d007209 */ /* 0x000fe40007810000 */
[----:B------:R-:W-:-:S02]  /*3ec0*/  FMNMX.FTZ R25, R142, R25, !PT ;  /* 0x000000198e197209 */ /* 0x000fc40007810000 */
[----:B------:R-:W-:Y:S02]  /*3ed0*/  FSEL R139, R62, -INF , !P2 ;  /* 0xff8000003e8b7808 */ /* 0x000fe40005000000 */
[----:B------:R-:W-:Y:S02]  /*3ee0*/  ISETP.LT.OR P0, PT, R22, 0x2a, P0 ;  /* 0x0000002a1600780c */ /* 0x000fe40000701670 */
[----:B------:R-:W-:Y:S01]  /*3ef0*/  PLOP3.LUT P2, PT, PT, PT, UP0, 0x40, 0x0 ;  /* 0x000000000000781c */ /* 0x000fe20003f4e808 */
[----:B------:R-:W-:Y:S01]  /*3f00*/  UISETP.NE.AND UP0, UPT, UR16, URZ, UPT ;  /* 0x0000003f1000728c */ /* 0x000fe2000bf05270 */
[----:B------:R-:W-:Y:S02]  /*3f10*/  ISETP.GT.AND P6, PT, R24, 0x30, P6 ;  /* 0x000000301800780c */ /* 0x000fe400037c4270 */
[----:B------:R-:W-:Y:S01]  /*3f20*/  FMNMX.FTZ R0, R121, R0, !PT ;  /* 0x0000000079007209 */ /* 0x000fe20007810000 */
[----:B------:R-:W-:Y:S01]  /*3f30*/  ULDC.64 UR16, c[0x0][0x2c8] ;  /* 0x0000b20000107ab9 */ /* 0x000fe20000000a00 */
[----:B------:R-:W-:Y:S01]  /*3f40*/  FMNMX.FTZ R25, R140, R25, !PT ;  /* 0x000000198c197209 */ /* 0x000fe20007810000 */
[----:B------:R-:W-:Y:S01]  /*3f50*/  UIMAD.WIDE.U32 UR18, UR15, UR16, URZ ;  /* 0x000000100f1272a5 */ /* 0x000fe2000f8e003f */
[----:B------:R-:W-:-:S02]  /*3f60*/  FSEL R131, R63, -INF , !P0 ;  /* 0xff8000003f837808 */ /* 0x000fc40004000000 */
[----:B------:R-:W-:Y:S01]  /*3f70*/  PLOP3.LUT P0, PT, PT, PT, UP4, 0x40, 0x0 ;  /* 0x000000000000781c */ /* 0x000fe20003f0e848 */
[----:B------:R-:W-:Y:S01]  /*3f80*/  UISETP.NE.AND UP4, UPT, UR4, URZ, UPT ;  /* 0x0000003f0400728c */ /* 0x000fe2000bf85270 */
[----:B------:R-:W-:Y:S01]  /*3f90*/  ISETP.LT.OR P6, PT, R22, 0x31, P6 ;  /* 0x000000311600780c */ /* 0x000fe200037c1670 */
[----:B------:R-:W-:Y:S01]  /*3fa0*/  UIADD3 UR4, UR7, -0x2, URZ ;  /* 0xfffffffe07047890 */ /* 0x000fe2000fffe03f */
[----:B------:R-:W-:Y:S02]  /*3fb0*/  ISETP.GT.AND P2, PT, R24, 0x31, P2 ;  /* 0x000000311800780c */ /* 0x000fe40001744270 */
[----:B------:R-:W-:Y:S01]  /*3fc0*/  FMNMX.FTZ R0, R139, R0, !PT ;  /* 0x000000008b007209 */ /* 0x000fe20007810000 */
[----:B------:R-:W-:Y:S01]  /*3fd0*/  ULDC UR7, c[0x0][0x328] ;  /* 0x0000ca0000077ab9 */ /* 0x000fe20000000800 */
[----:B------:R-:W-:Y:S01]  /*3fe0*/  FMNMX.FTZ R25, R156, R25, !PT ;  /* 0x000000199c197209 */ /* 0x000fe20007810000 */
[----:B------:R-:W-:Y:S01]  /*3ff0*/  IMAD.U32 R168, RZ, RZ, UR4 ;  /* 0x00000004ffa87e24 */ /* 0x000fe2000f8e00ff */
[----:B------:R-:W-:-:S02]  /*4000*/  FSEL R161, R58, -INF , !P6 ;  /* 0xff8000003aa17808 */ /* 0x000fc40007000000 */
[----:B------:R-:W-:Y:S02]  /*4010*/  ISETP.LT.OR P2, PT, R22, 0x32, P2 ;  /* 0x000000321600780c */ /* 0x000fe40001741670 */
[----:B------:R-:W-:Y:S02]  /*4020*/  ISETP.GT.AND P0, PT, R24, 0x38, P0 ;  /* 0x000000381800780c */ /* 0x000fe40000704270 */
[----:B------:R-:W-:Y:S01]  /*4030*/  PLOP3.LUT P6, PT, PT, PT, UP3, 0x40, 0x0 ;  /* 0x000000000000781c */ /* 0x000fe20003fce838 */
[----:B------:R-:W-:Y:S01]  /*4040*/  UISETP.NE.AND UP3, UPT, UR30, URZ, UPT ;  /* 0x0000003f1e00728c */ /* 0x000fe2000bf65270 */
[----:B------:R-:W-:Y:S02]  /*4050*/  FMNMX.FTZ R0, R131, R0, !PT ;  /* 0x0000000083007209 */ /* 0x000fe40007810000 */
[----:B------:R-:W-:Y:S02]  /*4060*/  FMNMX.FTZ R25, R152, R25, !PT ;  /* 0x0000001998197209 */ /* 0x000fe40007810000 */
[----:B------:R-:W-:-:S02]  /*4070*/  FSEL R149, R59, -INF , !P2 ;  /* 0xff8000003b957808 */ /* 0x000fc40005000000 */
[----:B------:R-:W-:Y:S01]  /*4080*/  ISETP.LT.OR P0, PT, R22, 0x39, P0 ;  /* 0x000000391600780c */ /* 0x000fe20000701670 */
[----:B------:R-:W-:Y:S01]  /*4090*/  LDSM.16.MT88.4 R56, [R209+0x3100] ;  /* 0x00310000d138783b */ /* 0x000fe20000004200 */
[----:B------:R-:W-:Y:S01]  /*40a0*/  PLOP3.LUT P2, PT, PT, PT, UP2, 0x40, 0x0 ;  /* 0x000000000000781c */ /* 0x000fe20003f4e828 */
[----:B------:R-:W-:Y:S01]  /*40b0*/  UISETP.NE.AND UP2, UPT, UR32, URZ, UPT ;  /* 0x0000003f2000728c */ /* 0x000fe2000bf45270 */
[----:B------:R-:W-:Y:S02]  /*40c0*/  ISETP.GT.AND P6, PT, R24, 0x39, P6 ;  /* 0x000000391800780c */ /* 0x000fe400037c4270 */
[----:B------:R-:W-:Y:S02]  /*40d0*/  FMNMX.FTZ R0, R161, R0, !PT ;  /* 0x00000000a1007209 */ /* 0x000fe40007810000 */
[----:B------:R-:W-:Y:S02]  /*40e0*/  FMNMX.FTZ R25, R154, R25, !PT ;  /* 0x000000199a197209 */ /* 0x000fe40007810000 */
[----:B------:R-:W-:-:S02]  /*40f0*/  FSEL R159, R54, -INF , !P0 ;  /* 0xff800000369f7808 */ /* 0x000fc40004000000 */
[----:B------:R-:W-:Y:S01]  /*4100*/  PLOP3.LUT P0, PT, PT, PT, UP1, 0x40, 0x0 ;  /* 0x000000000000781c */ /* 0x000fe20003f0e818 */
[----:B------:R-:W-:Y:S01]  /*4110*/  UISETP.NE.AND UP1, UPT, UR31, URZ, UPT ;  /* 0x0000003f1f00728c */ /* 0x000fe2000bf25270 */
[----:B------:R-:W-:Y:S02]  /*4120*/  ISETP.LT.OR P6, PT, R22, 0x3a, P6 ;  /* 0x0000003a1600780c */ /* 0x000fe400037c1670 */
[----:B------:R-:W-:Y:S02]  /*4130*/  ISETP.GT.AND P2, PT, R24, 0x40, P2 ;  /* 0x000000401800780c */ /* 0x000fe40001744270 */
[----:B------:R-:W-:Y:S02]  /*4140*/  FMNMX.FTZ R0, R149, R0, !PT ;  /* 0x0000000095007209 */ /* 0x000fe40007810000 */
[----:B------:R-:W-:Y:S02]  /*4150*/  FMNMX.FTZ R25, R150, R25, !PT ;  /* 0x0000001996197209 */ /* 0x000fe40007810000 */
[----:B------:R-:W-:-:S02]  /*4160*/  FSEL R153, R55, -INF , !P6 ;  /* 0xff80000037997808 */ /* 0x000fc40007000000 */
[----:B------:R-:W-:Y:S01]  /*4170*/  ISETP.GT.AND P0, PT, R24, 0x41, P0 ;  /* 0x000000411800780c */ /* 0x000fe20000704270 */
[----:B------:R-:W-:Y:S01]  /*4180*/  @UP1 USHF.R.U32.HI UR15, URZ, UR17, UR19 ;  /* 0x000000113f0f1299 */ /* 0x000fe20008011613 */
[----:B------:R-:W-:Y:S02]  /*4190*/  ISETP.LT.OR P2, PT, R22, 0x41, P2 ;  /* 0x000000411600780c */ /* 0x000fe40001741670 */
[----:B------:R-:W-:Y:S01]  /*41a0*/  FMNMX.FTZ R0, R159, R0, !PT ;  /* 0x000000009f007209 */ /* 0x000fe20007810000 */
[----:B------:R-:W-:Y:S01]  /*41b0*/  UIADD3 UR14, UR14, UR15, URZ ;  /* 0x0000000f0e0e7290 */ /* 0x000fe2000fffe03f */
[----:B------:R-:W-:Y:S01]  /*41c0*/  PLOP3.LUT P6, PT, PT, PT, UP0, 0x40, 0x0 ;  /* 0x000000000000781c */ /* 0x000fe20003fce808 */
[----:B------:R-:W-:Y:S01]  /*41d0*/  UISETP.NE.AND UP0, UPT, UR33, URZ, UPT ;  /* 0x0000003f2100728c */ /* 0x000fe2000bf05270 */
[----:B------:R-:W-:Y:S01]  /*41e0*/  FMNMX.FTZ R25, R136, R25, !PT ;  /* 0x0000001988197209 */ /* 0x000fe20007810000 */
[----:B------:R-:W-:Y:S01]  /*41f0*/  UIADD3 UR7, UR14, UR7, URZ ;  /* 0x000000070e077290 */ /* 0x000fe2000fffe03f */
[----:B------:R-:W-:-:S02]  /*4200*/  ISETP.LT.OR P0, PT, R22, 0x42, P0 ;  /* 0x000000421600780c */ /* 0x000fc40000701670 */
[----:B------:R-:W-:Y:S02]  /*4210*/  FSEL R155, R50, -INF , !P2 ;  /* 0xff800000329b7808 */ /* 0x000fe40005000000 */
[----:B------:R-:W-:Y:S02]  /*4220*/  FMNMX.FTZ R0, R153, R0, !PT ;  /* 0x0000000099007209 */ /* 0x000fe40007810000 */
[----:B------:R-:W-:Y:S02]  /*4230*/  PLOP3.LUT P2, PT, PT, PT, UP6, 0x40, 0x0 ;  /* 0x000000000000781c */ /* 0x000fe40003f4e868 */
[----:B------:R-:W-:Y:S02]  /*4240*/  ISETP.GT.AND P6, PT, R24, 0x48, P6 ;  /* 0x000000481800780c */ /* 0x000fe400037c4270 */
[----:B------:R-:W-:Y:S02]  /*4250*/  FMNMX.FTZ R25, R134, R25, !PT ;  /* 0x0000001986197209 */ /* 0x000fe40007810000 */
[----:B------:R-:W-:-:S02]  /*4260*/  FSEL R157, R51, -INF , !P0 ;  /* 0xff800000339d7808 */ /* 0x000fc40004000000 */
[----:B------:R-:W-:Y:S02]  /*4270*/  FMNMX.FTZ R0, R155, R0, !PT ;  /* 0x000000009b007209 */ /* 0x000fe40007810000 */
[----:B------:R-:W-:Y:S02]  /*4280*/  PLOP3.LUT P0, PT, PT, PT, UP5, 0x40, 0x0 ;  /* 0x000000000000781c */ /* 0x000fe40003f0e858 */
[----:B------:R-:W-:Y:S02]  /*4290*/  ISETP.GT.AND P2, PT, R24, 0x49, P2 ;  /* 0x000000491800780c */ /* 0x000fe40001744270 */
[----:B------:R-:W-:Y:S02]  /*42a0*/  ISETP.LT.OR P6, PT, R22, 0x49, P6 ;  /* 0x000000491600780c */ /* 0x000fe400037c1670 */
[----:B------:R-:W-:Y:S02]  /*42b0*/  FMNMX.FTZ R25, R132, R25, !PT ;  /* 0x0000001984197209 */ /* 0x000fe40007810000 */
[----:B------:R-:W-:-:S02]  /*42c0*/  FMNMX.FTZ R10, R157, R0, !PT ;  /* 0x000000009d0a7209 */ /* 0x000fc40007810000 */
[----:B------:R-:W-:Y:S02]  /*42d0*/  ISETP.LT.OR P2, PT, R22, 0x4a, P2 ;  /* 0x0000004a1600780c */ /* 0x000fe40001741670 */
[----:B------:R-:W-:Y:S02]  /*42e0*/  FSEL R151, R46, -INF , !P6 ;  /* 0xff8000002e977808 */ /* 0x000fe40007000000 */
[----:B------:R-:W-:Y:S02]  /*42f0*/  ISETP.GT.AND P0, PT, R24, 0x50, P0 ;  /* 0x000000501800780c */ /* 0x000fe40000704270 */
[----:B------:R-:W-:Y:S02]  /*4300*/  FMNMX.FTZ R0, R130, R25, !PT ;  /* 0x0000001982007209 */ /* 0x000fe40007810000 */
[----:B------:R-:W-:Y:S02]  /*4310*/  PLOP3.LUT P6, PT, PT, PT, UP4, 0x40, 0x0 ;  /* 0x000000000000781c */ /* 0x000fe40003fce848 */
[----:B------:R-:W-:Y:S01]  /*4320*/  FSEL R143, R47, -INF , !P2 ;  /* 0xff8000002f8f7808 */ /* 0x000fe20005000000 */
[----:B------:R-:W1:Y:S01]  /*4330*/  SHFL.BFLY PT, R25, R0, 0x2, 0x1f ;  /* 0x0c401f0000197f89 */ /* 0x000e6200000e0000 */
[----:B------:R-:W-:-:S02]  /*4340*/  ISETP.LT.OR P0, PT, R22, 0x51, P0 ;  /* 0x000000511600780c */ /* 0x000fc40000701670 */
[----:B------:R-:W-:Y:S02]  /*4350*/  PLOP3.LUT P2, PT, PT, PT, UP3, 0x40, 0x0 ;  /* 0x000000000000781c */ /* 0x000fe40003f4e838 */
[----:B------:R-:W-:Y:S02]  /*4360*/  ISETP.GT.AND P6, PT, R24, 0x51, P6 ;  /* 0x000000511800780c */ /* 0x000fe400037c4270 */
[----:B------:R-:W-:Y:S02]  /*4370*/  FMNMX.FTZ R10, R151, R10, !PT ;  /* 0x0000000a970a7209 */ /* 0x000fe40007810000 */
[----:B------:R-:W-:Y:S02]  /*4380*/  FSEL R135, R82, -INF , !P0 ;  /* 0xff80000052877808 */ /* 0x000fe40004000000 */
[----:B------:R-:W-:Y:S02]  /*4390*/  PLOP3.LUT P0, PT, PT, PT, UP2, 0x40, 0x0 ;  /* 0x000000000000781c */ /* 0x000fe40003f0e828 */
[----:B------:R-:W-:-:S02]  /*43a0*/  ISETP.LT.OR P6, PT, R22, 0x52, P6 ;  /* 0x000000521600780c */ /* 0x000fc400037c1670 */
[C---:B------:R-:W-:Y:S02]  /*43b0*/  ISETP.GT.AND P2, PT, R24.reuse, 0x58, P2 ;  /* 0x000000581800780c */ /* 0x040fe40001744270 */
[----:B------:R-:W-:Y:S02]  /*43c0*/  FMNMX.FTZ R10, R143, R10, !PT ;  /* 0x0000000a8f0a7209 */ /* 0x000fe40007810000 */
[----:B------:R-:W-:Y:S02]  /*43d0*/  ISETP.GT.AND P0, PT, R24, 0x59, P0 ;  /* 0x000000591800780c */ /* 0x000fe40000704270 */
[----:B------:R-:W-:Y:S02]  /*43e0*/  FSEL R133, R83, -INF , !P6 ;  /* 0xff80000053857808 */ /* 0x000fe40007000000 */
[----:B------:R-:W-:Y:S02]  /*43f0*/  ISETP.LT.OR P2, PT, R22, 0x59, P2 ;  /* 0x000000591600780c */ /* 0x000fe40001741670 */
[----:B------:R-:W-:-:S02]  /*4400*/  FMNMX.FTZ R10, R135, R10, !PT ;  /* 0x0000000a870a7209 */ /* 0x000fc40007810000 */
[----:B------:R-:W-:Y:S02]  /*4410*/  ISETP.LT.OR P0, PT, R22, 0x5a, P0 ;  /* 0x0000005a1600780c */ /* 0x000fe40000701670 */
[----:B------:R-:W-:Y:S02]  /*4420*/  FSEL R129, R78, -INF , !P2 ;  /* 0xff8000004e817808 */ /* 0x000fe40005000000 */
[----:B------:R-:W-:Y:S02]  /*4430*/  FMNMX.FTZ R10, R133, R10, !PT ;  /* 0x0000000a850a7209 */ /* 0x000fe40007810000 */
[----:B------:R-:W-:Y:S02]  /*4440*/  FSEL R123, R79, -INF , !P0 ;  /* 0xff8000004f7b7808 */ /* 0x000fe40004000000 */
[----:B------:R-:W-:Y:S01]  /*4450*/  FMNMX.FTZ R10, R129, R10, !PT ;  /* 0x0000000a810a7209 */ /* 0x000fe20007810000 */
[----:B------:R-:W-:Y:S01]  /*4460*/  LDSM.16.MT88.4 R76, [R210+0x100] ;  /* 0x00010000d24c783b */ /* 0x000fe20000004200 */
[----:B-1----:R-:W-:-:S02]  /*4470*/  FMNMX.FTZ R27, R0, R25, !PT ;  /* 0x00000019001b7209 */ /* 0x002fc40007810000 */
[----:B------:R-:W-:-:S03]  /*4480*/  FMNMX.FTZ R22, R123, R10, !PT ;  /* 0x0000000a7b167209 */ /* 0x000fc60007810000 */
[----:B------:R-:W1:Y:S04]  /*4490*/  SHFL.BFLY PT, R0, R27, 0x1, 0x1f ;  /* 0x0c201f001b007f89 */ /* 0x000e6800000e0000 */
[----:B------:R-:W2:Y:S01]  /*44a0*/  SHFL.BFLY PT, R25, R22, 0x2, 0x1f ;  /* 0x0c401f0016197f89 */ /* 0x000ea200000e0000 */
[----:B-1----:R-:W-:Y:S02]  /*44b0*/  FMNMX.FTZ R0, R27, R0, !PT ;  /* 0x000000001b007209 */ /* 0x002fe40007810000 */
[----:B--2---:R-:W-:-:S03]  /*44c0*/  FMNMX.FTZ R25, R22, R25, !PT ;  /* 0x0000001916197209 */ /* 0x004fc60007810000 */
[C---:B------:R-:W-:Y:S01]  /*44d0*/  FMUL.FTZ R137, R0.reuse, c[0x0][0x2d0] ;  /* 0x0000b40000897a20 */ /* 0x040fe20000410000 */
[----:B------:R-:W-:Y:S01]  /*44e0*/  FSETP.NEU.FTZ.AND P0, PT, R0, -INF , PT ;  /* 0xff8000000000780b */ /* 0x000fe20003f1d000 */
[----:B------:R-:W1:Y:S03]  /*44f0*/  SHFL.BFLY PT, R10, R25, 0x1, 0x1f ;  /* 0x0c201f00190a7f89 */ /* 0x000e6600000e0000 */
[----:B------:R-:W-:-:S05]  /*4500*/  FSEL R137, R137, RZ, P0 ;  /* 0x000000ff89897208 */ /* 0x000fca0000000000 */
[--C-:B------:R-:W-:Y:S02]  /*4510*/  FFMA.FTZ R48, R12, c[0x0][0x2d0], -R137.reuse ;  /* 0x0000b4000c307a23 */ /* 0x100fe40000010889 */
[--C-:B------:R-:W-:Y:S02]  /*4520*/  FFMA.FTZ R49, R7, c[0x0][0x2d0], -R137.reuse ;  /* 0x0000b40007317a23 */ /* 0x100fe40000010889 */
[--C-:B------:R-:W-:Y:S02]  /*4530*/  FFMA.FTZ R46, R20, c[0x0][0x2d0], -R137.reuse ;  /* 0x0000b400142e7a23 */ /* 0x100fe40000010889 */
[--C-:B------:R-:W-:Y:S01]  /*4540*/  FFMA.FTZ R43, R16, c[0x0][0x2d0], -R137.reuse ;  /* 0x0000b400102b7a23 */ /* 0x100fe20000010889 */
[----:B------:R-:W-:Y:S01]  /*4550*/  MUFU.EX2 R48, R48 ;  /* 0x0000003000307308 */ /* 0x000fe20000000800 */
[--C-:B------:R-:W-:Y:S02]  /*4560*/  FFMA.FTZ R42, R6, c[0x0][0x2d0], -R137.reuse ;  /* 0x0000b400062a7a23 */ /* 0x100fe40000010889 */
[----:B------:R-:W-:-:S02]  /*4570*/  FFMA.FTZ R41, R4, c[0x0][0x2d0], -R137 ;  /* 0x0000b40004297a23 */ /* 0x000fc40000010889 */
[----:B------:R-:W2:Y:S01]  /*4580*/  LDSM.16.MT88.4 R4, [R208+0x3100] ;  /* 0x00310000d004783b */ /* 0x000ea20000004200 */
[--C-:B------:R-:W-:Y:S02]  /*4590*/  FFMA.FTZ R47, R14, c[0x0][0x2d0], -R137.reuse ;  /* 0x0000b4000e2f7a23 */ /* 0x100fe40000010889 */
[----:B------:R-:W3:Y:S01]  /*45a0*/  MUFU.EX2 R49, R49 ;  /* 0x0000003100317308 */ /* 0x000ee20000000800 */
[--C-:B------:R-:W-:Y:S01]  /*45b0*/  FFMA.FTZ R14, R8, c[0x0][0x2d0], -R137.reuse ;  /* 0x0000b400080e7a23 */ /* 0x100fe20000010889 */
[----:B-1----:R-:W-:Y:S01]  /*45c0*/  FMNMX.FTZ R12, R25, R10, !PT ;  /* 0x0000000a190c7209 */ /* 0x002fe20007810000 */
[--C-:B------:R-:W-:Y:S01]  /*45d0*/  FFMA.FTZ R119, R36, c[0x0][0x2d0], -R137.reuse ;  /* 0x0000b40024777a23 */ /* 0x100fe20000010889 */
[----:B------:R-:W-:Y:S01]  /*45e0*/  LDSM.16.MT88.4 R24, [R210+0x900] ;  /* 0x00090000d218783b */ /* 0x000fe20000004200 */
[--C-:B------:R-:W-:Y:S01]  /*45f0*/  FFMA.FTZ R116, R34, c[0x0][0x2d0], -R137.reuse ;  /* 0x0000b40022747a23 */ /* 0x100fe20000010889 */
[C---:B------:R-:W-:Y:S01]  /*4600*/  FSETP.NEU.FTZ.AND P0, PT, R12.reuse, -INF , PT ;  /* 0xff8000000c00780b */ /* 0x040fe20003f1d000 */
[----:B------:R-:W-:Y:S01]  /*4610*/  FMUL.FTZ R122, R12, c[0x0][0x2d0] ;  /* 0x0000b4000c7a7a20 */ /* 0x000fe20000410000 */
[----:B------:R-:W-:Y:S01]  /*4620*/  MUFU.EX2 R46, R46 ;  /* 0x0000002e002e7308 */ /* 0x000fe20000000800 */
[--C-:B------:R-:W-:Y:S01]  /*4630*/  FFMA.FTZ R118, R32, c[0x0][0x2d0], -R137.reuse ;  /* 0x0000b40020767a23 */ /* 0x100fe20000010889 */
[----:B------:R-:W-:Y:S01]  /*4640*/  LDSM.16.MT88.4 R36, [R210+0x3900] ;  /* 0x00390000d224783b */ /* 0x000fe20000004200 */
[--C-:B------:R-:W-:Y:S01]  /*4650*/  FFMA.FTZ R117, R120, c[0x0][0x2d0], -R137.reuse ;  /* 0x0000b40078757a23 */ /* 0x100fe20000010889 */
[----:B------:R-:W-:Y:S01]  /*4660*/  FSEL R122, R122, RZ, P0 ;  /* 0x000000ff7a7a7208 */ /* 0x000fe20000000000 */
[----:B------:R-:W-:Y:S01]  /*4670*/  FFMA.FTZ R138, R138, c[0x0][0x2d0], -R137 ;  /* 0x0000b4008a8a7a23 */ /* 0x000fe20000010889 */
[----:B------:R-:W-:Y:S01]  /*4680*/  LDSM.16.MT88.4 R32, [R209+0x3900] ;  /* 0x00390000d120783b */ /* 0x000fe20000004200 */
[----:B---3--:R-:W-:Y:S01]  /*4690*/  F2FP.BF16.PACK_AB R64, R48, R49 ;  /* 0x000000313040723e */ /* 0x008fe200000010ff */
[----:B------:R-:W1:Y:S01]  /*46a0*/  MUFU.EX2 R43, R43 ;  /* 0x0000002b002b7308 */ /* 0x000e620000000800 */
[--C-:B------:R-:W-:Y:S01]  /*46b0*/  FFMA.FTZ R50, R18, c[0x0][0x2d0], -R122.reuse ;  /* 0x0000b40012327a23 */ /* 0x100fe2000001087a */
[----:B------:R-:W-:Y:S01]  /*46c0*/  PLOP3.LUT P0, PT, PT, PT, UP0, 0x40, 0x0 ;  /* 0x000000000000781c */ /* 0x000fe20003f0e808 */
[----:B------:R-:W-:-:S02]  /*46d0*/  FFMA.FTZ R51, R23, c[0x0][0x2d0], -R122 ;  /* 0x0000b40017337a23 */ /* 0x000fc4000001087a */
[--C-:B------:R-:W-:Y:S02]  /*46e0*/  FFMA.FTZ R45, R21, c[0x0][0x2d0], -R122.reuse ;  /* 0x0000b400152d7a23 */ /* 0x100fe4000001087a */
[--C-:B------:R-:W-:Y:S01]  /*46f0*/  FFMA.FTZ R44, R19, c[0x0][0x2d0], -R122.reuse ;  /* 0x0000b400132c7a23 */ /* 0x100fe2000001087a */
[----:B------:R-:W-:Y:S01]  /*4700*/  MUFU.EX2 R50, R50 ;  /* 0x0000003200327308 */ /* 0x000fe20000000800 */
[--C-:B------:R-:W-:Y:S01]  /*4710*/  FFMA.FTZ R40, R17, c[0x0][0x2d0], -R122.reuse ;  /* 0x0000b40011287a23 */ /* 0x100fe2000001087a */
[----:B------:R-:W-:Y:S01]  /*4720*/  LDSM.16.MT88.4 R20, [R209+0x900] ;  /* 0x00090000d114783b */ /* 0x000fe20000004200 */
[--C-:B------:R-:W-:Y:S02]  /*4730*/  FFMA.FTZ R3, R11, c[0x0][0x2d0], -R122.reuse ;  /* 0x0000b4000b037a23 */ /* 0x100fe4000001087a */
[--C-:B------:R-:W-:Y:S01]  /*4740*/  FFMA.FTZ R2, R9, c[0x0][0x2d0], -R122.reuse ;  /* 0x0000b40009027a23 */ /* 0x100fe2000001087a */
[----:B------:R-:W3:Y:S01]  /*4750*/  LDSM.16.MT88.4 R16, [R208+0x900] ;  /* 0x00090000d010783b */ /* 0x000ee20000004200 */
[--C-:B------:R-:W-:Y:S01]  /*4760*/  FFMA.FTZ R15, R15, c[0x0][0x2d0], -R122.reuse ;  /* 0x0000b4000f0f7a23 */ /* 0x100fe2000001087a */
[----:B------:R-:W4:Y:S01]  /*4770*/  MUFU.EX2 R51, R51 ;  /* 0x0000003300337308 */ /* 0x000f220000000800 */
[----:B-1----:R-:W-:Y:S01]  /*4780*/  F2FP.BF16.PACK_AB R66, R43, R46 ;  /* 0x0000002e2b42723e */ /* 0x002fe200000010ff */
[----:B------:R-:W1:Y:S01]  /*4790*/  LDSM.16.MT88.4 R8, [R212+0x3900] ;  /* 0x00390000d408783b */ /* 0x000e620000004200 */
[----:B------:R-:W-:-:S02]  /*47a0*/  FFMA.FTZ R120, R141, c[0x0][0x2d0], -R122 ;  /* 0x0000b4008d787a23 */ /* 0x000fc4000001087a */
[--C-:B------:R-:W-:Y:S02]  /*47b0*/  FFMA.FTZ R121, R121, c[0x0][0x2d0], -R122.reuse ;  /* 0x0000b40079797a23 */ /* 0x100fe4000001087a */
[--C-:B------:R-:W-:Y:S01]  /*47c0*/  FFMA.FTZ R128, R139, c[0x0][0x2d0], -R122.reuse ;  /* 0x0000b4008b807a23 */ /* 0x100fe2000001087a */
[----:B------:R-:W-:Y:S01]  /*47d0*/  MUFU.EX2 R45, R45 ;  /* 0x0000002d002d7308 */ /* 0x000fe20000000800 */
[--C-:B------:R-:W-:Y:S02]  /*47e0*/  FFMA.FTZ R131, R131, c[0x0][0x2d0], -R122.reuse ;  /* 0x0000b40083837a23 */ /* 0x100fe4000001087a */
[--C-:B------:R-:W-:Y:S02]  /*47f0*/  FFMA.FTZ R139, R148, c[0x0][0x2d0], -R137.reuse ;  /* 0x0000b400948b7a23 */ /* 0x100fe40000010889 */
[--C-:B------:R-:W-:Y:S02]  /*4800*/  FFMA.FTZ R141, R142, c[0x0][0x2d0], -R137.reuse ;  /* 0x0000b4008e8d7a23 */ /* 0x100fe40000010889 */
[----:B------:R-:W-:Y:S01]  /*4810*/  FFMA.FTZ R140, R140, c[0x0][0x2d0], -R137 ;  /* 0x0000b4008c8c7a23 */ /* 0x000fe20000010889 */
[----:B------:R-:W5:Y:S01]  /*4820*/  MUFU.EX2 R44, R44 ;  /* 0x0000002c002c7308 */ /* 0x000f620000000800 */
[----:B----4-:R-:W-:Y:S01]  /*4830*/  F2FP.BF16.PACK_AB R65, R51, R50 ;  /* 0x000000323341723e */ /* 0x010fe200000010ff */
        /* <DEDUP_REMOVED lines=8> */
[----:B-----5:R-:W-:Y:S01]  /*48c0*/  F2FP.BF16.PACK_AB R67, R44, R45 ;  /* 0x0000002d2c43723e */ /* 0x020fe200000010ff */
[----:B------:R-:W4:Y:S01]  /*48d0*/  MUFU.EX2 R42, R42 ;  /* 0x0000002a002a7308 */ /* 0x000f220000000800 */
[----:B------:R-:W-:-:S02]  /*48e0*/  FFMA.FTZ R156, R156, c[0x0][0x2d0], -R137 ;  /* 0x0000b4009c9c7a23 */ /* 0x000fc40000010889 */
[--C-:B------:R-:W-:Y:S02]  /*48f0*/  FFMA.FTZ R150, R150, c[0x0][0x2d0], -R137.reuse ;  /* 0x0000b40096967a23 */ /* 0x100fe40000010889 */
[--C-:B------:R-:W-:Y:S01]  /*4900*/  FFMA.FTZ R155, R157, c[0x0][0x2d0], -R122.reuse ;  /* 0x0000b4009d9b7a23 */ /* 0x100fe2000001087a */
[C---:B------:R-:W-:Y:S01]  /*4910*/  HMMA.16816.F32.BF16 R88, R64.reuse, R92, RZ ;  /* 0x0000005c4058723c */ /* 0x040fe200000418ff */
[--C-:B------:R-:W-:Y:S01]  /*4920*/  FFMA.FTZ R151, R151, c[0x0][0x2d0], -R122.reuse ;  /* 0x0000b40097977a23 */ /* 0x100fe2000001087a */
[----:B------:R-:W-:Y:S01]  /*4930*/  MUFU.EX2 R41, R41 ;  /* 0x0000002900297308 */ /* 0x000fe20000000800 */
[----:B------:R-:W-:Y:S02]  /*4940*/  FFMA.FTZ R154, R143, c[0x0][0x2d0], -R122 ;  /* 0x0000b4008f9a7a23 */ /* 0x000fe4000001087a */
[--C-:B------:R-:W-:Y:S02]  /*4950*/  FFMA.FTZ R136, R136, c[0x0][0x2d0], -R137.reuse ;  /* 0x0000b40088887a23 */ /* 0x100fe40000010889 */
[--C-:B------:R-:W-:Y:S01]  /*4960*/  FFMA.FTZ R143, R134, c[0x0][0x2d0], -R137.reuse ;  /* 0x0000b400868f7a23 */ /* 0x100fe20000010889 */
[----:B------:R-:W-:Y:S01]  /*4970*/  HMMA.16816.F32.BF16 R92, R64, R94, RZ ;  /* 0x0000005e405c723c */ /* 0x000fe200000418ff */
[--C-:B------:R-:W-:Y:S01]  /*4980*/  FFMA.FTZ R132, R132, c[0x0][0x2d0], -R137.reuse ;  /* 0x0000b40084847a23 */ /* 0x100fe20000010889 */
[----:B------:R-:W-:Y:S01]  /*4990*/  MUFU.EX2 R14, R14 ;  /* 0x0000000e000e7308 */ /* 0x000fe20000000800 */
[----:B------:R-:W-:-:S02]  /*49a0*/  FFMA.FTZ R137, R130, c[0x0][0x2d0], -R137 ;  /* 0x0000b40082897a23 */ /* 0x000fc40000010889 */
[--C-:B------:R-:W-:Y:S02]  /*49b0*/  FFMA.FTZ R130, R135, c[0x0][0x2d0], -R122.reuse ;  /* 0x0000b40087827a23 */ /* 0x100fe4000001087a */
[--C-:B------:R-:W-:Y:S01]  /*49c0*/  FFMA.FTZ R133, R133, c[0x0][0x2d0], -R122.reuse ;  /* 0x0000b40085857a23 */ /* 0x100fe2000001087a */
[C---:B------:R-:W-:Y:S01]  /*49d0*/  HMMA.16816.F32.BF16 R96, R64.reuse, R100, RZ ;  /* 0x000000644060723c */ /* 0x040fe200000418ff */
[----:B------:R-:W-:Y:S01]  /*49e0*/  FFMA.FTZ R227, R123, c[0x0][0x2d0], -R122 ;  /* 0x0000b4007be37a23 */ /* 0x000fe2000001087a */
[----:B------:R-:W-:Y:S01]  /*49f0*/  MUFU.EX2 R40, R40 ;  /* 0x0000002800287308 */ /* 0x000fe20000000800 */
[----:B------:R-:W-:Y:S02]  /*4a00*/  FADD.FTZ R49, R49, R48 ;  /* 0x0000003031317221 */ /* 0x000fe40000010000 */
[----:B------:R-:W-:Y:S02]  /*4a10*/  FADD.FTZ R50, R50, R51 ;  /* 0x0000003332327221 */ /* 0x000fe40000010000 */
[----:B------:R-:W-:Y:S01]  /*4a20*/  FADD.FTZ R46, R46, R49 ;  /* 0x000000312e2e7221 */ /* 0x000fe20000010000 */
[----:B------:R-:W-:Y:S02]  /*4a30*/  HMMA.16816.F32.BF16 R100, R64, R102, RZ ;  /* 0x000000664064723c */ /* 0x000fe400000418ff */
[----:B------:R-:W5:Y:S01]  /*4a40*/  MUFU.EX2 R15, R15 ;  /* 0x0000000f000f7308 */ /* 0x000f620000000800 */
[----:B------:R-:W-:-:S05]  /*4a50*/  FADD.FTZ R46, R43, R46 ;  /* 0x0000002e2b2e7221 */ /* 0x000fca0000010000 */
[C---:B------:R-:W-:Y:S02]  /*4a60*/  HMMA.16816.F32.BF16 R112, R64.reuse, R68, RZ ;  /* 0x000000444070723c */ /* 0x040fe400000418ff */
[----:B------:R-:W-:Y:S06]  /*4a70*/  MUFU.EX2 R3, R3 ;  /* 0x0000000300037308 */ /* 0x000fec0000000800 */
[C---:B------:R-:W-:Y:S02]  /*4a80*/  HMMA.16816.F32.BF16 R72, R64.reuse, R76, RZ ;  /* 0x0000004c4048723c */ /* 0x040fe400000418ff */
[----:B------:R-:W1:Y:S06]  /*4a90*/  MUFU.EX2 R2, R2 ;  /* 0x0000000200027308 */ /* 0x000e6c0000000800 */
        /* <DEDUP_REMOVED lines=16> */
[C---:B--2---:R-:W-:Y:S02]  /*4ba0*/  HMMA.16816.F32.BF16 R60, R64.reuse, R4, RZ ;  /* 0x00000004403c723c */ /* 0x044fe400000418ff */
[----:B------:R-:W-:Y:S05]  /*4bb0*/  MUFU.EX2 R138, R138 ;  /* 0x0000008a008a7308 */ /* 0x000fea0000000800 */
[----:B----4-:R-:W-:Y:S01]  /*4bc0*/  F2FP.BF16.PACK_AB R4, R42, R47 ;  /* 0x0000002f2a04723e */ /* 0x010fe200000010ff */
[----:B------:R-:W-:Y:S01]  /*4bd0*/  HMMA.16816.F32.BF16 R64, R64, R6, RZ ;  /* 0x000000064040723c */ /* 0x000fe200000418ff */
[----:B-----5:R-:W-:Y:S01]  /*4be0*/  F2FP.BF16.PACK_AB R5, R15, R40 ;  /* 0x000000280f05723e */ /* 0x020fe200000010ff */
[----:B------:R-:W2:Y:S01]  /*4bf0*/  MUFU.EX2 R139, R139 ;  /* 0x0000008b008b7308 */ /* 0x000ea20000000800 */
[----:B------:R-:W-:-:S04]  /*4c00*/  FADD.FTZ R47, R47, R46 ;  /* 0x0000002e2f2f7221 */ /* 0x000fc80000010000 */
[----:B------:R-:W-:Y:S01]  /*4c10*/  F2FP.BF16.PACK_AB R6, R14, R41 ;  /* 0x000000290e06723e */ /* 0x000fe200000010ff */
[----:B------:R-:W-:Y:S01]  /*4c20*/  FADD.FTZ R42, R42, R47 ;  /* 0x0000002f2a2a7221 */ /* 0x000fe20000010000 */
[----:B-1----:R-:W-:Y:S01]  /*4c30*/  F2FP.BF16.PACK_AB R7, R2, R3 ;  /* 0x000000030207723e */ /* 0x002fe200000010ff */
[----:B------:R-:W-:Y:S02]  /*4c40*/  MUFU.EX2 R141, R141 ;  /* 0x0000008d008d7308 */ /* 0x000fe40000000800 */
[----:B------:R-:W-:-:S04]  /*4c50*/  FADD.FTZ R41, R41, R42 ;  /* 0x0000002a29297221 */ /* 0x000fc80000010000 */
[C---:B---3--:R-:W-:Y:S01]  /*4c60*/  HMMA.16816.F32.BF16 R88, R4.reuse, R16, R88 ;  /* 0x000000100458723c */ /* 0x048fe20000041858 */
[----:B------:R-:W-:Y:S01]  /*4c70*/  FADD.FTZ R14, R14, R41 ;  /* 0x000000290e0e7221 */ /* 0x000fe20000010000 */
[----:B------:R-:W1:Y:S06]  /*4c80*/  MUFU.EX2 R140, R140 ;  /* 0x0000008c008c7308 */ /* 0x000e6c0000000800 */
[C---:B------:R-:W-:Y:S01]  /*4c90*/  HMMA.16816.F32.BF16 R92, R4.reuse, R18, R92 ;  /* 0x00000012045c723c */ /* 0x040fe2000004185c */
[----:B------:R-:W3:Y:S01]  /*4ca0*/  LDSM.16.MT88.4 R16, [R208+0x3900] ;  /* 0x00390000d010783b */ /* 0x000ee20000004200 */
[----:B------:R-:W-:Y:S06]  /*4cb0*/  MUFU.EX2 R142, R142 ;  /* 0x0000008e008e7308 */ /* 0x000fec0000000800 */
[C---:B------:R-:W-:Y:S02]  /*4cc0*/  HMMA.16816.F32.BF16 R96, R4.reuse, R8, R96 ;  /* 0x000000080460723c */ /* 0x040fe40000041860 */
[----:B------:R-:W4:Y:S06]  /*4cd0*/  MUFU.EX2 R149, R149 ;  /* 0x0000009500957308 */ /* 0x000f2c0000000800 */
[C---:B------:R-:W-:Y:S01]  /*4ce0*/  HMMA.16816.F32.BF16 R100, R4.reuse, R10, R100 ;  /* 0x0000000a0464723c */ /* 0x040fe20000041864 */
[----:B------:R-:W5:Y:S01]  /*4cf0*/  LDSM.16.MT88.4 R8, [R208+0x1100] ;  /* 0x00110000d008783b */ /* 0x000f620000004200 */
[----:B------:R-:W-:Y:S06]  /*4d00*/  MUFU.EX2 R148, R148 ;  /* 0x0000009400947308 */ /* 0x000fec0000000800 */
[C---:B------:R-:W-:Y:S02]  /*4d10*/  HMMA.16816.F32.BF16 R112, R4.reuse, R28, R112 ;  /* 0x0000001c0470723c */ /* 0x040fe40000041870 */
[----:B------:R-:W1:Y:S06]  /*4d20*/  MUFU.EX2 R153, R153 ;  /* 0x0000009900997308 */ /* 0x000e6c0000000800 */
[C---:B------:R-:W-:Y:S01]  /*4d30*/  HMMA.16816.F32.BF16 R68, R4.reuse, R30, R68 ;  /* 0x0000001e0444723c */ /* 0x040fe20000041844 */
[----:B------:R-:W-:Y:S01]  /*4d40*/  LDSM.16.MT88.4 R28, [R212+0x1100] ;  /* 0x00110000d41c783b */ /* 0x000fe20000004200 */
[----:B------:R-:W-:Y:S06]  /*4d50*/  MUFU.EX2 R156, R156 ;  /* 0x0000009c009c7308 */ /* 0x000fec0000000800 */
[C---:B------:R-:W-:Y:S02]  /*4d60*/  HMMA.16816.F32.BF16 R72, R4.reuse, R24, R72 ;  /* 0x000000180448723c */ /* 0x040fe40000041848 */
[----:B------:R-:W1:Y:S06]  /*4d70*/  MUFU.EX2 R159, R159 ;  /* 0x0000009f009f7308 */ /* 0x000e6c0000000800 */
[C---:B------:R-:W-:Y:S01]  /*4d80*/  HMMA.16816.F32.BF16 R76, R4.reuse, R26, R76 ;  /* 0x0000001a044c723c */ /* 0x040fe2000004184c */
[----:B------:R-:W1:Y:S01]  /*4d90*/  LDSM.16.MT88.4 R24, [R210+0x1100] ;  /* 0x00110000d218783b */ /* 0x000e620000004200 */
        /* <DEDUP_REMOVED lines=16> */
[C---:B---3--:R-:W-:Y:S02]  /*4ea0*/  HMMA.16816.F32.BF16 R60, R4.reuse, R16, R60 ;  /* 0x00000010043c723c */ /* 0x048fe4000004183c */
[----:B------:R-:W3:Y:S06]  /*4eb0*/  MUFU.EX2 R143, R143 ;  /* 0x0000008f008f7308 */ /* 0x000eec0000000800 */
[----:B------:R-:W-:Y:S01]  /*4ec0*/  HMMA.16816.F32.BF16 R64, R4, R18, R64 ;  /* 0x000000120440723c */ /* 0x000fe20000041840 */
[----:B------:R-:W2:Y:S01]  /*4ed0*/  LDSM.16.MT88.4 R16, [R212+0x4100] ;  /* 0x00410000d410783b */ /* 0x000ea20000004200 */
[----:B------:R-:W-:Y:S05]  /*4ee0*/  MUFU.EX2 R132, R132 ;  /* 0x0000008400847308 */ /* 0x000fea0000000800 */
[C---:B------:R-:W-:Y:S01]  /*4ef0*/  F2FP.BF16.PACK_AB R4, R116.reuse, R119 ;  /* 0x000000777404723e */ /* 0x040fe200000010ff */
[----:B------:R-:W-:Y:S01]  /*4f00*/  FADD.FTZ R119, R119, R14 ;  /* 0x0000000e77777221 */ /* 0x000fe20000010000 */
[----:B------:R-:W-:Y:S01]  /*4f10*/  F2FP.BF16.PACK_AB R6, R117, R118 ;  /* 0x000000767506723e */ /* 0x000fe200000010ff */
[----:B------:R-:W1:Y:S01]  /*4f20*/  MUFU.EX2 R137, R137 ;  /* 0x0000008900897308 */ /* 0x000e620000000800 */
[----:B------:R-:W-:Y:S01]  /*4f30*/  F2FP.BF16.PACK_AB R5, R121, R120 ;  /* 0x000000787905723e */ /* 0x000fe200000010ff */
[----:B------:R-:W-:Y:S01]  /*4f40*/  FADD.FTZ R119, R116, R119 ;  /* 0x0000007774777221 */ /* 0x000fe20000010000 */
[----:B------:R-:W-:-:S03]  /*4f50*/  F2FP.BF16.PACK_AB R7, R131, R128 ;  /* 0x000000808307723e */ /* 0x000fc600000010ff */
[----:B------:R-:W-:Y:S02]  /*4f60*/  FADD.FTZ R118, R118, R119 ;  /* 0x0000007776767221 */ /* 0x000fe40000010000 */
[----:B------:R-:W-:Y:S02]  /*4f70*/  MUFU.EX2 R130, R130 ;  /* 0x0000008200827308 */ /* 0x000fe40000000800 */
[----:B-----5:R-:W-:Y:S01]  /*4f80*/  HMMA.16816.F32.BF16 R88, R4, R8, R88 ;  /* 0x000000080458723c */ /* 0x020fe20000041858 */
[----:B------:R-:W-:-:S05]  /*4f90*/  FADD.FTZ R117, R117, R118 ;  /* 0x0000007675757221 */ /* 0x000fca0000010000 */
[----:B------:R-:W5:Y:S02]  /*4fa0*/  MUFU.EX2 R133, R133 ;  /* 0x0000008500857308 */ /* 0x000f640000000800 */
[C---:B------:R-:W-:Y:S01]  /*4fb0*/  HMMA.16816.F32.BF16 R92, R4.reuse, R10, R92 ;  /* 0x0000000a045c723c */ /* 0x040fe2000004185c */
[----:B------:R-:W3:Y:S05]  /*4fc0*/  LDSM.16.MT88.4 R8, [R208+0x4100] ;  /* 0x00410000d008783b */ /* 0x000eea0000004200 */
[----:B------:R-:W-:Y:S02]  /*4fd0*/  MUFU.EX2 R227, R227 ;  /* 0x000000e300e37308 */ /* 0x000fe40000000800 */
[C---:B-1----:R-:W-:Y:S08]  /*4fe0*/  HMMA.16816.F32.BF16 R72, R4.reuse, R24, R72 ;  /* 0x000000180448723c */ /* 0x042ff00000041848 */
[C---:B--2---:R-:W-:Y:S08]  /*4ff0*/  HMMA.16816.F32.BF16 R96, R4.reuse, R16, R96 ;  /* 0x000000100460723c */ /* 0x044ff00000041860 */
[C---:B------:R-:W-:Y:S01]  /*5000*/  HMMA.16816.F32.BF16 R100, R4.reuse, R18, R100 ;  /* 0x000000120464723c */ /* 0x040fe20000041864 */
[----:B------:R-:W1:Y:S07]  /*5010*/  LDSM.16.MT88.4 R16, [R208+0x1900] ;  /* 0x00190000d010783b */ /* 0x000e6e0000004200 */
[C---:B------:R-:W-:Y:S01]  /*5020*/  HMMA.16816.F32.BF16 R76, R4.reuse, R26, R76 ;  /* 0x0000001a044c723c */ /* 0x040fe2000004184c */
[----:B------:R-:W-:Y:S07]  /*5030*/  LDSM.16.MT88.4 R24, [R210+0x1900] ;  /* 0x00190000d218783b */ /* 0x000fee0000004200 */
[C---:B------:R-:W-:Y:S08]  /*5040*/  HMMA.16816.F32.BF16 R108, R4.reuse, R36, R108 ;  /* 0x00000024046c723c */ /* 0x040ff0000004186c */
[C---:B---3--:R-:W-:Y:S08]  /*5050*/  HMMA.16816.F32.BF16 R60, R4.reuse, R8, R60 ;  /* 0x00000008043c723c */ /* 0x048ff0000004183c */
[C---:B------:R-:W-:Y:S01]  /*5060*/  HMMA.16816.F32.BF16 R64, R4.reuse, R10, R64 ;  /* 0x0000000a0440723c */ /* 0x040fe20000041840 */
[----:B------:R-:W2:Y:S07]  /*5070*/  LDSM.16.MT88.4 R8, [R212+0x4900] ;  /* 0x00490000d408783b */ /* 0x000eae0000004200 */
[C---:B------:R-:W-:Y:S01]  /*5080*/  HMMA.16816.F32.BF16 R104, R4.reuse, R38, R104 ;  /* 0x000000260468723c */ /* 0x040fe20000041868 */
[----:B------:R-:W3:Y:S07]  /*5090*/  LDSM.16.MT88.4 R36, [R210+0x4900] ;  /* 0x00490000d224783b */ /* 0x000eee0000004200 */
[C---:B------:R-:W-:Y:S08]  /*50a0*/  HMMA.16816.F32.BF16 R112, R4.reuse, R28, R112 ;  /* 0x0000001c0470723c */ /* 0x040ff00000041870 */
[C---:B------:R-:W-:Y:S01]  /*50b0*/  HMMA.16816.F32.BF16 R68, R4.reuse, R30, R68 ;  /* 0x0000001e0444723c */ /* 0x040fe20000041844 */
[----:B------:R-:W1:Y:S07]  /*50c0*/  LDSM.16.MT88.4 R28, [R212+0x1900] ;  /* 0x00190000d41c783b */ /* 0x000e6e0000004200 */
[C---:B------:R-:W-:Y:S08]  /*50d0*/  HMMA.16816.F32.BF16 R80, R4.reuse, R20, R80 ;  /* 0x000000140450723c */ /* 0x040ff00000041850 */
[C---:B------:R-:W-:Y:S01]  /*50e0*/  HMMA.16816.F32.BF16 R84, R4.reuse, R22, R84 ;  /* 0x000000160454723c */ /* 0x040fe20000041854 */
[----:B------:R-:W2:Y:S07]  /*50f0*/  LDSM.16.MT88.4 R20, [R209+0x1900] ;  /* 0x00190000d114783b */ /* 0x000eae0000004200 */
[C---:B------:R-:W-:Y:S08]  /*5100*/  HMMA.16816.F32.BF16 R52, R4.reuse, R32, R52 ;  /* 0x000000200434723c */ /* 0x040ff00000041834 */
[----:B------:R-:W-:Y:S01]  /*5110*/  HMMA.16816.F32.BF16 R56, R4, R34, R56 ;  /* 0x000000220438723c */ /* 0x000fe20000041838 */
[----:B------:R-:W3:Y:S06]  /*5120*/  LDSM.16.MT88.4 R32, [R209+0x4900] ;  /* 0x00490000d120783b */ /* 0x000eec0000004200 */
[----:B------:R-:W-:Y:S01]  /*5130*/  F2FP.BF16.PACK_AB R4, R139, R138 ;  /* 0x0000008a8b04723e */ /* 0x000fe200000010ff */
[----:B------:R-:W-:Y:S01]  /*5140*/  FADD.FTZ R138, R138, R117 ;  /* 0x000000758a8a7221 */ /* 0x000fe20000010000 */
[----:B------:R-:W-:-:S02]  /*5150*/  F2FP.BF16.PACK_AB R6, R140, R141 ;  /* 0x0000008d8c06723e */ /* 0x000fc400000010ff */
[----:B----4-:R-:W-:Y:S01]  /*5160*/  F2FP.BF16.PACK_AB R5, R149, R142 ;  /* 0x0000008e9505723e */ /* 0x010fe200000010ff */
[----:B------:R-:W-:Y:S01]  /*5170*/  FADD.FTZ R138, R139, R138 ;  /* 0x0000008a8b8a7221 */ /* 0x000fe20000010000 */
[----:B------:R-:W-:-:S03]  /*5180*/  F2FP.BF16.PACK_AB R7, R153, R148 ;  /* 0x000000949907723e */ /* 0x000fc600000010ff */
[----:B------:R-:W-:-:S04]  /*5190*/  FADD.FTZ R141, R141, R138 ;  /* 0x0000008a8d8d7221 */ /* 0x000fc80000010000 */
[----:B-1----:R-:W-:Y:S01]  /*51a0*/  HMMA.16816.F32.BF16 R88, R4, R16, R88 ;  /* 0x000000100458723c */ /* 0x002fe20000041858 */
[----:B------:R-:W-:-:S07]  /*51b0*/  FADD.FTZ R141, R140, R141 ;  /* 0x0000008d8c8d7221 */ /* 0x000fce0000010000 */
[C---:B------:R-:W-:Y:S01]  /*51c0*/  HMMA.16816.F32.BF16 R92, R4.reuse, R18, R92 ;  /* 0x00000012045c723c */ /* 0x040fe2000004185c */
[----:B------:R-:W1:Y:S07]  /*51d0*/  LDSM.16.MT88.4 R16, [R208+0x4900] ;  /* 0x00490000d010783b */ /* 0x000e6e0000004200 */
[C---:B--2---:R-:W-:Y:S08]  /*51e0*/  HMMA.16816.F32.BF16 R96, R4.reuse, R8, R96 ;  /* 0x000000080460723c */ /* 0x044ff00000041860 */
[C---:B------:R-:W-:Y:S01]  /*51f0*/  HMMA.16816.F32.BF16 R100, R4.reuse, R10, R100 ;  /* 0x0000000a0464723c */ /* 0x040fe20000041864 */
[----:B------:R-:W2:Y:S07]  /*5200*/  LDSM.16.MT88.4 R8, [R208+0x2100] ;  /* 0x00210000d008783b */ /* 0x000eae0000004200 */
[C---:B------:R-:W-:Y:S08]  /*5210*/  HMMA.16816.F32.BF16 R72, R4.reuse, R24, R72 ;  /* 0x000000180448723c */ /* 0x040ff00000041848 */
[C---:B------:R-:W-:Y:S01]  /*5220*/  HMMA.16816.F32.BF16 R76, R4.reuse, R26, R76 ;  /* 0x0000001a044c723c */ /* 0x040fe2000004184c */
[----:B------:R-:W4:Y:S07]  /*5230*/  LDSM.16.MT88.4 R24, [R210+0x2100] ;  /* 0x00210000d218783b */ /* 0x000f2e0000004200 */
[C---:B---3--:R-:W-:Y:S08]  /*5240*/  HMMA.16816.F32.BF16 R108, R4.reuse, R36, R108 ;  /* 0x00000024046c723c */ /* 0x048ff0000004186c */
[C---:B------:R-:W-:Y:S01]  /*5250*/  HMMA.16816.F32.BF16 R104, R4.reuse, R38, R104 ;  /* 0x000000260468723c */ /* 0x040fe20000041868 */
[----:B------:R-:W3:Y:S07]  /*5260*/  LDSM.16.MT88.4 R36, [R210+0x5100] ;  /* 0x00510000d224783b */ /* 0x000eee0000004200 */
[C---:B------:R-:W-:Y:S08]  /*5270*/  HMMA.16816.F32.BF16 R112, R4.reuse, R28, R112 ;  /* 0x0000001c0470723c */ /* 0x040ff00000041870 */
[C---:B------:R-:W-:Y:S01]  /*5280*/  HMMA.16816.F32.BF16 R68, R4.reuse, R30, R68 ;  /* 0x0000001e0444723c */ /* 0x040fe20000041844 */
[----:B------:R-:W2:Y:S07]  /*5290*/  LDSM.16.MT88.4 R28, [R212+0x2100] ;  /* 0x00210000d41c783b */ /* 0x000eae0000004200 */
[C---:B------:R-:W-:Y:S08]  /*52a0*/  HMMA.16816.F32.BF16 R80, R4.reuse, R20, R80 ;  /* 0x000000140450723c */ /* 0x040ff00000041850 */
[C---:B------:R-:W-:Y:S01]  /*52b0*/  HMMA.16816.F32.BF16 R84, R4.reuse, R22, R84 ;  /* 0x000000160454723c */ /* 0x040fe20000041854 */
[----:B------:R-:W2:Y:S07]  /*52c0*/  LDSM.16.MT88.4 R20, [R209+0x2100] ;  /* 0x00210000d114783b */ /* 0x000eae0000004200 */
        /* <DEDUP_REMOVED lines=8> */
[----:B------:R-:W-:-:S02]  /*5350*/  F2FP.BF16.PACK_AB R6, R150, R161 ;  /* 0x000000a19606723e */ /* 0x000fc400000010ff */
[----:B------:R-:W-:Y:S01]  /*5360*/  F2FP.BF16.PACK_AB R5, R155, R152 ;  /* 0x000000989b05723e */ /* 0x000fe200000010ff */
[----:B------:R-:W-:Y:S01]  /*5370*/  FADD.FTZ R156, R159, R156 ;  /* 0x0000009c9f9c7221 */ /* 0x000fe20000010000 */
[----:B------:R-:W-:-:S03]  /*5380*/  F2FP.BF16.PACK_AB R7, R154, R151 ;  /* 0x000000979a07723e */ /* 0x000fc600000010ff */
[----:B------:R-:W-:-:S04]  /*5390*/  FADD.FTZ R161, R161, R156 ;  /* 0x0000009ca1a17221 */ /* 0x000fc80000010000 */
[----:B--2---:R-:W-:Y:S01]  /*53a0*/  HMMA.16816.F32.BF16 R88, R4, R8, R88 ;  /* 0x000000080458723c */ /* 0x004fe20000041858 */
[----:B------:R-:W-:-:S07]  /*53b0*/  FADD.FTZ R161, R150, R161 ;  /* 0x000000a196a17221 */ /* 0x000fce0000010000 */
[C---:B------:R-:W-:Y:S01]  /*53c0*/  HMMA.16816.F32.BF16 R92, R4.reuse, R10, R92 ;  /* 0x0000000a045c723c */ /* 0x040fe2000004185c */
[----:B------:R-:W2:Y:S07]  /*53d0*/  LDSM.16.MT88.4 R8, [R208+0x5100] ;  /* 0x00510000d008783b */ /* 0x000eae0000004200 */
[C---:B----4-:R-:W-:Y:S08]  /*53e0*/  HMMA.16816.F32.BF16 R72, R4.reuse, R24, R72 ;  /* 0x000000180448723c */ /* 0x050ff00000041848 */
[C---:B------:R-:W-:Y:S01]  /*53f0*/  HMMA.16816.F32.BF16 R76, R4.reuse, R26, R76 ;  /* 0x0000001a044c723c */ /* 0x040fe2000004184c */
[----:B------:R-:W4:Y:S07]  /*5400*/  LDSM.16.MT88.4 R24, [R210+0x2900] ;  /* 0x00290000d218783b */ /* 0x000f2e0000004200 */
[C---:B---3--:R-:W-:Y:S07]  /*5410*/  HMMA.16816.F32.BF16 R108, R4.reuse, R36, R108 ;  /* 0x00000024046c723c */ /* 0x048fee000004186c */
[----:B------:R-:W-:Y:S01]  /*5420*/  FFMA.FTZ R36, R129, c[0x0][0x2d0], -R122 ;  /* 0x0000b40081247a23 */ /* 0x000fe2000001087a */
[C---:B------:R-:W-:Y:S05]  /*5430*/  HMMA.16816.F32.BF16 R112, R4.reuse, R28, R112 ;  /* 0x0000001c0470723c */ /* 0x040fea0000041870 */
[----:B------:R-:W3:Y:S03]  /*5440*/  MUFU.EX2 R36, R36 ;  /* 0x0000002400247308 */ /* 0x000ee60000000800 */
[C---:B------:R-:W-:Y:S01]  /*5450*/  HMMA.16816.F32.BF16 R68, R4.reuse, R30, R68 ;  /* 0x0000001e0444723c */ /* 0x040fe20000041844 */
[----:B------:R-:W-:Y:S07]  /*5460*/  LDSM.16.MT88.4 R28, [R212+0x2900] ;  /* 0x00290000d41c783b */ /* 0x000fee0000004200 */
[C---:B------:R-:W-:Y:S08]  /*5470*/  HMMA.16816.F32.BF16 R80, R4.reuse, R20, R80 ;  /* 0x000000140450723c */ /* 0x040ff00000041850 */
[C---:B------:R-:W-:Y:S01]  /*5480*/  HMMA.16816.F32.BF16 R84, R4.reuse, R22, R84 ;  /* 0x000000160454723c */ /* 0x040fe20000041854 */
[----:B------:R-:W2:Y:S07]  /*5490*/  LDSM.16.MT88.4 R20, [R209+0x2900] ;  /* 0x00290000d114783b */ /* 0x000eae0000004200 */
[C---:B-1----:R-:W-:Y:S08]  /*54a0*/  HMMA.16816.F32.BF16 R96, R4.reuse, R16, R96 ;  /* 0x000000100460723c */ /* 0x042ff00000041860 */
[C---:B------:R-:W-:Y:S01]  /*54b0*/  HMMA.16816.F32.BF16 R100, R4.reuse, R18, R100 ;  /* 0x000000120464723c */ /* 0x040fe20000041864 */
[----:B------:R-:W1:Y:S07]  /*54c0*/  LDSM.16.MT88.4 R16, [R208+0x2900] ;  /* 0x00290000d010783b */ /* 0x000e6e0000004200 */
[C---:B------:R-:W-:Y:S08]  /*54d0*/  HMMA.16816.F32.BF16 R104, R4.reuse, R38, R104 ;  /* 0x000000260468723c */ /* 0x040ff00000041868 */
[C---:B------:R-:W-:Y:S08]  /*54e0*/  HMMA.16816.F32.BF16 R52, R4.reuse, R32, R52 ;  /* 0x000000200434723c */ /* 0x040ff00000041834 */
[C---:B------:R-:W-:Y:S08]  /*54f0*/  HMMA.16816.F32.BF16 R56, R4.reuse, R34, R56 ;  /* 0x000000220438723c */ /* 0x040ff00000041838 */
[C---:B--2---:R-:W-:Y:S08]  /*5500*/  HMMA.16816.F32.BF16 R60, R4.reuse, R8, R60 ;  /* 0x00000008043c723c */ /* 0x044ff0000004183c */
[----:B------:R-:W-:Y:S01]  /*5510*/  HMMA.16816.F32.BF16 R64, R4, R10, R64 ;  /* 0x0000000a0440723c */ /* 0x000fe20000041840 */
[----:B------:R-:W2:Y:S06]  /*5520*/  LDSM.16.MT88.4 R8, [R212+0x5900] ;  /* 0x00590000d408783b */ /* 0x000eac0000004200 */
[----:B------:R-:W-:Y:S01]  /*5530*/  F2FP.BF16.PACK_AB R4, R143, R136 ;  /* 0x000000888f04723e */ /* 0x000fe200000010ff */
[----:B------:R-:W-:Y:S01]  /*5540*/  FADD.FTZ R136, R136, R161 ;  /* 0x000000a188887221 */ /* 0x000fe20000010000 */
[----:B------:R-:W-:-:S02]  /*5550*/  F2FP.BF16.PACK_AB R6, R137, R132 ;  /* 0x000000848906723e */ /* 0x000fc400000010ff */
[----:B-----5:R-:W-:Y:S01]  /*5560*/  F2FP.BF16.PACK_AB R5, R133, R130 ;  /* 0x000000828505723e */ /* 0x020fe200000010ff */
[----:B------:R-:W-:Y:S01]  /*5570*/  FADD.FTZ R143, R143, R136 ;  /* 0x000000888f8f7221 */ /* 0x000fe20000010000 */
[----:B---3--:R-:W-:-:S03]  /*5580*/  F2FP.BF16.PACK_AB R7, R227, R36 ;  /* 0x00000024e307723e */ /* 0x008fc600000010ff */
[----:B------:R-:W-:-:S04]  /*5590*/  FADD.FTZ R132, R132, R143 ;  /* 0x0000008f84847221 */ /* 0x000fc80000010000 */
[----:B----4-:R-:W-:Y:S01]  /*55a0*/  HMMA.16816.F32.BF16 R72, R4, R24, R72 ;  /* 0x000000180448723c */ /* 0x010fe20000041848 */
[----:B------:R-:W-:-:S06]  /*55b0*/  FADD.FTZ R228, R137, R132 ;  /* 0x0000008489e47221 */ /* 0x000fcc0000010000 */
[----:B------:R-:W-:Y:S01]  /*55c0*/  FADD.FTZ R25, R45, R50 ;  /* 0x000000322d197221 */ /* 0x000fe20000010000 */
[----:B------:R-:W-:Y:S03]  /*55d0*/  HMMA.16816.F32.BF16 R80, R4, R20, R80 ;  /* 0x000000140450723c */ /* 0x000fe60000041850 */
[----:B------:R-:W-:-:S04]  /*55e0*/  FADD.FTZ R25, R44, R25 ;  /* 0x000000192c197221 */ /* 0x000fc80000010000 */
[----:B------:R-:W-:Y:S01]  /*55f0*/  FADD.FTZ R24, R40, R25 ;  /* 0x0000001928187221 */ /* 0x000fe20000010000 */
[----:B------:R-:W-:Y:S01]  /*5600*/  HMMA.16816.F32.BF16 R84, R4, R22, R84 ;  /* 0x000000160454723c */ /* 0x000fe20000041854 */
[----:B------:R-:W3:Y:S02]  /*5610*/  LDSM.16.MT88.4 R20, [R210+0x5900] ;  /* 0x00590000d214783b */ /* 0x000ee40000004200 */
[----:B------:R-:W-:-:S04]  /*5620*/  FADD.FTZ R24, R15, R24 ;  /* 0x000000180f187221 */ /* 0x000fc80000010000 */
[----:B------:R-:W-:Y:S01]  /*5630*/  FADD.FTZ R3, R3, R24 ;  /* 0x0000001803037221 */ /* 0x000fe20000010000 */
[----:B-1----:R-:W-:Y:S03]  /*5640*/  HMMA.16816.F32.BF16 R88, R4, R16, R88 ;  /* 0x000000100458723c */ /* 0x002fe60000041858 */
[----:B------:R-:W-:-:S04]  /*5650*/  FADD.FTZ R3, R2, R3 ;  /* 0x0000000302037221 */ /* 0x000fc80000010000 */
[----:B------:R-:W-:Y:S01]  /*5660*/  FADD.FTZ R120, R120, R3 ;  /* 0x0000000378787221 */ /* 0x000fe20000010000 */
[----:B------:R-:W-:Y:S01]  /*5670*/  HMMA.16816.F32.BF16 R92, R4, R18, R92 ;  /* 0x00000012045c723c */ /* 0x000fe2000004185c */
[----:B------:R-:W1:Y:S02]  /*5680*/  LDSM.16.MT88.4 R16, [R209+0x5900] ;  /* 0x00590000d110783b */ /* 0x000e640000004200 */
[----:B------:R-:W-:-:S04]  /*5690*/  FADD.FTZ R121, R121, R120 ;  /* 0x0000007879797221 */ /* 0x000fc80000010000 */
[----:B------:R-:W-:Y:S01]  /*56a0*/  FADD.FTZ R128, R128, R121 ;  /* 0x0000007980807221 */ /* 0x000fe20000010000 */
[----:B--2---:R-:W-:Y:S03]  /*56b0*/  HMMA.16816.F32.BF16 R96, R4, R8, R96 ;  /* 0x000000080460723c */ /* 0x004fe60000041860 */
[----:B------:R-:W-:-:S04]  /*56c0*/  FADD.FTZ R131, R131, R128 ;  /* 0x0000008083837221 */ /* 0x000fc80000010000 */
[----:B------:R-:W-:Y:S01]  /*56d0*/  FADD.FTZ R142, R142, R131 ;  /* 0x000000838e8e7221 */ /* 0x000fe20000010000 */
[----:B------:R-:W-:Y:S01]  /*56e0*/  HMMA.16816.F32.BF16 R100, R4, R10, R100 ;  /* 0x0000000a0464723c */ /* 0x000fe20000041864 */
[----:B------:R-:W2:Y:S02]  /*56f0*/  LDSM.16.MT88.4 R8, [R208+0x5900] ;  /* 0x00590000d008783b */ /* 0x000ea40000004200 */
[----:B------:R-:W-:-:S04]  /*5700*/  FADD.FTZ R149, R149, R142 ;  /* 0x0000008e95957221 */ /* 0x000fc80000010000 */
[----:B------:R-:W-:Y:S01]  /*5710*/  FADD.FTZ R148, R148, R149 ;  /* 0x0000009594947221 */ /* 0x000fe20000010000 */
[----:B------:R-:W-:Y:S03]  /*5720*/  HMMA.16816.F32.BF16 R112, R4, R28, R112 ;  /* 0x0000001c0470723c */ /* 0x000fe60000041870 */
        /* <DEDUP_REMOVED lines=8> */
[----:B---3--:R-:W-:Y:S03]  /*57b0*/  HMMA.16816.F32.BF16 R108, R4, R20, R108 ;  /* 0x00000014046c723c */ /* 0x008fe6000004186c */
[----:B------:R-:W-:-:S04]  /*57c0*/  FADD.FTZ R133, R133, R130 ;  /* 0x0000008285857221 */ /* 0x000fc80000010000 */
[----:B------:R-:W-:Y:S01]  /*57d0*/  FADD.FTZ R36, R36, R133 ;  /* 0x0000008524247221 */ /* 0x000fe20000010000 */
[----:B------:R-:W-:Y:S03]  /*57e0*/  HMMA.16816.F32.BF16 R104, R4, R22, R104 ;  /* 0x000000160468723c */ /* 0x000fe60000041868 */
[----:B------:R-:W-:-:S05]  /*57f0*/  FADD.FTZ R227, R227, R36 ;  /* 0x00000024e3e37221 */ /* 0x000fca0000010000 */
[C---:B-1----:R-:W-:Y:S08]  /*5800*/  HMMA.16816.F32.BF16 R52, R4.reuse, R16, R52 ;  /* 0x000000100434723c */ /* 0x042ff00000041834 */
[C---:B------:R-:W-:Y:S08]  /*5810*/  HMMA.16816.F32.BF16 R56, R4.reuse, R18, R56 ;  /* 0x000000120438723c */ /* 0x040ff00000041838 */
[C---:B--2---:R-:W-:Y:S08]  /*5820*/  HMMA.16816.F32.BF16 R60, R4.reuse, R8, R60 ;  /* 0x00000008043c723c */ /* 0x044ff0000004183c */
[----:B------:R-:W-:Y:S01]  /*5830*/  HMMA.16816.F32.BF16 R64, R4, R10, R64 ;  /* 0x0000000a0440723c */ /* 0x000fe20000041840 */
[----:B------:R-:W-:Y:S07]  /*5840*/  @P0 BRA `(.L_x_175) ;  /* 0x0000015000000947 */ /* 0x000fee0003800000 */
[----:B------:R-:W-:Y:S01]  /*5850*/  ISETP.LT.AND P0, PT, RZ, UR14, PT ;  /* 0x0000000eff007c0c */ /* 0x000fe2000bf01270 */
[----:B------:R-:W-:-:S02]  /*5860*/  UIADD3 UR16, UR14, -0x1, URZ ;  /* 0xffffffff0e107890 */ /* 0x000fc4000fffe03f */
[----:B------:R-:W-:-:S10]  /*5870*/  ULDC UR4, c[0x0][0x32c] ;  /* 0x0000cb0000047ab9 */ /* 0x000fd40000000800 */
[----:B------:R-:W-:Y:S05]  /*5880*/  @P0 BRA `(.L_x_176) ;  /* 0x0000008000000947 */ /* 0x000fea0003800000 */
[----:B------:R-:W-:Y:S02]  /*5890*/  UISETP.NE.AND UP2, UPT, UR4, 0x1, UPT ;  /* 0x000000010400788c */ /* 0x000fe4000bf45270 */
[----:B------:R-:W-:-:S03]  /*58a0*/  UIADD3 UR16, -UR14, URZ, URZ ;  /* 0x0000003f0e107290 */ /* 0x000fc6000fffe13f */
[----:B------:R-:W-:Y:S02]  /*58b0*/  ULDC.64 UR14, c[0x0][0x330] ;  /* 0x0000cc00000e7ab9 */ /* 0x000fe40000000a00 */
[----:B------:R-:W-:-:S07]  /*58c0*/  UIMAD.WIDE.U32 UR18, UR16, UR14, URZ ;  /* 0x0000000e101272a5 */ /* 0x000fce000f8e003f */
[----:B------:R-:W-:Y:S02]  /*58d0*/  @UP2 UMOV UR17, UR19 ;  /* 0x0000001300112c82 */ /* 0x000fe40008000000 */
[----:B------:R-:W-:-:S04]  /*58e0*/  @UP2 USHF.R.U32.HI UR16, URZ, UR15, UR17 ;  /* 0x0000000f3f102299 */ /* 0x000fc80008011611 */
[----:B------:R-:W-:Y:S01]  /*58f0*/  ULOP3.LUT UR16, URZ, UR16, URZ, 0x33, !UPT ;  /* 0x000000103f107292 */ /* 0x000fe2000f8e333f */
[----:B------:R-:W-:Y:S05]  /*5900*/  BRA `(.L_x_177) ;  /* 0x0000005000007947 */ /* 0x000fea0003800000 */
.L_x_176:
[----:B------:R-:W-:Y:S02]  /*5910*/  UISETP.NE.AND UP2, UPT, UR4, 0x1, UPT ;  /* 0x000000010400788c */ /* 0x000fe4000bf45270 */
[----:B------:R-:W-:Y:S02]  /*5920*/  ULDC.64 UR14, c[0x0][0x330] ;  /* 0x0000cc00000e7ab9 */ /* 0x000fe40000000a00 */
[----:B------:R-:W-:-:S07]  /*5930*/  UIMAD.WIDE.U32 UR18, UR16, UR14, URZ ;  /* 0x0000000e101272a5 */ /* 0x000fce000f8e003f */
[----:B------:R-:W-:Y:S02]  /*5940*/  @UP2 UMOV UR17, UR19 ;  /* 0x0000001300112c82 */ /* 0x000fe40008000000 */
[----:B------:R-:W-:Y:S02]  /*5950*/  @UP2 USHF.R.U32.HI UR16, URZ, UR15, UR17 ;  /* 0x0000000f3f102299 */ /* 0x000fe40008011611 */
.L_x_177:
[----:B------:R-:W-:Y:S02]  /*5960*/  ULDC UR14, c[0x0][0x32c] ;  /* 0x0000cb00000e7ab9 */ /* 0x000fe40000000800 */
[----:B------:R-:W-:-:S04]  /*5970*/  UIMAD UR14, UR16, UR4, UR14 ;  /* 0x00000004100e72a4 */ /* 0x000fc8000f8e020e */
[----:B------:R-:W-:-:S04]  /*5980*/  UISETP.LT.AND UP2, UPT, UR7, UR14, UPT ;  /* 0x0000000e0700728c */ /* 0x000fc8000bf41270 */
[----:B------:R-:W-:-:S04]  /*5990*/  USEL UR7, UR7, UR14, UP2 ;  /* 0x0000000e07077287 */ /* 0x000fc80009000000 */
.L_x_175:
[----:B------:R-:W-:-:S07]  /*59a0*/  UIMAD.WIDE UR14, UR7, 0x2aaaaaab, URZ ;  /* 0x2aaaaaab070e78a5 */ /* 0x000fce000f8e023f */
[----:B------:R-:W-:Y:S02]  /*59b0*/  UMOV UR7, UR15 ;  /* 0x0000000f00077c82 */ /* 0x000fe40008000000 */
[----:B------:R-:W-:-:S04]  /*59c0*/  USHF.R.U32.HI UR4, URZ, 0x1f, UR7 ;  /* 0x0000001f3f047899 */ /* 0x000fc80008011607 */
[----:B------:R-:W-:-:S04]  /*59d0*/  ULEA.HI.SX32 UR4, UR7, UR4, 0x1c ;  /* 0x0000000407047291 */ /* 0x000fc8000f8fe23f */
[----:B------:R-:W-:-:S04]  /*59e0*/  UISETP.LT.AND UP2, UPT, UR6, UR4, UPT ;  /* 0x000000040600728c */ /* 0x000fc8000bf41270 */
[----:B------:R-:W-:-:S06]  /*59f0*/  USEL UR4, UR6, UR4, !UP2 ;  /* 0x0000000406047287 */ /* 0x000fcc000d000000 */
[----:B------:R-:W-:-:S13]  /*5a00*/  ISETP.GE.AND P0, PT, R168, UR4, PT ;  /* 0x00000004a8007c0c */ /* 0x000fda000bf06270 */
[----:B------:R-:W-:Y:S05]  /*5a10*/  @!P0 BRA `(.L_x_178) ;  /* 0x00003f8000008947 */ /* 0x000fea0003800000 */
[C---:B------:R-:W-:Y:S01]  /*5a20*/  SHF.L.U64.HI R236, R230.reuse, 0x1, R13 ;  /* 0x00000001e6ec7819 */ /* 0x040fe2000001020d */
[----:B------:R-:W-:Y:S01]  /*5a30*/  IMAD.MOV.U32 R2, RZ, RZ, R12 ;  /* 0x000000ffff027224 */ /* 0x000fe200078e000c */
[----:B------:R-:W-:Y:S01]  /*5a40*/  MOV R3, R0 ;  /* 0x0000000000037202 */ /* 0x000fe20000000f00 */
[----:B------:R-:W-:Y:S01]  /*5a50*/  IMAD.MOV.U32 R238, RZ, RZ, R168 ;  /* 0x000000ffffee7224 */ /* 0x000fe200078e00a8 */
[----:B------:R-:W-:Y:S01]  /*5a60*/  SHF.L.U32 R235, R230, 0x1, RZ ;  /* 0x00000001e6eb7819 */ /* 0x000fe200000006ff */
[C---:B------:R-:W-:Y:S01]  /*5a70*/  IMAD.SHL.U32 R233, R229.reuse, 0x2, RZ ;  /* 0x00000002e5e97824 */ /* 0x040fe200078e00ff */
[----:B------:R-:W-:Y:S02]  /*5a80*/  SHF.L.U64.HI R234, R229, 0x1, R232 ;  /* 0x00000001e5ea7819 */ /* 0x000fe400000102e8 */
.L_x_189:
[----:B------:R-:W-:Y:S04]  /*5a90*/  DEPBAR.LE SB0, 0x0 ;  /* 0x000080000000791a */ /* 0x000fe80000000000 */
[----:B------:R-:W-:Y:S01]  /*5aa0*/  BAR.SYNC.DEFER_BLOCKING 0x0 ;  /* 0x0000000000007b1d */ /* 0x000fe20000010000 */
[----:B------:R-:W-:Y:S05]  /*5ab0*/  ISETP.LT.AND P0, PT, R238, UR6, PT ;  /* 0x00000006ee007c0c */ /* 0x000fea000bf01270 */
[----:B------:R1:W2:Y:S04]  /*5ac0*/  LDSM.16.M88.4 R116, [R214+0x8100] ;  /* 0x00810000d674783b */ /* 0x0002a80000000200 */
[----:B------:R1:W3:Y:S04]  /*5ad0*/  LDSM.16.M88.4 R120, [R214+0x8900] ;  /* 0x00890000d678783b */ /* 0x0002e80000000200 */
[----:B------:R1:W4:Y:S04]  /*5ae0*/  LDSM.16.M88.4 R128, [R214+0x9100] ;  /* 0x00910000d680783b */ /* 0x0003280000000200 */
[----:B------:R1:W1:Y:S04]  /*5af0*/  LDSM.16.M88.4 R132, [R214+0x9900] ;  /* 0x00990000d684783b */ /* 0x0002680000000200 */
[----:B------:R1:W1:Y:S04]  /*5b00*/  LDSM.16.M88.4 R136, [R214+0xa100] ;  /* 0x00a10000d688783b */ /* 0x0002680000000200 */
[----:B------:R1:W1:Y:S04]  /*5b10*/  LDSM.16.M88.4 R140, [R214+0xa900] ;  /* 0x00a90000d68c783b */ /* 0x0002680000000200 */
[----:B------:R1:W1:Y:S04]  /*5b20*/  LDSM.16.M88.4 R148, [R213] ;  /* 0x00000000d594783b */ /* 0x0002680000000200 */
[----:B------:R1:W1:Y:S04]  /*5b30*/  LDSM.16.M88.4 R152, [R207] ;  /* 0x00000000cf98783b */ /* 0x0002680000000200 */
[----:B------:R1:W1:Y:S04]  /*5b40*/  LDSM.16.M88.4 R156, [R206] ;  /* 0x00000000ce9c783b */ /* 0x0002680000000200 */
[----:B------:R1:W1:Y:S04]  /*5b50*/  LDSM.16.M88.4 R160, [R205] ;  /* 0x00000000cda0783b */ /* 0x0002680000000200 */
[----:B------:R1:W1:Y:S04]  /*5b60*/  LDSM.16.M88.4 R164, [R204] ;  /* 0x00000000cca4783b */ /* 0x0002680000000200 */
[----:B------:R1:W1:Y:S01]  /*5b70*/  LDSM.16.M88.4 R168, [R203] ;  /* 0x00000000cba8783b */ /* 0x0002620000000200 */
[----:B------:R-:W-:-:S05]  /*5b80*/  @P0 BRA `(.L_x_179) ;  /* 0x0000028000000947 */ /* 0x000fca0003800000 */
[----:B--23--:R-:W-:Y:S01]  /*5b90*/  SHF.R.S32.HI R5, RZ, 0x1f, R216 ;  /* 0x0000001fff057819 */ /* 0x00cfe200000114d8 */
[----:B------:R-:W-:Y:S01]  /*5ba0*/  IMAD.WIDE.U32 R6, R216, c[0x0][0x208], RZ ;  /* 0x00008200d8067a25 */ /* 0x000fe200078e00ff */
[----:B------:R-:W-:Y:S03]  /*5bb0*/  SHF.R.S32.HI R4, RZ, 0x1f, R215 ;  /* 0x0000001fff047819 */ /* 0x000fe600000114d7 */
[----:B------:R-:W-:Y:S02]  /*5bc0*/  IMAD R5, R5, c[0x0][0x208], RZ ;  /* 0x0000820005057a24 */ /* 0x000fe400078e02ff */
[----:B------:R-:W-:Y:S02]  /*5bd0*/  IMAD R4, R4, c[0x0][0x218], RZ ;  /* 0x0000860004047a24 */ /* 0x000fe400078e02ff */
[----:B------:R-:W-:Y:S02]  /*5be0*/  IMAD R5, R216, c[0x0][0x20c], R5 ;  /* 0x00008300d8057a24 */ /* 0x000fe400078e0205 */
[----:B------:R-:W-:Y:S02]  /*5bf0*/  IMAD R4, R215, c[0x0][0x21c], R4 ;  /* 0x00008700d7047a24 */ /* 0x000fe400078e0204 */
[----:B------:R-:W-:Y:S04]  /*5c00*/  IMAD.IADD R7, R7, 0x1, R5 ;  /* 0x0000000107077824 */ /* 0x000fe800078e0205 */
[----:B------:R-:W-:Y:S05]  /*5c10*/  IMAD.WIDE.U32 R6, R215, c[0x0][0x218], R6 ;  /* 0x00008600d7067a25 */ /* 0x000fea00078e0006 */
[----:B------:R-:W-:Y:S04]  /*5c20*/  IADD3 R0, P0, R6, UR38, RZ ;  /* 0x0000002606007c10 */ /* 0x000fe8000ff1e0ff */
[----:B------:R-:W-:Y:S02]  /*5c30*/  IADD3.X R7, R7, UR10, R4, P0, !PT ;  /* 0x0000000a07077c10 */ /* 0x000fe400087fe404 */
[C---:B------:R-:W-:Y:S04]  /*5c40*/  LEA R14, P0, R0.reuse, c[0x0][0x1f8], 0x1 ;  /* 0x00007e00000e7a11 */ /* 0x040fe800078008ff */
[----:B------:R-:W-:Y:S01]  /*5c50*/  LEA.HI.X R16, R0, c[0x0][0x1fc], R7, 0x1, P0 ;  /* 0x00007f0000107a11 */ /* 0x000fe200000f0c07 */
[----:B------:R-:W2:Y:S01]  /*5c60*/  SHFL.IDX PT, R8, R14, RZ, 0x181f ;  /* 0x00181fff0e087589 */ /* 0x000ea200000e0000 */
[----:B------:R-:W-:Y:S03]  /*5c70*/  IADD3 R0, -R231, 0x10, RZ ;  /* 0x00000010e7007810 */ /* 0x000fe60007ffe1ff */
[----:B------:R-:W3:Y:S01]  /*5c80*/  SHFL.IDX PT, R9, R16, RZ, 0x181f ;  /* 0x00181fff10097589 */ /* 0x000ee200000e0000 */
[----:B------:R-:W-:Y:S03]  /*5c90*/  LOP3.LUT R0, R0, 0xf, RZ, 0xc0, !PT ;  /* 0x0000000f00007812 */ /* 0x000fe600078ec0ff */
[----:B------:R-:W5:Y:S04]  /*5ca0*/  SHFL.IDX PT, R6, R14, 0x1, 0x181f ;  /* 0x00381f000e067f89 */ /* 0x000f6800000e0000 */
[----:B------:R-:W4:Y:S04]  /*5cb0*/  SHFL.IDX PT, R4, R14, 0x2, 0x181f ;  /* 0x00581f000e047f89 */ /* 0x000f2800000e0000 */
[----:B------:R-:W1:Y:S04]  /*5cc0*/  SHFL.IDX PT, R7, R16, 0x1, 0x181f ;  /* 0x00381f0010077f89 */ /* 0x000e6800000e0000 */
[----:B------:R-:W1:Y:S01]  /*5cd0*/  SHFL.IDX PT, R5, R16, 0x2, 0x181f ;  /* 0x00581f0010057f89 */ /* 0x000e6200000e0000 */
[C---:B--2---:R-:W-:Y:S02]  /*5ce0*/  IADD3 R10, P2, R8.reuse, R235, RZ ;  /* 0x000000eb080a7210 */ /* 0x044fe40007f5e0ff */
[----:B------:R-:W-:Y:S03]  /*5cf0*/  IADD3 R12, P0, R8, R233, RZ ;  /* 0x000000e9080c7210 */ /* 0x000fe60007f1e0ff */
[C---:B---3--:R-:W-:Y:S02]  /*5d00*/  IMAD.X R11, R9.reuse, 0x1, R236, P2 ;  /* 0x00000001090b7824 */ /* 0x048fe400010e06ec */
[----:B------:R-:W-:Y:S01]  /*5d10*/  IMAD.X R13, R9, 0x1, R234, P0 ;  /* 0x00000001090d7824 */ /* 0x000fe200000e06ea */
[C---:B-----5:R-:W-:Y:S02]  /*5d20*/  IADD3 R8, P6, R6.reuse, R235, RZ ;  /* 0x000000eb06087210 */ /* 0x060fe40007fde0ff */
[----:B------:R2:W-:Y:S01]  /*5d30*/  LDGSTS.E.BYPASS.LTC128B.128 [R225], [R10.64], !P5 ;  /* 0x000000000ae17fae */ /* 0x0005e2000e901d6a */
[----:B------:R-:W-:Y:S02]  /*5d40*/  IADD3 R6, P2, R6, R233, RZ ;  /* 0x000000e906067210 */ /* 0x000fe40007f5e0ff */
[----:B----4-:R-:W-:Y:S01]  /*5d50*/  IADD3 R14, P0, R4, R235, RZ ;  /* 0x000000eb040e7210 */ /* 0x010fe20007f1e0ff */
[----:B------:R2:W-:Y:S01]  /*5d60*/  LDGSTS.E.BYPASS.LTC128B.128 [R224], [R12.64], !P4 ;  /* 0x000000000ce07fae */ /* 0x0005e2000e101d6a */
[C---:B-1----:R-:W-:Y:S02]  /*5d70*/  IMAD.X R9, R7.reuse, 0x1, R236, P6 ;  /* 0x0000000107097824 */ /* 0x042fe400030e06ec */
[----:B------:R-:W-:Y:S01]  /*5d80*/  IMAD.X R7, R7, 0x1, R234, P2 ;  /* 0x0000000107077824 */ /* 0x000fe200010e06ea */
[----:B------:R-:W-:Y:S01]  /*5d90*/  IADD3 R4, P6, P2, R0, R4, R233 ;  /* 0x0000000400047210 */ /* 0x000fe20007ade0e9 */
[----:B------:R-:W-:Y:S01]  /*5da0*/  IMAD.X R15, R5, 0x1, R236, P0 ;  /* 0x00000001050f7824 */ /* 0x000fe200000e06ec */
[----:B------:R2:W-:Y:S01]  /*5db0*/  LDGSTS.E.BYPASS.LTC128B.128 [R223], [R8.64], !P5 ;  /* 0x0000000008df7fae */ /* 0x0005e2000e901d6a */
[----:B------:R-:W-:Y:S02]  /*5dc0*/  ISETP.NE.U32.AND P0, PT, R231, RZ, PT ;  /* 0x000000ffe700720c */ /* 0x000fe40003f05070 */
[----:B------:R-:W-:Y:S01]  /*5dd0*/  IADD3.X R5, RZ, R5, R234, P6, P2 ;  /* 0x00000005ff057210 */ /* 0x000fe200037e44ea */
[----:B------:R2:W-:Y:S04]  /*5de0*/  LDGSTS.E.BYPASS.LTC128B.128 [R222], [R6.64], !P4 ;  /* 0x0000000006de7fae */ /* 0x0005e8000e101d6a */
[----:B------:R2:W-:Y:S06]  /*5df0*/  LDGSTS.E.BYPASS.LTC128B.128 [R225+0x2000], [R14.64], !P5 ;  /* 0x020000000ee17fae */ /* 0x0005ec000e901d6a */
[----:B------:R2:W-:Y:S02]  /*5e00*/  LDGSTS.E.BYPASS.LTC128B.128.ZFILL [R225+0x5000], [R4.64], P0 ;  /* 0x0500000004e17fae */ /* 0x0005e40008141d6a */
.L_x_179:
[C---:B--23--:R-:W-:Y:S01]  /*5e10*/  HMMA.16816.F32.BF16 R4, R124.reuse, R116, RZ ;  /* 0x000000747c04723c */ /* 0x04cfe200000418ff */
[----:B------:R-:W0:Y:S02]  /*5e20*/  LDGDEPBAR ;  /* 0x00000000000079af */ /* 0x000e240000000000 */
[----:B------:R-:W-:Y:S05]  /*5e30*/  ISETP.GT.AND P0, PT, R238, UR6, PT ;  /* 0x00000006ee007c0c */ /* 0x000fea000bf04270 */
[C---:B------:R-:W-:Y:S01]  /*5e40*/  HMMA.16816.F32.BF16 R8, R124.reuse, R118, RZ ;  /* 0x000000767c08723c */ /* 0x040fe200000418ff */
[----:B------:R-:W2:Y:S07]  /*5e50*/  LDSM.16.M88.4 R116, [R211+0x8100] ;  /* 0x00810000d374783b */ /* 0x000eae0000000200 */
[C---:B------:R-:W-:Y:S08]  /*5e60*/  HMMA.16816.F32.BF16 R12, R124.reuse, R120, RZ ;  /* 0x000000787c0c723c */ /* 0x040ff000000418ff */
[C---:B------:R-:W-:Y:S01]  /*5e70*/  HMMA.16816.F32.BF16 R16, R124.reuse, R122, RZ ;  /* 0x0000007a7c10723c */ /* 0x040fe200000418ff */
[----:B------:R-:W3:Y:S07]  /*5e80*/  LDSM.16.M88.4 R120, [R211+0x8900] ;  /* 0x00890000d378783b */ /* 0x000eee0000000200 */
[C---:B----4-:R-:W-:Y:S08]  /*5e90*/  HMMA.16816.F32.BF16 R20, R124.reuse, R128, RZ ;  /* 0x000000807c14723c */ /* 0x050ff000000418ff */
[C---:B------:R-:W-:Y:S01]  /*5ea0*/  HMMA.16816.F32.BF16 R24, R124.reuse, R130, RZ ;  /* 0x000000827c18723c */ /* 0x040fe200000418ff */
[----:B------:R-:W4:Y:S07]  /*5eb0*/  LDSM.16.M88.4 R128, [R211+0x9100] ;  /* 0x00910000d380783b */ /* 0x000f2e0000000200 */
[C---:B-1----:R-:W-:Y:S08]  /*5ec0*/  HMMA.16816.F32.BF16 R28, R124.reuse, R132, RZ ;  /* 0x000000847c1c723c */ /* 0x042ff000000418ff */
[C---:B------:R-:W-:Y:S01]  /*5ed0*/  HMMA.16816.F32.BF16 R32, R124.reuse, R134, RZ ;  /* 0x000000867c20723c */ /* 0x040fe200000418ff */
[----:B------:R-:W1:Y:S07]  /*5ee0*/  LDSM.16.M88.4 R132, [R211+0x9900] ;  /* 0x00990000d384783b */ /* 0x000e6e0000000200 */
[C---:B------:R-:W-:Y:S08]  /*5ef0*/  HMMA.16816.F32.BF16 R36, R124.reuse, R136, RZ ;  /* 0x000000887c24723c */ /* 0x040ff000000418ff */
[C---:B------:R-:W-:Y:S01]  /*5f00*/  HMMA.16816.F32.BF16 R40, R124.reuse, R138, RZ ;  /* 0x0000008a7c28723c */ /* 0x040fe200000418ff */
[----:B------:R-:W5:Y:S07]  /*5f10*/  LDSM.16.M88.4 R136, [R211+0xa100] ;  /* 0x00a10000d388783b */ /* 0x000f6e0000000200 */
[C---:B------:R-:W-:Y:S08]  /*5f20*/  HMMA.16816.F32.BF16 R44, R124.reuse, R140, RZ ;  /* 0x0000008c7c2c723c */ /* 0x040ff000000418ff */
[----:B------:R-:W-:Y:S01]  /*5f30*/  HMMA.16816.F32.BF16 R48, R124, R142, RZ ;  /* 0x0000008e7c30723c */ /* 0x000fe200000418ff */
[----:B------:R-:W1:Y:S07]  /*5f40*/  LDSM.16.M88.4 R140, [R211+0xa900] ;  /* 0x00a90000d38c783b */ /* 0x000e6e0000000200 */
[C---:B------:R-:W-:Y:S08]  /*5f50*/  HMMA.16816.F32.BF16 R4, R144.reuse, R148, R4 ;  /* 0x000000949004723c */ /* 0x040ff00000041804 */
[C---:B------:R-:W-:Y:S01]  /*5f60*/  HMMA.16816.F32.BF16 R8, R144.reuse, R150, R8 ;  /* 0x000000969008723c */ /* 0x040fe20000041808 */
[----:B------:R-:W1:Y:S07]  /*5f70*/  LDSM.16.M88.4 R148, [R202] ;  /* 0x00000000ca94783b */ /* 0x000e6e0000000200 */
        /* <DEDUP_REMOVED lines=13> */
[----:B------:R-:W-:Y:S08]  /*6050*/  HMMA.16816.F32.BF16 R48, R144, R170, R48 ;  /* 0x000000aa9030723c */ /* 0x000ff00000041830 */
        /* <DEDUP_REMOVED lines=12> */
[C---:B-----5:R-:W-:Y:S08]  /*6120*/  HMMA.16816.F32.BF16 R36, R172.reuse, R136, R36 ;  /* 0x00000088ac24723c */ /* 0x060ff00000041824 */
[C---:B------:R-:W-:Y:S01]  /*6130*/  HMMA.16816.F32.BF16 R40, R172.reuse, R138, R40 ;  /* 0x0000008aac28723c */ /* 0x040fe20000041828 */
[----:B------:R-:W5:Y:S07]  /*6140*/  LDSM.16.M88.4 R136, [R214+0xc100] ;  /* 0x00c10000d688783b */ /* 0x000f6e0000000200 */
[C---:B------:R-:W-:Y:S08]  /*6150*/  HMMA.16816.F32.BF16 R44, R172.reuse, R140, R44 ;  /* 0x0000008cac2c723c */ /* 0x040ff0000004182c */
[----:B------:R-:W-:Y:S01]  /*6160*/  HMMA.16816.F32.BF16 R48, R172, R142, R48 ;  /* 0x0000008eac30723c */ /* 0x000fe20000041830 */
[----:B------:R-:W1:Y:S07]  /*6170*/  LDSM.16.M88.4 R140, [R214+0xc900] ;  /* 0x00c90000d68c783b */ /* 0x000e6e0000000200 */
        /* <DEDUP_REMOVED lines=8> */
[----:B------:R-:W1:Y:S07]  /*6200*/  LDSM.16.M88.4 R152, [R201] ;  /* 0x00000000c998783b */ /* 0x000e6e0000000200 */
[C---:B------:R-:W-:Y:S08]  /*6210*/  HMMA.16816.F32.BF16 R28, R176.reuse, R156, R28 ;  /* 0x0000009cb01c723c */ /* 0x040ff0000004181c */
[C---:B------:R-:W-:Y:S01]  /*6220*/  HMMA.16816.F32.BF16 R32, R176.reuse, R158, R32 ;  /* 0x0000009eb020723c */ /* 0x040fe20000041820 */
[----:B------:R-:W1:Y:S07]  /*6230*/  LDSM.16.M88.4 R156, [R200] ;  /* 0x00000000c89c783b */ /* 0x000e6e0000000200 */
[C---:B------:R-:W-:Y:S08]  /*6240*/  HMMA.16816.F32.BF16 R36, R176.reuse, R160, R36 ;  /* 0x000000a0b024723c */ /* 0x040ff00000041824 */
[C---:B------:R-:W-:Y:S01]  /*6250*/  HMMA.16816.F32.BF16 R40, R176.reuse, R162, R40 ;  /* 0x000000a2b028723c */ /* 0x040fe20000041828 */
[----:B------:R-:W2:Y:S07]  /*6260*/  LDSM.16.M88.4 R160, [R199] ;  /* 0x00000000c7a0783b */ /* 0x000eae0000000200 */
[C---:B---3--:R-:W-:Y:S08]  /*6270*/  HMMA.16816.F32.BF16 R44, R176.reuse, R120, R44 ;  /* 0x00000078b02c723c */ /* 0x048ff0000004182c */
[----:B------:R-:W-:Y:S01]  /*6280*/  HMMA.16816.F32.BF16 R48, R176, R122, R48 ;  /* 0x0000007ab030723c */ /* 0x000fe20000041830 */
[----:B------:R-:W3:Y:S07]  /*6290*/  LDSM.16.M88.4 R120, [R198] ;  /* 0x00000000c678783b */ /* 0x000eee0000000200 */
[C---:B----4-:R-:W-:Y:S08]  /*62a0*/  HMMA.16816.F32.BF16 R4, R180.reuse, R128, R4 ;  /* 0x00000080b404723c */ /* 0x050ff00000041804 */
[C---:B------:R-:W-:Y:S01]  /*62b0*/  HMMA.16816.F32.BF16 R8, R180.reuse, R130, R8 ;  /* 0x00000082b408723c */ /* 0x040fe20000041808 */
[----:B------:R-:W4:Y:S07]  /*62c0*/  LDSM.16.M88.4 R128, [R197] ;  /* 0x00000000c580783b */ /* 0x000f2e0000000200 */
[C---:B-1----:R-:W-:Y:S08]  /*62d0*/  HMMA.16816.F32.BF16 R12, R180.reuse, R132, R12 ;  /* 0x00000084b40c723c */ /* 0x042ff0000004180c */
[C---:B------:R-:W-:Y:S01]  /*62e0*/  HMMA.16816.F32.BF16 R16, R180.reuse, R134, R16 ;  /* 0x00000086b410723c */ /* 0x040fe20000041810 */
[----:B------:R-:W1:Y:S07]  /*62f0*/  LDSM.16.M88.4 R132, [R196] ;  /* 0x00000000c484783b */ /* 0x000e6e0000000200 */
[C---:B-----5:R-:W-:Y:S08]  /*6300*/  HMMA.16816.F32.BF16 R20, R180.reuse, R136, R20 ;  /* 0x00000088b414723c */ /* 0x060ff00000041814 */
[C---:B------:R-:W-:Y:S01]  /*6310*/  HMMA.16816.F32.BF16 R24, R180.reuse, R138, R24 ;  /* 0x0000008ab418723c */ /* 0x040fe20000041818 */
[----:B------:R-:W5:Y:S07]  /*6320*/  LDSM.16.M88.4 R136, [R211+0xb100] ;  /* 0x00b10000d388783b */ /* 0x000f6e0000000200 */
[C---:B------:R-:W-:Y:S08]  /*6330*/  HMMA.16816.F32.BF16 R28, R180.reuse, R140, R28 ;  /* 0x0000008cb41c723c */ /* 0x040ff0000004181c */
[C---:B------:R-:W-:Y:S01]  /*6340*/  HMMA.16816.F32.BF16 R32, R180.reuse, R142, R32 ;  /* 0x0000008eb420723c */ /* 0x040fe20000041820 */
[----:B------:R-:W-:Y:S07]  /*6350*/  LDSM.16.M88.4 R140, [R211+0xc100] ;  /* 0x00c10000d38c783b */ /* 0x000fee0000000200 */
[C---:B--2---:R-:W-:Y:S08]  /*6360*/  HMMA.16816.F32.BF16 R36, R180.reuse, R116, R36 ;  /* 0x00000074b424723c */ /* 0x044ff00000041824 */
[C---:B------:R-:W-:Y:S01]  /*6370*/  HMMA.16816.F32.BF16 R40, R180.reuse, R118, R40 ;  /* 0x00000076b428723c */ /* 0x040fe20000041828 */
[----:B------:R-:W2:Y:S07]  /*6380*/  LDSM.16.M88.4 R116, [R211+0xb900] ;  /* 0x00b90000d374783b */ /* 0x000eae0000000200 */
        /* <DEDUP_REMOVED lines=14> */
[----:B------:R-:W3:Y:S07]  /*6470*/  LDSM.16.M88.4 R120, [R202+0x3000] ;  /* 0x00300000ca78783b */ /* 0x000eee0000000200 */
[C---:B----4-:R-:W-:Y:S08]  /*6480*/  HMMA.16816.F32.BF16 R36, R184.reuse, R128, R36 ;  /* 0x00000080b824723c */ /* 0x050ff00000041824 */
[C---:B------:R-:W-:Y:S01]  /*6490*/  HMMA.16816.F32.BF16 R40, R184.reuse, R130, R40 ;  /* 0x00000082b828723c */ /* 0x040fe20000041828 */
[----:B------:R-:W4:Y:S07]  /*64a0*/  LDSM.16.M88.4 R128, [R202+0x3800] ;  /* 0x00380000ca80783b */ /* 0x000f2e0000000200 */
[C---:B-1----:R-:W-:Y:S08]  /*64b0*/  HMMA.16816.F32.BF16 R44, R184.reuse, R132, R44 ;  /* 0x00000084b82c723c */ /* 0x042ff0000004182c */
[----:B------:R-:W-:Y:S01]  /*64c0*/  HMMA.16816.F32.BF16 R48, R184, R134, R48 ;  /* 0x00000086b830723c */ /* 0x000fe20000041830 */
[----:B------:R-:W1:Y:S07]  /*64d0*/  LDSM.16.M88.4 R132, [R202+0x4000] ;  /* 0x00400000ca84783b */ /* 0x000e6e0000000200 */
[C---:B-----5:R-:W-:Y:S08]  /*64e0*/  HMMA.16816.F32.BF16 R4, R188.reuse, R136, R4 ;  /* 0x00000088bc04723c */ /* 0x060ff00000041804 */
[C---:B------:R-:W-:Y:S01]  /*64f0*/  HMMA.16816.F32.BF16 R8, R188.reuse, R138, R8 ;  /* 0x0000008abc08723c */ /* 0x040fe20000041808 */
[----:B------:R-:W5:Y:S01]  /*6500*/  LDSM.16.M88.4 R136, [R202+0x5800] ;  /* 0x00580000ca88783b */ /* 0x000f620000000200 */
[----:B------:R-:W-:Y:S06]  /*6510*/  DEPBAR.LE SB0, 0x0 ;  /* 0x000080000000791a */ /* 0x000fec0000000000 */
[C---:B--2---:R-:W-:Y:S01]  /*6520*/  HMMA.16816.F32.BF16 R12, R188.reuse, R116, R12 ;  /* 0x00000074bc0c723c */ /* 0x044fe2000004180c */
[----:B------:R-:W-:Y:S07]  /*6530*/  BAR.SYNC.DEFER_BLOCKING 0x0 ;  /* 0x0000000000007b1d */ /* 0x000fee0000010000 */
        /* <DEDUP_REMOVED lines=9> */
[C---:B---3--:R-:W-:Y:S08]  /*65d0*/  HMMA.16816.F32.BF16 R4, R192.reuse, R120, R4 ;  /* 0x00000078c004723c */ /* 0x048ff00000041804 */
[C---:B------:R-:W-:Y:S08]  /*65e0*/  HMMA.16816.F32.BF16 R8, R192.reuse, R122, R8 ;  /* 0x0000007ac008723c */ /* 0x040ff00000041808 */
        /* <DEDUP_REMOVED lines=8> */
[C---:B-----5:R-:W-:Y:S08]  /*6670*/  HMMA.16816.F32.BF16 R44, R192.reuse, R136, R44 ;  /* 0x00000088c02c723c */ /* 0x060ff0000004182c */
[----:B------:R-:W-:Y:S01]  /*6680*/  HMMA.16816.F32.BF16 R48, R192, R138, R48 ;  /* 0x0000008ac030723c */ /* 0x000fe20000041830 */
[----:B------:R-:W-:-:S07]  /*6690*/  @!P0 BRA `(.L_x_180) ;  /* 0x0000035000008947 */ /* 0x000fce0003800000 */
[----:B------:R-:W-:Y:S02]  /*66a0*/  IMAD R119, R238, 0x60, R219 ;  /* 0x00000060ee777824 */ /* 0x000fe400078e02db */
[----:B------:R-:W-:Y:S03]  /*66b0*/  IMAD.MOV.U32 R215, RZ, RZ, RZ ;  /* 0x000000ffffd77224 */ /* 0x000fe600078e00ff */
[----:B------:R-:W-:Y:S05]  /*66c0*/  IADD3 R216, R119, -0x60, R218 ;  /* 0xffffffa077d87810 */ /* 0x000fea0007ffe0da */
[----:B------:R-:W-:Y:S04]  /*66d0*/  @P3 IMAD.HI.U32 R118, R216, c[0x0][0x2bc], RZ ;  /* 0x0000af00d8763a27 */ /* 0x000fe800078e00ff */
[----:B------:R-:W-:Y:S01]  /*66e0*/  IMAD.MOV.U32 R0, RZ, RZ, R216 ;  /* 0x000000ffff007224 */ /* 0x000fe200078e00d8 */
[----:B------:R-:W-:Y:S04]  /*66f0*/  @P3 SHF.R.U32.HI R0, RZ, c[0x0][0x2c0], R118 ;  /* 0x0000b000ff003a19 */ /* 0x000fe80000011676 */
[C---:B------:R-:W-:Y:S04]  /*6700*/  @!P1 IADD3 R119, P0, R0.reuse, UR36, RZ ;  /* 0x0000002400779c10 */ /* 0x040fe8000ff1e0ff */
[----:B------:R-:W-:Y:S02]  /*6710*/  @!P1 LEA.HI.X.SX32 R118, R0, UR5, 0x1, P0 ;  /* 0x0000000500769c11 */ /* 0x000fe400080f0eff */
[C---:B------:R-:W-:Y:S04]  /*6720*/  @!P1 LEA R116, P0, R119.reuse, c[0x0][0x2a0], 0x2 ;  /* 0x0000a80077749a11 */ /* 0x040fe800078010ff */
[----:B------:R-:W-:Y:S01]  /*6730*/  @!P1 LEA.HI.X R117, R119, c[0x0][0x2a4], R118, 0x2, P0 ;  /* 0x0000a90077759a11 */ /* 0x000fe200000f1476 */
[----:B------:R-:W-:Y:S04]  /*6740*/  IMAD.MOV R119, RZ, RZ, -R0 ;  /* 0x000000ffff777224 */ /* 0x000fe800078e0a00 */
[----:B------:R-:W2:Y:S01]  /*6750*/  @!P1 LDG.E R215, [R116.64] ;  /* 0x0000002a74d79981 */ /* 0x000ea2000c1e1900 */
[----:B------:R-:W-:Y:S04]  /*6760*/  IMAD R216, R119, c[0x0][0x2b8], R216 ;  /* 0x0000ae0077d87a24 */ /* 0x000fe800078e02d8 */
[C---:B------:R-:W-:Y:S01]  /*6770*/  IMAD.WIDE.U32 R118, R216.reuse, c[0x0][0x1e0], RZ ;  /* 0x00007800d8767a25 */ /* 0x040fe200078e00ff */
[----:B------:R-:W-:Y:S05]  /*6780*/  SHF.R.S32.HI R121, RZ, 0x1f, R216 ;  /* 0x0000001fff797819 */ /* 0x000fea00000114d8 */
[----:B------:R-:W-:Y:S04]  /*6790*/  IMAD R121, R121, c[0x0][0x1e0], RZ ;  /* 0x0000780079797a24 */ /* 0x000fe800078e02ff */
[----:B------:R-:W-:Y:S04]  /*67a0*/  IMAD R121, R216, c[0x0][0x1e4], R121 ;  /* 0x00007900d8797a24 */ /* 0x000fe800078e0279 */
[----:B------:R-:W-:Y:S01]  /*67b0*/  IMAD.IADD R119, R119, 0x1, R121 ;  /* 0x0000000177777824 */ /* 0x000fe200078e0279 */
[----:B--2---:R-:W-:Y:S03]  /*67c0*/  SHF.R.S32.HI R0, RZ, 0x1f, R215 ;  /* 0x0000001fff007819 */ /* 0x004fe600000114d7 */
[C---:B------:R-:W-:Y:S04]  /*67d0*/  IMAD.WIDE.U32 R118, R215.reuse, c[0x0][0x1f0], R118 ;  /* 0x00007c00d7767a25 */ /* 0x040fe800078e0076 */
[----:B------:R-:W-:Y:S01]  /*67e0*/  IMAD R0, R0, c[0x0][0x1f0], RZ ;  /* 0x00007c0000007a24 */ /* 0x000fe200078e02ff */
[----:B------:R-:W-:Y:S03]  /*67f0*/  IADD3 R117, P0, R118, UR40, RZ ;  /* 0x0000002876757c10 */ /* 0x000fe6000ff1e0ff */
[----:B------:R-:W-:Y:S05]  /*6800*/  IMAD R0, R215, c[0x0][0x1f4], R0 ;  /* 0x00007d00d7007a24 */ /* 0x000fea00078e0200 */
[----:B------:R-:W-:Y:S02]  /*6810*/  IADD3.X R0, R119, UR9, R0, P0, !PT ;  /* 0x0000000977007c10 */ /* 0x000fe400087fe400 */
[C---:B------:R-:W-:Y:S04]  /*6820*/  LEA R130, P0, R117.reuse, c[0x0][0x1c8], 0x1 ;  /* 0x0000720075827a11 */ /* 0x040fe800078008ff */
[----:B------:R-:W-:Y:S01]  /*6830*/  LEA.HI.X R132, R117, c[0x0][0x1cc], R0, 0x1, P0 ;  /* 0x0000730075847a11 */ /* 0x000fe200000f0c00 */
[----:B------:R-:W1:Y:S01]  /*6840*/  SHFL.IDX PT, R120, R130, RZ, 0x181f ;  /* 0x00181fff82787589 */ /* 0x000e6200000e0000 */
[----:B------:R-:W-:Y:S03]  /*6850*/  IADD3 R0, -R231, 0x10, RZ ;  /* 0x00000010e7007810 */ /* 0x000fe60007ffe1ff */
[----:B------:R-:W2:Y:S01]  /*6860*/  SHFL.IDX PT, R121, R132, RZ, 0x181f ;  /* 0x00181fff84797589 */ /* 0x000ea200000e0000 */
[----:B------:R-:W-:Y:S03]  /*6870*/  LOP3.LUT R0, R0, 0xf, RZ, 0xc0, !PT ;  /* 0x0000000f00007812 */ /* 0x000fe600078ec0ff */
[----:B------:R-:W3:Y:S04]  /*6880*/  SHFL.IDX PT, R118, R130, 0x1, 0x181f ;  /* 0x00381f0082767f89 */ /* 0x000ee800000e0000 */
[----:B------:R-:W4:Y:S04]  /*6890*/  SHFL.IDX PT, R116, R130, 0x2, 0x181f ;  /* 0x00581f0082747f89 */ /* 0x000f2800000e0000 */
[----:B------:R-:W5:Y:S04]  /*68a0*/  SHFL.IDX PT, R119, R132, 0x1, 0x181f ;  /* 0x00381f0084777f89 */ /* 0x000f6800000e0000 */
[----:B------:R-:W5:Y:S01]  /*68b0*/  SHFL.IDX PT, R117, R132, 0x2, 0x181f ;  /* 0x00581f0084757f89 */ /* 0x000f6200000e0000 */
[C---:B-1----:R-:W-:Y:S02]  /*68c0*/  IADD3 R122, P2, R120.reuse, R235, RZ ;  /* 0x000000eb787a7210 */ /* 0x042fe40007f5e0ff */
[----:B------:R-:W-:Y:S03]  /*68d0*/  IADD3 R128, P0, R120, R233, RZ ;  /* 0x000000e978807210 */ /* 0x000fe60007f1e0ff */
[C---:B--2---:R-:W-:Y:S02]  /*68e0*/  IMAD.X R123, R121.reuse, 0x1, R236, P2 ;  /* 0x00000001797b7824 */ /* 0x044fe400010e06ec */
[----:B------:R-:W-:Y:S01]  /*68f0*/  IMAD.X R129, R121, 0x1, R234, P0 ;  /* 0x0000000179817824 */ /* 0x000fe200000e06ea */
[C---:B---3--:R-:W-:Y:S02]  /*6900*/  IADD3 R120, P6, R118.reuse, R235, RZ ;  /* 0x000000eb76787210 */ /* 0x048fe40007fde0ff */
[----:B------:R1:W-:Y:S01]  /*6910*/  LDGSTS.E.BYPASS.LTC128B.128 [R217+0x8100], [R122.64], !P5 ;  /* 0x081000007ad97fae */ /* 0x0003e2000e901d6a */
[----:B------:R-:W-:Y:S02]  /*6920*/  IADD3 R118, P2, R118, R233, RZ ;  /* 0x000000e976767210 */ /* 0x000fe40007f5e0ff */
[----:B----4-:R-:W-:Y:S01]  /*6930*/  IADD3 R130, P0, R116, R235, RZ ;  /* 0x000000eb74827210 */ /* 0x010fe20007f1e0ff */
[----:B------:R1:W-:Y:S01]  /*6940*/  LDGSTS.E.BYPASS.LTC128B.128 [R217+0xb100], [R128.64], !P4 ;  /* 0x0b10000080d97fae */ /* 0x0003e2000e101d6a */
[C---:B-----5:R-:W-:Y:S02]  /*6950*/  IMAD.X R121, R119.reuse, 0x1, R236, P6 ;  /* 0x0000000177797824 */ /* 0x060fe400030e06ec */
[----:B------:R-:W-:Y:S01]  /*6960*/  IMAD.X R119, R119, 0x1, R234, P2 ;  /* 0x0000000177777824 */ /* 0x000fe200010e06ea */
[----:B------:R-:W-:Y:S01]  /*6970*/  IADD3 R116, P6, P2, R0, R116, R233 ;  /* 0x0000007400747210 */ /* 0x000fe20007ade0e9 */
[----:B------:R-:W-:Y:S01]  /*6980*/  IMAD.X R131, R117, 0x1, R236, P0 ;  /* 0x0000000175837824 */ /* 0x000fe200000e06ec */
[----:B------:R1:W-:Y:S01]  /*6990*/  LDGSTS.E.BYPASS.LTC128B.128 [R217+0x9100], [R120.64], !P5 ;  /* 0x0910000078d97fae */ /* 0x0003e2000e901d6a */
[----:B------:R-:W-:Y:S02]  /*69a0*/  ISETP.NE.U32.AND P0, PT, R231, RZ, PT ;  /* 0x000000ffe700720c */ /* 0x000fe40003f05070 */
[----:B------:R-:W-:Y:S01]  /*69b0*/  IADD3.X R117, RZ, R117, R234, P6, P2 ;  /* 0x00000075ff757210 */ /* 0x000fe200037e44ea */
[----:B------:R1:W-:Y:S04]  /*69c0*/  LDGSTS.E.BYPASS.LTC128B.128 [R217+0xc100], [R118.64], !P4 ;  /* 0x0c10000076d97fae */ /* 0x0003e8000e101d6a */
[----:B------:R1:W-:Y:S06]  /*69d0*/  LDGSTS.E.BYPASS.LTC128B.128 [R217+0xa100], [R130.64], !P5 ;  /* 0x0a10000082d97fae */ /* 0x0003ec000e901d6a */
[----:B------:R1:W-:Y:S02]  /*69e0*/  LDGSTS.E.BYPASS.LTC128B.128.ZFILL [R217+0xd100], [R116.64], P0 ;  /* 0x0d10000074d97fae */ /* 0x0003e40008141d6a */
.L_x_180:
[----:B-1----:R-:W-:Y:S01]  /*69f0*/  IMAD.MOV.U32 R119, RZ, RZ, R220 ;  /* 0x000000ffff777224 */ /* 0x002fe200078e00dc */
[----:B------:R-:W-:Y:S01]  /*6a00*/  PLOP3.LUT P2, PT, PT, PT, UP1, 0x80, 0x0 ;  /* 0x000000000000781c */ /* 0x000fe20003f4f018 */
[----:B------:R-:W0:Y:S01]  /*6a10*/  LDGDEPBAR ;  /* 0x00000000000079af */ /* 0x000e220000000000 */
[----:B------:R-:W-:Y:S01]  /*6a20*/  PLOP3.LUT P0, PT, PT, PT, UP1, 0x80, 0x0 ;  /* 0x000000000000781c */ /* 0x000fe20003f0f018 */
[----:B------:R-:W-:Y:S05]  /*6a30*/  IMAD R122, R238, -0x60, RZ ;  /* 0xffffffa0ee7a7824 */ /* 0x000fea00078e02ff */
[----:B------:R-:W-:Y:S05]  /*6a40*/  IADD3 R117, -R221, 0x1, R122 ;  /* 0x00000001dd757810 */ /* 0x000fea0007ffe17a */
[----:B------:R-:W-:Y:S05]  /*6a50*/  @P2 IMAD.HI.U32 R0, R220, c[0x0][0x2c8], RZ ;  /* 0x0000b200dc002a27 */ /* 0x000fea00078e00ff */
[----:B------:R-:W-:Y:S01]  /*6a60*/  @P0 SHF.R.U32.HI R119, RZ, c[0x0][0x2cc], R0 ;  /* 0x0000b300ff770a19 */ /* 0x000fe20000011600 */
[----:B------:R-:W-:Y:S01]  /*6a70*/  IMAD.U32 R0, RZ, RZ, UR8 ;  /* 0x00000008ff007e24 */ /* 0x000fe2000f8e00ff */
[----:B------:R-:W-:Y:S03]  /*6a80*/  PLOP3.LUT P0, PT, PT, PT, UP0, 0x40, 0x0 ;  /* 0x000000000000781c */ /* 0x000fe60003f0e808 */
[----:B------:R-:W1:Y:S01]  /*6a90*/  SHFL.IDX PT, R129, R119, RZ, 0x1c1f ;  /* 0x001c1fff77817589 */ /* 0x000e6200000e0000 */
[----:B------:R-:W-:Y:S05]  /*6aa0*/  IMAD R117, R0, c[0x0][0x1d0], R117 ;  /* 0x0000740000757a24 */ /* 0x000fea00078e0275 */
[----:B------:R-:W-:Y:S04]  /*6ab0*/  IADD3 R0, R117, -c[0x0][0x168], RZ ;  /* 0x80005a0075007a10 */ /* 0x000fe80007ffe0ff */
[C---:B------:R-:W-:Y:S02]  /*6ac0*/  IADD3 R117, R0.reuse, c[0x0][0x328], RZ ;  /* 0x0000ca0000757a10 */ /* 0x040fe40007ffe0ff */
[----:B------:R-:W-:Y:S03]  /*6ad0*/  IADD3 R0, R0, UR13, RZ ;  /* 0x0000000d00007c10 */ /* 0x000fe6000fffe0ff */
[----:B-1----:R-:W-:Y:S02]  /*6ae0*/  IMAD.IADD R123, R117, 0x1, R129 ;  /* 0x00000001757b7824 */ /* 0x002fe400078e0281 */
[----:B------:R-:W-:Y:S01]  /*6af0*/  IMAD.IADD R121, R129, 0x1, R0 ;  /* 0x0000000181797824 */ /* 0x000fe200078e0200 */
[----:B------:R-:W-:-:S05]  /*6b00*/  @P0 BRA `(.L_x_181) ;  /* 0x000001a000000947 */ /* 0x000fca0003800000 */
[----:B------:R-:W-:Y:S01]  /*6b10*/  MOV R116, UR8 ;  /* 0x0000000800747c02 */ /* 0x000fe20008000f00 */
[----:B------:R-:W-:Y:S04]  /*6b20*/  BSSY B0, `(.L_x_182) ;  /* 0x0000013000007945 */ /* 0x000fe80003800000 */
[----:B------:R-:W-:Y:S05]  /*6b30*/  IMAD R129, R116, c[0x0][0x1d0], R129 ;  /* 0x0000740074817a24 */ /* 0x000fea00078e0281 */
[----:B------:R-:W-:Y:S04]  /*6b40*/  IADD3 R118, R129, -c[0x0][0x168], RZ ;  /* 0x80005a0081767a10 */ /* 0x000fe80007ffe0ff */
[----:B------:R-:W-:Y:S11]  /*6b50*/  ISETP.GT.AND P0, PT, R118, -0x1, PT ;  /* 0xffffffff7600780c */ /* 0x000ff60003f04270 */
[----:B------:R-:W-:Y:S02]  /*6b60*/  @!UPT UIADD3 URZ, URZ, URZ, URZ ;  /* 0x0000003f3f3ff290 */ /* 0x000fe4000fffe03f */
[----:B------:R-:W-:-:S05]  /*6b70*/  @P0 BRA `(.L_x_183) ;  /* 0x0000008000000947 */ /* 0x000fca0003800000 */
[----:B------:R-:W-:Y:S01]  /*6b80*/  LOP3.LUT R118, RZ, R118, RZ, 0x33, !PT ;  /* 0x00000076ff767212 */ /* 0x000fe200078e33ff */
[----:B------:R-:W-:Y:S05]  /*6b90*/  IMAD.MOV.U32 R116, RZ, RZ, c[0x0][0x32c] ;  /* 0x0000cb00ff747624 */ /* 0x000fea00078e00ff */
[----:B------:R-:W-:Y:S11]  /*6ba0*/  ISETP.NE.AND P0, PT, R116, 0x1, PT ;  /* 0x000000017400780c */ /* 0x000ff60003f05270 */
[----:B------:R-:W-:Y:S02]  /*6bb0*/  @!UPT UIADD3 URZ, URZ, URZ, URZ ;  /* 0x0000003f3f3ff290 */ /* 0x000fe4000fffe03f */
[----:B------:R-:W-:Y:S05]  /*6bc0*/  @P0 IMAD.HI.U32 R116, R118, c[0x0][0x330], RZ ;  /* 0x0000cc0076740a27 */ /* 0x000fea00078e00ff */
[----:B------:R-:W-:Y:S04]  /*6bd0*/  @P0 SHF.R.U32.HI R118, RZ, c[0x0][0x334], R116 ;  /* 0x0000cd00ff760a19 */ /* 0x000fe80000011674 */
[----:B------:R-:W-:Y:S01]  /*6be0*/  LOP3.LUT R118, RZ, R118, RZ, 0x33, !PT ;  /* 0x00000076ff767212 */ /* 0x000fe200078e33ff */
[----:B------:R-:W-:-:S05]  /*6bf0*/  BRA `(.L_x_184) ;  /* 0x0000005000007947 */ /* 0x000fca0003800000 */
.L_x_183:
[----:B------:R-:W-:Y:S04]  /*6c00*/  MOV R116, c[0x0][0x32c] ;  /* 0x0000cb0000747a02 */ /* 0x000fe80000000f00 */
[----:B------:R-:W-:Y:S11]  /*6c10*/  ISETP.NE.AND P0, PT, R116, 0x1, PT ;  /* 0x000000017400780c */ /* 0x000ff60003f05270 */
[----:B------:R-:W-:Y:S02]  /*6c20*/  @!UPT UIADD3 URZ, URZ, URZ, URZ ;  /* 0x0000003f3f3ff290 */ /* 0x000fe4000fffe03f */
[----:B------:R-:W-:Y:S05]  /*6c30*/  @P0 IMAD.HI.U32 R116, R118, c[0x0][0x330], RZ ;  /* 0x0000cc0076740a27 */ /* 0x000fea00078e00ff */
[----:B------:R-:W-:Y:S02]  /*6c40*/  @P0 SHF.R.U32.HI R118, RZ, c[0x0][0x334], R116 ;  /* 0x0000cd00ff760a19 */ /* 0x000fe40000011674 */
.L_x_184:
[----:B------:R-:W-:Y:S05]  /*6c50*/  BSYNC B0 ;  /* 0x0000000000007941 */ /* 0x000fea0003800000 */
.L_x_182:
[----:B------:R-:W-:Y:S04]  /*6c60*/  IMAD.IADD R129, R122, 0x1, -R221 ;  /* 0x000000017a817824 */ /* 0x000fe800078e0add */
[----:B------:R-:W-:Y:S05]  /*6c70*/  IMAD R118, R118, c[0x0][0x32c], R129 ;  /* 0x0000cb0076767a24 */ /* 0x000fea00078e0281 */
[----:B------:R-:W-:Y:S02]  /*6c80*/  IADD3 R116, R118, c[0x0][0x32c], RZ ;  /* 0x0000cb0076747a10 */ /* 0x000fe40007ffe0ff */
[----:B------:R-:W-:Y:S02]  /*6c90*/  IMNMX R121, R121, R118, !PT ;  /* 0x0000007679797217 */ /* 0x000fe40007800200 */
[----:B------:R-:W-:Y:S02]  /*6ca0*/  IMNMX R123, R123, R116, PT ;  /* 0x000000747b7b7217 */ /* 0x000fe40003800200 */
.L_x_181:
[C---:B------:R-:W-:Y:S02]  /*6cb0*/  ISETP.GE.AND P0, PT, R122.reuse, 0x1, PT ;  /* 0x000000017a00780c */ /* 0x040fe40003f06270 */
[----:B------:R-:W-:Y:S02]  /*6cc0*/  ISETP.GE.AND P2, PT, R122, 0x2, PT ;  /* 0x000000027a00780c */ /* 0x000fe40003f46270 */
[----:B------:R-:W-:Y:S02]  /*6cd0*/  LOP3.LUT R226, R226, 0xffdfffff, RZ, 0xc0, !PT ;  /* 0xffdfffffe2e27812 */ /* 0x000fe400078ec0ff */
[----:B------:R-:W-:Y:S07]  /*6ce0*/  ISETP.GE.AND P6, PT, R122, 0x59, PT ;  /* 0x000000597a00780c */ /* 0x000fee0003fc6270 */
[----:B------:R-:W-:Y:S02]  /*6cf0*/  @P0 LOP3.LUT R226, R226, 0x200000, RZ, 0xfc, !PT ;  /* 0x00200000e2e20812 */ /* 0x000fe400078efcff */
[----:B------:R-:W-:Y:S02]  /*6d00*/  ISETP.GT.AND P0, PT, R121, RZ, !P0 ;  /* 0x000000ff7900720c */ /* 0x000fe40004704270 */
[----:B------:R-:W-:Y:S02]  /*6d10*/  LOP3.LUT R226, R226, 0xffefffff, RZ, 0xc0, !PT ;  /* 0xffefffffe2e27812 */ /* 0x000fe400078ec0ff */
[----:B------:R-:W-:Y:S02]  /*6d20*/  ISETP.LT.OR P0, PT, R123, 0x1, P0 ;  /* 0x000000017b00780c */ /* 0x000fe40000701670 */
[----:B------:R-:W-:Y:S02]  /*6d30*/  @P2 LOP3.LUT R226, R226, 0x100000, RZ, 0xfc, !PT ;  /* 0x00100000e2e22812 */ /* 0x000fe400078efcff */
[----:B------:R-:W-:Y:S02]  /*6d40*/  FSEL R120, R4, -INF , !P0 ;  /* 0xff80000004787808 */ /* 0x000fe40004000000 */
[----:B------:R-:W-:Y:S01]  /*6d50*/  ISETP.GT.AND P0, PT, R121, 0x1, !P2 ;  /* 0x000000017900780c */ /* 0x000fe20005704270 */
[----:B------:R-:W1:Y:S01]  /*6d60*/  SHFL.IDX PT, R4, R119, 0x1, 0x1c1f ;  /* 0x003c1f0077047f89 */ /* 0x000e6200000e0000 */
[----:B------:R-:W-:Y:S02]  /*6d70*/  ISETP.GE.AND P2, PT, R122, 0x9, PT ;  /* 0x000000097a00780c */ /* 0x000fe40003f46270 */
[----:B------:R-:W-:Y:S02]  /*6d80*/  ISETP.LT.OR P0, PT, R123, 0x2, P0 ;  /* 0x000000027b00780c */ /* 0x000fe40000701670 */
[----:B------:R-:W-:Y:S02]  /*6d90*/  LOP3.LUT R226, R226, 0xfff7ffff, RZ, 0xc0, !PT ;  /* 0xfff7ffffe2e27812 */ /* 0x000fe400078ec0ff */
[----:B------:R-:W-:Y:S02]  /*6da0*/  FSEL R118, R5, -INF , !P0 ;  /* 0xff80000005767808 */ /* 0x000fe40004000000 */
[----:B------:R-:W-:Y:S04]  /*6db0*/  ISETP.GT.AND P0, PT, R121, 0x8, !P2 ;  /* 0x000000087900780c */ /* 0x000fe80005704270 */
[----:B------:R-:W-:Y:S02]  /*6dc0*/  ISETP.LT.OR P0, PT, R123, 0x9, P0 ;  /* 0x000000097b00780c */ /* 0x000fe40000701670 */
[----:B------:R-:W-:Y:S02]  /*6dd0*/  @P2 LOP3.LUT R226, R226, 0x80000, RZ, 0xfc, !PT ;  /* 0x00080000e2e22812 */ /* 0x000fe400078efcff */
[----:B------:R-:W-:Y:S02]  /*6de0*/  ISETP.GE.AND P2, PT, R122, 0xa, PT ;  /* 0x0000000a7a00780c */ /* 0x000fe40003f46270 */
[----:B------:R-:W-:Y:S02]  /*6df0*/  LOP3.LUT R226, R226, 0xfffbffff, RZ, 0xc0, !PT ;  /* 0xfffbffffe2e27812 */ /* 0x000fe400078ec0ff */
[----:B------:R-:W-:Y:S02]  /*6e00*/  FSEL R116, R8, -INF , !P0 ;  /* 0xff80000008747808 */ /* 0x000fe40004000000 */
[----:B------:R-:W-:Y:S01]  /*6e10*/  ISETP.GT.AND P0, PT, R121, 0x9, !P2 ;  /* 0x000000097900780c */ /* 0x000fe20005704270 */
[--C-:B-1----:R-:W-:Y:S02]  /*6e20*/  IMAD.IADD R117, R117, 0x1, R4.reuse ;  /* 0x0000000175757824 */ /* 0x102fe400078e0204 */
[----:B------:R-:W-:Y:S01]  /*6e30*/  IMAD.IADD R0, R0, 0x1, R4 ;  /* 0x0000000100007824 */ /* 0x000fe200078e0204 */
[----:B------:R-:W-:Y:S03]  /*6e40*/  ISETP.LT.OR P0, PT, R123, 0xa, P0 ;  /* 0x0000000a7b00780c */ /* 0x000fe60000701670 */
[----:B------:R-:W-:Y:S02]  /*6e50*/  @P2 LOP3.LUT R226, R226, 0x40000, RZ, 0xfc, !PT ;  /* 0x00040000e2e22812 */ /* 0x000fe400078efcff */
[----:B------:R-:W-:Y:S02]  /*6e60*/  ISETP.GE.AND P2, PT, R122, 0x11, PT ;  /* 0x000000117a00780c */ /* 0x000fe40003f46270 */
[----:B------:R-:W-:Y:S02]  /*6e70*/  LOP3.LUT R226, R226, 0xfffdffff, RZ, 0xc0, !PT ;  /* 0xfffdffffe2e27812 */ /* 0x000fe400078ec0ff */
[----:B------:R-:W-:Y:S02]  /*6e80*/  FSEL R8, R9, -INF , !P0 ;  /* 0xff80000009087808 */ /* 0x000fe40004000000 */
[----:B------:R-:W-:Y:S04]  /*6e90*/  ISETP.GT.AND P0, PT, R121, 0x10, !P2 ;  /* 0x000000107900780c */ /* 0x000fe80005704270 */
        /* <DEDUP_REMOVED lines=93> */
[----:B------:R-:W-:Y:S02]  /*7470*/  FSEL R150, R41, -INF , !P0 ;  /* 0xff80000029967808 */ /* 0x000fe40004000000 */
[----:B------:R-:W-:Y:S02]  /*7480*/  LOP3.LUT R226, R226, 0xfffffffd, RZ, 0xc0, !PT ;  /* 0xfffffffde2e27812 */ /* 0x000fe400078ec0ff */
[----:B------:R-:W-:Y:S04]  /*7490*/  ISETP.GT.AND P0, PT, R121, 0x50, !P2 ;  /* 0x000000507900780c */ /* 0x000fe80005704270 */
[----:B------:R-:W-:Y:S03]  /*74a0*/  ISETP.LT.OR P0, PT, R123, 0x51, P0 ;  /* 0x000000517b00780c */ /* 0x000fe60000701670 */
[----:B------:R-:W-:Y:S02]  /*74b0*/  @P2 LOP3.LUT R226, R226, 0x2, RZ, 0xfc, !PT ;  /* 0x00000002e2e22812 */ /* 0x000fe400078efcff */
[----:B------:R-:W-:Y:S02]  /*74c0*/  ISETP.GE.AND P2, PT, R122, 0x52, PT ;  /* 0x000000527a00780c */ /* 0x000fe40003f46270 */
[----:B------:R-:W-:Y:S02]  /*74d0*/  FSEL R142, R44, -INF , !P0 ;  /* 0xff8000002c8e7808 */ /* 0x000fe40004000000 */
[----:B------:R-:W-:Y:S02]  /*74e0*/  ISETP.GT.AND P0, PT, R121, 0x51, !P2 ;  /* 0x000000517900780c */ /* 0x000fe40005704270 */
[----:B------:R-:W-:Y:S02]  /*74f0*/  LOP3.LUT R226, R226, 0xfffffffe, RZ, 0xc0, !PT ;  /* 0xfffffffee2e27812 */ /* 0x000fe400078ec0ff */
[----:B------:R-:W-:Y:S04]  /*7500*/  ISETP.LT.OR P0, PT, R123, 0x52, P0 ;  /* 0x000000527b00780c */ /* 0x000fe80000701670 */
[----:B------:R-:W-:Y:S02]  /*7510*/  FSEL R141, R45, -INF , !P0 ;  /* 0xff8000002d8d7808 */ /* 0x000fe40004000000 */
[----:B------:R-:W-:Y:S02]  /*7520*/  ISETP.GT.AND P0, PT, R121, 0x58, !P6 ;  /* 0x000000587900780c */ /* 0x000fe40007704270 */
[----:B------:R-:W-:Y:S02]  /*7530*/  @P2 LOP3.LUT R226, R226, 0x1, RZ, 0xfc, !PT ;  /* 0x00000001e2e22812 */ /* 0x000fe400078efcff */
[----:B------:R-:W-:Y:S02]  /*7540*/  ISETP.LT.OR P0, PT, R123, 0x59, P0 ;  /* 0x000000597b00780c */ /* 0x000fe40000701670 */
[----:B------:R-:W-:Y:S02]  /*7550*/  ISETP.GE.AND P2, PT, R122, 0x5a, PT ;  /* 0x0000005a7a00780c */ /* 0x000fe40003f46270 */
[----:B------:R-:W-:Y:S02]  /*7560*/  FSEL R138, R48, -INF , !P0 ;  /* 0xff800000308a7808 */ /* 0x000fe40004000000 */
[----:B------:R-:W-:Y:S04]  /*7570*/  ISETP.GT.AND P0, PT, R121, 0x59, !P2 ;  /* 0x000000597900780c */ /* 0x000fe80005704270 */
[----:B------:R-:W-:Y:S04]  /*7580*/  ISETP.LT.OR P0, PT, R123, 0x5a, P0 ;  /* 0x0000005a7b00780c */ /* 0x000fe80000701670 */
[----:B------:R-:W-:Y:S02]  /*7590*/  FSEL R136, R49, -INF , !P0 ;  /* 0xff80000031887808 */ /* 0x000fe40004000000 */
[----:B------:R-:W-:Y:S11]  /*75a0*/  PLOP3.LUT P0, PT, PT, PT, UP0, 0x40, 0x0 ;  /* 0x000000000000781c */ /* 0x000ff60003f0e808 */
[----:B------:R-:W-:Y:S02]  /*75b0*/  @!UPT UIADD3 URZ, URZ, URZ, URZ ;  /* 0x0000003f3f3ff290 */ /* 0x000fe4000fffe03f */
        /* <DEDUP_REMOVED lines=16> */
.L_x_187:
[----:B------:R-:W-:Y:S04]  /*76c0*/  MOV R4, c[0x0][0x32c] ;  /* 0x0000cb0000047a02 */ /* 0x000fe80000000f00 */
[----:B------:R-:W-:Y:S11]  /*76d0*/  ISETP.NE.AND P0, PT, R4, 0x1, PT ;  /* 0x000000010400780c */ /* 0x000ff60003f05270 */
[----:B------:R-:W-:Y:S02]  /*76e0*/  @!UPT UIADD3 URZ, URZ, URZ, URZ ;  /* 0x0000003f3f3ff290 */ /* 0x000fe4000fffe03f */
[----:B------:R-:W-:Y:S05]  /*76f0*/  @P0 IMAD.HI.U32 R4, R5, c[0x0][0x330], RZ ;  /* 0x0000cc0005040a27 */ /* 0x000fea00078e00ff */
[----:B------:R-:W-:Y:S02]  /*7700*/  @P0 SHF.R.U32.HI R5, RZ, c[0x0][0x334], R4 ;  /* 0x0000cd00ff050a19 */ /* 0x000fe40000011604 */
.L_x_188:
[----:B------:R-:W-:Y:S05]  /*7710*/  BSYNC B0 ;  /* 0x0000000000007941 */ /* 0x000fea0003800000 */
.L_x_186:
[----:B------:R-:W-:Y:S04]  /*7720*/  IMAD.IADD R122, R122, 0x1, -R221 ;  /* 0x000000017a7a7824 */ /* 0x000fe800078e0add */
[----:B------:R-:W-:Y:S05]  /*7730*/  IMAD R122, R5, c[0x0][0x32c], R122 ;  /* 0x0000cb00057a7a24 */ /* 0x000fea00078e027a */
[----:B------:R-:W-:Y:S02]  /*7740*/  IADD3 R4, R122, c[0x0][0x32c], RZ ;  /* 0x0000cb007a047a10 */ /* 0x000fe40007ffe0ff */
[----:B------:R-:W-:Y:S02]  /*7750*/  IMNMX R0, R0, R122, !PT ;  /* 0x0000007a00007217 */ /* 0x000fe40007800200 */
[----:B------:R-:W-:Y:S02]  /*7760*/  IMNMX R117, R117, R4, PT ;  /* 0x0000000475757217 */ /* 0x000fe40003800200 */
.L_x_185:
[----:B------:R-:W-:Y:S02]  /*7770*/  LOP3.LUT P0, RZ, R226, 0x200000, RZ, 0xc0, !PT ;  /* 0x00200000e2ff7812 */ /* 0x000fe4000780c0ff */
[C---:B------:R-:W-:Y:S02]  /*7780*/  ISETP.GT.AND P6, PT, R0.reuse, 0x58, !P6 ;  /* 0x000000580000780c */ /* 0x040fe400077c4270 */
[C---:B------:R-:W-:Y:S02]  /*7790*/  ISETP.GT.AND P0, PT, R0.reuse, RZ, !P0 ;  /* 0x000000ff0000720c */ /* 0x040fe40004704270 */
[C---:B------:R-:W-:Y:S02]  /*77a0*/  ISETP.LT.OR P6, PT, R117.reuse, 0x59, P6 ;  /* 0x000000597500780c */ /* 0x040fe400037c1670 */
[----:B------:R-:W-:Y:S02]  /*77b0*/  ISETP.LT.OR P0, PT, R117, 0x1, P0 ;  /* 0x000000017500780c */ /* 0x000fe40000701670 */
[----:B------:R-:W-:Y:S02]  /*77c0*/  ISETP.GT.AND P2, PT, R0, 0x59, !P2 ;  /* 0x000000590000780c */ /* 0x000fe40005744270 */
[----:B------:R-:W-:Y:S02]  /*77d0*/  FSEL R17, R6, -INF , !P0 ;  /* 0xff80000006117808 */ /* 0x000fe40004000000 */
[----:B------:R-:W-:Y:S02]  /*77e0*/  LOP3.LUT P0, RZ, R226, 0x100000, RZ, 0xc0, !PT ;  /* 0x00100000e2ff7812 */ /* 0x000fe4000780c0ff */
[----:B------:R-:W-:Y:S02]  /*77f0*/  FMNMX.FTZ R4, R17, R2, !PT ;  /* 0x0000000211047209 */ /* 0x000fe40007810000 */
[----:B------:R-:W-:Y:S02]  /*7800*/  ISETP.GT.AND P0, PT, R0, 0x1, !P0 ;  /* 0x000000010000780c */ /* 0x000fe40004704270 */
[----:B------:R-:W-:Y:S02]  /*7810*/  FSEL R135, R50, -INF , !P6 ;  /* 0xff80000032877808 */ /* 0x000fe40007000000 */
[C---:B------:R-:W-:Y:S02]  /*7820*/  ISETP.LT.OR P0, PT, R117.reuse, 0x2, P0 ;  /* 0x000000027500780c */ /* 0x040fe40000701670 */
[----:B------:R-:W-:Y:S02]  /*7830*/  ISETP.LT.OR P2, PT, R117, 0x5a, P2 ;  /* 0x0000005a7500780c */ /* 0x000fe40001741670 */
[----:B------:R-:W-:Y:S02]  /*7840*/  FSEL R13, R7, -INF , !P0 ;  /* 0xff800000070d7808 */ /* 0x000fe40004000000 */
[----:B------:R-:W-:Y:S02]  /*7850*/  LOP3.LUT P0, RZ, R226, 0x80000, RZ, 0xc0, !PT ;  /* 0x00080000e2ff7812 */ /* 0x000fe4000780c0ff */
[----:B------:R-:W-:Y:S02]  /*7860*/  FMNMX.FTZ R7, R120, R3, !PT ;  /* 0x0000000378077209 */ /* 0x000fe40007810000 */
[----:B------:R-:W-:Y:S02]  /*7870*/  ISETP.GT.AND P0, PT, R0, 0x8, !P0 ;  /* 0x000000080000780c */ /* 0x000fe40004704270 */
[----:B------:R-:W-:Y:S02]  /*7880*/  FMNMX.FTZ R7, R118, R7, !PT ;  /* 0x0000000776077209 */ /* 0x000fe40007810000 */
[C---:B------:R-:W-:Y:S02]  /*7890*/  ISETP.LT.OR P0, PT, R117.reuse, 0x9, P0 ;  /* 0x000000097500780c */ /* 0x040fe40000701670 */
[----:B------:R-:W-:Y:S02]  /*78a0*/  FMNMX.FTZ R7, R116, R7, !PT ;  /* 0x0000000774077209 */ /* 0x000fe40007810000 */
[----:B------:R-:W-:Y:S02]  /*78b0*/  FSEL R9, R10, -INF , !P0 ;  /* 0xff8000000a097808 */ /* 0x000fe40004000000 */
[----:B------:R-:W-:Y:S02]  /*78c0*/  LOP3.LUT P0, RZ, R226, 0x40000, RZ, 0xc0, !PT ;  /* 0x00040000e2ff7812 */ /* 0x000fe4000780c0ff */
[----:B------:R-:W-:Y:S02]  /*78d0*/  FMNMX.FTZ R7, R8, R7, !PT ;  /* 0x0000000708077209 */ /* 0x000fe40007810000 */
[----:B------:R-:W-:Y:S02]  /*78e0*/  ISETP.GT.AND P0, PT, R0, 0x9, !P0 ;  /* 0x000000090000780c */ /* 0x000fe40004704270 */
[----:B------:R-:W-:Y:S02]  /*78f0*/  FMNMX.FTZ R7, R244, R7, !PT ;  /* 0x00000007f4077209 */ /* 0x000fe40007810000 */
[----:B------:R-:W-:Y:S02]  /*7900*/  ISETP.LT.OR P0, PT, R117, 0xa, P0 ;  /* 0x0000000a7500780c */ /* 0x000fe40000701670 */
        /* <DEDUP_REMOVED lines=44> */
[----:B------:R-:W-:Y:S01]  /*7bd0*/  LOP3.LUT P0, RZ, R226, 0x800, RZ, 0xc0, !PT ;  /* 0x00000800e2ff7812 */ /* 0x000fe2000780c0ff */
[----:B------:R-:W-:Y:S01]  /*7be0*/  LDSM.16.MT88.4 R20, [R210+0x100] ;  /* 0x00010000d214783b */ /* 0x000fe20000004200 */
        /* <DEDUP_REMOVED lines=28> */
[----:B------:R-:W1:Y:S01]  /*7db0*/  SHFL.BFLY PT, R6, R5, 0x2, 0x1f ;  /* 0x0c401f0005067f89 */ /* 0x000e6200000e0000 */
[----:B------:R-:W-:Y:S02]  /*7dc0*/  FMNMX.FTZ R4, R241, R4, !PT ;  /* 0x00000004f1047209 */ /* 0x000fe40007810000 */
[----:B------:R-:W-:Y:S04]  /*7dd0*/  ISETP.GT.AND P0, PT, R0, 0x38, !P0 ;  /* 0x000000380000780c */ /* 0x000fe80004704270 */
[----:B------:R-:W-:Y:S01]  /*7de0*/  ISETP.LT.OR P0, PT, R117, 0x39, P0 ;  /* 0x000000397500780c */ /* 0x000fe20000701670 */
[----:B------:R-:W-:Y:S03]  /*7df0*/  LDSM.16.MT88.4 R28, [R209+0x100] ;  /* 0x00010000d11c783b */ /* 0x000fe60000004200 */
[----:B------:R-:W-:Y:S02]  /*7e00*/  FSEL R239, R34, -INF , !P0 ;  /* 0xff80000022ef7808 */ /* 0x000fe40004000000 */
[----:B------:R-:W-:Y:S02]  /*7e10*/  LOP3.LUT P0, RZ, R226, 0x40, RZ, 0xc0, !PT ;  /* 0x00000040e2ff7812 */ /* 0x000fe4000780c0ff */
[----:B------:R-:W-:Y:S02]  /*7e20*/  FMNMX.FTZ R4, R239, R4, !PT ;  /* 0x00000004ef047209 */ /* 0x000fe40007810000 */
[----:B------:R-:W-:Y:S04]  /*7e30*/  ISETP.GT.AND P0, PT, R0, 0x39, !P0 ;  /* 0x000000390000780c */ /* 0x000fe80004704270 */
[----:B------:R-:W-:Y:S04]  /*7e40*/  ISETP.LT.OR P0, PT, R117, 0x3a, P0 ;  /* 0x0000003a7500780c */ /* 0x000fe80000701670 */
        /* <DEDUP_REMOVED lines=9> */
[----:B------:R-:W-:Y:S02]  /*7ee0*/  ISETP.LT.OR P0, PT, R117, 0x42, P0 ;  /* 0x000000427500780c */ /* 0x000fe40000701670 */
[----:B-1----:R-:W-:Y:S02]  /*7ef0*/  FMNMX.FTZ R6, R5, R6, !PT ;  /* 0x0000000605067209 */ /* 0x002fe40007810000 */
        /* <DEDUP_REMOVED lines=18> */
[----:B------:R-:W-:Y:S04]  /*8020*/  LOP3.LUT P0, RZ, R226, 0x1, RZ, 0xc0, !PT ;  /* 0x00000001e2ff7812 */ /* 0x000fe8000780c0ff */
[----:B------:R-:W-:Y:S02]  /*8030*/  ISETP.GT.AND P0, PT, R0, 0x51, !P0 ;  /* 0x000000510000780c */ /* 0x000fe40004704270 */
[----:B------:R-:W-:Y:S02]  /*8040*/  FMNMX.FTZ R0, R149, R4, !PT ;  /* 0x0000000495007209 */ /* 0x000fe40007810000 */
[----:B------:R-:W-:Y:S02]  /*8050*/  ISETP.LT.OR P0, PT, R117, 0x52, P0 ;  /* 0x000000527500780c */ /* 0x000fe40000701670 */
[----:B------:R-:W-:Y:S02]  /*8060*/  FSEL R117, R51, -INF , !P2 ;  /* 0xff80000033757808 */ /* 0x000fe40005000000 */
[----:B------:R-:W-:Y:S02]  /*8070*/  FSEL R139, R47, -INF , !P0 ;  /* 0xff8000002f8b7808 */ /* 0x000fe40004000000 */
[----:B------:R-:W-:Y:S02]  /*8080*/  LDSM.16.MT88.4 R44, [R212+0x3100] ;  /* 0x00310000d42c783b */ /* 0x000fe40000004200 */
[----:B------:R-:W-:Y:S04]  /*8090*/  FMNMX.FTZ R0, R139, R0, !PT ;  /* 0x000000008b007209 */ /* 0x000fe80007810000 */
[----:B------:R-:W-:Y:S04]  /*80a0*/  FMNMX.FTZ R0, R135, R0, !PT ;  /* 0x0000000087007209 */ /* 0x000fe80007810000 */
[----:B------:R-:W-:Y:S02]  /*80b0*/  FMNMX.FTZ R7, R117, R0, !PT ;  /* 0x0000000075077209 */ /* 0x000fe40007810000 */
[----:B-1----:R-:W-:Y:S03]  /*80c0*/  FMNMX.FTZ R0, R6, R15, !PT ;  /* 0x0000000f06007209 */ /* 0x002fe60007810000 */
[----:B------:R-:W1:Y:S01]  /*80d0*/  SHFL.BFLY PT, R4, R7, 0x2, 0x1f ;  /* 0x0c401f0007047f89 */ /* 0x000e6200000e0000 */
[C---:B------:R-:W-:Y:S01]  /*80e0*/  FSETP.NEU.FTZ.AND P0, PT, R0.reuse, -INF , PT ;  /* 0xff8000000000780b */ /* 0x040fe20003f1d000 */
[C---:B------:R-:W-:Y:S03]  /*80f0*/  FMUL.FTZ R151, R0.reuse, c[0x0][0x2d0] ;  /* 0x0000b40000977a20 */ /* 0x040fe60000410000 */
[----:B------:R-:W-:Y:S02]  /*8100*/  FSEL R6, R0, RZ, P0 ;  /* 0x000000ff00067208 */ /* 0x000fe40000000000 */
[----:B------:R-:W-:Y:S03]  /*8110*/  FSEL R151, R151, RZ, P0 ;  /* 0x000000ff97977208 */ /* 0x000fe60000000000 */
[----:B------:R-:W-:Y:S02]  /*8120*/  FADD.FTZ R3, -R6, R3 ;  /* 0x0000000306037221 */ /* 0x000fe40000010100 */
        /* <DEDUP_REMOVED lines=8> */
[--C-:B------:R-:W-:Y:S02]  /*81b0*/  FFMA.FTZ R143, R242, c[0x0][0x2d0], -R151.reuse ;  /* 0x0000b400f28f7a23 */ /* 0x100fe40000010897 */
[--C-:B------:R-:W-:Y:S02]  /*81c0*/  FFMA.FTZ R154, R154, c[0x0][0x2d0], -R151.reuse ;  /* 0x0000b4009a9a7a23 */ /* 0x100fe40000010897 */
[----:B------:R-:W1:Y:S01]  /*81d0*/  SHFL.BFLY PT, R4, R5, 0x1, 0x1f ;  /* 0x0c201f0005047f89 */ /* 0x000e6200000e0000 */
        /* <DEDUP_REMOVED lines=8> */
[--C-:B------:R-:W-:Y:S02]  /*8260*/  FFMA.FTZ R141, R141, c[0x0][0x2d0], -R151.reuse ;  /* 0x0000b4008d8d7a23 */ /* 0x100fe40000010897 */
[----:B------:R-:W-:Y:S05]  /*8270*/  FFMA.FTZ R138, R138, c[0x0][0x2d0], -R151 ;  /* 0x0000b4008a8a7a23 */ /* 0x000fea0000010897 */
[----:B------:R-:W3:Y:S01]  /*8280*/  MUFU.EX2 R129, R129 ;  /* 0x0000008100817308 */ /* 0x000ee20000000800 */
[----:B-1----:R-:W-:Y:S01]  /*8290*/  FMNMX.FTZ R116, R5, R4, !PT ;  /* 0x0000000405747209 */ /* 0x002fe20007810000 */
[----:B------:R-:W-:Y:S01]  /*82a0*/  FMUL.FTZ R4, R3, c[0x0][0x2d0] ;  /* 0x0000b40003047a20 */ /* 0x000fe20000410000 */
[----:B--2---:R-:W-:Y:S02]  /*82b0*/  F2FP.BF16.PACK_AB R120, R119, R128 ;  /* 0x000000807778723e */ /* 0x004fe400000010ff */
[C---:B------:R-:W-:Y:S01]  /*82c0*/  FSETP.NEU.FTZ.AND P0, PT, R116.reuse, -INF , PT ;  /* 0xff8000007400780b */ /* 0x040fe20003f1d000 */
[C---:B------:R-:W-:Y:S04]  /*82d0*/  FMUL.FTZ R134, R116.reuse, c[0x0][0x2d0] ;  /* 0x0000b40074867a20 */ /* 0x040fe80000410000 */
[----:B------:R-:W1:Y:S01]  /*82e0*/  MUFU.EX2 R3, R4 ;  /* 0x0000000400037308 */ /* 0x000e620000000800 */
[----:B------:R-:W-:Y:S02]  /*82f0*/  FSEL R5, R116, RZ, P0 ;  /* 0x000000ff74057208 */ /* 0x000fe40000000000 */
[----:B------:R-:W-:Y:S02]  /*8300*/  FSEL R134, R134, RZ, P0 ;  /* 0x000000ff86867208 */ /* 0x000fe40000000000 */
[----:B------:R-:W-:Y:S01]  /*8310*/  ISETP.GT.AND P0, PT, R238, UR4, PT ;  /* 0x00000004ee007c0c */ /* 0x000fe2000bf04270 */
[----:B------:R-:W-:Y:S02]  /*8320*/  FADD.FTZ R5, -R5, R2 ;  /* 0x0000000205057221 */ /* 0x000fe40000010100 */
[--C-:B------:R-:W-:Y:S02]  /*8330*/  FFMA.FTZ R132, R13, c[0x0][0x2d0], -R134.reuse ;  /* 0x0000b4000d847a23 */ /* 0x100fe40000010886 */
[----:B------:R-:W2:Y:S01]  /*8340*/  LDSM.16.MT88.4 R12, [R212+0x100] ;  /* 0x00010000d40c783b */ /* 0x000ea20000004200 */
[--C-:B------:R-:W-:Y:S01]  /*8350*/  FFMA.FTZ R133, R17, c[0x0][0x2d0], -R134.reuse ;  /* 0x0000b40011857a23 */ /* 0x100fe20000010886 */
[----:B------:R-:W-:Y:S01]  /*8360*/  MUFU.EX2 R137, R137 ;  /* 0x0000008900897308 */ /* 0x000fe20000000800 */
[--C-:B------:R-:W-:Y:S01]  /*8370*/  FFMA.FTZ R131, R9, c[0x0][0x2d0], -R134.reuse ;  /* 0x0000b40009837a23 */ /* 0x100fe20000010886 */
[----:B---3--:R-:W-:Y:S01]  /*8380*/  F2FP.BF16.PACK_AB R122, R129, R118 ;  /* 0x00000076817a723e */ /* 0x008fe200000010ff */
[--C-:B------:R-:W-:Y:S02]  /*8390*/  FFMA.FTZ R130, R11, c[0x0][0x2d0], -R134.reuse ;  /* 0x0000b4000b827a23 */ /* 0x100fe40000010886 */
[----:B------:R-:W-:Y:S02]  /*83a0*/  FMUL.FTZ R2, R5, c[0x0][0x2d0] ;  /* 0x0000b40005027a20 */ /* 0x000fe40000410000 */
[--C-:B------:R-:W-:Y:S02]  /*83b0*/  FFMA.FTZ R165, R165, c[0x0][0x2d0], -R134.reuse ;  /* 0x0000b400a5a57a23 */ /* 0x100fe40000010886 */
[--C-:B------:R-:W-:Y:S01]  /*83c0*/  FFMA.FTZ R167, R167, c[0x0][0x2d0], -R134.reuse ;  /* 0x0000b400a7a77a23 */ /* 0x100fe20000010886 */
[----:B------:R-:W-:Y:S01]  /*83d0*/  MUFU.EX2 R133, R133 ;  /* 0x0000008500857308 */ /* 0x000fe20000000800 */
[--C-:B------:R-:W-:Y:S02]  /*83e0*/  FFMA.FTZ R241, R241, c[0x0][0x2d0], -R134.reuse ;  /* 0x0000b400f1f17a23 */ /* 0x100fe40000010886 */
[C---:B-1----:R-:W-:Y:S02]  /*83f0*/  FMUL.FTZ R4, R3.reuse, R112 ;  /* 0x0000007003047220 */ /* 0x042fe40000410000 */
[C---:B------:R-:W-:Y:S02]  /*8400*/  FMUL.FTZ R5, R3.reuse, R113 ;  /* 0x0000007103057220 */ /* 0x040fe40000410000 */
[C---:B------:R-:W-:Y:S02]  /*8410*/  FMUL.FTZ R8, R3.reuse, R68 ;  /* 0x0000004403087220 */ /* 0x040fe40000410000 */
[C---:B------:R-:W-:Y:S01]  /*8420*/  FMUL.FTZ R9, R3.reuse, R69 ;  /* 0x0000004503097220 */ /* 0x040fe20000410000 */
[----:B------:R-:W1:Y:S01]  /*8430*/  MUFU.EX2 R2, R2 ;  /* 0x0000000200027308 */ /* 0x000e620000000800 */
[C---:B------:R-:W-:Y:S02]  /*8440*/  FMUL.FTZ R16, R3.reuse, R76 ;  /* 0x0000004c03107220 */ /* 0x040fe40000410000 */
[C---:B------:R-:W-:Y:S02]  /*8450*/  FMUL.FTZ R17, R3.reuse, R77 ;  /* 0x0000004d03117220 */ /* 0x040fe40000410000 */
[C---:B------:R-:W-:Y:S02]  /*8460*/  FMUL.FTZ R24, R3.reuse, R84 ;  /* 0x0000005403187220 */ /* 0x040fe40000410000 */
[C---:B------:R-:W-:Y:S02]  /*8470*/  FMUL.FTZ R25, R3.reuse, R85 ;  /* 0x0000005503197220 */ /* 0x040fe40000410000 */
[C---:B------:R-:W-:Y:S01]  /*8480*/  FMUL.FTZ R32, R3.reuse, R92 ;  /* 0x0000005c03207220 */ /* 0x040fe20000410000 */
[----:B------:R-:W3:Y:S01]  /*8490*/  MUFU.EX2 R132, R132 ;  /* 0x0000008400847308 */ /* 0x000ee20000000800 */
[C---:B------:R-:W-:Y:S02]  /*84a0*/  FMUL.FTZ R33, R3.reuse, R93 ;  /* 0x0000005d03217220 */ /* 0x040fe40000410000 */
[C---:B------:R-:W-:Y:S02]  /*84b0*/  FMUL.FTZ R40, R3.reuse, R100 ;  /* 0x0000006403287220 */ /* 0x040fe40000410000 */
[C---:B------:R-:W-:Y:S02]  /*84c0*/  FMUL.FTZ R41, R3.reuse, R101 ;  /* 0x0000006503297220 */ /* 0x040fe40000410000 */
[C---:B------:R-:W-:Y:S02]  /*84d0*/  FMUL.FTZ R48, R3.reuse, R104 ;  /* 0x0000006803307220 */ /* 0x040fe40000410000 */
[C---:B------:R-:W-:Y:S01]  /*84e0*/  FMUL.FTZ R49, R3.reuse, R105 ;  /* 0x0000006903317220 */ /* 0x040fe20000410000 */
[----:B------:R-:W-:Y:S01]  /*84f0*/  MUFU.EX2 R131, R131 ;  /* 0x0000008300837308 */ /* 0x000fe20000000800 */
[C---:B------:R-:W-:Y:S02]  /*8500*/  FMUL.FTZ R52, R3.reuse, R52 ;  /* 0x0000003403347220 */ /* 0x040fe40000410000 */
[C---:B------:R-:W-:Y:S02]  /*8510*/  FMUL.FTZ R53, R3.reuse, R53 ;  /* 0x0000003503357220 */ /* 0x040fe40000410000 */
[C---:B-1----:R-:W-:Y:S02]  /*8520*/  FMUL.FTZ R6, R2.reuse, R114 ;  /* 0x0000007202067220 */ /* 0x042fe40000410000 */
[C---:B------:R-:W-:Y:S02]  /*8530*/  FMUL.FTZ R7, R2.reuse, R115 ;  /* 0x0000007302077220 */ /* 0x040fe40000410000 */
[C---:B------:R-:W-:Y:S01]  /*8540*/  FMUL.FTZ R10, R2.reuse, R70 ;  /* 0x00000046020a7220 */ /* 0x040fe20000410000 */
[----:B------:R-:W1:Y:S01]  /*8550*/  MUFU.EX2 R130, R130 ;  /* 0x0000008200827308 */ /* 0x000e620000000800 */
[C---:B------:R-:W-:Y:S02]  /*8560*/  FMUL.FTZ R11, R2.reuse, R71 ;  /* 0x00000047020b7220 */ /* 0x040fe40000410000 */
[----:B------:R-:W-:Y:S01]  /*8570*/  FMUL.FTZ R18, R2, R78 ;  /* 0x0000004e02127220 */ /* 0x000fe20000410000 */
[----:B---3--:R-:W-:Y:S01]  /*8580*/  F2FP.BF16.PACK_AB R121, R132, R133 ;  /* 0x000000858479723e */ /* 0x008fe200000010ff */
[C---:B------:R-:W-:Y:S01]  /*8590*/  FMUL.FTZ R19, R2.reuse, R79 ;  /* 0x0000004f02137220 */ /* 0x040fe20000410000 */
[----:B------:R-:W3:Y:S01]  /*85a0*/  LDSM.16.MT88.4 R68, [R210+0x3100] ;  /* 0x00310000d244783b */ /* 0x000ee20000004200 */
[C---:B------:R-:W-:Y:S02]  /*85b0*/  FMUL.FTZ R26, R2.reuse, R86 ;  /* 0x00000056021a7220 */ /* 0x040fe40000410000 */
[C---:B------:R-:W-:Y:S01]  /*85c0*/  FMUL.FTZ R27, R2.reuse, R87 ;  /* 0x00000057021b7220 */ /* 0x040fe20000410000 */
[----:B------:R-:W4:Y:S01]  /*85d0*/  MUFU.EX2 R140, R140 ;  /* 0x0000008c008c7308 */ /* 0x000f220000000800 */
[C---:B------:R-:W-:Y:S02]  /*85e0*/  FMUL.FTZ R34, R2.reuse, R94 ;  /* 0x0000005e02227220 */ /* 0x040fe40000410000 */
[C---:B------:R-:W-:Y:S01]  /*85f0*/  FMUL.FTZ R35, R2.reuse, R95 ;  /* 0x0000005f02237220 */ /* 0x040fe20000410000 */
[----:B------:R-:W-:Y:S01]  /*8600*/  LDSM.16.MT88.4 R76, [R208+0x3100] ;  /* 0x00310000d04c783b */ /* 0x000fe20000004200 */
[C---:B------:R-:W-:Y:S02]  /*8610*/  FMUL.FTZ R42, R2.reuse, R102 ;  /* 0x00000066022a7220 */ /* 0x040fe40000410000 */
[C---:B------:R-:W-:Y:S02]  /*8620*/  FMUL.FTZ R43, R2.reuse, R103 ;  /* 0x00000067022b7220 */ /* 0x040fe40000410000 */
[C---:B------:R-:W-:Y:S01]  /*8630*/  FMUL.FTZ R50, R2.reuse, R106 ;  /* 0x0000006a02327220 */ /* 0x040fe20000410000 */
[----:B------:R-:W-:Y:S01]  /*8640*/  MUFU.EX2 R143, R143 ;  /* 0x0000008f008f7308 */ /* 0x000fe20000000800 */
[C---:B------:R-:W-:Y:S01]  /*8650*/  FMUL.FTZ R51, R2.reuse, R107 ;  /* 0x0000006b02337220 */ /* 0x040fe20000410000 */
[----:B------:R-:W-:Y:S01]  /*8660*/  LDSM.16.MT88.4 R84, [R209+0x900] ;  /* 0x00090000d154783b */ /* 0x000fe20000004200 */
[----:B------:R-:W-:Y:S01]  /*8670*/  FMUL.FTZ R54, R2, R54 ;  /* 0x0000003602367220 */ /* 0x000fe20000410000 */
[----:B-1----:R-:W-:Y:S01]  /*8680*/  F2FP.BF16.PACK_AB R123, R130, R131 ;  /* 0x00000083827b723e */ /* 0x002fe200000010ff */
[C---:B------:R-:W-:Y:S02]  /*8690*/  FMUL.FTZ R55, R2.reuse, R55 ;  /* 0x0000003702377220 */ /* 0x040fe40000410000 */
[C---:B------:R-:W-:Y:S02]  /*86a0*/  FMUL.FTZ R56, R3.reuse, R56 ;  /* 0x0000003803387220 */ /* 0x040fe40000410000 */
[C---:B------:R-:W-:Y:S01]  /*86b0*/  FMUL.FTZ R57, R3.reuse, R57 ;  /* 0x0000003903397220 */ /* 0x040fe20000410000 */
[----:B------:R-:W-:Y:S01]  /*86c0*/  LDSM.16.MT88.4 R92, [R208+0x4900] ;  /* 0x00490000d05c783b */ /* 0x000fe20000004200 */
[C---:B--2---:R-:W-:Y:S01]  /*86d0*/  HMMA.16816.F32.BF16 R4, R120.reuse, R12, R4 ;  /* 0x0000000c7804723c */ /* 0x044fe20000041804 */
[----:B------:R-:W-:Y:S04]  /*86e0*/  MUFU.EX2 R154, R154 ;  /* 0x0000009a009a7308 */ /* 0x000fe80000000800 */
[C---:B------:R-:W-:Y:S02]  /*86f0*/  FMUL.FTZ R58, R2.reuse, R58 ;  /* 0x0000003a023a7220 */ /* 0x040fe40000410000 */
[----:B------:R-:W-:Y:S01]  /*8700*/  LDSM.16.MT88.4 R100, [R208+0x2900] ;  /* 0x00290000d064783b */ /* 0x000fe20000004200 */
[C---:B------:R-:W-:Y:S03]  /*8710*/  HMMA.16816.F32.BF16 R8, R120.reuse, R14, R8 ;  /* 0x0000000e7808723c */ /* 0x040fe60000041808 */
[----:B------:R-:W-:Y:S01]  /*8720*/  MUFU.EX2 R158, R158 ;  /* 0x0000009e009e7308 */ /* 0x000fe20000000800 */
[C---:B------:R-:W-:Y:S02]  /*8730*/  FMUL.FTZ R12, R3.reuse, R72 ;  /* 0x00000048030c7220 */ /* 0x040fe40000410000 */
[C---:B------:R-:W-:Y:S01]  /*8740*/  FMUL.FTZ R13, R3.reuse, R73 ;  /* 0x00000049030d7220 */ /* 0x040fe20000410000 */
[----:B------:R-:W-:Y:S01]  /*8750*/  LDSM.16.MT88.4 R104, [R212+0x5900] ;  /* 0x00590000d468783b */ /* 0x000fe20000004200 */
[C---:B------:R-:W-:Y:S04]  /*8760*/  FMUL.FTZ R14, R2.reuse, R74 ;  /* 0x0000004a020e7220 */ /* 0x040fe80000410000 */
[C---:B------:R-:W-:Y:S01]  /*8770*/  FMUL.FTZ R15, R2.reuse, R75 ;  /* 0x0000004b020f7220 */ /* 0x040fe20000410000 */
[----:B------:R-:W-:Y:S01]  /*8780*/  MUFU.EX2 R165, R165 ;  /* 0x000000a500a57308 */ /* 0x000fe20000000800 */
[C---:B------:R-:W-:Y:S01]  /*8790*/  FMUL.FTZ R59, R2.reuse, R59 ;  /* 0x0000003b023b7220 */ /* 0x040fe20000410000 */
[----:B------:R-:W1:Y:S01]  /*87a0*/  LDSM.16.MT88.4 R72, [R209+0x3100] ;  /* 0x00310000d148783b */ /* 0x000e620000004200 */
[C---:B------:R-:W-:Y:S02]  /*87b0*/  FMUL.FTZ R60, R3.reuse, R60 ;  /* 0x0000003c033c7220 */ /* 0x040fe40000410000 */
[C---:B------:R-:W-:Y:S01]  /*87c0*/  FMUL.FTZ R61, R3.reuse, R61 ;  /* 0x0000003d033d7220 */ /* 0x040fe20000410000 */
[C---:B------:R-:W-:Y:S03]  /*87d0*/  HMMA.16816.F32.BF16 R12, R120.reuse, R20, R12 ;  /* 0x00000014780c723c */ /* 0x040fe6000004180c */
[C---:B------:R-:W-:Y:S01]  /*87e0*/  FMUL.FTZ R62, R2.reuse, R62 ;  /* 0x0000003e023e7220 */ /* 0x040fe20000410000 */
[----:B------:R-:W-:Y:S01]  /*87f0*/  MUFU.EX2 R167, R167 ;  /* 0x000000a700a77308 */ /* 0x000fe20000000800 */
[C---:B------:R-:W-:Y:S02]  /*8800*/  FMUL.FTZ R63, R2.reuse, R63 ;  /* 0x0000003f023f7220 */ /* 0x040fe40000410000 */
[C---:B------:R-:W-:Y:S01]  /*8810*/  FMUL.FTZ R20, R3.reuse, R80 ;  /* 0x0000005003147220 */ /* 0x040fe20000410000 */
[C---:B------:R-:W-:Y:S04]  /*8820*/  HMMA.16816.F32.BF16 R16, R120.reuse, R22, R16 ;  /* 0x000000167810723c */ /* 0x040fe80000041810 */
[C---:B------:R-:W-:Y:S02]  /*8830*/  FMUL.FTZ R21, R3.reuse, R81 ;  /* 0x0000005103157220 */ /* 0x040fe40000410000 */
[C---:B------:R-:W-:Y:S01]  /*8840*/  FMUL.FTZ R64, R3.reuse, R64 ;  /* 0x0000004003407220 */ /* 0x040fe20000410000 */
[----:B------:R-:W-:Y:S01]  /*8850*/  MUFU.EX2 R166, R166 ;  /* 0x000000a600a67308 */ /* 0x000fe20000000800 */
[C---:B------:R-:W-:Y:S04]  /*8860*/  FMUL.FTZ R22, R2.reuse, R82 ;  /* 0x0000005202167220 */ /* 0x040fe80000410000 */
[C---:B------:R-:W-:Y:S02]  /*8870*/  FMUL.FTZ R23, R2.reuse, R83 ;  /* 0x0000005302177220 */ /* 0x040fe40000410000 */
[----:B------:R-:W2:Y:S01]  /*8880*/  LDSM.16.MT88.4 R80, [R212+0x900] ;  /* 0x00090000d450783b */ /* 0x000ea20000004200 */
[----:B------:R-:W-:Y:S02]  /*8890*/  FMUL.FTZ R65, R3, R65 ;  /* 0x0000004103417220 */ /* 0x000fe40000410000 */
[C---:B------:R-:W-:Y:S01]  /*88a0*/  FMUL.FTZ R66, R2.reuse, R66 ;  /* 0x0000004202427220 */ /* 0x040fe20000410000 */
[----:B------:R-:W-:Y:S01]  /*88b0*/  MUFU.EX2 R168, R168 ;  /* 0x000000a800a87308 */ /* 0x000fe20000000800 */
[C---:B------:R-:W-:Y:S03]  /*88c0*/  HMMA.16816.F32.BF16 R20, R120.reuse, R28, R20 ;  /* 0x0000001c7814723c */ /* 0x040fe60000041814 */
[C---:B------:R-:W-:Y:S02]  /*88d0*/  FMUL.FTZ R67, R2.reuse, R67 ;  /* 0x0000004302437220 */ /* 0x040fe40000410000 */
[--C-:B------:R-:W-:Y:S02]  /*88e0*/  FFMA.FTZ R239, R239, c[0x0][0x2d0], -R134.reuse ;  /* 0x0000b400efef7a23 */ /* 0x100fe40000010886 */
[C---:B------:R-:W-:Y:S01]  /*88f0*/  FMUL.FTZ R28, R3.reuse, R88 ;  /* 0x00000058031c7220 */ /* 0x040fe20000410000 */
[C---:B------:R-:W-:Y:S01]  /*8900*/  HMMA.16816.F32.BF16 R24, R120.reuse, R30, R24 ;  /* 0x0000001e7818723c */ /* 0x040fe20000041818 */
[----:B------:R-:W-:Y:S03]  /*8910*/  MUFU.EX2 R241, R241 ;  /* 0x000000f100f17308 */ /* 0x000fe60000000800 */
[----:B------:R-:W-:Y:S02]  /*8920*/  FMUL.FTZ R29, R3, R89 ;  /* 0x00000059031d7220 */ /* 0x000fe40000410000 */
[--C-:B------:R-:W-:Y:S02]  /*8930*/  FFMA.FTZ R157, R157, c[0x0][0x2d0], -R134.reuse ;  /* 0x0000b4009d9d7a23 */ /* 0x100fe40000010886 */
[C---:B------:R-:W-:Y:S03]  /*8940*/  FMUL.FTZ R30, R2.reuse, R90 ;  /* 0x0000005a021e7220 */ /* 0x040fe60000410000 */
[----:B------:R-:W-:Y:S01]  /*8950*/  MUFU.EX2 R239, R239 ;  /* 0x000000ef00ef7308 */ /* 0x000fe20000000800 */
[C---:B------:R-:W-:Y:S02]  /*8960*/  FMUL.FTZ R31, R2.reuse, R91 ;  /* 0x0000005b021f7220 */ /* 0x040fe40000410000 */
[----:B------:R-:W-:Y:S01]  /*8970*/  LDSM.16.MT88.4 R88, [R208+0x900] ;  /* 0x00090000d058783b */ /* 0x000fe20000004200 */
[--C-:B------:R-:W-:Y:S02]  /*8980*/  FFMA.FTZ R155, R155, c[0x0][0x2d0], -R134.reuse ;  /* 0x0000b4009b9b7a23 */ /* 0x100fe40000010886 */
[--C-:B------:R-:W-:Y:S02]  /*8990*/  FFMA.FTZ R139, R139, c[0x0][0x2d0], -R134.reuse ;  /* 0x0000b4008b8b7a23 */ /* 0x100fe40000010886 */
[C---:B------:R-:W-:Y:S02]  /*89a0*/  HMMA.16816.F32.BF16 R28, R120.reuse, R36, R28 ;  /* 0x00000024781c723c */ /* 0x040fe4000004181c */
[----:B------:R-:W-:Y:S01]  /*89b0*/  MUFU.EX2 R160, R160 ;  /* 0x000000a000a07308 */ /* 0x000fe20000000800 */
[----:B------:R-:W-:Y:S02]  /*89c0*/  FFMA.FTZ R135, R135, c[0x0][0x2d0], -R134 ;  /* 0x0000b40087877a23 */ /* 0x000fe40000010886 */
[C---:B------:R-:W-:Y:S02]  /*89d0*/  FFMA.FTZ R128, R3.reuse, R228, R128 ;  /* 0x000000e403807223 */ /* 0x040fe40000010080 */
[C---:B------:R-:W-:Y:S01]  /*89e0*/  FMUL.FTZ R36, R3.reuse, R96 ;  /* 0x0000006003247220 */ /* 0x040fe20000410000 */
[C---:B------:R-:W-:Y:S04]  /*89f0*/  HMMA.16816.F32.BF16 R32, R120.reuse, R38, R32 ;  /* 0x000000267820723c */ /* 0x040fe80000041820 */
[----:B------:R-:W-:Y:S01]  /*8a00*/  FMUL.FTZ R37, R3, R97 ;  /* 0x0000006103257220 */ /* 0x000fe20000410000 */
[----:B------:R-:W-:Y:S01]  /*8a10*/  MUFU.EX2 R152, R152 ;  /* 0x0000009800987308 */ /* 0x000fe20000000800 */
[C---:B------:R-:W-:Y:S02]  /*8a20*/  FFMA.FTZ R133, R2.reuse, R227, R133 ;  /* 0x000000e302857223 */ /* 0x040fe40000010085 */
[C---:B------:R-:W-:Y:S04]  /*8a30*/  FMUL.FTZ R38, R2.reuse, R98 ;  /* 0x0000006202267220 */ /* 0x040fe80000410000 */
[----:B------:R-:W-:Y:S02]  /*8a40*/  FMUL.FTZ R39, R2, R99 ;  /* 0x0000006302277220 */ /* 0x000fe40000410000 */
[----:B------:R-:W-:Y:S01]  /*8a50*/  LDSM.16.MT88.4 R96, [R209+0x2900] ;  /* 0x00290000d160783b */ /* 0x000fe20000004200 */
[----:B------:R-:W-:Y:S01]  /*8a60*/  MUFU.EX2 R157, R157 ;  /* 0x0000009d009d7308 */ /* 0x000fe20000000800 */
[----:B------:R-:W-:Y:S02]  /*8a70*/  FADD.FTZ R119, R119, R128 ;  /* 0x0000008077777221 */ /* 0x000fe40000010000 */
[----:B------:R-:W-:Y:S01]  /*8a80*/  FADD.FTZ R132, R132, R133 ;  /* 0x0000008584847221 */ /* 0x000fe20000010000 */
[C---:B------:R-:W-:Y:S03]  /*8a90*/  HMMA.16816.F32.BF16 R36, R120.reuse, R44, R36 ;  /* 0x0000002c7824723c */ /* 0x040fe60000041824 */
[----:B------:R-:W-:Y:S02]  /*8aa0*/  FADD.FTZ R118, R118, R119 ;  /* 0x0000007776767221 */ /* 0x000fe40000010000 */
[----:B------:R-:W-:Y:S01]  /*8ab0*/  FADD.FTZ R131, R131, R132 ;  /* 0x0000008483837221 */ /* 0x000fe20000010000 */
[----:B------:R-:W-:Y:S01]  /*8ac0*/  MUFU.EX2 R155, R155 ;  /* 0x0000009b009b7308 */ /* 0x000fe20000000800 */
[C---:B------:R-:W-:Y:S01]  /*8ad0*/  FMUL.FTZ R44, R3.reuse, R108 ;  /* 0x0000006c032c7220 */ /* 0x040fe20000410000 */
[C---:B------:R-:W-:Y:S04]  /*8ae0*/  HMMA.16816.F32.BF16 R40, R120.reuse, R46, R40 ;  /* 0x0000002e7828723c */ /* 0x040fe80000041828 */
[----:B------:R-:W-:Y:S02]  /*8af0*/  FMUL.FTZ R45, R3, R109 ;  /* 0x0000006d032d7220 */ /* 0x000fe40000410000 */
[--C-:B------:R-:W-:Y:S02]  /*8b00*/  FFMA.FTZ R108, R148, c[0x0][0x2d0], -R151.reuse ;  /* 0x0000b400946c7a23 */ /* 0x100fe40000010897 */
[C---:B------:R-:W-:Y:S01]  /*8b10*/  FMUL.FTZ R46, R2.reuse, R110 ;  /* 0x0000006e022e7220 */ /* 0x040fe20000410000 */
[----:B------:R-:W-:Y:S03]  /*8b20*/  MUFU.EX2 R142, R142 ;  /* 0x0000008e008e7308 */ /* 0x000fe60000000800 */
[----:B------:R-:W-:Y:S02]  /*8b30*/  FMUL.FTZ R47, R2, R111 ;  /* 0x0000006f022f7220 */ /* 0x000fe40000410000 */
[--C-:B------:R-:W-:Y:S02]  /*8b40*/  FFMA.FTZ R109, R247, c[0x0][0x2d0], -R134.reuse ;  /* 0x0000b400f76d7a23 */ /* 0x100fe40000010886 */
[--C-:B------:R-:W-:Y:S02]  /*8b50*/  FFMA.FTZ R110, R245, c[0x0][0x2d0], -R134.reuse ;  /* 0x0000b400f56e7a23 */ /* 0x100fe40000010886 */
[--C-:B------:R-:W-:Y:S01]  /*8b60*/  FFMA.FTZ R111, R161, c[0x0][0x2d0], -R134.reuse ;  /* 0x0000b400a16f7a23 */ /* 0x100fe20000010886 */
[C---:B---3--:R-:W-:Y:S01]  /*8b70*/  HMMA.16816.F32.BF16 R44, R120.reuse, R68, R44 ;  /* 0x00000044782c723c */ /* 0x048fe2000004182c */
[----:B------:R-:W3:Y:S02]  /*8b80*/  MUFU.EX2 R108, R108 ;  /* 0x0000006c006c7308 */ /* 0x000ee40000000800 */
[--C-:B------:R-:W-:Y:S02]  /*8b90*/  FFMA.FTZ R148, R159, c[0x0][0x2d0], -R134.reuse ;  /* 0x0000b4009f947a23 */ /* 0x100fe40000010886 */
[--C-:B------:R-:W-:Y:S02]  /*8ba0*/  FFMA.FTZ R159, R164, c[0x0][0x2d0], -R151.reuse ;  /* 0x0000b400a49f7a23 */ /* 0x100fe40000010897 */
[----:B----4-:R-:W-:Y:S01]  /*8bb0*/  F2FP.BF16.PACK_AB R68, R140, R137 ;  /* 0x000000898c44723e */ /* 0x010fe200000010ff */
[C---:B------:R-:W-:Y:S03]  /*8bc0*/  HMMA.16816.F32.BF16 R48, R120.reuse, R70, R48 ;  /* 0x000000467830723c */ /* 0x040fe60000041830 */
[----:B------:R-:W-:Y:S01]  /*8bd0*/  MUFU.EX2 R109, R109 ;  /* 0x0000006d006d7308 */ /* 0x000fe20000000800 */
[--C-:B------:R-:W-:Y:S02]  /*8be0*/  FFMA.FTZ R161, R162, c[0x0][0x2d0], -R151.reuse ;  /* 0x0000b400a2a17a23 */ /* 0x100fe40000010897 */
[--C-:B------:R-:W-:Y:S02]  /*8bf0*/  FFMA.FTZ R162, R237, c[0x0][0x2d0], -R134.reuse ;  /* 0x0000b400eda27a23 */ /* 0x100fe40000010886 */
[C---:B-1----:R-:W-:Y:S04]  /*8c00*/  HMMA.16816.F32.BF16 R52, R120.reuse, R72, R52 ;  /* 0x000000487834723c */ /* 0x042fe80000041834 */
[--C-:B------:R-:W-:Y:S01]  /*8c10*/  FFMA.FTZ R164, R169, c[0x0][0x2d0], -R134.reuse ;  /* 0x0000b400a9a47a23 */ /* 0x100fe20000010886 */
[----:B------:R-:W1:Y:S01]  /*8c20*/  MUFU.EX2 R110, R110 ;  /* 0x0000006e006e7308 */ /* 0x000e620000000800 */
[--C-:B------:R-:W-:Y:S02]  /*8c30*/  FFMA.FTZ R169, R240, c[0x0][0x2d0], -R151.reuse ;  /* 0x0000b400f0a97a23 */ /* 0x100fe40000010897 */
[C---:B------:R-:W-:Y:S01]  /*8c40*/  HMMA.16816.F32.BF16 R56, R120.reuse, R74, R56 ;  /* 0x0000004a7838723c */ /* 0x040fe20000041838 */
[----:B------:R-:W4:Y:S03]  /*8c50*/  LDSM.16.MT88.4 R72, [R210+0x900] ;  /* 0x00090000d248783b */ /* 0x000f260000004200 */
[----:B---3--:R-:W-:Y:S01]  /*8c60*/  F2FP.BF16.PACK_AB R70, R108, R143 ;  /* 0x0000008f6c46723e */ /* 0x008fe200000010ff */
[--C-:B------:R-:W-:Y:S02]  /*8c70*/  FFMA.FTZ R237, R170, c[0x0][0x2d0], -R151.reuse ;  /* 0x0000b400aaed7a23 */ /* 0x100fe40000010897 */
[----:B------:R-:W-:Y:S01]  /*8c80*/  MUFU.EX2 R111, R111 ;  /* 0x0000006f006f7308 */ /* 0x000fe20000000800 */
[C---:B------:R-:W-:Y:S04]  /*8c90*/  HMMA.16816.F32.BF16 R60, R120.reuse, R76, R60 ;  /* 0x0000004c783c723c */ /* 0x040fe8000004183c */
[--C-:B------:R-:W-:Y:S02]  /*8ca0*/  FFMA.FTZ R170, R243, c[0x0][0x2d0], -R134.reuse ;  /* 0x0000b400f3aa7a23 */ /* 0x100fe40000010886 */
[--C-:B------:R-:W-:Y:S02]  /*8cb0*/  FFMA.FTZ R240, R171, c[0x0][0x2d0], -R134.reuse ;  /* 0x0000b400abf07a23 */ /* 0x100fe40000010886 */
[----:B------:R-:W-:Y:S01]  /*8cc0*/  HMMA.16816.F32.BF16 R64, R120, R78, R64 ;  /* 0x0000004e7840723c */ /* 0x000fe20000041840 */
[----:B------:R-:W3:Y:S01]  /*8cd0*/  MUFU.EX2 R148, R148 ;  /* 0x0000009400947308 */ /* 0x000ee20000000800 */
[----:B------:R-:W5:Y:S02]  /*8ce0*/  LDSM.16.MT88.4 R76, [R212+0x3900] ;  /* 0x00390000d44c783b */ /* 0x000f640000004200 */
[--C-:B------:R-:W-:Y:S01]  /*8cf0*/  FFMA.FTZ R171, R156, c[0x0][0x2d0], -R151.reuse ;  /* 0x0000b4009cab7a23 */ /* 0x100fe20000010897 */
[----:B-1----:R-:W-:Y:S01]  /*8d00*/  F2FP.BF16.PACK_AB R69, R110, R109 ;  /* 0x0000006d6e45723e */ /* 0x002fe200000010ff */
[--C-:B------:R-:W-:Y:S02]  /*8d10*/  FFMA.FTZ R243, R150, c[0x0][0x2d0], -R151.reuse ;  /* 0x0000b40096f37a23 */ /* 0x100fe40000010897 */
[--C-:B------:R-:W-:Y:S03]  /*8d20*/  FFMA.FTZ R150, R163, c[0x0][0x2d0], -R134.reuse ;  /* 0x0000b400a3967a23 */ /* 0x100fe60000010886 */
[----:B------:R-:W1:Y:S01]  /*8d30*/  MUFU.EX2 R159, R159 ;  /* 0x0000009f009f7308 */ /* 0x000e620000000800 */
[--C-:B------:R-:W-:Y:S02]  /*8d40*/  FFMA.FTZ R156, R153, c[0x0][0x2d0], -R134.reuse ;  /* 0x0000b400999c7a23 */ /* 0x100fe40000010886 */
[----:B------:R-:W-:Y:S02]  /*8d50*/  FFMA.FTZ R151, R136, c[0x0][0x2d0], -R151 ;  /* 0x0000b40088977a23 */ /* 0x000fe40000010897 */
[--C-:B------:R-:W-:Y:S02]  /*8d60*/  FFMA.FTZ R136, R149, c[0x0][0x2d0], -R134.reuse ;  /* 0x0000b40095887a23 */ /* 0x100fe40000010886 */
[----:B------:R-:W-:Y:S02]  /*8d70*/  FFMA.FTZ R134, R117, c[0x0][0x2d0], -R134 ;  /* 0x0000b40075867a23 */ /* 0x000fe40000010886 */
[----:B------:R-:W-:Y:S01]  /*8d80*/  FADD.FTZ R118, R129, R118 ;  /* 0x0000007681767221 */ /* 0x000fe20000010000 */
[----:B------:R-:W1:Y:S01]  /*8d90*/  MUFU.EX2 R161, R161 ;  /* 0x000000a100a17308 */ /* 0x000e620000000800 */
[----:B------:R-:W-:Y:S02]  /*8da0*/  FADD.FTZ R130, R130, R131 ;  /* 0x0000008382827221 */ /* 0x000fe40000010000 */
[----:B------:R-:W-:Y:S01]  /*8db0*/  FADD.FTZ R137, R137, R118 ;  /* 0x0000007689897221 */ /* 0x000fe20000010000 */
[----:B---3--:R-:W-:Y:S01]  /*8dc0*/  F2FP.BF16.PACK_AB R71, R148, R111 ;  /* 0x0000006f9447723e */ /* 0x008fe200000010ff */
[----:B------:R-:W-:Y:S02]  /*8dd0*/  FADD.FTZ R109, R109, R130 ;  /* 0x000000826d6d7221 */ /* 0x000fe40000010000 */
[----:B------:R-:W-:Y:S02]  /*8de0*/  FADD.FTZ R140, R140, R137 ;  /* 0x000000898c8c7221 */ /* 0x000fe40000010000 */
[----:B------:R-:W-:Y:S01]  /*8df0*/  FADD.FTZ R110, R110, R109 ;  /* 0x0000006d6e6e7221 */ /* 0x000fe20000010000 */
[----:B------:R-:W3:Y:S01]  /*8e00*/  MUFU.EX2 R162, R162 ;  /* 0x000000a200a27308 */ /* 0x000ee20000000800 */
[C---:B--2---:R-:W-:Y:S05]  /*8e10*/  HMMA.16816.F32.BF16 R4, R68.reuse, R80, R4 ;  /* 0x000000504404723c */ /* 0x044fea0000041804 */
[----:B------:R-:W-:Y:S02]  /*8e20*/  FADD.FTZ R143, R143, R140 ;  /* 0x0000008c8f8f7221 */ /* 0x000fe40000010000 */
[----:B------:R-:W-:Y:S01]  /*8e30*/  FADD.FTZ R3, R111, R110 ;  /* 0x0000006e6f037221 */ /* 0x000fe20000010000 */
[C---:B------:R-:W-:Y:S01]  /*8e40*/  HMMA.16816.F32.BF16 R8, R68.reuse, R82, R8 ;  /* 0x000000524408723c */ /* 0x040fe20000041808 */
[----:B------:R-:W-:Y:S01]  /*8e50*/  LDSM.16.MT88.4 R80, [R209+0x3900] ;  /* 0x00390000d150783b */ /* 0x000fe20000004200 */
[----:B------:R-:W2:Y:S02]  /*8e60*/  MUFU.EX2 R164, R164 ;  /* 0x000000a400a47308 */ /* 0x000ea40000000800 */
[----:B------:R-:W-:Y:S02]  /*8e70*/  FADD.FTZ R108, R108, R143 ;  /* 0x0000008f6c6c7221 */ /* 0x000fe40000010000 */
[----:B------:R-:W-:Y:S02]  /*8e80*/  FADD.FTZ R3, R148, R3 ;  /* 0x0000000394037221 */ /* 0x000fe40000010000 */
[C---:B----4-:R-:W-:Y:S04]  /*8e90*/  HMMA.16816.F32.BF16 R12, R68.reuse, R72, R12 ;  /* 0x00000048440c723c */ /* 0x050fe8000004180c */
[----:B------:R-:W-:Y:S04]  /*8ea0*/  MUFU.EX2 R169, R169 ;  /* 0x000000a900a97308 */ /* 0x000fe80000000800 */
[C---:B------:R-:W-:Y:S01]  /*8eb0*/  HMMA.16816.F32.BF16 R16, R68.reuse, R74, R16 ;  /* 0x0000004a4410723c */ /* 0x040fe20000041810 */
[----:B------:R-:W4:Y:S05]  /*8ec0*/  LDSM.16.MT88.4 R72, [R210+0x3900] ;  /* 0x00390000d248783b */ /* 0x000f2a0000004200 */
[----:B------:R-:W-:Y:S02]  /*8ed0*/  MUFU.EX2 R237, R237 ;  /* 0x000000ed00ed7308 */ /* 0x000fe40000000800 */
[C---:B------:R-:W-:Y:S08]  /*8ee0*/  HMMA.16816.F32.BF16 R20, R68.reuse, R84, R20 ;  /* 0x000000544414723c */ /* 0x040ff00000041814 */
[C---:B------:R-:W-:Y:S01]  /*8ef0*/  HMMA.16816.F32.BF16 R24, R68.reuse, R86, R24 ;  /* 0x000000564418723c */ /* 0x040fe20000041818 */
[----:B------:R-:W1:Y:S01]  /*8f00*/  LDSM.16.MT88.4 R84, [R208+0x3900] ;  /* 0x00390000d054783b */ /* 0x000e620000004200 */
[----:B------:R-:W-:Y:S06]  /*8f10*/  MUFU.EX2 R170, R170 ;  /* 0x000000aa00aa7308 */ /* 0x000fec0000000800 */
[C---:B------:R-:W-:Y:S04]  /*8f20*/  HMMA.16816.F32.BF16 R28, R68.reuse, R88, R28 ;  /* 0x00000058441c723c */ /* 0x040fe8000004181c */
[----:B------:R-:W-:Y:S04]  /*8f30*/  MUFU.EX2 R240, R240 ;  /* 0x000000f000f07308 */ /* 0x000fe80000000800 */
[C---:B------:R-:W-:Y:S01]  /*8f40*/  HMMA.16816.F32.BF16 R32, R68.reuse, R90, R32 ;  /* 0x0000005a4420723c */ /* 0x040fe20000041820 */
[----:B------:R-:W-:Y:S05]  /*8f50*/  LDSM.16.MT88.4 R88, [R208+0x4100] ;  /* 0x00410000d058783b */ /* 0x000fea0000004200 */
[----:B------:R-:W-:Y:S02]  /*8f60*/  MUFU.EX2 R171, R171 ;  /* 0x000000ab00ab7308 */ /* 0x000fe40000000800 */
[C---:B-----5:R-:W-:Y:S08]  /*8f70*/  HMMA.16816.F32.BF16 R36, R68.reuse, R76, R36 ;  /* 0x0000004c4424723c */ /* 0x060ff00000041824 */
[C---:B------:R-:W-:Y:S01]  /*8f80*/  HMMA.16816.F32.BF16 R40, R68.reuse, R78, R40 ;  /* 0x0000004e4428723c */ /* 0x040fe20000041828 */
[----:B------:R-:W-:Y:S01]  /*8f90*/  LDSM.16.MT88.4 R76, [R210+0x1100] ;  /* 0x00110000d24c783b */ /* 0x000fe20000004200 */
[----:B------:R-:W-:Y:S06]  /*8fa0*/  MUFU.EX2 R243, R243 ;  /* 0x000000f300f37308 */ /* 0x000fec0000000800 */
[C---:B----4-:R-:W-:Y:S04]  /*8fb0*/  HMMA.16816.F32.BF16 R44, R68.reuse, R72, R44 ;  /* 0x00000048442c723c */ /* 0x050fe8000004182c */
[----:B------:R-:W-:Y:S04]  /*8fc0*/  MUFU.EX2 R150, R150 ;  /* 0x0000009600967308 */ /* 0x000fe80000000800 */
[C---:B------:R-:W-:Y:S01]  /*8fd0*/  HMMA.16816.F32.BF16 R48, R68.reuse, R74, R48 ;  /* 0x0000004a4430723c */ /* 0x040fe20000041830 */
[----:B------:R-:W4:Y:S05]  /*8fe0*/  LDSM.16.MT88.4 R72, [R212+0x1100] ;  /* 0x00110000d448783b */ /* 0x000f2a0000004200 */
[----:B------:R-:W-:Y:S02]  /*8ff0*/  MUFU.EX2 R156, R156 ;  /* 0x0000009c009c7308 */ /* 0x000fe40000000800 */
[C---:B------:R-:W-:Y:S08]  /*9000*/  HMMA.16816.F32.BF16 R52, R68.reuse, R80, R52 ;  /* 0x000000504434723c */ /* 0x040ff00000041834 */
[C---:B------:R-:W-:Y:S01]  /*9010*/  HMMA.16816.F32.BF16 R56, R68.reuse, R82, R56 ;  /* 0x000000524438723c */ /* 0x040fe20000041838 */
[----:B------:R-:W5:Y:S01]  /*9020*/  LDSM.16.MT88.4 R80, [R209+0x1100] ;  /* 0x00110000d150783b */ /* 0x000f620000004200 */
[----:B------:R-:W2:Y:S06]  /*9030*/  MUFU.EX2 R141, R141 ;  /* 0x0000008d008d7308 */ /* 0x000eac0000000800 */
[C---:B-1----:R-:W-:Y:S04]  /*9040*/  HMMA.16816.F32.BF16 R60, R68.reuse, R84, R60 ;  /* 0x00000054443c723c */ /* 0x042fe8000004183c */
[----:B------:R-:W-:Y:S04]  /*9050*/  MUFU.EX2 R138, R138 ;  /* 0x0000008a008a7308 */ /* 0x000fe80000000800 */
[----:B------:R-:W-:Y:S01]  /*9060*/  HMMA.16816.F32.BF16 R64, R68, R86, R64 ;  /* 0x000000564440723c */ /* 0x000fe20000041840 */
[----:B------:R-:W1:Y:S05]  /*9070*/  LDSM.16.MT88.4 R84, [R208+0x1100] ;  /* 0x00110000d054783b */ /* 0x000e6a0000004200 */
[----:B------:R-:W5:Y:S01]  /*9080*/  MUFU.EX2 R151, R151 ;  /* 0x0000009700977308 */ /* 0x000f620000000800 */
[----:B------:R-:W-:Y:S01]  /*9090*/  F2FP.BF16.PACK_AB R68, R154, R159 ;  /* 0x0000009f9a44723e */ /* 0x000fe200000010ff */
[----:B------:R-:W-:Y:S01]  /*90a0*/  FADD.FTZ R159, R159, R108 ;  /* 0x0000006c9f9f7221 */ /* 0x000fe20000010000 */
[----:B------:R-:W-:Y:S03]  /*90b0*/  F2FP.BF16.PACK_AB R70, R161, R158 ;  /* 0x0000009ea146723e */ /* 0x000fe600000010ff */
[----:B---3--:R-:W-:Y:S01]  /*90c0*/  F2FP.BF16.PACK_AB R69, R165, R162 ;  /* 0x000000a2a545723e */ /* 0x008fe200000010ff */
[----:B------:R-:W-:Y:S01]  /*90d0*/  FADD.FTZ R162, R162, R3 ;  /* 0x00000003a2a27221 */ /* 0x000fe20000010000 */
[----:B--2---:R-:W-:Y:S01]  /*90e0*/  F2FP.BF16.PACK_AB R71, R167, R164 ;  /* 0x000000a4a747723e */ /* 0x004fe200000010ff */
[----:B------:R-:W-:Y:S01]  /*90f0*/  FADD.FTZ R159, R154, R159 ;  /* 0x0000009f9a9f7221 */ /* 0x000fe20000010000 */
[----:B------:R-:W-:Y:S01]  /*9100*/  F2FP.BF16.PACK_AB R120, R141, R142 ;  /* 0x0000008e8d78723e */ /* 0x000fe200000010ff */
[----:B------:R-:W-:Y:S01]  /*9110*/  MUFU.EX2 R136, R136 ;  /* 0x0000008800887308 */ /* 0x000fe20000000800 */
[----:B------:R-:W-:Y:S02]  /*9120*/  FADD.FTZ R165, R165, R162 ;  /* 0x000000a2a5a57221 */ /* 0x000fe40000010000 */
[----:B------:R-:W-:Y:S01]  /*9130*/  FADD.FTZ R158, R158, R159 ;  /* 0x0000009f9e9e7221 */ /* 0x000fe20000010000 */
[C---:B----4-:R-:W-:Y:S03]  /*9140*/  HMMA.16816.F32.BF16 R4, R68.reuse, R72, R4 ;  /* 0x000000484404723c */ /* 0x050fe60000041804 */
[----:B------:R-:W-:Y:S02]  /*9150*/  FADD.FTZ R164, R164, R165 ;  /* 0x000000a5a4a47221 */ /* 0x000fe40000010000 */
[----:B------:R-:W-:Y:S01]  /*9160*/  FADD.FTZ R161, R161, R158 ;  /* 0x0000009ea1a17221 */ /* 0x000fe20000010000 */
[----:B------:R-:W2:Y:S01]  /*9170*/  MUFU.EX2 R139, R139 ;  /* 0x0000008b008b7308 */ /* 0x000ea20000000800 */
[----:B------:R-:W-:Y:S01]  /*9180*/  FADD.FTZ R167, R167, R164 ;  /* 0x000000a4a7a77221 */ /* 0x000fe20000010000 */
[C---:B------:R-:W-:Y:S01]  /*9190*/  HMMA.16816.F32.BF16 R8, R68.reuse, R74, R8 ;  /* 0x0000004a4408723c */ /* 0x040fe20000041808 */
[----:B------:R-:W3:Y:S03]  /*91a0*/  LDSM.16.MT88.4 R72, [R212+0x4100] ;  /* 0x00410000d448783b */ /* 0x000ee60000004200 */
[----:B-----5:R-:W-:Y:S01]  /*91b0*/  F2FP.BF16.PACK_AB R122, R151, R138 ;  /* 0x0000008a977a723e */ /* 0x020fe200000010ff */
[----:B------:R-:W-:Y:S03]  /*91c0*/  FADD.FTZ R2, R170, R167 ;  /* 0x000000a7aa027221 */ /* 0x000fe60000010000 */
[C---:B------:R-:W-:Y:S01]  /*91d0*/  HMMA.16816.F32.BF16 R12, R68.reuse, R76, R12 ;  /* 0x0000004c440c723c */ /* 0x040fe2000004180c */
[----:B------:R-:W-:Y:S03]  /*91e0*/  MUFU.EX2 R135, R135 ;  /* 0x0000008700877308 */ /* 0x000fe60000000800 */
[----:B------:R-:W-:Y:S04]  /*91f0*/  FADD.FTZ R2, R241, R2 ;  /* 0x00000002f1027221 */ /* 0x000fe80000010000 */
[C---:B------:R-:W-:Y:S01]  /*9200*/  HMMA.16816.F32.BF16 R16, R68.reuse, R78, R16 ;  /* 0x0000004e4410723c */ /* 0x040fe20000041810 */
[----:B------:R-:W4:Y:S02]  /*9210*/  LDSM.16.MT88.4 R76, [R210+0x4100] ;  /* 0x00410000d24c783b */ /* 0x000f240000004200 */
[----:B------:R-:W5:Y:S01]  /*9220*/  MUFU.EX2 R134, R134 ;  /* 0x0000008600867308 */ /* 0x000f620000000800 */
[----:B------:R-:W-:Y:S01]  /*9230*/  FADD.FTZ R3, R239, R2 ;  /* 0x00000002ef037221 */ /* 0x000fe20000010000 */
[----:B--2---:R-:W-:Y:S03]  /*9240*/  F2FP.BF16.PACK_AB R121, R139, R136 ;  /* 0x000000888b79723e */ /* 0x004fe600000010ff */
[C---:B------:R-:W-:Y:S04]  /*9250*/  HMMA.16816.F32.BF16 R20, R68.reuse, R80, R20 ;  /* 0x000000504414723c */ /* 0x040fe80000041814 */
[----:B------:R-:W-:Y:S04]  /*9260*/  FADD.FTZ R3, R240, R3 ;  /* 0x00000003f0037221 */ /* 0x000fe80000010000 */
[C---:B------:R-:W-:Y:S01]  /*9270*/  HMMA.16816.F32.BF16 R24, R68.reuse, R82, R24 ;  /* 0x000000524418723c */ /* 0x040fe20000041818 */
[----:B------:R-:W2:Y:S03]  /*9280*/  LDSM.16.MT88.4 R80, [R209+0x4100] ;  /* 0x00410000d150783b */ /* 0x000ea60000004200 */
[----:B------:R-:W-:Y:S04]  /*9290*/  FADD.FTZ R2, R150, R3 ;  /* 0x0000000396027221 */ /* 0x000fe80000010000 */
[C---:B-1----:R-:W-:Y:S04]  /*92a0*/  HMMA.16816.F32.BF16 R28, R68.reuse, R84, R28 ;  /* 0x00000054441c723c */ /* 0x042fe8000004181c */
[----:B-----5:R-:W-:Y:S01]  /*92b0*/  F2FP.BF16.PACK_AB R123, R134, R135 ;  /* 0x00000087867b723e */ /* 0x020fe200000010ff */
[----:B------:R-:W-:Y:S03]  /*92c0*/  FADD.FTZ R2, R157, R2 ;  /* 0x000000029d027221 */ /* 0x000fe60000010000 */
[C---:B------:R-:W-:Y:S01]  /*92d0*/  HMMA.16816.F32.BF16 R32, R68.reuse, R86, R32 ;  /* 0x000000564420723c */ /* 0x040fe20000041820 */
[----:B------:R-:W1:Y:S03]  /*92e0*/  LDSM.16.MT88.4 R84, [R212+0x1900] ;  /* 0x00190000d454783b */ /* 0x000e660000004200 */
[----:B------:R-:W-:Y:S02]  /*92f0*/  FADD.FTZ R3, R155, R2 ;  /* 0x000000029b037221 */ /* 0x000fe40000010000 */
[----:B------:R-:W-:Y:S02]  /*9300*/  IMAD.MOV.U32 R2, RZ, RZ, R116 ;  /* 0x000000ffff027224 */ /* 0x000fe400078e0074 */
[C---:B---3--:R-:W-:Y:S04]  /*9310*/  HMMA.16816.F32.BF16 R36, R68.reuse, R72, R36 ;  /* 0x000000484424723c */ /* 0x048fe80000041824 */
[----:B------:R-:W-:Y:S04]  /*9320*/  FADD.FTZ R3, R156, R3 ;  /* 0x000000039c037221 */ /* 0x000fe80000010000 */
[C---:B------:R-:W-:Y:S01]  /*9330*/  HMMA.16816.F32.BF16 R40, R68.reuse, R74, R40 ;  /* 0x0000004a4428723c */ /* 0x040fe20000041828 */
[----:B------:R-:W3:Y:S03]  /*9340*/  LDSM.16.MT88.4 R72, [R210+0x1900] ;  /* 0x00190000d248783b */ /* 0x000ee60000004200 */
[----:B------:R-:W-:Y:S02]  /*9350*/  FADD.FTZ R136, R136, R3 ;  /* 0x0000000388887221 */ /* 0x000fe40000010000 */
[----:B------:R-:W-:Y:S02]  /*9360*/  IMAD.MOV.U32 R3, RZ, RZ, R0 ;  /* 0x000000ffff037224 */ /* 0x000fe400078e0000 */
[C---:B----4-:R-:W-:Y:S04]  /*9370*/  HMMA.16816.F32.BF16 R44, R68.reuse, R76, R44 ;  /* 0x0000004c442c723c */ /* 0x050fe8000004182c */
[----:B------:R-:W-:Y:S04]  /*9380*/  FADD.FTZ R136, R139, R136 ;  /* 0x000000888b887221 */ /* 0x000fe80000010000 */
[C---:B------:R-:W-:Y:S01]  /*9390*/  HMMA.16816.F32.BF16 R48, R68.reuse, R78, R48 ;  /* 0x0000004e4430723c */ /* 0x040fe20000041830 */
[----:B------:R-:W4:Y:S03]  /*93a0*/  LDSM.16.MT88.4 R76, [R209+0x1900] ;  /* 0x00190000d14c783b */ /* 0x000f260000004200 */
[----:B------:R-:W-:Y:S04]  /*93b0*/  FADD.FTZ R135, R135, R136 ;  /* 0x0000008887877221 */ /* 0x000fe80000010000 */
[C---:B--2---:R-:W-:Y:S04]  /*93c0*/  HMMA.16816.F32.BF16 R52, R68.reuse, R80, R52 ;  /* 0x000000504434723c */ /* 0x044fe80000041834 */
[----:B------:R-:W-:Y:S04]  /*93d0*/  FADD.FTZ R227, R134, R135 ;  /* 0x0000008786e37221 */ /* 0x000fe80000010000 */
[C---:B------:R-:W-:Y:S01]  /*93e0*/  HMMA.16816.F32.BF16 R56, R68.reuse, R82, R56 ;  /* 0x000000524438723c */ /* 0x040fe20000041838 */
[----:B------:R-:W2:Y:S07]  /*93f0*/  LDSM.16.MT88.4 R80, [R208+0x1900] ;  /* 0x00190000d050783b */ /* 0x000eae0000004200 */
[C---:B------:R-:W-:Y:S08]  /*9400*/  HMMA.16816.F32.BF16 R60, R68.reuse, R88, R60 ;  /* 0x00000058443c723c */ /* 0x040ff0000004183c */
[----:B------:R-:W-:Y:S01]  /*9410*/  HMMA.16816.F32.BF16 R64, R68, R90, R64 ;  /* 0x0000005a4440723c */ /* 0x000fe20000041840 */
[----:B------:R-:W-:Y:S06]  /*9420*/  LDSM.16.MT88.4 R88, [R209+0x4900] ;  /* 0x00490000d158783b */ /* 0x000fec0000004200 */
[----:B------:R-:W-:Y:S01]  /*9430*/  F2FP.BF16.PACK_AB R68, R169, R166 ;  /* 0x000000a6a944723e */ /* 0x000fe200000010ff */
[----:B------:R-:W-:Y:S01]  /*9440*/  FADD.FTZ R166, R166, R161 ;  /* 0x000000a1a6a67221 */ /* 0x000fe20000010000 */
[----:B------:R-:W-:Y:S03]  /*9450*/  F2FP.BF16.PACK_AB R70, R237, R168 ;  /* 0x000000a8ed46723e */ /* 0x000fe600000010ff */
[----:B------:R-:W-:Y:S01]  /*9460*/  F2FP.BF16.PACK_AB R69, R241, R170 ;  /* 0x000000aaf145723e */ /* 0x000fe200000010ff */
[----:B------:R-:W-:Y:S01]  /*9470*/  FADD.FTZ R169, R169, R166 ;  /* 0x000000a6a9a97221 */ /* 0x000fe20000010000 */
[----:B------:R-:W-:Y:S03]  /*9480*/  F2FP.BF16.PACK_AB R71, R240, R239 ;  /* 0x000000eff047723e */ /* 0x000fe600000010ff */
[----:B------:R-:W-:Y:S04]  /*9490*/  FADD.FTZ R168, R168, R169 ;  /* 0x000000a9a8a87221 */ /* 0x000fe80000010000 */
[C---:B-1----:R-:W-:Y:S03]  /*94a0*/  HMMA.16816.F32.BF16 R4, R68.reuse, R84, R4 ;  /* 0x000000544404723c */ /* 0x042fe60000041804 */
[----:B------:R-:W-:Y:S01]  /*94b0*/  FADD.FTZ R237, R237, R168 ;  /* 0x000000a8eded7221 */ /* 0x000fe20000010000 */
[----:B------:R-:W-:Y:S04]  /*94c0*/  IADD3 R168, R238, -0x1, RZ ;  /* 0xffffffffeea87810 */ /* 0x000fe80007ffe0ff */
[C---:B------:R-:W-:Y:S01]  /*94d0*/  HMMA.16816.F32.BF16 R8, R68.reuse, R86, R8 ;  /* 0x000000564408723c */ /* 0x040fe20000041808 */
[----:B------:R-:W1:Y:S03]  /*94e0*/  LDSM.16.MT88.4 R84, [R212+0x4900] ;  /* 0x00490000d454783b */ /* 0x000e660000004200 */
[----:B------:R-:W-:Y:S04]  /*94f0*/  IMAD.MOV.U32 R238, RZ, RZ, R168 ;  /* 0x000000ffffee7224 */ /* 0x000fe800078e00a8 */
[C---:B---3--:R-:W-:Y:S08]  /*9500*/  HMMA.16816.F32.BF16 R12, R68.reuse, R72, R12 ;  /* 0x00000048440c723c */ /* 0x048ff0000004180c */
[C---:B------:R-:W-:Y:S01]  /*9510*/  HMMA.16816.F32.BF16 R16, R68.reuse, R74, R16 ;  /* 0x0000004a4410723c */ /* 0x040fe20000041810 */
[----:B------:R-:W3:Y:S07]  /*9520*/  LDSM.16.MT88.4 R72, [R210+0x4900] ;  /* 0x00490000d248783b */ /* 0x000eee0000004200 */
[C---:B----4-:R-:W-:Y:S08]  /*9530*/  HMMA.16816.F32.BF16 R20, R68.reuse, R76, R20 ;  /* 0x0000004c4414723c */ /* 0x050ff00000041814 */
[C---:B------:R-:W-:Y:S01]  /*9540*/  HMMA.16816.F32.BF16 R24, R68.reuse, R78, R24 ;  /* 0x0000004e4418723c */ /* 0x040fe20000041818 */
[----:B------:R-:W4:Y:S07]  /*9550*/  LDSM.16.MT88.4 R76, [R212+0x2100] ;  /* 0x00210000d44c783b */ /* 0x000f2e0000004200 */
[C---:B--2---:R-:W-:Y:S08]  /*9560*/  HMMA.16816.F32.BF16 R28, R68.reuse, R80, R28 ;  /* 0x00000050441c723c */ /* 0x044ff0000004181c */
[C---:B------:R-:W-:Y:S01]  /*9570*/  HMMA.16816.F32.BF16 R32, R68.reuse, R82, R32 ;  /* 0x000000524420723c */ /* 0x040fe20000041820 */
[----:B------:R-:W2:Y:S07]  /*9580*/  LDSM.16.MT88.4 R80, [R210+0x2100] ;  /* 0x00210000d250783b */ /* 0x000eae0000004200 */
[C---:B-1----:R-:W-:Y:S08]  /*9590*/  HMMA.16816.F32.BF16 R36, R68.reuse, R84, R36 ;  /* 0x000000544424723c */ /* 0x042ff00000041824 */
[C---:B------:R-:W-:Y:S01]  /*95a0*/  HMMA.16816.F32.BF16 R40, R68.reuse, R86, R40 ;  /* 0x000000564428723c */ /* 0x040fe20000041828 */
[----:B------:R-:W-:Y:S07]  /*95b0*/  LDSM.16.MT88.4 R84, [R208+0x2100] ;  /* 0x00210000d054783b */ /* 0x000fee0000004200 */
[C---:B---3--:R-:W-:Y:S08]  /*95c0*/  HMMA.16816.F32.BF16 R44, R68.reuse, R72, R44 ;  /* 0x00000048442c723c */ /* 0x048ff0000004182c */
[C---:B------:R-:W-:Y:S01]  /*95d0*/  HMMA.16816.F32.BF16 R48, R68.reuse, R74, R48 ;  /* 0x0000004a4430723c */ /* 0x040fe20000041830 */
[----:B------:R-:W1:Y:S07]  /*95e0*/  LDSM.16.MT88.4 R72, [R209+0x2100] ;  /* 0x00210000d148783b */ /* 0x000e6e0000004200 */
[C---:B------:R-:W-:Y:S08]  /*95f0*/  HMMA.16816.F32.BF16 R52, R68.reuse, R88, R52 ;  /* 0x000000584434723c */ /* 0x040ff00000041834 */
[C---:B------:R-:W-:Y:S01]  /*9600*/  HMMA.16816.F32.BF16 R56, R68.reuse, R90, R56 ;  /* 0x0000005a4438723c */ /* 0x040fe20000041838 */
[----:B------:R-:W-:Y:S07]  /*9610*/  LDSM.16.MT88.4 R88, [R209+0x5100] ;  /* 0x00510000d158783b */ /* 0x000fee0000004200 */
        /* <DEDUP_REMOVED lines=10> */
[C---:B----4-:R-:W-:Y:S03]  /*96c0*/  HMMA.16816.F32.BF16 R4, R68.reuse, R76, R4 ;  /* 0x0000004c4404723c */ /* 0x050fe60000041804 */
[----:B------:R-:W-:Y:S04]  /*96d0*/  FADD.FTZ R243, R243, R152 ;  /* 0x00000098f3f37221 */ /* 0x000fe80000010000 */
[----:B------:R-:W-:Y:S01]  /*96e0*/  FADD.FTZ R142, R142, R243 ;  /* 0x000000f38e8e7221 */ /* 0x000fe20000010000 */
[C---:B------:R-:W-:Y:S01]  /*96f0*/  HMMA.16816.F32.BF16 R8, R68.reuse, R78, R8 ;  /* 0x0000004e4408723c */ /* 0x040fe20000041808 */
[----:B------:R-:W3:Y:S03]  /*9700*/  LDSM.16.MT88.4 R76, [R212+0x5100] ;  /* 0x00510000d44c783b */ /* 0x000ee60000004200 */
[----:B------:R-:W-:Y:S04]  /*9710*/  FADD.FTZ R141, R141, R142 ;  /* 0x0000008e8d8d7221 */ /* 0x000fe80000010000 */
[C---:B--2---:R-:W-:Y:S04]  /*9720*/  HMMA.16816.F32.BF16 R12, R68.reuse, R80, R12 ;  /* 0x00000050440c723c */ /* 0x044fe8000004180c */
[----:B------:R-:W-:Y:S04]  /*9730*/  FADD.FTZ R138, R138, R141 ;  /* 0x0000008d8a8a7221 */ /* 0x000fe80000010000 */
[C---:B------:R-:W-:Y:S01]  /*9740*/  HMMA.16816.F32.BF16 R16, R68.reuse, R82, R16 ;  /* 0x000000524410723c */ /* 0x040fe20000041810 */
[----:B------:R-:W2:Y:S03]  /*9750*/  LDSM.16.MT88.4 R80, [R210+0x5100] ;  /* 0x00510000d250783b */ /* 0x000ea60000004200 */
[----:B------:R-:W-:Y:S04]  /*9760*/  FADD.FTZ R228, R151, R138 ;  /* 0x0000008a97e47221 */ /* 0x000fe80000010000 */
[C---:B-1----:R-:W-:Y:S08]  /*9770*/  HMMA.16816.F32.BF16 R20, R68.reuse, R72, R20 ;  /* 0x000000484414723c */ /* 0x042ff00000041814 */
[C---:B------:R-:W-:Y:S01]  /*9780*/  HMMA.16816.F32.BF16 R24, R68.reuse, R74, R24 ;  /* 0x0000004a4418723c */ /* 0x040fe20000041818 */
[----:B------:R-:W1:Y:S07]  /*9790*/  LDSM.16.MT88.4 R72, [R208+0x5100] ;  /* 0x00510000d048783b */ /* 0x000e6e0000004200 */
[C---:B------:R-:W-:Y:S08]  /*97a0*/  HMMA.16816.F32.BF16 R28, R68.reuse, R84, R28 ;  /* 0x00000054441c723c */ /* 0x040ff0000004181c */
[C---:B------:R-:W-:Y:S01]  /*97b0*/  HMMA.16816.F32.BF16 R32, R68.reuse, R86, R32 ;  /* 0x000000564420723c */ /* 0x040fe20000041820 */
[----:B------:R-:W4:Y:S07]  /*97c0*/  LDSM.16.MT88.4 R84, [R212+0x2900] ;  /* 0x00290000d454783b */ /* 0x000f2e0000004200 */
[C---:B---3--:R-:W-:Y:S08]  /*97d0*/  HMMA.16816.F32.BF16 R36, R68.reuse, R76, R36 ;  /* 0x0000004c4424723c */ /* 0x048ff00000041824 */
[C---:B------:R-:W-:Y:S08]  /*97e0*/  HMMA.16816.F32.BF16 R40, R68.reuse, R78, R40 ;  /* 0x0000004e4428723c */ /* 0x040ff00000041828 */
[C---:B--2---:R-:W-:Y:S08]  /*97f0*/  HMMA.16816.F32.BF16 R44, R68.reuse, R80, R44 ;  /* 0x00000050442c723c */ /* 0x044ff0000004182c */
[C---:B------:R-:W-:Y:S08]  /*9800*/  HMMA.16816.F32.BF16 R48, R68.reuse, R82, R48 ;  /* 0x000000524430723c */ /* 0x040ff00000041830 */
[C---:B------:R-:W-:Y:S08]  /*9810*/  HMMA.16816.F32.BF16 R52, R68.reuse, R88, R52 ;  /* 0x000000584434723c */ /* 0x040ff00000041834 */
[C---:B------:R-:W-:Y:S08]  /*9820*/  HMMA.16816.F32.BF16 R56, R68.reuse, R90, R56 ;  /* 0x0000005a4438723c */ /* 0x040ff00000041838 */
[C---:B-1----:R-:W-:Y:S08]  /*9830*/  HMMA.16816.F32.BF16 R60, R68.reuse, R72, R60 ;  /* 0x00000048443c723c */ /* 0x042ff0000004183c */
[----:B------:R-:W-:Y:S08]  /*9840*/  HMMA.16816.F32.BF16 R64, R68, R74, R64 ;  /* 0x0000004a4440723c */ /* 0x000ff00000041840 */
[C---:B----4-:R-:W-:Y:S01]  /*9850*/  HMMA.16816.F32.BF16 R112, R120.reuse, R84, R4 ;  /* 0x000000547870723c */ /* 0x050fe20000041804 */
[----:B------:R-:W1:Y:S07]  /*9860*/  LDSM.16.MT88.4 R4, [R210+0x5900] ;  /* 0x00590000d204783b */ /* 0x000e6e0000004200 */
[C---:B------:R-:W-:Y:S01]  /*9870*/  HMMA.16816.F32.BF16 R68, R120.reuse, R86, R8 ;  /* 0x000000567844723c */ /* 0x040fe20000041808 */
[----:B------:R-:W2:Y:S07]  /*9880*/  LDSM.16.MT88.4 R8, [R209+0x5900] ;  /* 0x00590000d108783b */ /* 0x000eae0000004200 */
[C---:B------:R-:W-:Y:S01]  /*9890*/  HMMA.16816.F32.BF16 R72, R120.reuse, R92, R12 ;  /* 0x0000005c7848723c */ /* 0x040fe2000004180c */
[----:B------:R-:W3:Y:S07]  /*98a0*/  LDSM.16.MT88.4 R12, [R208+0x5900] ;  /* 0x00590000d00c783b */ /* 0x000eee0000004200 */
        /* <DEDUP_REMOVED lines=11> */
[C---:B---3--:R-:W-:Y:S07]  /*9960*/  HMMA.16816.F32.BF16 R60, R120.reuse, R12, R60 ;  /* 0x0000000c783c723c */ /* 0x048fee000004183c */
[----:B------:R-:W-:Y:S01]  /*9970*/  IMAD.MOV.U32 R12, RZ, RZ, R116 ;  /* 0x000000ffff0c7224 */ /* 0x000fe200078e0074 */
[----:B------:R-:W-:Y:S01]  /*9980*/  HMMA.16816.F32.BF16 R64, R120, R14, R64 ;  /* 0x0000000e7840723c */ /* 0x000fe20000041840 */
[----:B------:R-:W-:-:S07]  /*9990*/  @P0 BRA `(.L_x_189) ;  /* 0xffffc0f000000947 */ /* 0x000fce000383ffff */
.L_x_178:
[----:B------:R-:W1:Y:S01]  /*99a0*/  S2UR UR4, SR_CTAID.X ;  /* 0x00000000000479c3 */ /* 0x000e620000002500 */
[----:B------:R-:W-:Y:S01]  /*99b0*/  ULDC.64 UR14, c[0x0][0x2c8] ;  /* 0x0000b200000e7ab9 */ /* 0x000fe20000000a00 */
[----:B------:R-:W-:Y:S01]  /*99c0*/  PLOP3.LUT P0, PT, PT, PT, UP0, 0x40, 0x0 ;  /* 0x000000000000781c */ /* 0x000fe20003f0e808 */
[----:B------:R-:W-:-:S02]  /*99d0*/  ULDC UR7, c[0x0][0x168] ;  /* 0x00005a0000077ab9 */ /* 0x000fc40000000800 */
[----:B-1----:R-:W-:-:S04]  /*99e0*/  ULEA UR4, UR4, 0x7f, 0x7 ;  /* 0x0000007f04047891 */ /* 0x002fc8000f8e383f */
[----:B------:R-:W-:Y:S02]  /*99f0*/  UIMAD.WIDE.U32 UR16, UR4, UR14, URZ ;  /* 0x0000000e041072a5 */ /* 0x000fe4000f8e003f */
[----:B------:R-:W-:Y:S02]  /*9a00*/  UIADD3 UR14, -UR7, 0x1, URZ ;  /* 0x00000001070e7890 */ /* 0x000fe4000fffe13f */
[----:B------:R-:W-:Y:S02]  /*9a10*/  @UP1 USHF.R.U32.HI UR4, URZ, UR15, UR17 ;  /* 0x0000000f3f041299 */ /* 0x000fe40008011611 */
[----:B------:R-:W-:Y:S02]  /*9a20*/  ULDC UR7, c[0x0][0x1d0] ;  /* 0x0000740000077ab9 */ /* 0x000fe40000000800 */
[----:B------:R-:W-:-:S04]  /*9a30*/  UIMAD UR7, UR8, UR7, UR14 ;  /* 0x00000007080772a4 */ /* 0x000fc8000f8e020e */
[----:B------:R-:W-:-:S03]  /*9a40*/  UIADD3 UR7, UR7, UR4, URZ ;  /* 0x0000000407077290 */ /* 0x000fc6000fffe03f */
[----:B------:R-:W-:Y:S02]  /*9a50*/  ULDC UR4, c[0x0][0x324] ;  /* 0x0000c90000047ab9 */ /* 0x000fe40000000800 */
[----:B------:R-:W-:Y:S01]  /*9a60*/  UIADD3 UR4, UR7, -UR4, URZ ;  /* 0x8000000407047290 */ /* 0x000fe2000fffe03f */
[----:B------:R-:W-:Y:S05]  /*9a70*/  @P0 BRA `(.L_x_190) ;  /* 0x0000014000000947 */ /* 0x000fea0003800000 */
        /* <DEDUP_REMOVED lines=11> */
.L_x_191:
[----:B------:R-:W-:Y:S02]  /*9b30*/  ULDC UR8, c[0x0][0x32c] ;  /* 0x0000cb0000087ab9 */ /* 0x000fe40000000800 */
[----:B------:R-:W-:Y:S02]  /*9b40*/  UISETP.NE.AND UP2, UPT, UR8, 0x1, UPT ;  /* 0x000000010800788c */ /* 0x000fe4000bf45270 */
[----:B------:R-:W-:Y:S02]  /*9b50*/  ULDC.64 UR14, c[0x0][0x330] ;  /* 0x0000cc00000e7ab9 */ /* 0x000fe40000000a00 */
[----:B------:R-:W-:-:S07]  /*9b60*/  UIMAD.WIDE.U32 UR16, UR7, UR14, URZ ;  /* 0x0000000e071072a5 */ /* 0x000fce000f8e003f */
[----:B------:R-:W-:Y:S02]  /*9b70*/  @UP2 USHF.R.U32.HI UR7, URZ, UR15, UR17 ;  /* 0x0000000f3f072299 */ /* 0x000fe40008011611 */
.L_x_192:
[----:B------:R-:W-:Y:S02]  /*9b80*/  ULDC UR8, c[0x0][0x32c] ;  /* 0x0000cb0000087ab9 */ /* 0x000fe40000000800 */
[----:B------:R-:W-:-:S04]  /*9b90*/  UIMAD UR8, UR7, UR8, URZ ;  /* 0x00000008070872a4 */ /* 0x000fc8000f8e023f */
[----:B------:R-:W-:-:S04]  /*9ba0*/  UISETP.LT.AND UP2, UPT, UR4, UR8, UPT ;  /* 0x000000080400728c */ /* 0x000fc8000bf41270 */
[----:B------:R-:W-:-:S04]  /*9bb0*/  USEL UR4, UR4, UR8, !UP2 ;  /* 0x0000000804047287 */ /* 0x000fc8000d000000 */
.L_x_190:
[----:B------:R-:W-:-:S04]  /*9bc0*/  UIADD3 UR4, UR4, 0x5f, URZ ;  /* 0x0000005f04047890 */ /* 0x000fc8000fffe03f */
        /* <DEDUP_REMOVED lines=8> */
[----:B------:R-:W-:Y:S01]  /*9c50*/  SHF.R.S32.HI R235, RZ, 0x1f, R230 ;  /* 0x0000001fffeb7819 */ /* 0x000fe200000114e6 */
[----:B------:R-:W-:Y:S01]  /*9c60*/  IMAD.MOV.U32 R117, RZ, RZ, R12 ;  /* 0x000000ffff757224 */ /* 0x000fe200078e000c */
[----:B------:R-:W-:Y:S01]  /*9c70*/  MOV R236, R168 ;  /* 0x000000a800ec7202 */ /* 0x000fe20000000f00 */
[----:B------:R-:W-:Y:S01]  /*9c80*/  IMAD.MOV.U32 R3, RZ, RZ, R0 ;  /* 0x000000ffff037224 */ /* 0x000fe200078e0000 */
[C---:B------:R-:W-:Y:S01]  /*9c90*/  SHF.L.U64.HI R233, R229.reuse, 0x1, R232 ;  /* 0x00000001e5e97819 */ /* 0x040fe200000102e8 */
[C---:B------:R-:W-:Y:S01]  /*9ca0*/  IMAD.SHL.U32 R234, R230.reuse, 0x2, RZ ;  /* 0x00000002e6ea7824 */ /* 0x040fe200078e00ff */
[----:B------:R-:W-:Y:S02]  /*9cb0*/  SHF.L.U32 R118, R229, 0x1, RZ ;  /* 0x00000001e5767819 */ /* 0x000fe400000006ff */
[----:B------:R-:W-:Y:S02]  /*9cc0*/  SHF.L.U64.HI R235, R230, 0x1, R235 ;  /* 0x00000001e6eb7819 */ /* 0x000fe400000102eb */
.L_x_196:
        /* <DEDUP_REMOVED lines=36> */
[----:B------:R1:W1:Y:S01]  /*9f10*/  SHFL.IDX PT, R0, R6, 0x2, 0x181f ;  /* 0x00581f0006007f89 */ /* 0x00026200000e0000 */
        /* <DEDUP_REMOVED lines=19> */
.L_x_194:
[C---:B--23--:R-:W-:Y:S01]  /*a050*/  HMMA.16816.F32.BF16 R4, R124.reuse, R120, RZ ;  /* 0x000000787c04723c */ /* 0x04cfe200000418ff */
[----:B------:R-:W-:Y:S02]  /*a060*/  LDSM.16.M88.4 R156, [R202+0x1000] ;  /* 0x00100000ca9c783b */ /* 0x000fe40000000200 */
[----:B------:R-:W-:Y:S05]  /*a070*/  ISETP.GT.AND P0, PT, R236, UR6, PT ;  /* 0x00000006ec007c0c */ /* 0x000fea000bf04270 */
[C---:B------:R-:W-:Y:S01]  /*a080*/  HMMA.16816.F32.BF16 R8, R124.reuse, R122, RZ ;  /* 0x0000007a7c08723c */ /* 0x040fe200000418ff */
[----:B------:R-:W0:Y:S07]  /*a090*/  LDGDEPBAR ;  /* 0x00000000000079af */ /* 0x000e2e0000000000 */
[C---:B------:R-:W-:Y:S01]  /*a0a0*/  HMMA.16816.F32.BF16 R12, R124.reuse, R16, RZ ;  /* 0x000000107c0c723c */ /* 0x040fe200000418ff */
[----:B------:R-:W2:Y:S07]  /*a0b0*/  LDSM.16.M88.4 R120, [R211+0x8100] ;  /* 0x00810000d378783b */ /* 0x000eae0000000200 */
[C---:B------:R-:W-:Y:S01]  /*a0c0*/  HMMA.16816.F32.BF16 R16, R124.reuse, R18, RZ ;  /* 0x000000127c10723c */ /* 0x040fe200000418ff */
[----:B------:R-:W-:Y:S07]  /*a0d0*/  LDSM.16.M88.4 R160, [R202+0x1800] ;  /* 0x00180000caa0783b */ /* 0x000fee0000000200 */
[C---:B----4-:R-:W-:Y:S01]  /*a0e0*/  HMMA.16816.F32.BF16 R20, R124.reuse, R24, RZ ;  /* 0x000000187c14723c */ /* 0x050fe200000418ff */
[----:B------:R-:W-:Y:S07]  /*a0f0*/  LDSM.16.M88.4 R164, [R202+0x2000] ;  /* 0x00200000caa4783b */ /* 0x000fee0000000200 */
[C---:B------:R-:W-:Y:S01]  /*a100*/  HMMA.16816.F32.BF16 R24, R124.reuse, R26, RZ ;  /* 0x0000001a7c18723c */ /* 0x040fe200000418ff */
[----:B------:R-:W-:Y:S07]  /*a110*/  LDSM.16.M88.4 R168, [R202+0x5000] ;  /* 0x00500000caa8783b */ /* 0x000fee0000000200 */
[C---:B-1----:R-:W-:Y:S08]  /*a120*/  HMMA.16816.F32.BF16 R28, R124.reuse, R32, RZ ;  /* 0x000000207c1c723c */ /* 0x042ff000000418ff */
[C---:B------:R-:W-:Y:S08]  /*a130*/  HMMA.16816.F32.BF16 R32, R124.reuse, R34, RZ ;  /* 0x000000227c20723c */ /* 0x040ff000000418ff */
[C---:B------:R-:W-:Y:S08]  /*a140*/  HMMA.16816.F32.BF16 R36, R124.reuse, R40, RZ ;  /* 0x000000287c24723c */ /* 0x040ff000000418ff */
[C---:B------:R-:W-:Y:S08]  /*a150*/  HMMA.16816.F32.BF16 R40, R124.reuse, R42, RZ ;  /* 0x0000002a7c28723c */ /* 0x040ff000000418ff */
[C---:B------:R-:W-:Y:S08]  /*a160*/  HMMA.16816.F32.BF16 R44, R124.reuse, R48, RZ ;  /* 0x000000307c2c723c */ /* 0x040ff000000418ff */
[----:B------:R-:W-:Y:S08]  /*a170*/  HMMA.16816.F32.BF16 R48, R124, R50, RZ ;  /* 0x000000327c30723c */ /* 0x000ff000000418ff */
[C---:B------:R-:W-:Y:S08]  /*a180*/  HMMA.16816.F32.BF16 R4, R144.reuse, R128, R4 ;  /* 0x000000809004723c */ /* 0x040ff00000041804 */
[C---:B------:R-:W-:Y:S01]  /*a190*/  HMMA.16816.F32.BF16 R8, R144.reuse, R130, R8 ;  /* 0x000000829008723c */ /* 0x040fe20000041808 */
[----:B------:R-:W1:Y:S07]  /*a1a0*/  LDSM.16.M88.4 R128, [R211+0x8900] ;  /* 0x00890000d380783b */ /* 0x000e6e0000000200 */
[C---:B------:R-:W-:Y:S08]  /*a1b0*/  HMMA.16816.F32.BF16 R12, R144.reuse, R132, R12 ;  /* 0x00000084900c723c */ /* 0x040ff0000004180c */
[C---:B------:R-:W-:Y:S01]  /*a1c0*/  HMMA.16816.F32.BF16 R16, R144.reuse, R134, R16 ;  /* 0x000000869010723c */ /* 0x040fe20000041810 */
[----:B------:R-:W3:Y:S07]  /*a1d0*/  LDSM.16.M88.4 R132, [R211+0x9100] ;  /* 0x00910000d384783b */ /* 0x000eee0000000200 */
[C---:B------:R-:W-:Y:S08]  /*a1e0*/  HMMA.16816.F32.BF16 R20, R144.reuse, R136, R20 ;  /* 0x000000889014723c */ /* 0x040ff00000041814 */
[C---:B------:R-:W-:Y:S01]  /*a1f0*/  HMMA.16816.F32.BF16 R24, R144.reuse, R138, R24 ;  /* 0x0000008a9018723c */ /* 0x040fe20000041818 */
[----:B------:R-:W4:Y:S07]  /*a200*/  LDSM.16.M88.4 R136, [R211+0x9900] ;  /* 0x00990000d388783b */ /* 0x000f2e0000000200 */
[C---:B------:R-:W-:Y:S08]  /*a210*/  HMMA.16816.F32.BF16 R28, R144.reuse, R140, R28 ;  /* 0x0000008c901c723c */ /* 0x040ff0000004181c */
[C---:B------:R-:W-:Y:S01]  /*a220*/  HMMA.16816.F32.BF16 R32, R144.reuse, R142, R32 ;  /* 0x0000008e9020723c */ /* 0x040fe20000041820 */
[----:B------:R-:W5:Y:S07]  /*a230*/  LDSM.16.M88.4 R140, [R211+0xa100] ;  /* 0x00a10000d38c783b */ /* 0x000f6e0000000200 */
[C---:B------:R-:W-:Y:S08]  /*a240*/  HMMA.16816.F32.BF16 R36, R144.reuse, R148, R36 ;  /* 0x000000949024723c */ /* 0x040ff00000041824 */
[C---:B------:R-:W-:Y:S01]  /*a250*/  HMMA.16816.F32.BF16 R40, R144.reuse, R150, R40 ;  /* 0x000000969028723c */ /* 0x040fe20000041828 */
[----:B------:R-:W3:Y:S07]  /*a260*/  LDSM.16.M88.4 R148, [R211+0xa900] ;  /* 0x00a90000d394783b */ /* 0x000eee0000000200 */
[C---:B------:R-:W-:Y:S08]  /*a270*/  HMMA.16816.F32.BF16 R44, R144.reuse, R152, R44 ;  /* 0x00000098902c723c */ /* 0x040ff0000004182c */
[----:B------:R-:W-:Y:S01]  /*a280*/  HMMA.16816.F32.BF16 R48, R144, R154, R48 ;  /* 0x0000009a9030723c */ /* 0x000fe20000041830 */
[----:B------:R-:W4:Y:S07]  /*a290*/  LDSM.16.M88.4 R152, [R202] ;  /* 0x00000000ca98783b */ /* 0x000f2e0000000200 */
[C---:B--2---:R-:W-:Y:S08]  /*a2a0*/  HMMA.16816.F32.BF16 R4, R172.reuse, R120, R4 ;  /* 0x00000078ac04723c */ /* 0x044ff00000041804 */
[C---:B------:R-:W-:Y:S01]  /*a2b0*/  HMMA.16816.F32.BF16 R8, R172.reuse, R122, R8 ;  /* 0x0000007aac08723c */ /* 0x040fe20000041808 */
[----:B------:R-:W2:Y:S07]  /*a2c0*/  LDSM.16.M88.4 R120, [R202+0x800] ;  /* 0x00080000ca78783b */ /* 0x000eae0000000200 */
[C---:B-1----:R-:W-:Y:S08]  /*a2d0*/  HMMA.16816.F32.BF16 R12, R172.reuse, R128, R12 ;  /* 0x00000080ac0c723c */ /* 0x042ff0000004180c */
[C---:B------:R-:W-:Y:S01]  /*a2e0*/  HMMA.16816.F32.BF16 R16, R172.reuse, R130, R16 ;  /* 0x00000082ac10723c */ /* 0x040fe20000041810 */
[----:B------:R-:W1:Y:S07]  /*a2f0*/  LDSM.16.M88.4 R128, [R202+0x2800] ;  /* 0x00280000ca80783b */ /* 0x000e6e0000000200 */
        /* <DEDUP_REMOVED lines=20> */
[----:B------:R-:W2:Y:S07]  /*a440*/  LDSM.16.M88.4 R156, [R201] ;  /* 0x00000000c99c783b */ /* 0x000eae0000000200 */
[C---:B------:R-:W-:Y:S08]  /*a450*/  HMMA.16816.F32.BF16 R28, R176.reuse, R160, R28 ;  /* 0x000000a0b01c723c */ /* 0x040ff0000004181c */
[C---:B------:R-:W-:Y:S01]  /*a460*/  HMMA.16816.F32.BF16 R32, R176.reuse, R162, R32 ;  /* 0x000000a2b020723c */ /* 0x040fe20000041820 */
[----:B------:R-:W2:Y:S07]  /*a470*/  LDSM.16.M88.4 R160, [R200] ;  /* 0x00000000c8a0783b */ /* 0x000eae0000000200 */
[C---:B------:R-:W-:Y:S08]  /*a480*/  HMMA.16816.F32.BF16 R36, R176.reuse, R164, R36 ;  /* 0x000000a4b024723c */ /* 0x040ff00000041824 */
[C---:B------:R-:W-:Y:S01]  /*a490*/  HMMA.16816.F32.BF16 R40, R176.reuse, R166, R40 ;  /* 0x000000a6b028723c */ /* 0x040fe20000041828 */
[----:B------:R-:W2:Y:S07]  /*a4a0*/  LDSM.16.M88.4 R164, [R199] ;  /* 0x00000000c7a4783b */ /* 0x000eae0000000200 */
[C---:B-1----:R-:W-:Y:S08]  /*a4b0*/  HMMA.16816.F32.BF16 R44, R176.reuse, R128, R44 ;  /* 0x00000080b02c723c */ /* 0x042ff0000004182c */
[----:B------:R-:W-:Y:S01]  /*a4c0*/  HMMA.16816.F32.BF16 R48, R176, R130, R48 ;  /* 0x00000082b030723c */ /* 0x000fe20000041830 */
[----:B------:R-:W1:Y:S07]  /*a4d0*/  LDSM.16.M88.4 R128, [R198] ;  /* 0x00000000c680783b */ /* 0x000e6e0000000200 */
[C---:B---3--:R-:W-:Y:S08]  /*a4e0*/  HMMA.16816.F32.BF16 R4, R180.reuse, R132, R4 ;  /* 0x00000084b404723c */ /* 0x048ff00000041804 */
[C---:B------:R-:W-:Y:S01]  /*a4f0*/  HMMA.16816.F32.BF16 R8, R180.reuse, R134, R8 ;  /* 0x00000086b408723c */ /* 0x040fe20000041808 */
[----:B------:R-:W3:Y:S07]  /*a500*/  LDSM.16.M88.4 R132, [R197] ;  /* 0x00000000c584783b */ /* 0x000eee0000000200 */
[C---:B----4-:R-:W-:Y:S08]  /*a510*/  HMMA.16816.F32.BF16 R12, R180.reuse, R136, R12 ;  /* 0x00000088b40c723c */ /* 0x050ff0000004180c */
[C---:B------:R-:W-:Y:S01]  /*a520*/  HMMA.16816.F32.BF16 R16, R180.reuse, R138, R16 ;  /* 0x0000008ab410723c */ /* 0x040fe20000041810 */
[----:B------:R-:W4:Y:S07]  /*a530*/  LDSM.16.M88.4 R136, [R196] ;  /* 0x00000000c488783b */ /* 0x000f2e0000000200 */
        /* <DEDUP_REMOVED lines=14> */
[----:B------:R-:W2:Y:S07]  /*a620*/  LDSM.16.M88.4 R156, [R211+0xd100] ;  /* 0x00d10000d39c783b */ /* 0x000eae0000000200 */
[C---:B------:R-:W-:Y:S08]  /*a630*/  HMMA.16816.F32.BF16 R12, R184.reuse, R160, R12 ;  /* 0x000000a0b80c723c */ /* 0x040ff0000004180c */
[C---:B------:R-:W-:Y:S01]  /*a640*/  HMMA.16816.F32.BF16 R16, R184.reuse, R162, R16 ;  /* 0x000000a2b810723c */ /* 0x040fe20000041810 */
[----:B------:R-:W2:Y:S07]  /*a650*/  LDSM.16.M88.4 R160, [R211+0xd900] ;  /* 0x00d90000d3a0783b */ /* 0x000eae0000000200 */
        /* <DEDUP_REMOVED lines=8> */
[----:B------:R-:W3:Y:S07]  /*a6e0*/  LDSM.16.M88.4 R132, [R202+0x3800] ;  /* 0x00380000ca84783b */ /* 0x000eee0000000200 */
[C---:B----4-:R-:W-:Y:S08]  /*a6f0*/  HMMA.16816.F32.BF16 R44, R184.reuse, R136, R44 ;  /* 0x00000088b82c723c */ /* 0x050ff0000004182c */
[----:B------:R-:W-:Y:S01]  /*a700*/  HMMA.16816.F32.BF16 R48, R184, R138, R48 ;  /* 0x0000008ab830723c */ /* 0x000fe20000041830 */
[----:B------:R-:W4:Y:S07]  /*a710*/  LDSM.16.M88.4 R136, [R202+0x4000] ;  /* 0x00400000ca88783b */ /* 0x000f2e0000000200 */
        /* <DEDUP_REMOVED lines=15> */
[C---:B-1----:R-:W-:Y:S08]  /*a810*/  HMMA.16816.F32.BF16 R4, R192.reuse, R128, R4 ;  /* 0x00000080c004723c */ /* 0x042ff00000041804 */
[C---:B------:R-:W-:Y:S08]  /*a820*/  HMMA.16816.F32.BF16 R8, R192.reuse, R130, R8 ;  /* 0x00000082c008723c */ /* 0x040ff00000041808 */
[C---:B---3--:R-:W-:Y:S08]  /*a830*/  HMMA.16816.F32.BF16 R12, R192.reuse, R132, R12 ;  /* 0x00000084c00c723c */ /* 0x048ff0000004180c */
[C---:B------:R-:W-:Y:S08]  /*a840*/  HMMA.16816.F32.BF16 R16, R192.reuse, R134, R16 ;  /* 0x00000086c010723c */ /* 0x040ff00000041810 */
[C---:B----4-:R-:W-:Y:S08]  /*a850*/  HMMA.16816.F32.BF16 R20, R192.reuse, R136, R20 ;  /* 0x00000088c014723c */ /* 0x050ff00000041814 */
        /* <DEDUP_REMOVED lines=41> */
[----:B------:R5:W5:Y:S01]  /*aaf0*/  SHFL.IDX PT, R0, R134, 0x2, 0x181f ;  /* 0x00581f0086007f89 */ /* 0x000b6200000e0000 */
        /* <DEDUP_REMOVED lines=19> */
.L_x_195:
[----:B------:R-:W-:Y:S01]  /*ac30*/  FMNMX.FTZ R0, R4, R3, !PT ;  /* 0x0000000304007209 */ /* 0x000fe20007810000 */
[----:B-1----:R-:W-:Y:S01]  /*ac40*/  LDSM.16.MT88.4 R132, [R209+0x100] ;  /* 0x00010000d184783b */ /* 0x002fe20000004200 */
        /* <DEDUP_REMOVED lines=46> */
[----:B------:R-:W-:Y:S02]  /*af30*/  ISETP.GT.AND P0, PT, R236, UR4, PT ;  /* 0x00000004ec007c0c */ /* 0x000fe4000bf04270 */
[----:B------:R-:W-:Y:S02]  /*af40*/  FMNMX.FTZ R120, R49, R0, !PT ;  /* 0x0000000031787209 */ /* 0x000fe40007810000 */
[----:B------:R-:W-:Y:S03]  /*af50*/  FMNMX.FTZ R0, R50, R123, !PT ;  /* 0x0000007b32007209 */ /* 0x000fe60007810000 */
[----:B------:R-:W-:Y:S01]  /*af60*/  SHFL.BFLY PT, R123, R120, 0x2, 0x1f ;  /* 0x0c401f00787b7f89 */ /* 0x000fe200000e0000 */
[----:B------:R-:W-:Y:S07]  /*af70*/  FMNMX.FTZ R121, R51, R0, !PT ;  /* 0x0000000033797209 */ /* 0x000fee0007810000 */
[----:B------:R-:W1:Y:S02]  /*af80*/  SHFL.BFLY PT, R0, R121, 0x2, 0x1f ;  /* 0x0c401f0079007f89 */ /* 0x000e6400000e0000 */
[----:B-1----:R-:W-:Y:S02]  /*af90*/  FMNMX.FTZ R119, R121, R0, !PT ;  /* 0x0000000079777209 */ /* 0x002fe40007810000 */
[----:B------:R-:W-:Y:S04]  /*afa0*/  FMNMX.FTZ R129, R120, R123, !PT ;  /* 0x0000007b78817209 */ /* 0x000fe80007810000 */
[----:B------:R-:W-:Y:S08]  /*afb0*/  LDSM.16.MT88.4 R120, [R212+0x100] ;  /* 0x00010000d478783b */ /* 0x000ff00000004200 */
[----:B------:R-:W1:Y:S08]  /*afc0*/  SHFL.BFLY PT, R2, R129, 0x1, 0x1f ;  /* 0x0c201f0081027f89 */ /* 0x000e7000000e0000 */
[----:B------:R-:W2:Y:S01]  /*afd0*/  SHFL.BFLY PT, R116, R119, 0x1, 0x1f ;  /* 0x0c201f0077747f89 */ /* 0x000ea200000e0000 */
[----:B-1----:R-:W-:Y:S07]  /*afe0*/  FMNMX.FTZ R0, R129, R2, !PT ;  /* 0x0000000281007209 */ /* 0x002fee0007810000 */
[----:B------:R-:W1:Y:S01]  /*aff0*/  LDSM.16.MT88.4 R128, [R210+0x100] ;  /* 0x00010000d280783b */ /* 0x000e620000004200 */
[C---:B------:R-:W-:Y:S02]  /*b000*/  FADD.FTZ R2, -R0.reuse, R3 ;  /* 0x0000000300027221 */ /* 0x040fe40000010100 */
[----:B------:R-:W-:Y:S01]  /*b010*/  FMUL.FTZ R151, R0, c[0x0][0x2d0] ;  /* 0x0000b40000977a20 */ /* 0x000fe20000410000 */
[----:B--2---:R-:W-:Y:S01]  /*b020*/  FMNMX.FTZ R116, R119, R116, !PT ;  /* 0x0000007477747209 */ /* 0x004fe20007810000 */
[----:B------:R-:W-:Y:S02]  /*b030*/  FMUL.FTZ R3, R2, c[0x0][0x2d0] ;  /* 0x0000b40002037a20 */ /* 0x000fe40000410000 */
[----:B------:R-:W-:Y:S02]  /*b040*/  FFMA.FTZ R142, R4, c[0x0][0x2d0], -R151 ;  /* 0x0000b400048e7a23 */ /* 0x000fe40000010897 */
[C---:B------:R-:W-:Y:S02]  /*b050*/  FADD.FTZ R2, -R116.reuse, R117 ;  /* 0x0000007574027221 */ /* 0x040fe40000010100 */
[----:B------:R-:W-:Y:S01]  /*b060*/  FMUL.FTZ R143, R116, c[0x0][0x2d0] ;  /* 0x0000b400748f7a20 */ /* 0x000fe20000410000 */
[----:B------:R-:W2:Y:S01]  /*b070*/  MUFU.EX2 R3, R3 ;  /* 0x0000000300037308 */ /* 0x000ea20000000800 */
[----:B------:R-:W-:Y:S02]  /*b080*/  FMUL.FTZ R117, R2, c[0x0][0x2d0] ;  /* 0x0000b40002757a20 */ /* 0x000fe40000410000 */
[--C-:B------:R-:W-:Y:S02]  /*b090*/  FFMA.FTZ R5, R5, c[0x0][0x2d0], -R151.reuse ;  /* 0x0000b40005057a23 */ /* 0x100fe40000010897 */
[--C-:B------:R-:W-:Y:S02]  /*b0a0*/  FFMA.FTZ R119, R8, c[0x0][0x2d0], -R151.reuse ;  /* 0x0000b40008777a23 */ /* 0x100fe40000010897 */
[----:B------:R-:W-:Y:S02]  /*b0b0*/  FFMA.FTZ R140, R9, c[0x0][0x2d0], -R151 ;  /* 0x0000b400098c7a23 */ /* 0x000fe40000010897 */
[--C-:B------:R-:W-:Y:S01]  /*b0c0*/  FFMA.FTZ R6, R6, c[0x0][0x2d0], -R143.reuse ;  /* 0x0000b40006067a23 */ /* 0x100fe2000001088f */
[----:B------:R3:W4:Y:S01]  /*b0d0*/  MUFU.EX2 R2, R117 ;  /* 0x0000007500027308 */ /* 0x0007220000000800 */
[--C-:B------:R-:W-:Y:S02]  /*b0e0*/  FFMA.FTZ R7, R7, c[0x0][0x2d0], -R143.reuse ;  /* 0x0000b40007077a23 */ /* 0x100fe4000001088f */
[----:B------:R-:W-:Y:S02]  /*b0f0*/  FFMA.FTZ R148, R11, c[0x0][0x2d0], -R143 ;  /* 0x0000b4000b947a23 */ /* 0x000fe4000001088f */
[--C-:B------:R-:W-:Y:S02]  /*b100*/  FFMA.FTZ R157, R36, c[0x0][0x2d0], -R151.reuse ;  /* 0x0000b400249d7a23 */ /* 0x100fe40000010897 */
[----:B------:R-:W-:Y:S02]  /*b110*/  FFMA.FTZ R158, R37, c[0x0][0x2d0], -R151 ;  /* 0x0000b400259e7a23 */ /* 0x000fe40000010897 */
[--C-:B------:R-:W-:Y:S01]  /*b120*/  FFMA.FTZ R159, R38, c[0x0][0x2d0], -R143.reuse ;  /* 0x0000b400269f7a23 */ /* 0x100fe2000001088f */
[----:B------:R-:W-:Y:S01]  /*b130*/  MUFU.EX2 R142, R142 ;  /* 0x0000008e008e7308 */ /* 0x000fe20000000800 */
[--C-:B------:R-:W-:Y:S02]  /*b140*/  FFMA.FTZ R160, R39, c[0x0][0x2d0], -R143.reuse ;  /* 0x0000b40027a07a23 */ /* 0x100fe4000001088f */
[----:B------:R-:W-:Y:S01]  /*b150*/  LDSM.16.MT88.4 R36, [R209+0x4900] ;  /* 0x00490000d124783b */ /* 0x000fe20000004200 */
[C---:B--2---:R-:W-:Y:S02]  /*b160*/  FMUL.FTZ R8, R3.reuse, R112 ;  /* 0x0000007003087220 */ /* 0x044fe40000410000 */
[C---:B------:R-:W-:Y:S02]  /*b170*/  FMUL.FTZ R9, R3.reuse, R113 ;  /* 0x0000007103097220 */ /* 0x040fe40000410000 */
[C---:B------:R-:W-:Y:S02]  /*b180*/  FMUL.FTZ R68, R3.reuse, R68 ;  /* 0x0000004403447220 */ /* 0x040fe40000410000 */
[----:B------:R-:W2:Y:S01]  /*b190*/  MUFU.EX2 R5, R5 ;  /* 0x0000000500057308 */ /* 0x000ea20000000800 */
[C---:B------:R-:W-:Y:S02]  /*b1a0*/  FMUL.FTZ R69, R3.reuse, R69 ;  /* 0x0000004503457220 */ /* 0x040fe40000410000 */
[C---:B------:R-:W-:Y:S02]  /*b1b0*/  FMUL.FTZ R72, R3.reuse, R72 ;  /* 0x0000004803487220 */ /* 0x040fe40000410000 */
[----:B---3--:R-:W-:Y:S02]  /*b1c0*/  FFMA.FTZ R117, R10, c[0x0][0x2d0], -R143 ;  /* 0x0000b4000a757a23 */ /* 0x008fe4000001088f */
[C---:B----4-:R-:W-:Y:S02]  /*b1d0*/  FMUL.FTZ R10, R2.reuse, R114 ;  /* 0x00000072020a7220 */ /* 0x050fe40000410000 */
[C---:B------:R-:W-:Y:S01]  /*b1e0*/  FMUL.FTZ R11, R2.reuse, R115 ;  /* 0x00000073020b7220 */ /* 0x040fe20000410000 */
[----:B------:R-:W-:Y:S01]  /*b1f0*/  MUFU.EX2 R119, R119 ;  /* 0x0000007700777308 */ /* 0x000fe20000000800 */
[C---:B------:R-:W-:Y:S02]  /*b200*/  FMUL.FTZ R70, R2.reuse, R70 ;  /* 0x0000004602467220 */ /* 0x040fe40000410000 */
[C---:B------:R-:W-:Y:S02]  /*b210*/  FMUL.FTZ R71, R2.reuse, R71 ;  /* 0x0000004702477220 */ /* 0x040fe40000410000 */
[C---:B------:R-:W-:Y:S02]  /*b220*/  FMUL.FTZ R73, R3.reuse, R73 ;  /* 0x0000004903497220 */ /* 0x040fe40000410000 */
[C---:B------:R-:W-:Y:S02]  /*b230*/  FMUL.FTZ R74, R2.reuse, R74 ;  /* 0x0000004a024a7220 */ /* 0x040fe40000410000 */
[C---:B------:R-:W-:Y:S01]  /*b240*/  FMUL.FTZ R75, R2.reuse, R75 ;  /* 0x0000004b024b7220 */ /* 0x040fe20000410000 */
[----:B------:R-:W3:Y:S01]  /*b250*/  MUFU.EX2 R140, R140 ;  /* 0x0000008c008c7308 */ /* 0x000ee20000000800 */
[C---:B------:R-:W-:Y:S02]  /*b260*/  FMUL.FTZ R76, R3.reuse, R76 ;  /* 0x0000004c034c7220 */ /* 0x040fe40000410000 */
[----:B------:R-:W-:Y:S01]  /*b270*/  FMUL.FTZ R77, R3, R77 ;  /* 0x0000004d034d7220 */ /* 0x000fe20000410000 */
[----:B--2---:R-:W-:Y:S01]  /*b280*/  F2FP.BF16.PACK_AB R112, R5, R142 ;  /* 0x0000008e0570723e */ /* 0x004fe200000010ff */
[C---:B------:R-:W-:Y:S02]  /*b290*/  FMUL.FTZ R78, R2.reuse, R78 ;  /* 0x0000004e024e7220 */ /* 0x040fe40000410000 */
[C---:B------:R-:W-:Y:S02]  /*b2a0*/  FMUL.FTZ R79, R2.reuse, R79 ;  /* 0x0000004f024f7220 */ /* 0x040fe40000410000 */
[C---:B------:R-:W-:Y:S01]  /*b2b0*/  FMUL.FTZ R80, R3.reuse, R80 ;  /* 0x0000005003507220 */ /* 0x040fe20000410000 */
[----:B------:R-:W-:Y:S01]  /*b2c0*/  MUFU.EX2 R6, R6 ;  /* 0x0000000600067308 */ /* 0x000fe20000000800 */
[C---:B------:R-:W-:Y:S02]  /*b2d0*/  FMUL.FTZ R81, R3.reuse, R81 ;  /* 0x0000005103517220 */ /* 0x040fe40000410000 */
[C---:B------:R-:W-:Y:S02]  /*b2e0*/  FMUL.FTZ R82, R2.reuse, R82 ;  /* 0x0000005202527220 */ /* 0x040fe40000410000 */
[C---:B------:R-:W-:Y:S02]  /*b2f0*/  FMUL.FTZ R83, R2.reuse, R83 ;  /* 0x0000005302537220 */ /* 0x040fe40000410000 */
[C---:B------:R-:W-:Y:S02]  /*b300*/  FMUL.FTZ R84, R3.reuse, R84 ;  /* 0x0000005403547220 */ /* 0x040fe40000410000 */
[----:B------:R-:W-:Y:S01]  /*b310*/  FMUL.FTZ R85, R3, R85 ;  /* 0x0000005503557220 */ /* 0x000fe20000410000 */
[----:B------:R-:W2:Y:S01]  /*b320*/  MUFU.EX2 R7, R7 ;  /* 0x0000000700077308 */ /* 0x000ea20000000800 */
[C---:B------:R-:W-:Y:S02]  /*b330*/  FMUL.FTZ R86, R2.reuse, R86 ;  /* 0x0000005602567220 */ /* 0x040fe40000410000 */
[----:B------:R-:W-:Y:S01]  /*b340*/  FMUL.FTZ R87, R2, R87 ;  /* 0x0000005702577220 */ /* 0x000fe20000410000 */
[----:B---3--:R-:W-:Y:S01]  /*b350*/  F2FP.BF16.PACK_AB R114, R140, R119 ;  /* 0x000000778c72723e */ /* 0x008fe200000010ff */
[--C-:B------:R-:W-:Y:S02]  /*b360*/  FFMA.FTZ R161, R40, c[0x0][0x2d0], -R151.reuse ;  /* 0x0000b40028a17a23 */ /* 0x100fe40000010897 */
[----:B------:R-:W-:Y:S02]  /*b370*/  FFMA.FTZ R162, R41, c[0x0][0x2d0], -R151 ;  /* 0x0000b40029a27a23 */ /* 0x000fe40000010897 */
[--C-:B------:R-:W-:Y:S01]  /*b380*/  FFMA.FTZ R163, R42, c[0x0][0x2d0], -R143.reuse ;  /* 0x0000b4002aa37a23 */ /* 0x100fe2000001088f */
[----:B------:R-:W-:Y:S01]  /*b390*/  MUFU.EX2 R117, R117 ;  /* 0x0000007500757308 */ /* 0x000fe20000000800 */
[----:B------:R-:W-:Y:S02]  /*b3a0*/  FFMA.FTZ R164, R43, c[0x0][0x2d0], -R143 ;  /* 0x0000b4002ba47a23 */ /* 0x000fe4000001088f */
[----:B------:R-:W-:Y:S01]  /*b3b0*/  LDSM.16.MT88.4 R40, [R210+0x2900] ;  /* 0x00290000d228783b */ /* 0x000fe20000004200 */
[--C-:B------:R-:W-:Y:S02]  /*b3c0*/  FFMA.FTZ R165, R44, c[0x0][0x2d0], -R151.reuse ;  /* 0x0000b4002ca57a23 */ /* 0x100fe40000010897 */
[----:B------:R-:W-:Y:S02]  /*b3d0*/  FFMA.FTZ R166, R45, c[0x0][0x2d0], -R151 ;  /* 0x0000b4002da67a23 */ /* 0x000fe40000010897 */
[--C-:B------:R-:W-:Y:S02]  /*b3e0*/  FFMA.FTZ R167, R46, c[0x0][0x2d0], -R143.reuse ;  /* 0x0000b4002ea77a23 */ /* 0x100fe4000001088f */
[----:B------:R-:W3:Y:S01]  /*b3f0*/  MUFU.EX2 R148, R148 ;  /* 0x0000009400947308 */ /* 0x000ee20000000800 */
[----:B------:R-:W-:Y:S02]  /*b400*/  FFMA.FTZ R168, R47, c[0x0][0x2d0], -R143 ;  /* 0x0000b4002fa87a23 */ /* 0x000fe4000001088f */
[----:B------:R-:W-:Y:S01]  /*b410*/  LDSM.16.MT88.4 R44, [R209+0x2900] ;  /* 0x00290000d12c783b */ /* 0x000fe20000004200 */
        /* <DEDUP_REMOVED lines=10> */
[----:B------:R-:W-:Y:S01]  /*b4c0*/  MUFU.EX2 R158, R158 ;  /* 0x0000009e009e7308 */ /* 0x000fe20000000800 */
[C---:B------:R-:W-:Y:S02]  /*b4d0*/  FMUL.FTZ R96, R3.reuse, R96 ;  /* 0x0000006003607220 */ /* 0x040fe40000410000 */
[C---:B------:R-:W-:Y:S01]  /*b4e0*/  FMUL.FTZ R97, R3.reuse, R97 ;  /* 0x0000006103617220 */ /* 0x040fe20000410000 */
[----:B---3--:R-:W-:Y:S01]  /*b4f0*/  F2FP.BF16.PACK_AB R115, R148, R117 ;  /* 0x000000759473723e */ /* 0x008fe200000010ff */
[C---:B------:R-:W-:Y:S02]  /*b500*/  FMUL.FTZ R98, R2.reuse, R98 ;  /* 0x0000006202627220 */ /* 0x040fe40000410000 */
[C---:B------:R-:W-:Y:S02]  /*b510*/  FMUL.FTZ R99, R2.reuse, R99 ;  /* 0x0000006302637220 */ /* 0x040fe40000410000 */
[C---:B------:R-:W-:Y:S01]  /*b520*/  FMUL.FTZ R100, R3.reuse, R100 ;  /* 0x0000006403647220 */ /* 0x040fe20000410000 */
[----:B------:R-:W-:Y:S01]  /*b530*/  MUFU.EX2 R159, R159 ;  /* 0x0000009f009f7308 */ /* 0x000fe20000000800 */
[C---:B------:R-:W-:Y:S05]  /*b540*/  HMMA.16816.F32.BF16 R8, R112.reuse, R120, R8 ;  /* 0x000000787008723c */ /* 0x040fea0000041808 */
[C---:B------:R-:W-:Y:S02]  /*b550*/  FMUL.FTZ R101, R3.reuse, R101 ;  /* 0x0000006503657220 */ /* 0x040fe40000410000 */
[C---:B------:R-:W-:Y:S01]  /*b560*/  FMUL.FTZ R102, R2.reuse, R102 ;  /* 0x0000006602667220 */ /* 0x040fe20000410000 */
[C---:B------:R-:W-:Y:S01]  /*b570*/  HMMA.16816.F32.BF16 R68, R112.reuse, R122, R68 ;  /* 0x0000007a7044723c */ /* 0x040fe20000041844 */
[----:B------:R-:W2:Y:S01]  /*b580*/  LDSM.16.MT88.4 R120, [R208+0x100] ;  /* 0x00010000d078783b */ /* 0x000ea20000004200 */
[----:B------:R-:W-:Y:S02]  /*b590*/  MUFU.EX2 R160, R160 ;  /* 0x000000a000a07308 */ /* 0x000fe40000000800 */
[----:B------:R-:W-:Y:S02]  /*b5a0*/  FMUL.FTZ R103, R2, R103 ;  /* 0x0000006702677220 */ /* 0x000fe40000410000 */
[--C-:B------:R-:W-:Y:S02]  /*b5b0*/  FFMA.FTZ R141, R12, c[0x0][0x2d0], -R151.reuse ;  /* 0x0000b4000c8d7a23 */ /* 0x100fe40000010897 */
[C---:B-1----:R-:W-:Y:S04]  /*b5c0*/  HMMA.16816.F32.BF16 R72, R112.reuse, R128, R72 ;  /* 0x000000807048723c */ /* 0x042fe80000041848 */
[----:B------:R-:W-:Y:S01]  /*b5d0*/  FMUL.FTZ R12, R3, R108 ;  /* 0x0000006c030c7220 */ /* 0x000fe20000410000 */
[----:B------:R-:W-:Y:S01]  /*b5e0*/  MUFU.EX2 R141, R141 ;  /* 0x0000008d008d7308 */ /* 0x000fe20000000800 */
[----:B------:R-:W-:Y:S02]  /*b5f0*/  FFMA.FTZ R150, R13, c[0x0][0x2d0], -R151 ;  /* 0x0000b4000d967a23 */ /* 0x000fe40000010897 */
[C---:B------:R-:W-:Y:S01]  /*b600*/  HMMA.16816.F32.BF16 R76, R112.reuse, R130, R76 ;  /* 0x00000082704c723c */ /* 0x040fe2000004184c */
[----:B------:R-:W1:Y:S03]  /*b610*/  LDSM.16.MT88.4 R128, [R212+0x3100] ;  /* 0x00310000d480783b */ /* 0x000e660000004200 */
[----:B------:R-:W-:Y:S02]  /*b620*/  FMUL.FTZ R13, R3, R109 ;  /* 0x0000006d030d7220 */ /* 0x000fe40000410000 */
[--C-:B------:R-:W-:Y:S01]  /*b630*/  FFMA.FTZ R149, R14, c[0x0][0x2d0], -R143.reuse ;  /* 0x0000b4000e957a23 */ /* 0x100fe2000001088f */
[----:B------:R-:W3:Y:S01]  /*b640*/  MUFU.EX2 R150, R150 ;  /* 0x0000009600967308 */ /* 0x000ee20000000800 */
[C---:B------:R-:W-:Y:S04]  /*b650*/  HMMA.16816.F32.BF16 R80, R112.reuse, R132, R80 ;  /* 0x000000847050723c */ /* 0x040fe80000041850 */
[C---:B------:R-:W-:Y:S02]  /*b660*/  FMUL.FTZ R14, R2.reuse, R110 ;  /* 0x0000006e020e7220 */ /* 0x040fe40000410000 */
[----:B------:R-:W-:Y:S02]  /*b670*/  FFMA.FTZ R152, R15, c[0x0][0x2d0], -R143 ;  /* 0x0000b4000f987a23 */ /* 0x000fe4000001088f */
[C---:B------:R-:W-:Y:S01]  /*b680*/  HMMA.16816.F32.BF16 R84, R112.reuse, R134, R84 ;  /* 0x000000867054723c */ /* 0x040fe20000041854 */
[----:B------:R-:W4:Y:S01]  /*b690*/  LDSM.16.MT88.4 R132, [R210+0x3100] ;  /* 0x00310000d284783b */ /* 0x000f220000004200 */
[----:B------:R-:W-:Y:S02]  /*b6a0*/  MUFU.EX2 R149, R149 ;  /* 0x0000009500957308 */ /* 0x000fe40000000800 */
[C---:B------:R-:W-:Y:S02]  /*b6b0*/  FMUL.FTZ R15, R2.reuse, R111 ;  /* 0x0000006f020f7220 */ /* 0x040fe40000410000 */
[C---:B------:R-:W-:Y:S02]  /*b6c0*/  FMUL.FTZ R104, R3.reuse, R104 ;  /* 0x0000006803687220 */ /* 0x040fe40000410000 */
[C---:B------:R-:W-:Y:S01]  /*b6d0*/  FMUL.FTZ R105, R3.reuse, R105 ;  /* 0x0000006903697220 */ /* 0x040fe20000410000 */
[C---:B--2---:R-:W-:Y:S01]  /*b6e0*/  HMMA.16816.F32.BF16 R88, R112.reuse, R120, R88 ;  /* 0x000000787058723c */ /* 0x044fe20000041858 */
[----:B------:R-:W-:Y:S02]  /*b6f0*/  LDSM.16.MT88.4 R108, [R208+0x3100] ;  /* 0x00310000d06c783b */ /* 0x000fe40000004200 */
[C---:B------:R-:W-:Y:S01]  /*b700*/  FMUL.FTZ R106, R2.reuse, R106 ;  /* 0x0000006a026a7220 */ /* 0x040fe20000410000 */
[----:B------:R-:W2:Y:S01]  /*b710*/  MUFU.EX2 R152, R152 ;  /* 0x0000009800987308 */ /* 0x000ea20000000800 */
[C---:B------:R-:W-:Y:S02]  /*b720*/  FMUL.FTZ R107, R2.reuse, R107 ;  /* 0x0000006b026b7220 */ /* 0x040fe40000410000 */
[C---:B------:R-:W-:Y:S01]  /*b730*/  FMUL.FTZ R52, R3.reuse, R52 ;  /* 0x0000003403347220 */ /* 0x040fe20000410000 */
[C---:B------:R-:W-:Y:S01]  /*b740*/  HMMA.16816.F32.BF16 R92, R112.reuse, R122, R92 ;  /* 0x0000007a705c723c */ /* 0x040fe2000004185c */
[----:B------:R-:W5:Y:S03]  /*b750*/  LDSM.16.MT88.4 R120, [R209+0x3100] ;  /* 0x00310000d178783b */ /* 0x000f660000004200 */
[C---:B------:R-:W-:Y:S02]  /*b760*/  FMUL.FTZ R53, R3.reuse, R53 ;  /* 0x0000003503357220 */ /* 0x040fe40000410000 */
[C---:B------:R-:W-:Y:S01]  /*b770*/  FMUL.FTZ R54, R2.reuse, R54 ;  /* 0x0000003602367220 */ /* 0x040fe20000410000 */
[----:B------:R-:W-:Y:S01]  /*b780*/  MUFU.EX2 R161, R161 ;  /* 0x000000a100a17308 */ /* 0x000fe20000000800 */
[C---:B-1----:R-:W-:Y:S04]  /*b790*/  HMMA.16816.F32.BF16 R96, R112.reuse, R128, R96 ;  /* 0x000000807060723c */ /* 0x042fe80000041860 */
[C---:B------:R-:W-:Y:S02]  /*b7a0*/  FMUL.FTZ R55, R2.reuse, R55 ;  /* 0x0000003702377220 */ /* 0x040fe40000410000 */
[C---:B------:R-:W-:Y:S02]  /*b7b0*/  FMUL.FTZ R56, R3.reuse, R56 ;  /* 0x0000003803387220 */ /* 0x040fe40000410000 */
[C---:B------:R-:W-:Y:S01]  /*b7c0*/  HMMA.16816.F32.BF16 R100, R112.reuse, R130, R100 ;  /* 0x000000827064723c */ /* 0x040fe20000041864 */
[----:B------:R-:W1:Y:S01]  /*b7d0*/  LDSM.16.MT88.4 R128, [R212+0x900] ;  /* 0x00090000d480783b */ /* 0x000e620000004200 */
[----:B------:R-:W-:Y:S02]  /*b7e0*/  MUFU.EX2 R162, R162 ;  /* 0x000000a200a27308 */ /* 0x000fe40000000800 */
[C---:B------:R-:W-:Y:S02]  /*b7f0*/  FMUL.FTZ R57, R3.reuse, R57 ;  /* 0x0000003903397220 */ /* 0x040fe40000410000 */
[C---:B------:R-:W-:Y:S02]  /*b800*/  FMUL.FTZ R58, R2.reuse, R58 ;  /* 0x0000003a023a7220 */ /* 0x040fe40000410000 */
[C---:B----4-:R-:W-:Y:S04]  /*b810*/  HMMA.16816.F32.BF16 R12, R112.reuse, R132, R12 ;  /* 0x00000084700c723c */ /* 0x050fe8000004180c */
[----:B------:R-:W-:Y:S01]  /*b820*/  FMUL.FTZ R59, R2, R59 ;  /* 0x0000003b023b7220 */ /* 0x000fe20000410000 */
[----:B------:R-:W-:Y:S01]  /*b830*/  MUFU.EX2 R163, R163 ;  /* 0x000000a300a37308 */ /* 0x000fe20000000800 */
[----:B------:R-:W-:Y:S02]  /*b840*/  FMUL.FTZ R60, R3, R60 ;  /* 0x0000003c033c7220 */ /* 0x000fe40000410000 */
[C---:B------:R-:W-:Y:S01]  /*b850*/  HMMA.16816.F32.BF16 R104, R112.reuse, R134, R104 ;  /* 0x000000867068723c */ /* 0x040fe20000041868 */
[----:B------:R-:W4:Y:S03]  /*b860*/  LDSM.16.MT88.4 R132, [R210+0x900] ;  /* 0x00090000d284783b */ /* 0x000f260000004200 */
[--C-:B------:R-:W-:Y:S01]  /*b870*/  FFMA.FTZ R153, R16, c[0x0][0x2d0], -R151.reuse ;  /* 0x0000b40010997a23 */ /* 0x100fe20000010897 */
[----:B---3--:R-:W-:Y:S01]  /*b880*/  F2FP.BF16.PACK_AB R16, R150, R141 ;  /* 0x0000008d9610723e */ /* 0x008fe200000010ff */
[----:B------:R-:W-:Y:S01]  /*b890*/  FFMA.FTZ R154, R17, c[0x0][0x2d0], -R151 ;  /* 0x0000b400119a7a23 */ /* 0x000fe20000010897 */
[----:B--2---:R-:W-:Y:S01]  /*b8a0*/  F2FP.BF16.PACK_AB R17, R152, R149 ;  /* 0x000000959811723e */ /* 0x004fe200000010ff */
[--C-:B------:R-:W-:Y:S01]  /*b8b0*/  FFMA.FTZ R155, R18, c[0x0][0x2d0], -R143.reuse ;  /* 0x0000b400129b7a23 */ /* 0x100fe2000001088f */
[C---:B-----5:R-:W-:Y:S01]  /*b8c0*/  HMMA.16816.F32.BF16 R52, R112.reuse, R120, R52 ;  /* 0x000000787034723c */ /* 0x060fe20000041834 */
[----:B------:R-:W-:Y:S02]  /*b8d0*/  MUFU.EX2 R153, R153 ;  /* 0x0000009900997308 */ /* 0x000fe40000000800 */
[----:B------:R-:W-:Y:S02]  /*b8e0*/  FFMA.FTZ R156, R19, c[0x0][0x2d0], -R143 ;  /* 0x0000b400139c7a23 */ /* 0x000fe4000001088f */
[C---:B------:R-:W-:Y:S02]  /*b8f0*/  FMUL.FTZ R61, R3.reuse, R61 ;  /* 0x0000003d033d7220 */ /* 0x040fe40000410000 */
[C---:B------:R-:W-:Y:S01]  /*b900*/  FMUL.FTZ R62, R2.reuse, R62 ;  /* 0x0000003e023e7220 */ /* 0x040fe20000410000 */
[C---:B------:R-:W-:Y:S01]  /*b910*/  HMMA.16816.F32.BF16 R56, R112.reuse, R122, R56 ;  /* 0x0000007a7038723c */ /* 0x040fe20000041838 */
[----:B------:R-:W2:Y:S02]  /*b920*/  LDSM.16.MT88.4 R120, [R209+0x900] ;  /* 0x00090000d178783b */ /* 0x000ea40000004200 */
[----:B------:R-:W3:Y:S01]  /*b930*/  MUFU.EX2 R154, R154 ;  /* 0x0000009a009a7308 */ /* 0x000ee20000000800 */
[C---:B------:R-:W-:Y:S02]  /*b940*/  FMUL.FTZ R63, R2.reuse, R63 ;  /* 0x0000003f023f7220 */ /* 0x040fe40000410000 */
[C---:B------:R-:W-:Y:S02]  /*b950*/  FMUL.FTZ R64, R3.reuse, R64 ;  /* 0x0000004003407220 */ /* 0x040fe40000410000 */
[C---:B------:R-:W-:Y:S03]  /*b960*/  FMUL.FTZ R65, R3.reuse, R65 ;  /* 0x0000004103417220 */ /* 0x040fe60000410000 */
[C---:B------:R-:W-:Y:S02]  /*b970*/  HMMA.16816.F32.BF16 R60, R112.reuse, R108, R60 ;  /* 0x0000006c703c723c */ /* 0x040fe4000004183c */
[----:B------:R-:W-:Y:S01]  /*b980*/  MUFU.EX2 R155, R155 ;  /* 0x0000009b009b7308 */ /* 0x000fe20000000800 */
[C---:B------:R-:W-:Y:S02]  /*b990*/  FMUL.FTZ R66, R2.reuse, R66 ;  /* 0x0000004202427220 */ /* 0x040fe40000410000 */
[----:B------:R-:W-:Y:S02]  /*b9a0*/  FMUL.FTZ R67, R2, R67 ;  /* 0x0000004302437220 */ /* 0x000fe40000410000 */
[----:B------:R-:W-:Y:S02]  /*b9b0*/  FFMA.FTZ R48, R48, c[0x0][0x2d0], -R151 ;  /* 0x0000b40030307a23 */ /* 0x000fe40000010897 */
[----:B------:R-:W-:Y:S03]  /*b9c0*/  FFMA.FTZ R142, R3, R228, R142 ;  /* 0x000000e4038e7223 */ /* 0x000fe6000001008e */
[----:B------:R-:W-:Y:S01]  /*b9d0*/  HMMA.16816.F32.BF16 R64, R112, R110, R64 ;  /* 0x0000006e7040723c */ /* 0x000fe20000041840 */
[----:B------:R-:W5:Y:S01]  /*b9e0*/  MUFU.EX2 R156, R156 ;  /* 0x0000009c009c7308 */ /* 0x000f620000000800 */
[----:B------:R-:W2:Y:S01]  /*b9f0*/  LDSM.16.MT88.4 R108, [R212+0x3900] ;  /* 0x00390000d46c783b */ /* 0x000ea20000004200 */
[----:B------:R-:W-:Y:S01]  /*ba00*/  MOV R3, R0 ;  /* 0x0000000000037202 */ /* 0x000fe20000000f00 */
[----:B------:R-:W-:Y:S01]  /*ba10*/  FFMA.FTZ R6, R2, R227, R6 ;  /* 0x000000e302067223 */ /* 0x000fe20000010006 */
[----:B---3--:R-:W-:Y:S01]  /*ba20*/  F2FP.BF16.PACK_AB R18, R154, R153 ;  /* 0x000000999a12723e */ /* 0x008fe200000010ff */
[----:B------:R-:W-:Y:S02]  /*ba30*/  FADD.FTZ R142, R5, R142 ;  /* 0x0000008e058e7221 */ /* 0x000fe40000010000 */
[----:B------:R-:W-:Y:S02]  /*ba40*/  FADD.FTZ R6, R7, R6 ;  /* 0x0000000607067221 */ /* 0x000fe40000010000 */
[----:B------:R-:W3:Y:S01]  /*ba50*/  LDSM.16.MT88.4 R112, [R210+0x3900] ;  /* 0x00390000d270783b */ /* 0x000ee20000004200 */
[----:B------:R-:W-:Y:S01]  /*ba60*/  MUFU.EX2 R164, R164 ;  /* 0x000000a400a47308 */ /* 0x000fe20000000800 */
[----:B------:R-:W-:Y:S02]  /*ba70*/  FADD.FTZ R119, R119, R142 ;  /* 0x0000008e77777221 */ /* 0x000fe40000010000 */
[----:B------:R-:W-:Y:S02]  /*ba80*/  FADD.FTZ R117, R117, R6 ;  /* 0x0000000675757221 */ /* 0x000fe40000010000 */
[----:B------:R-:W-:Y:S02]  /*ba90*/  FADD.FTZ R140, R140, R119 ;  /* 0x000000778c8c7221 */ /* 0x000fe40000010000 */
[----:B------:R-:W-:Y:S01]  /*baa0*/  FADD.FTZ R148, R148, R117 ;  /* 0x0000007594947221 */ /* 0x000fe20000010000 */
[----:B------:R-:W-:Y:S01]  /*bab0*/  MOV R117, R116 ;  /* 0x0000007400757202 */ /* 0x000fe20000000f00 */
[----:B------:R-:W-:Y:S01]  /*bac0*/  FADD.FTZ R141, R141, R140 ;  /* 0x0000008c8d8d7221 */ /* 0x000fe20000010000 */
[----:B------:R-:W-:Y:S01]  /*bad0*/  MUFU.EX2 R165, R165 ;  /* 0x000000a500a57308 */ /* 0x000fe20000000800 */
[----:B------:R-:W-:Y:S02]  /*bae0*/  FADD.FTZ R149, R149, R148 ;  /* 0x0000009495957221 */ /* 0x000fe40000010000 */
[----:B------:R-:W-:Y:S01]  /*baf0*/  FADD.FTZ R150, R150, R141 ;  /* 0x0000008d96967221 */ /* 0x000fe20000010000 */
[----:B-----5:R-:W-:Y:S01]  /*bb00*/  F2FP.BF16.PACK_AB R19, R156, R155 ;  /* 0x0000009b9c13723e */ /* 0x020fe200000010ff */
[----:B------:R-:W-:Y:S02]  /*bb10*/  FADD.FTZ R152, R152, R149 ;  /* 0x0000009598987221 */ /* 0x000fe40000010000 */
[----:B------:R-:W-:Y:S02]  /*bb20*/  FADD.FTZ R153, R153, R150 ;  /* 0x0000009699997221 */ /* 0x000fe40000010000 */
[----:B------:R-:W-:Y:S01]  /*bb30*/  FADD.FTZ R5, R155, R152 ;  /* 0x000000989b057221 */ /* 0x000fe20000010000 */
[----:B------:R-:W-:Y:S01]  /*bb40*/  MUFU.EX2 R166, R166 ;  /* 0x000000a600a67308 */ /* 0x000fe20000000800 */
[C---:B-1----:R-:W-:Y:S05]  /*bb50*/  HMMA.16816.F32.BF16 R8, R16.reuse, R128, R8 ;  /* 0x000000801008723c */ /* 0x042fea0000041808 */
[----:B------:R-:W-:Y:S02]  /*bb60*/  FADD.FTZ R154, R154, R153 ;  /* 0x000000999a9a7221 */ /* 0x000fe40000010000 */
[--C-:B------:R-:W-:Y:S01]  /*bb70*/  FFMA.FTZ R129, R20, c[0x0][0x2d0], -R151.reuse ;  /* 0x0000b40014817a23 */ /* 0x100fe20000010897 */
[C---:B------:R-:W-:Y:S01]  /*bb80*/  HMMA.16816.F32.BF16 R68, R16.reuse, R130, R68 ;  /* 0x000000821044723c */ /* 0x040fe20000041844 */
[----:B------:R-:W-:Y:S03]  /*bb90*/  MUFU.EX2 R167, R167 ;  /* 0x000000a700a77308 */ /* 0x000fe60000000800 */
[----:B------:R-:W-:Y:S02]  /*bba0*/  FFMA.FTZ R128, R21, c[0x0][0x2d0], -R151 ;  /* 0x0000b40015807a23 */ /* 0x000fe40000010897 */
[----:B------:R-:W-:Y:S02]  /*bbb0*/  FADD.FTZ R5, R156, R5 ;  /* 0x000000059c057221 */ /* 0x000fe40000010000 */
[C---:B----4-:R-:W-:Y:S03]  /*bbc0*/  HMMA.16816.F32.BF16 R72, R16.reuse, R132, R72 ;  /* 0x000000841048723c */ /* 0x050fe60000041848 */
[----:B------:R-:W-:Y:S01]  /*bbd0*/  MUFU.EX2 R129, R129 ;  /* 0x0000008100817308 */ /* 0x000fe20000000800 */
[--C-:B------:R-:W-:Y:S02]  /*bbe0*/  FFMA.FTZ R130, R22, c[0x0][0x2d0], -R143.reuse ;  /* 0x0000b40016827a23 */ /* 0x100fe4000001088f */
[----:B------:R-:W-:Y:S02]  /*bbf0*/  FFMA.FTZ R131, R23, c[0x0][0x2d0], -R143 ;  /* 0x0000b40017837a23 */ /* 0x000fe4000001088f */
[C---:B------:R-:W-:Y:S01]  /*bc00*/  HMMA.16816.F32.BF16 R76, R16.reuse, R134, R76 ;  /* 0x00000086104c723c */ /* 0x040fe2000004184c */
[----:B------:R-:W-:Y:S03]  /*bc10*/  LDSM.16.MT88.4 R20, [R208+0x3900] ;  /* 0x00390000d014783b */ /* 0x000fe60000004200 */
[--C-:B------:R-:W-:Y:S01]  /*bc20*/  FFMA.FTZ R132, R24, c[0x0][0x2d0], -R151.reuse ;  /* 0x0000b40018847a23 */ /* 0x100fe20000010897 */
[----:B------:R-:W1:Y:S01]  /*bc30*/  MUFU.EX2 R128, R128 ;  /* 0x0000008000807308 */ /* 0x000e620000000800 */
[----:B------:R-:W-:Y:S02]  /*bc40*/  FFMA.FTZ R133, R25, c[0x0][0x2d0], -R151 ;  /* 0x0000b40019857a23 */ /* 0x000fe40000010897 */
[C---:B--2---:R-:W-:Y:S04]  /*bc50*/  HMMA.16816.F32.BF16 R80, R16.reuse, R120, R80 ;  /* 0x000000781050723c */ /* 0x044fe80000041850 */
[--C-:B------:R-:W-:Y:S02]  /*bc60*/  FFMA.FTZ R134, R26, c[0x0][0x2d0], -R143.reuse ;  /* 0x0000b4001a867a23 */ /* 0x100fe4000001088f */
[----:B------:R-:W-:Y:S01]  /*bc70*/  FFMA.FTZ R135, R27, c[0x0][0x2d0], -R143 ;  /* 0x0000b4001b877a23 */ /* 0x000fe2000001088f */
[----:B------:R-:W-:Y:S01]  /*bc80*/  MUFU.EX2 R130, R130 ;  /* 0x0000008200827308 */ /* 0x000fe20000000800 */
[C---:B------:R-:W-:Y:S01]  /*bc90*/  HMMA.16816.F32.BF16 R84, R16.reuse, R122, R84 ;  /* 0x0000007a1054723c */ /* 0x040fe20000041854 */
[----:B------:R-:W2:Y:S07]  /*bca0*/  LDSM.16.MT88.4 R120, [R209+0x3900] ;  /* 0x00390000d178783b */ /* 0x000eae0000004200 */
[C---:B------:R-:W-:Y:S01]  /*bcb0*/  HMMA.16816.F32.BF16 R88, R16.reuse, R136, R88 ;  /* 0x000000881058723c */ /* 0x040fe20000041858 */
[----:B------:R-:W-:Y:S01]  /*bcc0*/  LDSM.16.MT88.4 R24, [R210+0x1100] ;  /* 0x00110000d218783b */ /* 0x000fe20000004200 */
[----:B------:R-:W4:Y:S05]  /*bcd0*/  MUFU.EX2 R131, R131 ;  /* 0x0000008300837308 */ /* 0x000f2a0000000800 */
[--C-:B------:R-:W-:Y:S01]  /*bce0*/  FFMA.FTZ R136, R32, c[0x0][0x2d0], -R151.reuse ;  /* 0x0000b40020887a23 */ /* 0x100fe20000010897 */
[C---:B------:R-:W-:Y:S04]  /*bcf0*/  HMMA.16816.F32.BF16 R92, R16.reuse, R138, R92 ;  /* 0x0000008a105c723c */ /* 0x040fe8000004185c */
[----:B------:R-:W-:Y:S01]  /*bd00*/  FFMA.FTZ R137, R33, c[0x0][0x2d0], -R151 ;  /* 0x0000b40021897a23 */ /* 0x000fe20000010897 */
[----:B------:R-:W-:Y:S02]  /*bd10*/  MUFU.EX2 R132, R132 ;  /* 0x0000008400847308 */ /* 0x000fe40000000800 */
[--C-:B------:R-:W-:Y:S01]  /*bd20*/  FFMA.FTZ R138, R34, c[0x0][0x2d0], -R143.reuse ;  /* 0x0000b400228a7a23 */ /* 0x100fe2000001088f */
[C---:B------:R-:W-:Y:S04]  /*bd30*/  HMMA.16816.F32.BF16 R96, R16.reuse, R108, R96 ;  /* 0x0000006c1060723c */ /* 0x040fe80000041860 */
[----:B------:R-:W-:Y:S02]  /*bd40*/  FFMA.FTZ R139, R35, c[0x0][0x2d0], -R143 ;  /* 0x0000b400238b7a23 */ /* 0x000fe4000001088f */
[----:B------:R-:W-:Y:S01]  /*bd50*/  LDSM.16.MT88.4 R32, [R210+0x1900] ;  /* 0x00190000d220783b */ /* 0x000fe20000004200 */
[----:B------:R-:W5:Y:S01]  /*bd60*/  MUFU.EX2 R133, R133 ;  /* 0x0000008500857308 */ /* 0x000f620000000800 */
[C---:B------:R-:W-:Y:S06]  /*bd70*/  HMMA.16816.F32.BF16 R100, R16.reuse, R110, R100 ;  /* 0x0000006e1064723c */ /* 0x040fec0000041864 */
[----:B------:R-:W1:Y:S02]  /*bd80*/  LDSM.16.MT88.4 R108, [R212+0x1100] ;  /* 0x00110000d46c783b */ /* 0x000e640000004200 */
[C---:B---3--:R-:W-:Y:S01]  /*bd90*/  HMMA.16816.F32.BF16 R12, R16.reuse, R112, R12 ;  /* 0x00000070100c723c */ /* 0x048fe2000004180c */
[----:B------:R-:W-:Y:S07]  /*bda0*/  MUFU.EX2 R134, R134 ;  /* 0x0000008600867308 */ /* 0x000fee0000000800 */
[C---:B------:R-:W-:Y:S01]  /*bdb0*/  HMMA.16816.F32.BF16 R104, R16.reuse, R114, R104 ;  /* 0x000000721068723c */ /* 0x040fe20000041868 */
[----:B------:R-:W3:Y:S02]  /*bdc0*/  LDSM.16.MT88.4 R112, [R209+0x1100] ;  /* 0x00110000d170783b */ /* 0x000ee40000004200 */
[----:B------:R-:W-:Y:S05]  /*bdd0*/  MUFU.EX2 R136, R136 ;  /* 0x0000008800887308 */ /* 0x000fea0000000800 */
[C---:B--2---:R-:W-:Y:S05]  /*bde0*/  HMMA.16816.F32.BF16 R52, R16.reuse, R120, R52 ;  /* 0x000000781034723c */ /* 0x044fea0000041834 */
[----:B------:R2:W1:Y:S02]  /*bdf0*/  MUFU.EX2 R121, R135 ;  /* 0x0000008700797308 */ /* 0x0004640000000800 */
[--C-:B------:R-:W-:Y:S01]  /*be00*/  FFMA.FTZ R120, R28, c[0x0][0x2d0], -R151.reuse ;  /* 0x0000b4001c787a23 */ /* 0x100fe20000010897 */
[C---:B------:R-:W-:Y:S07]  /*be10*/  HMMA.16816.F32.BF16 R56, R16.reuse, R122, R56 ;  /* 0x0000007a1038723c */ /* 0x040fee0000041838 */
[----:B------:R-:W-:Y:S01]  /*be20*/  FFMA.FTZ R123, R29, c[0x0][0x2d0], -R151 ;  /* 0x0000b4001d7b7a23 */ /* 0x000fe20000010897 */
[C---:B------:R-:W-:Y:S01]  /*be30*/  HMMA.16816.F32.BF16 R60, R16.reuse, R20, R60 ;  /* 0x00000014103c723c */ /* 0x040fe2000004183c */
[----:B------:R-:W-:Y:S03]  /*be40*/  MUFU.EX2 R120, R120 ;  /* 0x0000007800787308 */ /* 0x000fe60000000800 */
[----:B------:R-:W-:Y:S02]  /*be50*/  FFMA.FTZ R122, R30, c[0x0][0x2d0], -R143 ;  /* 0x0000b4001e7a7a23 */ /* 0x000fe4000001088f */
[----:B------:R-:W-:Y:S02]  /*be60*/  FFMA.FTZ R151, R49, c[0x0][0x2d0], -R151 ;  /* 0x0000b40031977a23 */ /* 0x000fe40000010897 */
[----:B------:R-:W-:Y:S01]  /*be70*/  HMMA.16816.F32.BF16 R64, R16, R22, R64 ;  /* 0x000000161040723c */ /* 0x000fe20000041840 */
[----:B------:R-:W3:Y:S02]  /*be80*/  LDSM.16.MT88.4 R20, [R208+0x1100] ;  /* 0x00110000d014783b */ /* 0x000ee40000004200 */
[----:B------:R-:W3:Y:S01]  /*be90*/  MUFU.EX2 R123, R123 ;  /* 0x0000007b007b7308 */ /* 0x000ee20000000800 */
[--C-:B------:R-:W-:Y:S02]  /*bea0*/  FFMA.FTZ R49, R50, c[0x0][0x2d0], -R143.reuse ;  /* 0x0000b40032317a23 */ /* 0x100fe4000001088f */
[--C-:B--2---:R-:W-:Y:S01]  /*beb0*/  FFMA.FTZ R135, R31, c[0x0][0x2d0], -R143.reuse ;  /* 0x0000b4001f877a23 */ /* 0x104fe2000001088f */
[----:B-1----:R-:W-:Y:S01]  /*bec0*/  F2FP.BF16.PACK_AB R16, R128, R129 ;  /* 0x000000818010723e */ /* 0x002fe200000010ff */
[----:B------:R-:W-:Y:S01]  /*bed0*/  FFMA.FTZ R143, R51, c[0x0][0x2d0], -R143 ;  /* 0x0000b400338f7a23 */ /* 0x000fe2000001088f */
[----:B----4-:R-:W-:Y:S01]  /*bee0*/  F2FP.BF16.PACK_AB R17, R131, R130 ;  /* 0x000000828311723e */ /* 0x010fe200000010ff */
[----:B------:R-:W-:Y:S02]  /*bef0*/  LDSM.16.MT88.4 R28, [R209+0x4100] ;  /* 0x00410000d11c783b */ /* 0x000fe40000004200 */
[----:B-----5:R-:W-:Y:S01]  /*bf00*/  F2FP.BF16.PACK_AB R18, R133, R132 ;  /* 0x000000848512723e */ /* 0x020fe200000010ff */
[----:B------:R-:W-:Y:S01]  /*bf10*/  MUFU.EX2 R122, R122 ;  /* 0x0000007a007a7308 */ /* 0x000fe20000000800 */
[----:B------:R-:W-:Y:S01]  /*bf20*/  F2FP.BF16.PACK_AB R19, R121, R134 ;  /* 0x000000867913723e */ /* 0x000fe200000010ff */
[----:B------:R-:W-:Y:S02]  /*bf30*/  FADD.FTZ R129, R129, R154 ;  /* 0x0000009a81817221 */ /* 0x000fe40000010000 */
[----:B------:R-:W-:Y:S02]  /*bf40*/  FADD.FTZ R130, R130, R5 ;  /* 0x0000000582827221 */ /* 0x000fe40000010000 */
[----:B------:R-:W-:Y:S02]  /*bf50*/  FADD.FTZ R129, R128, R129 ;  /* 0x0000008180817221 */ /* 0x000fe40000010000 */
[C---:B------:R-:W-:Y:S02]  /*bf60*/  HMMA.16816.F32.BF16 R8, R16.reuse, R108, R8 ;  /* 0x0000006c1008723c */ /* 0x040fe40000041808 */
[----:B------:R-:W1:Y:S01]  /*bf70*/  MUFU.EX2 R135, R135 ;  /* 0x0000008700877308 */ /* 0x000e620000000800 */
[----:B------:R-:W-:Y:S02]  /*bf80*/  FADD.FTZ R131, R131, R130 ;  /* 0x0000008283837221 */ /* 0x000fe40000010000 */
[----:B------:R-:W-:Y:S02]  /*bf90*/  FADD.FTZ R132, R132, R129 ;  /* 0x0000008184847221 */ /* 0x000fe40000010000 */
[----:B------:R-:W-:Y:S01]  /*bfa0*/  FADD.FTZ R134, R134, R131 ;  /* 0x0000008386867221 */ /* 0x000fe20000010000 */
[C---:B------:R-:W-:Y:S01]  /*bfb0*/  HMMA.16816.F32.BF16 R68, R16.reuse, R110, R68 ;  /* 0x0000006e1044723c */ /* 0x040fe20000041844 */
[----:B------:R-:W2:Y:S03]  /*bfc0*/  LDSM.16.MT88.4 R108, [R212+0x4100] ;  /* 0x00410000d46c783b */ /* 0x000ea60000004200 */
[----:B------:R-:W4:Y:S01]  /*bfd0*/  MUFU.EX2 R137, R137 ;  /* 0x0000008900897308 */ /* 0x000f220000000800 */
[----:B------:R-:W-:Y:S02]  /*bfe0*/  FADD.FTZ R133, R133, R132 ;  /* 0x0000008485857221 */ /* 0x000fe40000010000 */
[----:B------:R-:W-:Y:S01]  /*bff0*/  FADD.FTZ R121, R121, R134 ;  /* 0x0000008679797221 */ /* 0x000fe20000010000 */
[C---:B------:R-:W-:Y:S06]  /*c000*/  HMMA.16816.F32.BF16 R72, R16.reuse, R24, R72 ;  /* 0x000000181048723c */ /* 0x040fec0000041848 */
[----:B------:R-:W-:Y:S02]  /*c010*/  MUFU.EX2 R138, R138 ;  /* 0x0000008a008a7308 */ /* 0x000fe40000000800 */
[C---:B------:R-:W-:Y:S01]  /*c020*/  HMMA.16816.F32.BF16 R76, R16.reuse, R26, R76 ;  /* 0x0000001a104c723c */ /* 0x040fe2000004184c */
[----:B------:R-:W5:Y:S07]  /*c030*/  LDSM.16.MT88.4 R24, [R210+0x4100] ;  /* 0x00410000d218783b */ /* 0x000f6e0000004200 */
[C---:B---3--:R-:W-:Y:S01]  /*c040*/  HMMA.16816.F32.BF16 R80, R16.reuse, R112, R80 ;  /* 0x000000701050723c */ /* 0x048fe20000041850 */
[----:B------:R-:W3:Y:S07]  /*c050*/  MUFU.EX2 R139, R139 ;  /* 0x0000008b008b7308 */ /* 0x000eee0000000800 */
[C---:B------:R-:W-:Y:S01]  /*c060*/  HMMA.16816.F32.BF16 R84, R16.reuse, R114, R84 ;  /* 0x000000721054723c */ /* 0x040fe20000041854 */
[----:B------:R-:W1:Y:S02]  /*c070*/  LDSM.16.MT88.4 R112, [R208+0x4100] ;  /* 0x00410000d070783b */ /* 0x000e640000004200 */
[----:B------:R-:W1:Y:S05]  /*c080*/  MUFU.EX2 R168, R168 ;  /* 0x000000a800a87308 */ /* 0x000e6a0000000800 */
[C---:B------:R-:W-:Y:S05]  /*c090*/  HMMA.16816.F32.BF16 R88, R16.reuse, R20, R88 ;  /* 0x000000141058723c */ /* 0x040fea0000041858 */
[----:B------:R-:W-:Y:S03]  /*c0a0*/  MUFU.EX2 R48, R48 ;  /* 0x0000003000307308 */ /* 0x000fe60000000800 */
[C---:B------:R-:W-:Y:S01]  /*c0b0*/  HMMA.16816.F32.BF16 R92, R16.reuse, R22, R92 ;  /* 0x00000016105c723c */ /* 0x040fe2000004185c */
[----:B------:R-:W1:Y:S06]  /*c0c0*/  LDSM.16.MT88.4 R20, [R212+0x1900] ;  /* 0x00190000d414783b */ /* 0x000e6c0000004200 */
[----:B------:R-:W1:Y:S01]  /*c0d0*/  MUFU.EX2 R151, R151 ;  /* 0x0000009700977308 */ /* 0x000e620000000800 */
[C---:B--2---:R-:W-:Y:S08]  /*c0e0*/  HMMA.16816.F32.BF16 R96, R16.reuse, R108, R96 ;  /* 0x0000006c1060723c */ /* 0x044ff00000041860 */
[C---:B------:R-:W-:Y:S01]  /*c0f0*/  HMMA.16816.F32.BF16 R100, R16.reuse, R110, R100 ;  /* 0x0000006e1064723c */ /* 0x040fe20000041864 */
[----:B------:R-:W-:Y:S01]  /*c100*/  LDSM.16.MT88.4 R108, [R208+0x4900] ;  /* 0x00490000d06c783b */ /* 0x000fe20000004200 */
[----:B------:R-:W-:Y:S06]  /*c110*/  MUFU.EX2 R49, R49 ;  /* 0x0000003100317308 */ /* 0x000fec0000000800 */
[C---:B-----5:R-:W-:Y:S04]  /*c120*/  HMMA.16816.F32.BF16 R12, R16.reuse, R24, R12 ;  /* 0x00000018100c723c */ /* 0x060fe8000004180c */
[----:B------:R-:W2:Y:S04]  /*c130*/  MUFU.EX2 R50, R143 ;  /* 0x0000008f00327308 */ /* 0x000ea80000000800 */
[C---:B------:R-:W-:Y:S01]  /*c140*/  HMMA.16816.F32.BF16 R104, R16.reuse, R26, R104 ;  /* 0x0000001a1068723c */ /* 0x040fe20000041868 */
[----:B------:R-:W5:Y:S07]  /*c150*/  LDSM.16.MT88.4 R24, [R209+0x1900] ;  /* 0x00190000d118783b */ /* 0x000f6e0000004200 */
[C---:B------:R-:W-:Y:S08]  /*c160*/  HMMA.16816.F32.BF16 R52, R16.reuse, R28, R52 ;  /* 0x0000001c1034723c */ /* 0x040ff00000041834 */
[C---:B------:R-:W-:Y:S01]  /*c170*/  HMMA.16816.F32.BF16 R56, R16.reuse, R30, R56 ;  /* 0x0000001e1038723c */ /* 0x040fe20000041838 */
[----:B------:R-:W2:Y:S07]  /*c180*/  LDSM.16.MT88.4 R28, [R208+0x1900] ;  /* 0x00190000d01c783b */ /* 0x000eae0000004200 */
[C---:B-1----:R-:W-:Y:S08]  /*c190*/  HMMA.16816.F32.BF16 R60, R16.reuse, R112, R60 ;  /* 0x00000070103c723c */ /* 0x042ff0000004183c */
[----:B------:R-:W-:Y:S07]  /*c1a0*/  HMMA.16816.F32.BF16 R64, R16, R114, R64 ;  /* 0x000000721040723c */ /* 0x000fee0000041840 */
[----:B------:R-:W-:Y:S01]  /*c1b0*/  F2FP.BF16.PACK_AB R16, R123, R120 ;  /* 0x000000787b10723e */ /* 0x000fe200000010ff */
[----:B------:R-:W-:Y:S01]  /*c1c0*/  FADD.FTZ R120, R120, R133 ;  /* 0x0000008578787221 */ /* 0x000fe20000010000 */
[----:B------:R-:W-:Y:S03]  /*c1d0*/  F2FP.BF16.PACK_AB R17, R135, R122 ;  /* 0x0000007a8711723e */ /* 0x000fe600000010ff */
[----:B----4-:R-:W-:Y:S01]  /*c1e0*/  F2FP.BF16.PACK_AB R18, R137, R136 ;  /* 0x000000888912723e */ /* 0x010fe200000010ff */
[----:B------:R-:W-:Y:S01]  /*c1f0*/  FADD.FTZ R122, R122, R121 ;  /* 0x000000797a7a7221 */ /* 0x000fe20000010000 */
[----:B---3--:R-:W-:Y:S01]  /*c200*/  F2FP.BF16.PACK_AB R19, R139, R138 ;  /* 0x0000008a8b13723e */ /* 0x008fe200000010ff */
[----:B------:R-:W-:Y:S02]  /*c210*/  FADD.FTZ R123, R123, R120 ;  /* 0x000000787b7b7221 */ /* 0x000fe40000010000 */
[----:B------:R-:W-:Y:S02]  /*c220*/  FADD.FTZ R135, R135, R122 ;  /* 0x0000007a87877221 */ /* 0x000fe40000010000 */
[----:B------:R-:W-:Y:S02]  /*c230*/  FADD.FTZ R136, R136, R123 ;  /* 0x0000007b88887221 */ /* 0x000fe40000010000 */
[C---:B------:R-:W-:Y:S03]  /*c240*/  HMMA.16816.F32.BF16 R8, R16.reuse, R20, R8 ;  /* 0x000000141008723c */ /* 0x040fe60000041808 */
[----:B------:R-:W-:Y:S02]  /*c250*/  FADD.FTZ R2, R138, R135 ;  /* 0x000000878a027221 */ /* 0x000fe40000010000 */
[----:B------:R-:W-:Y:S02]  /*c260*/  FADD.FTZ R136, R137, R136 ;  /* 0x0000008889887221 */ /* 0x000fe40000010000 */
[----:B------:R-:W-:Y:S01]  /*c270*/  FADD.FTZ R2, R139, R2 ;  /* 0x000000028b027221 */ /* 0x000fe20000010000 */
[C---:B------:R-:W-:Y:S01]  /*c280*/  HMMA.16816.F32.BF16 R68, R16.reuse, R22, R68 ;  /* 0x000000161044723c */ /* 0x040fe20000041844 */
[----:B------:R-:W1:Y:S07]  /*c290*/  LDSM.16.MT88.4 R20, [R212+0x4900] ;  /* 0x00490000d414783b */ /* 0x000e6e0000004200 */
[C---:B------:R-:W-:Y:S08]  /*c2a0*/  HMMA.16816.F32.BF16 R72, R16.reuse, R32, R72 ;  /* 0x000000201048723c */ /* 0x040ff00000041848 */
[C---:B------:R-:W-:Y:S01]  /*c2b0*/  HMMA.16816.F32.BF16 R76, R16.reuse, R34, R76 ;  /* 0x00000022104c723c */ /* 0x040fe2000004184c */
[----:B------:R-:W3:Y:S07]  /*c2c0*/  LDSM.16.MT88.4 R32, [R210+0x4900] ;  /* 0x00490000d220783b */ /* 0x000eee0000004200 */
[C---:B-----5:R-:W-:Y:S08]  /*c2d0*/  HMMA.16816.F32.BF16 R80, R16.reuse, R24, R80 ;  /* 0x000000181050723c */ /* 0x060ff00000041850 */
[C---:B------:R-:W-:Y:S01]  /*c2e0*/  HMMA.16816.F32.BF16 R84, R16.reuse, R26, R84 ;  /* 0x0000001a1054723c */ /* 0x040fe20000041854 */
[----:B------:R-:W4:Y:S07]  /*c2f0*/  LDSM.16.MT88.4 R24, [R212+0x2100] ;  /* 0x00210000d418783b */ /* 0x000f2e0000004200 */
[C---:B--2---:R-:W-:Y:S08]  /*c300*/  HMMA.16816.F32.BF16 R88, R16.reuse, R28, R88 ;  /* 0x0000001c1058723c */ /* 0x044ff00000041858 */
[C---:B------:R-:W-:Y:S01]  /*c310*/  HMMA.16816.F32.BF16 R92, R16.reuse, R30, R92 ;  /* 0x0000001e105c723c */ /* 0x040fe2000004185c */
[----:B------:R-:W-:Y:S07]  /*c320*/  LDSM.16.MT88.4 R28, [R209+0x2100] ;  /* 0x00210000d11c783b */ /* 0x000fee0000004200 */
[C---:B-1----:R-:W-:Y:S08]  /*c330*/  HMMA.16816.F32.BF16 R96, R16.reuse, R20, R96 ;  /* 0x000000141060723c */ /* 0x042ff00000041860 */
[C---:B------:R-:W-:Y:S01]  /*c340*/  HMMA.16816.F32.BF16 R100, R16.reuse, R22, R100 ;  /* 0x000000161064723c */ /* 0x040fe20000041864 */
[----:B------:R-:W1:Y:S07]  /*c350*/  LDSM.16.MT88.4 R20, [R210+0x2100] ;  /* 0x00210000d214783b */ /* 0x000e6e0000004200 */
[C---:B---3--:R-:W-:Y:S08]  /*c360*/  HMMA.16816.F32.BF16 R12, R16.reuse, R32, R12 ;  /* 0x00000020100c723c */ /* 0x048ff0000004180c */
[C---:B------:R-:W-:Y:S01]  /*c370*/  HMMA.16816.F32.BF16 R104, R16.reuse, R34, R104 ;  /* 0x000000221068723c */ /* 0x040fe20000041868 */
[----:B------:R-:W2:Y:S07]  /*c380*/  LDSM.16.MT88.4 R32, [R208+0x2100] ;  /* 0x00210000d020783b */ /* 0x000eae0000004200 */
[C---:B------:R-:W-:Y:S08]  /*c390*/  HMMA.16816.F32.BF16 R52, R16.reuse, R36, R52 ;  /* 0x000000241034723c */ /* 0x040ff00000041834 */
[C---:B------:R-:W-:Y:S01]  /*c3a0*/  HMMA.16816.F32.BF16 R56, R16.reuse, R38, R56 ;  /* 0x000000261038723c */ /* 0x040fe20000041838 */
[----:B------:R-:W-:Y:S07]  /*c3b0*/  LDSM.16.MT88.4 R36, [R209+0x5100] ;  /* 0x00510000d124783b */ /* 0x000fee0000004200 */
[C---:B------:R-:W-:Y:S08]  /*c3c0*/  HMMA.16816.F32.BF16 R60, R16.reuse, R108, R60 ;  /* 0x0000006c103c723c */ /* 0x040ff0000004183c */
[----:B------:R-:W-:Y:S07]  /*c3d0*/  HMMA.16816.F32.BF16 R64, R16, R110, R64 ;  /* 0x0000006e1040723c */ /* 0x000fee0000041840 */
[----:B------:R-:W-:Y:S01]  /*c3e0*/  F2FP.BF16.PACK_AB R16, R158, R157 ;  /* 0x0000009d9e10723e */ /* 0x000fe200000010ff */
        /* <DEDUP_REMOVED lines=13> */
[----:B------:R-:W3:Y:S07]  /*c4c0*/  LDSM.16.MT88.4 R24, [R212+0x5100] ;  /* 0x00510000d418783b */ /* 0x000eee0000004200 */
[C---:B-1----:R-:W-:Y:S08]  /*c4d0*/  HMMA.16816.F32.BF16 R72, R16.reuse, R20, R72 ;  /* 0x000000141048723c */ /* 0x042ff00000041848 */
[C---:B------:R-:W-:Y:S01]  /*c4e0*/  HMMA.16816.F32.BF16 R76, R16.reuse, R22, R76 ;  /* 0x00000016104c723c */ /* 0x040fe2000004184c */
[----:B------:R-:W1:Y:S07]  /*c4f0*/  LDSM.16.MT88.4 R20, [R210+0x5100] ;  /* 0x00510000d214783b */ /* 0x000e6e0000004200 */
[C---:B------:R-:W-:Y:S08]  /*c500*/  HMMA.16816.F32.BF16 R80, R16.reuse, R28, R80 ;  /* 0x0000001c1050723c */ /* 0x040ff00000041850 */
[C---:B------:R-:W-:Y:S01]  /*c510*/  HMMA.16816.F32.BF16 R84, R16.reuse, R30, R84 ;  /* 0x0000001e1054723c */ /* 0x040fe20000041854 */
[----:B------:R-:W4:Y:S07]  /*c520*/  LDSM.16.MT88.4 R28, [R208+0x5100] ;  /* 0x00510000d01c783b */ /* 0x000f2e0000004200 */
[C---:B--2---:R-:W-:Y:S08]  /*c530*/  HMMA.16816.F32.BF16 R88, R16.reuse, R32, R88 ;  /* 0x000000201058723c */ /* 0x044ff00000041858 */
[C---:B------:R-:W-:Y:S01]  /*c540*/  HMMA.16816.F32.BF16 R92, R16.reuse, R34, R92 ;  /* 0x00000022105c723c */ /* 0x040fe2000004185c */
[----:B------:R-:W2:Y:S07]  /*c550*/  LDSM.16.MT88.4 R32, [R212+0x2900] ;  /* 0x00290000d420783b */ /* 0x000eae0000004200 */
[C---:B---3--:R-:W-:Y:S08]  /*c560*/  HMMA.16816.F32.BF16 R96, R16.reuse, R24, R96 ;  /* 0x000000181060723c */ /* 0x048ff00000041860 */
[C---:B------:R-:W-:Y:S01]  /*c570*/  HMMA.16816.F32.BF16 R100, R16.reuse, R26, R100 ;  /* 0x0000001a1064723c */ /* 0x040fe20000041864 */
[----:B------:R-:W3:Y:S07]  /*c580*/  LDSM.16.MT88.4 R24, [R208+0x2900] ;  /* 0x00290000d018783b */ /* 0x000eee0000004200 */
[C---:B-1----:R-:W-:Y:S08]  /*c590*/  HMMA.16816.F32.BF16 R12, R16.reuse, R20, R12 ;  /* 0x00000014100c723c */ /* 0x042ff0000004180c */
[C---:B------:R-:W-:Y:S01]  /*c5a0*/  HMMA.16816.F32.BF16 R104, R16.reuse, R22, R104 ;  /* 0x000000161068723c */ /* 0x040fe20000041868 */
[----:B------:R-:W1:Y:S07]  /*c5b0*/  LDSM.16.MT88.4 R20, [R212+0x5900] ;  /* 0x00590000d414783b */ /* 0x000e6e0000004200 */
[C---:B------:R-:W-:Y:S08]  /*c5c0*/  HMMA.16816.F32.BF16 R52, R16.reuse, R36, R52 ;  /* 0x000000241034723c */ /* 0x040ff00000041834 */
[C---:B------:R-:W-:Y:S08]  /*c5d0*/  HMMA.16816.F32.BF16 R56, R16.reuse, R38, R56 ;  /* 0x000000261038723c */ /* 0x040ff00000041838 */
[C---:B----4-:R-:W-:Y:S08]  /*c5e0*/  HMMA.16816.F32.BF16 R60, R16.reuse, R28, R60 ;  /* 0x0000001c103c723c */ /* 0x050ff0000004183c */
        /* <DEDUP_REMOVED lines=10> */
[C---:B--2---:R-:W-:Y:S01]  /*c690*/  HMMA.16816.F32.BF16 R112, R16.reuse, R32, R8 ;  /* 0x000000201070723c */ /* 0x044fe20000041808 */
[----:B------:R-:W2:Y:S02]  /*c6a0*/  LDSM.16.MT88.4 R8, [R210+0x5900] ;  /* 0x00590000d208783b */ /* 0x000ea40000004200 */
[----:B------:R-:W-:Y:S01]  /*c6b0*/  FADD.FTZ R49, R49, R168 ;  /* 0x000000a831317221 */ /* 0x000fe20000010000 */
[----:B------:R-:W-:Y:S01]  /*c6c0*/  IADD3 R168, R236, -0x1, RZ ;  /* 0xffffffffeca87810 */ /* 0x000fe20007ffe0ff */
[----:B------:R-:W-:Y:S02]  /*c6d0*/  FADD.FTZ R228, R151, R48 ;  /* 0x0000003097e47221 */ /* 0x000fe40000010000 */
[----:B------:R-:W-:Y:S01]  /*c6e0*/  FADD.FTZ R227, R50, R49 ;  /* 0x0000003132e37221 */ /* 0x000fe20000010000 */
[C---:B------:R-:W-:Y:S04]  /*c6f0*/  HMMA.16816.F32.BF16 R68, R16.reuse, R34, R68 ;  /* 0x000000221044723c */ /* 0x040fe80000041844 */
[----:B------:R-:W-:Y:S04]  /*c700*/  MOV R236, R168 ;  /* 0x000000a800ec7202 */ /* 0x000fe80000000f00 */
[C---:B------:R-:W-:Y:S08]  /*c710*/  HMMA.16816.F32.BF16 R72, R16.reuse, R40, R72 ;  /* 0x000000281048723c */ /* 0x040ff00000041848 */
[C---:B------:R-:W-:Y:S08]  /*c720*/  HMMA.16816.F32.BF16 R76, R16.reuse, R42, R76 ;  /* 0x0000002a104c723c */ /* 0x040ff0000004184c */
[C---:B------:R-:W-:Y:S08]  /*c730*/  HMMA.16816.F32.BF16 R80, R16.reuse, R44, R80 ;  /* 0x0000002c1050723c */ /* 0x040ff00000041850 */
[C---:B------:R-:W-:Y:S08]  /*c740*/  HMMA.16816.F32.BF16 R84, R16.reuse, R46, R84 ;  /* 0x0000002e1054723c */ /* 0x040ff00000041854 */
[C---:B---3--:R-:W-:Y:S08]  /*c750*/  HMMA.16816.F32.BF16 R88, R16.reuse, R24, R88 ;  /* 0x000000181058723c */ /* 0x048ff00000041858 */
[C---:B------:R-:W-:Y:S01]  /*c760*/  HMMA.16816.F32.BF16 R92, R16.reuse, R26, R92 ;  /* 0x0000001a105c723c */ /* 0x040fe2000004185c */
[----:B------:R-:W3:Y:S07]  /*c770*/  LDSM.16.MT88.4 R24, [R209+0x5900] ;  /* 0x00590000d118783b */ /* 0x000eee0000004200 */
[C---:B-1----:R-:W-:Y:S08]  /*c780*/  HMMA.16816.F32.BF16 R96, R16.reuse, R20, R96 ;  /* 0x000000141060723c */ /* 0x042ff00000041860 */
[C---:B------:R-:W-:Y:S01]  /*c790*/  HMMA.16816.F32.BF16 R100, R16.reuse, R22, R100 ;  /* 0x000000161064723c */ /* 0x040fe20000041864 */
[----:B------:R-:W1:Y:S07]  /*c7a0*/  LDSM.16.MT88.4 R20, [R208+0x5900] ;  /* 0x00590000d014783b */ /* 0x000e6e0000004200 */
[C---:B--2---:R-:W-:Y:S07]  /*c7b0*/  HMMA.16816.F32.BF16 R108, R16.reuse, R8, R12 ;  /* 0x00000008106c723c */ /* 0x044fee000004180c */
[----:B------:R-:W-:Y:S01]  /*c7c0*/  MOV R12, R116 ;  /* 0x00000074000c7202 */ /* 0x000fe20000000f00 */
[C---:B------:R-:W-:Y:S08]  /*c7d0*/  HMMA.16816.F32.BF16 R104, R16.reuse, R10, R104 ;  /* 0x0000000a1068723c */ /* 0x040ff00000041868 */
[C---:B---3--:R-:W-:Y:S08]  /*c7e0*/  HMMA.16816.F32.BF16 R52, R16.reuse, R24, R52 ;  /* 0x000000181034723c */ /* 0x048ff00000041834 */
[C---:B------:R-:W-:Y:S08]  /*c7f0*/  HMMA.16816.F32.BF16 R56, R16.reuse, R26, R56 ;  /* 0x0000001a1038723c */ /* 0x040ff00000041838 */
[C---:B-1----:R-:W-:Y:S08]  /*c800*/  HMMA.16816.F32.BF16 R60, R16.reuse, R20, R60 ;  /* 0x00000014103c723c */ /* 0x042ff0000004183c */
[----:B------:R-:W-:Y:S01]  /*c810*/  HMMA.16816.F32.BF16 R64, R16, R22, R64 ;  /* 0x000000161040723c */ /* 0x000fe20000041840 */
[----:B------:R-:W-:-:S07]  /*c820*/  @P0 BRA `(.L_x_196) ;  /* 0xffffd4a000000947 */ /* 0x000fce000383ffff */
.L_x_193:
[----:B------:R-:W-:-:S13]  /*c830*/  ISETP.GE.AND P0, PT, R168, UR6, PT ;  /* 0x00000006a8007c0c */ /* 0x000fda000bf06270 */
[----:B------:R-:W-:Y:S05]  /*c840*/  @!P0 BRA `(.L_x_197) ;  /* 0x00003f0000008947 */ /* 0x000fea0003800000 */
[----:B------:R-:W-:Y:S01]  /*c850*/  SHF.R.S32.HI R169, RZ, 0x1f, R230 ;  /* 0x0000001fffa97819 */ /* 0x000fe200000114e6 */
[----:B------:R-:W-:Y:S01]  /*c860*/  IMAD.MOV.U32 R2, RZ, RZ, R12 ;  /* 0x000000ffff027224 */ /* 0x000fe200078e000c */
[C---:B------:R-:W-:Y:S01]  /*c870*/  SHF.L.U64.HI R232, R229.reuse, 0x1, R232 ;  /* 0x00000001e5e87819 */ /* 0x040fe200000102e8 */
[----:B------:R-:W-:Y:S01]  /*c880*/  IMAD.MOV.U32 R3, RZ, RZ, R0 ;  /* 0x000000ffff037224 */ /* 0x000fe200078e0000 */
[C---:B------:R-:W-:Y:S01]  /*c890*/  SHF.L.U64.HI R169, R230.reuse, 0x1, R169 ;  /* 0x00000001e6a97819 */ /* 0x040fe200000102a9 */
[----:B------:R-:W-:Y:S01]  /*c8a0*/  IMAD.SHL.U32 R229, R229, 0x2, RZ ;  /* 0x00000002e5e57824 */ /* 0x000fe200078e00ff */
[----:B------:R-:W-:Y:S02]  /*c8b0*/  SHF.L.U32 R230, R230, 0x1, RZ ;  /* 0x00000001e6e67819 */ /* 0x000fe400000006ff */
.L_x_207:
[----:B------:R-:W-:Y:S04]  /*c8c0*/  DEPBAR.LE SB0, 0x0 ;  /* 0x000080000000791a */ /* 0x000fe80000000000 */
[----:B------:R-:W-:Y:S01]  /*c8d0*/  BAR.SYNC.DEFER_BLOCKING 0x0 ;  /* 0x0000000000007b1d */ /* 0x000fe20000010000 */
[C---:B------:R-:W-:Y:S01]  /*c8e0*/  IMAD.WIDE.U32 R44, R216.reuse, c[0x0][0x208], RZ ;  /* 0x00008200d82c7a25 */ /* 0x040fe200078e00ff */
[----:B------:R-:W-:Y:S02]  /*c8f0*/  SHF.R.S32.HI R37, RZ, 0x1f, R216 ;  /* 0x0000001fff257819 */ /* 0x000fe400000114d8 */
[----:B------:R-:W-:Y:S03]  /*c900*/  SHF.R.S32.HI R129, RZ, 0x1f, R215 ;  /* 0x0000001fff817819 */ /* 0x000fe600000114d7 */
[----:B------:R-:W-:Y:S02]  /*c910*/  IMAD R37, R37, c[0x0][0x208], RZ ;  /* 0x0000820025257a24 */ /* 0x000fe400078e02ff */
[----:B------:R-:W-:Y:S04]  /*c920*/  IMAD R129, R129, c[0x0][0x218], RZ ;  /* 0x0000860081817a24 */ /* 0x000fe800078e02ff */
[----:B------:R-:W-:Y:S01]  /*c930*/  IMAD R129, R215, c[0x0][0x21c], R129 ;  /* 0x00008700d7817a24 */ /* 0x000fe200078e0281 */
[----:B------:R-:W1:Y:S05]  /*c940*/  LDSM.16.M88.4 R8, [R214+0x8100] ;  /* 0x00810000d608783b */ /* 0x000e6a0000000200 */
[----:B------:R-:W2:Y:S05]  /*c950*/  LDSM.16.M88.4 R16, [R214+0x8900] ;  /* 0x00890000d610783b */ /* 0x000eaa0000000200 */
[----:B------:R-:W3:Y:S05]  /*c960*/  LDSM.16.M88.4 R24, [R214+0x9100] ;  /* 0x00910000d618783b */ /* 0x000eea0000000200 */
[----:B------:R-:W4:Y:S05]  /*c970*/  LDSM.16.M88.4 R32, [R214+0x9900] ;  /* 0x00990000d620783b */ /* 0x000f2a0000000200 */
[----:B------:R-:W5:Y:S05]  /*c980*/  LDSM.16.M88.4 R40, [R214+0xa100] ;  /* 0x00a10000d628783b */ /* 0x000f6a0000000200 */
[----:B------:R-:W3:Y:S05]  /*c990*/  LDSM.16.M88.4 R48, [R214+0xa900] ;  /* 0x00a90000d630783b */ /* 0x000eea0000000200 */
[----:B------:R-:W3:Y:S05]  /*c9a0*/  LDSM.16.M88.4 R116, [R213] ;  /* 0x00000000d574783b */ /* 0x000eea0000000200 */
[----:B------:R-:W-:Y:S01]  /*c9b0*/  LDSM.16.M88.4 R120, [R207] ;  /* 0x00000000cf78783b */ /* 0x000fe20000000200 */
[C---:B-1----:R-:W-:Y:S04]  /*c9c0*/  HMMA.16816.F32.BF16 R4, R124.reuse, R8, RZ ;  /* 0x000000087c04723c */ /* 0x042fe800000418ff */
[----:B------:R-:W-:Y:S04]  /*c9d0*/  LDSM.16.M88.4 R136, [R203] ;  /* 0x00000000cb88783b */ /* 0x000fe80000000200 */
[C---:B------:R-:W-:Y:S08]  /*c9e0*/  HMMA.16816.F32.BF16 R8, R124.reuse, R10, RZ ;  /* 0x0000000a7c08723c */ /* 0x040ff000000418ff */
[C---:B--2---:R-:W-:Y:S08]  /*c9f0*/  HMMA.16816.F32.BF16 R12, R124.reuse, R16, RZ ;  /* 0x000000107c0c723c */ /* 0x044ff000000418ff */
[C---:B------:R-:W-:Y:S08]  /*ca00*/  HMMA.16816.F32.BF16 R16, R124.reuse, R18, RZ ;  /* 0x000000127c10723c */ /* 0x040ff000000418ff */
[C---:B---3--:R-:W-:Y:S08]  /*ca10*/  HMMA.16816.F32.BF16 R20, R124.reuse, R24, RZ ;  /* 0x000000187c14723c */ /* 0x048ff000000418ff */
[C---:B------:R-:W-:Y:S08]  /*ca20*/  HMMA.16816.F32.BF16 R24, R124.reuse, R26, RZ ;  /* 0x0000001a7c18723c */ /* 0x040ff000000418ff */
[C---:B----4-:R-:W-:Y:S07]  /*ca30*/  HMMA.16816.F32.BF16 R28, R124.reuse, R32, RZ ;  /* 0x000000207c1c723c */ /* 0x050fee00000418ff */
[----:B------:R-:W-:Y:S05]  /*ca40*/  IMAD R33, R216, c[0x0][0x20c], R37 ;  /* 0x00008300d8217a24 */ /* 0x000fea00078e0225 */
[----:B------:R-:W-:Y:S02]  /*ca50*/  IMAD.IADD R45, R45, 0x1, R33 ;  /* 0x000000012d2d7824 */ /* 0x000fe400078e0221 */
[C---:B------:R-:W-:Y:S02]  /*ca60*/  HMMA.16816.F32.BF16 R32, R124.reuse, R34, RZ ;  /* 0x000000227c20723c */ /* 0x040fe400000418ff */
[----:B------:R-:W-:Y:S05]  /*ca70*/  IMAD.WIDE.U32 R44, R215, c[0x0][0x218], R44 ;  /* 0x00008600d72c7a25 */ /* 0x000fea00078e002c */
[----:B------:R-:W-:Y:S01]  /*ca80*/  IADD3 R0, P0, R44, UR38, RZ ;  /* 0x000000262c007c10 */ /* 0x000fe2000ff1e0ff */
[C---:B-----5:R-:W-:Y:S04]  /*ca90*/  HMMA.16816.F32.BF16 R36, R124.reuse, R40, RZ ;  /* 0x000000287c24723c */ /* 0x060fe800000418ff */
[----:B------:R-:W-:Y:S02]  /*caa0*/  IADD3.X R129, R45, UR10, R129, P0, !PT ;  /* 0x0000000a2d817c10 */ /* 0x000fe400087fe481 */
[C---:B------:R-:W-:Y:S02]  /*cab0*/  LEA R151, P0, R0.reuse, c[0x0][0x1f8], 0x1 ;  /* 0x00007e0000977a11 */ /* 0x040fe400078008ff */
[C---:B------:R-:W-:Y:S03]  /*cac0*/  HMMA.16816.F32.BF16 R40, R124.reuse, R42, RZ ;  /* 0x0000002a7c28723c */ /* 0x040fe600000418ff */
[----:B------:R-:W1:Y:S01]  /*cad0*/  SHFL.IDX PT, R132, R151, RZ, 0x181f ;  /* 0x00181fff97847589 */ /* 0x000e6200000e0000 */
[----:B------:R-:W-:Y:S04]  /*cae0*/  LEA.HI.X R150, R0, c[0x0][0x1fc], R129, 0x1, P0 ;  /* 0x00007f0000967a11 */ /* 0x000fe800000f0c81 */
[C---:B------:R-:W-:Y:S01]  /*caf0*/  HMMA.16816.F32.BF16 R44, R124.reuse, R48, RZ ;  /* 0x000000307c2c723c */ /* 0x040fe200000418ff */
[----:B------:R-:W-:Y:S05]  /*cb00*/  LDSM.16.M88.4 R128, [R206] ;  /* 0x00000000ce80783b */ /* 0x000fea0000000200 */
[----:B------:R-:W2:Y:S02]  /*cb10*/  SHFL.IDX PT, R142, R151, 0x1, 0x181f ;  /* 0x00381f00978e7f89 */ /* 0x000ea400000e0000 */
[----:B------:R-:W-:Y:S03]  /*cb20*/  HMMA.16816.F32.BF16 R48, R124, R50, RZ ;  /* 0x000000327c30723c */ /* 0x000fe600000418ff */
[----:B------:R-:W-:Y:S05]  /*cb30*/  SHFL.IDX PT, R143, R150, 0x2, 0x181f ;  /* 0x00581f00968f7f89 */ /* 0x000fea00000e0000 */
[C---:B------:R-:W-:Y:S01]  /*cb40*/  HMMA.16816.F32.BF16 R4, R144.reuse, R116, R4 ;  /* 0x000000749004723c */ /* 0x040fe20000041804 */
[----:B------:R-:W3:Y:S04]  /*cb50*/  SHFL.IDX PT, R140, R150, RZ, 0x181f ;  /* 0x00181fff968c7589 */ /* 0x000ee800000e0000 */
[-C--:B-1----:R-:W-:Y:S01]  /*cb60*/  IADD3 R148, P2, R132, R230.reuse, RZ ;  /* 0x000000e684947210 */ /* 0x082fe20007f5e0ff */
[----:B------:R-:W1:Y:S02]  /*cb70*/  SHFL.IDX PT, R0, R150, 0x1, 0x181f ;  /* 0x00381f0096007f89 */ /* 0x000e6400000e0000 */
[C---:B------:R-:W-:Y:S03]  /*cb80*/  HMMA.16816.F32.BF16 R8, R144.reuse, R118, R8 ;  /* 0x000000769008723c */ /* 0x040fe60000041808 */
[----:B------:R-:W-:Y:S01]  /*cb90*/  LDSM.16.M88.4 R116, [R205] ;  /* 0x00000000cd74783b */ /* 0x000fe20000000200 */
[-C--:B--2---:R-:W-:Y:S04]  /*cba0*/  IADD3 R154, P6, R142, R229.reuse, RZ ;  /* 0x000000e58e9a7210 */ /* 0x084fe80007fde0ff */
[C---:B------:R-:W-:Y:S01]  /*cbb0*/  HMMA.16816.F32.BF16 R12, R144.reuse, R120, R12 ;  /* 0x00000078900c723c */ /* 0x040fe2000004180c */
[----:B------:R-:W2:Y:S06]  /*cbc0*/  SHFL.IDX PT, R141, R151, 0x2, 0x181f ;  /* 0x00581f00978d7f89 */ /* 0x000eac00000e0000 */
[-C--:B------:R-:W-:Y:S01]  /*cbd0*/  IADD3 R120, P0, R132, R229.reuse, RZ ;  /* 0x000000e584787210 */ /* 0x080fe20007f1e0ff */
[C---:B------:R-:W-:Y:S01]  /*cbe0*/  HMMA.16816.F32.BF16 R16, R144.reuse, R122, R16 ;  /* 0x0000007a9010723c */ /* 0x040fe20000041810 */
[----:B------:R-:W4:Y:S03]  /*cbf0*/  LDSM.16.M88.4 R132, [R204] ;  /* 0x00000000cc84783b */ /* 0x000f260000000200 */
[C-C-:B---3--:R-:W-:Y:S02]  /*cc00*/  IMAD.X R149, R140.reuse, 0x1, R169.reuse, P2 ;  /* 0x000000018c957824 */ /* 0x148fe400010e06a9 */
[--C-:B------:R-:W-:Y:S01]  /*cc10*/  IMAD.X R121, R140, 0x1, R232.reuse, P0 ;  /* 0x000000018c797824 */ /* 0x100fe200000e06e8 */
[-C--:B------:R-:W-:Y:S01]  /*cc20*/  IADD3 R152, P0, R142, R230.reuse, RZ ;  /* 0x000000e68e987210 */ /* 0x080fe20007f1e0ff */
[C---:B------:R-:W-:Y:S01]  /*cc30*/  HMMA.16816.F32.BF16 R20, R144.reuse, R128, R20 ;  /* 0x000000809014723c */ /* 0x040fe20000041814 */
[----:B------:R-:W-:Y:S01]  /*cc40*/  @!PT LDS RZ, [RZ] ;  /* 0x00000000fffff984 */ /* 0x000fe20000000800 */
[----:B------:R-:W-:Y:S01]  /*cc50*/  @!PT LDS RZ, [RZ] ;  /* 0x00000000fffff984 */ /* 0x000fe20000000800 */
[----:B------:R-:W-:Y:S01]  /*cc60*/  @!PT LDS RZ, [RZ] ;  /* 0x00000000fffff984 */ /* 0x000fe20000000800 */
[----:B------:R3:W-:Y:S03]  /*cc70*/  LDGSTS.E.BYPASS.LTC128B.128 [R225], [R148.64], !P5 ;  /* 0x0000000094e17fae */ /* 0x0007e6000e901d6a */
[C-C-:B-1----:R-:W-:Y:S02]  /*cc80*/  IMAD.X R153, R0.reuse, 0x1, R169.reuse, P0 ;  /* 0x0000000100997824 */ /* 0x142fe400000e06a9 */
[----:B------:R1:W-:Y:S01]  /*cc90*/  LDGSTS.E.BYPASS.LTC128B.128 [R224], [R120.64], !P4 ;  /* 0x0000000078e07fae */ /* 0x0003e2000e101d6a */
[--C-:B------:R-:W-:Y:S01]  /*cca0*/  IMAD.X R155, R0, 0x1, R232.reuse, P6 ;  /* 0x00000001009b7824 */ /* 0x100fe200030e06e8 */
[C---:B------:R-:W-:Y:S03]  /*ccb0*/  HMMA.16816.F32.BF16 R24, R144.reuse, R130, R24 ;  /* 0x000000829018723c */ /* 0x040fe60000041818 */
[----:B------:R5:W-:Y:S01]  /*ccc0*/  LDGSTS.E.BYPASS.LTC128B.128 [R223], [R152.64], !P5 ;  /* 0x0000000098df7fae */ /* 0x000be2000e901d6a */
[C---:B--2---:R-:W-:Y:S02]  /*ccd0*/  IADD3 R140, P2, R141.reuse, R230, RZ ;  /* 0x000000e68d8c7210 */ /* 0x044fe40007f5e0ff */
[----:B------:R-:W-:Y:S02]  /*cce0*/  IADD3 R150, P0, R141, R229, RZ ;  /* 0x000000e58d967210 */ /* 0x000fe40007f1e0ff */
[----:B------:R5:W-:Y:S01]  /*ccf0*/  LDGSTS.E.BYPASS.LTC128B.128 [R222], [R154.64], !P4 ;  /* 0x000000009ade7fae */ /* 0x000be2000e101d6a */
[C---:B------:R-:W-:Y:S01]  /*cd00*/  IMAD.X R141, R143.reuse, 0x1, R169, P2 ;  /* 0x000000018f8d7824 */ /* 0x040fe200010e06a9 */
[C---:B------:R-:W-:Y:S04]  /*cd10*/  HMMA.16816.F32.BF16 R28, R144.reuse, R116, R28 ;  /* 0x00000074901c723c */ /* 0x040fe8000004181c */
[----:B------:R2:W-:Y:S01]  /*cd20*/  LDGSTS.E.BYPASS.LTC128B.128 [R225+0x2000], [R140.64], !P5 ;  /* 0x020000008ce17fae */ /* 0x0005e2000e901d6a */
[----:B------:R-:W-:Y:S01]  /*cd30*/  IMAD.X R151, R143, 0x1, R232, P0 ;  /* 0x000000018f977824 */ /* 0x000fe200000e06e8 */
[----:B------:R-:W-:Y:S02]  /*cd40*/  ISETP.GT.AND P0, PT, R168, UR6, PT ;  /* 0x00000006a8007c0c */ /* 0x000fe4000bf04270 */
[C---:B------:R-:W-:Y:S02]  /*cd50*/  HMMA.16816.F32.BF16 R32, R144.reuse, R118, R32 ;  /* 0x000000769020723c */ /* 0x040fe40000041820 */
[----:B------:R3:W-:Y:S05]  /*cd60*/  LDGSTS.E.BYPASS.LTC128B.128 [R225+0x5000], [R150.64], !P4 ;  /* 0x0500000096e17fae */ /* 0x0007ea000e101d6a */
[----:B-1----:R-:W1:Y:S01]  /*cd70*/  LDSM.16.M88.4 R120, [R211+0x8100] ;  /* 0x00810000d378783b */ /* 0x002e620000000200 */
[C---:B----4-:R-:W-:Y:S04]  /*cd80*/  HMMA.16816.F32.BF16 R36, R144.reuse, R132, R36 ;  /* 0x000000849024723c */ /* 0x050fe80000041824 */
[----:B------:R-:W0:Y:S04]  /*cd90*/  LDGDEPBAR ;  /* 0x00000000000079af */ /* 0x000e280000000000 */
[C---:B------:R-:W-:Y:S01]  /*cda0*/  HMMA.16816.F32.BF16 R40, R144.reuse, R134, R40 ;  /* 0x000000869028723c */ /* 0x040fe20000041828 */
[----:B------:R-:W4:Y:S05]  /*cdb0*/  LDSM.16.M88.4 R128, [R211+0x8900] ;  /* 0x00890000d380783b */ /* 0x000f2a0000000200 */
[----:B------:R-:W4:Y:S02]  /*cdc0*/  LDSM.16.M88.4 R116, [R211+0x9100] ;  /* 0x00910000d374783b */ /* 0x000f240000000200 */
[C---:B------:R-:W-:Y:S03]  /*cdd0*/  HMMA.16816.F32.BF16 R44, R144.reuse, R136, R44 ;  /* 0x00000088902c723c */ /* 0x040fe6000004182c */
[----:B------:R-:W4:Y:S05]  /*cde0*/  LDSM.16.M88.4 R132, [R211+0x9900] ;  /* 0x00990000d384783b */ /* 0x000f2a0000000200 */
[----:B------:R-:W-:Y:S01]  /*cdf0*/  HMMA.16816.F32.BF16 R48, R144, R138, R48 ;  /* 0x0000008a9030723c */ /* 0x000fe20000041830 */
[----:B--2---:R-:W2:Y:S05]  /*ce00*/  LDSM.16.M88.4 R140, [R211+0xa100] ;  /* 0x00a10000d38c783b */ /* 0x004eaa0000000200 */
[----:B---3--:R-:W3:Y:S05]  /*ce10*/  LDSM.16.M88.4 R148, [R211+0xa900] ;  /* 0x00a90000d394783b */ /* 0x008eea0000000200 */
[----:B------:R-:W2:Y:S01]  /*ce20*/  LDSM.16.M88.4 R136, [R202] ;  /* 0x00000000ca88783b */ /* 0x000ea20000000200 */
[C---:B-1----:R-:W-:Y:S04]  /*ce30*/  HMMA.16816.F32.BF16 R4, R172.reuse, R120, R4 ;  /* 0x00000078ac04723c */ /* 0x042fe80000041804 */
[----:B-----5:R-:W-:Y:S05]  /*ce40*/  LDSM.16.M88.4 R152, [R202+0x1000] ;  /* 0x00100000ca98783b */ /* 0x020fea0000000200 */
[----:B------:R-:W-:Y:S01]  /*ce50*/  LDSM.16.M88.4 R156, [R202+0x1800] ;  /* 0x00180000ca9c783b */ /* 0x000fe20000000200 */
[C---:B------:R-:W-:Y:S04]  /*ce60*/  HMMA.16816.F32.BF16 R8, R172.reuse, R122, R8 ;  /* 0x0000007aac08723c */ /* 0x040fe80000041808 */
[----:B------:R-:W1:Y:S04]  /*ce70*/  LDSM.16.M88.4 R120, [R202+0x800] ;  /* 0x00080000ca78783b */ /* 0x000e680000000200 */
[C---:B----4-:R-:W-:Y:S01]  /*ce80*/  HMMA.16816.F32.BF16 R12, R172.reuse, R128, R12 ;  /* 0x00000080ac0c723c */ /* 0x050fe2000004180c */
[----:B------:R-:W4:Y:S05]  /*ce90*/  LDSM.16.M88.4 R160, [R202+0x2000] ;  /* 0x00200000caa0783b */ /* 0x000f2a0000000200 */
[----:B------:R-:W-:Y:S02]  /*cea0*/  LDSM.16.M88.4 R164, [R202+0x5000] ;  /* 0x00500000caa4783b */ /* 0x000fe40000000200 */
[C---:B------:R-:W-:Y:S03]  /*ceb0*/  HMMA.16816.F32.BF16 R16, R172.reuse, R130, R16 ;  /* 0x00000082ac10723c */ /* 0x040fe60000041810 */
[----:B------:R-:W-:Y:S05]  /*cec0*/  LDSM.16.M88.4 R128, [R214+0xb100] ;  /* 0x00b10000d680783b */ /* 0x000fea0000000200 */
[C---:B------:R-:W-:Y:S08]  /*ced0*/  HMMA.16816.F32.BF16 R20, R172.reuse, R116, R20 ;  /* 0x00000074ac14723c */ /* 0x040ff00000041814 */
[C---:B------:R-:W-:Y:S01]  /*cee0*/  HMMA.16816.F32.BF16 R24, R172.reuse, R118, R24 ;  /* 0x00000076ac18723c */ /* 0x040fe20000041818 */
[----:B------:R-:W5:Y:S07]  /*cef0*/  LDSM.16.M88.4 R116, [R202+0x2800] ;  /* 0x00280000ca74783b */ /* 0x000f6e0000000200 */
[C---:B------:R-:W-:Y:S08]  /*cf00*/  HMMA.16816.F32.BF16 R28, R172.reuse, R132, R28 ;  /* 0x00000084ac1c723c */ /* 0x040ff0000004181c */
        /* <DEDUP_REMOVED lines=16> */
[----:B------:R-:W1:Y:S07]  /*d010*/  LDSM.16.M88.4 R152, [R201] ;  /* 0x00000000c998783b */ /* 0x000e6e0000000200 */
[C---:B------:R-:W-:Y:S08]  /*d020*/  HMMA.16816.F32.BF16 R28, R176.reuse, R156, R28 ;  /* 0x0000009cb01c723c */ /* 0x040ff0000004181c */
[C---:B------:R-:W-:Y:S01]  /*d030*/  HMMA.16816.F32.BF16 R32, R176.reuse, R158, R32 ;  /* 0x0000009eb020723c */ /* 0x040fe20000041820 */
[----:B------:R-:W1:Y:S07]  /*d040*/  LDSM.16.M88.4 R156, [R200] ;  /* 0x00000000c89c783b */ /* 0x000e6e0000000200 */
[C---:B----4-:R-:W-:Y:S08]  /*d050*/  HMMA.16816.F32.BF16 R36, R176.reuse, R160, R36 ;  /* 0x000000a0b024723c */ /* 0x050ff00000041824 */
[C---:B------:R-:W-:Y:S01]  /*d060*/  HMMA.16816.F32.BF16 R40, R176.reuse, R162, R40 ;  /* 0x000000a2b028723c */ /* 0x040fe20000041828 */
[----:B------:R-:W4:Y:S07]  /*d070*/  LDSM.16.M88.4 R160, [R199] ;  /* 0x00000000c7a0783b */ /* 0x000f2e0000000200 */
[C---:B-----5:R-:W-:Y:S08]  /*d080*/  HMMA.16816.F32.BF16 R44, R176.reuse, R116, R44 ;  /* 0x00000074b02c723c */ /* 0x060ff0000004182c */
[----:B------:R-:W-:Y:S01]  /*d090*/  HMMA.16816.F32.BF16 R48, R176, R118, R48 ;  /* 0x00000076b030723c */ /* 0x000fe20000041830 */
[----:B------:R-:W5:Y:S07]  /*d0a0*/  LDSM.16.M88.4 R116, [R198] ;  /* 0x00000000c674783b */ /* 0x000f6e0000000200 */
[C---:B------:R-:W-:Y:S08]  /*d0b0*/  HMMA.16816.F32.BF16 R4, R180.reuse, R128, R4 ;  /* 0x00000080b404723c */ /* 0x040ff00000041804 */
[C---:B------:R-:W-:Y:S01]  /*d0c0*/  HMMA.16816.F32.BF16 R8, R180.reuse, R130, R8 ;  /* 0x00000082b408723c */ /* 0x040fe20000041808 */
[----:B------:R-:W1:Y:S07]  /*d0d0*/  LDSM.16.M88.4 R128, [R197] ;  /* 0x00000000c580783b */ /* 0x000e6e0000000200 */
[C---:B------:R-:W-:Y:S08]  /*d0e0*/  HMMA.16816.F32.BF16 R12, R180.reuse, R132, R12 ;  /* 0x00000084b40c723c */ /* 0x040ff0000004180c */
[C---:B------:R-:W-:Y:S01]  /*d0f0*/  HMMA.16816.F32.BF16 R16, R180.reuse, R134, R16 ;  /* 0x00000086b410723c */ /* 0x040fe20000041810 */
[----:B------:R-:W4:Y:S07]  /*d100*/  LDSM.16.M88.4 R132, [R196] ;  /* 0x00000000c484783b */ /* 0x000f2e0000000200 */
[C---:B--2---:R-:W-:Y:S08]  /*d110*/  HMMA.16816.F32.BF16 R20, R180.reuse, R140, R20 ;  /* 0x0000008cb414723c */ /* 0x044ff00000041814 */
[C---:B------:R-:W-:Y:S01]  /*d120*/  HMMA.16816.F32.BF16 R24, R180.reuse, R142, R24 ;  /* 0x0000008eb418723c */ /* 0x040fe20000041818 */
[----:B------:R-:W2:Y:S07]  /*d130*/  LDSM.16.M88.4 R140, [R211+0xb100] ;  /* 0x00b10000d38c783b */ /* 0x000eae0000000200 */
[C---:B---3--:R-:W-:Y:S08]  /*d140*/  HMMA.16816.F32.BF16 R28, R180.reuse, R148, R28 ;  /* 0x00000094b41c723c */ /* 0x048ff0000004181c */
[C---:B------:R-:W-:Y:S01]  /*d150*/  HMMA.16816.F32.BF16 R32, R180.reuse, R150, R32 ;  /* 0x00000096b420723c */ /* 0x040fe20000041820 */
[----:B------:R-:W-:Y:S07]  /*d160*/  LDSM.16.M88.4 R148, [R211+0xc900] ;  /* 0x00c90000d394783b */ /* 0x000fee0000000200 */
[C---:B-1----:R-:W-:Y:S08]  /*d170*/  HMMA.16816.F32.BF16 R36, R180.reuse, R120, R36 ;  /* 0x00000078b424723c */ /* 0x042ff00000041824 */
[C---:B------:R-:W-:Y:S01]  /*d180*/  HMMA.16816.F32.BF16 R40, R180.reuse, R122, R40 ;  /* 0x0000007ab428723c */ /* 0x040fe20000041828 */
[----:B------:R-:W1:Y:S07]  /*d190*/  LDSM.16.M88.4 R120, [R211+0xb900] ;  /* 0x00b90000d378783b */ /* 0x000e6e0000000200 */
[C---:B------:R-:W-:Y:S08]  /*d1a0*/  HMMA.16816.F32.BF16 R44, R180.reuse, R136, R44 ;  /* 0x00000088b42c723c */ /* 0x040ff0000004182c */
        /* <DEDUP_REMOVED lines=8> */
[C---:B----4-:R-:W-:Y:S08]  /*d230*/  HMMA.16816.F32.BF16 R20, R184.reuse, R160, R20 ;  /* 0x000000a0b814723c */ /* 0x050ff00000041814 */
[C---:B------:R-:W-:Y:S01]  /*d240*/  HMMA.16816.F32.BF16 R24, R184.reuse, R162, R24 ;  /* 0x000000a2b818723c */ /* 0x040fe20000041818 */
[----:B------:R-:W-:Y:S07]  /*d250*/  LDSM.16.M88.4 R160, [R202+0x4800] ;  /* 0x00480000caa0783b */ /* 0x000fee0000000200 */
[C---:B-----5:R-:W-:Y:S08]  /*d260*/  HMMA.16816.F32.BF16 R28, R184.reuse, R116, R28 ;  /* 0x00000074b81c723c */ /* 0x060ff0000004181c */
[C---:B------:R-:W-:Y:S01]  /*d270*/  HMMA.16816.F32.BF16 R32, R184.reuse, R118, R32 ;  /* 0x00000076b820723c */ /* 0x040fe20000041820 */
[----:B------:R-:W4:Y:S07]  /*d280*/  LDSM.16.M88.4 R116, [R202+0x3000] ;  /* 0x00300000ca74783b */ /* 0x000f2e0000000200 */
[C---:B------:R-:W-:Y:S08]  /*d290*/  HMMA.16816.F32.BF16 R36, R184.reuse, R128, R36 ;  /* 0x00000080b824723c */ /* 0x040ff00000041824 */
[C---:B------:R-:W-:Y:S01]  /*d2a0*/  HMMA.16816.F32.BF16 R40, R184.reuse, R130, R40 ;  /* 0x00000082b828723c */ /* 0x040fe20000041828 */
[----:B------:R-:W5:Y:S07]  /*d2b0*/  LDSM.16.M88.4 R128, [R202+0x3800] ;  /* 0x00380000ca80783b */ /* 0x000f6e0000000200 */
[C---:B------:R-:W-:Y:S08]  /*d2c0*/  HMMA.16816.F32.BF16 R44, R184.reuse, R132, R44 ;  /* 0x00000084b82c723c */ /* 0x040ff0000004182c */
[----:B------:R-:W-:Y:S01]  /*d2d0*/  HMMA.16816.F32.BF16 R48, R184, R134, R48 ;  /* 0x00000086b830723c */ /* 0x000fe20000041830 */
[----:B------:R-:W4:Y:S07]  /*d2e0*/  LDSM.16.M88.4 R132, [R202+0x4000] ;  /* 0x00400000ca84783b */ /* 0x000f2e0000000200 */
[C---:B--2---:R-:W-:Y:S08]  /*d2f0*/  HMMA.16816.F32.BF16 R4, R188.reuse, R140, R4 ;  /* 0x0000008cbc04723c */ /* 0x044ff00000041804 */
[C---:B------:R-:W-:Y:S01]  /*d300*/  HMMA.16816.F32.BF16 R8, R188.reuse, R142, R8 ;  /* 0x0000008ebc08723c */ /* 0x040fe20000041808 */
[----:B------:R-:W2:Y:S01]  /*d310*/  LDSM.16.M88.4 R140, [R202+0x5800] ;  /* 0x00580000ca8c783b */ /* 0x000ea20000000200 */
[----:B------:R-:W-:Y:S04]  /*d320*/  DEPBAR.LE SB0, 0x0 ;  /* 0x000080000000791a */ /* 0x000fe80000000000 */
[----:B------:R-:W-:Y:S02]  /*d330*/  BAR.SYNC.DEFER_BLOCKING 0x0 ;  /* 0x0000000000007b1d */ /* 0x000fe40000010000 */
[C---:B-1----:R-:W-:Y:S08]  /*d340*/  HMMA.16816.F32.BF16 R12, R188.reuse, R120, R12 ;  /* 0x00000078bc0c723c */ /* 0x042ff0000004180c */
        /* <DEDUP_REMOVED lines=19> */
[C---:B--2---:R-:W-:Y:S08]  /*d480*/  HMMA.16816.F32.BF16 R44, R192.reuse, R140, R44 ;  /* 0x0000008cc02c723c */ /* 0x044ff0000004182c */
        /* <DEDUP_REMOVED lines=33> */
[----:B------:R-:W5:Y:S01]  /*d6a0*/  SHFL.IDX PT, R116, R136, 0x2, 0x181f ;  /* 0x00581f0088747f89 */ /* 0x000f6200000e0000 */
[C---:B-1----:R-:W-:Y:S02]  /*d6b0*/  IADD3 R122, P0, R119.reuse, R230, RZ ;  /* 0x000000e6777a7210 */ /* 0x042fe40007f1e0ff */
[-C--:B------:R-:W-:Y:S03]  /*d6c0*/  IADD3 R128, P2, R119, R229.reuse, RZ ;  /* 0x000000e577807210 */ /* 0x080fe60007f5e0ff */
[C-C-:B--2---:R-:W-:Y:S01]  /*d6d0*/  IMAD.X R123, R120.reuse, 0x1, R169.reuse, P0 ;  /* 0x00000001787b7824 */ /* 0x144fe200000e06a9 */
[----:B------:R-:W-:Y:S02]  /*d6e0*/  IADD3.X R129, R120, R232, RZ, P2, !PT ;  /* 0x000000e878817210 */ /* 0x000fe400017fe4ff */
[CC--:B---3--:R-:W-:Y:S02]  /*d6f0*/  IADD3 R130, P0, R117.reuse, R230.reuse, RZ ;  /* 0x000000e675827210 */ /* 0x0c8fe40007f1e0ff */
[----:B------:R1:W-:Y:S01]  /*d700*/  LDGSTS.E.BYPASS.LTC128B.128 [R217+0x8100], [R122.64], !P5 ;  /* 0x081000007ad97fae */ /* 0x0003e2000e901d6a */
[-C--:B------:R-:W-:Y:S02]  /*d710*/  IADD3 R132, P6, R117, R229.reuse, RZ ;  /* 0x000000e575847210 */ /* 0x080fe40007fde0ff */
[----:B----4-:R-:W-:Y:S01]  /*d720*/  IMAD.X R131, R118, 0x1, R169, P0 ;  /* 0x0000000176837824 */ /* 0x010fe200000e06a9 */
[----:B------:R1:W-:Y:S01]  /*d730*/  LDGSTS.E.BYPASS.LTC128B.128 [R217+0xb100], [R128.64], !P4 ;  /* 0x0b10000080d97fae */ /* 0x0003e2000e101d6a */
[----:B-----5:R-:W-:Y:S01]  /*d740*/  IADD3 R120, P2, R0, R230, RZ ;  /* 0x000000e600787210 */ /* 0x020fe20007f5e0ff */
[--C-:B------:R-:W-:Y:S02]  /*d750*/  IMAD.X R133, R118, 0x1, R232.reuse, P6 ;  /* 0x0000000176857824 */ /* 0x100fe400030e06e8 */
[----:B------:R1:W-:Y:S01]  /*d760*/  LDGSTS.E.BYPASS.LTC128B.128 [R217+0x9100], [R130.64], !P5 ;  /* 0x0910000082d97fae */ /* 0x0003e2000e901d6a */
[----:B------:R-:W-:Y:S02]  /*d770*/  IADD3 R134, P0, R0, R229, RZ ;  /* 0x000000e500867210 */ /* 0x000fe40007f1e0ff */
[C---:B------:R-:W-:Y:S01]  /*d780*/  IADD3.X R121, R116.reuse, R169, RZ, P2, !PT ;  /* 0x000000a974797210 */ /* 0x040fe200017fe4ff */
[----:B------:R1:W-:Y:S02]  /*d790*/  LDGSTS.E.BYPASS.LTC128B.128 [R217+0xc100], [R132.64], !P4 ;  /* 0x0c10000084d97fae */ /* 0x0003e4000e101d6a */
[----:B------:R-:W-:Y:S02]  /*d7a0*/  IMAD.X R135, R116, 0x1, R232, P0 ;  /* 0x0000000174877824 */ /* 0x000fe400000e06e8 */
[----:B------:R1:W-:Y:S04]  /*d7b0*/  LDGSTS.E.BYPASS.LTC128B.128 [R217+0xa100], [R120.64], !P5 ;  /* 0x0a10000078d97fae */ /* 0x0003e8000e901d6a */
[----:B------:R1:W-:Y:S02]  /*d7c0*/  LDGSTS.E.BYPASS.LTC128B.128 [R217+0xd100], [R134.64], !P4 ;  /* 0x0d10000086d97fae */ /* 0x0003e4000e101d6a */
.L_x_198:
[----:B-1----:R-:W-:Y:S01]  /*d7d0*/  IMAD.MOV.U32 R122, RZ, RZ, R220 ;  /* 0x000000ffff7a7224 */ /* 0x002fe200078e00dc */
[----:B------:R-:W-:Y:S01]  /*d7e0*/  PLOP3.LUT P2, PT, PT, PT, UP1, 0x80, 0x0 ;  /* 0x000000000000781c */ /* 0x000fe20003f4f018 */
[----:B------:R-:W0:Y:S01]  /*d7f0*/  LDGDEPBAR ;  /* 0x00000000000079af */ /* 0x000e220000000000 */
[----:B------:R-:W-:Y:S01]  /*d800*/  PLOP3.LUT P0, PT, PT, PT, UP1, 0x80, 0x0 ;  /* 0x000000000000781c */ /* 0x000fe20003f0f018 */
[----:B------:R-:W-:Y:S02]  /*d810*/  IMAD R128, R168, -0x60, RZ ;  /* 0xffffffa0a8807824 */ /* 0x000fe400078e02ff */
[----:B------:R-:W-:Y:S03]  /*d820*/  IMAD.U32 R116, RZ, RZ, UR11 ;  /* 0x0000000bff747e24 */ /* 0x000fe6000f8e00ff */
[----:B------:R-:W-:Y:S04]  /*d830*/  IADD3 R117, -R221, 0x1, R128 ;  /* 0x00000001dd757810 */ /* 0x000fe80007ffe180 */
[----:B------:R-:W-:Y:S01]  /*d840*/  IADD3 R116, R117, -c[0x0][0x168], R116 ;  /* 0x80005a0075747a10 */ /* 0x000fe20007ffe074 */
[----:B------:R-:W-:Y:S03]  /*d850*/  @P2 IMAD.HI.U32 R0, R220, c[0x0][0x2c8], RZ ;  /* 0x0000b200dc002a27 */ /* 0x000fe600078e00ff */
[----:B------:R-:W-:Y:S02]  /*d860*/  IADD3 R118, R116, c[0x0][0x328], RZ ;  /* 0x0000ca0074767a10 */ /* 0x000fe40007ffe0ff */
[----:B------:R-:W-:Y:S01]  /*d870*/  @P0 SHF.R.U32.HI R122, RZ, c[0x0][0x2cc], R0 ;  /* 0x0000b300ff7a0a19 */ /* 0x000fe20000011600 */
[----:B------:R-:W-:Y:S01]  /*d880*/  IMAD.IADD R0, R128, 0x1, -R221 ;  /* 0x0000000180007824 */ /* 0x000fe200078e0add */
[----:B------:R-:W-:Y:S02]  /*d890*/  PLOP3.LUT P0, PT, PT, PT, UP0, 0x40, 0x0 ;  /* 0x000000000000781c */ /* 0x000fe40003f0e808 */
[----:B------:R-:W-:Y:S01]  /*d8a0*/  IADD3 R116, R116, UR13, RZ ;  /* 0x0000000d74747c10 */ /* 0x000fe2000fffe0ff */
[----:B------:R-:W1:Y:S02]  /*d8b0*/  SHFL.IDX PT, R119, R122, RZ, 0x1c1f ;  /* 0x001c1fff7a777589 */ /* 0x000e6400000e0000 */
[--C-:B-1----:R-:W-:Y:S02]  /*d8c0*/  IMAD.IADD R130, R118, 0x1, R119.reuse ;  /* 0x0000000176827824 */ /* 0x102fe400078e0277 */
[----:B------:R-:W-:Y:S06]  /*d8d0*/  IMAD.IADD R129, R116, 0x1, R119 ;  /* 0x0000000174817824 */ /* 0x000fec00078e0277 */
[----:B------:R-:W-:-:S05]  /*d8e0*/  @P0 BRA `(.L_x_199) ;  /* 0x0000019000000947 */ /* 0x000fca0003800000 */
[----:B------:R-:W-:Y:S01]  /*d8f0*/  MOV R117, c[0x0][0x2ac] ;  /* 0x0000ab0000757a02 */ /* 0x000fe20000000f00 */
        /* <DEDUP_REMOVED lines=14> */
.L_x_201:
[----:B------:R-:W-:Y:S04]  /*d9e0*/  MOV R117, c[0x0][0x32c] ;  /* 0x0000cb0000757a02 */ /* 0x000fe80000000f00 */
[----:B------:R-:W-:Y:S11]  /*d9f0*/  ISETP.NE.AND P0, PT, R117, 0x1, PT ;  /* 0x000000017500780c */ /* 0x000ff60003f05270 */
[----:B------:R-:W-:Y:S02]  /*da00*/  @!UPT UIADD3 URZ, URZ, URZ, URZ ;  /* 0x0000003f3f3ff290 */ /* 0x000fe4000fffe03f */
[----:B------:R-:W-:Y:S05]  /*da10*/  @P0 IMAD.HI.U32 R117, R119, c[0x0][0x330], RZ ;  /* 0x0000cc0077750a27 */ /* 0x000fea00078e00ff */
[----:B------:R-:W-:Y:S02]  /*da20*/  @P0 SHF.R.U32.HI R119, RZ, c[0x0][0x334], R117 ;  /* 0x0000cd00ff770a19 */ /* 0x000fe40000011675 */
.L_x_202:
[----:B------:R-:W-:Y:S05]  /*da30*/  BSYNC B0 ;  /* 0x0000000000007941 */ /* 0x000fea0003800000 */
.L_x_200:
[----:B------:R-:W-:Y:S05]  /*da40*/  IMAD R120, R119, c[0x0][0x32c], R0 ;  /* 0x0000cb0077787a24 */ /* 0x000fea00078e0200 */
[----:B------:R-:W-:Y:S02]  /*da50*/  IADD3 R117, R120, c[0x0][0x32c], RZ ;  /* 0x0000cb0078757a10 */ /* 0x000fe40007ffe0ff */
[----:B------:R-:W-:Y:S02]  /*da60*/  IMNMX R129, R129, R120, !PT ;  /* 0x0000007881817217 */ /* 0x000fe40007800200 */
[----:B------:R-:W-:Y:S02]  /*da70*/  IMNMX R130, R130, R117, PT ;  /* 0x0000007582827217 */ /* 0x000fe40003800200 */
.L_x_199:
[C---:B------:R-:W-:Y:S02]  /*da80*/  ISETP.GE.AND P0, PT, R128.reuse, 0x2, PT ;  /* 0x000000028000780c */ /* 0x040fe40003f06270 */
[----:B------:R-:W-:Y:S02]  /*da90*/  ISETP.GE.AND P2, PT, R128, 0x9, PT ;  /* 0x000000098000780c */ /* 0x000fe40003f46270 */
[----:B------:R-:W-:Y:S02]  /*daa0*/  LOP3.LUT R226, R226, 0xffefffff, RZ, 0xc0, !PT ;  /* 0xffefffffe2e27812 */ /* 0x000fe400078ec0ff */
[----:B------:R-:W-:Y:S07]  /*dab0*/  ISETP.GE.AND P6, PT, R128, 0x59, PT ;  /* 0x000000598000780c */ /* 0x000fee0003fc6270 */
[----:B------:R-:W-:Y:S02]  /*dac0*/  @P0 LOP3.LUT R226, R226, 0x100000, RZ, 0xfc, !PT ;  /* 0x00100000e2e20812 */ /* 0x000fe400078efcff */
[----:B------:R-:W-:Y:S02]  /*dad0*/  ISETP.GT.AND P0, PT, R129, 0x1, !P0 ;  /* 0x000000018100780c */ /* 0x000fe40004704270 */
[----:B------:R-:W-:Y:S02]  /*dae0*/  LOP3.LUT R226, R226, 0xfff7ffff, RZ, 0xc0, !PT ;  /* 0xfff7ffffe2e27812 */ /* 0x000fe400078ec0ff */
[----:B------:R-:W-:Y:S02]  /*daf0*/  ISETP.LT.OR P0, PT, R130, 0x2, P0 ;  /* 0x000000028200780c */ /* 0x000fe40000701670 */
[----:B------:R-:W-:Y:S02]  /*db00*/  @P2 LOP3.LUT R226, R226, 0x80000, RZ, 0xfc, !PT ;  /* 0x00080000e2e22812 */ /* 0x000fe400078efcff */
[----:B------:R-:W-:Y:S02]  /*db10*/  FSEL R251, R5, -INF , !P0 ;  /* 0xff80000005fb7808 */ /* 0x000fe40004000000 */
[C---:B------:R-:W-:Y:S02]  /*db20*/  ISETP.GT.AND P0, PT, R129.reuse, 0x8, !P2 ;  /* 0x000000088100780c */ /* 0x040fe40005704270 */
        /* <DEDUP_REMOVED lines=10> */
[C---:B------:R-:W-:Y:S04]  /*dbd0*/  ISETP.GT.AND P0, PT, R129.reuse, 0x10, !P2 ;  /* 0x000000108100780c */ /* 0x040fe80005704270 */
        /* <DEDUP_REMOVED lines=11> */
[C---:B------:R-:W-:Y:S01]  /*dc90*/  ISETP.GT.AND P0, PT, R129.reuse, 0x18, !P2 ;  /* 0x000000188100780c */ /* 0x040fe20005704270 */
[----:B------:R-:W1:Y:S03]  /*dca0*/  SHFL.IDX PT, R13, R122, 0x1, 0x1c1f ;  /* 0x003c1f007a0d7f89 */ /* 0x000e6600000e0000 */
        /* <DEDUP_REMOVED lines=8> */
[----:B------:R-:W-:Y:S01]  /*dd30*/  ISETP.GE.AND P2, PT, R128, 0x21, PT ;  /* 0x000000218000780c */ /* 0x000fe20003f46270 */
[--C-:B-1----:R-:W-:Y:S01]  /*dd40*/  IMAD.IADD R118, R118, 0x1, R13.reuse ;  /* 0x0000000176767824 */ /* 0x102fe200078e020d */
[----:B------:R-:W-:Y:S01]  /*dd50*/  LOP3.LUT R226, R226, 0xffffdfff, RZ, 0xc0, !PT ;  /* 0xffffdfffe2e27812 */ /* 0x000fe200078ec0ff */
[----:B------:R-:W-:Y:S01]  /*dd60*/  IMAD.IADD R5, R116, 0x1, R13 ;  /* 0x0000000174057824 */ /* 0x000fe200078e020d */
        /* <DEDUP_REMOVED lines=82> */
[----:B------:R-:W-:Y:S02]  /*e290*/  @P2 LOP3.LUT R226, R226, 0x1, RZ, 0xfc, !PT ;  /* 0x00000001e2e22812 */ /* 0x000fe400078efcff */
[----:B------:R-:W-:Y:S02]  /*e2a0*/  ISETP.GE.AND P2, PT, R128, 0x1, PT ;  /* 0x000000018000780c */ /* 0x000fe40003f46270 */
[C---:B------:R-:W-:Y:S02]  /*e2b0*/  ISETP.GT.AND P0, PT, R129.reuse, 0x58, !P6 ;  /* 0x000000588100780c */ /* 0x040fe40007704270 */
[----:B------:R-:W-:Y:S02]  /*e2c0*/  LOP3.LUT R226, R226, 0xffdfffff, RZ, 0xc0, !PT ;  /* 0xffdfffffe2e27812 */ /* 0x000fe400078ec0ff */
[----:B------:R-:W-:Y:S04]  /*e2d0*/  ISETP.LT.OR P0, PT, R130, 0x59, P0 ;  /* 0x000000598200780c */ /* 0x000fe80000701670 */
[----:B------:R-:W-:Y:S02]  /*e2e0*/  FSEL R120, R48, -INF , !P0 ;  /* 0xff80000030787808 */ /* 0x000fe40004000000 */
[C---:B------:R-:W-:Y:S02]  /*e2f0*/  ISETP.GT.AND P0, PT, R129.reuse, RZ, !P2 ;  /* 0x000000ff8100720c */ /* 0x040fe40005704270 */
        /* <DEDUP_REMOVED lines=25> */
.L_x_205:
[----:B------:R-:W-:Y:S04]  /*e490*/  MOV R4, c[0x0][0x32c] ;  /* 0x0000cb0000047a02 */ /* 0x000fe80000000f00 */
[----:B------:R-:W-:Y:S11]  /*e4a0*/  ISETP.NE.AND P0, PT, R4, 0x1, PT ;  /* 0x000000010400780c */ /* 0x000ff60003f05270 */
[----:B------:R-:W-:Y:S02]  /*e4b0*/  @!UPT UIADD3 URZ, URZ, URZ, URZ ;  /* 0x0000003f3f3ff290 */ /* 0x000fe4000fffe03f */
[----:B------:R-:W-:Y:S05]  /*e4c0*/  @P0 IMAD.HI.U32 R4, R13, c[0x0][0x330], RZ ;  /* 0x0000cc000d040a27 */ /* 0x000fea00078e00ff */
[----:B------:R-:W-:Y:S02]  /*e4d0*/  @P0 SHF.R.U32.HI R13, RZ, c[0x0][0x334], R4 ;  /* 0x0000cd00ff0d0a19 */ /* 0x000fe40000011604 */
.L_x_206:
[----:B------:R-:W-:Y:S05]  /*e4e0*/  BSYNC B0 ;  /* 0x0000000000007941 */ /* 0x000fea0003800000 */
.L_x_204:
[----:B------:R-:W-:Y:S05]  /*e4f0*/  IMAD R0, R13, c[0x0][0x32c], R0 ;  /* 0x0000cb000d007a24 */ /* 0x000fea00078e0200 */
[----:B------:R-:W-:Y:S02]  /*e500*/  IADD3 R13, R0, c[0x0][0x32c], RZ ;  /* 0x0000cb00000d7a10 */ /* 0x000fe40007ffe0ff */
[----:B------:R-:W-:Y:S02]  /*e510*/  IMNMX R5, R5, R0, !PT ;  /* 0x0000000005057217 */ /* 0x000fe40007800200 */
[----:B------:R-:W-:Y:S02]  /*e520*/  IMNMX R118, R118, R13, PT ;  /* 0x0000000d76767217 */ /* 0x000fe40003800200 */
.L_x_203:
[----:B------:R-:W-:Y:S02]  /*e530*/  LOP3.LUT P0, RZ, R226, 0x200000, RZ, 0xc0, !PT ;  /* 0x00200000e2ff7812 */ /* 0x000fe4000780c0ff */
[----:B------:R-:W-:Y:S02]  /*e540*/  FMNMX.FTZ R4, R8, R3, !PT ;  /* 0x0000000308047209 */ /* 0x000fe40007810000 */
[----:B------:R-:W-:Y:S02]  /*e550*/  ISETP.GT.AND P0, PT, R5, RZ, !P0 ;  /* 0x000000ff0500720c */ /* 0x000fe40004704270 */
        /* <DEDUP_REMOVED lines=76> */
[C---:B------:R-:W-:Y:S02]  /*ea20*/  ISETP.GT.AND P0, PT, R5.reuse, 0x29, !P0 ;  /* 0x000000290500780c */ /* 0x040fe40004704270 */
[----:B------:R-:W-:Y:S02]  /*ea30*/  FMNMX.FTZ R7, R44, R13, !PT ;  /* 0x0000000d2c077209 */ /* 0x000fe40007810000 */
[----:B------:R-:W-:Y:S02]  /*ea40*/  ISETP.LT.OR P0, PT, R118, 0x2a, P0 ;  /* 0x0000002a7600780c */ /* 0x000fe40000701670 */
[----:B------:R-:W-:Y:S01]  /*ea50*/  ISETP.GT.AND P6, PT, R5, 0x58, !P6 ;  /* 0x000000580500780c */ /* 0x000fe200077c4270 */
[----:B------:R-:W1:Y:S01]  /*ea60*/  SHFL.BFLY PT, R6, R7, 0x2, 0x1f ;  /* 0x0c401f0007067f89 */ /* 0x000e6200000e0000 */
[----:B------:R-:W-:Y:S02]  /*ea70*/  FSEL R157, R27, -INF , !P0 ;  /* 0xff8000001b9d7808 */ /* 0x000fe40004000000 */
[----:B------:R-:W-:Y:S02]  /*ea80*/  LOP3.LUT P0, RZ, R226, 0x200, RZ, 0xc0, !PT ;  /* 0x00000200e2ff7812 */ /* 0x000fe4000780c0ff */
[----:B------:R-:W-:Y:S02]  /*ea90*/  FMNMX.FTZ R0, R157, R0, !PT ;  /* 0x000000009d007209 */ /* 0x000fe40007810000 */
[C---:B------:R-:W-:Y:S02]  /*eaa0*/  ISETP.GT.AND P0, PT, R5.reuse, 0x30, !P0 ;  /* 0x000000300500780c */ /* 0x040fe40004704270 */
        /* <DEDUP_REMOVED lines=11> */
[----:B------:R-:W-:Y:S01]  /*eb60*/  LOP3.LUT P0, RZ, R226, 0x80, RZ, 0xc0, !PT ;  /* 0x00000080e2ff7812 */ /* 0x000fe2000780c0ff */
[----:B------:R-:W-:Y:S01]  /*eb70*/  LDSM.16.MT88.4 R28, [R209+0x3100] ;  /* 0x00310000d11c783b */ /* 0x000fe20000004200 */
[----:B------:R-:W-:Y:S02]  /*eb80*/  FMNMX.FTZ R0, R167, R0, !PT ;  /* 0x00000000a7007209 */ /* 0x000fe40007810000 */
[----:B------:R-:W-:Y:S02]  /*eb90*/  ISETP.GT.AND P0, PT, R5, 0x38, !P0 ;  /* 0x000000380500780c */ /* 0x000fe40004704270 */
[----:B------:R-:W-:Y:S02]  /*eba0*/  FSEL R13, R51, -INF , !P2 ;  /* 0xff800000330d7808 */ /* 0x000fe40005000000 */
        /* <DEDUP_REMOVED lines=14> */
[----:B------:R-:W-:Y:S02]  /*ec90*/  ISETP.GT.AND P0, PT, R5, 0x41, !P0 ;  /* 0x000000410500780c */ /* 0x000fe40004704270 */
[----:B-1----:R-:W-:Y:S02]  /*eca0*/  FMNMX.FTZ R6, R7, R6, !PT ;  /* 0x0000000607067209 */ /* 0x002fe40007810000 */
[----:B------:R-:W-:Y:S03]  /*ecb0*/  ISETP.LT.OR P0, PT, R118, 0x42, P0 ;  /* 0x000000427600780c */ /* 0x000fe60000701670 */
[----:B------:R-:W1:Y:S01]  /*ecc0*/  SHFL.BFLY PT, R15, R6, 0x1, 0x1f ;  /* 0x0c201f00060f7f89 */ /* 0x000e6200000e0000 */
        /* <DEDUP_REMOVED lines=20> */
[----:B------:R-:W-:Y:S04]  /*ee10*/  FSEL R47, R47, -INF , !P0 ;  /* 0xff8000002f2f7808 */ /* 0x000fe80004000000 */
        /* <DEDUP_REMOVED lines=16> */
[----:B------:R-:W-:Y:S01]  /*ef20*/  LDSM.16.MT88.4 R40, [R208+0x4900] ;  /* 0x00490000d028783b */ /* 0x000fe20000004200 */
[--C-:B------:R-:W-:Y:S01]  /*ef30*/  FFMA.FTZ R119, R119, c[0x0][0x2d0], -R46.reuse ;  /* 0x0000b40077777a23 */ /* 0x100fe2000001082e */
[----:B-1----:R-:W-:Y:S01]  /*ef40*/  FMNMX.FTZ R5, R7, R4, !PT ;  /* 0x0000000407057209 */ /* 0x002fe20007810000 */
[--C-:B------:R-:W-:Y:S02]  /*ef50*/  FFMA.FTZ R122, R249, c[0x0][0x2d0], -R46.reuse ;  /* 0x0000b400f97a7a23 */ /* 0x100fe4000001082e */
[--C-:B------:R-:W-:Y:S02]  /*ef60*/  FFMA.FTZ R128, R245, c[0x0][0x2d0], -R46.reuse ;  /* 0x0000b400f5807a23 */ /* 0x100fe4000001082e */
[----:B------:R-:W1:Y:S01]  /*ef70*/  MUFU.EX2 R15, R15 ;  /* 0x0000000f000f7308 */ /* 0x000e620000000800 */
[----:B------:R-:W2:Y:S01]  /*ef80*/  SHFL.BFLY PT, R4, R5, 0x1, 0x1f ;  /* 0x0c201f0005047f89 */ /* 0x000ea200000e0000 */
[--C-:B------:R-:W-:Y:S02]  /*ef90*/  FFMA.FTZ R141, R141, c[0x0][0x2d0], -R46.reuse ;  /* 0x0000b4008d8d7a23 */ /* 0x100fe4000001082e */
[--C-:B------:R-:W-:Y:S02]  /*efa0*/  FFMA.FTZ R130, R239, c[0x0][0x2d0], -R46.reuse ;  /* 0x0000b400ef827a23 */ /* 0x100fe4000001082e */
[--C-:B------:R-:W-:Y:S02]  /*efb0*/  FFMA.FTZ R132, R155, c[0x0][0x2d0], -R46.reuse ;  /* 0x0000b4009b847a23 */ /* 0x100fe4000001082e */
[--C-:B------:R-:W-:Y:S02]  /*efc0*/  FFMA.FTZ R149, R149, c[0x0][0x2d0], -R46.reuse ;  /* 0x0000b40095957a23 */ /* 0x100fe4000001082e */
[----:B------:R-:W-:Y:S01]  /*efd0*/  MUFU.EX2 R14, R14 ;  /* 0x0000000e000e7308 */ /* 0x000fe20000000800 */
[--C-:B------:R-:W-:Y:S02]  /*efe0*/  FFMA.FTZ R138, R233, c[0x0][0x2d0], -R46.reuse ;  /* 0x0000b400e98a7a23 */ /* 0x100fe4000001082e */
[--C-:B------:R-:W-:Y:S02]  /*eff0*/  FFMA.FTZ R159, R159, c[0x0][0x2d0], -R46.reuse ;  /* 0x0000b4009f9f7a23 */ /* 0x100fe4000001082e */
[--C-:B------:R-:W-:Y:S02]  /*f000*/  FFMA.FTZ R140, R171, c[0x0][0x2d0], -R46.reuse ;  /* 0x0000b400ab8c7a23 */ /* 0x100fe4000001082e */
[--C-:B------:R-:W-:Y:S02]  /*f010*/  FFMA.FTZ R163, R163, c[0x0][0x2d0], -R46.reuse ;  /* 0x0000b400a3a37a23 */ /* 0x100fe4000001082e */
[--C-:B------:R-:W-:Y:S01]  /*f020*/  FFMA.FTZ R150, R153, c[0x0][0x2d0], -R46.reuse ;  /* 0x0000b40099967a23 */ /* 0x100fe2000001082e */
[----:B------:R-:W3:Y:S01]  /*f030*/  MUFU.EX2 R49, R49 ;  /* 0x0000003100317308 */ /* 0x000ee20000000800 */
[--C-:B------:R-:W-:Y:S02]  /*f040*/  FFMA.FTZ R143, R143, c[0x0][0x2d0], -R46.reuse ;  /* 0x0000b4008f8f7a23 */ /* 0x100fe4000001082e */
[--C-:B------:R-:W-:Y:S01]  /*f050*/  FFMA.FTZ R137, R137, c[0x0][0x2d0], -R46.reuse ;  /* 0x0000b40089897a23 */ /* 0x100fe2000001082e */
[----:B-1----:R-:W-:Y:S01]  /*f060*/  F2FP.BF16.PACK_AB R16, R15, R48 ;  /* 0x000000300f10723e */ /* 0x002fe200000010ff */
[--C-:B------:R-:W-:Y:S01]  /*f070*/  FFMA.FTZ R123, R123, c[0x0][0x2d0], -R46.reuse ;  /* 0x0000b4007b7b7a23 */ /* 0x100fe2000001082e */
[----:B--2---:R-:W-:Y:S01]  /*f080*/  FMNMX.FTZ R12, R5, R4, !PT ;  /* 0x00000004050c7209 */ /* 0x004fe20007810000 */
[----:B------:R-:W-:Y:S02]  /*f090*/  FMUL.FTZ R4, R3, c[0x0][0x2d0] ;  /* 0x0000b40003047a20 */ /* 0x000fe40000410000 */
[--C-:B------:R-:W-:Y:S01]  /*f0a0*/  FFMA.FTZ R158, R121, c[0x0][0x2d0], -R46.reuse ;  /* 0x0000b400799e7a23 */ /* 0x100fe2000001082e */
[C---:B------:R-:W-:Y:S01]  /*f0b0*/  FSETP.NEU.FTZ.AND P0, PT, R12.reuse, -INF , PT ;  /* 0xff8000000c00780b */ /* 0x040fe20003f1d000 */
[----:B------:R-:W-:Y:S01]  /*f0c0*/  FMUL.FTZ R118, R12, c[0x0][0x2d0] ;  /* 0x0000b4000c767a20 */ /* 0x000fe20000410000 */
[----:B------:R-:W1:Y:S01]  /*f0d0*/  MUFU.EX2 R3, R4 ;  /* 0x0000000400037308 */ /* 0x000e620000000800 */
[----:B------:R-:W-:Y:S01]  /*f0e0*/  FFMA.FTZ R120, R120, c[0x0][0x2d0], -R46 ;  /* 0x0000b40078787a23 */ /* 0x000fe2000001082e */
[----:B------:R-:W-:Y:S02]  /*f0f0*/  FSEL R5, R12, RZ, P0 ;  /* 0x000000ff0c057208 */ /* 0x000fe40000000000 */
[----:B------:R-:W-:Y:S02]  /*f100*/  FSEL R118, R118, RZ, P0 ;  /* 0x000000ff76767208 */ /* 0x000fe40000000000 */
[----:B------:R-:W-:Y:S01]  /*f110*/  ISETP.GT.AND P0, PT, R168, UR6, PT ;  /* 0x00000006a8007c0c */ /* 0x000fe2000bf04270 */
[----:B------:R-:W-:Y:S02]  /*f120*/  FADD.FTZ R5, -R5, R2 ;  /* 0x0000000205057221 */ /* 0x000fe40000010100 */
[--C-:B------:R-:W-:Y:S01]  /*f130*/  FFMA.FTZ R50, R11, c[0x0][0x2d0], -R118.reuse ;  /* 0x0000b4000b327a23 */ /* 0x100fe20000010876 */
[----:B------:R-:W-:Y:S01]  /*f140*/  MUFU.EX2 R119, R119 ;  /* 0x0000007700777308 */ /* 0x000fe20000000800 */
[----:B------:R-:W2:Y:S01]  /*f150*/  LDSM.16.MT88.4 R8, [R212+0x100] ;  /* 0x00010000d408783b */ /* 0x000ea20000004200 */
[--C-:B------:R-:W-:Y:S01]  /*f160*/  FFMA.FTZ R117, R25, c[0x0][0x2d0], -R118.reuse ;  /* 0x0000b40019757a23 */ /* 0x100fe20000010876 */
[----:B---3--:R-:W-:Y:S01]  /*f170*/  F2FP.BF16.PACK_AB R18, R49, R14 ;  /* 0x0000000e3112723e */ /* 0x008fe200000010ff */
[--C-:B------:R-:W-:Y:S02]  /*f180*/  FFMA.FTZ R116, R21, c[0x0][0x2d0], -R118.reuse ;  /* 0x0000b40015747a23 */ /* 0x100fe40000010876 */
[--C-:B------:R-:W-:Y:S02]  /*f190*/  FFMA.FTZ R51, R17, c[0x0][0x2d0], -R118.reuse ;  /* 0x0000b40011337a23 */ /* 0x100fe40000010876 */
[----:B------:R-:W-:Y:S01]  /*f1a0*/  FMUL.FTZ R2, R5, c[0x0][0x2d0] ;  /* 0x0000b40005027a20 */ /* 0x000fe20000410000 */
[----:B------:R-:W3:Y:S01]  /*f1b0*/  LDSM.16.MT88.4 R20, [R210+0x100] ;  /* 0x00010000d214783b */ /* 0x000ee20000004200 */
[----:B------:R-:W-:Y:S01]  /*f1c0*/  MUFU.EX2 R117, R117 ;  /* 0x0000007500757308 */ /* 0x000fe20000000800 */
[--C-:B------:R-:W-:Y:S02]  /*f1d0*/  FFMA.FTZ R160, R47, c[0x0][0x2d0], -R118.reuse ;  /* 0x0000b4002fa07a23 */ /* 0x100fe40000010876 */
[--C-:B------:R-:W-:Y:S02]  /*f1e0*/  FFMA.FTZ R156, R133, c[0x0][0x2d0], -R118.reuse ;  /* 0x0000b400859c7a23 */ /* 0x100fe40000010876 */
[C---:B-1----:R-:W-:Y:S02]  /*f1f0*/  FMUL.FTZ R4, R3.reuse, R112 ;  /* 0x0000007003047220 */ /* 0x042fe40000410000 */
[----:B------:R-:W1:Y:S01]  /*f200*/  LDSM.16.MT88.4 R24, [R209+0x100] ;  /* 0x00010000d118783b */ /* 0x000e620000004200 */
[C---:B------:R-:W-:Y:S02]  /*f210*/  FMUL.FTZ R5, R3.reuse, R113 ;  /* 0x0000007103057220 */ /* 0x040fe40000410000 */
[----:B------:R-:W4:Y:S01]  /*f220*/  MUFU.EX2 R116, R116 ;  /* 0x0000007400747308 */ /* 0x000f220000000800 */
        /* <DEDUP_REMOVED lines=10> */
[C---:B------:R-:W-:Y:S01]  /*f2d0*/  FMUL.FTZ R85, R3.reuse, R85 ;  /* 0x0000005503557220 */ /* 0x040fe20000410000 */
[----:B------:R-:W5:Y:S01]  /*f2e0*/  MUFU.EX2 R50, R50 ;  /* 0x0000003200327308 */ /* 0x000f620000000800 */
[C---:B------:R-:W-:Y:S02]  /*f2f0*/  FMUL.FTZ R88, R3.reuse, R88 ;  /* 0x0000005803587220 */ /* 0x040fe40000410000 */
[----:B------:R-:W-:Y:S01]  /*f300*/  FMUL.FTZ R89, R3, R89 ;  /* 0x0000005903597220 */ /* 0x000fe20000410000 */
[----:B----4-:R-:W-:Y:S01]  /*f310*/  F2FP.BF16.PACK_AB R17, R116, R117 ;  /* 0x000000757411723e */ /* 0x010fe200000010ff */
[--C-:B------:R-:W-:Y:S02]  /*f320*/  FFMA.FTZ R133, R45, c[0x0][0x2d0], -R118.reuse ;  /* 0x0000b4002d857a23 */ /* 0x100fe40000010876 */
[C---:B------:R-:W-:Y:S02]  /*f330*/  FMUL.FTZ R96, R3.reuse, R96 ;  /* 0x0000006003607220 */ /* 0x040fe40000410000 */
[C---:B------:R-:W-:Y:S01]  /*f340*/  FMUL.FTZ R97, R3.reuse, R97 ;  /* 0x0000006103617220 */ /* 0x040fe20000410000 */
[----:B------:R-:W4:Y:S01]  /*f350*/  MUFU.EX2 R2, R2 ;  /* 0x0000000200027308 */ /* 0x000f220000000800 */
[C---:B------:R-:W-:Y:S02]  /*f360*/  FMUL.FTZ R100, R3.reuse, R100 ;  /* 0x0000006403647220 */ /* 0x040fe40000410000 */
[C---:B------:R-:W-:Y:S02]  /*f370*/  FMUL.FTZ R101, R3.reuse, R101 ;  /* 0x0000006503657220 */ /* 0x040fe40000410000 */
[C---:B------:R-:W-:Y:S02]  /*f380*/  FMUL.FTZ R104, R3.reuse, R104 ;  /* 0x0000006803687220 */ /* 0x040fe40000410000 */
[C---:B------:R-:W-:Y:S02]  /*f390*/  FMUL.FTZ R105, R3.reuse, R105 ;  /* 0x0000006903697220 */ /* 0x040fe40000410000 */
[C---:B------:R-:W-:Y:S01]  /*f3a0*/  FMUL.FTZ R52, R3.reuse, R52 ;  /* 0x0000003403347220 */ /* 0x040fe20000410000 */
[----:B------:R-:W1:Y:S01]  /*f3b0*/  MUFU.EX2 R122, R122 ;  /* 0x0000007a007a7308 */ /* 0x000e620000000800 */
[C---:B------:R-:W-:Y:S02]  /*f3c0*/  FMUL.FTZ R53, R3.reuse, R53 ;  /* 0x0000003503357220 */ /* 0x040fe40000410000 */
[C---:B------:R-:W-:Y:S01]  /*f3d0*/  FMUL.FTZ R56, R3.reuse, R56 ;  /* 0x0000003803387220 */ /* 0x040fe20000410000 */
[----:B-----5:R-:W-:Y:S01]  /*f3e0*/  F2FP.BF16.PACK_AB R19, R50, R51 ;  /* 0x000000333213723e */ /* 0x020fe200000010ff */
[C---:B------:R-:W-:Y:S02]  /*f3f0*/  FMUL.FTZ R57, R3.reuse, R57 ;  /* 0x0000003903397220 */ /* 0x040fe40000410000 */
[C---:B------:R-:W-:Y:S02]  /*f400*/  FMUL.FTZ R60, R3.reuse, R60 ;  /* 0x0000003c033c7220 */ /* 0x040fe40000410000 */
[C---:B------:R-:W-:Y:S01]  /*f410*/  FMUL.FTZ R61, R3.reuse, R61 ;  /* 0x0000003d033d7220 */ /* 0x040fe20000410000 */
[----:B------:R-:W-:Y:S01]  /*f420*/  MUFU.EX2 R128, R128 ;  /* 0x0000008000807308 */ /* 0x000fe20000000800 */
[C---:B------:R-:W-:Y:S02]  /*f430*/  FMUL.FTZ R64, R3.reuse, R64 ;  /* 0x0000004003407220 */ /* 0x040fe40000410000 */
[C---:B------:R-:W-:Y:S02]  /*f440*/  FMUL.FTZ R65, R3.reuse, R65 ;  /* 0x0000004103417220 */ /* 0x040fe40000410000 */
[C---:B----4-:R-:W-:Y:S02]  /*f450*/  FMUL.FTZ R6, R2.reuse, R114 ;  /* 0x0000007202067220 */ /* 0x050fe40000410000 */
[C---:B------:R-:W-:Y:S02]  /*f460*/  FMUL.FTZ R7, R2.reuse, R115 ;  /* 0x0000007302077220 */ /* 0x040fe40000410000 */
[C---:B------:R-:W-:Y:S01]  /*f470*/  FMUL.FTZ R70, R2.reuse, R70 ;  /* 0x0000004602467220 */ /* 0x040fe20000410000 */
[----:B------:R-:W-:Y:S01]  /*f480*/  MUFU.EX2 R141, R141 ;  /* 0x0000008d008d7308 */ /* 0x000fe20000000800 */
[C---:B------:R-:W-:Y:S02]  /*f490*/  FMUL.FTZ R71, R2.reuse, R71 ;  /* 0x0000004702477220 */ /* 0x040fe40000410000 */
[C---:B------:R-:W-:Y:S01]  /*f4a0*/  FMUL.FTZ R74, R2.reuse, R74 ;  /* 0x0000004a024a7220 */ /* 0x040fe20000410000 */
[C---:B--2---:R-:W-:Y:S05]  /*f4b0*/  HMMA.16816.F32.BF16 R4, R16.reuse, R8, R4 ;  /* 0x000000081004723c */ /* 0x044fea0000041804 */
[C---:B------:R-:W-:Y:S01]  /*f4c0*/  FMUL.FTZ R75, R2.reuse, R75 ;  /* 0x0000004b024b7220 */ /* 0x040fe20000410000 */
[----:B------:R-:W-:Y:S01]  /*f4d0*/  MUFU.EX2 R130, R130 ;  /* 0x0000008200827308 */ /* 0x000fe20000000800 */
[C---:B------:R-:W-:Y:S01]  /*f4e0*/  FMUL.FTZ R78, R2.reuse, R78 ;  /* 0x0000004e024e7220 */ /* 0x040fe20000410000 */
[C---:B------:R-:W-:Y:S01]  /*f4f0*/  HMMA.16816.F32.BF16 R68, R16.reuse, R10, R68 ;  /* 0x0000000a1044723c */ /* 0x040fe20000041844 */
[----:B------:R-:W2:Y:S03]  /*f500*/  LDSM.16.MT88.4 R8, [R208+0x100] ;  /* 0x00010000d008783b */ /* 0x000ea60000004200 */
[C---:B------:R-:W-:Y:S02]  /*f510*/  FMUL.FTZ R79, R2.reuse, R79 ;  /* 0x0000004f024f7220 */ /* 0x040fe40000410000 */
[C---:B------:R-:W-:Y:S02]  /*f520*/  FMUL.FTZ R82, R2.reuse, R82 ;  /* 0x0000005202527220 */ /* 0x040fe40000410000 */
[C---:B---3--:R-:W-:Y:S01]  /*f530*/  HMMA.16816.F32.BF16 R72, R16.reuse, R20, R72 ;  /* 0x000000141048723c */ /* 0x048fe20000041848 */
[----:B------:R-:W-:Y:S03]  /*f540*/  MUFU.EX2 R132, R132 ;  /* 0x0000008400847308 */ /* 0x000fe60000000800 */
[C---:B------:R-:W-:Y:S02]  /*f550*/  FMUL.FTZ R83, R2.reuse, R83 ;  /* 0x0000005302537220 */ /* 0x040fe40000410000 */
[C---:B------:R-:W-:Y:S02]  /*f560*/  FMUL.FTZ R86, R2.reuse, R86 ;  /* 0x0000005602567220 */ /* 0x040fe40000410000 */
[C---:B------:R-:W-:Y:S01]  /*f570*/  HMMA.16816.F32.BF16 R76, R16.reuse, R22, R76 ;  /* 0x00000016104c723c */ /* 0x040fe2000004184c */
[----:B------:R-:W3:Y:S02]  /*f580*/  LDSM.16.MT88.4 R20, [R212+0x3100] ;  /* 0x00310000d414783b */ /* 0x000ee40000004200 */
[----:B------:R-:W-:Y:S01]  /*f590*/  MUFU.EX2 R149, R149 ;  /* 0x0000009500957308 */ /* 0x000fe20000000800 */
[C---:B------:R-:W-:Y:S02]  /*f5a0*/  FMUL.FTZ R87, R2.reuse, R87 ;  /* 0x0000005702577220 */ /* 0x040fe40000410000 */
[C---:B------:R-:W-:Y:S02]  /*f5b0*/  FMUL.FTZ R98, R2.reuse, R98 ;  /* 0x0000006202627220 */ /* 0x040fe40000410000 */
[C---:B-1----:R-:W-:Y:S04]  /*f5c0*/  HMMA.16816.F32.BF16 R80, R16.reuse, R24, R80 ;  /* 0x000000181050723c */ /* 0x042fe80000041850 */
[C---:B------:R-:W-:Y:S01]  /*f5d0*/  FMUL.FTZ R99, R2.reuse, R99 ;  /* 0x0000006302637220 */ /* 0x040fe20000410000 */
[----:B------:R-:W-:Y:S01]  /*f5e0*/  MUFU.EX2 R138, R138 ;  /* 0x0000008a008a7308 */ /* 0x000fe20000000800 */
[C---:B------:R-:W-:Y:S02]  /*f5f0*/  FMUL.FTZ R102, R2.reuse, R102 ;  /* 0x0000006602667220 */ /* 0x040fe40000410000 */
[C---:B------:R-:W-:Y:S01]  /*f600*/  HMMA.16816.F32.BF16 R84, R16.reuse, R26, R84 ;  /* 0x0000001a1054723c */ /* 0x040fe20000041854 */
[----:B------:R-:W1:Y:S03]  /*f610*/  LDSM.16.MT88.4 R24, [R210+0x3100] ;  /* 0x00310000d218783b */ /* 0x000e660000004200 */
[C---:B------:R-:W-:Y:S02]  /*f620*/  FMUL.FTZ R90, R2.reuse, R90 ;  /* 0x0000005a025a7220 */ /* 0x040fe40000410000 */
[C---:B------:R-:W-:Y:S01]  /*f630*/  FMUL.FTZ R91, R2.reuse, R91 ;  /* 0x0000005b025b7220 */ /* 0x040fe20000410000 */
[----:B------:R-:W-:Y:S01]  /*f640*/  MUFU.EX2 R159, R159 ;  /* 0x0000009f009f7308 */ /* 0x000fe20000000800 */
[C---:B------:R-:W-:Y:S04]  /*f650*/  FMUL.FTZ R103, R2.reuse, R103 ;  /* 0x0000006702677220 */ /* 0x040fe80000410000 */
[C---:B------:R-:W-:Y:S01]  /*f660*/  FMUL.FTZ R106, R2.reuse, R106 ;  /* 0x0000006a026a7220 */ /* 0x040fe20000410000 */
[C---:B--2---:R-:W-:Y:S03]  /*f670*/  HMMA.16816.F32.BF16 R88, R16.reuse, R8, R88 ;  /* 0x000000081058723c */ /* 0x044fe60000041858 */
[C---:B------:R-:W-:Y:S01]  /*f680*/  FMUL.FTZ R92, R3.reuse, R92 ;  /* 0x0000005c035c7220 */ /* 0x040fe20000410000 */
[----:B------:R-:W-:Y:S01]  /*f690*/  MUFU.EX2 R140, R140 ;  /* 0x0000008c008c7308 */ /* 0x000fe20000000800 */
[C---:B------:R-:W-:Y:S02]  /*f6a0*/  FMUL.FTZ R93, R3.reuse, R93 ;  /* 0x0000005d035d7220 */ /* 0x040fe40000410000 */
[C---:B------:R-:W-:Y:S02]  /*f6b0*/  FMUL.FTZ R94, R2.reuse, R94 ;  /* 0x0000005e025e7220 */ /* 0x040fe40000410000 */
[C---:B------:R-:W-:Y:S03]  /*f6c0*/  FMUL.FTZ R95, R2.reuse, R95 ;  /* 0x0000005f025f7220 */ /* 0x040fe60000410000 */
[C---:B------:R-:W-:Y:S02]  /*f6d0*/  FMUL.FTZ R8, R3.reuse, R108 ;  /* 0x0000006c03087220 */ /* 0x040fe40000410000 */
[----:B------:R-:W-:Y:S01]  /*f6e0*/  FMUL.FTZ R9, R3, R109 ;  /* 0x0000006d03097220 */ /* 0x000fe20000410000 */
[----:B------:R-:W-:Y:S01]  /*f6f0*/  MUFU.EX2 R163, R163 ;  /* 0x000000a300a37308 */ /* 0x000fe20000000800 */
[C---:B------:R-:W-:Y:S03]  /*f700*/  HMMA.16816.F32.BF16 R92, R16.reuse, R10, R92 ;  /* 0x0000000a105c723c */ /* 0x040fe6000004185c */
[C---:B------:R-:W-:Y:S02]  /*f710*/  FMUL.FTZ R107, R2.reuse, R107 ;  /* 0x0000006b026b7220 */ /* 0x040fe40000410000 */
[C---:B------:R-:W-:Y:S02]  /*f720*/  FMUL.FTZ R54, R2.reuse, R54 ;  /* 0x0000003602367220 */ /* 0x040fe40000410000 */
[C---:B------:R-:W-:Y:S01]  /*f730*/  FMUL.FTZ R10, R2.reuse, R110 ;  /* 0x0000006e020a7220 */ /* 0x040fe20000410000 */
[C---:B---3--:R-:W-:Y:S01]  /*f740*/  HMMA.16816.F32.BF16 R96, R16.reuse, R20, R96 ;  /* 0x000000141060723c */ /* 0x048fe20000041860 */
[----:B------:R-:W-:Y:S03]  /*f750*/  MUFU.EX2 R150, R150 ;  /* 0x0000009600967308 */ /* 0x000fe60000000800 */
[----:B------:R-:W-:Y:S02]  /*f760*/  FFMA.FTZ R110, R37, c[0x0][0x2d0], -R118 ;  /* 0x0000b400256e7a23 */ /* 0x000fe40000010876 */
[----:B------:R-:W-:Y:S01]  /*f770*/  LDSM.16.MT88.4 R36, [R208+0x900] ;  /* 0x00090000d024783b */ /* 0x000fe20000004200 */
[C---:B------:R-:W-:Y:S01]  /*f780*/  FMUL.FTZ R11, R2.reuse, R111 ;  /* 0x0000006f020b7220 */ /* 0x040fe20000410000 */
[C---:B------:R-:W-:Y:S03]  /*f790*/  HMMA.16816.F32.BF16 R100, R16.reuse, R22, R100 ;  /* 0x000000161064723c */ /* 0x040fe60000041864 */
[----:B------:R-:W-:Y:S01]  /*f7a0*/  MUFU.EX2 R110, R110 ;  /* 0x0000006e006e7308 */ /* 0x000fe20000000800 */
[----:B------:R-:W-:Y:S02]  /*f7b0*/  FMUL.FTZ R55, R2, R55 ;  /* 0x0000003702377220 */ /* 0x000fe40000410000 */
[----:B------:R-:W2:Y:S01]  /*f7c0*/  LDSM.16.MT88.4 R20, [R208+0x3100] ;  /* 0x00310000d014783b */ /* 0x000ea20000004200 */
[----:B------:R-:W-:Y:S01]  /*f7d0*/  FFMA.FTZ R109, R131, c[0x0][0x2d0], -R46 ;  /* 0x0000b400836d7a23 */ /* 0x000fe2000001082e */
[C---:B-1----:R-:W-:Y:S04]  /*f7e0*/  HMMA.16816.F32.BF16 R8, R16.reuse, R24, R8 ;  /* 0x000000181008723c */ /* 0x042fe80000041808 */
[----:B------:R-:W-:Y:S01]  /*f7f0*/  FFMA.FTZ R131, R33, c[0x0][0x2d0], -R118 ;  /* 0x0000b40021837a23 */ /* 0x000fe20000010876 */
[----:B------:R-:W1:Y:S01]  /*f800*/  MUFU.EX2 R109, R109 ;  /* 0x0000006d006d7308 */ /* 0x000e620000000800 */
[----:B------:R-:W-:Y:S01]  /*f810*/  LDSM.16.MT88.4 R32, [R209+0x900] ;  /* 0x00090000d120783b */ /* 0x000fe20000004200 */
[----:B------:R-:W-:Y:S01]  /*f820*/  FFMA.FTZ R46, R44, c[0x0][0x2d0], -R46 ;  /* 0x0000b4002c2e7a23 */ /* 0x000fe2000001082e */
[C---:B------:R-:W-:Y:S04]  /*f830*/  HMMA.16816.F32.BF16 R104, R16.reuse, R26, R104 ;  /* 0x0000001a1068723c */ /* 0x040fe80000041868 */
[C---:B------:R-:W-:Y:S02]  /*f840*/  FMUL.FTZ R58, R2.reuse, R58 ;  /* 0x0000003a023a7220 */ /* 0x040fe40000410000 */
[----:B------:R-:W3:Y:S01]  /*f850*/  LDSM.16.MT88.4 R24, [R212+0x900] ;  /* 0x00090000d418783b */ /* 0x000ee20000004200 */
[----:B------:R4:W-:Y:S01]  /*f860*/  MUFU.EX2 R121, R46 ;  /* 0x0000002e00797308 */ /* 0x0009e20000000800 */
[C---:B------:R-:W-:Y:S04]  /*f870*/  HMMA.16816.F32.BF16 R52, R16.reuse, R28, R52 ;  /* 0x0000001c1034723c */ /* 0x040fe80000041834 */
[C---:B------:R-:W-:Y:S02]  /*f880*/  FMUL.FTZ R59, R2.reuse, R59 ;  /* 0x0000003b023b7220 */ /* 0x040fe40000410000 */
[--C-:B------:R-:W-:Y:S02]  /*f890*/  FFMA.FTZ R108, R247, c[0x0][0x2d0], -R118.reuse ;  /* 0x0000b400f76c7a23 */ /* 0x100fe40000010876 */
[--C-:B------:R-:W-:Y:S01]  /*f8a0*/  FFMA.FTZ R111, R243, c[0x0][0x2d0], -R118.reuse ;  /* 0x0000b400f36f7a23 */ /* 0x100fe20000010876 */
[----:B------:R-:W5:Y:S02]  /*f8b0*/  MUFU.EX2 R131, R131 ;  /* 0x0000008300837308 */ /* 0x000f640000000800 */
[C---:B------:R-:W-:Y:S01]  /*f8c0*/  HMMA.16816.F32.BF16 R56, R16.reuse, R30, R56 ;  /* 0x0000001e1038723c */ /* 0x040fe20000041838 */
[----:B------:R-:W3:Y:S02]  /*f8d0*/  LDSM.16.MT88.4 R28, [R210+0x900] ;  /* 0x00090000d21c783b */ /* 0x000ee40000004200 */
[C---:B------:R-:W-:Y:S02]  /*f8e0*/  FMUL.FTZ R62, R2.reuse, R62 ;  /* 0x0000003e023e7220 */ /* 0x040fe40000410000 */
[C---:B------:R-:W-:Y:S02]  /*f8f0*/  FMUL.FTZ R63, R2.reuse, R63 ;  /* 0x0000003f023f7220 */ /* 0x040fe40000410000 */
[C---:B------:R-:W-:Y:S01]  /*f900*/  FMUL.FTZ R66, R2.reuse, R66 ;  /* 0x0000004202427220 */ /* 0x040fe20000410000 */
[----:B------:R-:W-:Y:S01]  /*f910*/  MUFU.EX2 R108, R108 ;  /* 0x0000006c006c7308 */ /* 0x000fe20000000800 */
[----:B------:R-:W-:Y:S03]  /*f920*/  FMUL.FTZ R67, R2, R67 ;  /* 0x0000004302437220 */ /* 0x000fe60000410000 */
[C---:B--2---:R-:W-:Y:S01]  /*f930*/  HMMA.16816.F32.BF16 R60, R16.reuse, R20, R60 ;  /* 0x00000014103c723c */ /* 0x044fe2000004183c */
[----:B----4-:R-:W-:Y:S02]  /*f940*/  LDSM.16.MT88.4 R44, [R209+0x2900] ;  /* 0x00290000d12c783b */ /* 0x010fe40000004200 */
[--C-:B------:R-:W-:Y:S02]  /*f950*/  FFMA.FTZ R134, R241, c[0x0][0x2d0], -R118.reuse ;  /* 0x0000b400f1867a23 */ /* 0x100fe40000010876 */
[--C-:B------:R-:W-:Y:S01]  /*f960*/  FFMA.FTZ R155, R237, c[0x0][0x2d0], -R118.reuse ;  /* 0x0000b400ed9b7a23 */ /* 0x100fe20000010876 */
[----:B------:R-:W2:Y:S01]  /*f970*/  MUFU.EX2 R111, R111 ;  /* 0x0000006f006f7308 */ /* 0x000ea20000000800 */
[--C-:B------:R-:W-:Y:S01]  /*f980*/  FFMA.FTZ R136, R235, c[0x0][0x2d0], -R118.reuse ;  /* 0x0000b400eb887a23 */ /* 0x100fe20000010876 */
[----:B------:R-:W-:Y:S01]  /*f990*/  HMMA.16816.F32.BF16 R64, R16, R22, R64 ;  /* 0x000000161040723c */ /* 0x000fe20000041840 */
[----:B------:R-:W4:Y:S03]  /*f9a0*/  LDSM.16.MT88.4 R20, [R212+0x3900] ;  /* 0x00390000d414783b */ /* 0x000f260000004200 */
[--C-:B------:R-:W-:Y:S02]  /*f9b0*/  FFMA.FTZ R157, R157, c[0x0][0x2d0], -R118.reuse ;  /* 0x0000b4009d9d7a23 */ /* 0x100fe40000010876 */
[--C-:B------:R-:W-:Y:S01]  /*f9c0*/  FFMA.FTZ R142, R231, c[0x0][0x2d0], -R118.reuse ;  /* 0x0000b400e78e7a23 */ /* 0x100fe20000010876 */
[----:B------:R-:W-:Y:S01]  /*f9d0*/  F2FP.BF16.PACK_AB R16, R122, R119 ;  /* 0x000000777a10723e */ /* 0x000fe200000010ff */
[----:B------:R-:W-:Y:S01]  /*f9e0*/  MUFU.EX2 R134, R134 ;  /* 0x0000008600867308 */ /* 0x000fe20000000800 */
[----:B-1----:R-:W-:Y:S03]  /*f9f0*/  F2FP.BF16.PACK_AB R18, R109, R128 ;  /* 0x000000806d12723e */ /* 0x002fe600000010ff */
[----:B-----5:R-:W-:Y:S01]  /*fa00*/  F2FP.BF16.PACK_AB R19, R131, R110 ;  /* 0x0000006e8313723e */ /* 0x020fe200000010ff */
[--C-:B------:R-:W-:Y:S02]  /*fa10*/  FFMA.FTZ R167, R167, c[0x0][0x2d0], -R118.reuse ;  /* 0x0000b400a7a77a23 */ /* 0x100fe40000010876 */
[--C-:B------:R-:W-:Y:S02]  /*fa20*/  FFMA.FTZ R148, R165, c[0x0][0x2d0], -R118.reuse ;  /* 0x0000b400a5947a23 */ /* 0x100fe40000010876 */
[--C-:B------:R-:W-:Y:S01]  /*fa30*/  FFMA.FTZ R161, R161, c[0x0][0x2d0], -R118.reuse ;  /* 0x0000b400a1a17a23 */ /* 0x100fe20000010876 */
[----:B------:R-:W1:Y:S01]  /*fa40*/  MUFU.EX2 R155, R155 ;  /* 0x0000009b009b7308 */ /* 0x000e620000000800 */
[--C-:B------:R-:W-:Y:S02]  /*fa50*/  FFMA.FTZ R151, R151, c[0x0][0x2d0], -R118.reuse ;  /* 0x0000b40097977a23 */ /* 0x100fe40000010876 */
[--C-:B------:R-:W-:Y:S01]  /*fa60*/  FFMA.FTZ R154, R139, c[0x0][0x2d0], -R118.reuse ;  /* 0x0000b4008b9a7a23 */ /* 0x100fe20000010876 */
[----:B--2---:R-:W-:Y:S01]  /*fa70*/  F2FP.BF16.PACK_AB R17, R111, R108 ;  /* 0x0000006c6f11723e */ /* 0x004fe200000010ff */
[--C-:B------:R-:W-:Y:S02]  /*fa80*/  FFMA.FTZ R135, R135, c[0x0][0x2d0], -R118.reuse ;  /* 0x0000b40087877a23 */ /* 0x100fe40000010876 */
[--C-:B------:R-:W-:Y:S02]  /*fa90*/  FFMA.FTZ R129, R129, c[0x0][0x2d0], -R118.reuse ;  /* 0x0000b40081817a23 */ /* 0x100fe40000010876 */
[----:B------:R-:W-:Y:S01]  /*faa0*/  FFMA.FTZ R118, R13, c[0x0][0x2d0], -R118 ;  /* 0x0000b4000d767a23 */ /* 0x000fe20000010876 */
[----:B------:R-:W-:Y:S01]  /*fab0*/  MUFU.EX2 R136, R136 ;  /* 0x0000008800887308 */ /* 0x000fe20000000800 */
[C---:B---3--:R-:W-:Y:S03]  /*fac0*/  HMMA.16816.F32.BF16 R4, R16.reuse, R24, R4 ;  /* 0x000000181004723c */ /* 0x048fe60000041804 */
[----:B------:R-:W-:Y:S02]  /*fad0*/  FFMA.FTZ R48, R3, R228, R48 ;  /* 0x000000e403307223 */ /* 0x000fe40000010030 */
[----:B------:R-:W-:Y:S02]  /*fae0*/  FFMA.FTZ R117, R2, R227, R117 ;  /* 0x000000e302757223 */ /* 0x000fe40000010075 */
[----:B------:R-:W-:Y:S01]  /*faf0*/  FADD.FTZ R15, R15, R48 ;  /* 0x000000300f0f7221 */ /* 0x000fe20000010000 */
[C---:B------:R-:W-:Y:S01]  /*fb00*/  HMMA.16816.F32.BF16 R68, R16.reuse, R26, R68 ;  /* 0x0000001a1044723c */ /* 0x040fe20000041844 */
[----:B------:R-:W2:Y:S01]  /*fb10*/  LDSM.16.MT88.4 R24, [R210+0x3900] ;  /* 0x00390000d218783b */ /* 0x000ea20000004200 */
[----:B------:R-:W3:Y:S02]  /*fb20*/  MUFU.EX2 R157, R157 ;  /* 0x0000009d009d7308 */ /* 0x000ee40000000800 */
[----:B------:R-:W-:Y:S02]  /*fb30*/  FADD.FTZ R116, R116, R117 ;  /* 0x0000007574747221 */ /* 0x000fe40000010000 */
[----:B------:R-:W-:Y:S02]  /*fb40*/  FADD.FTZ R14, R14, R15 ;  /* 0x0000000f0e0e7221 */ /* 0x000fe40000010000 */
[C---:B------:R-:W-:Y:S04]  /*fb50*/  HMMA.16816.F32.BF16 R72, R16.reuse, R28, R72 ;  /* 0x0000001c1048723c */ /* 0x040fe80000041848 */
[----:B------:R-:W-:Y:S01]  /*fb60*/  MUFU.EX2 R142, R142 ;  /* 0x0000008e008e7308 */ /* 0x000fe20000000800 */
[----:B------:R-:W-:Y:S02]  /*fb70*/  FADD.FTZ R3, R51, R116 ;  /* 0x0000007433037221 */ /* 0x000fe40000010000 */
[----:B------:R-:W-:Y:S01]  /*fb80*/  FADD.FTZ R14, R49, R14 ;  /* 0x0000000e310e7221 */ /* 0x000fe20000010000 */
[C---:B------:R-:W-:Y:S01]  /*fb90*/  HMMA.16816.F32.BF16 R76, R16.reuse, R30, R76 ;  /* 0x0000001e104c723c */ /* 0x040fe2000004184c */
[----:B------:R-:W5:Y:S03]  /*fba0*/  LDSM.16.MT88.4 R28, [R209+0x3900] ;  /* 0x00390000d11c783b */ /* 0x000f660000004200 */
[----:B------:R-:W-:Y:S02]  /*fbb0*/  FADD.FTZ R3, R50, R3 ;  /* 0x0000000332037221 */ /* 0x000fe40000010000 */
[----:B------:R-:W1:Y:S01]  /*fbc0*/  MUFU.EX2 R167, R167 ;  /* 0x000000a700a77308 */ /* 0x000e620000000800 */
[----:B------:R-:W-:Y:S01]  /*fbd0*/  FADD.FTZ R119, R119, R14 ;  /* 0x0000000e77777221 */ /* 0x000fe20000010000 */
[C---:B------:R-:W-:Y:S04]  /*fbe0*/  HMMA.16816.F32.BF16 R80, R16.reuse, R32, R80 ;  /* 0x000000201050723c */ /* 0x040fe80000041850 */
[----:B------:R-:W-:Y:S02]  /*fbf0*/  FADD.FTZ R108, R108, R3 ;  /* 0x000000036c6c7221 */ /* 0x000fe40000010000 */
[----:B------:R-:W-:Y:S02]  /*fc00*/  FADD.FTZ R119, R122, R119 ;  /* 0x000000777a777221 */ /* 0x000fe40000010000 */
[C---:B------:R-:W-:Y:S01]  /*fc10*/  HMMA.16816.F32.BF16 R84, R16.reuse, R34, R84 ;  /* 0x000000221054723c */ /* 0x040fe20000041854 */
[----:B------:R-:W1:Y:S01]  /*fc20*/  LDSM.16.MT88.4 R32, [R208+0x3900] ;  /* 0x00390000d020783b */ /* 0x000e620000004200 */
[----:B------:R-:W-:Y:S02]  /*fc30*/  MUFU.EX2 R148, R148 ;  /* 0x0000009400947308 */ /* 0x000fe40000000800 */
[----:B------:R-:W-:Y:S02]  /*fc40*/  FADD.FTZ R111, R111, R108 ;  /* 0x0000006c6f6f7221 */ /* 0x000fe40000010000 */
[----:B------:R-:W-:Y:S02]  /*fc50*/  FADD.FTZ R128, R128, R119 ;  /* 0x0000007780807221 */ /* 0x000fe40000010000 */
[C---:B------:R-:W-:Y:S04]  /*fc60*/  HMMA.16816.F32.BF16 R88, R16.reuse, R36, R88 ;  /* 0x000000241058723c */ /* 0x040fe80000041858 */
[----:B------:R-:W1:Y:S01]  /*fc70*/  MUFU.EX2 R161, R161 ;  /* 0x000000a100a17308 */ /* 0x000e620000000800 */
[----:B------:R-:W-:Y:S02]  /*fc80*/  FADD.FTZ R110, R110, R111 ;  /* 0x0000006f6e6e7221 */ /* 0x000fe40000010000 */
[----:B------:R-:W-:Y:S01]  /*fc90*/  FADD.FTZ R128, R109, R128 ;  /* 0x000000806d807221 */ /* 0x000fe20000010000 */
[C---:B------:R-:W-:Y:S01]  /*fca0*/  HMMA.16816.F32.BF16 R92, R16.reuse, R38, R92 ;  /* 0x00000026105c723c */ /* 0x040fe2000004185c */
[----:B------:R-:W-:Y:S03]  /*fcb0*/  LDSM.16.MT88.4 R36, [R208+0x4100] ;  /* 0x00410000d024783b */ /* 0x000fe60000004200 */
[----:B------:R-:W-:Y:S02]  /*fcc0*/  FADD.FTZ R131, R131, R110 ;  /* 0x0000006e83837221 */ /* 0x000fe40000010000 */
[----:B------:R-:W1:Y:S01]  /*fcd0*/  MUFU.EX2 R143, R143 ;  /* 0x0000008f008f7308 */ /* 0x000e620000000800 */
[----:B------:R-:W-:Y:S01]  /*fce0*/  IMAD.MOV.U32 R3, RZ, RZ, R0 ;  /* 0x000000ffff037224 */ /* 0x000fe200078e0000 */
[C---:B----4-:R-:W-:Y:S08]  /*fcf0*/  HMMA.16816.F32.BF16 R96, R16.reuse, R20, R96 ;  /* 0x000000141060723c */ /* 0x050ff00000041860 */
[C---:B------:R-:W-:Y:S01]  /*fd00*/  HMMA.16816.F32.BF16 R100, R16.reuse, R22, R100 ;  /* 0x000000161064723c */ /* 0x040fe20000041864 */
[----:B------:R-:W4:Y:S01]  /*fd10*/  LDSM.16.MT88.4 R20, [R212+0x1100] ;  /* 0x00110000d414783b */ /* 0x000f220000004200 */
[----:B------:R-:W-:Y:S06]  /*fd20*/  MUFU.EX2 R137, R137 ;  /* 0x0000008900897308 */ /* 0x000fec0000000800 */
[C---:B--2---:R-:W-:Y:S04]  /*fd30*/  HMMA.16816.F32.BF16 R8, R16.reuse, R24, R8 ;  /* 0x000000181008723c */ /* 0x044fe80000041808 */
[----:B------:R-:W2:Y:S04]  /*fd40*/  MUFU.EX2 R152, R152 ;  /* 0x0000009800987308 */ /* 0x000ea80000000800 */
[C---:B------:R-:W-:Y:S01]  /*fd50*/  HMMA.16816.F32.BF16 R104, R16.reuse, R26, R104 ;  /* 0x0000001a1068723c */ /* 0x040fe20000041868 */
[----:B------:R-:W2:Y:S05]  /*fd60*/  LDSM.16.MT88.4 R24, [R210+0x1100] ;  /* 0x00110000d218783b */ /* 0x000eaa0000004200 */
[----:B------:R-:W-:Y:S02]  /*fd70*/  MUFU.EX2 R151, R151 ;  /* 0x0000009700977308 */ /* 0x000fe40000000800 */
[C---:B-----5:R-:W-:Y:S08]  /*fd80*/  HMMA.16816.F32.BF16 R52, R16.reuse, R28, R52 ;  /* 0x0000001c1034723c */ /* 0x060ff00000041834 */
[C---:B------:R-:W-:Y:S01]  /*fd90*/  HMMA.16816.F32.BF16 R56, R16.reuse, R30, R56 ;  /* 0x0000001e1038723c */ /* 0x040fe20000041838 */
[----:B------:R-:W5:Y:S01]  /*fda0*/  LDSM.16.MT88.4 R28, [R209+0x1100] ;  /* 0x00110000d11c783b */ /* 0x000f620000004200 */
[----:B------:R-:W2:Y:S06]  /*fdb0*/  MUFU.EX2 R154, R154 ;  /* 0x0000009a009a7308 */ /* 0x000eac0000000800 */
[C---:B-1----:R-:W-:Y:S04]  /*fdc0*/  HMMA.16816.F32.BF16 R60, R16.reuse, R32, R60 ;  /* 0x00000020103c723c */ /* 0x042fe8000004183c */
[----:B------:R-:W-:Y:S04]  /*fdd0*/  MUFU.EX2 R135, R135 ;  /* 0x0000008700877308 */ /* 0x000fe80000000800 */
[----:B------:R-:W-:Y:S01]  /*fde0*/  HMMA.16816.F32.BF16 R64, R16, R34, R64 ;  /* 0x000000221040723c */ /* 0x000fe20000041840 */
[----:B------:R-:W1:Y:S05]  /*fdf0*/  LDSM.16.MT88.4 R32, [R208+0x1100] ;  /* 0x00110000d020783b */ /* 0x000e6a0000004200 */
[----:B------:R-:W1:Y:S01]  /*fe00*/  MUFU.EX2 R156, R156 ;  /* 0x0000009c009c7308 */ /* 0x000e620000000800 */
[----:B------:R-:W-:Y:S01]  /*fe10*/  F2FP.BF16.PACK_AB R16, R130, R141 ;  /* 0x0000008d8210723e */ /* 0x000fe200000010ff */
[----:B------:R-:W-:Y:S01]  /*fe20*/  FADD.FTZ R141, R141, R128 ;  /* 0x000000808d8d7221 */ /* 0x000fe20000010000 */
[----:B------:R-:W-:Y:S03]  /*fe30*/  F2FP.BF16.PACK_AB R18, R149, R132 ;  /* 0x000000849512723e */ /* 0x000fe600000010ff */
[----:B------:R-:W-:Y:S01]  /*fe40*/  F2FP.BF16.PACK_AB R17, R155, R134 ;  /* 0x000000869b11723e */ /* 0x000fe200000010ff */
[----:B------:R-:W-:Y:S01]  /*fe50*/  FADD.FTZ R134, R134, R131 ;  /* 0x0000008386867221 */ /* 0x000fe20000010000 */
[----:B---3--:R-:W-:Y:S01]  /*fe60*/  F2FP.BF16.PACK_AB R19, R157, R136 ;  /* 0x000000889d13723e */ /* 0x008fe200000010ff */
[----:B------:R-:W-:Y:S01]  /*fe70*/  FADD.FTZ R141, R130, R141 ;  /* 0x0000008d828d7221 */ /* 0x000fe20000010000 */
[----:B------:R-:W-:Y:S01]  /*fe80*/  MUFU.EX2 R123, R123 ;  /* 0x0000007b007b7308 */ /* 0x000fe20000000800 */
[----:B------:R-:W-:Y:S02]  /*fe90*/  FADD.FTZ R155, R155, R134 ;  /* 0x000000869b9b7221 */ /* 0x000fe40000010000 */
[----:B------:R-:W-:Y:S02]  /*fea0*/  FADD.FTZ R132, R132, R141 ;  /* 0x0000008d84847221 */ /* 0x000fe40000010000 */
[C---:B----4-:R-:W-:Y:S03]  /*feb0*/  HMMA.16816.F32.BF16 R4, R16.reuse, R20, R4 ;  /* 0x000000141004723c */ /* 0x050fe60000041804 */
[----:B------:R-:W-:Y:S02]  /*fec0*/  FADD.FTZ R136, R136, R155 ;  /* 0x0000009b88887221 */ /* 0x000fe40000010000 */
[----:B------:R-:W3:Y:S01]  /*fed0*/  MUFU.EX2 R158, R158 ;  /* 0x0000009e009e7308 */ /* 0x000ee20000000800 */
[----:B------:R-:W-:Y:S02]  /*fee0*/  FADD.FTZ R149, R149, R132 ;  /* 0x0000008495957221 */ /* 0x000fe40000010000 */
[C---:B------:R-:W-:Y:S01]  /*fef0*/  HMMA.16816.F32.BF16 R68, R16.reuse, R22, R68 ;  /* 0x000000161044723c */ /* 0x040fe20000041844 */
[----:B------:R-:W4:Y:S03]  /*ff00*/  LDSM.16.MT88.4 R20, [R212+0x4100] ;  /* 0x00410000d414783b */ /* 0x000f260000004200 */
[----:B------:R-:W-:Y:S03]  /*ff10*/  FADD.FTZ R157, R157, R136 ;  /* 0x000000889d9d7221 */ /* 0x000fe60000010000 */
[----:B------:R-:W1:Y:S01]  /*ff20*/  MUFU.EX2 R120, R120 ;  /* 0x0000007800787308 */ /* 0x000e620000000800 */
[C---:B--2---:R-:W-:Y:S08]  /*ff30*/  HMMA.16816.F32.BF16 R72, R16.reuse, R24, R72 ;  /* 0x000000181048723c */ /* 0x044ff00000041848 */
[C---:B------:R-:W-:Y:S01]  /*ff40*/  HMMA.16816.F32.BF16 R76, R16.reuse, R26, R76 ;  /* 0x0000001a104c723c */ /* 0x040fe2000004184c */
[----:B------:R-:W2:Y:S01]  /*ff50*/  LDSM.16.MT88.4 R24, [R210+0x4100] ;  /* 0x00410000d218783b */ /* 0x000ea20000004200 */
[----:B------:R-:W-:Y:S06]  /*ff60*/  MUFU.EX2 R129, R129 ;  /* 0x0000008100817308 */ /* 0x000fec0000000800 */
[C---:B-----5:R-:W-:Y:S04]  /*ff70*/  HMMA.16816.F32.BF16 R80, R16.reuse, R28, R80 ;  /* 0x0000001c1050723c */ /* 0x060fe80000041850 */
[----:B------:R-:W5:Y:S04]  /*ff80*/  MUFU.EX2 R160, R160 ;  /* 0x000000a000a07308 */ /* 0x000f680000000800 */
[C---:B------:R-:W-:Y:S01]  /*ff90*/  HMMA.16816.F32.BF16 R84, R16.reuse, R30, R84 ;  /* 0x0000001e1054723c */ /* 0x040fe20000041854 */
[----:B------:R-:W3:Y:S05]  /*ffa0*/  LDSM.16.MT88.4 R28, [R209+0x4100] ;  /* 0x00410000d11c783b */ /* 0x000eea0000004200 */
[----:B------:R-:W-:Y:S02]  /*ffb0*/  MUFU.EX2 R133, R133 ;  /* 0x0000008500857308 */ /* 0x000fe40000000800 */
[C---:B-1----:R-:W-:Y:S08]  /*ffc0*/  HMMA.16816.F32.BF16 R88, R16.reuse, R32, R88 ;  /* 0x000000201058723c */ /* 0x042ff00000041858 */
[C---:B------:R-:W-:Y:S01]  /*ffd0*/  HMMA.16816.F32.BF16 R92, R16.reuse, R34, R92 ;  /* 0x00000022105c723c */ /* 0x040fe2000004185c */
[----:B------:R-:W1:Y:S01]  /*ffe0*/  LDSM.16.MT88.4 R32, [R212+0x1900] ;  /* 0x00190000d420783b */ /* 0x000e620000004200 */
[----:B------:R-:W1:Y:S06]  /*fff0*/  MUFU.EX2 R118, R118 ;  /* 0x0000007600767308 */ /* 0x000e6c0000000800 */
[C---:B----4-:R-:W-:Y:S08]  /*10000*/  HMMA.16816.F32.BF16 R96, R16.reuse, R20, R96 ;  /* 0x000000141060723c */ /* 0x050ff00000041860 */
        /* <DEDUP_REMOVED lines=20> */
[C---:B-1----:R-:W-:Y:S03]  /*10150*/  HMMA.16816.F32.BF16 R4, R16.reuse, R32, R4 ;  /* 0x000000201004723c */ /* 0x042fe60000041804 */
[----:B------:R-:W-:Y:S02]  /*10160*/  FADD.FTZ R2, R148, R167 ;  /* 0x000000a794027221 */ /* 0x000fe40000010000 */
[----:B------:R-:W-:Y:S02]  /*10170*/  FADD.FTZ R163, R163, R140 ;  /* 0x0000008ca3a37221 */ /* 0x000fe40000010000 */
[----:B------:R-:W-:Y:S01]  /*10180*/  FADD.FTZ R2, R161, R2 ;  /* 0x00000002a1027221 */ /* 0x000fe20000010000 */
[C---:B------:R-:W-:Y:S01]  /*10190*/  HMMA.16816.F32.BF16 R68, R16.reuse, R34, R68 ;  /* 0x000000221044723c */ /* 0x040fe20000041844 */
[----:B------:R-:W1:Y:S07]  /*101a0*/  LDSM.16.MT88.4 R32, [R212+0x4900] ;  /* 0x00490000d420783b */ /* 0x000e6e0000004200 */
        /* <DEDUP_REMOVED lines=11> */
[----:B------:R-:W-:Y:S07]  /*10260*/  LDSM.16.MT88.4 R32, [R208+0x2100] ;  /* 0x00210000d020783b */ /* 0x000fee0000004200 */
[C---:B----4-:R-:W-:Y:S08]  /*10270*/  HMMA.16816.F32.BF16 R8, R16.reuse, R20, R8 ;  /* 0x000000141008723c */ /* 0x050ff00000041808 */
        /* <DEDUP_REMOVED lines=14> */
[----:B------:R-:W-:Y:S01]  /*10360*/  FADD.FTZ R150, R143, R150 ;  /* 0x000000968f967221 */ /* 0x000fe20000010000 */
[----:B------:R-:W-:Y:S01]  /*10370*/  IADD3 R2, R168, -0x1, RZ ;  /* 0xffffffffa8027810 */ /* 0x000fe20007ffe0ff */
        /* <DEDUP_REMOVED lines=8> */
[----:B------:R-:W-:Y:S02]  /*10400*/  IMAD.MOV.U32 R168, RZ, RZ, R2 ;  /* 0x000000ffffa87224 */ /* 0x000fe400078e0002 */
[----:B------:R-:W-:Y:S02]  /*10410*/  IMAD.MOV.U32 R2, RZ, RZ, R12 ;  /* 0x000000ffff027224 */ /* 0x000fe400078e000c */
[C---:B---3--:R-:W-:Y:S08]  /*10420*/  HMMA.16816.F32.BF16 R72, R16.reuse, R28, R72 ;  /* 0x0000001c1048723c */ /* 0x048ff00000041848 */
        /* <DEDUP_REMOVED lines=12> */
[C---:B------:R-:W-:Y:S08]  /*104f0*/  HMMA.16816.F32.BF16 R104, R16.reuse, R30, R104 ;  /* 0x0000001e1068723c */ /* 0x040ff00000041868 */
[C---:B------:R-:W-:Y:S08]  /*10500*/  HMMA.16816.F32.BF16 R52, R16.reuse, R36, R52 ;  /* 0x000000241034723c */ /* 0x040ff00000041834 */
[C---:B------:R-:W-:Y:S08]  /*10510*/  HMMA.16816.F32.BF16 R56, R16.reuse, R38, R56 ;  /* 0x000000261038723c */ /* 0x040ff00000041838 */
[C---:B-1----:R-:W-:Y:S08]  /*10520*/  HMMA.16816.F32.BF16 R60, R16.reuse, R20, R60 ;  /* 0x00000014103c723c */ /* 0x042ff0000004183c */
[----:B------:R-:W-:Y:S01]  /*10530*/  HMMA.16816.F32.BF16 R64, R16, R22, R64 ;  /* 0x000000161040723c */ /* 0x000fe20000041840 */
[----:B------:R-:W1:Y:S06]  /*10540*/  LDSM.16.MT88.4 R20, [R212+0x5900] ;  /* 0x00590000d414783b */ /* 0x000e6c0000004200 */
[----:B------:R-:W-:Y:S01]  /*10550*/  F2FP.BF16.PACK_AB R16, R158, R123 ;  /* 0x0000007b9e10723e */ /* 0x000fe200000010ff */
[----:B------:R-:W-:Y:S01]  /*10560*/  FADD.FTZ R123, R123, R152 ;  /* 0x000000987b7b7221 */ /* 0x000fe20000010000 */
[----:B------:R-:W-:Y:S03]  /*10570*/  F2FP.BF16.PACK_AB R18, R121, R120 ;  /* 0x000000787912723e */ /* 0x000fe600000010ff */
[----:B-----5:R-:W-:Y:S01]  /*10580*/  F2FP.BF16.PACK_AB R17, R160, R129 ;  /* 0x00000081a011723e */ /* 0x020fe200000010ff */
[----:B------:R-:W-:Y:S01]  /*10590*/  FADD.FTZ R129, R129, R156 ;  /* 0x0000009c81817221 */ /* 0x000fe20000010000 */
[----:B------:R-:W-:Y:S01]  /*105a0*/  F2FP.BF16.PACK_AB R19, R118, R133 ;  /* 0x000000857613723e */ /* 0x000fe200000010ff */
[----:B------:R-:W-:Y:S02]  /*105b0*/  FADD.FTZ R123, R158, R123 ;  /* 0x0000007b9e7b7221 */ /* 0x000fe40000010000 */
[----:B------:R-:W-:Y:S02]  /*105c0*/  FADD.FTZ R160, R160, R129 ;  /* 0x00000081a0a07221 */ /* 0x000fe40000010000 */
[----:B------:R-:W-:Y:S02]  /*105d0*/  FADD.FTZ R120, R120, R123 ;  /* 0x0000007b78787221 */ /* 0x000fe40000010000 */
[C---:B----4-:R-:W-:Y:S01]  /*105e0*/  HMMA.16816.F32.BF16 R112, R16.reuse, R32, R4 ;  /* 0x000000201070723c */ /* 0x050fe20000041804 */
[----:B------:R-:W3:Y:S02]  /*105f0*/  LDSM.16.MT88.4 R4, [R210+0x5900] ;  /* 0x00590000d204783b */ /* 0x000ee40000004200 */
[----:B------:R-:W-:Y:S02]  /*10600*/  FADD.FTZ R133, R133, R160 ;  /* 0x000000a085857221 */ /* 0x000fe40000010000 */
[----:B------:R-:W-:Y:S02]  /*10610*/  FADD.FTZ R228, R121, R120 ;  /* 0x0000007879e47221 */ /* 0x000fe40000010000 */
[----:B------:R-:W-:Y:S01]  /*10620*/  FADD.FTZ R227, R118, R133 ;  /* 0x0000008576e37221 */ /* 0x000fe20000010000 */
[C---:B------:R-:W-:Y:S08]  /*10630*/  HMMA.16816.F32.BF16 R68, R16.reuse, R34, R68 ;  /* 0x000000221044723c */ /* 0x040ff00000041844 */
[C---:B------:R-:W-:Y:S08]  /*10640*/  HMMA.16816.F32.BF16 R72, R16.reuse, R40, R72 ;  /* 0x000000281048723c */ /* 0x040ff00000041848 */
[C---:B------:R-:W-:Y:S08]  /*10650*/  HMMA.16816.F32.BF16 R76, R16.reuse, R42, R76 ;  /* 0x0000002a104c723c */ /* 0x040ff0000004184c */
[C---:B------:R-:W-:Y:S08]  /*10660*/  HMMA.16816.F32.BF16 R80, R16.reuse, R44, R80 ;  /* 0x0000002c1050723c */ /* 0x040ff00000041850 */
[C---:B------:R-:W-:Y:S08]  /*10670*/  HMMA.16816.F32.BF16 R84, R16.reuse, R46, R84 ;  /* 0x0000002e1054723c */ /* 0x040ff00000041854 */
[C---:B--2---:R-:W-:Y:S08]  /*10680*/  HMMA.16816.F32.BF16 R88, R16.reuse, R24, R88 ;  /* 0x000000181058723c */ /* 0x044ff00000041858 */
[C---:B------:R-:W-:Y:S01]  /*10690*/  HMMA.16816.F32.BF16 R92, R16.reuse, R26, R92 ;  /* 0x0000001a105c723c */ /* 0x040fe2000004185c */
[----:B------:R-:W2:Y:S07]  /*106a0*/  LDSM.16.MT88.4 R24, [R209+0x5900] ;  /* 0x00590000d118783b */ /* 0x000eae0000004200 */
[C---:B-1----:R-:W-:Y:S08]  /*106b0*/  HMMA.16816.F32.BF16 R96, R16.reuse, R20, R96 ;  /* 0x000000141060723c */ /* 0x042ff00000041860 */
[C---:B------:R-:W-:Y:S01]  /*106c0*/  HMMA.16816.F32.BF16 R100, R16.reuse, R22, R100 ;  /* 0x000000161064723c */ /* 0x040fe20000041864 */
[----:B------:R-:W1:Y:S07]  /*106d0*/  LDSM.16.MT88.4 R20, [R208+0x5900] ;  /* 0x00590000d014783b */ /* 0x000e6e0000004200 */
[C---:B---3--:R-:W-:Y:S08]  /*106e0*/  HMMA.16816.F32.BF16 R108, R16.reuse, R4, R8 ;  /* 0x00000004106c723c */ /* 0x048ff00000041808 */
[C---:B------:R-:W-:Y:S08]  /*106f0*/  HMMA.16816.F32.BF16 R104, R16.reuse, R6, R104 ;  /* 0x000000061068723c */ /* 0x040ff00000041868 */
[C---:B--2---:R-:W-:Y:S08]  /*10700*/  HMMA.16816.F32.BF16 R52, R16.reuse, R24, R52 ;  /* 0x000000181034723c */ /* 0x044ff00000041834 */
[C---:B------:R-:W-:Y:S08]  /*10710*/  HMMA.16816.F32.BF16 R56, R16.reuse, R26, R56 ;  /* 0x0000001a1038723c */ /* 0x040ff00000041838 */
[C---:B-1----:R-:W-:Y:S08]  /*10720*/  HMMA.16816.F32.BF16 R60, R16.reuse, R20, R60 ;  /* 0x00000014103c723c */ /* 0x042ff0000004183c */
[----:B------:R-:W-:Y:S01]  /*10730*/  HMMA.16816.F32.BF16 R64, R16, R22, R64 ;  /* 0x000000161040723c */ /* 0x000fe20000041840 */
[----:B------:R-:W-:-:S07]  /*10740*/  @P0 BRA `(.L_x_207) ;  /* 0xffffc17000000947 */ /* 0x000fce000383ffff */
.L_x_197:
[----:B------:R-:W1:Y:S01]  /*10750*/  SHFL.BFLY PT, R3, R228, 0x2, 0x1f ;  /* 0x0c401f00e4037f89 */ /* 0x000e6200000e0000 */
[----:B------:R-:W-:Y:S01]  /*10760*/  CS2R R4, SRZ ;  /* 0x0000000000047805 */ /* 0x000fe2000001ff00 */
[----:B------:R-:W-:-:S02]  /*10770*/  MOV R8, 0xff800000 ;  /* 0xff80000000087802 */ /* 0x000fc40000000f00 */
[----:B------:R-:W2:Y:S01]  /*10780*/  SHFL.BFLY PT, R2, R227, 0x2, 0x1f ;  /* 0x0c401f00e3027f89 */ /* 0x000ea200000e0000 */
[----:B------:R-:W-:Y:S01]  /*10790*/  PLOP3.LUT P2, PT, PT, PT, PT, 0x8, 0x0 ;  /* 0x000000000000781c */ /* 0x000fe20003f4e170 */
[----:B-1----:R-:W-:Y:S02]  /*107a0*/  FADD.FTZ R6, R3, R228 ;  /* 0x000000e403067221 */ /* 0x002fe40000010000 */
[----:B--2---:R-:W-:-:S03]  /*107b0*/  FADD.FTZ R7, R2, R227 ;  /* 0x000000e302077221 */ /* 0x004fc60000010000 */
[----:B------:R-:W1:Y:S04]  /*107c0*/  SHFL.BFLY PT, R3, R6, 0x1, 0x1f ;  /* 0x0c201f0006037f89 */ /* 0x000e6800000e0000 */
[----:B------:R-:W2:Y:S01]  /*107d0*/  SHFL.BFLY PT, R2, R7, 0x1, 0x1f ;  /* 0x0c201f0007027f89 */ /* 0x000ea200000e0000 */
[----:B-1----:R-:W-:Y:S02]  /*107e0*/  FADD.FTZ R3, R6, R3 ;  /* 0x0000000306037221 */ /* 0x002fe40000010000 */
[----:B--2---:R-:W-:-:S03]  /*107f0*/  FADD.FTZ R2, R7, R2 ;  /* 0x0000000207027221 */ /* 0x004fc60000010000 */
[----:B------:R-:W-:Y:S02]  /*10800*/  FSETP.NE.FTZ.AND P1, PT, R3, RZ, PT ;  /* 0x000000ff0300720b */ /* 0x000fe40003f35000 */
[----:B------:R-:W-:Y:S02]  /*10810*/  MOV R7, 0xff800000 ;  /* 0xff80000000077802 */ /* 0x000fe40000000f00 */
[----:B------:R-:W-:-:S09]  /*10820*/  FSETP.NE.FTZ.AND P0, PT, R2, RZ, PT ;  /* 0x000000ff0200720b */ /* 0x000fd20003f15000 */
[----:B------:R-:W1:Y:S01]  /*10830*/  @P1 MUFU.RCP R5, R3 ;  /* 0x0000000300051308 */ /* 0x000e620000001000 */
[----:B------:R-:W-:-:S03]  /*10840*/  @P1 MOV R10, 0x3f317218 ;  /* 0x3f317218000a1802 */ /* 0x000fc60000000f00 */
[----:B------:R-:W-:Y:S02]  /*10850*/  @P0 MOV R9, 0x3f317218 ;  /* 0x3f31721800090802 */ /* 0x000fe40000000f00 */
        /* <DEDUP_REMOVED lines=12> */
[----:B------:R-:W-:Y:S02]  /*10920*/  FMUL.FTZ R77, R5, R77 ;  /* 0x0000004d054d7220 */ /* 0x000fe40000410000 */
        /* <DEDUP_REMOVED lines=58> */
[----:B------:R-:W-:Y:S02]  /*10cd0*/  @P1 FFMA.FTZ R7, R10, R0, R3 ;  /* 0x000000000a071223 */ /* 0x000fe40000010003 */
[----:B------:R-:W-:Y:S02]  /*10ce0*/  @P0 FFMA.FTZ R8, R9, R12, R11 ;  /* 0x0000000c09080223 */ /* 0x000fe4000001000b */
.L_x_165:
[----:B------:R-:W-:Y:S01]  /*10cf0*/  USHF.R.S32.HI UR6, URZ, 0x1f, UR12 ;  /* 0x0000001f3f067899 */ /* 0x000fe2000801140c */
[----:B------:R-:W-:Y:S05]  /*10d00*/  @P2 BRA `(.L_x_208) ;  /* 0x0000114000002947 */ /* 0x000fea0003800000 */
[----:B------:R-:W1:Y:S01]  /*10d10*/  S2R R0, SR_TID.X ;  /* 0x0000000000007919 */ /* 0x000e620000002100 */
[----:B------:R-:W-:Y:S01]  /*10d20*/  ULDC.64 UR4, c[0x0][0x490] ;  /* 0x0001240000047ab9 */ /* 0x000fe20000000a00 */
[----:B------:R-:W-:Y:S01]  /*10d30*/  IMAD.MOV.U32 R14, RZ, RZ, c[0x0][0x4e8] ;  /* 0x00013a00ff0e7624 */ /* 0x000fe200078e00ff */
[----:B------:R-:W-:Y:S01]  /*10d40*/  UIMAD UR7, UR6, UR4, URZ ;  /* 0x00000004060772a4 */ /* 0x000fe2000f8e023f */
[----:B------:R-:W2:Y:S01]  /*10d50*/  S2R R22, SR_CTAID.Z ;  /* 0x0000000000167919 */ /* 0x000ea20000002700 */
[----:B------:R-:W-:Y:S01]  /*10d60*/  UIMAD.WIDE.U32 UR8, UR12, UR4, URZ ;  /* 0x000000040c0872a5 */ /* 0x000fe2000f8e003f */
[----:B------:R-:W-:Y:S01]  /*10d70*/  F2FP.BF16.PACK_AB R112, R113, R112 ;  /* 0x000000707170723e */ /* 0x000fe200000010ff */
[----:B------:R-:W-:Y:S01]  /*10d80*/  UIMAD UR7, UR12, UR5, UR7 ;  /* 0x000000050c0772a4 */ /* 0x000fe2000f8e0207 */
[----:B------:R-:W-:Y:S01]  /*10d90*/  ISETP.NE.AND P0, PT, R14, 0x1, PT ;  /* 0x000000010e00780c */ /* 0x000fe20003f05270 */
[----:B------:R-:W-:Y:S01]  /*10da0*/  BSSY B0, `(.L_x_209) ;  /* 0x00000da000007945 */ /* 0x000fe20003800000 */
[----:B------:R-:W-:Y:S01]  /*10db0*/  ULDC.64 UR4, c[0x0][0x3e8] ;  /* 0x0000fa0000047ab9 */ /* 0x000fe20000000a00 */
[----:B------:R-:W-:Y:S01]  /*10dc0*/  IMAD.U32 R25, RZ, RZ, UR9 ;  /* 0x00000009ff197e24 */ /* 0x000fe2000f8e00ff */
[----:B------:R-:W-:Y:S01]  /*10dd0*/  UIMAD UR6, UR6, UR4, URZ ;  /* 0x00000004060672a4 */ /* 0x000fe2000f8e023f */
[----:B------:R-:W-:Y:S01]  /*10de0*/  IMAD.U32 R24, RZ, RZ, UR8 ;  /* 0x00000008ff187e24 */ /* 0x000fe2000f8e00ff */
[----:B------:R-:W-:Y:S01]  /*10df0*/  UIMAD.WIDE.U32 UR10, UR12, UR4, URZ ;  /* 0x000000040c0a72a5 */ /* 0x000fe2000f8e003f */
[----:B------:R-:W-:Y:S01]  /*10e00*/  F2FP.BF16.PACK_AB R114, R115, R114 ;  /* 0x000000727372723e */ /* 0x000fe200000010ff */
[----:B------:R-:W-:Y:S01]  /*10e10*/  UIMAD UR5, UR12, UR5, UR6 ;  /* 0x000000050c0572a4 */ /* 0x000fe2000f8e0206 */
[----:B------:R-:W-:Y:S01]  /*10e20*/  F2FP.BF16.PACK_AB R68, R69, R68 ;  /* 0x000000444544723e */ /* 0x000fe200000010ff */
[----:B------:R-:W-:Y:S01]  /*10e30*/  UIADD3 UR7, UR9, UR7, URZ ;  /* 0x0000000709077290 */ /* 0x000fe2000fffe03f */
[----:B------:R-:W-:Y:S01]  /*10e40*/  F2FP.BF16.PACK_AB R70, R71, R70 ;  /* 0x000000464746723e */ /* 0x000fe200000010ff */
[----:B------:R-:W-:Y:S01]  /*10e50*/  UIADD3 UR5, UR11, UR5, URZ ;  /* 0x000000050b057290 */ /* 0x000fe2000fffe03f */
[----:B------:R-:W-:Y:S01]  /*10e60*/  IMAD.U32 R29, RZ, RZ, UR11 ;  /* 0x0000000bff1d7e24 */ /* 0x000fe2000f8e00ff */
[----:B------:R-:W-:Y:S01]  /*10e70*/  F2FP.BF16.PACK_AB R72, R73, R72 ;  /* 0x000000484948723e */ /* 0x000fe200000010ff */
[----:B------:R-:W-:Y:S01]  /*10e80*/  IMAD.U32 R28, RZ, RZ, UR10 ;  /* 0x0000000aff1c7e24 */ /* 0x000fe2000f8e00ff */
[----:B-1----:R-:W-:Y:S01]  /*10e90*/  SHF.R.S32.HI R9, RZ, 0x1f, R0 ;  /* 0x0000001fff097819 */ /* 0x002fe20000011400 */
[----:B------:R-:W-:Y:S01]  /*10ea0*/  IMAD.U32 R25, RZ, RZ, UR7 ;  /* 0x00000007ff197e24 */ /* 0x000fe2000f8e00ff */
[----:B------:R-:W-:Y:S01]  /*10eb0*/  F2FP.BF16.PACK_AB R74, R75, R74 ;  /* 0x0000004a4b4a723e */ /* 0x000fe200000010ff */
[----:B------:R-:W-:Y:S01]  /*10ec0*/  IMAD.U32 R29, RZ, RZ, UR5 ;  /* 0x00000005ff1d7e24 */ /* 0x000fe2000f8e00ff */
[CC--:B------:R-:W-:Y:S01]  /*10ed0*/  LEA.HI R11, R9.reuse, R0.reuse, RZ, 0x2 ;  /* 0x00000000090b7211 */ /* 0x0c0fe200078f10ff */
[----:B--2---:R-:W-:Y:S01]  /*10ee0*/  IMAD.WIDE.U32 R24, R22, c[0x0][0x498], R24 ;  /* 0x0001260016187a25 */ /* 0x004fe200078e0018 */
[----:B------:R-:W-:-:S02]  /*10ef0*/  LEA.HI R3, R9, R0, RZ, 0x5 ;  /* 0x0000000009037211 */ /* 0x000fc400078f28ff */
[--C-:B------:R-:W-:Y:S02]  /*10f00*/  SHF.R.S32.HI R20, RZ, 0x2, R11.reuse ;  /* 0x00000002ff147819 */ /* 0x100fe4000001140b */
[----:B------:R-:W-:Y:S02]  /*10f10*/  SHF.R.S32.HI R13, RZ, 0x1f, R11 ;  /* 0x0000001fff0d7819 */ /* 0x000fe4000001140b */
[CC--:B------:R-:W-:Y:S02]  /*10f20*/  LEA.HI R10, R9.reuse, R0.reuse, RZ, 0x3 ;  /* 0x00000000090a7211 */ /* 0x0c0fe400078f18ff */
[----:B------:R-:W-:Y:S02]  /*10f30*/  LEA.HI R2, R9, R0, RZ, 0x6 ;  /* 0x0000000009027211 */ /* 0x000fe400078f30ff */
[----:B------:R-:W-:Y:S02]  /*10f40*/  LOP3.LUT R9, R3, 0xffffffe0, RZ, 0xc0, !PT ;  /* 0xffffffe003097812 */ /* 0x000fe400078ec0ff */
[----:B------:R-:W-:Y:S01]  /*10f50*/  LEA.HI R13, R13, R20, RZ, 0x3 ;  /* 0x000000140d0d7211 */ /* 0x000fe200078f18ff */
[----:B------:R-:W-:Y:S01]  /*10f60*/  IMAD.SHL.U32 R2, R2, 0x8, RZ ;  /* 0x0000000802027824 */ /* 0x000fe200078e00ff */
[----:B------:R-:W-:Y:S01]  /*10f70*/  LOP3.LUT R11, R11, 0xfffffffc, RZ, 0xc0, !PT ;  /* 0xfffffffc0b0b7812 */ /* 0x000fe200078ec0ff */
[----:B------:R-:W-:Y:S01]  /*10f80*/  IMAD.IADD R12, R0, 0x1, -R9 ;  /* 0x00000001000c7824 */ /* 0x000fe200078e0a09 */
[----:B------:R-:W-:-:S02]  /*10f90*/  LOP3.LUT R13, R13, 0xfffffff8, RZ, 0xc0, !PT ;  /* 0xfffffff80d0d7812 */ /* 0x000fc400078ec0ff */
[----:B------:R-:W-:Y:S01]  /*10fa0*/  LOP3.LUT R19, R10, 0xfffffff8, RZ, 0xc0, !PT ;  /* 0xfffffff80a137812 */ /* 0x000fe200078ec0ff */
[----:B------:R-:W-:Y:S01]  /*10fb0*/  IMAD.IADD R11, R0, 0x1, -R11 ;  /* 0x00000001000b7824 */ /* 0x000fe200078e0a0b */
[----:B------:R-:W-:Y:S01]  /*10fc0*/  SHF.R.S32.HI R9, RZ, 0x1f, R12 ;  /* 0x0000001fff097819 */ /* 0x000fe2000001140c */
[----:B------:R-:W-:Y:S01]  /*10fd0*/  IMAD.IADD R20, R20, 0x1, -R13 ;  /* 0x0000000114147824 */ /* 0x000fe200078e0a0d */
[----:B------:R-:W-:Y:S01]  /*10fe0*/  SHF.R.S32.HI R15, RZ, 0x1f, R22 ;  /* 0x0000001fff0f7819 */ /* 0x000fe20000011416 */
[----:B------:R-:W1:Y:S01]  /*10ff0*/  S2R R13, SR_CTAID.X ;  /* 0x00000000000d7919 */ /* 0x000e620000002500 */
[----:B------:R-:W-:Y:S01]  /*11000*/  SHF.R.S32.HI R26, RZ, 0x5, R3 ;  /* 0x00000005ff1a7819 */ /* 0x000fe20000011403 */
[----:B------:R-:W-:Y:S01]  /*11010*/  IMAD.IADD R19, R0, 0x1, -R19 ;  /* 0x0000000100137824 */ /* 0x000fe200078e0a13 */
[----:B------:R-:W-:Y:S02]  /*11020*/  SHF.R.S32.HI R3, RZ, 0x1f, R3 ;  /* 0x0000001fff037819 */ /* 0x000fe40000011403 */
[----:B------:R-:W-:Y:S01]  /*11030*/  SHF.R.S32.HI R10, RZ, 0x3, R10 ;  /* 0x00000003ff0a7819 */ /* 0x000fe2000001140a */
[----:B------:R-:W-:Y:S01]  /*11040*/  IMAD R17, R26, 0x200, R11 ;  /* 0x000002001a117824 */ /* 0x000fe200078e020b */
[----:B------:R-:W-:-:S02]  /*11050*/  LOP3.LUT P4, RZ, R12, 0x3, RZ, 0xc0, !PT ;  /* 0x000000030cff7812 */ /* 0x000fc4000788c0ff */
[----:B------:R-:W-:Y:S01]  /*11060*/  LEA.HI R12, R9, R12, RZ, 0x2 ;  /* 0x0000000c090c7211 */ /* 0x000fe200078f10ff */
[----:B------:R-:W-:Y:S01]  /*11070*/  IMAD R9, R15, c[0x0][0x498], RZ ;  /* 0x000126000f097a24 */ /* 0x000fe200078e02ff */
[----:B------:R-:W-:Y:S01]  /*11080*/  LEA.HI R3, R3, R26, RZ, 0x3 ;  /* 0x0000001a03037211 */ /* 0x000fe200078f18ff */
[----:B------:R-:W-:Y:S01]  /*11090*/  IMAD.SHL.U32 R0, R10, 0x40, RZ ;  /* 0x000000400a007824 */ /* 0x000fe200078e00ff */
[----:B------:R-:W-:Y:S01]  /*110a0*/  LEA.HI R4, R11, R11, RZ, 0x1 ;  /* 0x0000000b0b047211 */ /* 0x000fe200078f08ff */
[----:B------:R-:W-:Y:S01]  /*110b0*/  IMAD R16, R22, c[0x0][0x49c], R9 ;  /* 0x0001270016107a24 */ /* 0x000fe200078e0209 */
[----:B------:R-:W-:Y:S01]  /*110c0*/  LOP3.LUT R3, R3, 0xffffff8, RZ, 0xc0, !PT ;  /* 0x0ffffff803037812 */ /* 0x000fe200078ec0ff */
[----:B------:R-:W-:Y:S01]  /*110d0*/  IMAD.SHL.U32 R9, R19, 0x8, RZ ;  /* 0x0000000813097824 */ /* 0x000fe200078e00ff */
[----:B------:R-:W-:Y:S01]  /*110e0*/  LOP3.LUT R4, R4, 0x1ffffffe, RZ, 0xc0, !PT ;  /* 0x1ffffffe04047812 */ /* 0x000fe200078ec0ff */
[----:B------:R-:W-:Y:S01]  /*110f0*/  IMAD R15, R15, c[0x0][0x3f0], RZ ;  /* 0x0000fc000f0f7a24 */ /* 0x000fe200078e02ff */
[----:B------:R-:W-:Y:S01]  /*11100*/  LOP3.LUT R0, R0, 0x1c0, RZ, 0xc0, !PT ;  /* 0x000001c000007812 */ /* 0x000fe200078ec0ff */
[----:B------:R-:W-:Y:S01]  /*11110*/  IMAD.IADD R18, R26, 0x1, -R3 ;  /* 0x000000011a127824 */ /* 0x000fe200078e0a03 */
[----:B------:R-:W-:Y:S01]  /*11120*/  SHF.R.S32.HI R21, RZ, 0x2, R12 ;  /* 0x00000002ff157819 */ /* 0x000fe2000001140c */
[----:B------:R-:W-:Y:S01]  /*11130*/  IMAD.IADD R11, R11, 0x1, -R4 ;  /* 0x000000010b0b7824 */ /* 0x000fe200078e0a04 */
[----:B------:R-:W-:Y:S01]  /*11140*/  LOP3.LUT R4, R0, 0x38, R9, 0xf8, !PT ;  /* 0x0000003800047812 */ /* 0x000fe200078ef809 */
[----:B------:R-:W-:Y:S01]  /*11150*/  IMAD R15, R22, c[0x0][0x3f4], R15 ;  /* 0x0000fd00160f7a24 */ /* 0x000fe200078e020f */
[----:B------:R-:W-:Y:S01]  /*11160*/  SHF.R.U32.HI R3, RZ, 0x3, R0 ;  /* 0x00000003ff037819 */ /* 0x000fe20000011600 */
[----:B------:R-:W-:Y:S01]  /*11170*/  IMAD R0, R19, 0x20, R10 ;  /* 0x0000002013007824 */ /* 0x000fe200078e020a */
[----:B------:R-:W-:Y:S01]  /*11180*/  LOP3.LUT R19, R20, 0x1, RZ, 0xc0, !PT ;  /* 0x0000000114137812 */ /* 0x000fe200078ec0ff */
[----:B------:R-:W-:Y:S01]  /*11190*/  IMAD R18, R18, 0x10, R21 ;  /* 0x0000001012127824 */ /* 0x000fe200078e0215 */
[----:B------:R-:W-:Y:S01]  /*111a0*/  LOP3.LUT R3, R4, R3, RZ, 0x3c, !PT ;  /* 0x0000000304037212 */ /* 0x000fe200078e3cff */
[----:B-1----:R-:W-:Y:S01]  /*111b0*/  IMAD R0, R13, 0x80, R0 ;  /* 0x000000800d007824 */ /* 0x002fe200078e0200 */
[----:B------:R-:W-:Y:S01]  /*111c0*/  ISETP.NE.U32.AND P3, PT, R19, 0x1, PT ;  /* 0x000000011300780c */ /* 0x000fe20003f65070 */
[----:B------:R-:W-:Y:S01]  /*111d0*/  IMAD.WIDE.U32 R22, R22, c[0x0][0x3f0], R28 ;  /* 0x0000fc0016167a25 */ /* 0x000fe200078e001c */
[----:B------:R-:W-:-:S02]  /*111e0*/  LOP3.LUT R2, R3, 0x7ffffe00, R2, 0xf8, !PT ;  /* 0x7ffffe0003027812 */ /* 0x000fc400078ef802 */
[C---:B------:R-:W-:Y:S01]  /*111f0*/  R2P PR, R20.reuse, 0x6 ;  /* 0x0000000614007804 */ /* 0x040fe20000000000 */
[----:B------:R-:W-:Y:S01]  /*11200*/  IMAD.SHL.U32 R20, R20, 0x40, RZ ;  /* 0x0000004014147824 */ /* 0x000fe200078e00ff */
[----:B------:R-:W-:Y:S01]  /*11210*/  F2FP.BF16.PACK_AB R76, R77, R76 ;  /* 0x0000004c4d4c723e */ /* 0x000fe200000010ff */
[----:B------:R-:W-:Y:S01]  /*11220*/  @P0 IMAD.HI.U32 R4, R0, c[0x0][0x4ec], RZ ;  /* 0x00013b0000040a27 */ /* 0x000fe200078e00ff */
[----:B------:R-:W-:Y:S02]  /*11230*/  F2FP.BF16.PACK_AB R78, R79, R78 ;  /* 0x0000004e4f4e723e */ /* 0x000fe400000010ff */
[----:B------:R-:W-:Y:S01]  /*11240*/  LOP3.LUT R26, R20, 0x1c0, RZ, 0xc0, !PT ;  /* 0x000001c0141a7812 */ /* 0x000fe200078ec0ff */
[----:B------:R-:W-:Y:S01]  /*11250*/  IMAD.MOV.U32 R12, RZ, RZ, R0 ;  /* 0x000000ffff0c7224 */ /* 0x000fe200078e0000 */
[----:B------:R-:W-:Y:S01]  /*11260*/  @P0 SHF.R.U32.HI R12, RZ, c[0x0][0x4f0], R4 ;  /* 0x00013c00ff0c0a19 */ /* 0x000fe20000011604 */
[----:B------:R-:W-:Y:S01]  /*11270*/  IMAD R3, R14, c[0x0][0x388], RZ ;  /* 0x0000e2000e037a24 */ /* 0x000fe200078e02ff */
[----:B------:R-:W-:Y:S01]  /*11280*/  LEA.HI R26, R26, R26, RZ, 0x1d ;  /* 0x0000001a1a1a7211 */ /* 0x000fe200078fe8ff */
[----:B------:R-:W-:Y:S01]  /*11290*/  IMAD R4, R11, 0x8, R18 ;  /* 0x000000080b047824 */ /* 0x000fe200078e0212 */
[--C-:B------:R-:W-:Y:S01]  /*112a0*/  SHF.R.S32.HI R14, RZ, 0x1f, R12.reuse ;  /* 0x0000001fff0e7819 */ /* 0x100fe2000001140c */
[----:B------:R-:W-:Y:S01]  /*112b0*/  IMAD.MOV R11, RZ, RZ, -R12 ;  /* 0x000000ffff0b7224 */ /* 0x000fe200078e0a0c */
[----:B------:R-:W-:Y:S01]  /*112c0*/  F2FP.BF16.PACK_AB R80, R81, R80 ;  /* 0x000000505150723e */ /* 0x000fe200000010ff */
[----:B------:R-:W-:Y:S01]  /*112d0*/  IMAD.U32 R17, R17, 0x2, R26 ;  /* 0x0000000211117824 */ /* 0x000fe200078e001a */
[----:B------:R-:W-:Y:S01]  /*112e0*/  F2FP.BF16.PACK_AB R82, R83, R82 ;  /* 0x000000525352723e */ /* 0x000fe200000010ff */
[----:B------:R-:W-:Y:S01]  /*112f0*/  IMAD R4, R13, 0x80, R4 ;  /* 0x000000800d047824 */ /* 0x000fe200078e0204 */
[----:B------:R-:W-:Y:S01]  /*11300*/  F2FP.BF16.PACK_AB R84, R85, R84 ;  /* 0x000000545554723e */ /* 0x000fe200000010ff */
[----:B------:R-:W-:Y:S01]  /*11310*/  IMAD.IADD R23, R23, 0x1, R15 ;  /* 0x0000000117177824 */ /* 0x000fe200078e020f */
[----:B------:R-:W-:Y:S01]  /*11320*/  F2FP.BF16.PACK_AB R86, R87, R86 ;  /* 0x000000565756723e */ /* 0x000fe200000010ff */
[----:B------:R-:W-:Y:S01]  /*11330*/  IMAD R15, R14, c[0x0][0x3e0], RZ ;  /* 0x0000f8000e0f7a24 */ /* 0x000fe200078e02ff */
[----:B------:R-:W-:Y:S01]  /*11340*/  F2FP.BF16.PACK_AB R88, R89, R88 ;  /* 0x000000585958723e */ /* 0x000fe200000010ff */
[----:B------:R-:W-:Y:S01]  /*11350*/  IMAD.SHL.U32 R17, R17, 0x2, RZ ;  /* 0x0000000211117824 */ /* 0x000fe200078e00ff */
[----:B------:R-:W-:Y:S01]  /*11360*/  BAR.SYNC.DEFER_BLOCKING 0x1, 0x100 ;  /* 0x0044000000007b1d */ /* 0x000fe20000010000 */
[----:B------:R-:W-:Y:S01]  /*11370*/  IMAD R11, R11, c[0x0][0x4e8], R0 ;  /* 0x00013a000b0b7a24 */ /* 0x000fe200078e0200 */
[----:B------:R-:W-:Y:S01]  /*11380*/  F2FP.BF16.PACK_AB R90, R91, R90 ;  /* 0x0000005a5b5a723e */ /* 0x000fe200000010ff */
[----:B------:R-:W-:Y:S01]  /*11390*/  @P0 IMAD.HI.U32 R0, R4, c[0x0][0x4ec], RZ ;  /* 0x00013b0004000a27 */ /* 0x000fe200078e00ff */
[----:B------:R-:W-:-:S02]  /*113a0*/  IADD3 R21, R17, 0x70, RZ ;  /* 0x0000007011157810 */ /* 0x000fc40007ffe0ff */
[----:B------:R-:W-:Y:S01]  /*113b0*/  F2FP.BF16.PACK_AB R92, R93, R92 ;  /* 0x0000005c5d5c723e */ /* 0x000fe200000010ff */
[C---:B------:R-:W-:Y:S01]  /*113c0*/  IMAD.WIDE.U32 R22, R12.reuse, c[0x0][0x3e0], R22 ;  /* 0x0000f8000c167a25 */ /* 0x040fe200078e0016 */
[----:B------:R-:W-:Y:S02]  /*113d0*/  F2FP.BF16.PACK_AB R94, R95, R94 ;  /* 0x0000005e5f5e723e */ /* 0x000fe400000010ff */
[----:B------:R-:W-:Y:S01]  /*113e0*/  F2FP.BF16.PACK_AB R6, R97, R6 ;  /* 0x000000066106723e */ /* 0x000fe200000010ff */
[----:B------:R-:W-:Y:S01]  /*113f0*/  IMAD R15, R12, c[0x0][0x3e4], R15 ;  /* 0x0000f9000c0f7a24 */ /* 0x000fe200078e020f */
[----:B------:R-:W-:Y:S01]  /*11400*/  IADD3 R12, R17, 0x80, RZ ;  /* 0x00000080110c7810 */ /* 0x000fe20007ffe0ff */
[----:B------:R-:W-:Y:S01]  /*11410*/  IMAD.MOV.U32 R19, RZ, RZ, R4 ;  /* 0x000000ffff137224 */ /* 0x000fe200078e0004 */
[----:B------:R-:W-:Y:S01]  /*11420*/  @P0 SHF.R.U32.HI R19, RZ, c[0x0][0x4f0], R0 ;  /* 0x00013c00ff130a19 */ /* 0x000fe20000011600 */
[----:B------:R-:W-:Y:S01]  /*11430*/  IMAD.IADD R23, R23, 0x1, R15 ;  /* 0x0000000117177824 */ /* 0x000fe200078e020f */
[----:B------:R-:W-:Y:S01]  /*11440*/  @P3 IADD3 R21, R12, 0x10, RZ ;  /* 0x000000100c153810 */ /* 0x000fe20007ffe0ff */
[----:B------:R-:W-:Y:S01]  /*11450*/  IMAD.MOV.U32 R0, RZ, RZ, 0x20 ;  /* 0x00000020ff007424 */ /* 0x000fe200078e00ff */
[----:B------:R-:W-:Y:S01]  /*11460*/  SHF.R.S32.HI R12, RZ, 0x1f, R11 ;  /* 0x0000001fff0c7819 */ /* 0x000fe2000001140b */
[----:B------:R-:W-:Y:S01]  /*11470*/  IMAD.WIDE.U32 R22, R11, c[0x0][0x3d8], R22 ;  /* 0x0000f6000b167a25 */ /* 0x000fe200078e0016 */
[----:B------:R-:W-:-:S02]  /*11480*/  SHF.R.S32.HI R15, RZ, 0x1f, R19 ;  /* 0x0000001fff0f7819 */ /* 0x000fc40000011413 */
[----:B------:R-:W-:Y:S01]  /*11490*/  IADD3 R14, P0, R19, R24, RZ ;  /* 0x00000018130e7210 */ /* 0x000fe20007f1e0ff */
[----:B------:R-:W-:Y:S01]  /*114a0*/  IMAD.MOV R19, RZ, RZ, -R19 ;  /* 0x000000ffff137224 */ /* 0x000fe200078e0a13 */
[----:B------:R-:W-:Y:S01]  /*114b0*/  SEL R0, R0, 0xffffffe0, !P1 ;  /* 0xffffffe000007807 */ /* 0x000fe20004800000 */
[----:B------:R-:W-:Y:S01]  /*114c0*/  IMAD R12, R12, c[0x0][0x3d8], RZ ;  /* 0x0000f6000c0c7a24 */ /* 0x000fe200078e02ff */
[----:B------:R-:W-:Y:S01]  /*114d0*/  IADD3.X R15, R15, R25, R16, P0, !PT ;  /* 0x000000190f0f7210 */ /* 0x000fe200007fe410 */
[----:B------:R-:W-:Y:S01]  /*114e0*/  IMAD R25, R19, c[0x0][0x4e8], R4 ;  /* 0x00013a0013197a24 */ /* 0x000fe200078e0204 */
[----:B------:R-:W-:Y:S01]  /*114f0*/  STS [R17+0x80], R112 ;  /* 0x0000807011007388 */ /* 0x000fe20000000800 */
[----:B------:R-:W-:Y:S01]  /*11500*/  IMAD R4, R11, c[0x0][0x3dc], R12 ;  /* 0x0000f7000b047a24 */ /* 0x000fe200078e020c */
[----:B------:R-:W-:Y:S01]  /*11510*/  F2FP.BF16.PACK_AB R98, R99, R98 ;  /* 0x000000626362723e */ /* 0x000fe200000010ff */
[----:B------:R-:W-:Y:S01]  /*11520*/  IMAD.IADD R19, R17, 0x1, R0 ;  /* 0x0000000111137824 */ /* 0x000fe200078e0200 */
[----:B------:R-:W-:Y:S01]  /*11530*/  STS [R17+0x480], R114 ;  /* 0x0004807211007388 */ /* 0x000fe20000000800 */
[----:B------:R-:W-:Y:S01]  /*11540*/  IMAD.IADD R11, R0, 0x1, R21 ;  /* 0x00000001000b7824 */ /* 0x000fe200078e0215 */
[----:B------:R-:W-:Y:S01]  /*11550*/  SHF.R.S32.HI R0, RZ, 0x1f, R25 ;  /* 0x0000001fff007819 */ /* 0x000fe20000011419 */
[----:B------:R-:W-:Y:S01]  /*11560*/  IMAD.MOV.U32 R12, RZ, RZ, 0x40 ;  /* 0x00000040ff0c7424 */ /* 0x000fe200078e00ff */
[----:B------:R-:W-:Y:S01]  /*11570*/  STS [R21], R68 ;  /* 0x0000004415007388 */ /* 0x000fe20000000800 */
[----:B------:R-:W-:Y:S01]  /*11580*/  IMAD.WIDE.U32 R14, R25, c[0x0][0x488], R14 ;  /* 0x00012200190e7a25 */ /* 0x000fe200078e000e */
[----:B------:R-:W-:-:S02]  /*11590*/  F2FP.BF16.PACK_AB R100, R101, R100 ;  /* 0x000000646564723e */ /* 0x000fc400000010ff */
[----:B------:R-:W-:Y:S01]  /*115a0*/  SEL R12, R12, 0xffffffc0, !P2 ;  /* 0xffffffc00c0c7807 */ /* 0x000fe20005000000 */
[----:B------:R-:W-:Y:S01]  /*115b0*/  IMAD R0, R0, c[0x0][0x488], RZ ;  /* 0x0001220000007a24 */ /* 0x000fe200078e02ff */
[----:B------:R-:W-:Y:S01]  /*115c0*/  STS [R21+0x400], R70 ;  /* 0x0004004615007388 */ /* 0x000fe20000000800 */
[----:B------:R-:W-:Y:S01]  /*115d0*/  F2FP.BF16.PACK_AB R102, R103, R102 ;  /* 0x000000666766723e */ /* 0x000fe200000010ff */
[----:B------:R-:W-:Y:S01]  /*115e0*/  IMAD R20, R13, 0x80, R18 ;  /* 0x000000800d147824 */ /* 0x000fe200078e0212 */
[----:B------:R-:W-:Y:S01]  /*115f0*/  F2FP.BF16.PACK_AB R108, R109, R108 ;  /* 0x0000006c6d6c723e */ /* 0x000fe200000010ff */
[----:B------:R-:W-:Y:S01]  /*11600*/  IMAD R0, R25, c[0x0][0x48c], R0 ;  /* 0x0001230019007a24 */ /* 0x000fe200078e0200 */
[----:B------:R-:W-:Y:S01]  /*11610*/  STS [R19+0x80], R72 ;  /* 0x0000804813007388 */ /* 0x000fe20000000800 */
[--C-:B------:R-:W-:Y:S01]  /*11620*/  IMAD.IADD R25, R17, 0x1, R12.reuse ;  /* 0x0000000111197824 */ /* 0x100fe200078e020c */
[----:B------:R-:W-:Y:S01]  /*11630*/  F2FP.BF16.PACK_AB R110, R111, R110 ;  /* 0x0000006e6f6e723e */ /* 0x000fe200000010ff */
[C---:B------:R-:W-:Y:S01]  /*11640*/  IMAD.IADD R27, R12.reuse, 0x1, R21 ;  /* 0x000000010c1b7824 */ /* 0x040fe200078e0215 */
[----:B------:R-:W-:Y:S01]  /*11650*/  STS [R19+0x480], R74 ;  /* 0x0004804a13007388 */ /* 0x000fe20000000800 */
[----:B------:R-:W-:Y:S01]  /*11660*/  IMAD.IADD R29, R12, 0x1, R19 ;  /* 0x000000010c1d7824 */ /* 0x000fe200078e0213 */
[----:B------:R-:W-:Y:S01]  /*11670*/  F2FP.BF16.PACK_AB R104, R105, R104 ;  /* 0x000000686968723e */ /* 0x000fe200000010ff */
[----:B------:R-:W-:Y:S01]  /*11680*/  IMAD.IADD R31, R11, 0x1, R12 ;  /* 0x000000010b1f7824 */ /* 0x000fe200078e020c */
[----:B------:R-:W-:Y:S01]  /*11690*/  STS [R11], R76 ;  /* 0x0000004c0b007388 */ /* 0x000fe20000000800 */
[----:B------:R-:W-:Y:S01]  /*116a0*/  F2FP.BF16.PACK_AB R106, R107, R106 ;  /* 0x0000006a6b6a723e */ /* 0x000fe200000010ff */
[----:B------:R-:W-:Y:S01]  /*116b0*/  IMAD.IADD R15, R15, 0x1, R0 ;  /* 0x000000010f0f7824 */ /* 0x000fe200078e0200 */
[----:B------:R-:W-:Y:S01]  /*116c0*/  F2FP.BF16.PACK_AB R52, R53, R52 ;  /* 0x000000343534723e */ /* 0x000fe200000010ff */
[----:B------:R-:W-:Y:S01]  /*116d0*/  STS [R11+0x400], R78 ;  /* 0x0004004e0b007388 */ /* 0x000fe20000000800 */
[----:B------:R-:W-:Y:S01]  /*116e0*/  F2FP.BF16.PACK_AB R54, R55, R54 ;  /* 0x000000363736723e */ /* 0x000fe200000010ff */
[----:B------:R-:W-:Y:S01]  /*116f0*/  IMAD.SHL.U32 R2, R2, 0x2, RZ ;  /* 0x0000000202027824 */ /* 0x000fe200078e00ff */
[----:B------:R-:W-:Y:S01]  /*11700*/  LEA R16, P0, R14, c[0x0][0x450], 0x2 ;  /* 0x000114000e107a11 */ /* 0x000fe200078010ff */
[----:B------:R-:W-:Y:S01]  /*11710*/  STS [R25+0x80], R80 ;  /* 0x0000805019007388 */ /* 0x000fe20000000800 */
[----:B------:R-:W-:Y:S01]  /*11720*/  F2FP.BF16.PACK_AB R56, R57, R56 ;  /* 0x000000383938723e */ /* 0x000fe200000010ff */
[----:B------:R-:W-:Y:S01]  /*11730*/  IMAD R10, R13, 0x80, R10 ;  /* 0x000000800d0a7824 */ /* 0x000fe200078e020a */
[----:B------:R-:W-:Y:S01]  /*11740*/  F2FP.BF16.PACK_AB R58, R59, R58 ;  /* 0x0000003a3b3a723e */ /* 0x000fe200000010ff */
[----:B------:R-:W-:Y:S01]  /*11750*/  STS [R25+0x480], R82 ;  /* 0x0004805219007388 */ /* 0x000fe20000000800 */
[----:B------:R-:W-:-:S02]  /*11760*/  F2FP.BF16.PACK_AB R60, R61, R60 ;  /* 0x0000003c3d3c723e */ /* 0x000fc400000010ff */
[----:B------:R-:W-:Y:S01]  /*11770*/  F2FP.BF16.PACK_AB R62, R63, R62 ;  /* 0x0000003e3f3e723e */ /* 0x000fe200000010ff */
[----:B------:R-:W-:Y:S01]  /*11780*/  STS [R27], R84 ;  /* 0x000000541b007388 */ /* 0x000fe20000000800 */
[----:B------:R-:W-:Y:S02]  /*11790*/  F2FP.BF16.PACK_AB R5, R5, R64 ;  /* 0x000000400505723e */ /* 0x000fe400000010ff */
[----:B------:R-:W-:Y:S01]  /*117a0*/  F2FP.BF16.PACK_AB R66, R67, R66 ;  /* 0x000000424342723e */ /* 0x000fe200000010ff */
[----:B------:R-:W-:Y:S01]  /*117b0*/  STS [R27+0x400], R86 ;  /* 0x000400561b007388 */ /* 0x000fe20000000800 */
[----:B------:R-:W-:Y:S02]  /*117c0*/  LEA.HI.X R15, R14, c[0x0][0x454], R15, 0x2, P0 ;  /* 0x000115000e0f7a11 */ /* 0x000fe400000f140f */
[C---:B------:R-:W-:Y:S01]  /*117d0*/  IADD3 R18, R20.reuse, 0x8, RZ ;  /* 0x0000000814127810 */ /* 0x040fe20007ffe0ff */
[----:B------:R-:W-:Y:S01]  /*117e0*/  STS [R29+0x80], R88 ;  /* 0x000080581d007388 */ /* 0x000fe20000000800 */
[----:B------:R-:W-:-:S02]  /*117f0*/  ISETP.GE.OR P5, PT, R20, R3, P4 ;  /* 0x000000031400720c */ /* 0x000fc400027a6670 */
[----:B------:R-:W-:Y:S01]  /*11800*/  ISETP.GE.OR P4, PT, R18, R3, P4 ;  /* 0x000000031200720c */ /* 0x000fe20002786670 */
[----:B------:R-:W-:Y:S01]  /*11810*/  STS [R29+0x480], R90 ;  /* 0x0004805a1d007388 */ /* 0x000fe20000000800 */
[----:B------:R-:W-:-:S03]  /*11820*/  LEA R0, P0, R22, c[0x0][0x380], 0x1 ;  /* 0x0000e00016007a11 */ /* 0x000fc600078008ff */
        /* <DEDUP_REMOVED lines=18> */
[----:B------:R-:W-:Y:S04]  /*11950*/  SHFL.IDX PT, R32, R16, RZ, 0x1c1f ;  /* 0x001c1fff10207589 */ /* 0x000fe800000e0000 */
[----:B------:R-:W2:Y:S04]  /*11960*/  SHFL.IDX PT, R33, R15, RZ, 0x1c1f ;  /* 0x001c1fff0f217589 */ /* 0x000ea800000e0000 */
[----:B------:R-:W-:Y:S06]  /*11970*/  BAR.SYNC.DEFER_BLOCKING 0x1, 0x100 ;  /* 0x0044000000007b1d */ /* 0x000fec0000010000 */
[----:B------:R-:W-:Y:S01]  /*11980*/  SHFL.IDX PT, R34, R16, 0x1, 0x1c1f ;  /* 0x003c1f0010227f89 */ /* 0x000fe200000e0000 */
[----:B-1----:R-:W-:-:S03]  /*11990*/  IMAD.IADD R5, R23, 0x1, R4 ;  /* 0x0000000117057824 */ /* 0x002fc600078e0204 */
[----:B------:R-:W1:Y:S02]  /*119a0*/  SHFL.IDX PT, R35, R15, 0x1, 0x1c1f ;  /* 0x003c1f000f237f89 */ /* 0x000e6400000e0000 */
[----:B------:R-:W-:Y:S02]  /*119b0*/  LEA.HI.X R22, R22, c[0x0][0x384], R5, 0x1, P0 ;  /* 0x0000e10016167a11 */ /* 0x000fe400000f0c05 */
[----:B------:R-:W3:Y:S01]  /*119c0*/  SHFL.IDX PT, R20, R0, RZ, 0x181f ;  /* 0x00181fff00147589 */ /* 0x000ee200000e0000 */
[----:B------:R-:W-:-:S03]  /*119d0*/  ISETP.GE.AND P0, PT, R10, R3, PT ;  /* 0x000000030a00720c */ /* 0x000fc60003f06270 */
[----:B------:R-:W4:Y:S04]  /*119e0*/  SHFL.IDX PT, R21, R22, RZ, 0x181f ;  /* 0x00181fff16157589 */ /* 0x000f2800000e0000 */
[----:B--2---:R-:W-:Y:S04]  /*119f0*/  @!P5 ST.E [R32.64], R7 ;  /* 0x000000072000d985 */ /* 0x004fe8000c10192a */
[----:B-1----:R1:W-:Y:S04]  /*11a00*/  @!P4 ST.E [R34.64], R8 ;  /* 0x000000082200c985 */ /* 0x0023e8000c10192a */
[----:B------:R2:W2:Y:S04]  /*11a10*/  LDS.128 R48, [R2+0x1080] ;  /* 0x0010800002307984 */ /* 0x0004a80000000c00 */
[----:B------:R2:W2:Y:S04]  /*11a20*/  LDS.128 R44, [R2+0x2080] ;  /* 0x00208000022c7984 */ /* 0x0004a80000000c00 */
[----:B------:R2:W2:Y:S04]  /*11a30*/  LDS.128 R40, [R2+0x3080] ;  /* 0x0030800002287984 */ /* 0x0004a80000000c00 */
[----:B------:R2:W2:Y:S04]  /*11a40*/  LDS.128 R36, [R2+0x5080] ;  /* 0x0050800002247984 */ /* 0x0004a80000000c00 */
[----:B------:R2:W2:Y:S04]  /*11a50*/  LDS.128 R24, [R2+0x6080] ;  /* 0x0060800002187984 */ /* 0x0004a80000000c00 */
[----:B------:R2:W2:Y:S01]  /*11a60*/  LDS.128 R16, [R2+0x7080] ;  /* 0x0070800002107984 */ /* 0x0004a20000000c00 */
[----:B-1----:R-:W-:Y:S01]  /*11a70*/  IADD3 R8, R9, 0x40, RZ ;  /* 0x0000004009087810 */ /* 0x002fe20007ffe0ff */
[----:B------:R-:W-:Y:S05]  /*11a80*/  @P0 BRA `(.L_x_210) ;  /* 0x000000b000000947 */ /* 0x000fea0003800000 */
[----:B---34-:R-:W1:Y:S01]  /*11a90*/  LDS.128 R4, [R2+0x80] ;  /* 0x0000800002047984 */ /* 0x018e620000000c00 */
[----:B------:R-:W-:-:S02]  /*11aa0*/  ISETP.GE.AND P0, PT, R8, c[0x0][0x3c8], PT ;  /* 0x0000f20008007a0c */ /* 0x000fc40003f06270 */
[----:B------:R-:W-:Y:S01]  /*11ab0*/  ISETP.GE.AND P1, PT, R9, c[0x0][0x3c8], PT ;  /* 0x0000f20009007a0c */ /* 0x000fe20003f26270 */
[----:B------:R-:W3:Y:S10]  /*11ac0*/  LDS.128 R12, [R2+0x4080] ;  /* 0x00408000020c7984 */ /* 0x000ef40000000c00 */
[----:B------:R-:W-:-:S02]  /*11ad0*/  @!P0 SHF.R.S32.HI R11, RZ, 0x1f, R8 ;  /* 0x0000001fff0b8819 */ /* 0x000fc40000011408 */
[----:B------:R-:W-:Y:S02]  /*11ae0*/  @!P1 IMAD.WIDE R28, R9, 0x2, R20 ;  /* 0x00000002091c9825 */ /* 0x000fe400078e0214 */
[----:B------:R-:W-:-:S04]  /*11af0*/  @!P0 LEA.HI R11, R11, R8, RZ, 0x3 ;  /* 0x000000080b0b8211 */ /* 0x000fc800078f18ff */
[----:B------:R-:W-:-:S05]  /*11b00*/  @!P0 LOP3.LUT R11, R11, 0xfffffff8, RZ, 0xc0, !PT ;  /* 0xfffffff80b0b8812 */ /* 0x000fca00078ec0ff */
[----:B------:R-:W-:Y:S01]  /*11b10*/  @!P0 IMAD.WIDE R20, R11, 0x2, R20 ;  /* 0x000000020b148825 */ /* 0x000fe200078e0214 */
[----:B-1----:R1:W-:Y:S04]  /*11b20*/  @!P1 ST.E.128 [R28.64], R4 ;  /* 0x000000041c009985 */ /* 0x0023e8000c101d2a */
[----:B---3--:R1:W-:Y:S02]  /*11b30*/  @!P0 ST.E.128 [R20.64], R12 ;  /* 0x0000000c14008985 */ /* 0x0083e4000c101d2a */
.L_x_210:
[----:B---34-:R-:W-:Y:S05]  /*11b40*/  BSYNC B0 ;  /* 0x0000000000007941 */ /* 0x018fea0003800000 */
.L_x_209:
[----:B--2---:R-:W-:Y:S01]  /*11b50*/  IADD3 R2, R10, 0x20, RZ ;  /* 0x000000200a027810 */ /* 0x004fe20007ffe0ff */
[----:B-1----:R1:W2:Y:S01]  /*11b60*/  SHFL.IDX PT, R7, R22, 0x1, 0x181f ;  /* 0x00381f0016077f89 */ /* 0x0022a200000e0000 */
[----:B------:R-:W-:Y:S02]  /*11b70*/  BSSY B0, `(.L_x_211) ;  /* 0x000000d000007945 */ /* 0x000fe40003800000 */
[----:B------:R-:W-:Y:S01]  /*11b80*/  ISETP.GE.AND P0, PT, R2, R3, PT ;  /* 0x000000030200720c */ /* 0x000fe20003f06270 */
[----:B------:R1:W3:-:S12]  /*11b90*/  SHFL.IDX PT, R6, R0, 0x1, 0x181f ;  /* 0x00381f0000067f89 */ /* 0x0002d800000e0000 */
[----:B------:R-:W-:Y:S05]  /*11ba0*/  @P0 BRA `(.L_x_212) ;  /* 0x0000009000000947 */ /* 0x000fea0003800000 */
[----:B------:R-:W-:Y:S02]  /*11bb0*/  ISETP.GE.AND P0, PT, R8, c[0x0][0x3c8], PT ;  /* 0x0000f20008007a0c */ /* 0x000fe40003f06270 */
[----:B------:R-:W-:-:S11]  /*11bc0*/  ISETP.GE.AND P1, PT, R9, c[0x0][0x3c8], PT ;  /* 0x0000f20009007a0c */ /* 0x000fd60003f26270 */
[----:B------:R-:W-:-:S04]  /*11bd0*/  @!P0 SHF.R.S32.HI R5, RZ, 0x1f, R8 ;  /* 0x0000001fff058819 */ /* 0x000fc80000011408 */
[----:B------:R-:W-:Y:S01]  /*11be0*/  @!P0 LEA.HI R2, R5, R8, RZ, 0x3 ;  /* 0x0000000805028211 */ /* 0x000fe200078f18ff */
[----:B--23--:R-:W-:-:S03]  /*11bf0*/  @!P1 IMAD.WIDE R4, R9, 0x2, R6 ;  /* 0x0000000209049825 */ /* 0x00cfc600078e0206 */
[----:B------:R-:W-:Y:S02]  /*11c00*/  @!P0 LOP3.LUT R2, R2, 0xfffffff8, RZ, 0xc0, !PT ;  /* 0xfffffff802028812 */ /* 0x000fe400078ec0ff */
[----:B------:R2:W-:Y:S03]  /*11c10*/  @!P1 ST.E.128 [R4.64], R48 ;  /* 0x0000003004009985 */ /* 0x0005e6000c101d2a */
[----:B------:R-:W-:-:S05]  /*11c20*/  @!P0 IMAD.WIDE R6, R2, 0x2, R6 ;  /* 0x0000000202068825 */ /* 0x000fca00078e0206 */
[----:B------:R2:W-:Y:S02]  /*11c30*/  @!P0 ST.E.128 [R6.64], R36 ;  /* 0x0000002406008985 */ /* 0x0005e4000c101d2a */
.L_x_212:
[----:B------:R-:W-:Y:S05]  /*11c40*/  BSYNC B0 ;  /* 0x0000000000007941 */ /* 0x000fea0003800000 */
.L_x_211:
[----:B------:R-:W-:Y:S01]  /*11c50*/  IADD3 R2, R10, 0x40, RZ ;  /* 0x000000400a027810 */ /* 0x000fe20007ffe0ff */
[----:B--2---:R2:W4:Y:S01]  /*11c60*/  SHFL.IDX PT, R7, R22, 0x2, 0x181f ;  /* 0x00581f0016077f89 */ /* 0x00452200000e0000 */
[----:B------:R-:W-:Y:S02]  /*11c70*/  BSSY B0, `(.L_x_213) ;  /* 0x000000d000007945 */ /* 0x000fe40003800000 */
[----:B------:R-:W-:Y:S01]  /*11c80*/  ISETP.GE.AND P0, PT, R2, R3, PT ;  /* 0x000000030200720c */ /* 0x000fe20003f06270 */
[----:B---3--:R2:W3:-:S12]  /*11c90*/  SHFL.IDX PT, R6, R0, 0x2, 0x181f ;  /* 0x00581f0000067f89 */ /* 0x0084d800000e0000 */
[----:B------:R-:W-:Y:S05]  /*11ca0*/  @P0 BRA `(.L_x_214) ;  /* 0x0000009000000947 */ /* 0x000fea0003800000 */
[----:B------:R-:W-:Y:S02]  /*11cb0*/  ISETP.GE.AND P0, PT, R8, c[0x0][0x3c8], PT ;  /* 0x0000f20008007a0c */ /* 0x000fe40003f06270 */
[----:B------:R-:W-:-:S11]  /*11cc0*/  ISETP.GE.AND P1, PT, R9, c[0x0][0x3c8], PT ;  /* 0x0000f20009007a0c */ /* 0x000fd60003f26270 */
[----:B------:R-:W-:-:S04]  /*11cd0*/  @!P0 SHF.R.S32.HI R5, RZ, 0x1f, R8 ;  /* 0x0000001fff058819 */ /* 0x000fc80000011408 */
[----:B------:R-:W-:Y:S01]  /*11ce0*/  @!P0 LEA.HI R2, R5, R8, RZ, 0x3 ;  /* 0x0000000805028211 */ /* 0x000fe200078f18ff */
[----:B---34-:R-:W-:-:S03]  /*11cf0*/  @!P1 IMAD.WIDE R4, R9, 0x2, R6 ;  /* 0x0000000209049825 */ /* 0x018fc600078e0206 */
[----:B------:R-:W-:Y:S02]  /*11d00*/  @!P0 LOP3.LUT R2, R2, 0xfffffff8, RZ, 0xc0, !PT ;  /* 0xfffffff802028812 */ /* 0x000fe400078ec0ff */
[----:B------:R3:W-:Y:S03]  /*11d10*/  @!P1 ST.E.128 [R4.64], R44 ;  /* 0x0000002c04009985 */ /* 0x0007e6000c101d2a */
[----:B------:R-:W-:-:S05]  /*11d20*/  @!P0 IMAD.WIDE R6, R2, 0x2, R6 ;  /* 0x0000000202068825 */ /* 0x000fca00078e0206 */
[----:B------:R3:W-:Y:S02]  /*11d30*/  @!P0 ST.E.128 [R6.64], R24 ;  /* 0x0000001806008985 */ /* 0x0007e4000c101d2a */
.L_x_214:
[----:B------:R-:W-:Y:S05]  /*11d40*/  BSYNC B0 ;  /* 0x0000000000007941 */ /* 0x000fea0003800000 */
.L_x_213:
[----:B------:R-:W-:Y:S01]  /*11d50*/  IADD3 R10, R10, 0x60, RZ ;  /* 0x000000600a0a7810 */ /* 0x000fe20007ffe0ff */
[----:B---3--:R3:W1:Y:S03]  /*11d60*/  SHFL.IDX PT, R5, R22, 0x3, 0x181f ;  /* 0x00781f0016057f89 */ /* 0x00866600000e0000 */
[----:B------:R-:W-:Y:S01]  /*11d70*/  ISETP.GE.AND P0, PT, R10, R3, PT ;  /* 0x000000030a00720c */ /* 0x000fe20003f06270 */
[----:B------:R3:W2:-:S12]  /*11d80*/  SHFL.IDX PT, R4, R0, 0x3, 0x181f ;  /* 0x00781f0000047f89 */ /* 0x00069800000e0000 */
[----:B------:R-:W-:Y:S05]  /*11d90*/  @P0 EXIT ;  /* 0x000000000000094d */ /* 0x000fea0003800000 */
[----:B------:R-:W-:-:S13]  /*11da0*/  ISETP.GE.AND P0, PT, R9, c[0x0][0x3c8], PT ;  /* 0x0000f20009007a0c */ /* 0x000fda0003f06270 */
[----:B-12---:R-:W-:-:S05]  /*11db0*/  @!P0 IMAD.WIDE R2, R9, 0x2, R4 ;  /* 0x0000000209028825 */ /* 0x006fca00078e0204 */
[----:B------:R1:W-:Y:S01]  /*11dc0*/  @!P0 ST.E.128 [R2.64], R40 ;  /* 0x0000002802008985 */ /* 0x0003e2000c101d2a */
[----:B------:R-:W-:-:S13]  /*11dd0*/  ISETP.GE.AND P0, PT, R8, c[0x0][0x3c8], PT ;  /* 0x0000f20008007a0c */ /* 0x000fda0003f06270 */
[----:B------:R-:W-:Y:S05]  /*11de0*/  @P0 EXIT ;  /* 0x000000000000094d */ /* 0x000fea0003800000 */
[----:B-1----:R-:W-:-:S04]  /*11df0*/  SHF.R.S32.HI R3, RZ, 0x1f, R8 ;  /* 0x0000001fff037819 */ /* 0x002fc80000011408 */
[----:B------:R-:W-:-:S04]  /*11e00*/  LEA.HI R3, R3, R8, RZ, 0x3 ;  /* 0x0000000803037211 */ /* 0x000fc800078f18ff */
[----:B------:R-:W-:-:S05]  /*11e10*/  LOP3.LUT R3, R3, 0xfffffff8, RZ, 0xc0, !PT ;  /* 0xfffffff803037812 */ /* 0x000fca00078ec0ff */
[----:B------:R-:W-:-:S05]  /*11e20*/  IMAD.WIDE R4, R3, 0x2, R4 ;  /* 0x0000000203047825 */ /* 0x000fca00078e0204 */
[----:B------:R-:W-:Y:S01]  /*11e30*/  ST.E.128 [R4.64], R16 ;  /* 0x0000001004007985 */ /* 0x000fe2000c101d2a */
[----:B------:R-:W-:Y:S05]  /*11e40*/  EXIT ;  /* 0x000000000000794d */ /* 0x000fea0003800000 */
.L_x_208:
[----:B------:R-:W1:Y:S01]  /*11e50*/  S2R R5, SR_TID.X ;  /* 0x0000000000057919 */ /* 0x000e620000002100 */
[----:B------:R-:W-:Y:S03]  /*11e60*/  BSSY B0, `(.L_x_215) ;  /* 0x0000029000007945 */ /* 0x000fe60003800000 */
[----:B------:R-:W2:Y:S01]  /*11e70*/  S2R R8, SR_CTAID.Z ;  /* 0x0000000000087919 */ /* 0x000ea20000002700 */
[----:B-1----:R-:W-:Y:S02]  /*11e80*/  ISETP.GT.AND P0, PT, R5, 0x7f, PT ;  /* 0x0000007f0500780c */ /* 0x002fe40003f04270 */
[----:B--2---:R-:W-:-:S11]  /*11e90*/  SHF.R.S32.HI R11, RZ, 0x1f, R8 ;  /* 0x0000001fff0b7819 */ /* 0x004fd60000011408 */
[----:B------:R-:W-:Y:S05]  /*11ea0*/  @P0 BRA `(.L_x_216) ;  /* 0x0000024000000947 */ /* 0x000fea0003800000 */
[----:B------:R-:W1:Y:S01]  /*11eb0*/  S2R R4, SR_CTAID.X ;  /* 0x0000000000047919 */ /* 0x000e620000002500 */
[----:B------:R-:W-:-:S05]  /*11ec0*/  MOV R2, c[0x0][0x4e8] ;  /* 0x00013a0000027a02 */ /* 0x000fca0000000f00 */
[----:B------:R-:W-:Y:S01]  /*11ed0*/  IMAD R0, R2, c[0x0][0x388], RZ ;  /* 0x0000e20002007a24 */ /* 0x000fe200078e02ff */
[----:B-1----:R-:W-:-:S04]  /*11ee0*/  LEA R7, R4, R5, 0x7 ;  /* 0x0000000504077211 */ /* 0x002fc800078e38ff */
[----:B------:R-:W-:-:S13]  /*11ef0*/  ISETP.GE.AND P0, PT, R7, R0, PT ;  /* 0x000000000700720c */ /* 0x000fda0003f06270 */
[----:B------:R-:W-:Y:S05]  /*11f00*/  @P0 BRA `(.L_x_216) ;  /* 0x000001e000000947 */ /* 0x000fea0003800000 */
[----:B------:R-:W-:Y:S01]  /*11f10*/  ISETP.NE.AND P0, PT, R2, 0x1, PT ;  /* 0x000000010200780c */ /* 0x000fe20003f05270 */
[----:B------:R-:W-:Y:S01]  /*11f20*/  ULDC.64 UR4, c[0x0][0x490] ;  /* 0x0001240000047ab9 */ /* 0x000fe20000000a00 */
[----:B------:R-:W-:Y:S01]  /*11f30*/  IMAD.MOV.U32 R6, RZ, RZ, R7 ;  /* 0x000000ffff067224 */ /* 0x000fe200078e0007 */
[----:B------:R-:W-:Y:S02]  /*11f40*/  UIMAD UR7, UR6, UR4, URZ ;  /* 0x00000004060772a4 */ /* 0x000fe4000f8e023f */
[----:B------:R-:W-:Y:S02]  /*11f50*/  UIMAD.WIDE.U32 UR8, UR12, UR4, URZ ;  /* 0x000000040c0872a5 */ /* 0x000fe4000f8e003f */
[----:B------:R-:W-:-:S04]  /*11f60*/  UIMAD UR4, UR12, UR5, UR7 ;  /* 0x000000050c0472a4 */ /* 0x000fc8000f8e0207 */
[----:B------:R-:W-:Y:S01]  /*11f70*/  UIADD3 UR4, UR9, UR4, URZ ;  /* 0x0000000409047290 */ /* 0x000fe2000fffe03f */
[----:B------:R-:W-:Y:S01]  /*11f80*/  MOV R2, UR8 ;  /* 0x0000000800027c02 */ /* 0x000fe20008000f00 */
[----:B------:R-:W-:-:S04]  /*11f90*/  @P0 IMAD.HI.U32 R0, R7, c[0x0][0x4ec], RZ ;  /* 0x00013b0007000a27 */ /* 0x000fc800078e00ff */
[----:B------:R-:W-:Y:S01]  /*11fa0*/  MOV R13, UR4 ;  /* 0x00000004000d7c02 */ /* 0x000fe20008000f00 */
[----:B------:R-:W-:Y:S01]  /*11fb0*/  IMAD.MOV.U32 R12, RZ, RZ, R2 ;  /* 0x000000ffff0c7224 */ /* 0x000fe200078e0002 */
[----:B------:R-:W-:Y:S01]  /*11fc0*/  @P0 SHF.R.U32.HI R6, RZ, c[0x0][0x4f0], R0 ;  /* 0x00013c00ff060a19 */ /* 0x000fe20000011600 */
[----:B------:R-:W-:Y:S02]  /*11fd0*/  IMAD.U32 R3, RZ, RZ, UR9 ;  /* 0x00000009ff037e24 */ /* 0x000fe4000f8e00ff */
[----:B------:R-:W-:Y:S02]  /*11fe0*/  IMAD R3, R11, c[0x0][0x498], RZ ;  /* 0x000126000b037a24 */ /* 0x000fe400078e02ff */
[----:B------:R-:W-:Y:S02]  /*11ff0*/  IMAD.MOV R4, RZ, RZ, -R6 ;  /* 0x000000ffff047224 */ /* 0x000fe400078e0a06 */
[----:B------:R-:W-:-:S04]  /*12000*/  IMAD.WIDE.U32 R12, R8, c[0x0][0x498], R12 ;  /* 0x00012600080c7a25 */ /* 0x000fc800078e000c */
[----:B------:R-:W-:Y:S01]  /*12010*/  IMAD R4, R4, c[0x0][0x4e8], R7 ;  /* 0x00013a0004047a24 */ /* 0x000fe200078e0207 */
[----:B------:R-:W-:Y:S01]  /*12020*/  IADD3 R12, P0, R6, R12, RZ ;  /* 0x0000000c060c7210 */ /* 0x000fe20007f1e0ff */
[----:B------:R-:W-:Y:S01]  /*12030*/  IMAD R0, R8, c[0x0][0x49c], R3 ;  /* 0x0001270008007a24 */ /* 0x000fe200078e0203 */
[----:B------:R-:W-:Y:S02]  /*12040*/  SHF.R.S32.HI R3, RZ, 0x1f, R6 ;  /* 0x0000001fff037819 */ /* 0x000fe40000011406 */
[----:B------:R-:W-:Y:S02]  /*12050*/  SHF.R.S32.HI R2, RZ, 0x1f, R4 ;  /* 0x0000001fff027819 */ /* 0x000fe40000011404 */
[----:B------:R-:W-:-:S03]  /*12060*/  IADD3.X R13, R3, R13, R0, P0, !PT ;  /* 0x0000000d030d7210 */ /* 0x000fc600007fe400 */
[----:B------:R-:W-:Y:S02]  /*12070*/  IMAD R7, R2, c[0x0][0x488], RZ ;  /* 0x0001220002077a24 */ /* 0x000fe400078e02ff */
[----:B------:R-:W-:-:S04]  /*12080*/  IMAD.WIDE.U32 R12, R4, c[0x0][0x488], R12 ;  /* 0x00012200040c7a25 */ /* 0x000fc800078e000c */
[----:B------:R-:W-:Y:S01]  /*12090*/  IMAD R7, R4, c[0x0][0x48c], R7 ;  /* 0x0001230004077a24 */ /* 0x000fe200078e0207 */
[----:B------:R-:W-:-:S04]  /*120a0*/  LEA R2, P0, R12, c[0x0][0x450], 0x2 ;  /* 0x000114000c027a11 */ /* 0x000fc800078010ff */
[----:B------:R-:W-:-:S04]  /*120b0*/  IADD3 R7, R13, R7, RZ ;  /* 0x000000070d077210 */ /* 0x000fc80007ffe0ff */
[----:B------:R-:W-:Y:S02]  /*120c0*/  LEA.HI.X R3, R12, c[0x0][0x454], R7, 0x2, P0 ;  /* 0x000115000c037a11 */ /* 0x000fe400000f1407 */
[----:B------:R-:W-:-:S05]  /*120d0*/  MOV R7, 0xff800000 ;  /* 0xff80000000077802 */ /* 0x000fca0000000f00 */
[----:B------:R1:W-:Y:S02]  /*120e0*/  STG.E [R2.64], R7 ;  /* 0x0000000702007986 */ /* 0x0003e4000c10192a */
.L_x_216:
[----:B------:R-:W-:Y:S05]  /*120f0*/  BSYNC B0 ;  /* 0x0000000000007941 */ /* 0x000fea0003800000 */
.L_x_215:
[----:B-1----:R-:W1:Y:S01]  /*12100*/  S2R R7, SR_CTAID.X ;  /* 0x0000000000077919 */ /* 0x002e620000002500 */
[----:B------:R-:W-:Y:S01]  /*12110*/  SHF.R.S32.HI R6, RZ, 0x1f, R5 ;  /* 0x0000001fff067819 */ /* 0x000fe20000011405 */
[----:B------:R-:W-:Y:S01]  /*12120*/  IMAD.MOV.U32 R3, RZ, RZ, c[0x0][0x4e8] ;  /* 0x00013a00ff037624 */ /* 0x000fe200078e00ff */
[----:B------:R-:W-:Y:S01]  /*12130*/  ULDC.64 UR4, c[0x0][0x3e8] ;  /* 0x0000fa0000047ab9 */ /* 0x000fe20000000a00 */
[----:B------:R-:W-:Y:S01]  /*12140*/  IMAD R11, R11, c[0x0][0x3f0], RZ ;  /* 0x0000fc000b0b7a24 */ /* 0x000fe200078e02ff */
[----:B------:R-:W-:Y:S01]  /*12150*/  LEA.HI R6, R6, R5, RZ, 0x3 ;  /* 0x0000000506067211 */ /* 0x000fe200078f18ff */
[----:B------:R-:W-:Y:S01]  /*12160*/  UIMAD UR6, UR6, UR4, URZ ;  /* 0x00000004060672a4 */ /* 0x000fe2000f8e023f */
[C---:B------:R-:W-:Y:S01]  /*12170*/  ISETP.NE.AND P0, PT, R3.reuse, 0x1, PT ;  /* 0x000000010300780c */ /* 0x040fe20003f05270 */
[----:B------:R-:W-:Y:S01]  /*12180*/  UIMAD.WIDE.U32 UR8, UR12, UR4, URZ ;  /* 0x000000040c0872a5 */ /* 0x000fe2000f8e003f */
[----:B------:R-:W-:Y:S01]  /*12190*/  LOP3.LUT R0, R6, 0xfffffff8, RZ, 0xc0, !PT ;  /* 0xfffffff806007812 */ /* 0x000fe200078ec0ff */
[----:B------:R-:W-:Y:S01]  /*121a0*/  UIMAD UR4, UR12, UR5, UR6 ;  /* 0x000000050c0472a4 */ /* 0x000fe2000f8e0206 */
[----:B------:R-:W-:Y:S01]  /*121b0*/  SHF.R.S32.HI R6, RZ, 0x3, R6 ;  /* 0x00000003ff067819 */ /* 0x000fe20000011406 */
[----:B------:R-:W-:Y:S01]  /*121c0*/  IMAD R3, R3, c[0x0][0x388], RZ ;  /* 0x0000e20003037a24 */ /* 0x000fe200078e02ff */
[----:B------:R-:W-:Y:S01]  /*121d0*/  BSSY B0, `(.L_x_217) ;  /* 0x000002c000007945 */ /* 0x000fe20003800000 */
[----:B------:R-:W-:Y:S01]  /*121e0*/  IMAD.IADD R5, R5, 0x1, -R0 ;  /* 0x0000000105057824 */ /* 0x000fe200078e0a00 */
[----:B------:R-:W-:Y:S01]  /*121f0*/  UIADD3 UR4, UR9, UR4, URZ ;  /* 0x0000000409047290 */ /* 0x000fe2000fffe03f */
[----:B------:R-:W-:Y:S01]  /*12200*/  IMAD.U32 R13, RZ, RZ, UR9 ;  /* 0x00000009ff0d7e24 */ /* 0x000fe2000f8e00ff */
[----:B------:R-:W-:Y:S01]  /*12210*/  MOV R12, UR8 ;  /* 0x00000008000c7c02 */ /* 0x000fe20008000f00 */
[----:B------:R-:W-:Y:S01]  /*12220*/  IMAD R0, R8, c[0x0][0x3f4], R11 ;  /* 0x0000fd0008007a24 */ /* 0x000fe200078e020b */
[----:B------:R-:W-:-:S02]  /*12230*/  LEA R4, R5, R6, 0x5 ;  /* 0x0000000605047211 */ /* 0x000fc400078e28ff */
[----:B------:R-:W-:Y:S02]  /*12240*/  MOV R13, UR4 ;  /* 0x00000004000d7c02 */ /* 0x000fe40008000f00 */
[----:B------:R-:W-:Y:S01]  /*12250*/  SHF.L.U32 R5, R5, 0x3, RZ ;  /* 0x0000000305057819 */ /* 0x000fe200000006ff */
[C---:B-1----:R-:W-:Y:S01]  /*12260*/  IMAD R4, R7.reuse, 0x80, R4 ;  /* 0x0000008007047824 */ /* 0x042fe200078e0204 */
[----:B------:R-:W-:Y:S01]  /*12270*/  LEA R6, R7, R6, 0x7 ;  /* 0x0000000607067211 */ /* 0x000fe200078e38ff */
[----:B------:R-:W-:-:S04]  /*12280*/  IMAD.WIDE.U32 R12, R8, c[0x0][0x3f0], R12 ;  /* 0x0000fc00080c7a25 */ /* 0x000fc800078e000c */
[----:B------:R-:W-:-:S04]  /*12290*/  @P0 IMAD.HI.U32 R2, R4, c[0x0][0x4ec], RZ ;  /* 0x00013b0004020a27 */ /* 0x000fc800078e00ff */
[----:B------:R-:W-:Y:S01]  /*122a0*/  IMAD.MOV.U32 R9, RZ, RZ, R4 ;  /* 0x000000ffff097224 */ /* 0x000fe200078e0004 */
[----:B------:R-:W-:Y:S01]  /*122b0*/  @P0 SHF.R.U32.HI R9, RZ, c[0x0][0x4f0], R2 ;  /* 0x00013c00ff090a19 */ /* 0x000fe20000011602 */
[----:B------:R-:W-:-:S03]  /*122c0*/  IMAD.IADD R13, R13, 0x1, R0 ;  /* 0x000000010d0d7824 */ /* 0x000fc600078e0200 */
[----:B------:R-:W-:Y:S01]  /*122d0*/  SHF.R.S32.HI R2, RZ, 0x1f, R9 ;  /* 0x0000001fff027819 */ /* 0x000fe20000011409 */
[C---:B------:R-:W-:Y:S01]  /*122e0*/  IMAD.WIDE.U32 R12, R9.reuse, c[0x0][0x3e0], R12 ;  /* 0x0000f800090c7a25 */ /* 0x040fe200078e000c */
[----:B------:R-:W-:-:S03]  /*122f0*/  IADD3 R11, -R9, RZ, RZ ;  /* 0x000000ff090b7210 */ /* 0x000fc60007ffe1ff */
[----:B------:R-:W-:Y:S02]  /*12300*/  IMAD R2, R2, c[0x0][0x3e0], RZ ;  /* 0x0000f80002027a24 */ /* 0x000fe400078e02ff */
[----:B------:R-:W-:Y:S01]  /*12310*/  IMAD R11, R11, c[0x0][0x4e8], R4 ;  /* 0x00013a000b0b7a24 */ /* 0x000fe200078e0204 */
[----:B------:R-:W-:Y:S01]  /*12320*/  IADD3 R4, R5, 0x40, RZ ;  /* 0x0000004005047810 */ /* 0x000fe20007ffe0ff */
[----:B------:R-:W-:-:S03]  /*12330*/  IMAD R9, R9, c[0x0][0x3e4], R2 ;  /* 0x0000f90009097a24 */ /* 0x000fc600078e0202 */
[----:B------:R-:W-:Y:S02]  /*12340*/  SHF.R.S32.HI R0, RZ, 0x1f, R11 ;  /* 0x0000001fff007819 */ /* 0x000fe4000001140b */
[----:B------:R-:W-:-:S03]  /*12350*/  IADD3 R13, R13, R9, RZ ;  /* 0x000000090d0d7210 */ /* 0x000fc60007ffe0ff */
[----:B------:R-:W-:Y:S02]  /*12360*/  IMAD R0, R0, c[0x0][0x3d8], RZ ;  /* 0x0000f60000007a24 */ /* 0x000fe400078e02ff */
[----:B------:R-:W-:-:S04]  /*12370*/  IMAD.WIDE.U32 R12, R11, c[0x0][0x3d8], R12 ;  /* 0x0000f6000b0c7a25 */ /* 0x000fc800078e000c */
[----:B------:R-:W-:Y:S01]  /*12380*/  IMAD R0, R11, c[0x0][0x3dc], R0 ;  /* 0x0000f7000b007a24 */ /* 0x000fe200078e0200 */
[----:B------:R-:W-:-:S03]  /*12390*/  LEA R2, P0, R12, c[0x0][0x380], 0x1 ;  /* 0x0000e0000c027a11 */ /* 0x000fc600078008ff */
[----:B------:R-:W-:Y:S02]  /*123a0*/  IMAD.IADD R9, R13, 0x1, R0 ;  /* 0x000000010d097824 */ /* 0x000fe400078e0200 */
[----:B------:R1:W2:Y:S03]  /*123b0*/  SHFL.IDX PT, R8, R2, RZ, 0x181f ;  /* 0x00181fff02087589 */ /* 0x0002a600000e0000 */
[----:B------:R-:W-:Y:S02]  /*123c0*/  LEA.HI.X R0, R12, c[0x0][0x384], R9, 0x1, P0 ;  /* 0x0000e1000c007a11 */ /* 0x000fe400000f0c09 */
[----:B------:R-:W-:-:S03]  /*123d0*/  ISETP.GE.AND P0, PT, R6, R3, PT ;  /* 0x000000030600720c */ /* 0x000fc60003f06270 */
[----:B------:R1:W3:Y:S10]  /*123e0*/  SHFL.IDX PT, R9, R0, RZ, 0x181f ;  /* 0x00181fff00097589 */ /* 0x0002f400000e0000 */
        /* <DEDUP_REMOVED lines=10> */
.L_x_218:
[----:B------:R-:W-:Y:S05]  /*12490*/  BSYNC B0 ;  /* 0x0000000000007941 */ /* 0x000fea0003800000 */
.L_x_217:
[----:B--2---:R-:W-:Y:S01]  /*124a0*/  IADD3 R10, R6, 0x20, RZ ;  /* 0x00000020060a7810 */ /* 0x004fe20007ffe0ff */
[----:B---3--:R2:W3:Y:S01]  /*124b0*/  SHFL.IDX PT, R9, R0, 0x1, 0x181f ;  /* 0x00381f0000097f89 */ /* 0x0084e200000e0000 */
[----:B------:R-:W-:Y:S02]  /*124c0*/  BSSY B0, `(.L_x_219) ;  /* 0x000000d000007945 */ /* 0x000fe40003800000 */
[----:B------:R-:W-:Y:S01]  /*124d0*/  ISETP.GE.AND P0, PT, R10, R3, PT ;  /* 0x000000030a00720c */ /* 0x000fe20003f06270 */
[----:B------:R2:W4:-:S12]  /*124e0*/  SHFL.IDX PT, R8, R2, 0x1, 0x181f ;  /* 0x00381f0002087f89 */ /* 0x00051800000e0000 */
[----:B------:R-:W-:Y:S05]  /*124f0*/  @P0 BRA `(.L_x_220) ;  /* 0x0000009000000947 */ /* 0x000fea0003800000 */
[----:B------:R-:W-:Y:S02]  /*12500*/  ISETP.GE.AND P0, PT, R4, c[0x0][0x3c8], PT ;  /* 0x0000f20004007a0c */ /* 0x000fe40003f06270 */
[----:B------:R-:W-:-:S11]  /*12510*/  ISETP.GE.AND P1, PT, R5, c[0x0][0x3c8], PT ;  /* 0x0000f20005007a0c */ /* 0x000fd60003f26270 */
[----:B------:R-:W-:Y:S02]  /*12520*/  @!P0 SHF.R.S32.HI R7, RZ, 0x1f, R4 ;  /* 0x0000001fff078819 */ /* 0x000fe40000011404 */
[----:B---34-:R-:W-:Y:S02]  /*12530*/  @!P1 IMAD.WIDE R10, R5, 0x2, R8 ;  /* 0x00000002050a9825 */ /* 0x018fe400078e0208 */
[----:B------:R-:W-:-:S03]  /*12540*/  @!P0 LEA.HI R7, R7, R4, RZ, 0x3 ;  /* 0x0000000407078211 */ /* 0x000fc600078f18ff */
[----:B------:R3:W-:Y:S01]  /*12550*/  @!P1 ST.E.128 [R10.64], RZ ;  /* 0x000000ff0a009985 */ /* 0x0007e2000c101d2a */
[----:B------:R-:W-:-:S05]  /*12560*/  @!P0 LOP3.LUT R7, R7, 0xfffffff8, RZ, 0xc0, !PT ;  /* 0xfffffff807078812 */ /* 0x000fca00078ec0ff */
[----:B------:R-:W-:-:S05]  /*12570*/  @!P0 IMAD.WIDE R8, R7, 0x2, R8 ;  /* 0x0000000207088825 */ /* 0x000fca00078e0208 */
[----:B------:R3:W-:Y:S02]  /*12580*/  @!P0 ST.E.128 [R8.64], RZ ;  /* 0x000000ff08008985 */ /* 0x0007e4000c101d2a */
.L_x_220:
[----:B------:R-:W-:Y:S05]  /*12590*/  BSYNC B0 ;  /* 0x0000000000007941 */ /* 0x000fea0003800000 */
.L_x_219:
[----:B---3--:R-:W-:Y:S01]  /*125a0*/  IADD3 R10, R6, 0x40, RZ ;  /* 0x00000040060a7810 */ /* 0x008fe20007ffe0ff */
[----:B------:R3:W1:Y:S01]  /*125b0*/  SHFL.IDX PT, R9, R0, 0x2, 0x181f ;  /* 0x00581f0000097f89 */ /* 0x00066200000e0000 */
        /* <DEDUP_REMOVED lines=11> */
[----:B------:R-:W-:-:S05]  /*12670*/  @!P0 IMAD.WIDE R8, R7, 0x2, R8 ;  /* 0x0000000207088825 */ /* 0x000fca00078e0208 */
[----:B------:R1:W-:Y:S02]  /*12680*/  @!P0 ST.E.128 [R8.64], RZ ;  /* 0x000000ff08008985 */ /* 0x0003e4000c101d2a */
.L_x_222:
[----:B------:R-:W-:Y:S05]  /*12690*/  BSYNC B0 ;  /* 0x0000000000007941 */ /* 0x000fea0003800000 */
.L_x_221:
[----:B------:R-:W-:Y:S01]  /*126a0*/  IADD3 R6, R6, 0x60, RZ ;  /* 0x0000006006067810 */ /* 0x000fe20007ffe0ff */
[----:B-1----:R1:W2:Y:S03]  /*126b0*/  SHFL.IDX PT, R9, R0, 0x3, 0x181f ;  /* 0x00781f0000097f89 */ /* 0x0022a600000e0000 */
[----:B------:R-:W-:Y:S01]  /*126c0*/  ISETP.GE.AND P0, PT, R6, R3, PT ;  /* 0x000000030600720c */ /* 0x000fe20003f06270 */
[----:B----4-:R1:W4:-:S12]  /*126d0*/  SHFL.IDX PT, R8, R2, 0x3, 0x181f ;  /* 0x00781f0002087f89 */ /* 0x01031800000e0000 */
[----:B------:R-:W-:Y:S05]  /*126e0*/  @P0 EXIT ;  /* 0x000000000000094d */ /* 0x000fea0003800000 */
[----:B------:R-:W-:-:S13]  /*126f0*/  ISETP.GE.AND P0, PT, R5, c[0x0][0x3c8], PT ;  /* 0x0000f20005007a0c */ /* 0x000fda0003f06270 */
[----:B-1234-:R-:W-:-:S05]  /*12700*/  @!P0 IMAD.WIDE R2, R5, 0x2, R8 ;  /* 0x0000000205028825 */ /* 0x01efca00078e0208 */
        /* <DEDUP_REMOVED lines=9> */
.L_x_223:
        /* <DEDUP_REMOVED lines=14> */
.L_x_2168:


//--------------------- .text._ZN7cutlass13device_kernelIN5flash19enable_sm80_to_sm89INS1_16FlashAttnFwdSm80INS1_25CollectiveMainloopFwdSm80ILi8ELi1ELb1EN4cute5tupleIJNS5_1CILi128EEENS7_ILi96EEES8_EEELi128ENS_10bfloat16_tEfNS_4arch4Sm80ELb0ELb1ELb0ELb1ELb1ELb0ELb1ELb0EEENS1_21CollectiveEpilogueFwdINS6_IJS8_S8_S9_EEENS6_IJNS7_ILi1EEESH_SH_EEESB_SD_Li256ELb1ELb1ELb0ELb0EEENS1_19SingleTileSchedulerILb1ELb0ELb1ELi128EEEEEEEEEvNT_6ParamsE --------------------------
	.section	.text._ZN7cutlass13device_kernelIN5flash19enable_sm80_to_sm89INS1_16FlashAttnFwdSm80INS1_25CollectiveMainloopFwdSm80ILi8ELi1ELb1EN4cute5tupleIJNS5_1CILi128EEENS7_ILi96EEES8_EEELi128ENS_10bfloat16_tEfNS_4arch4Sm80ELb0ELb1ELb0ELb1ELb1ELb0ELb1ELb0EEENS1_21CollectiveEpilogueFwdINS6_IJS8_S8_S9_EEENS6_IJNS7_ILi1EEESH_SH_EEESB_SD_Li256ELb1ELb1ELb0ELb0EEENS1_19SingleTileSchedulerILb1ELb0ELb1ELi128EEEEEEEEEvNT_6ParamsE,"ax",@progbits
	.sectioninfo	@"SHI_REGISTERS=255"
	.align	128
.text._ZN7cutlass13device_kernelIN5flash19enable_sm80_to_sm89INS1_16FlashAttnFwdSm80INS1_25CollectiveMainloopFwdSm80ILi8ELi1ELb1EN4cute5tupleIJNS5_1CILi128EEENS7_ILi96EEES8_EEELi128ENS_10bfloat16_tEfNS_4arch4Sm80ELb0ELb1ELb0ELb1ELb1ELb0ELb1ELb0EEENS1_21CollectiveEpilogueFwdINS6_IJS8_S8_S9_EEENS6_IJNS7_ILi1EEESH_SH_EEESB_SD_Li256ELb1ELb1ELb0ELb0EEENS1_19SingleTileSchedulerILb1ELb0ELb1ELi128EEEEEEEEEvNT_6ParamsE:
        .type           _ZN7cutlass13device_kernelIN5flash19enable_sm80_to_sm89INS1_16FlashAttnFwdSm80INS1_25CollectiveMainloopFwdSm80ILi8ELi1ELb1EN4cute5tupleIJNS5_1CILi128EEENS7_ILi96EEES8_EEELi128ENS_10bfloat16_tEfNS_4arch4Sm80ELb0ELb1ELb0ELb1ELb1ELb0ELb1ELb0EEENS1_21CollectiveEpilogueFwdINS6_IJS8_S8_S9_EEENS6_IJNS7_ILi1EEESH_SH_EEESB_SD_Li256ELb1ELb1ELb0ELb0EEENS1_19SingleTileSchedulerILb1ELb0ELb1ELi128EEEEEEEEEvNT_6ParamsE,@function
        .size           _ZN7cutlass13device_kernelIN5flash19enable_sm80_to_sm89INS1_16FlashAttnFwdSm80INS1_25CollectiveMainloopFwdSm80ILi8ELi1ELb1EN4cute5tupleIJNS5_1CILi128EEENS7_ILi96EEES8_EEELi128ENS_10bfloat16_tEfNS_4arch4Sm80ELb0ELb1ELb0ELb1ELb1ELb0ELb1ELb0EEENS1_21CollectiveEpilogueFwdINS6_IJS8_S8_S9_EEENS6_IJNS7_ILi1EEESH_SH_EEESB_SD_Li256ELb1ELb1ELb0ELb0EEENS1_19SingleTileSchedulerILb1ELb0ELb1ELi128EEEEEEEEEvNT_6ParamsE,(.L_x_2169 - _ZN7cutlass13device_kernelIN5flash19enable_sm80_to_sm89INS1_16FlashAttnFwdSm80INS1_25CollectiveMainloopFwdSm80ILi8ELi1ELb1EN4cute5tupleIJNS5_1CILi128EEENS7_ILi96EEES8_EEELi128ENS_10bfloat16_tEfNS_4arch4Sm80ELb0ELb1ELb0ELb1ELb1ELb0ELb1ELb0EEENS1_21CollectiveEpilogueFwdINS6_IJS8_S8_S9_EEENS6_IJNS7_ILi1EEESH_SH_EEESB_SD_Li256ELb1ELb1ELb0ELb0EEENS1_19SingleTileSchedulerILb1ELb0ELb1ELi128EEEEEEEEEvNT_6ParamsE)
        .other          _ZN7cutlass13device_kernelIN5flash19enable_sm80_to_sm89INS1_16FlashAttnFwdSm80INS1_25CollectiveMainloopFwdSm80ILi8ELi1ELb1EN4cute5tupleIJNS5_1CILi128EEENS7_ILi96EEES8_EEELi128ENS_10bfloat16_tEfNS_4arch4Sm80ELb0ELb1ELb0ELb1ELb1ELb0ELb1ELb0EEENS1_21CollectiveEpilogueFwdINS6_IJS8_S8_S9_EEENS6_IJNS7_ILi1EEESH_SH_EEESB_SD_Li256ELb1ELb1ELb0ELb0EEENS1_19SingleTileSchedulerILb1ELb0ELb1ELi128EEEEEEEEEvNT_6ParamsE,@"STO_CUDA_ENTRY STV_DEFAULT"
_ZN7cutlass13device_kernelIN5flash19enable_sm80_to_sm89INS1_16FlashAttnFwdSm80INS1_25CollectiveMainloopFwdSm80ILi8ELi1ELb1EN4cute5tupleIJNS5_1CILi128EEENS7_ILi96EEES8_EEELi128ENS_10bfloat16_tEfNS_4arch4Sm80ELb0ELb1ELb0ELb1ELb1ELb0ELb1ELb0EEENS1_21CollectiveEpilogueFwdINS6_IJS8_S8_S9_EEENS6_IJNS7_ILi1EEESH_SH_EEESB_SD_Li256ELb1ELb1ELb0ELb0EEENS1_19SingleTileSchedulerILb1ELb0ELb1ELi128EEEEEEEEEvNT_6ParamsE:
[----:B------:R-:W-:Y:S02]  /*0000*/  MOV R1, c[0x0][0x28] ;  /* 0x00000a0000017a02 */ /* 0x000fe40000000f00 */
[----:B------:R-:W1:Y:S01]  /*0010*/  S2R R100, SR_TID.X ;  /* 0x0000000000647919 */ /* 0x000e620000002100 */
[----:B------:R-:W-:Y:S01]  /*0020*/  MOV R5, 0x4 ;  /* 0x0000000400057802 */ /* 0x000fe20000000f00 */
[----:B------:R-:W2:Y:S01]  /*0030*/  S2UR UR4, SR_CTAID.X ;  /* 0x00000000000479c3 */ /* 0x000ea20000002500 */
[----:B------:R-:W-:Y:S01]  /*0040*/  ULDC.64 UR6, c[0x0][0x118] ;  /* 0x0000460000067ab9 */ /* 0x000fe20000000a00 */
[----:B------:R-:W3:Y:S01]  /*0050*/  S2R R228, SR_CTAID.Z ;  /* 0x0000000000e47919 */ /* 0x000ee20000002700 */
[----:B-1----:R-:W-:Y:S01]  /*0060*/  SHF.R.U32.HI R0, RZ, 0x5, R100 ;  /* 0x00000005ff007819 */ /* 0x002fe20000011664 */
[----:B---3--:R-:W-:-:S05]  /*0070*/  IMAD.WIDE R2, R228, R5, c[0x0][0x568] ;  /* 0x00015a00e4027625 */ /* 0x008fca00078e0205 */
[----:B------:R-:W1:Y:S02]  /*0080*/  SHFL.IDX PT, R0, R0, RZ, 0x1f ;  /* 0x00001fff00007589 */ /* 0x000e6400000e0000 */
[----:B-1----:R-:W-:-:S13]  /*0090*/  ISETP.NE.AND P0, PT, R0, RZ, PT ;  /* 0x000000ff0000720c */ /* 0x002fda0003f05270 */
[----:B--2---:R-:W-:Y:S05]  /*00a0*/  @!P0 BRA `(.L_x_224) ;  /* 0x0000014000008947 */ /* 0x004fea0003800000 */
[----:B------:R-:W-:-:S04]  /*00b0*/  ISETP.NE.U32.AND P0, PT, RZ, c[0x0][0x568], PT ;  /* 0x00015a00ff007a0c */ /* 0x000fc80003f05070 */
[----:B------:R-:W-:-:S13]  /*00c0*/  ISETP.NE.AND.EX P0, PT, RZ, c[0x0][0x56c], PT, P0 ;  /* 0x00015b00ff007a0c */ /* 0x000fda0003f05300 */
[----:B------:R-:W-:Y:S05]  /*00d0*/  @!P0 BRA `(.L_x_225) ;  /* 0x0000002000008947 */ /* 0x000fea0003800000 */
[----:B------:R1:W5:Y:S01]  /*00e0*/  LDG.E R0, [R2.64] ;  /* 0x0000000602007981 */ /* 0x000362000c1e1900 */
[----:B------:R-:W-:Y:S05]  /*00f0*/  BRA `(.L_x_226) ;  /* 0x0000009000007947 */ /* 0x000fea0003800000 */
.L_x_225:
[----:B------:R-:W-:-:S04]  /*0100*/  ISETP.NE.U32.AND P0, PT, RZ, c[0x0][0x560], PT ;  /* 0x00015800ff007a0c */ /* 0x000fc80003f05070 */
[----:B------:R-:W-:-:S13]  /*0110*/  ISETP.NE.AND.EX P0, PT, RZ, c[0x0][0x564], PT, P0 ;  /* 0x00015900ff007a0c */ /* 0x000fda0003f05300 */
[----:B------:R-:W-:Y:S05]  /*0120*/  @!P0 BRA `(.L_x_227) ;  /* 0x0000005000008947 */ /* 0x000fea0003800000 */
[----:B------:R-:W-:-:S05]  /*0130*/  IMAD.WIDE R6, R228, R5, c[0x0][0x560] ;  /* 0x00015800e4067625 */ /* 0x000fca00078e0205 */
[----:B------:R-:W2:Y:S04]  /*0140*/  LDG.E R3, [R6.64] ;  /* 0x0000000606037981 */ /* 0x000ea8000c1e1900 */
[----:B------:R-:W2:Y:S02]  /*0150*/  LDG.E R0, [R6.64+0x4] ;  /* 0x0000040606007981 */ /* 0x000ea4000c1e1900 */
[----:B--2---:R-:W-:Y:S01]  /*0160*/  IADD3 R0, -R3, R0, RZ ;  /* 0x0000000003007210 */ /* 0x004fe20007ffe1ff */
[----:B------:R-:W-:Y:S05]  /*0170*/  BRA `(.L_x_226) ;  /* 0x0000001000007947 */ /* 0x000fea0003800000 */
.L_x_227:
[----:B------:R-:W-:-:S04]  /*0180*/  MOV R0, c[0x0][0x54c] ;  /* 0x0001530000007a02 */ /* 0x000fc80000000f00 */
.L_x_226:
[----:B------:R-:W-:Y:S01]  /*0190*/  USHF.L.U32 UR4, UR4, 0x7, URZ ;  /* 0x0000000704047899 */ /* 0x000fe2000800063f */
[----:B-----5:R-:W-:-:S05]  /*01a0*/  IMAD R0, R0, c[0x0][0x548], RZ ;  /* 0x0001520000007a24 */ /* 0x020fca00078e02ff */
[----:B------:R-:W-:-:S04]  /*01b0*/  MOV R15, UR4 ;  /* 0x00000004000f7c02 */ /* 0x000fc80008000f00 */
[----:B------:R-:W-:-:S04]  /*01c0*/  ISETP.GE.AND P0, PT, R15, R0, PT ;  /* 0x000000000f00720c */ /* 0x000fc80003f06270 */
[----:B------:R-:W-:Y:S01]  /*01d0*/  SEL R228, R228, 0xffffffff, !P0 ;  /* 0xffffffffe4e47807 */ /* 0x000fe20004000000 */
[----:B------:R-:W-:Y:S05]  /*01e0*/  BRA `(.L_x_228) ;  /* 0x0000013000007947 */ /* 0x000fea0003800000 */
.L_x_224:
[----:B------:R-:W-:-:S04]  /*01f0*/  ISETP.NE.U32.AND P0, PT, RZ, c[0x0][0x568], PT ;  /* 0x00015a00ff007a0c */ /* 0x000fc80003f05070 */
[----:B------:R-:W-:-:S13]  /*0200*/  ISETP.NE.AND.EX P0, PT, RZ, c[0x0][0x56c], PT, P0 ;  /* 0x00015b00ff007a0c */ /* 0x000fda0003f05300 */
[----:B------:R-:W-:Y:S05]  /*0210*/  @!P0 BRA `(.L_x_229) ;  /* 0x0000002000008947 */ /* 0x000fea0003800000 */
[----:B------:R1:W5:Y:S01]  /*0220*/  LDG.E R0, [R2.64] ;  /* 0x0000000602007981 */ /* 0x000362000c1e1900 */
[----:B------:R-:W-:Y:S05]  /*0230*/  BRA `(.L_x_230) ;  /* 0x0000009000007947 */ /* 0x000fea0003800000 */
.L_x_229:
        /* <DEDUP_REMOVED lines=8> */
.L_x_231:
[----:B------:R-:W-:-:S04]  /*02c0*/  MOV R0, c[0x0][0x54c] ;  /* 0x0001530000007a02 */ /* 0x000fc80000000f00 */
.L_x_230:
[----:B------:R-:W-:Y:S01]  /*02d0*/  USHF.L.U32 UR4, UR4, 0x7, URZ ;  /* 0x0000000704047899 */ /* 0x000fe2000800063f */
[----:B-----5:R-:W-:-:S05]  /*02e0*/  IMAD R0, R0, c[0x0][0x548], RZ ;  /* 0x0001520000007a24 */ /* 0x020fca00078e02ff */
[----:B------:R-:W-:-:S04]  /*02f0*/  MOV R15, UR4 ;  /* 0x00000004000f7c02 */ /* 0x000fc80008000f00 */
[----:B------:R-:W-:-:S04]  /*0300*/  ISETP.GE.AND P0, PT, R15, R0, PT ;  /* 0x000000000f00720c */ /* 0x000fc80003f06270 */
[----:B------:R-:W-:-:S04]  /*0310*/  SEL R228, R228, 0xffffffff, !P0 ;  /* 0xffffffffe4e47807 */ /* 0x000fc80004000000 */
.L_x_228:
[----:B------:R-:W-:-:S13]  /*0320*/  ISETP.GE.AND P0, PT, R228, RZ, PT ;  /* 0x000000ffe400720c */ /* 0x000fda0003f06270 */
[----:B------:R-:W-:Y:S05]  /*0330*/  @!P0 EXIT ;  /* 0x000000000000894d */ /* 0x000fea0003800000 */
[----:B------:R-:W-:Y:S01]  /*0340*/  ISETP.NE.U32.AND P2, PT, RZ, c[0x0][0x370], PT ;  /* 0x0000dc00ff007a0c */ /* 0x000fe20003f45070 */
[----:B------:R-:W-:Y:S01]  /*0350*/  IMAD.MOV.U32 R227, RZ, RZ, RZ ;  /* 0x000000ffffe37224 */ /* 0x000fe200078e00ff */
[----:B------:R-:W-:Y:S01]  /*0360*/  ISETP.NE.U32.AND P0, PT, RZ, c[0x0][0x360], PT ;  /* 0x0000d800ff007a0c */ /* 0x000fe20003f05070 */
[----:B------:R-:W-:Y:S01]  /*0370*/  IMAD.MOV.U32 R226, RZ, RZ, c[0x0][0x168] ;  /* 0x00005a00ffe27624 */ /* 0x000fe200078e00ff */
[----:B------:R-:W-:Y:S01]  /*0380*/  ISETP.NE.AND.EX P2, PT, RZ, c[0x0][0x374], PT, P2 ;  /* 0x0000dd00ff007a0c */ /* 0x000fe20003f45320 */
[----:B-1----:R-:W-:Y:S01]  /*0390*/  IMAD.MOV.U32 R2, RZ, RZ, RZ ;  /* 0x000000ffff027224 */ /* 0x002fe200078e00ff */
[----:B------:R-:W-:Y:S01]  /*03a0*/  ISETP.NE.AND.EX P0, PT, RZ, c[0x0][0x364], PT, P0 ;  /* 0x0000d900ff007a0c */ /* 0x000fe20003f05300 */
[----:B------:R-:W-:Y:S01]  /*03b0*/  IMAD.WIDE R8, R228, R5, c[0x0][0x348] ;  /* 0x0000d200e4087625 */ /* 0x000fe200078e0205 */
[----:B------:R-:W-:-:S04]  /*03c0*/  ISETP.NE.U32.AND P1, PT, RZ, c[0x0][0x348], PT ;  /* 0x0000d200ff007a0c */ /* 0x000fc80003f25070 */
[----:B------:R-:W-:-:S05]  /*03d0*/  ISETP.NE.AND.EX P1, PT, RZ, c[0x0][0x34c], PT, P1 ;  /* 0x0000d300ff007a0c */ /* 0x000fca0003f25310 */
[----:B------:R-:W-:-:S04]  /*03e0*/  @P2 IMAD.WIDE R12, R228, R5, c[0x0][0x370] ;  /* 0x0000dc00e40c2625 */ /* 0x000fc800078e0205 */
[----:B------:R-:W-:Y:S01]  /*03f0*/  @P0 IMAD.WIDE R10, R228, R5, c[0x0][0x360] ;  /* 0x0000d800e40a0625 */ /* 0x000fe200078e0205 */
[----:B------:R1:W5:Y:S04]  /*0400*/  @P2 LDG.E R227, [R12.64] ;  /* 0x000000060ce32981 */ /* 0x000368000c1e1900 */
[----:B------:R1:W5:Y:S04]  /*0410*/  @P1 LDG.E R2, [R8.64] ;  /* 0x0000000608021981 */ /* 0x000368000c1e1900 */
[----:B------:R1:W5:Y:S01]  /*0420*/  @P0 LDG.E R226, [R10.64] ;  /* 0x000000060ae20981 */ /* 0x000362000c1e1900 */
[----:B------:R-:W-:-:S02]  /*0430*/  ULDC UR5, c[0x0][0x2ac] ;  /* 0x0000ab0000057ab9 */ /* 0x000fc40000000800 */
[----:B------:R-:W-:Y:S01]  /*0440*/  ULDC UR4, c[0x0][0x1d0] ;  /* 0x0000740000047ab9 */ /* 0x000fe20000000800 */
[----:B------:R-:W2:Y:S01]  /*0450*/  S2R R220, SR_CTAID.Y ;  /* 0x0000000000dc7919 */ /* 0x000ea20000002600 */
[----:B------:R-:W-:-:S06]  /*0460*/  UIMAD UR4, UR5, UR4, URZ ;  /* 0x00000004050472a4 */ /* 0x000fcc000f8e023f */
[----:B------:R-:W-:Y:S01]  /*0470*/  IMAD.U32 R6, RZ, RZ, UR4 ;  /* 0x00000004ff067e24 */ /* 0x000fe2000f8e00ff */
[----:B--2---:R-:W-:Y:S01]  /*0480*/  SHF.R.S32.HI R0, RZ, 0x1f, R220 ;  /* 0x0000001fff007819 */ /* 0x004fe200000114dc */
[----:B------:R-:W-:Y:S05]  /*0490*/  @P0 BRA `(.L_x_232) ;  /* 0x0000004000000947 */ /* 0x000fea0003800000 */
[----:B-1----:R-:W-:Y:S05]  /*04a0*/  @!P1 BRA `(.L_x_232) ;  /* 0x0000003000009947 */ /* 0x002fea0003800000 */
[----:B-----5:R-:W2:Y:S04]  /*04b0*/  LDG.E R226, [R8.64] ;  /* 0x0000000608e27981 */ /* 0x020ea8000c1e1900 */
[----:B------:R-:W2:Y:S02]  /*04c0*/  LDG.E R3, [R8.64+0x4] ;  /* 0x0000040608037981 */ /* 0x000ea4000c1e1900 */
[----:B--2---:R-:W-:Y:S02]  /*04d0*/  IADD3 R226, -R226, R3, RZ ;  /* 0x00000003e2e27210 */ /* 0x004fe40007ffe1ff */
.L_x_232:
[----:B-1----:R-:W-:-:S04]  /*04e0*/  ISETP.NE.U32.AND P0, PT, RZ, c[0x0][0x368], PT ;  /* 0x0000da00ff007a0c */ /* 0x002fc80003f05070 */
[----:B------:R-:W-:-:S13]  /*04f0*/  ISETP.NE.AND.EX P0, PT, RZ, c[0x0][0x36c], PT, P0 ;  /* 0x0000db00ff007a0c */ /* 0x000fda0003f05300 */
[----:B------:R-:W-:Y:S05]  /*0500*/  @!P0 BRA `(.L_x_233) ;  /* 0x0000003000008947 */ /* 0x000fea0003800000 */
[----:B------:R-:W-:-:S06]  /*0510*/  IMAD.WIDE R6, R228, R5, c[0x0][0x368] ;  /* 0x0000da00e4067625 */ /* 0x000fcc00078e0205 */
[----:B------:R1:W5:Y:S01]  /*0520*/  LDG.E R6, [R6.64] ;  /* 0x0000000606067981 */ /* 0x000362000c1e1900 */
[----:B------:R-:W-:Y:S05]  /*0530*/  BRA `(.L_x_234) ;  /* 0x0000007000007947 */ /* 0x000fea0003800000 */
.L_x_233:
[----:B------:R-:W-:-:S04]  /*0540*/  ISETP.NE.U32.AND P0, PT, RZ, c[0x0][0x350], PT ;  /* 0x0000d400ff007a0c */ /* 0x000fc80003f05070 */
[----:B------:R-:W-:-:S13]  /*0550*/  ISETP.NE.AND.EX P0, PT, RZ, c[0x0][0x354], PT, P0 ;  /* 0x0000d500ff007a0c */ /* 0x000fda0003f05300 */
[----:B------:R-:W-:Y:S05]  /*0560*/  @!P0 BRA `(.L_x_234) ;  /* 0x0000004000008947 */ /* 0x000fea0003800000 */
[----:B------:R-:W-:-:S05]  /*0570*/  IMAD.WIDE R8, R228, R5, c[0x0][0x350] ;  /* 0x0000d400e4087625 */ /* 0x000fca00078e0205 */
[----:B------:R-:W2:Y:S04]  /*0580*/  LDG.E R3, [R8.64] ;  /* 0x0000000608037981 */ /* 0x000ea8000c1e1900 */
[----:B------:R-:W2:Y:S02]  /*0590*/  LDG.E R6, [R8.64+0x4] ;  /* 0x0000040608067981 */ /* 0x000ea4000c1e1900 */
[----:B--2---:R-:W-:-:S03]  /*05a0*/  IADD3 R6, -R3, R6, RZ ;  /* 0x0000000603067210 */ /* 0x004fc60007ffe1ff */
.L_x_234:
[----:B------:R-:W-:Y:S01]  /*05b0*/  IMAD.MOV.U32 R3, RZ, RZ, c[0x0][0x2c4] ;  /* 0x0000b100ff037624 */ /* 0x000fe200078e00ff */
[----:B-1----:R-:W-:Y:S01]  /*05c0*/  IADD3 R7, R15, 0x7f, RZ ;  /* 0x0000007f0f077810 */ /* 0x002fe20007ffe0ff */
[----:B-----5:R-:W-:-:S03]  /*05d0*/  IMAD.IADD R217, R6, 0x1, -R227 ;  /* 0x0000000106d97824 */ /* 0x020fc600078e0ae3 */
[----:B------:R-:W-:Y:S01]  /*05e0*/  ISETP.NE.AND P4, PT, R3, 0x1, PT ;  /* 0x000000010300780c */ /* 0x000fe20003f85270 */
[----:B------:R-:W-:Y:S01]  /*05f0*/  IMAD.MOV.U32 R3, RZ, RZ, c[0x0][0x32c] ;  /* 0x0000cb00ff037624 */ /* 0x000fe200078e00ff */
[----:B------:R-:W-:-:S04]  /*0600*/  IADD3 R6, R217, 0x1, -R226 ;  /* 0x00000001d9067810 */ /* 0x000fc80007ffe8e2 */
[----:B------:R-:W-:-:S07]  /*0610*/  ISETP.GE.AND P3, PT, R3, 0x1, PT ;  /* 0x000000010300780c */ /* 0x000fce0003f66270 */
[----:B------:R-:W-:-:S05]  /*0620*/  @P4 IADD3 R4, R15, 0x7f, RZ ;  /* 0x0000007f0f044810 */ /* 0x000fca0007ffe0ff */
[----:B------:R-:W-:-:S05]  /*0630*/  @P4 IMAD.HI.U32 R4, R4, c[0x0][0x2c8], RZ ;  /* 0x0000b20004044a27 */ /* 0x000fca00078e00ff */
[----:B------:R-:W-:-:S05]  /*0640*/  @P4 SHF.R.U32.HI R7, RZ, c[0x0][0x2cc], R4 ;  /* 0x0000b300ff074a19 */ /* 0x000fca0000011604 */
[----:B------:R-:W-:-:S05]  /*0650*/  IMAD.IADD R6, R6, 0x1, R7 ;  /* 0x0000000106067824 */ /* 0x000fca00078e0207 */
[----:B------:R-:W-:Y:S01]  /*0660*/  IADD3 R7, R6, c[0x0][0x328], RZ ;  /* 0x0000ca0006077a10 */ /* 0x000fe20007ffe0ff */
[----:B------:R-:W-:Y:S05]  /*0670*/  @!P3 BRA `(.L_x_235) ;  /* 0x000000e00000b947 */ /* 0x000fea0003800000 */
[C---:B------:R-:W-:Y:S02]  /*0680*/  ISETP.GT.AND P0, PT, R6.reuse, RZ, PT ;  /* 0x000000ff0600720c */ /* 0x040fe40003f04270 */
[----:B------:R-:W-:-:S11]  /*0690*/  IADD3 R4, R6, -0x1, RZ ;  /* 0xffffffff06047810 */ /* 0x000fd60007ffe0ff */
[----:B------:R-:W-:Y:S05]  /*06a0*/  @P0 BRA `(.L_x_236) ;  /* 0x0000006000000947 */ /* 0x000fea0003800000 */
[----:B------:R-:W-:Y:S01]  /*06b0*/  ISETP.NE.AND P0, PT, R3, 0x1, PT ;  /* 0x000000010300780c */ /* 0x000fe20003f05270 */
[----:B------:R-:W-:-:S12]  /*06c0*/  IMAD.MOV R6, RZ, RZ, -R6 ;  /* 0x000000ffff067224 */ /* 0x000fd800078e0a06 */
[----:B------:R-:W-:-:S05]  /*06d0*/  @P0 IMAD.HI.U32 R4, R6, c[0x0][0x330], RZ ;  /* 0x0000cc0006040a27 */ /* 0x000fca00078e00ff */
[----:B------:R-:W-:-:S04]  /*06e0*/  @P0 SHF.R.U32.HI R6, RZ, c[0x0][0x334], R4 ;  /* 0x0000cd00ff060a19 */ /* 0x000fc80000011604 */
[----:B------:R-:W-:Y:S01]  /*06f0*/  LOP3.LUT R4, RZ, R6, RZ, 0x33, !PT ;  /* 0x00000006ff047212 */ /* 0x000fe200078e33ff */
[----:B------:R-:W-:Y:S05]  /*0700*/  BRA `(.L_x_237) ;  /* 0x0000003000007947 */ /* 0x000fea0003800000 */
.L_x_236:
[----:B------:R-:W-:-:S13]  /*0710*/  ISETP.NE.AND P0, PT, R3, 0x1, PT ;  /* 0x000000010300780c */ /* 0x000fda0003f05270 */
[----:B------:R-:W-:-:S05]  /*0720*/  @P0 IMAD.HI.U32 R6, R4, c[0x0][0x330], RZ ;  /* 0x0000cc0004060a27 */ /* 0x000fca00078e00ff */
[----:B------:R-:W-:-:S05]  /*0730*/  @P0 SHF.R.U32.HI R4, RZ, c[0x0][0x334], R6 ;  /* 0x0000cd00ff040a19 */ /* 0x000fca0000011606 */
.L_x_237:
[----:B------:R-:W-:-:S05]  /*0740*/  IMAD R4, R4, R3, c[0x0][0x32c] ;  /* 0x0000cb0004047624 */ /* 0x000fca00078e0203 */
[----:B------:R-:W-:-:S04]  /*0750*/  IMNMX R7, R7, R4, PT ;  /* 0x0000000407077217 */ /* 0x000fc80003800200 */
.L_x_235:
[----:B------:R-:W-:Y:S01]  /*0760*/  IADD3 R7, R7, 0x5f, RZ ;  /* 0x0000005f07077810 */ /* 0x000fe20007ffe0ff */
[----:B------:R-:W-:Y:S01]  /*0770*/  @P4 IMAD.HI.U32 R4, R15, c[0x0][0x2c8], RZ ;  /* 0x0000b2000f044a27 */ /* 0x000fe200078e00ff */
[----:B------:R-:W-:-:S03]  /*0780*/  IADD3 R9, R217, 0x5f, RZ ;  /* 0x0000005fd9097810 */ /* 0x000fc60007ffe0ff */
[----:B------:R-:W-:-:S04]  /*0790*/  IMAD.HI R7, R7, 0x2aaaaaab, RZ ;  /* 0x2aaaaaab07077827 */ /* 0x000fc800078e02ff */
[----:B------:R-:W-:Y:S01]  /*07a0*/  IMAD.HI R9, R9, 0x2aaaaaab, RZ ;  /* 0x2aaaaaab09097827 */ /* 0x000fe200078e02ff */
[----:B------:R-:W-:-:S03]  /*07b0*/  SHF.R.U32.HI R6, RZ, 0x1f, R7 ;  /* 0x0000001fff067819 */ /* 0x000fc60000011607 */
[----:B------:R-:W-:Y:S01]  /*07c0*/  IMAD.MOV.U32 R11, RZ, RZ, R15 ;  /* 0x000000ffff0b7224 */ /* 0x000fe200078e000f */
[----:B------:R-:W-:Y:S01]  /*07d0*/  @P4 SHF.R.U32.HI R11, RZ, c[0x0][0x2cc], R4 ;  /* 0x0000b300ff0b4a19 */ /* 0x000fe20000011604 */
[----:B------:R-:W-:Y:S01]  /*07e0*/  IMAD.IADD R14, R217, 0x1, -R226 ;  /* 0x00000001d90e7824 */ /* 0x000fe200078e0ae2 */
[----:B------:R-:W-:Y:S02]  /*07f0*/  SHF.R.U32.HI R8, RZ, 0x1f, R9 ;  /* 0x0000001fff087819 */ /* 0x000fe40000011609 */
[----:B------:R-:W-:Y:S01]  /*0800*/  LEA.HI.SX32 R6, R7, R6, 0x1c ;  /* 0x0000000607067211 */ /* 0x000fe200078fe2ff */
[----:B------:R-:W-:Y:S01]  /*0810*/  IMAD.IADD R4, R14, 0x1, R11 ;  /* 0x000000010e047824 */ /* 0x000fe200078e020b */
[----:B------:R-:W-:-:S04]  /*0820*/  LEA.HI.SX32 R13, R9, R8, 0x1c ;  /* 0x00000008090d7211 */ /* 0x000fc800078fe2ff */
[----:B------:R-:W-:Y:S02]  /*0830*/  IADD3 R7, R4, -c[0x0][0x324], RZ ;  /* 0x8000c90004077a10 */ /* 0x000fe40007ffe0ff */
[----:B------:R-:W-:Y:S01]  /*0840*/  IMNMX R13, R13, R6, PT ;  /* 0x000000060d0d7217 */ /* 0x000fe20003800200 */
[----:B------:R-:W-:Y:S05]  /*0850*/  @!P3 BRA `(.L_x_238) ;  /* 0x000000d00000b947 */ /* 0x000fea0003800000 */
[----:B------:R-:W-:-:S13]  /*0860*/  ISETP.GT.AND P0, PT, R4, -0x1, PT ;  /* 0xffffffff0400780c */ /* 0x000fda0003f04270 */
[----:B------:R-:W-:Y:S05]  /*0870*/  @P0 BRA `(.L_x_239) ;  /* 0x0000006000000947 */ /* 0x000fea0003800000 */
[----:B------:R-:W-:Y:S02]  /*0880*/  ISETP.NE.AND P0, PT, R3, 0x1, PT ;  /* 0x000000010300780c */ /* 0x000fe40003f05270 */
[----:B------:R-:W-:-:S11]  /*0890*/  LOP3.LUT R4, RZ, R4, RZ, 0x33, !PT ;  /* 0x00000004ff047212 */ /* 0x000fd600078e33ff */
[----:B------:R-:W-:-:S05]  /*08a0*/  @P0 IMAD.HI.U32 R3, R4, c[0x0][0x330], RZ ;  /* 0x0000cc0004030a27 */ /* 0x000fca00078e00ff */
[----:B------:R-:W-:-:S04]  /*08b0*/  @P0 SHF.R.U32.HI R4, RZ, c[0x0][0x334], R3 ;  /* 0x0000cd00ff040a19 */ /* 0x000fc80000011603 */
[----:B------:R-:W-:Y:S01]  /*08c0*/  LOP3.LUT R4, RZ, R4, RZ, 0x33, !PT ;  /* 0x00000004ff047212 */ /* 0x000fe200078e33ff */
[----:B------:R-:W-:Y:S05]  /*08d0*/  BRA `(.L_x_240) ;  /* 0x0000003000007947 */ /* 0x000fea0003800000 */
.L_x_239:
[----:B------:R-:W-:-:S13]  /*08e0*/  ISETP.NE.AND P0, PT, R3, 0x1, PT ;  /* 0x000000010300780c */ /* 0x000fda0003f05270 */
[----:B------:R-:W-:-:S05]  /*08f0*/  @P0 IMAD.HI.U32 R3, R4, c[0x0][0x330], RZ ;  /* 0x0000cc0004030a27 */ /* 0x000fca00078e00ff */
[----:B------:R-:W-:-:S05]  /*0900*/  @P0 SHF.R.U32.HI R4, RZ, c[0x0][0x334], R3 ;  /* 0x0000cd00ff040a19 */ /* 0x000fca0000011603 */
.L_x_240:
[----:B------:R-:W-:-:S05]  /*0910*/  IMAD R4, R4, c[0x0][0x32c], RZ ;  /* 0x0000cb0004047a24 */ /* 0x000fca00078e02ff */
[----:B------:R-:W-:-:S05]  /*0920*/  IMNMX R7, R7, R4, !PT ;  /* 0x0000000407077217 */ /* 0x000fca0007800200 */
.L_x_238:
[----:B------:R-:W-:Y:S01]  /*0930*/  IMAD.HI R7, R7, 0x2aaaaaab, RZ ;  /* 0x2aaaaaab07077827 */ /* 0x000fe200078e02ff */
[----:B------:R-:W-:Y:S01]  /*0940*/  PLOP3.LUT P2, PT, PT, PT, PT, 0x80, 0x0 ;  /* 0x000000000000781c */ /* 0x000fe20003f4f070 */
[----:B------:R-:W-:Y:S01]  /*0950*/  CS2R R64, SRZ ;  /* 0x0000000000407805 */ /* 0x000fe2000001ff00 */
[----:B------:R-:W-:Y:S01]  /*0960*/  CS2R R62, SRZ ;  /* 0x00000000003e7805 */ /* 0x000fe2000001ff00 */
[----:B------:R-:W-:Y:S01]  /*0970*/  IMAD.MOV.U32 R3, RZ, RZ, RZ ;  /* 0x000000ffff037224 */ /* 0x000fe200078e00ff */
[----:B------:R-:W-:Y:S01]  /*0980*/  SHF.R.U32.HI R216, RZ, 0x1f, R7 ;  /* 0x0000001fffd87819 */ /* 0x000fe20000011607 */
[----:B------:R-:W-:Y:S01]  /*0990*/  IMAD.MOV.U32 R66, RZ, RZ, RZ ;  /* 0x000000ffff427224 */ /* 0x000fe200078e00ff */
[----:B------:R-:W-:Y:S01]  /*09a0*/  CS2R R60, SRZ ;  /* 0x00000000003c7805 */ /* 0x000fe2000001ff00 */
[----:B------:R-:W-:Y:S01]  /*09b0*/  CS2R R58, SRZ ;  /* 0x00000000003a7805 */ /* 0x000fe2000001ff00 */
[----:B------:R-:W-:Y:S01]  /*09c0*/  LEA.HI.SX32 R216, R7, R216, 0x1c ;  /* 0x000000d807d87211 */ /* 0x000fe200078fe2ff */
[----:B------:R-:W-:Y:S01]  /*09d0*/  CS2R R56, SRZ ;  /* 0x0000000000387805 */ /* 0x000fe2000001ff00 */
[----:B------:R-:W-:Y:S01]  /*09e0*/  CS2R R54, SRZ ;  /* 0x0000000000367805 */ /* 0x000fe2000001ff00 */
[----:B------:R-:W-:Y:S01]  /*09f0*/  CS2R R52, SRZ ;  /* 0x0000000000347805 */ /* 0x000fe2000001ff00 */
[----:B------:R-:W-:Y:S01]  /*0a00*/  IMNMX R216, RZ, R216, !PT ;  /* 0x000000d8ffd87217 */ /* 0x000fe20007800200 */
[----:B------:R-:W-:Y:S01]  /*0a10*/  CS2R R106, SRZ ;  /* 0x00000000006a7805 */ /* 0x000fe2000001ff00 */
[----:B------:R-:W-:Y:S01]  /*0a20*/  CS2R R104, SRZ ;  /* 0x0000000000687805 */ /* 0x000fe2000001ff00 */
[----:B------:R-:W-:Y:S01]  /*0a30*/  CS2R R110, SRZ ;  /* 0x00000000006e7805 */ /* 0x000fe2000001ff00 */
[----:B------:R-:W-:Y:S01]  /*0a40*/  ISETP.GT.AND P0, PT, R13, R216, PT ;  /* 0x000000d80d00720c */ /* 0x000fe20003f04270 */
[----:B------:R-:W-:Y:S01]  /*0a50*/  CS2R R108, SRZ ;  /* 0x00000000006c7805 */ /* 0x000fe2000001ff00 */
[----:B------:R-:W-:Y:S01]  /*0a60*/  CS2R R102, SRZ ;  /* 0x0000000000667805 */ /* 0x000fe2000001ff00 */
        /* <DEDUP_REMOVED lines=22> */
[----:B------:R-:W-:-:S04]  /*0bd0*/  ISETP.NE.U32.AND P0, PT, RZ, c[0x0][0x340], PT ;  /* 0x0000d000ff007a0c */ /* 0x000fc80003f05070 */
[----:B------:R-:W-:-:S13]  /*0be0*/  ISETP.NE.AND.EX P0, PT, RZ, c[0x0][0x344], PT, P0 ;  /* 0x0000d100ff007a0c */ /* 0x000fda0003f05300 */
[----:B------:R-:W-:-:S06]  /*0bf0*/  @P0 IMAD.WIDE R230, R228, R5, c[0x0][0x340] ;  /* 0x0000d000e4e60625 */ /* 0x000fcc00078e0205 */
[----:B------:R-:W2:Y:S01]  /*0c00*/  @P0 LDG.E R230, [R230.64] ;  /* 0x00000006e6e60981 */ /* 0x000ea2000c1e1900 */
[----:B------:R-:W-:Y:S01]  /*0c10*/  SHF.R.S32.HI R105, RZ, 0x1f, R100 ;  /* 0x0000001fff697819 */ /* 0x000fe20000011464 */
[----:B------:R-:W-:Y:S02]  /*0c20*/  IMAD.MOV.U32 R12, RZ, RZ, 0x60 ;  /* 0x00000060ff0c7424 */ /* 0x000fe400078e00ff */
[----:B------:R-:W-:Y:S01]  /*0c30*/  IMAD.MOV.U32 R3, RZ, RZ, c[0x0][0x2b8] ;  /* 0x0000ae00ff037624 */ /* 0x000fe200078e00ff */
[----:B------:R-:W-:Y:S01]  /*0c40*/  LEA.HI R16, R105, R100, RZ, 0x3 ;  /* 0x0000006469107211 */ /* 0x000fe200078f18ff */
[----:B------:R-:W-:Y:S02]  /*0c50*/  IMAD R103, R13, R12, -0x60 ;  /* 0xffffffa00d677424 */ /* 0x000fe400078e020c */
[----:B------:R-:W-:Y:S01]  /*0c60*/  IMAD.MOV.U32 R221, RZ, RZ, RZ ;  /* 0x000000ffffdd7224 */ /* 0x000fe200078e00ff */
[----:B------:R-:W-:Y:S02]  /*0c70*/  LOP3.LUT R9, R16, 0xfffffff8, RZ, 0xc0, !PT ;  /* 0xfffffff810097812 */ /* 0x000fe400078ec0ff */
[----:B------:R-:W-:-:S02]  /*0c80*/  SHF.R.S32.HI R16, RZ, 0x3, R16 ;  /* 0x00000003ff107819 */ /* 0x000fc40000011410 */
[----:B------:R-:W-:Y:S01]  /*0c90*/  ISETP.NE.AND P5, PT, R3, 0x1, PT ;  /* 0x000000010300780c */ /* 0x000fe20003fa5270 */
[----:B------:R-:W-:-:S04]  /*0ca0*/  IMAD.IADD R9, R100, 0x1, -R9 ;  /* 0x0000000164097824 */ /* 0x000fc800078e0a09 */
[----:B------:R-:W-:-:S04]  /*0cb0*/  IMAD R224, R9, 0x20, R16 ;  /* 0x0000002009e07824 */ /* 0x000fc800078e0210 */
[----:B------:R-:W-:-:S05]  /*0cc0*/  IMAD.IADD R222, R224, 0x1, R103 ;  /* 0x00000001e0de7824 */ /* 0x000fca00078e0267 */
[C---:B------:R-:W-:Y:S01]  /*0cd0*/  ISETP.GE.AND P2, PT, R222.reuse, R217, PT ;  /* 0x000000d9de00720c */ /* 0x040fe20003f46270 */
[----:B------:R-:W-:-:S03]  /*0ce0*/  IMAD.IADD R222, R222, 0x1, R227 ;  /* 0x00000001dede7824 */ /* 0x000fc600078e02e3 */
[----:B------:R-:W-:Y:S01]  /*0cf0*/  ISETP.GT.OR P2, PT, R224, 0x5f, P2 ;  /* 0x0000005fe000780c */ /* 0x000fe20001744670 */
[----:B------:R-:W-:-:S04]  /*0d00*/  @P5 IMAD.HI.U32 R4, R222, c[0x0][0x2bc], RZ ;  /* 0x0000af00de045a27 */ /* 0x000fc800078e00ff */
[----:B------:R-:W-:Y:S01]  /*0d10*/  IMAD.MOV.U32 R3, RZ, RZ, R222 ;  /* 0x000000ffff037224 */ /* 0x000fe200078e00de */
[----:B------:R-:W-:Y:S01]  /*0d20*/  @P5 SHF.R.U32.HI R3, RZ, c[0x0][0x2c0], R4 ;  /* 0x0000b000ff035a19 */ /* 0x000fe20000011604 */
[----:B------:R-:W-:Y:S01]  /*0d30*/  BAR.SYNC.DEFER_BLOCKING 0x0 ;  /* 0x0000000000007b1d */ /* 0x000fe20000010000 */
[----:B------:R-:W-:-:S04]  /*0d40*/  IMAD.WIDE.U32 R6, R2, c[0x0][0x178], RZ ;  /* 0x00005e0002067a25 */ /* 0x000fc800078e00ff */
[----:B------:R-:W-:-:S05]  /*0d50*/  @!P0 IMAD.MOV.U32 R230, RZ, RZ, R228 ;  /* 0x000000ffffe68224 */ /* 0x000fca00078e00e4 */
[----:B--2---:R-:W-:-:S05]  /*0d60*/  SHF.R.S32.HI R215, RZ, 0x1f, R230 ;  /* 0x0000001fffd77819 */ /* 0x004fca00000114e6 */
[----:B------:R-:W-:-:S04]  /*0d70*/  IMAD R215, R215, c[0x0][0x2b0], RZ ;  /* 0x0000ac00d7d77a24 */ /* 0x000fc800078e02ff */
[C---:B------:R-:W-:Y:S02]  /*0d80*/  IMAD R215, R230.reuse, c[0x0][0x2b4], R215 ;  /* 0x0000ad00e6d77a24 */ /* 0x040fe400078e02d7 */
[----:B------:R-:W-:-:S04]  /*0d90*/  IMAD.WIDE.U32 R230, R230, c[0x0][0x2b0], RZ ;  /* 0x0000ac00e6e67a25 */ /* 0x000fc800078e00ff */
[----:B------:R-:W-:Y:S01]  /*0da0*/  IMAD.IADD R215, R231, 0x1, R215 ;  /* 0x00000001e7d77824 */ /* 0x000fe200078e02d7 */
[----:B------:R-:W-:-:S04]  /*0db0*/  @!P2 IADD3 R5, P0, R3, R230, RZ ;  /* 0x000000e60305a210 */ /* 0x000fc80007f1e0ff */
[----:B------:R-:W-:Y:S02]  /*0dc0*/  @!P2 LEA.HI.X.SX32 R4, R3, R215, 0x1, P0 ;  /* 0x000000d70304a211 */ /* 0x000fe400000f0eff */
[----:B------:R-:W-:-:S04]  /*0dd0*/  @!P2 LEA R18, P0, R5, c[0x0][0x2a0], 0x2 ;  /* 0x0000a8000512aa11 */ /* 0x000fc800078010ff */
[----:B------:R-:W-:-:S05]  /*0de0*/  @!P2 LEA.HI.X R19, R5, c[0x0][0x2a4], R4, 0x2, P0 ;  /* 0x0000a9000513aa11 */ /* 0x000fca00000f1404 */
[----:B------:R1:W2:Y:S01]  /*0df0*/  @!P2 LDG.E R221, [R18.64] ;  /* 0x0000000612dda981 */ /* 0x0002a2000c1e1900 */
[----:B------:R-:W-:Y:S01]  /*0e00*/  SHF.R.S32.HI R5, RZ, 0x1f, R2 ;  /* 0x0000001fff057819 */ /* 0x000fe20000011402 */
[----:B------:R-:W-:Y:S01]  /*0e10*/  IMAD.SHL.U32 R225, R9, 0x8, RZ ;  /* 0x0000000809e17824 */ /* 0x000fe200078e00ff */
[----:B------:R-:W-:Y:S01]  /*0e20*/  SHF.R.S32.HI R4, RZ, 0x1f, R228 ;  /* 0x0000001fff047819 */ /* 0x000fe200000114e4 */
[----:B------:R-:W-:Y:S01]  /*0e30*/  IMAD.WIDE.U32 R234, R220, c[0x0][0x1e8], RZ ;  /* 0x00007a00dcea7a25 */ /* 0x000fe200078e00ff */
[----:B------:R-:W-:Y:S02]  /*0e40*/  LEA.HI R102, R105, R100, RZ, 0x5 ;  /* 0x0000006469667211 */ /* 0x000fe400078f28ff */
[----:B------:R-:W-:Y:S01]  /*0e50*/  SEL R4, R4, RZ, !P1 ;  /* 0x000000ff04047207 */ /* 0x000fe20004800000 */
[----:B------:R-:W-:Y:S01]  /*0e60*/  IMAD R5, R5, c[0x0][0x178], RZ ;  /* 0x00005e0005057a24 */ /* 0x000fe200078e02ff */
[----:B------:R-:W-:Y:S01]  /*0e70*/  IADD3 R8, R225, 0x40, RZ ;  /* 0x00000040e1087810 */ /* 0x000fe20007ffe0ff */
[----:B------:R-:W-:Y:S01]  /*0e80*/  IMAD R12, R13, -0x60, R12 ;  /* 0xffffffa00d0c7824 */ /* 0x000fe200078e020c */
[----:B------:R-:W-:Y:S01]  /*0e90*/  ISETP.GE.AND P6, PT, R225, c[0x0][0x198], PT ;  /* 0x00006600e1007a0c */ /* 0x000fe20003fc6270 */
[----:B------:R-:W-:Y:S01]  /*0ea0*/  IMAD R5, R2, c[0x0][0x17c], R5 ;  /* 0x00005f0002057a24 */ /* 0x000fe200078e0205 */
[----:B------:R-:W-:Y:S01]  /*0eb0*/  ISETP.GE.AND P2, PT, R8, c[0x0][0x198], PT ;  /* 0x0000660008007a0c */ /* 0x000fe20003f46270 */
[----:B------:R-:W-:Y:S01]  /*0ec0*/  IMAD.IADD R2, R15, 0x1, R224 ;  /* 0x000000010f027824 */ /* 0x000fe200078e02e0 */
[----:B------:R-:W-:Y:S01]  /*0ed0*/  SHF.R.S32.HI R107, RZ, 0x5, R102 ;  /* 0x00000005ff6b7819 */ /* 0x000fe20000011466 */
[----:B------:R-:W-:-:S02]  /*0ee0*/  IMAD.IADD R7, R7, 0x1, R5 ;  /* 0x0000000107077824 */ /* 0x000fc400078e0205 */
[----:B------:R-:W-:Y:S02]  /*0ef0*/  IMAD R5, R0, c[0x0][0x1b8], RZ ;  /* 0x00006e0000057a24 */ /* 0x000fe400078e02ff */
[----:B------:R-:W-:-:S04]  /*0f00*/  IMAD.WIDE.U32 R10, R220, c[0x0][0x1b8], R6 ;  /* 0x00006e00dc0a7a25 */ /* 0x000fc800078e0006 */
[----:B------:R-:W-:Y:S02]  /*0f10*/  IMAD R5, R220, c[0x0][0x1bc], R5 ;  /* 0x00006f00dc057a24 */ /* 0x000fe400078e0205 */
[----:B------:R-:W-:-:S04]  /*0f20*/  @P4 IMAD.HI.U32 R6, R2, c[0x0][0x2c8], RZ ;  /* 0x0000b20002064a27 */ /* 0x000fc800078e00ff */
[----:B------:R-:W-:Y:S01]  /*0f30*/  IMAD.IADD R11, R11, 0x1, R5 ;  /* 0x000000010b0b7824 */ /* 0x000fe200078e0205 */
[----:B------:R-:W-:Y:S01]  /*0f40*/  SEL R5, R228, RZ, !P1 ;  /* 0x000000ffe4057207 */ /* 0x000fe20004800000 */
[----:B------:R-:W-:Y:S01]  /*0f50*/  IMAD.MOV.U32 R7, RZ, RZ, R2 ;  /* 0x000000ffff077224 */ /* 0x000fe200078e0002 */
[----:B------:R-:W-:Y:S01]  /*0f60*/  @P4 SHF.R.U32.HI R7, RZ, c[0x0][0x2cc], R6 ;  /* 0x0000b300ff074a19 */ /* 0x000fe20000011606 */
[----:B------:R-:W-:Y:S02]  /*0f70*/  IMAD R4, R4, c[0x0][0x1c0], RZ ;  /* 0x0000700004047a24 */ /* 0x000fe400078e02ff */
[----:B------:R-:W-:Y:S01]  /*0f80*/  IMAD.WIDE.U32 R10, R5, c[0x0][0x1c0], R10 ;  /* 0x00007000050a7a25 */ /* 0x000fe200078e000a */
[----:B------:R-:W-:-:S03]  /*0f90*/  SHF.R.S32.HI R6, RZ, 0x1f, R7 ;  /* 0x0000001fff067819 */ /* 0x000fc60000011407 */
[----:B------:R-:W-:Y:S02]  /*0fa0*/  IMAD R4, R5, c[0x0][0x1c4], R4 ;  /* 0x0000710005047a24 */ /* 0x000fe400078e0204 */
[----:B------:R-:W-:Y:S02]  /*0fb0*/  IMAD.MOV R5, RZ, RZ, -R7 ;  /* 0x000000ffff057224 */ /* 0x000fe400078e0a07 */
[----:B------:R-:W-:Y:S02]  /*0fc0*/  IMAD.IADD R11, R11, 0x1, R4 ;  /* 0x000000010b0b7824 */ /* 0x000fe400078e0204 */
[----:B------:R-:W-:Y:S02]  /*0fd0*/  IMAD R5, R5, c[0x0][0x2c4], R2 ;  /* 0x0000b10005057a24 */ /* 0x000fe400078e0202 */
[----:B------:R-:W-:Y:S02]  /*0fe0*/  IMAD R6, R6, c[0x0][0x1b0], RZ ;  /* 0x00006c0006067a24 */ /* 0x000fe400078e02ff */
[----:B------:R-:W-:Y:S01]  /*0ff0*/  IMAD.WIDE.U32 R10, R7, c[0x0][0x1b0], R10 ;  /* 0x00006c00070a7a25 */ /* 0x000fe200078e000a */
[----:B------:R-:W-:-:S03]  /*1000*/  SHF.R.S32.HI R2, RZ, 0x1f, R5 ;  /* 0x0000001fff027819 */ /* 0x000fc60000011405 */
[----:B------:R-:W-:Y:S02]  /*1010*/  IMAD R6, R7, c[0x0][0x1b4], R6 ;  /* 0x00006d0007067a24 */ /* 0x000fe400078e0206 */
[----:B------:R-:W-:Y:S02]  /*1020*/  IMAD R2, R2, c[0x0][0x1a8], RZ ;  /* 0x00006a0002027a24 */ /* 0x000fe400078e02ff */
[----:B------:R-:W-:Y:S02]  /*1030*/  IMAD.IADD R7, R11, 0x1, R6 ;  /* 0x000000010b077824 */ /* 0x000fe400078e0206 */
[----:B------:R-:W-:Y:S02]  /*1040*/  IMAD.MOV.U32 R6, RZ, RZ, R10 ;  /* 0x000000ffff067224 */ /* 0x000fe400078e000a */
[C---:B------:R-:W-:Y:S02]  /*1050*/  IMAD R11, R5.reuse, c[0x0][0x1ac], R2 ;  /* 0x00006b00050b7a24 */ /* 0x040fe400078e0202 */
[----:B------:R-:W-:-:S04]  /*1060*/  IMAD.WIDE.U32 R6, R5, c[0x0][0x1a8], R6 ;  /* 0x00006a0005067a25 */ /* 0x000fc800078e0006 */
[----:B------:R-:W-:Y:S01]  /*1070*/  IMAD.IADD R11, R7, 0x1, R11 ;  /* 0x00000001070b7824 */ /* 0x000fe200078e020b */
[----:B------:R-:W-:Y:S01]  /*1080*/  LEA R17, P0, R6, c[0x0][0x160], 0x1 ;  /* 0x0000580006117a11 */ /* 0x000fe200078008ff */
[----:B------:R-:W-:Y:S02]  /*1090*/  IMAD.SHL.U32 R4, R16, 0x40, RZ ;  /* 0x0000004010047824 */ /* 0x000fe400078e00ff */
[----:B------:R-:W-:Y:S01]  /*10a0*/  IMAD.IADD R7, R15, 0x1, R16 ;  /* 0x000000010f077824 */ /* 0x000fe200078e0210 */
[----:B------:R-:W-:Y:S01]  /*10b0*/  LEA.HI.X R11, R6, c[0x0][0x164], R11, 0x1, P0 ;  /* 0x00005900060b7a11 */ /* 0x000fe200000f0c0b */
[----:B------:R-:W-:Y:S01]  /*10c0*/  SHFL.IDX PT, R26, R17, RZ, 0x181f ;  /* 0x00181fff111a7589 */ /* 0x000fe200000e0000 */
[----:B------:R-:W-:Y:S01]  /*10d0*/  LOP3.LUT R4, R4, 0x1c0, RZ, 0xc0, !PT ;  /* 0x000001c004047812 */ /* 0x000fe200078ec0ff */
[----:B------:R-:W-:Y:S02]  /*10e0*/  IMAD R6, R226, c[0x0][0x2c4], RZ ;  /* 0x0000b100e2067a24 */ /* 0x000fe400078e02ff */
[----:B------:R-:W3:Y:S01]  /*10f0*/  SHFL.IDX PT, R27, R11, RZ, 0x181f ;  /* 0x00181fff0b1b7589 */ /* 0x000ee200000e0000 */
[----:B------:R-:W-:Y:S01]  /*1100*/  SHF.R.U32.HI R2, RZ, 0x3, R4 ;  /* 0x00000003ff027819 */ /* 0x000fe20000011604 */
[----:B------:R-:W-:Y:S01]  /*1110*/  IMAD.MOV R5, RZ, RZ, -R3 ;  /* 0x000000ffff057224 */ /* 0x000fe200078e0a03 */
[----:B-1----:R-:W-:Y:S01]  /*1120*/  LOP3.LUT R19, R4, 0x38, R225, 0xf8, !PT ;  /* 0x0000003804137812 */ /* 0x002fe200078ef8e1 */
[----:B------:R-:W-:Y:S01]  /*1130*/  SHFL.IDX PT, R22, R17, 0x1, 0x181f ;  /* 0x00381f0011167f89 */ /* 0x000fe200000e0000 */
[----:B------:R-:W-:Y:S01]  /*1140*/  ISETP.GE.AND P0, PT, R7, R6, PT ;  /* 0x000000060700720c */ /* 0x000fe20003f06270 */
[----:B------:R-:W-:Y:S01]  /*1150*/  IMAD R222, R5, c[0x0][0x2b8], R222 ;  /* 0x0000ae0005de7a24 */ /* 0x000fe200078e02de */
[----:B------:R-:W-:Y:S01]  /*1160*/  LOP3.LUT R19, R19, R2, RZ, 0x3c, !PT ;  /* 0x0000000213137212 */ /* 0x000fe200078e3cff */
[----:B------:R-:W1:Y:S01]  /*1170*/  SHFL.IDX PT, R23, R11, 0x1, 0x181f ;  /* 0x00381f000b177f89 */ /* 0x000e6200000e0000 */
[----:B------:R-:W-:Y:S01]  /*1180*/  LEA.HI R2, R105, R100, RZ, 0x6 ;  /* 0x0000006469027211 */ /* 0x000fe200078f30ff */
[----:B------:R-:W-:Y:S01]  /*1190*/  IMAD.WIDE.U32 R20, R222, c[0x0][0x1e0], RZ ;  /* 0x00007800de147a25 */ /* 0x000fe200078e00ff */
[----:B------:R-:W-:Y:S01]  /*11a0*/  SHF.R.S32.HI R3, RZ, 0x1f, R8 ;  /* 0x0000001fff037819 */ /* 0x000fe20000011408 */
[----:B------:R-:W-:Y:S01]  /*11b0*/  SHFL.IDX PT, R10, R17, 0x3, 0x181f ;  /* 0x00781f00110a7f89 */ /* 0x000fe200000e0000 */
[----:B------:R-:W-:Y:S01]  /*11c0*/  SHF.R.S32.HI R5, RZ, 0x1f, R222 ;  /* 0x0000001fff057819 */ /* 0x000fe200000114de */
[----:B------:R-:W-:Y:S01]  /*11d0*/  IMAD.SHL.U32 R2, R2, 0x8, RZ ;  /* 0x0000000802027824 */ /* 0x000fe200078e00ff */
[----:B------:R-:W-:Y:S01]  /*11e0*/  LEA.HI R3, R3, R8, RZ, 0x3 ;  /* 0x0000000803037211 */ /* 0x000fe200078f18ff */
[----:B------:R-:W-:-:S02]  /*11f0*/  IMAD.IADD R101, R217, 0x1, R12 ;  /* 0x00000001d9657824 */ /* 0x000fc400078e020c */
[----:B------:R-:W-:Y:S01]  /*1200*/  IMAD.WIDE.U32 R232, R220, c[0x0][0x210], RZ ;  /* 0x00008400dce87a25 */ /* 0x000fe200078e00ff */
[----:B------:R-:W-:Y:S02]  /*1210*/  LOP3.LUT R2, R19, 0xfffffe00, R2, 0xf8, !PT ;  /* 0xfffffe0013027812 */ /* 0x000fe400078ef802 */
[----:B------:R-:W-:Y:S01]  /*1220*/  LOP3.LUT R243, R3, 0xfffffff8, RZ, 0xc0, !PT ;  /* 0xfffffff803f37812 */ /* 0x000fe200078ec0ff */
[----:B------:R-:W-:Y:S01]  /*1230*/  IMAD R19, R5, c[0x0][0x1e0], RZ ;  /* 0x0000780005137a24 */ /* 0x000fe200078e02ff */
[----:B------:R-:W-:Y:S01]  /*1240*/  IADD3 R3, R7, 0x20, RZ ;  /* 0x0000002007037810 */ /* 0x000fe20007ffe0ff */
[----:B------:R-:W-:Y:S01]  /*1250*/  IMAD.SHL.U32 R223, R2, 0x2, RZ ;  /* 0x0000000202df7824 */ /* 0x000fe200078e00ff */
[----:B------:R-:W-:Y:S01]  /*1260*/  SHF.R.S32.HI R244, RZ, 0x1f, R243 ;  /* 0x0000001ffff47819 */ /* 0x000fe200000114f3 */
[----:B---3--:R-:W-:-:S03]  /*1270*/  @!P0 IMAD.WIDE R24, R225, 0x2, R26 ;  /* 0x00000002e1188825 */ /* 0x008fc600078e021a */
[----:B------:R-:W-:Y:S01]  /*1280*/  IADD3 R240, R223, 0x100, RZ ;  /* 0x00000100dff07810 */ /* 0x000fe20007ffe0ff */
[----:B------:R-:W-:Y:S01]  /*1290*/  @!P0 IMAD.WIDE R26, R243, 0x2, R26 ;  /* 0x00000002f31a8825 */ /* 0x000fe200078e021a */
[----:B------:R1:W-:Y:S01]  /*12a0*/  @!P0 LDGSTS.E.BYPASS.LTC128B.128 [R223+0x100], [R24.64], !P6 ;  /* 0x0010000018df8fae */ /* 0x0003e2000f101d46 */
[----:B------:R-:W-:Y:S02]  /*12b0*/  IADD3 R239, R223, 0x3100, RZ ;  /* 0x00003100dfef7810 */ /* 0x000fe40007ffe0ff */
[----:B------:R-:W-:Y:S01]  /*12c0*/  IMAD R18, R222, c[0x0][0x1e4], R19 ;  /* 0x00007900de127a24 */ /* 0x000fe200078e0213 */
[----:B------:R3:W-:Y:S01]  /*12d0*/  @!P0 LDGSTS.E.BYPASS.LTC128B.128 [R223+0x4100], [R26.64], !P2 ;  /* 0x041000001adf8fae */ /* 0x0007e2000d101d46 */
[-C--:B------:R-:W-:Y:S01]  /*12e0*/  ISETP.GE.AND P0, PT, R3, R6.reuse, PT ;  /* 0x000000060300720c */ /* 0x080fe20003f06270 */
[----:B------:R-:W-:Y:S01]  /*12f0*/  IMAD.IADD R76, R101, 0x1, -R16 ;  /* 0x00000001654c7824 */ /* 0x000fe200078e0a10 */
[----:B------:R-:W-:Y:S01]  /*1300*/  IADD3 R3, R7, 0x40, RZ ;  /* 0x0000004007037810 */ /* 0x000fe20007ffe0ff */
[----:B------:R-:W-:Y:S01]  /*1310*/  IMAD.IADD R19, R21, 0x1, R18 ;  /* 0x0000000115137824 */ /* 0x000fe200078e0212 */
[----:B------:R-:W-:Y:S01]  /*1320*/  IADD3 R7, R7, 0x60, RZ ;  /* 0x0000006007077810 */ /* 0x000fe20007ffe0ff */
[----:B------:R-:W-:Y:S01]  /*1330*/  IMAD.MOV.U32 R18, RZ, RZ, R20 ;  /* 0x000000ffff127224 */ /* 0x000fe200078e0014 */
[----:B------:R-:W-:Y:S01]  /*1340*/  ISETP.GE.AND P1, PT, R3, R6, PT ;  /* 0x000000060300720c */ /* 0x000fe20003f26270 */
[----:B------:R-:W-:Y:S01]  /*1350*/  IMAD R3, R0, c[0x0][0x1e8], RZ ;  /* 0x00007a0000037a24 */ /* 0x000fe200078e02ff */
[----:B------:R-:W-:Y:S01]  /*1360*/  SHFL.IDX PT, R20, R17, 0x2, 0x181f ;  /* 0x00581f0011147f89 */ /* 0x000fe200000e0000 */
[----:B------:R-:W-:Y:S01]  /*1370*/  IMAD R5, R5, c[0x0][0x208], RZ ;  /* 0x0000820005057a24 */ /* 0x000fe200078e02ff */
[C---:B------:R-:W-:Y:S01]  /*1380*/  IADD3 R238, R223.reuse, 0x1100, RZ ;  /* 0x00001100dfee7810 */ /* 0x040fe20007ffe0ff */
[----:B------:R-:W-:Y:S01]  /*1390*/  IMAD R3, R220, c[0x0][0x1ec], R3 ;  /* 0x00007b00dc037a24 */ /* 0x000fe200078e0203 */
[----:B------:R-:W4:Y:S01]  /*13a0*/  SHFL.IDX PT, R21, R11, 0x2, 0x181f ;  /* 0x00581f000b157f89 */ /* 0x000f2200000e0000 */
[----:B------:R-:W-:-:S02]  /*13b0*/  IADD3 R237, R223, 0x4100, RZ ;  /* 0x00004100dfed7810 */ /* 0x000fc40007ffe0ff */
[----:B------:R-:W-:Y:S01]  /*13c0*/  IMAD.IADD R218, R235, 0x1, R3 ;  /* 0x00000001ebda7824 */ /* 0x000fe200078e0203 */
[----:B------:R-:W5:Y:S01]  /*13d0*/  SHFL.IDX PT, R11, R11, 0x3, 0x181f ;  /* 0x00781f000b0b7f89 */ /* 0x000f6200000e0000 */
[----:B-1----:R-:W-:-:S04]  /*13e0*/  @!P0 IMAD.WIDE R24, R225, 0x2, R22 ;  /* 0x00000002e1188825 */ /* 0x002fc800078e0216 */
[----:B------:R-:W-:Y:S01]  /*13f0*/  @!P0 IMAD.WIDE R22, R243, 0x2, R22 ;  /* 0x00000002f3168825 */ /* 0x000fe200078e0216 */
[----:B------:R5:W-:Y:S04]  /*1400*/  @!P0 LDGSTS.E.BYPASS.LTC128B.128 [R223+0x1100], [R24.64], !P6 ;  /* 0x0110000018df8fae */ /* 0x000be8000f101d46 */
[----:B------:R1:W-:Y:S01]  /*1410*/  @!P0 LDGSTS.E.BYPASS.LTC128B.128 [R223+0x5100], [R22.64], !P2 ;  /* 0x0510000016df8fae */ /* 0x0003e2000d101d46 */
[----:B--2---:R-:W-:Y:S01]  /*1420*/  SHF.R.S32.HI R2, RZ, 0x1f, R221 ;  /* 0x0000001fff027819 */ /* 0x004fe200000114dd */
[----:B------:R-:W-:-:S04]  /*1430*/  IMAD.WIDE.U32 R18, R221, c[0x0][0x1f0], R18 ;  /* 0x00007c00dd127a25 */ /* 0x000fc800078e0012 */
[----:B------:R-:W-:Y:S01]  /*1440*/  IMAD R4, R2, c[0x0][0x1f0], RZ ;  /* 0x00007c0002047a24 */ /* 0x000fe200078e02ff */
[----:B------:R-:W-:Y:S01]  /*1450*/  IADD3 R18, P0, R234, R18, RZ ;  /* 0x00000012ea127210 */ /* 0x000fe20007f1e0ff */
[----:B------:R-:W-:Y:S02]  /*1460*/  IMAD R2, R2, c[0x0][0x218], RZ ;  /* 0x0000860002027a24 */ /* 0x000fe400078e02ff */
[C---:B------:R-:W-:Y:S02]  /*1470*/  IMAD R3, R221.reuse, c[0x0][0x1f4], R4 ;  /* 0x00007d00dd037a24 */ /* 0x040fe400078e0204 */
[----:B------:R-:W-:-:S03]  /*1480*/  IMAD R2, R221, c[0x0][0x21c], R2 ;  /* 0x00008700dd027a24 */ /* 0x000fc600078e0202 */
[----:B------:R-:W-:Y:S02]  /*1490*/  IADD3.X R3, R218, R19, R3, P0, !PT ;  /* 0x00000013da037210 */ /* 0x000fe400007fe403 */
[----:B------:R-:W-:-:S04]  /*14a0*/  LEA R4, P0, R18, c[0x0][0x1c8], 0x1 ;  /* 0x0000720012047a11 */ /* 0x000fc800078008ff */
[----:B------:R-:W-:Y:S01]  /*14b0*/  LEA.HI.X R3, R18, c[0x0][0x1cc], R3, 0x1, P0 ;  /* 0x0000730012037a11 */ /* 0x000fe200000f0c03 */
[--C-:B----4-:R-:W-:Y:S01]  /*14c0*/  @!P1 IMAD.WIDE R18, R225, 0x2, R20.reuse ;  /* 0x00000002e1129825 */ /* 0x110fe200078e0214 */
[----:B------:R-:W-:Y:S02]  /*14d0*/  ISETP.GE.AND P0, PT, R7, R6, PT ;  /* 0x000000060700720c */ /* 0x000fe40003f06270 */
[----:B------:R-:W-:Y:S01]  /*14e0*/  SHFL.IDX PT, R6, R4, RZ, 0x181f ;  /* 0x00181fff04067589 */ /* 0x000fe200000e0000 */
[----:B------:R-:W-:-:S03]  /*14f0*/  @!P1 IMAD.WIDE R20, R243, 0x2, R20 ;  /* 0x00000002f3149825 */ /* 0x000fc600078e0214 */
[----:B------:R-:W3:Y:S04]  /*1500*/  SHFL.IDX PT, R7, R3, RZ, 0x181f ;  /* 0x00181fff03077589 */ /* 0x000ee800000e0000 */
[----:B------:R2:W-:Y:S03]  /*1510*/  @!P1 LDGSTS.E.BYPASS.LTC128B.128 [R223+0x2100], [R18.64], !P6 ;  /* 0x0210000012df9fae */ /* 0x0005e6000f101d46 */
[--C-:B-----5:R-:W-:Y:S01]  /*1520*/  @!P0 IMAD.WIDE R24, R225, 0x2, R10.reuse ;  /* 0x00000002e1188825 */ /* 0x120fe200078e020a */
[----:B------:R4:W-:Y:S01]  /*1530*/  @!P1 LDGSTS.E.BYPASS.LTC128B.128 [R223+0x6100], [R20.64], !P2 ;  /* 0x0610000014df9fae */ /* 0x0009e2000d101d46 */
[----:B------:R-:W-:Y:S02]  /*1540*/  ISETP.GE.AND P1, PT, R76, 0x21, PT ;  /* 0x000000214c00780c */ /* 0x000fe40003f26270 */
[----:B-1----:R-:W-:Y:S01]  /*1550*/  @!P0 IMAD.WIDE R22, R243, 0x2, R10 ;  /* 0x00000002f3168825 */ /* 0x002fe200078e020a */
[----:B------:R1:W-:Y:S01]  /*1560*/  @!P0 LDGSTS.E.BYPASS.LTC128B.128 [R223+0x3100], [R24.64], !P6 ;  /* 0x0310000018df8fae */ /* 0x0003e2000f101d46 */
[----:B------:R-:W-:-:S02]  /*1570*/  ISETP.GE.AND P6, PT, R8, c[0x0][0x1d4], PT ;  /* 0x0000750008007a0c */ /* 0x000fc40003fc6270 */
[----:B------:R-:W-:Y:S01]  /*1580*/  IMAD R10, R222, c[0x0][0x20c], R5 ;  /* 0x00008300de0a7a24 */ /* 0x000fe200078e0205 */
[----:B------:R5:W-:Y:S01]  /*1590*/  @!P0 LDGSTS.E.BYPASS.LTC128B.128 [R223+0x7100], [R22.64], !P2 ;  /* 0x0710000016df8fae */ /* 0x000be2000d101d46 */
[----:B------:R-:W-:Y:S01]  /*15a0*/  ISETP.GE.AND P0, PT, R76, 0x1, PT ;  /* 0x000000014c00780c */ /* 0x000fe20003f06270 */
[----:B------:R-:W-:Y:S01]  /*15b0*/  IMAD R5, R0, c[0x0][0x210], RZ ;  /* 0x0000840000057a24 */ /* 0x000fe200078e02ff */
[----:B------:R-:W-:Y:S01]  /*15c0*/  ISETP.GE.AND P2, PT, R225, c[0x0][0x1d4], PT ;  /* 0x00007500e1007a0c */ /* 0x000fe20003f46270 */
[----:B------:R-:W-:Y:S01]  /*15d0*/  IMAD R0, R222, c[0x0][0x1e0], RZ ;  /* 0x00007800de007a24 */ /* 0x000fe200078e02ff */
[----:B------:R-:W0:Y:S01]  /*15e0*/  LDGDEPBAR ;  /* 0x00000000000079af */ /* 0x000e220000000000 */
[----:B------:R-:W-:Y:S01]  /*15f0*/  IMAD R5, R220, c[0x0][0x214], R5 ;  /* 0x00008500dc057a24 */ /* 0x000fe200078e0205 */
[----:B------:R-:W-:Y:S01]  /*1600*/  SEL R245, RZ, 0x10, P6 ;  /* 0x00000010fff57807 */ /* 0x000fe20003000000 */
[----:B------:R-:W-:Y:S02]  /*1610*/  IMAD R17, R221, c[0x0][0x1f0], R0 ;  /* 0x00007c00dd117a24 */ /* 0x000fe400078e0200 */
[----:B------:R-:W-:-:S02]  /*1620*/  IMAD.IADD R219, R233, 0x1, R5 ;  /* 0x00000001e9db7824 */ /* 0x000fc400078e0205 */
[----:B------:R-:W-:Y:S02]  /*1630*/  IMAD R17, R220, c[0x0][0x1e8], R17 ;  /* 0x00007a00dc117a24 */ /* 0x000fe400078e0211 */
[----:B---3--:R-:W-:-:S03]  /*1640*/  @P0 IMAD.WIDE R26, R243, 0x2, R6 ;  /* 0x00000002f31a0825 */ /* 0x008fc600078e0206 */
[----:B------:R-:W-:Y:S01]  /*1650*/  LEA R17, R17, c[0x0][0x1c8], 0x1 ;  /* 0x0000720011117a11 */ /* 0x000fe200078e08ff */
[----:B--2---:R-:W-:Y:S01]  /*1660*/  IMAD.WIDE.U32 R18, R222, c[0x0][0x208], RZ ;  /* 0x00008200de127a25 */ /* 0x004fe200078e00ff */
[----:B----4-:R-:W-:Y:S03]  /*1670*/  SHFL.IDX PT, R20, R4, 0x1, 0x181f ;  /* 0x00381f0004147f89 */ /* 0x010fe600000e0000 */
[----:B------:R-:W-:Y:S01]  /*1680*/  IMAD.IADD R11, R19, 0x1, R10 ;  /* 0x00000001130b7824 */ /* 0x000fe200078e020a */
[----:B------:R-:W2:Y:S01]  /*1690*/  SHFL.IDX PT, R21, R3, 0x1, 0x181f ;  /* 0x00381f0003157f89 */ /* 0x000ea200000e0000 */
[----:B------:R-:W-:Y:S02]  /*16a0*/  IMAD.MOV.U32 R10, RZ, RZ, R18 ;  /* 0x000000ffff0a7224 */ /* 0x000fe400078e0012 */
[----:B-----5:R-:W-:-:S04]  /*16b0*/  @P0 IMAD.WIDE R22, R225, 0x2, R6 ;  /* 0x00000002e1160825 */ /* 0x020fc800078e0206 */
[----:B------:R-:W-:Y:S01]  /*16c0*/  IMAD.WIDE.U32 R10, R221, c[0x0][0x218], R10 ;  /* 0x00008600dd0a7a25 */ /* 0x000fe200078e000a */
[----:B------:R3:W-:Y:S04]  /*16d0*/  @P0 LDGSTS.E.BYPASS.LTC128B.128 [R223+0x8100], [R22.64], !P2 ;  /* 0x0810000016df0fae */ /* 0x0007e8000d101d46 */
[----:B------:R4:W-:Y:S01]  /*16e0*/  @P0 LDGSTS.E.BYPASS.LTC128B.128 [R223+0xb100], [R26.64], !P6 ;  /* 0x0b1000001adf0fae */ /* 0x0009e2000f101d46 */
[----:B------:R-:W-:Y:S02]  /*16f0*/  IADD3 R5, P0, R232, R10, RZ ;  /* 0x0000000ae8057210 */ /* 0x000fe40007f1e0ff */
[----:B------:R-:W-:Y:S02]  /*1700*/  LEA.HI R10, R105, R100, RZ, 0x4 ;  /* 0x00000064690a7211 */ /* 0x000fe400078f20ff */
[----:B-1----:R-:W-:Y:S01]  /*1710*/  IADD3.X R24, R219, R11, R2, P0, !PT ;  /* 0x0000000bdb187210 */ /* 0x002fe200007fe402 */
[----:B------:R-:W-:Y:S01]  /*1720*/  IMAD.SHL.U32 R2, R16, 0x8, RZ ;  /* 0x0000000810027824 */ /* 0x000fe200078e00ff */
[----:B------:R-:W-:-:S02]  /*1730*/  LEA R7, P0, R5, c[0x0][0x1f8], 0x1 ;  /* 0x00007e0005077a11 */ /* 0x000fc400078008ff */
[----:B------:R-:W-:Y:S01]  /*1740*/  SHF.R.S32.HI R11, RZ, 0x4, R10 ;  /* 0x00000004ff0b7819 */ /* 0x000fe2000001140a */
[----:B--2---:R-:W-:Y:S01]  /*1750*/  @P1 IMAD.WIDE R18, R225, 0x2, R20 ;  /* 0x00000002e1121825 */ /* 0x004fe200078e0214 */
[----:B------:R-:W-:Y:S01]  /*1760*/  LEA.HI.X R24, R5, c[0x0][0x1fc], R24, 0x1, P0 ;  /* 0x00007f0005187a11 */ /* 0x000fe200000f0c18 */
[----:B------:R-:W1:Y:S01]  /*1770*/  SHFL.IDX PT, R51, R7, RZ, 0x181f ;  /* 0x00181fff07337589 */ /* 0x000e6200000e0000 */
[C---:B------:R-:W-:Y:S01]  /*1780*/  LOP3.LUT R5, R10.reuse, 0xfffffff0, RZ, 0xc0, !PT ;  /* 0xfffffff00a057812 */ /* 0x040fe200078ec0ff */
[----:B------:R-:W-:Y:S01]  /*1790*/  @P1 IMAD.WIDE R20, R243, 0x2, R20 ;  /* 0x00000002f3141825 */ /* 0x000fe200078e0214 */
[----:B------:R-:W-:Y:S01]  /*17a0*/  LEA.HI R10, R10, R11, RZ, 0x1 ;  /* 0x0000000b0a0a7211 */ /* 0x000fe200078f08ff */
[----:B------:R2:W-:Y:S02]  /*17b0*/  @P1 LDGSTS.E.BYPASS.LTC128B.128 [R223+0x9100], [R18.64], !P2 ;  /* 0x0910000012df1fae */ /* 0x0005e4000d101d46 */
[----:B------:R-:W-:Y:S01]  /*17c0*/  IMAD.IADD R16, R100, 0x1, -R5 ;  /* 0x0000000164107824 */ /* 0x000fe200078e0a05 */
[----:B------:R-:W-:Y:S01]  /*17d0*/  LOP3.LUT R10, R10, 0xfffffffe, RZ, 0xc0, !PT ;  /* 0xfffffffe0a0a7812 */ /* 0x000fe200078ec0ff */
[----:B------:R-:W5:Y:S01]  /*17e0*/  SHFL.IDX PT, R4, R24, RZ, 0x181f ;  /* 0x00181fff18047589 */ /* 0x000f6200000e0000 */
[----:B---3--:R-:W-:-:S02]  /*17f0*/  IMAD.WIDE R22, R225, 0x2, RZ ;  /* 0x00000002e1167825 */ /* 0x008fc400078e02ff */
[----:B------:R-:W-:Y:S01]  /*1800*/  SHF.R.S32.HI R5, RZ, 0x1f, R16 ;  /* 0x0000001fff057819 */ /* 0x000fe20000011410 */
[----:B------:R-:W3:Y:S01]  /*1810*/  SHFL.IDX PT, R78, R7, 0x1, 0x181f ;  /* 0x00381f00074e7f89 */ /* 0x000ee200000e0000 */
[----:B------:R-:W-:Y:S02]  /*1820*/  IMAD.IADD R10, R11, 0x1, -R10 ;  /* 0x000000010b0a7824 */ /* 0x000fe400078e0a0a */
[----:B------:R-:W-:Y:S01]  /*1830*/  LEA.HI R5, R5, R16, RZ, 0x3 ;  /* 0x0000001005057211 */ /* 0x000fe200078f18ff */
[----:B------:R1:W-:Y:S01]  /*1840*/  @P1 LDGSTS.E.BYPASS.LTC128B.128 [R223+0xc100], [R20.64], !P6 ;  /* 0x0c10000014df1fae */ /* 0x0003e2000f101d46 */
[----:B------:R-:W-:-:S03]  /*1850*/  ISETP.GT.AND P1, PT, R76, 0x40, PT ;  /* 0x000000404c00780c */ /* 0x000fc60003f24270 */
[----:B------:R-:W3:Y:S04]  /*1860*/  SHFL.IDX PT, R6, R24, 0x1, 0x181f ;  /* 0x00381f0018067f89 */ /* 0x000ee800000e0000 */
[----:B------:R3:W4:Y:S04]  /*1870*/  SHFL.IDX PT, R80, R7, 0x2, 0x181f ;  /* 0x00581f0007507f89 */ /* 0x00072800000e0000 */
[----:B------:R-:W-:Y:S04]  /*1880*/  SHFL.IDX PT, R0, R24, 0x2, 0x181f ;  /* 0x00581f0018007f89 */ /* 0x000fe800000e0000 */
[----:B--2---:R-:W-:Y:S04]  /*1890*/  SHFL.IDX PT, R18, R17, 0x2, 0x181f ;  /* 0x00581f0011127f89 */ /* 0x004fe800000e0000 */
[----:B------:R2:W2:Y:S01]  /*18a0*/  SHFL.IDX PT, R19, R3, 0x2, 0x181f ;  /* 0x00581f0003137f89 */ /* 0x0004a200000e0000 */
[----:B-1----:R-:W-:Y:S01]  /*18b0*/  IADD3 R20, P0, R51, R22, RZ ;  /* 0x0000001633147210 */ /* 0x002fe20007f1e0ff */
[----:B---3--:R-:W-:-:S04]  /*18c0*/  IMAD.SHL.U32 R7, R9, 0x40, RZ ;  /* 0x0000004009077824 */ /* 0x008fc800078e00ff */
[----:B-----5:R-:W-:Y:S01]  /*18d0*/  IMAD.X R21, R4, 0x1, R23, P0 ;  /* 0x0000000104157824 */ /* 0x020fe200000e0617 */
[----:B------:R-:W-:Y:S02]  /*18e0*/  IADD3 R48, P0, R22, R78, RZ ;  /* 0x0000004e16307210 */ /* 0x000fe40007f1e0ff */
[----:B------:R-:W-:-:S03]  /*18f0*/  LOP3.LUT R7, R7, 0x1c0, RZ, 0xc0, !PT ;  /* 0x000001c007077812 */ /* 0x000fc600078ec0ff */
[----:B------:R-:W-:Y:S01]  /*1900*/  IMAD.X R49, R23, 0x1, R6, P0 ;  /* 0x0000000117317824 */ /* 0x000fe200000e0606 */
[----:B------:R-:W-:Y:S02]  /*1910*/  LOP3.LUT R2, R7, 0x8, R2, 0xf8, !PT ;  /* 0x0000000807027812 */ /* 0x000fe400078ef802 */
[----:B------:R-:W-:Y:S02]  /*1920*/  SHF.R.U32.HI R7, RZ, 0x3, R7 ;  /* 0x00000003ff077819 */ /* 0x000fe40000011607 */
[C---:B--2---:R-:W-:Y:S01]  /*1930*/  LOP3.LUT R3, R5.reuse, 0xfffffff8, RZ, 0xc0, !PT ;  /* 0xfffffff805037812 */ /* 0x044fe200078ec0ff */
[----:B------:R-:W-:Y:S01]  /*1940*/  IMAD.SHL.U32 R5, R5, 0x40, RZ ;  /* 0x0000004005057824 */ /* 0x000fe200078e00ff */
[----:B------:R-:W-:Y:S02]  /*1950*/  LOP3.LUT R7, R2, R7, RZ, 0x3c, !PT ;  /* 0x0000000702077212 */ /* 0x000fe400078e3cff */
[----:B----4-:R-:W-:Y:S01]  /*1960*/  IADD3 R82, P0, R22, R80, RZ ;  /* 0x0000005016527210 */ /* 0x010fe20007f1e0ff */
[----:B------:R-:W-:-:S02]  /*1970*/  IMAD.IADD R3, R16, 0x1, -R3 ;  /* 0x0000000110037824 */ /* 0x000fc400078e0a03 */
[----:B------:R-:W-:-:S04]  /*1980*/  @P1 IMAD.WIDE R16, R225, 0x2, R18 ;  /* 0x00000002e1101825 */ /* 0x000fc800078e0212 */
[----:B------:R-:W-:Y:S01]  /*1990*/  @P1 IMAD.WIDE R18, R243, 0x2, R18 ;  /* 0x00000002f3121825 */ /* 0x000fe200078e0212 */
[----:B------:R1:W-:Y:S03]  /*19a0*/  @P1 LDGSTS.E.BYPASS.LTC128B.128 [R223+0xa100], [R16.64], !P2 ;  /* 0x0a10000010df1fae */ /* 0x0003e6000d101d46 */
[----:B------:R-:W-:Y:S01]  /*19b0*/  IMAD.SHL.U32 R2, R3, 0x40, RZ ;  /* 0x0000004003027824 */ /* 0x000fe200078e00ff */
[----:B------:R1:W-:Y:S01]  /*19c0*/  @P1 LDGSTS.E.BYPASS.LTC128B.128 [R223+0xd100], [R18.64], !P6 ;  /* 0x0d10000012df1fae */ /* 0x0003e2000f101d46 */
[C---:B------:R-:W-:Y:S01]  /*19d0*/  IMAD R214, R10.reuse, 0x200, R7 ;  /* 0x000002000ad67824 */ /* 0x040fe200078e0207 */
[----:B------:R-:W-:Y:S01]  /*19e0*/  LOP3.LUT P1, RZ, R9, 0x2, RZ, 0xc0, !PT ;  /* 0x0000000209ff7812 */ /* 0x000fe2000782c0ff */
[----:B------:R-:W-:Y:S01]  /*19f0*/  IMAD.SHL.U32 R7, R10, 0x8, RZ ;  /* 0x000000080a077824 */ /* 0x000fe200078e00ff */
[----:B------:R-:W0:Y:S01]  /*1a00*/  LDGDEPBAR ;  /* 0x00000000000079af */ /* 0x000e220000000000 */
[----:B------:R-:W-:Y:S01]  /*1a10*/  IMAD.WIDE R10, R243, 0x2, RZ ;  /* 0x00000002f30a7825 */ /* 0x000fe200078e02ff */
[----:B------:R-:W-:-:S03]  /*1a20*/  LOP3.LUT R2, R2, 0x1c0, RZ, 0xc0, !PT ;  /* 0x000001c002027812 */ /* 0x000fc600078ec0ff */
[----:B------:R-:W-:Y:S01]  /*1a30*/  IMAD.X R83, R23, 0x1, R0, P0 ;  /* 0x0000000117537824 */ /* 0x000fe200000e0600 */
[----:B------:R-:W-:Y:S01]  /*1a40*/  IADD3 R50, P0, R51, R10, RZ ;  /* 0x0000000a33327210 */ /* 0x000fe20007f1e0ff */
[----:B------:R-:W-:Y:S01]  /*1a50*/  IMAD.SHL.U32 R214, R214, 0x2, RZ ;  /* 0x00000002d6d67824 */ /* 0x000fe200078e00ff */
[----:B------:R-:W-:Y:S02]  /*1a60*/  LOP3.LUT R7, R2, 0x8, R7, 0xf8, !PT ;  /* 0x0000000802077812 */ /* 0x000fe400078ef807 */
[----:B------:R-:W-:Y:S01]  /*1a70*/  SHF.R.U32.HI R2, RZ, 0x3, R2 ;  /* 0x00000003ff027819 */ /* 0x000fe20000011602 */
[----:B------:R-:W-:Y:S01]  /*1a80*/  IMAD.X R51, R4, 0x1, R11, P0 ;  /* 0x0000000104337824 */ /* 0x000fe200000e060b */
[----:B------:R-:W-:Y:S02]  /*1a90*/  IADD3 R78, P0, R10, R78, RZ ;  /* 0x0000004e0a4e7210 */ /* 0x000fe40007f1e0ff */
[----:B------:R-:W-:Y:S02]  /*1aa0*/  LOP3.LUT R2, R7, R2, RZ, 0x3c, !PT ;  /* 0x0000000207027212 */ /* 0x000fe400078e3cff */
[----:B------:R-:W-:Y:S01]  /*1ab0*/  IADD3 R4, R214, 0x8100, RZ ;  /* 0x00008100d6047810 */ /* 0x000fe20007ffe0ff */
[----:B------:R-:W-:Y:S01]  /*1ac0*/  IMAD.X R79, R11, 0x1, R6, P0 ;  /* 0x000000010b4f7824 */ /* 0x000fe200000e0606 */
[----:B------:R-:W-:Y:S01]  /*1ad0*/  LOP3.LUT R2, R2, 0xfffffe00, R5, 0xf8, !PT ;  /* 0xfffffe0002027812 */ /* 0x000fe200078ef805 */
[----:B------:R-:W-:Y:S01]  /*1ae0*/  IMAD.MOV.U32 R5, RZ, RZ, 0x10 ;  /* 0x00000010ff057424 */ /* 0x000fe200078e00ff */
[----:B------:R-:W-:Y:S01]  /*1af0*/  IADD3 R80, P0, R10, R80, RZ ;  /* 0x000000500a507210 */ /* 0x000fe20007f1e0ff */
[----:B------:R-:W-:Y:S01]  /*1b00*/  IMAD.MOV.U32 R10, RZ, RZ, 0x20 ;  /* 0x00000020ff0a7424 */ /* 0x000fe200078e00ff */
[----:B------:R-:W-:Y:S01]  /*1b10*/  IADD3 R213, R214, 0x8120, RZ ;  /* 0x00008120d6d57810 */ /* 0x000fe20007ffe0ff */
[----:B------:R-:W-:Y:S01]  /*1b20*/  IMAD R7, R107, 0x400, R2 ;  /* 0x000004006b077824 */ /* 0x000fe200078e0202 */
[----:B------:R-:W-:-:S04]  /*1b30*/  DEPBAR.LE SB0, 0x1 ;  /* 0x000080400000791a */ /* 0x000fc80000000000 */
[----:B------:R-:W-:Y:S01]  /*1b40*/  @P1 IADD3 R213, R4, -0x20, RZ ;  /* 0xffffffe004d51810 */ /* 0x000fe20007ffe0ff */
[----:B------:R-:W-:Y:S01]  /*1b50*/  BAR.SYNC.DEFER_BLOCKING 0x0 ;  /* 0x0000000000007b1d */ /* 0x000fe20000010000 */
[----:B------:R-:W-:Y:S01]  /*1b60*/  R2P PR, R3, 0x6 ;  /* 0x0000000603007804 */ /* 0x000fe20000000000 */
[----:B------:R-:W-:Y:S01]  /*1b70*/  IMAD.X R81, R11, 0x1, R0, P0 ;  /* 0x000000010b517824 */ /* 0x000fe200000e0600 */
[C---:B------:R-:W-:Y:S01]  /*1b80*/  LEA R4, R7.reuse, 0x100, 0x1 ;  /* 0x0000010007047811 */ /* 0x040fe200078e08ff */
[----:B------:R-:W-:Y:S01]  /*1b90*/  IMAD.SHL.U32 R7, R7, 0x2, RZ ;  /* 0x0000000207077824 */ /* 0x000fe200078e00ff */
[----:B------:R-:W-:Y:S02]  /*1ba0*/  ISETP.GE.AND P0, PT, R225, c[0x0][0x1d4], PT ;  /* 0x00007500e1007a0c */ /* 0x000fe40003f06270 */
[----:B------:R-:W-:Y:S02]  /*1bb0*/  SEL R5, R5, 0xfffffff0, !P1 ;  /* 0xfffffff005057807 */ /* 0x000fe40004800000 */
[----:B------:R-:W-:-:S02]  /*1bc0*/  SEL R3, R10, 0xffffffe0, !P2 ;  /* 0xffffffe00a037807 */ /* 0x000fc40005000000 */
[----:B------:R-:W-:Y:S01]  /*1bd0*/  ISETP.LT.OR P1, PT, R76, 0x1, P0 ;  /* 0x000000014c00780c */ /* 0x000fe20000721670 */
[--C-:B------:R-:W-:Y:S01]  /*1be0*/  IMAD R6, R5, 0x2, R4.reuse ;  /* 0x0000000205067824 */ /* 0x100fe200078e0204 */
[----:B------:R-:W-:Y:S01]  /*1bf0*/  ISETP.GE.AND P2, PT, R8, c[0x0][0x1d4], PT ;  /* 0x0000750008007a0c */ /* 0x000fe20003f46270 */
[----:B------:R-:W-:Y:S01]  /*1c00*/  IMAD R4, R3, 0x2, R4 ;  /* 0x0000000203047824 */ /* 0x000fe200078e0204 */
[----:B------:R-:W-:Y:S01]  /*1c10*/  IADD3 R207, R213, 0x800, RZ ;  /* 0x00000800d5cf7810 */ /* 0x000fe20007ffe0ff */
[----:B------:R-:W-:Y:S01]  /*1c20*/  IMAD R0, R3, 0x2, R6 ;  /* 0x0000000203007824 */ /* 0x000fe200078e0206 */
[C---:B------:R-:W-:Y:S02]  /*1c30*/  IADD3 R206, R213.reuse, 0x1000, RZ ;  /* 0x00001000d5ce7810 */ /* 0x040fe40007ffe0ff */
[C---:B------:R-:W-:Y:S02]  /*1c40*/  IADD3 R205, R213.reuse, 0x1800, RZ ;  /* 0x00001800d5cd7810 */ /* 0x040fe40007ffe0ff */
[----:B------:R-:W-:-:S02]  /*1c50*/  IADD3 R204, R213, 0x2000, RZ ;  /* 0x00002000d5cc7810 */ /* 0x000fc40007ffe0ff */
[C---:B------:R-:W-:Y:S01]  /*1c60*/  IADD3 R203, R213.reuse, 0x2800, RZ ;  /* 0x00002800d5cb7810 */ /* 0x040fe20007ffe0ff */
[----:B------:R-:W-:Y:S01]  /*1c70*/  LDSM.16.M88.4 R124, [R7+0x100] ;  /* 0x00010000077c783b */ /* 0x000fe20000000200 */
[C---:B------:R-:W-:Y:S02]  /*1c80*/  IADD3 R201, R213.reuse, 0x3000, RZ ;  /* 0x00003000d5c97810 */ /* 0x040fe40007ffe0ff */
[C---:B------:R-:W-:Y:S01]  /*1c90*/  IADD3 R200, R213.reuse, 0x3800, RZ ;  /* 0x00003800d5c87810 */ /* 0x040fe20007ffe0ff */
[----:B------:R2:W-:Y:S01]  /*1ca0*/  LDSM.16.M88.4 R180, [R7+0x4100] ;  /* 0x0041000007b4783b */ /* 0x0005e20000000200 */
[C---:B------:R-:W-:Y:S02]  /*1cb0*/  IADD3 R199, R213.reuse, 0x4000, RZ ;  /* 0x00004000d5c77810 */ /* 0x040fe40007ffe0ff */
[C---:B------:R-:W-:Y:S01]  /*1cc0*/  IADD3 R198, R213.reuse, 0x4800, RZ ;  /* 0x00004800d5c67810 */ /* 0x040fe20007ffe0ff */
[----:B------:R-:W-:Y:S01]  /*1cd0*/  LDSM.16.M88.4 R144, [R6] ;  /* 0x000000000690783b */ /* 0x000fe20000000200 */
[----:B------:R-:W-:-:S02]  /*1ce0*/  IADD3 R197, R213, 0x5000, RZ ;  /* 0x00005000d5c57810 */ /* 0x000fc40007ffe0ff */
[----:B------:R-:W-:Y:S01]  /*1cf0*/  IADD3 R196, R213, 0x5800, RZ ;  /* 0x00005800d5c47810 */ /* 0x000fe20007ffe0ff */
[----:B------:R-:W-:Y:S04]  /*1d00*/  LDSM.16.M88.4 R184, [R6+0x4000] ;  /* 0x0040000006b8783b */ /* 0x000fe80000000200 */
[----:B------:R-:W-:Y:S04]  /*1d10*/  LDSM.16.M88.4 R172, [R4] ;  /* 0x0000000004ac783b */ /* 0x000fe80000000200 */
[----:B------:R-:W-:Y:S04]  /*1d20*/  LDSM.16.M88.4 R188, [R4+0x4000] ;  /* 0x0040000004bc783b */ /* 0x000fe80000000200 */
[----:B------:R-:W-:Y:S01]  /*1d30*/  LDSM.16.M88.4 R176, [R0] ;  /* 0x0000000000b0783b */ /* 0x000fe20000000200 */
[----:B--2---:R-:W-:-:S03]  /*1d40*/  IADD3 R7, R13, -0x1, RZ ;  /* 0xffffffff0d077810 */ /* 0x004fc60007ffe0ff */
[----:B------:R-:W-:Y:S04]  /*1d50*/  LDSM.16.M88.4 R192, [R0+0x4000] ;  /* 0x0040000000c0783b */ /* 0x000fe80000000200 */
[----:B------:R-:W-:Y:S06]  /*1d60*/  BAR.SYNC.DEFER_BLOCKING 0x0 ;  /* 0x0000000000007b1d */ /* 0x000fec0000010000 */
[----:B------:R-:W-:-:S04]  /*1d70*/  DEPBAR.LE SB0, 0x0 ;  /* 0x000080000000791a */ /* 0x000fc80000000000 */
[----:B------:R-:W-:Y:S06]  /*1d80*/  BAR.SYNC.DEFER_BLOCKING 0x0 ;  /* 0x0000000000007b1d */ /* 0x000fec0000010000 */
[----:B------:R-:W-:Y:S04]  /*1d90*/  LDSM.16.M88.4 R24, [R214+0x8100] ;  /* 0x00810000d618783b */ /* 0x000fe80000000200 */
[----:B-1----:R-:W-:Y:S04]  /*1da0*/  LDSM.16.M88.4 R16, [R214+0x8900] ;  /* 0x00890000d610783b */ /* 0x002fe80000000200 */
[----:B------:R-:W1:Y:S04]  /*1db0*/  LDSM.16.M88.4 R52, [R214+0x9100] ;  /* 0x00910000d634783b */ /* 0x000e680000000200 */
[----:B------:R-:W-:Y:S04]  /*1dc0*/  LDSM.16.M88.4 R44, [R214+0x9900] ;  /* 0x00990000d62c783b */ /* 0x000fe80000000200 */
[----:B------:R-:W-:Y:S04]  /*1dd0*/  LDSM.16.M88.4 R36, [R214+0xa100] ;  /* 0x00a10000d624783b */ /* 0x000fe80000000200 */
[----:B------:R-:W-:Y:S04]  /*1de0*/  LDSM.16.M88.4 R28, [R214+0xa900] ;  /* 0x00a90000d61c783b */ /* 0x000fe80000000200 */
[----:B------:R-:W-:Y:S04]  /*1df0*/  LDSM.16.M88.4 R64, [R213] ;  /* 0x00000000d540783b */ /* 0x000fe80000000200 */
[----:B------:R-:W-:Y:S04]  /*1e00*/  LDSM.16.M88.4 R40, [R213+0x800] ;  /* 0x00080000d528783b */ /* 0x000fe80000000200 */
[----:B------:R-:W2:Y:S04]  /*1e10*/  LDSM.16.M88.4 R32, [R213+0x1000] ;  /* 0x00100000d520783b */ /* 0x000ea80000000200 */
[----:B------:R-:W3:Y:S04]  /*1e20*/  LDSM.16.M88.4 R60, [R213+0x1800] ;  /* 0x00180000d53c783b */ /* 0x000ee80000000200 */
[----:B------:R-:W4:Y:S04]  /*1e30*/  LDSM.16.M88.4 R72, [R213+0x2000] ;  /* 0x00200000d548783b */ /* 0x000f280000000200 */
[----:B------:R-:W5:Y:S04]  /*1e40*/  LDSM.16.M88.4 R68, [R213+0x2800] ;  /* 0x00280000d544783b */ /* 0x000f680000000200 */
[----:B------:R-:W-:Y:S01]  /*1e50*/  @!PT LDS RZ, [RZ] ;  /* 0x00000000fffff984 */ /* 0x000fe20000000800 */
[----:B------:R-:W-:Y:S01]  /*1e60*/  @!PT LDS RZ, [RZ] ;  /* 0x00000000fffff984 */ /* 0x000fe20000000800 */
[----:B------:R-:W-:Y:S01]  /*1e70*/  @!PT LDS RZ, [RZ] ;  /* 0x00000000fffff984 */ /* 0x000fe20000000800 */
[----:B------:R3:W-:Y:S01]  /*1e80*/  LDGSTS.E.BYPASS.LTC128B.128 [R223+0x100], [R20.64], !P1 ;  /* 0x0010000014df7fae */ /* 0x0007e2000c901d46 */
[C---:B------:R-:W-:Y:S01]  /*1e90*/  ISETP.LT.OR P1, PT, R76.reuse, 0x1, P2 ;  /* 0x000000014c00780c */ /* 0x040fe20001721670 */
[C---:B-1----:R-:W-:Y:S08]  /*1ea0*/  HMMA.16816.F32.BF16 R56, R124.reuse, R52, RZ ;  /* 0x000000347c38723c */ /* 0x042ff000000418ff */
[----:B------:R-:W-:Y:S04]  /*1eb0*/  HMMA.16816.F32.BF16 R52, R124, R54, RZ ;  /* 0x000000367c34723c */ /* 0x000fe800000418ff */
[----:B------:R1:W-:Y:S01]  /*1ec0*/  LDGSTS.E.BYPASS.LTC128B.128 [R223+0x3100], [R50.64], !P1 ;  /* 0x0310000032df7fae */ /* 0x0003e2000c901d46 */
[----:B------:R-:W-:-:S02]  /*1ed0*/  ISETP.LT.OR P1, PT, R76, 0x21, P0 ;  /* 0x000000214c00780c */ /* 0x000fc40000721670 */
[----:B------:R-:W-:-:S09]  /*1ee0*/  ISETP.LT.OR P0, PT, R76, 0x41, P0 ;  /* 0x000000414c00780c */ /* 0x000fd20000701670 */
[----:B--2---:R-:W-:Y:S02]  /*1ef0*/  HMMA.16816.F32.BF16 R56, R144, R32, R56 ;  /* 0x000000209038723c */ /* 0x004fe40000041838 */
[----:B------:R1:W-:Y:S01]  /*1f00*/  LDGSTS.E.BYPASS.LTC128B.128 [R223+0x1100], [R48.64], !P1 ;  /* 0x0110000030df7fae */ /* 0x0003e2000c901d46 */
[C---:B------:R-:W-:Y:S02]  /*1f10*/  ISETP.LT.OR P1, PT, R76.reuse, 0x21, P2 ;  /* 0x000000214c00780c */ /* 0x040fe40001721670 */
[----:B------:R-:W-:-:S03]  /*1f20*/  ISETP.LT.OR P2, PT, R76, 0x41, P2 ;  /* 0x000000414c00780c */ /* 0x000fc60001741670 */
[C---:B---3--:R-:W-:Y:S08]  /*1f30*/  HMMA.16816.F32.BF16 R20, R124.reuse, R16, RZ ;  /* 0x000000107c14723c */ /* 0x048ff000000418ff */
[----:B------:R2:W-:Y:S01]  /*1f40*/  LDGSTS.E.BYPASS.LTC128B.128 [R223+0x4100], [R78.64], !P1 ;  /* 0x041000004edf7fae */ /* 0x0005e2000c901d46 */
[----:B------:R-:W-:Y:S01]  /*1f50*/  LOP3.LUT P1, RZ, R9, 0x4, RZ, 0xc0, !PT ;  /* 0x0000000409ff7812 */ /* 0x000fe2000782c0ff */
[----:B------:R-:W-:Y:S02]  /*1f60*/  HMMA.16816.F32.BF16 R16, R124, R18, RZ ;  /* 0x000000127c10723c */ /* 0x000fe400000418ff */
[----:B------:R3:W-:Y:S01]  /*1f70*/  LDGSTS.E.BYPASS.LTC128B.128 [R223+0x2100], [R82.64], !P0 ;  /* 0x0210000052df7fae */ /* 0x0007e2000c101d46 */
[----:B------:R-:W-:-:S02]  /*1f80*/  SEL R0, R10, 0xffffffe0, !P1 ;  /* 0xffffffe00a007807 */ /* 0x000fc40004800000 */
[----:B------:R-:W-:Y:S01]  /*1f90*/  ISETP.GT.AND P0, PT, R7, R216, PT ;  /* 0x000000d80700720c */ /* 0x000fe20003f04270 */
[----:B------:R3:W-:Y:S01]  /*1fa0*/  LDGSTS.E.BYPASS.LTC128B.128 [R223+0x5100], [R80.64], !P2 ;  /* 0x0510000050df7fae */ /* 0x0007e2000d101d46 */
[----:B------:R-:W-:Y:S01]  /*1fb0*/  ISETP.GT.AND P1, PT, R224, 0x5f, PT ;  /* 0x0000005fe000780c */ /* 0x000fe20003f24270 */
[----:B------:R-:W-:Y:S01]  /*1fc0*/  HMMA.16816.F32.BF16 R8, R124, R24, RZ ;  /* 0x000000187c08723c */ /* 0x000fe200000418ff */
[C---:B------:R-:W-:Y:S01]  /*1fd0*/  IMAD R211, R0.reuse, 0x2, R214 ;  /* 0x0000000200d37824 */ /* 0x040fe200078e02d6 */
[----:B------:R-:W-:Y:S01]  /*1fe0*/  LDSM.16.M88.4 R92, [R214+0xd100] ;  /* 0x00d10000d65c783b */ /* 0x000fe20000000200 */
[----:B------:R-:W-:-:S03]  /*1ff0*/  IMAD R202, R0, 0x2, R213 ;  /* 0x0000000200ca7824 */ /* 0x000fc600078e02d5 */
[----:B------:R-:W-:Y:S02]  /*2000*/  LDSM.16.M88.4 R88, [R213+0x3000] ;  /* 0x00300000d558783b */ /* 0x000fe40000000200 */
[C---:B-1----:R-:W-:Y:S02]  /*2010*/  HMMA.16816.F32.BF16 R48, R124.reuse, R44, RZ ;  /* 0x0000002c7c30723c */ /* 0x042fe400000418ff */
[----:B------:R-:W-:Y:S04]  /*2020*/  LDSM.16.M88.4 R84, [R213+0x3800] ;  /* 0x00380000d554783b */ /* 0x000fe80000000200 */
[----:B------:R-:W-:Y:S02]  /*2030*/  LDSM.16.M88.4 R96, [R211+0xc100] ;  /* 0x00c10000d360783b */ /* 0x000fe40000000200 */
[C---:B------:R-:W-:Y:S02]  /*2040*/  HMMA.16816.F32.BF16 R24, R124.reuse, R26, RZ ;  /* 0x0000001a7c18723c */ /* 0x040fe400000418ff */
[----:B--2---:R-:W-:Y:S04]  /*2050*/  LDSM.16.M88.4 R76, [R211+0x8900] ;  /* 0x00890000d34c783b */ /* 0x004fe80000000200 */
[----:B------:R-:W0:Y:S02]  /*2060*/  LDGDEPBAR ;  /* 0x00000000000079af */ /* 0x000e240000000000 */
[----:B------:R-:W-:Y:S02]  /*2070*/  HMMA.16816.F32.BF16 R44, R124, R46, RZ ;  /* 0x0000002e7c2c723c */ /* 0x000fe400000418ff */
[----:B---3--:R-:W-:Y:S06]  /*2080*/  LDSM.16.M88.4 R80, [R213+0x4000] ;  /* 0x00400000d550783b */ /* 0x008fec0000000200 */
[C---:B------:R-:W-:Y:S08]  /*2090*/  HMMA.16816.F32.BF16 R8, R144.reuse, R64, R8 ;  /* 0x000000409008723c */ /* 0x040ff00000041808 */
[C---:B------:R-:W-:Y:S01]  /*20a0*/  HMMA.16816.F32.BF16 R24, R144.reuse, R66, R24 ;  /* 0x000000429018723c */ /* 0x040fe20000041818 */
[----:B------:R-:W1:Y:S07]  /*20b0*/  LDSM.16.M88.4 R64, [R211+0x8100] ;  /* 0x00810000d340783b */ /* 0x000e6e0000000200 */
[C---:B------:R-:W-:Y:S08]  /*20c0*/  HMMA.16816.F32.BF16 R48, R144.reuse, R60, R48 ;  /* 0x0000003c9030723c */ /* 0x040ff00000041830 */
[C---:B------:R-:W-:Y:S01]  /*20d0*/  HMMA.16816.F32.BF16 R44, R144.reuse, R62, R44 ;  /* 0x0000003e902c723c */ /* 0x040fe2000004182c */
[----:B------:R-:W2:Y:S07]  /*20e0*/  LDSM.16.M88.4 R60, [R211+0x9100] ;  /* 0x00910000d33c783b */ /* 0x000eae0000000200 */
[C---:B------:R-:W-:Y:S08]  /*20f0*/  HMMA.16816.F32.BF16 R20, R144.reuse, R40, R20 ;  /* 0x000000289014723c */ /* 0x040ff00000041814 */
[C---:B------:R-:W-:Y:S08]  /*2100*/  HMMA.16816.F32.BF16 R16, R144.reuse, R42, R16 ;  /* 0x0000002a9010723c */ /* 0x040ff00000041810 */
[----:B------:R-:W-:Y:S08]  /*2110*/  HMMA.16816.F32.BF16 R52, R144, R34, R52 ;  /* 0x000000229034723c */ /* 0x000ff00000041834 */
[C---:B------:R-:W-:Y:S08]  /*2120*/  HMMA.16816.F32.BF16 R40, R124.reuse, R36, RZ ;  /* 0x000000247c28723c */ /* 0x040ff000000418ff */
[C---:B------:R-:W-:Y:S08]  /*2130*/  HMMA.16816.F32.BF16 R32, R124.reuse, R28, RZ ;  /* 0x0000001c7c20723c */ /* 0x040ff000000418ff */
[C---:B------:R-:W-:Y:S08]  /*2140*/  HMMA.16816.F32.BF16 R36, R124.reuse, R38, RZ ;  /* 0x000000267c24723c */ /* 0x040ff000000418ff */
[----:B------:R-:W-:Y:S08]  /*2150*/  HMMA.16816.F32.BF16 R28, R124, R30, RZ ;  /* 0x0000001e7c1c723c */ /* 0x000ff000000418ff */
[C---:B----4-:R-:W-:Y:S08]  /*2160*/  HMMA.16816.F32.BF16 R40, R144.reuse, R72, R40 ;  /* 0x000000489028723c */ /* 0x050ff00000041828 */
[C---:B------:R-:W-:Y:S01]  /*2170*/  HMMA.16816.F32.BF16 R36, R144.reuse, R74, R36 ;  /* 0x0000004a9024723c */ /* 0x040fe20000041824 */
[----:B------:R-:W3:Y:S07]  /*2180*/  LDSM.16.M88.4 R72, [R211+0x9900] ;  /* 0x00990000d348783b */ /* 0x000eee0000000200 */
[C---:B-----5:R-:W-:Y:S08]  /*2190*/  HMMA.16816.F32.BF16 R32, R144.reuse, R68, R32 ;  /* 0x000000449020723c */ /* 0x060ff00000041820 */
[----:B------:R-:W-:Y:S01]  /*21a0*/  HMMA.16816.F32.BF16 R28, R144, R70, R28 ;  /* 0x00000046901c723c */ /* 0x000fe2000004181c */
[----:B------:R-:W4:Y:S07]  /*21b0*/  LDSM.16.M88.4 R68, [R211+0xa100] ;  /* 0x00a10000d344783b */ /* 0x000f2e0000000200 */
[C---:B-1----:R-:W-:Y:S08]  /*21c0*/  HMMA.16816.F32.BF16 R8, R172.reuse, R64, R8 ;  /* 0x00000040ac08723c */ /* 0x042ff00000041808 */
[C---:B------:R-:W-:Y:S01]  /*21d0*/  HMMA.16816.F32.BF16 R24, R172.reuse, R66, R24 ;  /* 0x00000042ac18723c */ /* 0x040fe20000041818 */
[----:B------:R-:W1:Y:S07]  /*21e0*/  LDSM.16.M88.4 R64, [R211+0xa900] ;  /* 0x00a90000d340783b */ /* 0x000e6e0000000200 */
[C---:B--2---:R-:W-:Y:S08]  /*21f0*/  HMMA.16816.F32.BF16 R56, R172.reuse, R60, R56 ;  /* 0x0000003cac38723c */ /* 0x044ff00000041838 */
[C---:B------:R-:W-:Y:S01]  /*2200*/  HMMA.16816.F32.BF16 R52, R172.reuse, R62, R52 ;  /* 0x0000003eac34723c */ /* 0x040fe20000041834 */
[----:B------:R-:W2:Y:S07]  /*2210*/  LDSM.16.M88.4 R60, [R202+0x800] ;  /* 0x00080000ca3c783b */ /* 0x000eae0000000200 */
[C---:B------:R-:W-:Y:S08]  /*2220*/  HMMA.16816.F32.BF16 R20, R172.reuse, R76, R20 ;  /* 0x0000004cac14723c */ /* 0x040ff00000041814 */
[C---:B------:R-:W-:Y:S01]  /*2230*/  HMMA.16816.F32.BF16 R16, R172.reuse, R78, R16 ;  /* 0x0000004eac10723c */ /* 0x040fe20000041810 */
[----:B------:R-:W5:Y:S07]  /*2240*/  LDSM.16.M88.4 R76, [R202] ;  /* 0x00000000ca4c783b */ /* 0x000f6e0000000200 */
        /* <DEDUP_REMOVED lines=51> */
[C---:B-----5:R-:W-:Y:S08]  /*2580*/  HMMA.16816.F32.BF16 R48, R184.reuse, R76, R48 ;  /* 0x0000004cb830723c */ /* 0x060ff00000041830 */
[C---:B------:R-:W-:Y:S01]  /*2590*/  HMMA.16816.F32.BF16 R44, R184.reuse, R78, R44 ;  /* 0x0000004eb82c723c */ /* 0x040fe2000004182c */
[----:B------:R-:W-:Y:S07]  /*25a0*/  LDSM.16.M88.4 R76, [R202+0x3800] ;  /* 0x00380000ca4c783b */ /* 0x000fee0000000200 */
[C---:B------:R-:W-:Y:S08]  /*25b0*/  HMMA.16816.F32.BF16 R56, R184.reuse, R80, R56 ;  /* 0x00000050b838723c */ /* 0x040ff00000041838 */
[C---:B------:R-:W-:Y:S01]  /*25c0*/  HMMA.16816.F32.BF16 R52, R184.reuse, R82, R52 ;  /* 0x00000052b834723c */ /* 0x040fe20000041834 */
[----:B------:R-:W-:Y:S07]  /*25d0*/  LDSM.16.M88.4 R80, [R202+0x3000] ;  /* 0x00300000ca50783b */ /* 0x000fee0000000200 */
[C---:B---3--:R-:W-:Y:S08]  /*25e0*/  HMMA.16816.F32.BF16 R40, R184.reuse, R72, R40 ;  /* 0x00000048b828723c */ /* 0x048ff00000041828 */
[C---:B------:R-:W-:Y:S01]  /*25f0*/  HMMA.16816.F32.BF16 R36, R184.reuse, R74, R36 ;  /* 0x0000004ab824723c */ /* 0x040fe20000041824 */
[----:B------:R-:W-:Y:S07]  /*2600*/  LDSM.16.M88.4 R72, [R202+0x4000] ;  /* 0x00400000ca48783b */ /* 0x000fee0000000200 */
[C---:B----4-:R-:W-:Y:S08]  /*2610*/  HMMA.16816.F32.BF16 R32, R184.reuse, R68, R32 ;  /* 0x00000044b820723c */ /* 0x050ff00000041820 */
[----:B------:R-:W-:Y:S01]  /*2620*/  HMMA.16816.F32.BF16 R28, R184, R70, R28 ;  /* 0x00000046b81c723c */ /* 0x000fe2000004181c */
[----:B------:R-:W3:Y:S07]  /*2630*/  LDSM.16.M88.4 R68, [R202+0x4800] ;  /* 0x00480000ca44783b */ /* 0x000eee0000000200 */
[C---:B-1----:R-:W-:Y:S08]  /*2640*/  HMMA.16816.F32.BF16 R8, R188.reuse, R64, R8 ;  /* 0x00000040bc08723c */ /* 0x042ff00000041808 */
[C---:B------:R-:W-:Y:S01]  /*2650*/  HMMA.16816.F32.BF16 R24, R188.reuse, R66, R24 ;  /* 0x00000042bc18723c */ /* 0x040fe20000041818 */
[----:B------:R-:W1:Y:S07]  /*2660*/  LDSM.16.M88.4 R64, [R202+0x5000] ;  /* 0x00500000ca40783b */ /* 0x000e6e0000000200 */
[C---:B--2---:R-:W-:Y:S08]  /*2670*/  HMMA.16816.F32.BF16 R20, R188.reuse, R60, R20 ;  /* 0x0000003cbc14723c */ /* 0x044ff00000041814 */
[----:B------:R-:W-:Y:S01]  /*2680*/  HMMA.16816.F32.BF16 R16, R188, R62, R16 ;  /* 0x0000003ebc10723c */ /* 0x000fe20000041810 */
[----:B------:R-:W2:Y:S01]  /*2690*/  LDSM.16.M88.4 R60, [R202+0x5800] ;  /* 0x00580000ca3c783b */ /* 0x000ea20000000200 */
        /* <DEDUP_REMOVED lines=17> */
[C---:B-1----:R-:W-:Y:S07]  /*27b0*/  HMMA.16816.F32.BF16 R68, R192.reuse, R64, R40 ;  /* 0x00000040c044723c */ /* 0x042fee0000041828 */
[----:B------:R-:W-:Y:S01]  /*27c0*/  SHF.R.S32.HI R40, RZ, 0x1f, R225 ;  /* 0x0000001fff287819 */ /* 0x000fe200000114e1 */
[C---:B------:R-:W-:Y:S08]  /*27d0*/  HMMA.16816.F32.BF16 R36, R192.reuse, R66, R36 ;  /* 0x00000042c024723c */ /* 0x040ff00000041824 */
[C---:B--2---:R-:W-:Y:S08]  /*27e0*/  HMMA.16816.F32.BF16 R32, R192.reuse, R60, R32 ;  /* 0x0000003cc020723c */ /* 0x044ff00000041820 */
[----:B------:R-:W-:Y:S01]  /*27f0*/  HMMA.16816.F32.BF16 R28, R192, R62, R28 ;  /* 0x0000003ec01c723c */ /* 0x000fe2000004181c */
[----:B------:R-:W-:Y:S06]  /*2800*/  BAR.SYNC.DEFER_BLOCKING 0x0 ;  /* 0x0000000000007b1d */ /* 0x000fec0000010000 */
[----:B------:R-:W-:Y:S05]  /*2810*/  @!P0 BRA `(.L_x_242) ;  /* 0x000003f000008947 */ /* 0x000fea0003800000 */
[----:B------:R-:W-:Y:S01]  /*2820*/  IADD3 R222, R224, R103, R227 ;  /* 0x00000067e0de7210 */ /* 0x000fe20007ffe0e3 */
[----:B------:R-:W-:-:S03]  /*2830*/  IMAD.MOV.U32 R221, RZ, RZ, RZ ;  /* 0x000000ffffdd7224 */ /* 0x000fc600078e00ff */
[----:B------:R-:W-:-:S05]  /*2840*/  IADD3 R222, R222, -0x60, RZ ;  /* 0xffffffa0dede7810 */ /* 0x000fca0007ffe0ff */
[----:B------:R-:W-:-:S04]  /*2850*/  @P5 IMAD.HI.U32 R4, R222, c[0x0][0x2bc], RZ ;  /* 0x0000af00de045a27 */ /* 0x000fc800078e00ff */
[----:B------:R-:W-:Y:S01]  /*2860*/  IMAD.MOV.U32 R0, RZ, RZ, R222 ;  /* 0x000000ffff007224 */ /* 0x000fe200078e00de */
[----:B------:R-:W-:-:S04]  /*2870*/  @P5 SHF.R.U32.HI R0, RZ, c[0x0][0x2c0], R4 ;  /* 0x0000b000ff005a19 */ /* 0x000fc80000011604 */
[----:B------:R-:W-:-:S04]  /*2880*/  @!P1 IADD3 R7, P0, R0, R230, RZ ;  /* 0x000000e600079210 */ /* 0x000fc80007f1e0ff */
[----:B------:R-:W-:Y:S02]  /*2890*/  @!P1 LEA.HI.X.SX32 R4, R0, R215, 0x1, P0 ;  /* 0x000000d700049211 */ /* 0x000fe400000f0eff */
[----:B------:R-:W-:-:S04]  /*28a0*/  @!P1 LEA R60, P0, R7, c[0x0][0x2a0], 0x2 ;  /* 0x0000a800073c9a11 */ /* 0x000fc800078010ff */
[----:B------:R-:W-:-:S05]  /*28b0*/  @!P1 LEA.HI.X R61, R7, c[0x0][0x2a4], R4, 0x2, P0 ;  /* 0x0000a900073d9a11 */ /* 0x000fca00000f1404 */
[----:B------:R1:W2:Y:S01]  /*28c0*/  @!P1 LDG.E R221, [R60.64] ;  /* 0x000000063cdd9981 */ /* 0x0002a2000c1e1900 */
[----:B------:R-:W-:Y:S01]  /*28d0*/  IMAD.MOV R7, RZ, RZ, -R0 ;  /* 0x000000ffff077224 */ /* 0x000fe200078e0a00 */
[----:B------:R-:W-:Y:S02]  /*28e0*/  ISETP.GE.AND P2, PT, R225, c[0x0][0x1d4], PT ;  /* 0x00007500e1007a0c */ /* 0x000fe40003f46270 */
[----:B------:R-:W-:Y:S01]  /*28f0*/  SHF.L.U64.HI R4, R243, 0x1, R244 ;  /* 0x00000001f3047819 */ /* 0x000fe200000102f4 */
[----:B------:R-:W-:Y:S01]  /*2900*/  IMAD R222, R7, c[0x0][0x2b8], R222 ;  /* 0x0000ae0007de7a24 */ /* 0x000fe200078e02de */
[----:B------:R-:W-:-:S03]  /*2910*/  SEL R6, RZ, 0x10, P2 ;  /* 0x00000010ff067807 */ /* 0x000fc60001000000 */
[----:B------:R-:W-:Y:S01]  /*2920*/  IMAD.WIDE.U32 R42, R222, c[0x0][0x1e0], RZ ;  /* 0x00007800de2a7a25 */ /* 0x000fe200078e00ff */
[----:B------:R-:W-:Y:S02]  /*2930*/  SHF.R.S32.HI R7, RZ, 0x1f, R222 ;  /* 0x0000001fff077819 */ /* 0x000fe400000114de */
[----:B------:R-:W-:-:S03]  /*2940*/  IADD3 R64, -R6, 0x10, RZ ;  /* 0x0000001006407810 */ /* 0x000fc60007ffe1ff */
[----:B------:R-:W-:Y:S01]  /*2950*/  IMAD R7, R7, c[0x0][0x1e0], RZ ;  /* 0x0000780007077a24 */ /* 0x000fe200078e02ff */
[----:B------:R-:W-:-:S03]  /*2960*/  LOP3.LUT R64, R64, 0xf, RZ, 0xc0, !PT ;  /* 0x0000000f40407812 */ /* 0x000fc600078ec0ff */
[----:B------:R-:W-:-:S04]  /*2970*/  IMAD R0, R222, c[0x0][0x1e4], R7 ;  /* 0x00007900de007a24 */ /* 0x000fc800078e0207 */
[----:B------:R-:W-:Y:S01]  /*2980*/  IMAD.IADD R43, R43, 0x1, R0 ;  /* 0x000000012b2b7824 */ /* 0x000fe200078e0200 */
[----:B-1----:R-:W-:-:S04]  /*2990*/  IADD3 R61, -R245, 0x10, RZ ;  /* 0x00000010f53d7810 */ /* 0x002fc80007ffe1ff */
[----:B------:R-:W-:Y:S02]  /*29a0*/  LOP3.LUT R61, R61, 0xf, RZ, 0xc0, !PT ;  /* 0x0000000f3d3d7812 */ /* 0x000fe400078ec0ff */
[----:B--2---:R-:W-:Y:S01]  /*29b0*/  SHF.R.S32.HI R0, RZ, 0x1f, R221 ;  /* 0x0000001fff007819 */ /* 0x004fe200000114dd */
[----:B------:R-:W-:-:S04]  /*29c0*/  IMAD.WIDE.U32 R42, R221, c[0x0][0x1f0], R42 ;  /* 0x00007c00dd2a7a25 */ /* 0x000fc800078e002a */
[----:B------:R-:W-:Y:S01]  /*29d0*/  IMAD R0, R0, c[0x0][0x1f0], RZ ;  /* 0x00007c0000007a24 */ /* 0x000fe200078e02ff */
[----:B------:R-:W-:-:S03]  /*29e0*/  IADD3 R7, P0, R234, R42, RZ ;  /* 0x0000002aea077210 */ /* 0x000fc60007f1e0ff */
[----:B------:R-:W-:Y:S02]  /*29f0*/  IMAD R41, R221, c[0x0][0x1f4], R0 ;  /* 0x00007d00dd297a24 */ /* 0x000fe400078e0200 */
[----:B------:R-:W-:-:S03]  /*2a00*/  IMAD.SHL.U32 R0, R243, 0x2, RZ ;  /* 0x00000002f3007824 */ /* 0x000fc600078e00ff */
[----:B------:R-:W-:Y:S02]  /*2a10*/  IADD3.X R42, R218, R43, R41, P0, !PT ;  /* 0x0000002bda2a7210 */ /* 0x000fe400007fe429 */
[----:B------:R-:W-:Y:S02]  /*2a20*/  LEA R43, P0, R7, c[0x0][0x1c8], 0x1 ;  /* 0x00007200072b7a11 */ /* 0x000fe400078008ff */
[----:B------:R-:W-:Y:S02]  /*2a30*/  SHF.L.U64.HI R41, R225, 0x1, R40 ;  /* 0x00000001e1297819 */ /* 0x000fe40000010228 */
[----:B------:R-:W-:Y:S01]  /*2a40*/  LEA.HI.X R42, R7, c[0x0][0x1cc], R42, 0x1, P0 ;  /* 0x00007300072a7a11 */ /* 0x000fe200000f0c2a */
[----:B------:R-:W1:Y:S01]  /*2a50*/  SHFL.IDX PT, R60, R43, 0x2, 0x181f ;  /* 0x00581f002b3c7f89 */ /* 0x000e6200000e0000 */
[----:B------:R-:W-:-:S03]  /*2a60*/  IMAD.SHL.U32 R7, R225, 0x2, RZ ;  /* 0x00000002e1077824 */ /* 0x000fc600078e00ff */
[----:B------:R-:W2:Y:S04]  /*2a70*/  SHFL.IDX PT, R62, R42, 0x2, 0x181f ;  /* 0x00581f002a3e7f89 */ /* 0x000ea800000e0000 */
[----:B------:R-:W-:Y:S01]  /*2a80*/  SHFL.IDX PT, R63, R42, 0x1, 0x181f ;  /* 0x00381f002a3f7f89 */ /* 0x000fe200000e0000 */
[----:B-1----:R-:W-:-:S04]  /*2a90*/  IADD3 R64, P2, P0, R64, R60, R7 ;  /* 0x0000003c40407210 */ /* 0x002fc8000785e007 */
[----:B--2---:R-:W-:Y:S02]  /*2aa0*/  IADD3.X R65, RZ, R62, R41, P2, P0 ;  /* 0x0000003eff417210 */ /* 0x004fe400017e0429 */
[----:B------:R-:W-:Y:S02]  /*2ab0*/  IADD3 R66, P2, P0, R61, R60, R0 ;  /* 0x0000003c3d427210 */ /* 0x000fe4000785e000 */
[----:B------:R-:W1:Y:S02]  /*2ac0*/  SHFL.IDX PT, R60, R43, RZ, 0x181f ;  /* 0x00181fff2b3c7589 */ /* 0x000e6400000e0000 */
[----:B------:R-:W-:Y:S02]  /*2ad0*/  IADD3.X R67, RZ, R62, R4, P2, P0 ;  /* 0x0000003eff437210 */ /* 0x000fe400017e0404 */
[----:B------:R-:W2:Y:S01]  /*2ae0*/  SHFL.IDX PT, R61, R42, RZ, 0x181f ;  /* 0x00181fff2a3d7589 */ /* 0x000ea200000e0000 */
[----:B------:R-:W-:-:S03]  /*2af0*/  ISETP.GE.AND P2, PT, R225, c[0x0][0x1d4], PT ;  /* 0x00007500e1007a0c */ /* 0x000fc60003f46270 */
[----:B------:R-:W3:Y:S01]  /*2b00*/  SHFL.IDX PT, R62, R43, 0x1, 0x181f ;  /* 0x00381f002b3e7f89 */ /* 0x000ee200000e0000 */
[----:B-1----:R-:W-:-:S05]  /*2b10*/  IADD3 R72, P0, R60, R7, RZ ;  /* 0x000000073c487210 */ /* 0x002fca0007f1e0ff */
[----:B--2---:R-:W-:Y:S01]  /*2b20*/  IMAD.X R73, R61, 0x1, R41, P0 ;  /* 0x000000013d497824 */ /* 0x004fe200000e0629 */
[----:B------:R-:W-:-:S04]  /*2b30*/  IADD3 R60, P0, R60, R0, RZ ;  /* 0x000000003c3c7210 */ /* 0x000fc80007f1e0ff */
[----:B------:R1:W-:Y:S01]  /*2b40*/  LDGSTS.E.BYPASS.LTC128B.128 [R223+0x8100], [R72.64], !P2 ;  /* 0x0810000048df7fae */ /* 0x0003e2000d101d46 */
[----:B------:R-:W-:Y:S01]  /*2b50*/  IMAD.X R61, R61, 0x1, R4, P0 ;  /* 0x000000013d3d7824 */ /* 0x000fe200000e0604 */
[----:B---3--:R-:W-:-:S04]  /*2b60*/  IADD3 R74, P0, R62, R7, RZ ;  /* 0x000000073e4a7210 */ /* 0x008fc80007f1e0ff */
[----:B------:R1:W-:Y:S01]  /*2b70*/  LDGSTS.E.BYPASS.LTC128B.128 [R223+0xb100], [R60.64], !P6 ;  /* 0x0b1000003cdf7fae */ /* 0x0003e2000f101d46 */
[----:B------:R-:W-:Y:S01]  /*2b80*/  IMAD.X R75, R63, 0x1, R41, P0 ;  /* 0x000000013f4b7824 */ /* 0x000fe200000e0629 */
[----:B------:R-:W-:-:S04]  /*2b90*/  IADD3 R62, P0, R62, R0, RZ ;  /* 0x000000003e3e7210 */ /* 0x000fc80007f1e0ff */
[----:B------:R1:W-:Y:S01]  /*2ba0*/  LDGSTS.E.BYPASS.LTC128B.128 [R223+0x9100], [R74.64], !P2 ;  /* 0x091000004adf7fae */ /* 0x0003e2000d101d46 */
[----:B------:R-:W-:Y:S01]  /*2bb0*/  IMAD.X R63, R63, 0x1, R4, P0 ;  /* 0x000000013f3f7824 */ /* 0x000fe200000e0604 */
[----:B------:R-:W-:-:S04]  /*2bc0*/  ISETP.NE.U32.AND P0, PT, R6, RZ, PT ;  /* 0x000000ff0600720c */ /* 0x000fc80003f05070 */
[----:B------:R1:W-:Y:S09]  /*2bd0*/  LDGSTS.E.BYPASS.LTC128B.128 [R223+0xc100], [R62.64], !P6 ;  /* 0x0c1000003edf7fae */ /* 0x0003f2000f101d46 */
[----:B------:R1:W-:Y:S01]  /*2be0*/  LDGSTS.E.BYPASS.LTC128B.128.ZFILL [R223+0xa100], [R64.64], P0 ;  /* 0x0a10000040df7fae */ /* 0x0003e20008141d46 */
[----:B------:R-:W-:-:S13]  /*2bf0*/  ISETP.NE.U32.AND P0, PT, R245, RZ, PT ;  /* 0x000000fff500720c */ /* 0x000fda0003f05070 */
[----:B------:R1:W-:Y:S02]  /*2c00*/  LDGSTS.E.BYPASS.LTC128B.128.ZFILL [R223+0xd100], [R66.64], P0 ;  /* 0x0d10000042df7fae */ /* 0x0003e40008141d46 */
.L_x_242:
[----:B------:R-:W-:Y:S01]  /*2c10*/  LOP3.LUT R7, R102, 0xffffffe0, RZ, 0xc0, !PT ;  /* 0xffffffe066077812 */ /* 0x000fe200078ec0ff */
[----:B------:R-:W-:Y:S01]  /*2c20*/  ULDC UR4, c[0x0][0x324] ;  /* 0x0000c90000047ab9 */ /* 0x000fe20000000800 */
[----:B------:R-:W-:Y:S01]  /*2c30*/  LEA.HI R41, R105, R100, RZ, 0x2 ;  /* 0x0000006469297211 */ /* 0x000fe200078f10ff */
[----:B------:R-:W-:Y:S01]  /*2c40*/  ULOP3.LUT UR4, URZ, UR4, URZ, 0x33, !UPT ;  /* 0x000000043f047292 */ /* 0x000fe2000f8e333f */
[----:B------:R-:W-:Y:S01]  /*2c50*/  SHF.R.S32.HI R42, RZ, 0x1f, R107 ;  /* 0x0000001fff2a7819 */ /* 0x000fe2000001146b */
[----:B------:R-:W-:Y:S01]  /*2c60*/  IMAD.IADD R0, R100, 0x1, -R7 ;  /* 0x0000000164007824 */ /* 0x000fe200078e0a07 */
[----:B------:R-:W-:Y:S01]  /*2c70*/  LOP3.LUT R41, R41, 0xfffffffc, RZ, 0xc0, !PT ;  /* 0xfffffffc29297812 */ /* 0x000fe200078ec0ff */
[----:B------:R-:W0:Y:S01]  /*2c80*/  LDGDEPBAR ;  /* 0x00000000000079af */ /* 0x000e220000000000 */
[----:B------:R-:W-:Y:S02]  /*2c90*/  LEA.HI R42, R42, R107, RZ, 0x3 ;  /* 0x0000006b2a2a7211 */ /* 0x000fe400078f18ff */
[----:B------:R-:W-:Y:S01]  /*2ca0*/  SHF.R.S32.HI R7, RZ, 0x1f, R0 ;  /* 0x0000001fff077819 */ /* 0x000fe20000011400 */
[----:B------:R-:W-:Y:S01]  /*2cb0*/  IMAD.IADD R100, R100, 0x1, -R41 ;  /* 0x0000000164647824 */ /* 0x000fe200078e0a29 */
[----:B------:R-:W-:-:S02]  /*2cc0*/  LOP3.LUT R42, R42, 0xffffff8, RZ, 0xc0, !PT ;  /* 0x0ffffff82a2a7812 */ /* 0x000fc400078ec0ff */
[----:B------:R-:W-:Y:S02]  /*2cd0*/  LEA.HI R4, R7, R0, RZ, 0x2 ;  /* 0x0000000007047211 */ /* 0x000fe400078f10ff */
[----:B------:R-:W-:Y:S01]  /*2ce0*/  LEA.HI R6, R100, R100, RZ, 0x1 ;  /* 0x0000006464067211 */ /* 0x000fe200078f08ff */
[----:B------:R-:W-:Y:S01]  /*2cf0*/  IMAD.IADD R42, R107, 0x1, -R42 ;  /* 0x000000016b2a7824 */ /* 0x000fe200078e0a2a */
[----:B------:R-:W-:Y:S02]  /*2d00*/  LEA.HI.SX32 R7, R4, R15, 0x1e ;  /* 0x0000000f04077211 */ /* 0x000fe400078ff2ff */
[----:B------:R-:W-:-:S03]  /*2d10*/  LOP3.LUT R41, R6, 0x1ffffffe, RZ, 0xc0, !PT ;  /* 0x1ffffffe06297812 */ /* 0x000fc600078ec0ff */
[----:B------:R-:W-:Y:S02]  /*2d20*/  IMAD R7, R42, 0x10, R7 ;  /* 0x000000102a077824 */ /* 0x000fe400078e0207 */
[----:B------:R-:W-:Y:S01]  /*2d30*/  IMAD.IADD R100, R100, 0x1, -R41 ;  /* 0x0000000164647824 */ /* 0x000fe200078e0a29 */
[----:B------:R-:W-:-:S03]  /*2d40*/  LOP3.LUT R41, R4, 0x7ffffffc, RZ, 0xc0, !PT ;  /* 0x7ffffffc04297812 */ /* 0x000fc600078ec0ff */
[----:B------:R-:W-:Y:S02]  /*2d50*/  IMAD R229, R100, 0x8, R7 ;  /* 0x0000000864e57824 */ /* 0x000fe400078e0207 */
[----:B------:R-:W-:Y:S02]  /*2d60*/  IMAD.IADD R41, R0, 0x1, -R41 ;  /* 0x0000000100297824 */ /* 0x000fe400078e0a29 */
[----:B------:R-:W-:-:S04]  /*2d70*/  @P4 IMAD.HI.U32 R6, R229, c[0x0][0x2c8], RZ ;  /* 0x0000b200e5064a27 */ /* 0x000fc800078e00ff */
[----:B------:R-:W-:Y:S01]  /*2d80*/  IMAD.MOV.U32 R7, RZ, RZ, R229 ;  /* 0x000000ffff077224 */ /* 0x000fe200078e00e5 */
[----:B------:R-:W-:Y:S01]  /*2d90*/  @P4 SHF.R.U32.HI R7, RZ, c[0x0][0x2cc], R6 ;  /* 0x0000b300ff074a19 */ /* 0x000fe20000011606 */
[----:B------:R-:W-:-:S04]  /*2da0*/  IMAD.SHL.U32 R236, R41, 0x2, RZ ;  /* 0x0000000229ec7824 */ /* 0x000fc800078e00ff */
[----:B------:R-:W2:Y:S01]  /*2db0*/  SHFL.IDX PT, R4, R7, RZ, 0x1c1f ;  /* 0x001c1fff07047589 */ /* 0x000ea200000e0000 */
[----:B-1----:R-:W-:Y:S01]  /*2dc0*/  IADD3 R61, -R236, 0x1, R101 ;  /* 0x00000001ec3d7810 */ /* 0x002fe20007ffe165 */
[----:B------:R-:W-:Y:S01]  /*2dd0*/  IMAD.IADD R41, R12, 0x1, -R236 ;  /* 0x000000010c297824 */ /* 0x000fe200078e0aec */
[----:B------:R-:W-:-:S03]  /*2de0*/  IADD3 R43, -R236, R217, R12 ;  /* 0x000000d9ec2b7210 */ /* 0x000fc60007ffe10c */
[----:B------:R-:W-:-:S05]  /*2df0*/  IMAD.IADD R61, R61, 0x1, -R226 ;  /* 0x000000013d3d7824 */ /* 0x000fca00078e0ae2 */
[C---:B------:R-:W-:Y:S02]  /*2e00*/  IADD3 R62, R61.reuse, c[0x0][0x328], RZ ;  /* 0x0000ca003d3e7a10 */ /* 0x040fe40007ffe0ff */
[----:B------:R-:W-:-:S03]  /*2e10*/  IADD3 R61, R61, UR4, RZ ;  /* 0x000000043d3d7c10 */ /* 0x000fc6000fffe0ff */
[--C-:B--2---:R-:W-:Y:S02]  /*2e20*/  IMAD.IADD R64, R62, 0x1, R4.reuse ;  /* 0x000000013e407824 */ /* 0x104fe400078e0204 */
[----:B------:R-:W-:-:S03]  /*2e30*/  IMAD.IADD R63, R61, 0x1, R4 ;  /* 0x000000013d3f7824 */ /* 0x000fc600078e0204 */
[----:B------:R-:W-:Y:S01]  /*2e40*/  IMNMX R64, R64, R43, PT ;  /* 0x0000002b40407217 */ /* 0x000fe20003800200 */
[----:B------:R-:W-:Y:S05]  /*2e50*/  @!P3 BRA `(.L_x_243) ;  /* 0x000001400000b947 */ /* 0x000fea0003800000 */
[----:B------:R-:W-:Y:S01]  /*2e60*/  IADD3 R4, -R226, R217, R4 ;  /* 0x000000d9e2047210 */ /* 0x000fe20007ffe104 */
[----:B------:R-:W-:Y:S03]  /*2e70*/  BSSY B0, `(.L_x_244) ;  /* 0x000000e000007945 */ /* 0x000fe60003800000 */
        /* <DEDUP_REMOVED lines=9> */
.L_x_245:
[----:B------:R-:W-:-:S04]  /*2f10*/  MOV R0, c[0x0][0x32c] ;  /* 0x0000cb0000007a02 */ /* 0x000fc80000000f00 */
[----:B------:R-:W-:-:S13]  /*2f20*/  ISETP.NE.AND P0, PT, R0, 0x1, PT ;  /* 0x000000010000780c */ /* 0x000fda0003f05270 */
[----:B------:R-:W-:-:S05]  /*2f30*/  @P0 IMAD.HI.U32 R0, R4, c[0x0][0x330], RZ ;  /* 0x0000cc0004000a27 */ /* 0x000fca00078e00ff */
[----:B------:R-:W-:Y:S02]  /*2f40*/  @P0 SHF.R.U32.HI R4, RZ, c[0x0][0x334], R0 ;  /* 0x0000cd00ff040a19 */ /* 0x000fe40000011600 */
.L_x_246:
[----:B------:R-:W-:Y:S05]  /*2f50*/  BSYNC B0 ;  /* 0x0000000000007941 */ /* 0x000fea0003800000 */
.L_x_244:
[----:B------:R-:W-:-:S05]  /*2f60*/  IMAD R4, R4, c[0x0][0x32c], R41 ;  /* 0x0000cb0004047a24 */ /* 0x000fca00078e0229 */
[----:B------:R-:W-:Y:S02]  /*2f70*/  IADD3 R65, R4, c[0x0][0x32c], RZ ;  /* 0x0000cb0004417a10 */ /* 0x000fe40007ffe0ff */
[----:B------:R-:W-:Y:S02]  /*2f80*/  IMNMX R63, R63, R4, !PT ;  /* 0x000000043f3f7217 */ /* 0x000fe40007800200 */
[----:B------:R-:W-:Y:S02]  /*2f90*/  IMNMX R64, R64, R65, PT ;  /* 0x0000004140407217 */ /* 0x000fe40003800200 */
.L_x_243:
[C---:B------:R-:W-:Y:S01]  /*2fa0*/  ISETP.GE.AND P0, PT, R12.reuse, 0x2, PT ;  /* 0x000000020c00780c */ /* 0x040fe20003f06270 */
[----:B------:R-:W1:Y:S01]  /*2fb0*/  SHFL.IDX PT, R7, R7, 0x1, 0x1c1f ;  /* 0x003c1f0007077f89 */ /* 0x000e6200000e0000 */
[----:B------:R-:W-:Y:S02]  /*2fc0*/  ISETP.GE.AND P2, PT, R12, 0x9, PT ;  /* 0x000000090c00780c */ /* 0x000fe40003f46270 */
[----:B------:R-:W-:Y:S02]  /*2fd0*/  P2R R0, PR, RZ, 0x1 ;  /* 0x00000001ff007803 */ /* 0x000fe40000000000 */
[----:B------:R-:W-:-:S02]  /*2fe0*/  ISETP.GT.AND P0, PT, R63, 0x1, !P0 ;  /* 0x000000013f00780c */ /* 0x000fc40004704270 */
[----:B------:R-:W-:Y:S02]  /*2ff0*/  P2R R77, PR, RZ, 0x4 ;  /* 0x00000004ff4d7803 */ /* 0x000fe40000000000 */
[----:B------:R-:W-:-:S04]  /*3000*/  ISETP.LT.OR P0, PT, R64, 0x2, P0 ;  /* 0x000000024000780c */ /* 0x000fc80000701670 */
[----:B------:R-:W-:Y:S02]  /*3010*/  FSEL R60, R9, -INF , !P0 ;  /* 0xff800000093c7808 */ /* 0x000fe40004000000 */
[C---:B------:R-:W-:Y:S02]  /*3020*/  ISETP.GT.AND P0, PT, R63.reuse, 0x8, !P2 ;  /* 0x000000083f00780c */ /* 0x040fe40005704270 */
[----:B------:R-:W-:Y:S02]  /*3030*/  ISETP.GE.AND P2, PT, R12, 0xa, PT ;  /* 0x0000000a0c00780c */ /* 0x000fe40003f46270 */
[----:B------:R-:W-:Y:S02]  /*3040*/  ISETP.LT.OR P0, PT, R64, 0x9, P0 ;  /* 0x000000094000780c */ /* 0x000fe40000701670 */
[----:B------:R-:W-:Y:S02]  /*3050*/  P2R R76, PR, RZ, 0x4 ;  /* 0x00000004ff4c7803 */ /* 0x000fe40000000000 */
[----:B------:R-:W-:Y:S01]  /*3060*/  FSEL R42, R24, -INF , !P0 ;  /* 0xff800000182a7808 */ /* 0x000fe20004000000 */
[--C-:B-1----:R-:W-:Y:S01]  /*3070*/  IMAD.IADD R62, R62, 0x1, R7.reuse ;  /* 0x000000013e3e7824 */ /* 0x102fe200078e0207 */
[----:B------:R-:W-:Y:S01]  /*3080*/  ISETP.GT.AND P0, PT, R63, 0x9, !P2 ;  /* 0x000000093f00780c */ /* 0x000fe20005704270 */
[----:B------:R-:W-:Y:S01]  /*3090*/  IMAD.IADD R61, R61, 0x1, R7 ;  /* 0x000000013d3d7824 */ /* 0x000fe200078e0207 */
[----:B------:R-:W-:-:S02]  /*30a0*/  ISETP.GE.AND P2, PT, R12, 0x11, PT ;  /* 0x000000110c00780c */ /* 0x000fc40003f46270 */
[----:B------:R-:W-:Y:S02]  /*30b0*/  ISETP.LT.OR P0, PT, R64, 0xa, P0 ;  /* 0x0000000a4000780c */ /* 0x000fe40000701670 */
[----:B------:R-:W-:Y:S02]  /*30c0*/  P2R R75, PR, RZ, 0x4 ;  /* 0x00000004ff4b7803 */ /* 0x000fe40000000000 */
[----:B------:R-:W-:Y:S02]  /*30d0*/  FSEL R24, R25, -INF , !P0 ;  /* 0xff80000019187808 */ /* 0x000fe40004000000 */
[----:B------:R-:W-:Y:S02]  /*30e0*/  ISETP.GT.AND P0, PT, R63, 0x10, !P2 ;  /* 0x000000103f00780c */ /* 0x000fe40005704270 */
[----:B------:R-:W-:Y:S02]  /*30f0*/  ISETP.GE.AND P2, PT, R12, 0x12, PT ;  /* 0x000000120c00780c */ /* 0x000fe40003f46270 */
[----:B------:R-:W-:-:S02]  /*3100*/  ISETP.LT.OR P0, PT, R64, 0x11, P0 ;  /* 0x000000114000780c */ /* 0x000fc40000701670 */
[----:B------:R-:W-:Y:S02]  /*3110*/  P2R R74, PR, RZ, 0x4 ;  /* 0x00000004ff4a7803 */ /* 0x000fe40000000000 */
[----:B------:R-:W-:Y:S02]  /*3120*/  FSEL R20, R20, -INF , !P0 ;  /* 0xff80000014147808 */ /* 0x000fe40004000000 */
[----:B------:R-:W-:Y:S02]  /*3130*/  ISETP.GT.AND P0, PT, R63, 0x11, !P2 ;  /* 0x000000113f00780c */ /* 0x000fe40005704270 */
[----:B------:R-:W-:Y:S02]  /*3140*/  ISETP.GE.AND P2, PT, R12, 0x19, PT ;  /* 0x000000190c00780c */ /* 0x000fe40003f46270 */
[----:B------:R-:W-:Y:S02]  /*3150*/  ISETP.LT.OR P0, PT, R64, 0x12, P0 ;  /* 0x000000124000780c */ /* 0x000fe40000701670 */
[----:B------:R-:W-:-:S02]  /*3160*/  P2R R73, PR, RZ, 0x4 ;  /* 0x00000004ff497803 */ /* 0x000fc40000000000 */
[----:B------:R-:W-:Y:S02]  /*3170*/  FSEL R6, R21, -INF , !P0 ;  /* 0xff80000015067808 */ /* 0x000fe40004000000 */
[----:B------:R-:W-:Y:S02]  /*3180*/  ISETP.GT.AND P0, PT, R63, 0x18, !P2 ;  /* 0x000000183f00780c */ /* 0x000fe40005704270 */
[----:B------:R-:W-:Y:S02]  /*3190*/  ISETP.GE.AND P2, PT, R12, 0x1a, PT ;  /* 0x0000001a0c00780c */ /* 0x000fe40003f46270 */
[----:B------:R-:W-:Y:S02]  /*31a0*/  ISETP.LT.OR P0, PT, R64, 0x19, P0 ;  /* 0x000000194000780c */ /* 0x000fe40000701670 */
[----:B------:R-:W-:Y:S02]  /*31b0*/  P2R R9, PR, RZ, 0x4 ;  /* 0x00000004ff097803 */ /* 0x000fe40000000000 */
[----:B------:R-:W-:-:S02]  /*31c0*/  FSEL R4, R16, -INF , !P0 ;  /* 0xff80000010047808 */ /* 0x000fc40004000000 */
[----:B------:R-:W-:Y:S02]  /*31d0*/  ISETP.GT.AND P0, PT, R63, 0x19, !P2 ;  /* 0x000000193f00780c */ /* 0x000fe40005704270 */
[----:B------:R-:W-:Y:S02]  /*31e0*/  ISETP.GE.AND P2, PT, R12, 0x21, PT ;  /* 0x000000210c00780c */ /* 0x000fe40003f46270 */
[----:B------:R-:W-:Y:S02]  /*31f0*/  ISETP.LT.OR P0, PT, R64, 0x1a, P0 ;  /* 0x0000001a4000780c */ /* 0x000fe40000701670 */
[----:B------:R-:W-:Y:S02]  /*3200*/  P2R R72, PR, RZ, 0x4 ;  /* 0x00000004ff487803 */ /* 0x000fe40000000000 */
[----:B------:R-:W-:Y:S02]  /*3210*/  FSEL R16, R17, -INF , !P0 ;  /* 0xff80000011107808 */ /* 0x000fe40004000000 */
[----:B------:R-:W-:-:S02]  /*3220*/  ISETP.GT.AND P0, PT, R63, 0x20, !P2 ;  /* 0x000000203f00780c */ /* 0x000fc40005704270 */
[----:B------:R-:W-:Y:S02]  /*3230*/  ISETP.GE.AND P2, PT, R12, 0x22, PT ;  /* 0x000000220c00780c */ /* 0x000fe40003f46270 */
[----:B------:R-:W-:Y:S02]  /*3240*/  ISETP.LT.OR P0, PT, R64, 0x21, P0 ;  /* 0x000000214000780c */ /* 0x000fe40000701670 */
[----:B------:R-:W-:Y:S02]  /*3250*/  P2R R67, PR, RZ, 0x4 ;  /* 0x00000004ff437803 */ /* 0x000fe40000000000 */
[----:B------:R-:W-:Y:S02]  /*3260*/  FSEL R134, R56, -INF , !P0 ;  /* 0xff80000038867808 */ /* 0x000fe40004000000 */
[----:B------:R-:W-:Y:S02]  /*3270*/  ISETP.GT.AND P0, PT, R63, 0x21, !P2 ;  /* 0x000000213f00780c */ /* 0x000fe40005704270 */
        /* <DEDUP_REMOVED lines=57> */
[----:B------:R-:W-:Y:S02]  /*3610*/  IMNMX R43, R62, R43, PT ;  /* 0x0000002b3e2b7217 */ /* 0x000fe40003800200 */
[----:B------:R-:W-:Y:S02]  /*3620*/  FSEL R140, R32, -INF , !P0 ;  /* 0xff800000208c7808 */ /* 0x000fe40004000000 */
[----:B------:R-:W-:Y:S02]  /*3630*/  ISETP.GT.AND P0, PT, R63, 0x51, !P2 ;  /* 0x000000513f00780c */ /* 0x000fe40005704270 */
[----:B------:R-:W-:-:S02]  /*3640*/  P2R R32, PR, RZ, 0x4 ;  /* 0x00000004ff207803 */ /* 0x000fc40000000000 */
[----:B------:R-:W-:Y:S02]  /*3650*/  ISETP.LT.OR P0, PT, R64, 0x52, P0 ;  /* 0x000000524000780c */ /* 0x000fe40000701670 */
[----:B------:R-:W-:Y:S02]  /*3660*/  ISETP.GE.AND P2, PT, R12, 0x59, PT ;  /* 0x000000590c00780c */ /* 0x000fe40003f46270 */
[----:B------:R-:W-:Y:S02]  /*3670*/  FSEL R138, R33, -INF , !P0 ;  /* 0xff800000218a7808 */ /* 0x000fe40004000000 */
[----:B------:R-:W-:Y:S02]  /*3680*/  ISETP.GT.AND P0, PT, R63, 0x58, !P2 ;  /* 0x000000583f00780c */ /* 0x000fe40005704270 */
[----:B------:R-:W-:Y:S02]  /*3690*/  P2R R25, PR, RZ, 0x4 ;  /* 0x00000004ff197803 */ /* 0x000fe40000000000 */
[----:B------:R-:W-:-:S02]  /*36a0*/  ISETP.LT.OR P0, PT, R64, 0x59, P0 ;  /* 0x000000594000780c */ /* 0x000fc40000701670 */
[----:B------:R-:W-:Y:S02]  /*36b0*/  ISETP.GE.AND P2, PT, R12, 0x1, PT ;  /* 0x000000010c00780c */ /* 0x000fe40003f46270 */
[----:B------:R-:W-:Y:S02]  /*36c0*/  FSEL R136, R28, -INF , !P0 ;  /* 0xff8000001c887808 */ /* 0x000fe40004000000 */
[----:B------:R-:W-:Y:S02]  /*36d0*/  ISETP.GT.AND P0, PT, R63, RZ, !P2 ;  /* 0x000000ff3f00720c */ /* 0x000fe40005704270 */
[----:B------:R-:W-:Y:S02]  /*36e0*/  P2R R28, PR, RZ, 0x4 ;  /* 0x00000004ff1c7803 */ /* 0x000fe40000000000 */
[----:B------:R-:W-:Y:S02]  /*36f0*/  ISETP.LT.OR P0, PT, R64, 0x1, P0 ;  /* 0x000000014000780c */ /* 0x000fe40000701670 */
[----:B------:R-:W-:-:S02]  /*3700*/  ISETP.GE.AND P2, PT, R12, 0x5a, PT ;  /* 0x0000005a0c00780c */ /* 0x000fc40003f46270 */
[----:B------:R-:W-:Y:S02]  /*3710*/  FSEL R8, R8, -INF , !P0 ;  /* 0xff80000008087808 */ /* 0x000fe40004000000 */
[----:B------:R-:W-:-:S04]  /*3720*/  ISETP.GT.AND P0, PT, R63, 0x59, !P2 ;  /* 0x000000593f00780c */ /* 0x000fc80005704270 */
[----:B------:R-:W-:-:S04]  /*3730*/  ISETP.LT.OR P0, PT, R64, 0x5a, P0 ;  /* 0x0000005a4000780c */ /* 0x000fc80000701670 */
[----:B------:R-:W-:Y:S01]  /*3740*/  FSEL R135, R29, -INF , !P0 ;  /* 0xff8000001d877808 */ /* 0x000fe20004000000 */
        /* <DEDUP_REMOVED lines=12> */
.L_x_249:
[----:B------:R-:W-:-:S04]  /*3810*/  MOV R7, c[0x0][0x32c] ;  /* 0x0000cb0000077a02 */ /* 0x000fc80000000f00 */
[----:B------:R-:W-:-:S13]  /*3820*/  ISETP.NE.AND P0, PT, R7, 0x1, PT ;  /* 0x000000010700780c */ /* 0x000fda0003f05270 */
[----:B------:R-:W-:-:S05]  /*3830*/  @P0 IMAD.HI.U32 R7, R12, c[0x0][0x330], RZ ;  /* 0x0000cc000c070a27 */ /* 0x000fca00078e00ff */
[----:B------:R-:W-:Y:S02]  /*3840*/  @P0 SHF.R.U32.HI R12, RZ, c[0x0][0x334], R7 ;  /* 0x0000cd00ff0c0a19 */ /* 0x000fe40000011607 */
.L_x_250:
[----:B------:R-:W-:Y:S05]  /*3850*/  BSYNC B0 ;  /* 0x0000000000007941 */ /* 0x000fea0003800000 */
.L_x_248:
[----:B------:R-:W-:-:S05]  /*3860*/  IMAD R62, R12, c[0x0][0x32c], R41 ;  /* 0x0000cb000c3e7a24 */ /* 0x000fca00078e0229 */
[----:B------:R-:W-:Y:S02]  /*3870*/  IADD3 R12, R62, c[0x0][0x32c], RZ ;  /* 0x0000cb003e0c7a10 */ /* 0x000fe40007ffe0ff */
[----:B------:R-:W-:Y:S02]  /*3880*/  IMNMX R61, R61, R62, !PT ;  /* 0x0000003e3d3d7217 */ /* 0x000fe40007800200 */
[----:B------:R-:W-:Y:S02]  /*3890*/  IMNMX R43, R43, R12, PT ;  /* 0x0000000c2b2b7217 */ /* 0x000fe40003800200 */
.L_x_247:
[----:B------:R-:W-:Y:S01]  /*38a0*/  ISETP.NE.AND P0, PT, R77, RZ, PT ;  /* 0x000000ff4d00720c */ /* 0x000fe20003f05270 */
[----:B------:R-:W-:Y:S01]  /*38b0*/  IMAD.SHL.U32 R212, R2, 0x2, RZ ;  /* 0x0000000202d47824 */ /* 0x000fe200078e00ff */
[----:B------:R-:W-:Y:S02]  /*38c0*/  IADD3 R169, R13, -0x2, RZ ;  /* 0xfffffffe0da97810 */ /* 0x000fe40007ffe0ff */
[----:B------:R-:W-:Y:S01]  /*38d0*/  ISETP.GT.AND P0, PT, R61, 0x8, !P0 ;  /* 0x000000083d00780c */ /* 0x000fe20004704270 */
[--C-:B------:R-:W-:Y:S01]  /*38e0*/  IMAD R210, R5, 0x2, R212.reuse ;  /* 0x0000000205d27824 */ /* 0x100fe200078e02d4 */
[----:B------:R-:W-:Y:S01]  /*38f0*/  LDSM.16.MT88.4 R100, [R212+0x3100] ;  /* 0x00310000d464783b */ /* 0x000fe20000004200 */
[----:B------:R-:W-:Y:S01]  /*3900*/  IMAD R209, R3, 0x2, R212 ;  /* 0x0000000203d17824 */ /* 0x000fe200078e02d4 */
[----:B------:R-:W-:Y:S01]  /*3910*/  ISETP.LT.OR P0, PT, R43, 0x9, P0 ;  /* 0x000000092b00780c */ /* 0x000fe20000701670 */
[----:B------:R-:W-:Y:S01]  /*3920*/  IMAD R208, R3, 0x2, R210 ;  /* 0x0000000203d07824 */ /* 0x000fe200078e02d2 */
[----:B------:R-:W-:Y:S02]  /*3930*/  LDSM.16.MT88.4 R104, [R210+0x3100] ;  /* 0x00310000d268783b */ /* 0x000fe40000004200 */
[----:B------:R-:W-:-:S02]  /*3940*/  FSEL R7, R26, -INF , !P0 ;  /* 0xff8000001a077808 */ /* 0x000fc40004000000 */
[----:B------:R-:W-:Y:S01]  /*3950*/  ISETP.NE.AND P0, PT, R76, RZ, PT ;  /* 0x000000ff4c00720c */ /* 0x000fe20003f05270 */
[----:B------:R-:W-:Y:S03]  /*3960*/  LDSM.16.MT88.4 R92, [R208+0x100] ;  /* 0x00010000d05c783b */ /* 0x000fe60000004200 */
[----:B------:R-:W-:Y:S01]  /*3970*/  ISETP.GT.AND P0, PT, R61, 0x9, !P0 ;  /* 0x000000093d00780c */ /* 0x000fe20004704270 */
[----:B------:R-:W-:Y:S03]  /*3980*/  LDSM.16.MT88.4 R76, [R210+0x100] ;  /* 0x00010000d24c783b */ /* 0x000fe60000004200 */
[----:B------:R-:W-:Y:S01]  /*3990*/  ISETP.LT.OR P0, PT, R43, 0xa, P0 ;  /* 0x0000000a2b00780c */ /* 0x000fe20000701670 */
[----:B------:R-:W-:Y:S03]  /*39a0*/  LDSM.16.MT88.4 R84, [R209+0x100] ;  /* 0x00010000d154783b */ /* 0x000fe60000004200 */
[----:B------:R-:W-:-:S02]  /*39b0*/  FSEL R27, R27, -INF , !P0 ;  /* 0xff8000001b1b7808 */ /* 0x000fc40004000000 */
[----:B------:R-:W-:-:S04]  /*39c0*/  ISETP.NE.AND P0, PT, R75, RZ, PT ;  /* 0x000000ff4b00720c */ /* 0x000fc80003f05270 */
[----:B------:R-:W-:-:S04]  /*39d0*/  ISETP.GT.AND P0, PT, R61, 0x10, !P0 ;  /* 0x000000103d00780c */ /* 0x000fc80004704270 */
[----:B------:R-:W-:-:S04]  /*39e0*/  ISETP.LT.OR P0, PT, R43, 0x11, P0 ;  /* 0x000000112b00780c */ /* 0x000fc80000701670 */
[----:B------:R-:W-:Y:S02]  /*39f0*/  FSEL R21, R22, -INF , !P0 ;  /* 0xff80000016157808 */ /* 0x000fe40004000000 */
        /* <DEDUP_REMOVED lines=12> */
[----:B------:R-:W-:Y:S02]  /*3ac0*/  ISETP.NE.AND P0, PT, R72, RZ, PT ;  /* 0x000000ff4800720c */ /* 0x000fe40003f05270 */
[----:B------:R-:W-:Y:S02]  /*3ad0*/  FMNMX.FTZ R19, R8, R60, !PT ;  /* 0x0000003c08137209 */ /* 0x000fe40007810000 */
[----:B------:R-:W-:Y:S02]  /*3ae0*/  ISETP.GT.AND P0, PT, R61, 0x20, !P0 ;  /* 0x000000203d00780c */ /* 0x000fe40004704270 */
[----:B------:R-:W-:Y:S02]  /*3af0*/  FMNMX.FTZ R19, R42, R19, !PT ;  /* 0x000000132a137209 */ /* 0x000fe40007810000 */
[----:B------:R-:W-:-:S02]  /*3b00*/  ISETP.LT.OR P0, PT, R43, 0x21, P0 ;  /* 0x000000212b00780c */ /* 0x000fc40000701670 */
[----:B------:R-:W-:Y:S02]  /*3b10*/  FMNMX.FTZ R19, R24, R19, !PT ;  /* 0x0000001318137209 */ /* 0x000fe40007810000 */
[----:B------:R-:W-:Y:S02]  /*3b20*/  FSEL R123, R58, -INF , !P0 ;  /* 0xff8000003a7b7808 */ /* 0x000fe40004000000 */
[----:B------:R-:W-:Y:S02]  /*3b30*/  ISETP.NE.AND P0, PT, R67, RZ, PT ;  /* 0x000000ff4300720c */ /* 0x000fe40003f05270 */
[----:B------:R-:W-:Y:S02]  /*3b40*/  FMNMX.FTZ R19, R20, R19, !PT ;  /* 0x0000001314137209 */ /* 0x000fe40007810000 */
[----:B------:R-:W-:Y:S02]  /*3b50*/  ISETP.GT.AND P0, PT, R61, 0x21, !P0 ;  /* 0x000000213d00780c */ /* 0x000fe40004704270 */
[----:B------:R-:W-:-:S02]  /*3b60*/  FMNMX.FTZ R19, R6, R19, !PT ;  /* 0x0000001306137209 */ /* 0x000fc40007810000 */
[----:B------:R-:W-:Y:S02]  /*3b70*/  ISETP.LT.OR P0, PT, R43, 0x22, P0 ;  /* 0x000000222b00780c */ /* 0x000fe40000701670 */
[----:B------:R-:W-:Y:S02]  /*3b80*/  FMNMX.FTZ R19, R4, R19, !PT ;  /* 0x0000001304137209 */ /* 0x000fe40007810000 */
[----:B------:R-:W-:Y:S02]  /*3b90*/  FSEL R143, R59, -INF , !P0 ;  /* 0xff8000003b8f7808 */ /* 0x000fe40004000000 */
[----:B------:R-:W-:Y:S02]  /*3ba0*/  ISETP.NE.AND P0, PT, R66, RZ, PT ;  /* 0x000000ff4200720c */ /* 0x000fe40003f05270 */
[----:B------:R-:W-:Y:S02]  /*3bb0*/  FMNMX.FTZ R19, R16, R19, !PT ;  /* 0x0000001310137209 */ /* 0x000fe40007810000 */
[----:B------:R-:W-:-:S02]  /*3bc0*/  ISETP.GT.AND P0, PT, R61, 0x28, !P0 ;  /* 0x000000283d00780c */ /* 0x000fc40004704270 */
[----:B------:R-:W-:Y:S02]  /*3bd0*/  FMNMX.FTZ R19, R134, R19, !PT ;  /* 0x0000001386137209 */ /* 0x000fe40007810000 */
[----:B------:R-:W-:Y:S02]  /*3be0*/  ISETP.LT.OR P0, PT, R43, 0x29, P0 ;  /* 0x000000292b00780c */ /* 0x000fe40000701670 */
[----:B------:R-:W-:Y:S02]  /*3bf0*/  FMNMX.FTZ R19, R120, R19, !PT ;  /* 0x0000001378137209 */ /* 0x000fe40007810000 */
[----:B------:R-:W-:Y:S02]  /*3c00*/  FSEL R131, R54, -INF , !P0 ;  /* 0xff80000036837808 */ /* 0x000fe40004000000 */
[----:B------:R-:W-:Y:S02]  /*3c10*/  ISETP.NE.AND P0, PT, R65, RZ, PT ;  /* 0x000000ff4100720c */ /* 0x000fe40003f05270 */
[----:B------:R-:W-:-:S02]  /*3c20*/  FMNMX.FTZ R19, R122, R19, !PT ;  /* 0x000000137a137209 */ /* 0x000fc40007810000 */
[----:B------:R-:W-:Y:S02]  /*3c30*/  ISETP.GT.AND P0, PT, R61, 0x29, !P0 ;  /* 0x000000293d00780c */ /* 0x000fe40004704270 */
[----:B------:R-:W-:Y:S02]  /*3c40*/  FMNMX.FTZ R19, R132, R19, !PT ;  /* 0x0000001384137209 */ /* 0x000fe40007810000 */
[----:B------:R-:W-:Y:S02]  /*3c50*/  ISETP.LT.OR P0, PT, R43, 0x2a, P0 ;  /* 0x0000002a2b00780c */ /* 0x000fe40000701670 */
[----:B------:R-:W-:Y:S02]  /*3c60*/  FMNMX.FTZ R19, R160, R19, !PT ;  /* 0x00000013a0137209 */ /* 0x000fe40007810000 */
[----:B------:R-:W-:Y:S02]  /*3c70*/  FSEL R141, R55, -INF , !P0 ;  /* 0xff800000378d7808 */ /* 0x000fe40004000000 */
[----:B------:R-:W-:-:S02]  /*3c80*/  ISETP.NE.AND P0, PT, R57, RZ, PT ;  /* 0x000000ff3900720c */ /* 0x000fc40003f05270 */
[----:B------:R-:W-:Y:S02]  /*3c90*/  FMNMX.FTZ R19, R142, R19, !PT ;  /* 0x000000138e137209 */ /* 0x000fe40007810000 */
[----:B------:R-:W-:Y:S02]  /*3ca0*/  ISETP.GT.AND P0, PT, R61, 0x30, !P0 ;  /* 0x000000303d00780c */ /* 0x000fe40004704270 */
[----:B------:R-:W-:Y:S02]  /*3cb0*/  FMNMX.FTZ R19, R148, R19, !PT ;  /* 0x0000001394137209 */ /* 0x000fe40007810000 */
[----:B------:R-:W-:Y:S02]  /*3cc0*/  ISETP.LT.OR P0, PT, R43, 0x31, P0 ;  /* 0x000000312b00780c */ /* 0x000fe40000701670 */
[----:B------:R-:W-:Y:S02]  /*3cd0*/  FMNMX.FTZ R19, R152, R19, !PT ;  /* 0x0000001398137209 */ /* 0x000fe40007810000 */
[----:B------:R-:W-:-:S02]  /*3ce0*/  FSEL R163, R50, -INF , !P0 ;  /* 0xff80000032a37808 */ /* 0x000fc40004000000 */
[----:B------:R-:W-:Y:S02]  /*3cf0*/  ISETP.NE.AND P0, PT, R56, RZ, PT ;  /* 0x000000ff3800720c */ /* 0x000fe40003f05270 */
[----:B------:R-:W-:Y:S01]  /*3d00*/  FMNMX.FTZ R19, R158, R19, !PT ;  /* 0x000000139e137209 */ /* 0x000fe20007810000 */
[----:B------:R-:W-:Y:S01]  /*3d10*/  LDSM.16.MT88.4 R56, [R209+0x3100] ;  /* 0x00310000d138783b */ /* 0x000fe20000004200 */
[----:B------:R-:W-:Y:S02]  /*3d20*/  ISETP.GT.AND P0, PT, R61, 0x31, !P0 ;  /* 0x000000313d00780c */ /* 0x000fe40004704270 */
[----:B------:R-:W-:Y:S02]  /*3d30*/  FMNMX.FTZ R19, R154, R19, !PT ;  /* 0x000000139a137209 */ /* 0x000fe40007810000 */
[----:B------:R-:W-:Y:S02]  /*3d40*/  ISETP.LT.OR P0, PT, R43, 0x32, P0 ;  /* 0x000000322b00780c */ /* 0x000fe40000701670 */
[----:B------:R-:W-:-:S02]  /*3d50*/  FMNMX.FTZ R19, R156, R19, !PT ;  /* 0x000000139c137209 */ /* 0x000fc40007810000 */
        /* <DEDUP_REMOVED lines=20> */
[----:B------:R-:W-:Y:S01]  /*3ea0*/  ISETP.NE.AND P0, PT, R45, RZ, PT ;  /* 0x000000ff2d00720c */ /* 0x000fe20003f05270 */
[----:B------:R-:W-:Y:S03]  /*3eb0*/  LDSM.16.MT88.4 R68, [R212+0x100] ;  /* 0x00010000d444783b */ /* 0x000fe60000004200 */
        /* <DEDUP_REMOVED lines=8> */
[----:B------:R-:W-:Y:S02]  /*3f40*/  LDSM.16.MT88.4 R36, [R210+0x3900] ;  /* 0x00390000d224783b */ /* 0x000fe40000004200 */
        /* <DEDUP_REMOVED lines=8> */
[----:B------:R-:W-:Y:S01]  /*3fd0*/  LDSM.16.MT88.4 R32, [R209+0x3900] ;  /* 0x00390000d120783b */ /* 0x000fe20000004200 */
[----:B------:R-:W-:Y:S02]  /*3fe0*/  FMNMX.FTZ R0, R136, R19, !PT ;  /* 0x0000001388007209 */ /* 0x000fe40007810000 */
[----:B------:R-:W-:Y:S02]  /*3ff0*/  ISETP.GT.AND P0, PT, R61, 0x1, !P0 ;  /* 0x000000013d00780c */ /* 0x000fe40004704270 */
[----:B------:R-:W-:Y:S02]  /*4000*/  FMNMX.FTZ R0, R135, R0, !PT ;  /* 0x0000000087007209 */ /* 0x000fe40007810000 */
[----:B------:R-:W-:-:S03]  /*4010*/  ISETP.LT.OR P0, PT, R43, 0x2, P0 ;  /* 0x000000022b00780c */ /* 0x000fc60000701670 */
[----:B------:R-:W1:Y:S01]  /*4020*/  SHFL.BFLY PT, R19, R0, 0x2, 0x1f ;  /* 0x0c401f0000137f89 */ /* 0x000e6200000e0000 */
[----:B------:R-:W-:Y:S02]  /*4030*/  FSEL R11, R11, -INF , !P0 ;  /* 0xff8000000b0b7808 */ /* 0x000fe40004000000 */
[----:B------:R-:W-:-:S04]  /*4040*/  ISETP.NE.AND P0, PT, R28, RZ, PT ;  /* 0x000000ff1c00720c */ /* 0x000fc80003f05270 */
[----:B------:R-:W-:-:S04]  /*4050*/  ISETP.GT.AND P0, PT, R61, RZ, !P0 ;  /* 0x000000ff3d00720c */ /* 0x000fc80004704270 */
        /* <DEDUP_REMOVED lines=9> */
[----:B------:R-:W-:Y:S02]  /*40f0*/  FMNMX.FTZ R12, R21, R12, !PT ;  /* 0x0000000c150c7209 */ /* 0x000fe40007810000 */
[----:B------:R-:W-:Y:S02]  /*4100*/  ISETP.GT.AND P0, PT, R61, 0x59, !P2 ;  /* 0x000000593d00780c */ /* 0x000fe40005704270 */
[----:B------:R-:W-:Y:S02]  /*4110*/  FMNMX.FTZ R12, R23, R12, !PT ;  /* 0x0000000c170c7209 */ /* 0x000fe40007810000 */
[----:B------:R-:W-:-:S02]  /*4120*/  ISETP.LT.OR P0, PT, R43, 0x5a, P0 ;  /* 0x0000005a2b00780c */ /* 0x000fc40000701670 */
[----:B------:R-:W-:Y:S02]  /*4130*/  FMNMX.FTZ R12, R17, R12, !PT ;  /* 0x0000000c110c7209 */ /* 0x000fe40007810000 */
[----:B------:R-:W-:Y:S02]  /*4140*/  FSEL R128, R31, -INF , !P0 ;  /* 0xff8000001f807808 */ /* 0x000fe40004000000 */
[----:B------:R-:W-:Y:S01]  /*4150*/  FMNMX.FTZ R12, R9, R12, !PT ;  /* 0x0000000c090c7209 */ /* 0x000fe20007810000 */
[----:B------:R-:W-:Y:S01]  /*4160*/  LDSM.16.MT88.4 R28, [R212+0x900] ;  /* 0x00090000d41c783b */ /* 0x000fe20000004200 */
[----:B-1----:R-:W-:Y:S02]  /*4170*/  FMNMX.FTZ R22, R0, R19, !PT ;  /* 0x0000001300167209 */ /* 0x002fe40007810000 */
[----:B------:R-:W-:-:S04]  /*4180*/  FMNMX.FTZ R12, R123, R12, !PT ;  /* 0x0000000c7b0c7209 */ /* 0x000fc80007810000 */
        /* <DEDUP_REMOVED lines=14> */
[----:B------:R-:W-:Y:S02]  /*4270*/  FMNMX.FTZ R18, R128, R25, !PT ;  /* 0x0000001980127209 */ /* 0x000fe40007810000 */
        /* <DEDUP_REMOVED lines=15> */
[--C-:B------:R-:W-:Y:S02]  /*4370*/  FFMA.FTZ R3, R16, c[0x0][0x2d0], -R139.reuse ;  /* 0x0000b40010037a23 */ /* 0x100fe4000001088b */
[--C-:B------:R-:W-:Y:S01]  /*4380*/  FFMA.FTZ R46, R20, c[0x0][0x2d0], -R139.reuse ;  /* 0x0000b400142e7a23 */ /* 0x100fe2000001088b */
[----:B------:R-:W2:Y:S01]  /*4390*/  MUFU.EX2 R51, R51 ;  /* 0x0000003300337308 */ /* 0x000ea20000000800 */
[--C-:B------:R-:W-:Y:S01]  /*43a0*/  FFMA.FTZ R119, R134, c[0x0][0x2d0], -R139.reuse ;  /* 0x0000b40086777a23 */ /* 0x100fe2000001088b */
[----:B-1----:R-:W-:Y:S01]  /*43b0*/  FMNMX.FTZ R12, R12, R19, !PT ;  /* 0x000000130c0c7209 */ /* 0x002fe20007810000 */
[--C-:B------:R-:W-:Y:S02]  /*43c0*/  FFMA.FTZ R121, R132, c[0x0][0x2d0], -R139.reuse ;  /* 0x0000b40084797a23 */ /* 0x100fe4000001088b */
[--C-:B------:R-:W-:Y:S01]  /*43d0*/  FFMA.FTZ R120, R120, c[0x0][0x2d0], -R139.reuse ;  /* 0x0000b40078787a23 */ /* 0x100fe2000001088b */
[C---:B------:R-:W-:Y:S01]  /*43e0*/  FSETP.NEU.FTZ.AND P0, PT, R12.reuse, -INF , PT ;  /* 0xff8000000c00780b */ /* 0x040fe20003f1d000 */
[----:B------:R-:W-:Y:S01]  /*43f0*/  FMUL.FTZ R130, R12, c[0x0][0x2d0] ;  /* 0x0000b4000c827a20 */ /* 0x000fe20000410000 */
[----:B------:R-:W-:Y:S01]  /*4400*/  MUFU.EX2 R48, R48 ;  /* 0x0000003000307308 */ /* 0x000fe20000000800 */
[----:B------:R-:W-:-:S02]  /*4410*/  FFMA.FTZ R122, R122, c[0x0][0x2d0], -R139 ;  /* 0x0000b4007a7a7a23 */ /* 0x000fc4000001088b */
[--C-:B------:R-:W-:Y:S01]  /*4420*/  FFMA.FTZ R142, R142, c[0x0][0x2d0], -R139.reuse ;  /* 0x0000b4008e8e7a23 */ /* 0x100fe2000001088b */
[----:B------:R-:W-:Y:S01]  /*4430*/  FSEL R130, R130, RZ, P0 ;  /* 0x000000ff82827208 */ /* 0x000fe20000000000 */
[----:B------:R-:W-:Y:S01]  /*4440*/  FFMA.FTZ R148, R148, c[0x0][0x2d0], -R139 ;  /* 0x0000b40094947a23 */ /* 0x000fe2000001088b */
[----:B--2---:R-:W-:Y:S02]  /*4450*/  F2FP.BF16.PACK_AB R64, R51, R116 ;  /* 0x000000743340723e */ /* 0x004fe400000010ff */
[----:B------:R-:W1:Y:S01]  /*4460*/  MUFU.EX2 R47, R47 ;  /* 0x0000002f002f7308 */ /* 0x000e620000000800 */
[--C-:B------:R-:W-:Y:S02]  /*4470*/  FFMA.FTZ R117, R10, c[0x0][0x2d0], -R130.reuse ;  /* 0x0000b4000a757a23 */ /* 0x100fe40000010882 */
[--C-:B------:R-:W-:Y:S02]  /*4480*/  FFMA.FTZ R118, R11, c[0x0][0x2d0], -R130.reuse ;  /* 0x0000b4000b767a23 */ /* 0x100fe40000010882 */
[----:B------:R-:W-:-:S02]  /*4490*/  FFMA.FTZ R50, R7, c[0x0][0x2d0], -R130 ;  /* 0x0000b40007327a23 */ /* 0x000fc40000010882 */
[--C-:B------:R-:W-:Y:S01]  /*44a0*/  FFMA.FTZ R49, R27, c[0x0][0x2d0], -R130.reuse ;  /* 0x0000b4001b317a23 */ /* 0x100fe20000010882 */
[----:B------:R-:W2:Y:S01]  /*44b0*/  LDSM.16.MT88.4 R4, [R208+0x3100] ;  /* 0x00310000d004783b */ /* 0x000ea20000004200 */
[----:B------:R-:W-:Y:S01]  /*44c0*/  MUFU.EX2 R117, R117 ;  /* 0x0000007500757308 */ /* 0x000fe20000000800 */
[--C-:B------:R-:W-:Y:S02]  /*44d0*/  FFMA.FTZ R2, R17, c[0x0][0x2d0], -R130.reuse ;  /* 0x0000b40011027a23 */ /* 0x100fe40000010882 */
[----:B------:R-:W3:Y:S01]  /*44e0*/  LDSM.16.MT88.4 R16, [R208+0x900] ;  /* 0x00090000d010783b */ /* 0x000ee20000004200 */
[--C-:B------:R-:W-:Y:S02]  /*44f0*/  FFMA.FTZ R41, R9, c[0x0][0x2d0], -R130.reuse ;  /* 0x0000b40009297a23 */ /* 0x100fe40000010882 */
[--C-:B------:R-:W-:Y:S01]  /*4500*/  FFMA.FTZ R44, R21, c[0x0][0x2d0], -R130.reuse ;  /* 0x0000b400152c7a23 */ /* 0x100fe20000010882 */
[----:B-1----:R-:W-:Y:S01]  /*4510*/  F2FP.BF16.PACK_AB R66, R47, R48 ;  /* 0x000000302f42723e */ /* 0x002fe200000010ff */
[----:B------:R-:W1:Y:S01]  /*4520*/  MUFU.EX2 R118, R118 ;  /* 0x0000007600767308 */ /* 0x000e620000000800 */
[----:B------:R-:W4:Y:S01]  /*4530*/  LDSM.16.MT88.4 R8, [R212+0x3900] ;  /* 0x00390000d408783b */ /* 0x000f220000004200 */
[----:B------:R-:W-:-:S02]  /*4540*/  FFMA.FTZ R43, R23, c[0x0][0x2d0], -R130 ;  /* 0x0000b400172b7a23 */ /* 0x000fc40000010882 */
[--C-:B------:R-:W-:Y:S01]  /*4550*/  FFMA.FTZ R123, R123, c[0x0][0x2d0], -R130.reuse ;  /* 0x0000b4007b7b7a23 */ /* 0x100fe20000010882 */
[----:B------:R-:W5:Y:S01]  /*4560*/  LDSM.16.MT88.4 R24, [R210+0x900] ;  /* 0x00090000d218783b */ /* 0x000f620000004200 */
[--C-:B------:R-:W-:Y:S02]  /*4570*/  FFMA.FTZ R132, R143, c[0x0][0x2d0], -R130.reuse ;  /* 0x0000b4008f847a23 */ /* 0x100fe40000010882 */
[----:B------:R-:W-:Y:S01]  /*4580*/  MUFU.EX2 R50, R50 ;  /* 0x0000003200327308 */ /* 0x000fe20000000800 */
[----:B------:R-:W2:Y:S01]  /*4590*/  LDSM.16.MT88.4 R20, [R209+0x900] ;  /* 0x00090000d114783b */ /* 0x000ea20000004200 */
[--C-:B------:R-:W-:Y:S02]  /*45a0*/  FFMA.FTZ R131, R131, c[0x0][0x2d0], -R130.reuse ;  /* 0x0000b40083837a23 */ /* 0x100fe40000010882 */
[----:B------:R-:W-:Y:S02]  /*45b0*/  FFMA.FTZ R134, R141, c[0x0][0x2d0], -R130 ;  /* 0x0000b4008d867a23 */ /* 0x000fe40000010882 */
[----:B------:R-:W-:-:S02]  /*45c0*/  FFMA.FTZ R141, R160, c[0x0][0x2d0], -R139 ;  /* 0x0000b400a08d7a23 */ /* 0x000fc4000001088b */
[----:B------:R-:W3:Y:S01]  /*45d0*/  MUFU.EX2 R49, R49 ;  /* 0x0000003100317308 */ /* 0x000ee20000000800 */
[----:B-1----:R-:W-:Y:S01]  /*45e0*/  F2FP.BF16.PACK_AB R65, R118, R117 ;  /* 0x000000757641723e */ /* 0x002fe200000010ff */
[----:B------:R-:W-:Y:S02]  /*45f0*/  FFMA.FTZ R143, R152, c[0x0][0x2d0], -R139 ;  /* 0x0000b400988f7a23 */ /* 0x000fe4000001088b */
[--C-:B------:R-:W-:Y:S02]  /*4600*/  FFMA.FTZ R152, R163, c[0x0][0x2d0], -R130.reuse ;  /* 0x0000b400a3987a23 */ /* 0x100fe40000010882 */
[--C-:B------:R-:W-:Y:S02]  /*4610*/  FFMA.FTZ R153, R153, c[0x0][0x2d0], -R130.reuse ;  /* 0x0000b40099997a23 */ /* 0x100fe40000010882 */
[----:B------:R-:W-:Y:S01]  /*4620*/  MUFU.EX2 R46, R46 ;  /* 0x0000002e002e7308 */ /* 0x000fe20000000800 */
[--C-:B------:R-:W-:Y:S02]  /*4630*/  FFMA.FTZ R155, R155, c[0x0][0x2d0], -R130.reuse ;  /* 0x0000b4009b9b7a23 */ /* 0x100fe40000010882 */
[----:B------:R-:W-:-:S02]  /*4640*/  FFMA.FTZ R160, R161, c[0x0][0x2d0], -R130 ;  /* 0x0000b400a1a07a23 */ /* 0x000fc40000010882 */
[--C-:B------:R-:W-:Y:S02]  /*4650*/  FFMA.FTZ R161, R154, c[0x0][0x2d0], -R139.reuse ;  /* 0x0000b4009aa17a23 */ /* 0x100fe4000001088b */
[--C-:B------:R-:W-:Y:S01]  /*4660*/  FFMA.FTZ R163, R150, c[0x0][0x2d0], -R139.reuse ;  /* 0x0000b40096a37a23 */ /* 0x100fe2000001088b */
[----:B---3--:R-:W-:Y:S01]  /*4670*/  F2FP.BF16.PACK_AB R67, R49, R50 ;  /* 0x000000323143723e */ /* 0x008fe200000010ff */
[----:B------:R-:W1:Y:S01]  /*4680*/  MUFU.EX2 R45, R45 ;  /* 0x0000002d002d7308 */ /* 0x000e620000000800 */
[--C-:B------:R-:W-:Y:S02]  /*4690*/  FFMA.FTZ R154, R156, c[0x0][0x2d0], -R139.reuse ;  /* 0x0000b4009c9a7a23 */ /* 0x100fe4000001088b */
[--C-:B------:R-:W-:Y:S02]  /*46a0*/  FFMA.FTZ R150, R157, c[0x0][0x2d0], -R130.reuse ;  /* 0x0000b4009d967a23 */ /* 0x100fe40000010882 */
[----:B------:R-:W-:Y:S01]  /*46b0*/  FFMA.FTZ R158, R158, c[0x0][0x2d0], -R139 ;  /* 0x0000b4009e9e7a23 */ /* 0x000fe2000001088b */
[----:B------:R-:W-:Y:S01]  /*46c0*/  HMMA.16816.F32.BF16 R88, R64, R92, RZ ;  /* 0x0000005c4058723c */ /* 0x000fe200000418ff */
[--C-:B------:R-:W-:Y:S01]  /*46d0*/  FFMA.FTZ R157, R159, c[0x0][0x2d0], -R130.reuse ;  /* 0x0000b4009f9d7a23 */ /* 0x100fe20000010882 */
        /* <DEDUP_REMOVED lines=8> */
[----:B------:R-:W-:Y:S02]  /*4760*/  FFMA.FTZ R135, R135, c[0x0][0x2d0], -R139 ;  /* 0x0000b40087877a23 */ /* 0x000fe4000001088b */
[--C-:B------:R-:W-:Y:S01]  /*4770*/  FFMA.FTZ R137, R137, c[0x0][0x2d0], -R130.reuse ;  /* 0x0000b40089897a23 */ /* 0x100fe20000010882 */
[----:B------:R-:W-:Y:S01]  /*4780*/  HMMA.16816.F32.BF16 R96, R64, R100, RZ ;  /* 0x000000644060723c */ /* 0x000fe200000418ff */
[--C-:B------:R-:W-:Y:S01]  /*4790*/  FFMA.FTZ R138, R133, c[0x0][0x2d0], -R130.reuse ;  /* 0x0000b400858a7a23 */ /* 0x100fe20000010882 */
[----:B------:R-:W-:Y:S01]  /*47a0*/  MUFU.EX2 R44, R44 ;  /* 0x0000002c002c7308 */ /* 0x000fe20000000800 */
[----:B------:R-:W-:-:S02]  /*47b0*/  FFMA.FTZ R241, R128, c[0x0][0x2d0], -R130 ;  /* 0x0000b40080f17a23 */ /* 0x000fc40000010882 */
[----:B------:R-:W-:Y:S02]  /*47c0*/  FADD.FTZ R51, R116, R51 ;  /* 0x0000003374337221 */ /* 0x000fe40000010000 */
[----:B------:R-:W-:Y:S01]  /*47d0*/  FADD.FTZ R117, R117, R118 ;  /* 0x0000007675757221 */ /* 0x000fe20000010000 */
[C---:B------:R-:W-:Y:S01]  /*47e0*/  HMMA.16816.F32.BF16 R100, R64.reuse, R102, RZ ;  /* 0x000000664064723c */ /* 0x040fe200000418ff */
[----:B------:R-:W-:Y:S01]  /*47f0*/  FADD.FTZ R48, R48, R51 ;  /* 0x0000003330307221 */ /* 0x000fe20000010000 */
[----:B------:R-:W3:Y:S01]  /*4800*/  MUFU.EX2 R43, R43 ;  /* 0x0000002b002b7308 */ /* 0x000ee20000000800 */
[----:B------:R-:W-:Y:S02]  /*4810*/  FADD.FTZ R50, R50, R117 ;  /* 0x0000007532327221 */ /* 0x000fe40000010000 */
[----:B------:R-:W-:Y:S02]  /*4820*/  FADD.FTZ R47, R47, R48 ;  /* 0x000000302f2f7221 */ /* 0x000fe40000010000 */
[----:B------:R-:W-:Y:S01]  /*4830*/  FADD.FTZ R49, R49, R50 ;  /* 0x0000003231317221 */ /* 0x000fe20000010000 */
        /* <DEDUP_REMOVED lines=19> */
[----:B------:R-:W4:Y:S06]  /*4970*/  MUFU.EX2 R134, R134 ;  /* 0x0000008600867308 */ /* 0x000f2c0000000800 */
[C---:B--2---:R-:W-:Y:S02]  /*4980*/  HMMA.16816.F32.BF16 R60, R64.reuse, R4, RZ ;  /* 0x00000004403c723c */ /* 0x044fe400000418ff */
[----:B------:R-:W-:Y:S05]  /*4990*/  MUFU.EX2 R141, R141 ;  /* 0x0000008d008d7308 */ /* 0x000fea0000000800 */
[----:B-1----:R-:W-:Y:S01]  /*49a0*/  F2FP.BF16.PACK_AB R4, R45, R46 ;  /* 0x0000002e2d04723e */ /* 0x002fe200000010ff */
[----:B------:R-:W-:Y:S01]  /*49b0*/  HMMA.16816.F32.BF16 R64, R64, R6, RZ ;  /* 0x000000064040723c */ /* 0x000fe200000418ff */
[----:B---3--:R-:W-:Y:S01]  /*49c0*/  F2FP.BF16.PACK_AB R5, R43, R44 ;  /* 0x0000002c2b05723e */ /* 0x008fe200000010ff */
[----:B------:R-:W1:Y:S01]  /*49d0*/  MUFU.EX2 R142, R142 ;  /* 0x0000008e008e7308 */ /* 0x000e620000000800 */
[----:B------:R-:W-:-:S02]  /*49e0*/  FADD.FTZ R46, R46, R47 ;  /* 0x0000002f2e2e7221 */ /* 0x000fc40000010000 */
[----:B------:R-:W-:Y:S02]  /*49f0*/  FADD.FTZ R44, R44, R49 ;  /* 0x000000312c2c7221 */ /* 0x000fe40000010000 */
[----:B------:R-:W-:Y:S01]  /*4a00*/  F2FP.BF16.PACK_AB R6, R3, R42 ;  /* 0x0000002a0306723e */ /* 0x000fe200000010ff */
[----:B------:R-:W-:Y:S01]  /*4a10*/  FADD.FTZ R45, R45, R46 ;  /* 0x0000002e2d2d7221 */ /* 0x000fe20000010000 */
[----:B------:R-:W-:Y:S01]  /*4a20*/  F2FP.BF16.PACK_AB R7, R41, R2 ;  /* 0x000000022907723e */ /* 0x000fe200000010ff */
[----:B------:R-:W-:Y:S01]  /*4a30*/  MUFU.EX2 R148, R148 ;  /* 0x0000009400947308 */ /* 0x000fe20000000800 */
[----:B------:R-:W-:Y:S02]  /*4a40*/  FADD.FTZ R43, R43, R44 ;  /* 0x0000002c2b2b7221 */ /* 0x000fe40000010000 */
[----:B------:R-:W-:-:S03]  /*4a50*/  FADD.FTZ R42, R42, R45 ;  /* 0x0000002d2a2a7221 */ /* 0x000fc60000010000 */
[C---:B------:R-:W-:Y:S02]  /*4a60*/  HMMA.16816.F32.BF16 R88, R4.reuse, R16, R88 ;  /* 0x000000100458723c */ /* 0x040fe40000041858 */
[----:B------:R-:W2:Y:S06]  /*4a70*/  MUFU.EX2 R143, R143 ;  /* 0x0000008f008f7308 */ /* 0x000eac0000000800 */
[C---:B------:R-:W-:Y:S01]  /*4a80*/  HMMA.16816.F32.BF16 R92, R4.reuse, R18, R92 ;  /* 0x00000012045c723c */ /* 0x040fe2000004185c */
[----:B------:R-:W3:Y:S01]  /*4a90*/  LDSM.16.MT88.4 R16, [R208+0x3900] ;  /* 0x00390000d010783b */ /* 0x000ee20000004200 */
[----:B------:R-:W-:Y:S06]  /*4aa0*/  MUFU.EX2 R152, R152 ;  /* 0x0000009800987308 */ /* 0x000fec0000000800 */
[C---:B----4-:R-:W-:Y:S02]  /*4ab0*/  HMMA.16816.F32.BF16 R96, R4.reuse, R8, R96 ;  /* 0x000000080460723c */ /* 0x050fe40000041860 */
[----:B------:R-:W4:Y:S06]  /*4ac0*/  MUFU.EX2 R153, R153 ;  /* 0x0000009900997308 */ /* 0x000f2c0000000800 */
        /* <DEDUP_REMOVED lines=8> */
[C---:B-----5:R-:W-:Y:S02]  /*4b50*/  HMMA.16816.F32.BF16 R72, R4.reuse, R24, R72 ;  /* 0x000000180448723c */ /* 0x060fe40000041848 */
[----:B------:R-:W5:Y:S06]  /*4b60*/  MUFU.EX2 R161, R161 ;  /* 0x000000a100a17308 */ /* 0x000f6c0000000800 */
        /* <DEDUP_REMOVED lines=23> */
[----:B------:R-:W-:-:S02]  /*4ce0*/  F2FP.BF16.PACK_AB R4, R120, R119 ;  /* 0x000000777804723e */ /* 0x000fc400000010ff */
[----:B------:R-:W-:Y:S01]  /*4cf0*/  F2FP.BF16.PACK_AB R6, R121, R122 ;  /* 0x0000007a7906723e */ /* 0x000fe200000010ff */
[----:B------:R-:W2:Y:S01]  /*4d00*/  MUFU.EX2 R135, R135 ;  /* 0x0000008700877308 */ /* 0x000ea20000000800 */
[----:B------:R-:W-:Y:S02]  /*4d10*/  F2FP.BF16.PACK_AB R5, R132, R123 ;  /* 0x0000007b8405723e */ /* 0x000fe400000010ff */
[----:B------:R-:W-:-:S05]  /*4d20*/  F2FP.BF16.PACK_AB R7, R134, R131 ;  /* 0x000000838607723e */ /* 0x000fca00000010ff */
[----:B------:R-:W-:Y:S02]  /*4d30*/  MUFU.EX2 R137, R137 ;  /* 0x0000008900897308 */ /* 0x000fe40000000800 */
[C---:B-1----:R-:W-:Y:S06]  /*4d40*/  HMMA.16816.F32.BF16 R88, R4.reuse, R8, R88 ;  /* 0x000000080458723c */ /* 0x042fec0000041858 */
[----:B------:R-:W1:Y:S02]  /*4d50*/  MUFU.EX2 R138, R138 ;  /* 0x0000008a008a7308 */ /* 0x000e640000000800 */
[C---:B------:R-:W-:Y:S01]  /*4d60*/  HMMA.16816.F32.BF16 R92, R4.reuse, R10, R92 ;  /* 0x0000000a045c723c */ /* 0x040fe2000004185c */
[----:B------:R-:W1:Y:S05]  /*4d70*/  LDSM.16.MT88.4 R8, [R208+0x4100] ;  /* 0x00410000d008783b */ /* 0x000e6a0000004200 */
[----:B------:R-:W-:Y:S02]  /*4d80*/  MUFU.EX2 R241, R241 ;  /* 0x000000f100f17308 */ /* 0x000fe40000000800 */
[C---:B------:R-:W-:Y:S08]  /*4d90*/  HMMA.16816.F32.BF16 R72, R4.reuse, R24, R72 ;  /* 0x000000180448723c */ /* 0x040ff00000041848 */
[C---:B--2---:R-:W-:Y:S08]  /*4da0*/  HMMA.16816.F32.BF16 R96, R4.reuse, R16, R96 ;  /* 0x000000100460723c */ /* 0x044ff00000041860 */
[C---:B------:R-:W-:Y:S01]  /*4db0*/  HMMA.16816.F32.BF16 R100, R4.reuse, R18, R100 ;  /* 0x000000120464723c */ /* 0x040fe20000041864 */
[----:B------:R-:W2:Y:S07]  /*4dc0*/  LDSM.16.MT88.4 R16, [R208+0x1900] ;  /* 0x00190000d010783b */ /* 0x000eae0000004200 */
[C---:B------:R-:W-:Y:S01]  /*4dd0*/  HMMA.16816.F32.BF16 R76, R4.reuse, R26, R76 ;  /* 0x0000001a044c723c */ /* 0x040fe2000004184c */
[----:B------:R-:W-:Y:S07]  /*4de0*/  LDSM.16.MT88.4 R24, [R210+0x1900] ;  /* 0x00190000d218783b */ /* 0x000fee0000004200 */
[C---:B------:R-:W-:Y:S08]  /*4df0*/  HMMA.16816.F32.BF16 R112, R4.reuse, R28, R112 ;  /* 0x0000001c0470723c */ /* 0x040ff00000041870 */
[C---:B-1----:R-:W-:Y:S08]  /*4e00*/  HMMA.16816.F32.BF16 R60, R4.reuse, R8, R60 ;  /* 0x00000008043c723c */ /* 0x042ff0000004183c */
[C---:B------:R-:W-:Y:S01]  /*4e10*/  HMMA.16816.F32.BF16 R64, R4.reuse, R10, R64 ;  /* 0x0000000a0440723c */ /* 0x040fe20000041840 */
[----:B------:R-:W1:Y:S07]  /*4e20*/  LDSM.16.MT88.4 R8, [R212+0x4900] ;  /* 0x00490000d408783b */ /* 0x000e6e0000004200 */
[C---:B------:R-:W-:Y:S01]  /*4e30*/  HMMA.16816.F32.BF16 R68, R4.reuse, R30, R68 ;  /* 0x0000001e0444723c */ /* 0x040fe20000041844 */
[----:B------:R-:W-:Y:S07]  /*4e40*/  LDSM.16.MT88.4 R28, [R212+0x1900] ;  /* 0x00190000d41c783b */ /* 0x000fee0000004200 */
[C---:B------:R-:W-:Y:S08]  /*4e50*/  HMMA.16816.F32.BF16 R80, R4.reuse, R20, R80 ;  /* 0x000000140450723c */ /* 0x040ff00000041850 */
[C---:B------:R-:W-:Y:S01]  /*4e60*/  HMMA.16816.F32.BF16 R84, R4.reuse, R22, R84 ;  /* 0x000000160454723c */ /* 0x040fe20000041854 */
[----:B------:R-:W-:Y:S07]  /*4e70*/  LDSM.16.MT88.4 R20, [R209+0x1900] ;  /* 0x00190000d114783b */ /* 0x000fee0000004200 */
[C---:B------:R-:W-:Y:S08]  /*4e80*/  HMMA.16816.F32.BF16 R108, R4.reuse, R36, R108 ;  /* 0x00000024046c723c */ /* 0x040ff0000004186c */
[C---:B------:R-:W-:Y:S01]  /*4e90*/  HMMA.16816.F32.BF16 R104, R4.reuse, R38, R104 ;  /* 0x000000260468723c */ /* 0x040fe20000041868 */
[----:B------:R-:W1:Y:S07]  /*4ea0*/  LDSM.16.MT88.4 R36, [R210+0x4900] ;  /* 0x00490000d224783b */ /* 0x000e6e0000004200 */
[C---:B------:R-:W-:Y:S08]  /*4eb0*/  HMMA.16816.F32.BF16 R52, R4.reuse, R32, R52 ;  /* 0x000000200434723c */ /* 0x040ff00000041834 */
[----:B------:R-:W-:Y:S01]  /*4ec0*/  HMMA.16816.F32.BF16 R56, R4, R34, R56 ;  /* 0x000000220438723c */ /* 0x000fe20000041838 */
[----:B------:R-:W3:Y:S06]  /*4ed0*/  LDSM.16.MT88.4 R32, [R209+0x4900] ;  /* 0x00490000d120783b */ /* 0x000eec0000004200 */
[----:B------:R-:W-:-:S02]  /*4ee0*/  F2FP.BF16.PACK_AB R4, R142, R141 ;  /* 0x0000008d8e04723e */ /* 0x000fc400000010ff */
[----:B------:R-:W-:Y:S02]  /*4ef0*/  F2FP.BF16.PACK_AB R6, R143, R148 ;  /* 0x000000948f06723e */ /* 0x000fe400000010ff */
[----:B----4-:R-:W-:Y:S02]  /*4f00*/  F2FP.BF16.PACK_AB R5, R153, R152 ;  /* 0x000000989905723e */ /* 0x010fe400000010ff */
[----:B------:R-:W-:-:S07]  /*4f10*/  F2FP.BF16.PACK_AB R7, R160, R155 ;  /* 0x0000009ba007723e */ /* 0x000fce00000010ff */
[C---:B--2---:R-:W-:Y:S08]  /*4f20*/  HMMA.16816.F32.BF16 R88, R4.reuse, R16, R88 ;  /* 0x000000100458723c */ /* 0x044ff00000041858 */
[C---:B------:R-:W-:Y:S01]  /*4f30*/  HMMA.16816.F32.BF16 R92, R4.reuse, R18, R92 ;  /* 0x00000012045c723c */ /* 0x040fe2000004185c */
[----:B------:R-:W2:Y:S07]  /*4f40*/  LDSM.16.MT88.4 R16, [R208+0x4900] ;  /* 0x00490000d010783b */ /* 0x000eae0000004200 */
[C---:B-1----:R-:W-:Y:S08]  /*4f50*/  HMMA.16816.F32.BF16 R96, R4.reuse, R8, R96 ;  /* 0x000000080460723c */ /* 0x042ff00000041860 */
[C---:B------:R-:W-:Y:S01]  /*4f60*/  HMMA.16816.F32.BF16 R100, R4.reuse, R10, R100 ;  /* 0x0000000a0464723c */ /* 0x040fe20000041864 */
[----:B------:R-:W1:Y:S07]  /*4f70*/  LDSM.16.MT88.4 R8, [R208+0x2100] ;  /* 0x00210000d008783b */ /* 0x000e6e0000004200 */
[C---:B------:R-:W-:Y:S08]  /*4f80*/  HMMA.16816.F32.BF16 R72, R4.reuse, R24, R72 ;  /* 0x000000180448723c */ /* 0x040ff00000041848 */
[C---:B------:R-:W-:Y:S01]  /*4f90*/  HMMA.16816.F32.BF16 R76, R4.reuse, R26, R76 ;  /* 0x0000001a044c723c */ /* 0x040fe2000004184c */
[----:B------:R-:W4:Y:S07]  /*4fa0*/  LDSM.16.MT88.4 R24, [R210+0x2100] ;  /* 0x00210000d218783b */ /* 0x000f2e0000004200 */
[C---:B------:R-:W-:Y:S08]  /*4fb0*/  HMMA.16816.F32.BF16 R108, R4.reuse, R36, R108 ;  /* 0x00000024046c723c */ /* 0x040ff0000004186c */
[C---:B------:R-:W-:Y:S01]  /*4fc0*/  HMMA.16816.F32.BF16 R104, R4.reuse, R38, R104 ;  /* 0x000000260468723c */ /* 0x040fe20000041868 */
[----:B------:R-:W1:Y:S07]  /*4fd0*/  LDSM.16.MT88.4 R36, [R210+0x5100] ;  /* 0x00510000d224783b */ /* 0x000e6e0000004200 */
[C---:B------:R-:W-:Y:S08]  /*4fe0*/  HMMA.16816.F32.BF16 R112, R4.reuse, R28, R112 ;  /* 0x0000001c0470723c */ /* 0x040ff00000041870 */
[C---:B------:R-:W-:Y:S01]  /*4ff0*/  HMMA.16816.F32.BF16 R68, R4.reuse, R30, R68 ;  /* 0x0000001e0444723c */ /* 0x040fe20000041844 */
[----:B------:R-:W-:Y:S07]  /*5000*/  LDSM.16.MT88.4 R28, [R212+0x2100] ;  /* 0x00210000d41c783b */ /* 0x000fee0000004200 */
[C---:B------:R-:W-:Y:S08]  /*5010*/  HMMA.16816.F32.BF16 R80, R4.reuse, R20, R80 ;  /* 0x000000140450723c */ /* 0x040ff00000041850 */
[C---:B------:R-:W-:Y:S01]  /*5020*/  HMMA.16816.F32.BF16 R84, R4.reuse, R22, R84 ;  /* 0x000000160454723c */ /* 0x040fe20000041854 */
[----:B------:R-:W1:Y:S07]  /*5030*/  LDSM.16.MT88.4 R20, [R209+0x2100] ;  /* 0x00210000d114783b */ /* 0x000e6e0000004200 */
[C---:B---3--:R-:W-:Y:S08]  /*5040*/  HMMA.16816.F32.BF16 R52, R4.reuse, R32, R52 ;  /* 0x000000200434723c */ /* 0x048ff00000041834 */
[C---:B------:R-:W-:Y:S01]  /*5050*/  HMMA.16816.F32.BF16 R56, R4.reuse, R34, R56 ;  /* 0x000000220438723c */ /* 0x040fe20000041838 */
[----:B------:R-:W-:Y:S07]  /*5060*/  LDSM.16.MT88.4 R32, [R209+0x5100] ;  /* 0x00510000d120783b */ /* 0x000fee0000004200 */
[C---:B--2---:R-:W-:Y:S08]  /*5070*/  HMMA.16816.F32.BF16 R60, R4.reuse, R16, R60 ;  /* 0x00000010043c723c */ /* 0x044ff0000004183c */
[----:B------:R-:W-:Y:S01]  /*5080*/  HMMA.16816.F32.BF16 R64, R4, R18, R64 ;  /* 0x000000120440723c */ /* 0x000fe20000041840 */
[----:B------:R-:W2:Y:S06]  /*5090*/  LDSM.16.MT88.4 R16, [R212+0x5100] ;  /* 0x00510000d410783b */ /* 0x000eac0000004200 */
[----:B-----5:R-:W-:-:S02]  /*50a0*/  F2FP.BF16.PACK_AB R4, R161, R158 ;  /* 0x0000009ea104723e */ /* 0x020fc400000010ff */
[----:B------:R-:W-:Y:S02]  /*50b0*/  F2FP.BF16.PACK_AB R6, R163, R154 ;  /* 0x0000009aa306723e */ /* 0x000fe400000010ff */
[----:B------:R-:W-:Y:S02]  /*50c0*/  F2FP.BF16.PACK_AB R5, R157, R150 ;  /* 0x000000969d05723e */ /* 0x000fe400000010ff */
[----:B------:R-:W-:-:S07]  /*50d0*/  F2FP.BF16.PACK_AB R7, R156, R151 ;  /* 0x000000979c07723e */ /* 0x000fce00000010ff */
[C---:B-1----:R-:W-:Y:S08]  /*50e0*/  HMMA.16816.F32.BF16 R88, R4.reuse, R8, R88 ;  /* 0x000000080458723c */ /* 0x042ff00000041858 */
[C---:B------:R-:W-:Y:S01]  /*50f0*/  HMMA.16816.F32.BF16 R92, R4.reuse, R10, R92 ;  /* 0x0000000a045c723c */ /* 0x040fe2000004185c */
[----:B------:R-:W1:Y:S07]  /*5100*/  LDSM.16.MT88.4 R8, [R208+0x5100] ;  /* 0x00510000d008783b */ /* 0x000e6e0000004200 */
[C---:B----4-:R-:W-:Y:S08]  /*5110*/  HMMA.16816.F32.BF16 R72, R4.reuse, R24, R72 ;  /* 0x000000180448723c */ /* 0x050ff00000041848 */
[C---:B------:R-:W-:Y:S01]  /*5120*/  HMMA.16816.F32.BF16 R76, R4.reuse, R26, R76 ;  /* 0x0000001a044c723c */ /* 0x040fe2000004184c */
[----:B------:R-:W3:Y:S07]  /*5130*/  LDSM.16.MT88.4 R24, [R210+0x2900] ;  /* 0x00290000d218783b */ /* 0x000eee0000004200 */
[C---:B------:R-:W-:Y:S07]  /*5140*/  HMMA.16816.F32.BF16 R108, R4.reuse, R36, R108 ;  /* 0x00000024046c723c */ /* 0x040fee000004186c */
[----:B------:R-:W-:Y:S01]  /*5150*/  FFMA.FTZ R36, R129, c[0x0][0x2d0], -R130 ;  /* 0x0000b40081247a23 */ /* 0x000fe20000010882 */
[C---:B------:R-:W-:Y:S05]  /*5160*/  HMMA.16816.F32.BF16 R80, R4.reuse, R20, R80 ;  /* 0x000000140450723c */ /* 0x040fea0000041850 */
[----:B------:R-:W4:Y:S03]  /*5170*/  MUFU.EX2 R36, R36 ;  /* 0x0000002400247308 */ /* 0x000f260000000800 */
[C---:B------:R-:W-:Y:S01]  /*5180*/  HMMA.16816.F32.BF16 R84, R4.reuse, R22, R84 ;  /* 0x000000160454723c */ /* 0x040fe20000041854 */
[----:B------:R-:W5:Y:S07]  /*5190*/  LDSM.16.MT88.4 R20, [R209+0x2900] ;  /* 0x00290000d114783b */ /* 0x000f6e0000004200 */
        /* <DEDUP_REMOVED lines=8> */
[----:B------:R-:W1:Y:S07]  /*5220*/  LDSM.16.MT88.4 R28, [R212+0x2900] ;  /* 0x00290000d41c783b */ /* 0x000e6e0000004200 */
[C---:B------:R-:W-:Y:S08]  /*5230*/  HMMA.16816.F32.BF16 R104, R4.reuse, R38, R104 ;  /* 0x000000260468723c */ /* 0x040ff00000041868 */
[C---:B------:R-:W-:Y:S08]  /*5240*/  HMMA.16816.F32.BF16 R52, R4.reuse, R32, R52 ;  /* 0x000000200434723c */ /* 0x040ff00000041834 */
[----:B------:R-:W-:Y:S07]  /*5250*/  HMMA.16816.F32.BF16 R56, R4, R34, R56 ;  /* 0x000000220438723c */ /* 0x000fee0000041838 */
[----:B------:R-:W-:-:S02]  /*5260*/  F2FP.BF16.PACK_AB R4, R149, R140 ;  /* 0x0000008c9504723e */ /* 0x000fc400000010ff */
[----:B------:R-:W-:Y:S02]  /*5270*/  F2FP.BF16.PACK_AB R6, R135, R136 ;  /* 0x000000888706723e */ /* 0x000fe400000010ff */
[----:B------:R-:W-:Y:S02]  /*5280*/  F2FP.BF16.PACK_AB R5, R138, R137 ;  /* 0x000000898a05723e */ /* 0x000fe400000010ff */
[----:B----4-:R-:W-:-:S07]  /*5290*/  F2FP.BF16.PACK_AB R7, R241, R36 ;  /* 0x00000024f107723e */ /* 0x010fce00000010ff */
[C---:B---3--:R-:W-:Y:S07]  /*52a0*/  HMMA.16816.F32.BF16 R72, R4.reuse, R24, R72 ;  /* 0x000000180448723c */ /* 0x048fee0000041848 */
[----:B------:R-:W-:Y:S01]  /*52b0*/  FADD.FTZ R24, R2, R43 ;  /* 0x0000002b02187221 */ /* 0x000fe20000010000 */
[----:B-----5:R-:W-:Y:S01]  /*52c0*/  HMMA.16816.F32.BF16 R80, R4, R20, R80 ;  /* 0x000000140450723c */ /* 0x020fe20000041850 */
[----:B------:R-:W-:Y:S02]  /*52d0*/  FADD.FTZ R2, R3, R42 ;  /* 0x0000002a03027221 */ /* 0x000fe40000010000 */
[----:B------:R-:W-:-:S02]  /*52e0*/  FADD.FTZ R24, R41, R24 ;  /* 0x0000001829187221 */ /* 0x000fc40000010000 */
[----:B------:R-:W-:Y:S02]  /*52f0*/  FADD.FTZ R3, R119, R2 ;  /* 0x0000000277037221 */ /* 0x000fe40000010000 */
[----:B------:R-:W-:Y:S01]  /*5300*/  FADD.FTZ R123, R123, R24 ;  /* 0x000000187b7b7221 */ /* 0x000fe20000010000 */
[C---:B------:R-:W-:Y:S01]  /*5310*/  HMMA.16816.F32.BF16 R84, R4.reuse, R22, R84 ;  /* 0x000000160454723c */ /* 0x040fe20000041854 */
[----:B------:R-:W-:Y:S01]  /*5320*/  FADD.FTZ R3, R120, R3 ;  /* 0x0000000378037221 */ /* 0x000fe20000010000 */
[----:B------:R-:W3:Y:S01]  /*5330*/  LDSM.16.MT88.4 R20, [R210+0x5900] ;  /* 0x00590000d214783b */ /* 0x000ee20000004200 */
[----:B------:R-:W-:Y:S02]  /*5340*/  FADD.FTZ R132, R132, R123 ;  /* 0x0000007b84847221 */ /* 0x000fe40000010000 */
[----:B------:R-:W-:Y:S02]  /*5350*/  FADD.FTZ R2, R122, R3 ;  /* 0x000000037a027221 */ /* 0x000fe40000010000 */
[----:B------:R-:W-:Y:S01]  /*5360*/  FADD.FTZ R3, R131, R132 ;  /* 0x0000008483037221 */ /* 0x000fe20000010000 */
[----:B--2---:R-:W-:Y:S01]  /*5370*/  HMMA.16816.F32.BF16 R88, R4, R16, R88 ;  /* 0x000000100458723c */ /* 0x004fe20000041858 */
[----:B------:R-:W-:-:S02]  /*5380*/  FADD.FTZ R2, R121, R2 ;  /* 0x0000000279027221 */ /* 0x000fc40000010000 */
[----:B------:R-:W-:Y:S02]  /*5390*/  FADD.FTZ R3, R134, R3 ;  /* 0x0000000386037221 */ /* 0x000fe40000010000 */
[----:B------:R-:W-:Y:S02]  /*53a0*/  FADD.FTZ R141, R141, R2 ;  /* 0x000000028d8d7221 */ /* 0x000fe40000010000 */
[----:B------:R-:W-:Y:S01]  /*53b0*/  FADD.FTZ R2, R152, R3 ;  /* 0x0000000398027221 */ /* 0x000fe20000010000 */
[----:B------:R-:W-:Y:S01]  /*53c0*/  HMMA.16816.F32.BF16 R92, R4, R18, R92 ;  /* 0x00000012045c723c */ /* 0x000fe2000004185c */
[----:B------:R-:W2:Y:S01]  /*53d0*/  LDSM.16.MT88.4 R16, [R209+0x5900] ;  /* 0x00590000d110783b */ /* 0x000ea20000004200 */
[----:B------:R-:W-:Y:S02]  /*53e0*/  FADD.FTZ R3, R142, R141 ;  /* 0x0000008d8e037221 */ /* 0x000fe40000010000 */
[----:B------:R-:W-:Y:S02]  /*53f0*/  FADD.FTZ R2, R153, R2 ;  /* 0x0000000299027221 */ /* 0x000fe40000010000 */
[----:B------:R-:W-:-:S02]  /*5400*/  FADD.FTZ R148, R148, R3 ;  /* 0x0000000394947221 */ /* 0x000fc40000010000 */
[C---:B-1----:R-:W-:Y:S01]  /*5410*/  HMMA.16816.F32.BF16 R96, R4.reuse, R8, R96 ;  /* 0x000000080460723c */ /* 0x042fe20000041860 */
[----:B------:R-:W-:Y:S02]  /*5420*/  FADD.FTZ R3, R155, R2 ;  /* 0x000000029b037221 */ /* 0x000fe40000010000 */
[----:B------:R-:W-:Y:S02]  /*5430*/  FADD.FTZ R143, R143, R148 ;  /* 0x000000948f8f7221 */ /* 0x000fe40000010000 */
[----:B------:R-:W-:Y:S02]  /*5440*/  FADD.FTZ R3, R160, R3 ;  /* 0x00000003a0037221 */ /* 0x000fe40000010000 */
[----:B------:R-:W-:Y:S01]  /*5450*/  FADD.FTZ R158, R158, R143 ;  /* 0x0000008f9e9e7221 */ /* 0x000fe20000010000 */
[----:B------:R-:W-:Y:S01]  /*5460*/  HMMA.16816.F32.BF16 R100, R4, R10, R100 ;  /* 0x0000000a0464723c */ /* 0x000fe20000041864 */
[----:B------:R-:W1:Y:S01]  /*5470*/  LDSM.16.MT88.4 R8, [R208+0x5900] ;  /* 0x00590000d008783b */ /* 0x000e620000004200 */
[----:B------:R-:W-:-:S02]  /*5480*/  FADD.FTZ R2, R150, R3 ;  /* 0x0000000396027221 */ /* 0x000fc40000010000 */
[----:B------:R-:W-:Y:S02]  /*5490*/  FADD.FTZ R161, R161, R158 ;  /* 0x0000009ea1a17221 */ /* 0x000fe40000010000 */
[----:B------:R-:W-:Y:S02]  /*54a0*/  FADD.FTZ R2, R157, R2 ;  /* 0x000000029d027221 */ /* 0x000fe40000010000 */
[----:B------:R-:W-:Y:S01]  /*54b0*/  FADD.FTZ R154, R154, R161 ;  /* 0x000000a19a9a7221 */ /* 0x000fe20000010000 */
[----:B------:R-:W-:Y:S01]  /*54c0*/  HMMA.16816.F32.BF16 R112, R4, R28, R112 ;  /* 0x0000001c0470723c */ /* 0x000fe20000041870 */
[----:B------:R-:W-:Y:S02]  /*54d0*/  FADD.FTZ R151, R151, R2 ;  /* 0x0000000297977221 */ /* 0x000fe40000010000 */
[----:B------:R-:W-:Y:S02]  /*54e0*/  FADD.FTZ R163, R163, R154 ;  /* 0x0000009aa3a37221 */ /* 0x000fe40000010000 */
[----:B------:R-:W-:-:S02]  /*54f0*/  FADD.FTZ R156, R156, R151 ;  /* 0x000000979c9c7221 */ /* 0x000fc40000010000 */
[----:B------:R-:W-:Y:S01]  /*5500*/  @P4 IMAD.HI.U32 R2, R15, c[0x0][0x2c8], RZ ;  /* 0x0000b2000f024a27 */ /* 0x000fe200078e00ff */
[C---:B------:R-:W-:Y:S03]  /*5510*/  HMMA.16816.F32.BF16 R68, R4.reuse, R30, R68 ;  /* 0x0000001e0444723c */ /* 0x040fe60000041844 */
[----:B------:R-:W-:Y:S01]  /*5520*/  FADD.FTZ R140, R140, R163 ;  /* 0x000000a38c8c7221 */ /* 0x000fe20000010000 */
[----:B------:R-:W-:Y:S01]  /*5530*/  @P4 SHF.R.U32.HI R15, RZ, c[0x0][0x2cc], R2 ;  /* 0x0000b300ff0f4a19 */ /* 0x000fe20000011602 */
[----:B------:R-:W-:Y:S02]  /*5540*/  FADD.FTZ R137, R137, R156 ;  /* 0x0000009c89897221 */ /* 0x000fe40000010000 */
[----:B------:R-:W-:Y:S01]  /*5550*/  FADD.FTZ R149, R149, R140 ;  /* 0x0000008c95957221 */ /* 0x000fe20000010000 */
[----:B------:R-:W-:Y:S01]  /*5560*/  HMMA.16816.F32.BF16 R76, R4, R26, R76 ;  /* 0x0000001a044c723c */ /* 0x000fe2000004184c */
[----:B------:R-:W-:-:S02]  /*5570*/  FADD.FTZ R137, R138, R137 ;  /* 0x000000898a897221 */ /* 0x000fc40000010000 */
[----:B------:R-:W-:Y:S02]  /*5580*/  IMAD.IADD R14, R14, 0x1, R15 ;  /* 0x000000010e0e7824 */ /* 0x000fe400078e020f */
[----:B------:R-:W-:Y:S02]  /*5590*/  FADD.FTZ R136, R136, R149 ;  /* 0x0000009588887221 */ /* 0x000fe40000010000 */
[----:B------:R-:W-:Y:S01]  /*55a0*/  FADD.FTZ R36, R36, R137 ;  /* 0x0000008924247221 */ /* 0x000fe20000010000 */
[----:B---3--:R-:W-:Y:S01]  /*55b0*/  HMMA.16816.F32.BF16 R108, R4, R20, R108 ;  /* 0x00000014046c723c */ /* 0x008fe2000004186c */
[----:B------:R-:W-:Y:S01]  /*55c0*/  FADD.FTZ R242, R135, R136 ;  /* 0x0000008887f27221 */ /* 0x000fe20000010000 */
[----:B------:R-:W-:Y:S01]  /*55d0*/  IADD3 R3, R14, c[0x0][0x328], RZ ;  /* 0x0000ca000e037a10 */ /* 0x000fe20007ffe0ff */
[----:B------:R-:W-:-:S05]  /*55e0*/  FADD.FTZ R241, R241, R36 ;  /* 0x00000024f1f17221 */ /* 0x000fca0000010000 */
[C---:B------:R-:W-:Y:S08]  /*55f0*/  HMMA.16816.F32.BF16 R104, R4.reuse, R22, R104 ;  /* 0x000000160468723c */ /* 0x040ff00000041868 */
[C---:B--2---:R-:W-:Y:S08]  /*5600*/  HMMA.16816.F32.BF16 R52, R4.reuse, R16, R52 ;  /* 0x000000100434723c */ /* 0x044ff00000041834 */
[C---:B------:R-:W-:Y:S08]  /*5610*/  HMMA.16816.F32.BF16 R56, R4.reuse, R18, R56 ;  /* 0x000000120438723c */ /* 0x040ff00000041838 */
[C---:B-1----:R-:W-:Y:S08]  /*5620*/  HMMA.16816.F32.BF16 R60, R4.reuse, R8, R60 ;  /* 0x00000008043c723c */ /* 0x042ff0000004183c */
[----:B------:R-:W-:Y:S01]  /*5630*/  HMMA.16816.F32.BF16 R64, R4, R10, R64 ;  /* 0x0000000a0440723c */ /* 0x000fe20000041840 */
[----:B------:R-:W-:Y:S07]  /*5640*/  @!P3 BRA `(.L_x_251) ;  /* 0x000001100000b947 */ /* 0x000fee0003800000 */
[C---:B------:R-:W-:Y:S02]  /*5650*/  ISETP.GT.AND P0, PT, R14.reuse, RZ, PT ;  /* 0x000000ff0e00720c */ /* 0x040fe40003f04270 */
[----:B------:R-:W-:-:S11]  /*5660*/  IADD3 R2, R14, -0x1, RZ ;  /* 0xffffffff0e027810 */ /* 0x000fd60007ffe0ff */
[----:B------:R-:W-:Y:S05]  /*5670*/  @P0 BRA `(.L_x_252) ;  /* 0x0000007000000947 */ /* 0x000fea0003800000 */
[----:B------:R-:W-:Y:S02]  /*5680*/  IMAD.MOV.U32 R2, RZ, RZ, 0x1 ;  /* 0x00000001ff027424 */ /* 0x000fe400078e00ff */
[----:B------:R-:W-:-:S03]  /*5690*/  IMAD.MOV R14, RZ, RZ, -R14 ;  /* 0x000000ffff0e7224 */ /* 0x000fc600078e0a0e */
[----:B------:R-:W-:-:S13]  /*56a0*/  ISETP.NE.AND P0, PT, R2, c[0x0][0x32c], PT ;  /* 0x0000cb0002007a0c */ /* 0x000fda0003f05270 */
[----:B------:R-:W-:-:S05]  /*56b0*/  @P0 IMAD.HI.U32 R2, R14, c[0x0][0x330], RZ ;  /* 0x0000cc000e020a27 */ /* 0x000fca00078e00ff */
[----:B------:R-:W-:-:S04]  /*56c0*/  @P0 SHF.R.U32.HI R14, RZ, c[0x0][0x334], R2 ;  /* 0x0000cd00ff0e0a19 */ /* 0x000fc80000011602 */
[----:B------:R-:W-:Y:S01]  /*56d0*/  LOP3.LUT R2, RZ, R14, RZ, 0x33, !PT ;  /* 0x0000000eff027212 */ /* 0x000fe200078e33ff */
[----:B------:R-:W-:Y:S05]  /*56e0*/  BRA `(.L_x_253) ;  /* 0x0000004000007947 */ /* 0x000fea0003800000 */
.L_x_252:
[----:B------:R-:W-:-:S04]  /*56f0*/  MOV R4, 0x1 ;  /* 0x0000000100047802 */ /* 0x000fc80000000f00 */
[----:B------:R-:W-:-:S13]  /*5700*/  ISETP.NE.AND P0, PT, R4, c[0x0][0x32c], PT ;  /* 0x0000cb0004007a0c */ /* 0x000fda0003f05270 */
[----:B------:R-:W-:-:S05]  /*5710*/  @P0 IMAD.HI.U32 R4, R2, c[0x0][0x330], RZ ;  /* 0x0000cc0002040a27 */ /* 0x000fca00078e00ff */
[----:B------:R-:W-:Y:S02]  /*5720*/  @P0 SHF.R.U32.HI R2, RZ, c[0x0][0x334], R4 ;  /* 0x0000cd00ff020a19 */ /* 0x000fe40000011604 */
.L_x_253:
[----:B------:R-:W-:-:S05]  /*5730*/  MOV R5, c[0x0][0x32c] ;  /* 0x0000cb0000057a02 */ /* 0x000fca0000000f00 */
[----:B------:R-:W-:-:S05]  /*5740*/  IMAD R2, R2, R5, c[0x0][0x32c] ;  /* 0x0000cb0002027624 */ /* 0x000fca00078e0205 */
[----:B------:R-:W-:-:S05]  /*5750*/  IMNMX R3, R3, R2, PT ;  /* 0x0000000203037217 */ /* 0x000fca0003800200 */
.L_x_251:
[----:B------:R-:W-:-:S05]  /*5760*/  IMAD.HI R3, R3, 0x2aaaaaab, RZ ;  /* 0x2aaaaaab03037827 */ /* 0x000fca00078e02ff */
[----:B------:R-:W-:-:S04]  /*5770*/  SHF.R.U32.HI R2, RZ, 0x1f, R3 ;  /* 0x0000001fff027819 */ /* 0x000fc80000011603 */
[----:B------:R-:W-:-:S04]  /*5780*/  LEA.HI.SX32 R3, R3, R2, 0x1c ;  /* 0x0000000203037211 */ /* 0x000fc800078fe2ff */
[----:B------:R-:W-:-:S04]  /*5790*/  IMNMX R250, R216, R3, !PT ;  /* 0x00000003d8fa7217 */ /* 0x000fc80007800200 */
[----:B------:R-:W-:-:S13]  /*57a0*/  ISETP.GE.AND P0, PT, R169, R250, PT ;  /* 0x000000faa900720c */ /* 0x000fda0003f06270 */
        /* <DEDUP_REMOVED lines=8> */
.L_x_265:
[----:B------:R-:W-:Y:S04]  /*5830*/  DEPBAR.LE SB0, 0x0 ;  /* 0x000080000000791a */ /* 0x000fe80000000000 */
[----:B------:R-:W-:Y:S01]  /*5840*/  BAR.SYNC.DEFER_BLOCKING 0x0 ;  /* 0x0000000000007b1d */ /* 0x000fe20000010000 */
[----:B------:R-:W-:Y:S05]  /*5850*/  ISETP.GT.AND P0, PT, R216, R251, PT ;  /* 0x000000fbd800720c */ /* 0x000fea0003f04270 */
        /* <DEDUP_REMOVED lines=15> */
[----:B------:R-:W-:Y:S02]  /*5950*/  SHF.R.S32.HI R8, RZ, 0x1f, R221 ;  /* 0x0000001fff087819 */ /* 0x000fe400000114dd */
[----:B------:R-:W-:Y:S01]  /*5960*/  IADD3 R12, -R245, 0x10, RZ ;  /* 0x00000010f50c7810 */ /* 0x000fe20007ffe1ff */
[----:B------:R-:W-:Y:S02]  /*5970*/  IMAD R0, R0, c[0x0][0x208], RZ ;  /* 0x0000820000007a24 */ /* 0x000fe400078e02ff */
[----:B------:R-:W-:Y:S01]  /*5980*/  IMAD R8, R8, c[0x0][0x218], RZ ;  /* 0x0000860008087a24 */ /* 0x000fe200078e02ff */
[----:B------:R-:W-:Y:S01]  /*5990*/  LOP3.LUT R12, R12, 0xf, RZ, 0xc0, !PT ;  /* 0x0000000f0c0c7812 */ /* 0x000fe200078ec0ff */
[----:B------:R-:W-:Y:S02]  /*59a0*/  IMAD R0, R222, c[0x0][0x20c], R0 ;  /* 0x00008300de007a24 */ /* 0x000fe400078e0200 */
[----:B------:R-:W-:Y:S02]  /*59b0*/  IMAD R8, R221, c[0x0][0x21c], R8 ;  /* 0x00008700dd087a24 */ /* 0x000fe400078e0208 */
[----:B------:R-:W-:Y:S04]  /*59c0*/  IMAD.IADD R5, R5, 0x1, R0 ;  /* 0x0000000105057824 */ /* 0x000fe800078e0200 */
[----:B------:R-:W-:Y:S05]  /*59d0*/  IMAD.WIDE.U32 R4, R221, c[0x0][0x218], R4 ;  /* 0x00008600dd047a25 */ /* 0x000fea00078e0004 */
[----:B------:R-:W-:Y:S04]  /*59e0*/  IADD3 R6, P0, R232, R4, RZ ;  /* 0x00000004e8067210 */ /* 0x000fe80007f1e0ff */
[----:B------:R-:W-:Y:S02]  /*59f0*/  IADD3.X R5, R219, R5, R8, P0, !PT ;  /* 0x00000005db057210 */ /* 0x000fe400007fe408 */
[C---:B------:R-:W-:Y:S04]  /*5a00*/  LEA R4, P0, R6.reuse, c[0x0][0x1f8], 0x1 ;  /* 0x00007e0006047a11 */ /* 0x040fe800078008ff */
[----:B------:R-:W-:Y:S01]  /*5a10*/  LEA.HI.X R0, R6, c[0x0][0x1fc], R5, 0x1, P0 ;  /* 0x00007f0006007a11 */ /* 0x000fe200000f0c05 */
[----:B------:R-:W-:Y:S04]  /*5a20*/  SHFL.IDX PT, R7, R4, RZ, 0x181f ;  /* 0x00181fff04077589 */ /* 0x000fe800000e0000 */
[----:B------:R-:W2:Y:S04]  /*5a30*/  SHFL.IDX PT, R5, R4, 0x2, 0x181f ;  /* 0x00581f0004057f89 */ /* 0x000ea800000e0000 */
[----:B------:R-:W3:Y:S04]  /*5a40*/  SHFL.IDX PT, R6, R0, 0x2, 0x181f ;  /* 0x00581f0000067f89 */ /* 0x000ee800000e0000 */
[----:B------:R-:W5:Y:S04]  /*5a50*/  SHFL.IDX PT, R8, R0, RZ, 0x181f ;  /* 0x00181fff00087589 */ /* 0x000f6800000e0000 */
[----:B------:R-:W4:Y:S04]  /*5a60*/  SHFL.IDX PT, R9, R4, 0x1, 0x181f ;  /* 0x00381f0004097f89 */ /* 0x000f2800000e0000 */
[----:B------:R-:W1:Y:S01]  /*5a70*/  SHFL.IDX PT, R10, R0, 0x1, 0x181f ;  /* 0x00381f00000a7f89 */ /* 0x000e6200000e0000 */
[----:B--2---:R-:W-:Y:S04]  /*5a80*/  IADD3 R12, P2, P0, R12, R5, R246 ;  /* 0x000000050c0c7210 */ /* 0x004fe8000785e0f6 */
[----:B---3--:R-:W-:Y:S02]  /*5a90*/  IADD3.X R13, RZ, R6, R247, P2, P0 ;  /* 0x00000006ff0d7210 */ /* 0x008fe400017e04f7 */
[----:B------:R-:W-:Y:S02]  /*5aa0*/  IADD3 R14, P0, R7, R248, RZ ;  /* 0x000000f8070e7210 */ /* 0x000fe40007f1e0ff */
[----:B------:R-:W-:Y:S03]  /*5ab0*/  ISETP.GE.AND P2, PT, R225, c[0x0][0x1d4], PT ;  /* 0x00007500e1007a0c */ /* 0x000fe60003f46270 */
[C---:B-----5:R-:W-:Y:S01]  /*5ac0*/  IMAD.X R15, R8.reuse, 0x1, R249, P0 ;  /* 0x00000001080f7824 */ /* 0x060fe200000e06f9 */
[----:B------:R-:W-:Y:S05]  /*5ad0*/  IADD3 R16, P0, R7, R246, RZ ;  /* 0x000000f607107210 */ /* 0x000fea0007f1e0ff */
[----:B------:R-:W-:Y:S01]  /*5ae0*/  IMAD.X R17, R8, 0x1, R247, P0 ;  /* 0x0000000108117824 */ /* 0x000fe200000e06f7 */
[C---:B----4-:R-:W-:Y:S03]  /*5af0*/  IADD3 R18, P0, R9.reuse, R248, RZ ;  /* 0x000000f809127210 */ /* 0x050fe60007f1e0ff */
[----:B------:R2:W-:Y:S02]  /*5b00*/  LDGSTS.E.BYPASS.LTC128B.128 [R240], [R14.64], !P2 ;  /* 0x000000000ef07fae */ /* 0x0005e4000d101d46 */
[C---:B-1----:R-:W-:Y:S01]  /*5b10*/  IMAD.X R19, R10.reuse, 0x1, R249, P0 ;  /* 0x000000010a137824 */ /* 0x042fe200000e06f9 */
[----:B------:R-:W-:Y:S01]  /*5b20*/  IADD3 R8, P0, R9, R246, RZ ;  /* 0x000000f609087210 */ /* 0x000fe20007f1e0ff */
[----:B------:R2:W-:Y:S04]  /*5b30*/  LDGSTS.E.BYPASS.LTC128B.128 [R239], [R16.64], !P6 ;  /* 0x0000000010ef7fae */ /* 0x0005e8000f101d46 */
[----:B------:R2:W-:Y:S01]  /*5b40*/  LDGSTS.E.BYPASS.LTC128B.128 [R238], [R18.64], !P2 ;  /* 0x0000000012ee7fae */ /* 0x0005e2000d101d46 */
[----:B------:R-:W-:Y:S01]  /*5b50*/  IMAD.X R9, R10, 0x1, R247, P0 ;  /* 0x000000010a097824 */ /* 0x000fe200000e06f7 */
[----:B------:R-:W-:Y:S04]  /*5b60*/  IADD3 R10, P0, R5, R248, RZ ;  /* 0x000000f8050a7210 */ /* 0x000fe80007f1e0ff */
[----:B------:R2:W-:Y:S01]  /*5b70*/  LDGSTS.E.BYPASS.LTC128B.128 [R237], [R8.64], !P6 ;  /* 0x0000000008ed7fae */ /* 0x0005e2000f101d46 */
[----:B------:R-:W-:Y:S01]  /*5b80*/  IMAD.X R11, R6, 0x1, R249, P0 ;  /* 0x00000001060b7824 */ /* 0x000fe200000e06f9 */
[----:B------:R-:W-:Y:S04]  /*5b90*/  ISETP.NE.U32.AND P0, PT, R245, RZ, PT ;  /* 0x000000fff500720c */ /* 0x000fe80003f05070 */
[----:B------:R2:W-:Y:S09]  /*5ba0*/  LDGSTS.E.BYPASS.LTC128B.128 [R240+0x2000], [R10.64], !P2 ;  /* 0x020000000af07fae */ /* 0x0005f2000d101d46 */
[----:B------:R2:W-:Y:S02]  /*5bb0*/  LDGSTS.E.BYPASS.LTC128B.128.ZFILL [R240+0x5000], [R12.64], P0 ;  /* 0x050000000cf07fae */ /* 0x0005e40008141d46 */
.L_x_255:
[C---:B--23--:R-:W-:Y:S01]  /*5bc0*/  HMMA.16816.F32.BF16 R4, R124.reuse, R116, RZ ;  /* 0x000000747c04723c */ /* 0x04cfe200000418ff */
[----:B------:R-:W0:Y:S02]  /*5bd0*/  LDGDEPBAR ;  /* 0x00000000000079af */ /* 0x000e240000000000 */
[----:B------:R-:W-:Y:S05]  /*5be0*/  ISETP.GT.AND P0, PT, R251, R216, PT ;  /* 0x000000d8fb00720c */ /* 0x000fea0003f04270 */
        /* <DEDUP_REMOVED lines=134> */
[----:B------:R-:W-:Y:S01]  /*6450*/  IMAD R117, R251, 0x60, R227 ;  /* 0x00000060fb757824 */ /* 0x000fe200078e02e3 */
[----:B------:R-:W-:Y:S01]  /*6460*/  IADD3 R128, -R245, 0x10, RZ ;  /* 0x00000010f5807810 */ /* 0x000fe20007ffe1ff */
[----:B------:R-:W-:Y:S03]  /*6470*/  IMAD.MOV.U32 R221, RZ, RZ, RZ ;  /* 0x000000ffffdd7224 */ /* 0x000fe600078e00ff */
[----:B------:R-:W-:Y:S02]  /*6480*/  IADD3 R222, R117, -0x60, R224 ;  /* 0xffffffa075de7810 */ /* 0x000fe40007ffe0e0 */
[----:B------:R-:W-:Y:S03]  /*6490*/  LOP3.LUT R128, R128, 0xf, RZ, 0xc0, !PT ;  /* 0x0000000f80807812 */ /* 0x000fe600078ec0ff */
[----:B------:R-:W-:Y:S04]  /*64a0*/  @P5 IMAD.HI.U32 R116, R222, c[0x0][0x2bc], RZ ;  /* 0x0000af00de745a27 */ /* 0x000fe800078e00ff */
[----:B------:R-:W-:Y:S01]  /*64b0*/  IMAD.MOV.U32 R0, RZ, RZ, R222 ;  /* 0x000000ffff007224 */ /* 0x000fe200078e00de */
[----:B------:R-:W-:Y:S04]  /*64c0*/  @P5 SHF.R.U32.HI R0, RZ, c[0x0][0x2c0], R116 ;  /* 0x0000b000ff005a19 */ /* 0x000fe80000011674 */
[C---:B------:R-:W-:Y:S04]  /*64d0*/  @!P1 IADD3 R117, P0, R0.reuse, R230, RZ ;  /* 0x000000e600759210 */ /* 0x040fe80007f1e0ff */
[----:B------:R-:W-:Y:S02]  /*64e0*/  @!P1 LEA.HI.X.SX32 R116, R0, R215, 0x1, P0 ;  /* 0x000000d700749211 */ /* 0x000fe400000f0eff */
        /* <DEDUP_REMOVED lines=11> */
[----:B------:R-:W-:Y:S04]  /*65a0*/  IMAD.WIDE.U32 R118, R221, c[0x0][0x1f0], R118 ;  /* 0x00007c00dd767a25 */ /* 0x000fe800078e0076 */
[----:B------:R-:W-:Y:S01]  /*65b0*/  IMAD R117, R117, c[0x0][0x1f0], RZ ;  /* 0x00007c0075757a24 */ /* 0x000fe200078e02ff */
[----:B------:R-:W-:Y:S03]  /*65c0*/  IADD3 R118, P0, R234, R118, RZ ;  /* 0x00000076ea767210 */ /* 0x000fe60007f1e0ff */
[----:B------:R-:W-:Y:S05]  /*65d0*/  IMAD R117, R221, c[0x0][0x1f4], R117 ;  /* 0x00007d00dd757a24 */ /* 0x000fea00078e0275 */
[----:B------:R-:W-:Y:S02]  /*65e0*/  IADD3.X R117, R218, R119, R117, P0, !PT ;  /* 0x00000077da757210 */ /* 0x000fe400007fe475 */
[C---:B------:R-:W-:Y:S04]  /*65f0*/  LEA R116, P0, R118.reuse, c[0x0][0x1c8], 0x1 ;  /* 0x0000720076747a11 */ /* 0x040fe800078008ff */
[----:B------:R-:W-:Y:S01]  /*6600*/  LEA.HI.X R0, R118, c[0x0][0x1cc], R117, 0x1, P0 ;  /* 0x0000730076007a11 */ /* 0x000fe200000f0c75 */
[----:B------:R-:W-:Y:S04]  /*6610*/  SHFL.IDX PT, R119, R116, RZ, 0x181f ;  /* 0x00181fff74777589 */ /* 0x000fe800000e0000 */
[----:B------:R-:W1:Y:S04]  /*6620*/  SHFL.IDX PT, R117, R116, 0x2, 0x181f ;  /* 0x00581f0074757f89 */ /* 0x000e6800000e0000 */
[----:B------:R-:W2:Y:S04]  /*6630*/  SHFL.IDX PT, R118, R0, 0x2, 0x181f ;  /* 0x00581f0000767f89 */ /* 0x000ea800000e0000 */
[----:B------:R-:W3:Y:S04]  /*6640*/  SHFL.IDX PT, R120, R0, RZ, 0x181f ;  /* 0x00181fff00787589 */ /* 0x000ee800000e0000 */
[----:B------:R-:W4:Y:S04]  /*6650*/  SHFL.IDX PT, R121, R116, 0x1, 0x181f ;  /* 0x00381f0074797f89 */ /* 0x000f2800000e0000 */
[----:B------:R-:W5:Y:S01]  /*6660*/  SHFL.IDX PT, R122, R0, 0x1, 0x181f ;  /* 0x00381f00007a7f89 */ /* 0x000f6200000e0000 */
[----:B-1----:R-:W-:Y:S04]  /*6670*/  IADD3 R128, P2, P0, R128, R117, R246 ;  /* 0x0000007580807210 */ /* 0x002fe8000785e0f6 */
[----:B--2---:R-:W-:Y:S02]  /*6680*/  IADD3.X R129, RZ, R118, R247, P2, P0 ;  /* 0x00000076ff817210 */ /* 0x004fe400017e04f7 */
[----:B------:R-:W-:Y:S02]  /*6690*/  IADD3 R130, P0, R119, R248, RZ ;  /* 0x000000f877827210 */ /* 0x000fe40007f1e0ff */
[----:B------:R-:W-:Y:S03]  /*66a0*/  ISETP.GE.AND P2, PT, R225, c[0x0][0x1d4], PT ;  /* 0x00007500e1007a0c */ /* 0x000fe60003f46270 */
[C---:B---3--:R-:W-:Y:S01]  /*66b0*/  IMAD.X R131, R120.reuse, 0x1, R249, P0 ;  /* 0x0000000178837824 */ /* 0x048fe200000e06f9 */
[----:B------:R-:W-:Y:S05]  /*66c0*/  IADD3 R132, P0, R119, R246, RZ ;  /* 0x000000f677847210 */ /* 0x000fea0007f1e0ff */
[----:B------:R-:W-:Y:S01]  /*66d0*/  IMAD.X R133, R120, 0x1, R247, P0 ;  /* 0x0000000178857824 */ /* 0x000fe200000e06f7 */
[C---:B----4-:R-:W-:Y:S03]  /*66e0*/  IADD3 R134, P0, R121.reuse, R248, RZ ;  /* 0x000000f879867210 */ /* 0x050fe60007f1e0ff */
[----:B------:R1:W-:Y:S02]  /*66f0*/  LDGSTS.E.BYPASS.LTC128B.128 [R223+0x8100], [R130.64], !P2 ;  /* 0x0810000082df7fae */ /* 0x0003e4000d101d46 */
[C---:B-----5:R-:W-:Y:S01]  /*6700*/  IMAD.X R135, R122.reuse, 0x1, R249, P0 ;  /* 0x000000017a877824 */ /* 0x060fe200000e06f9 */
[----:B------:R-:W-:Y:S01]  /*6710*/  IADD3 R120, P0, R121, R246, RZ ;  /* 0x000000f679787210 */ /* 0x000fe20007f1e0ff */
[----:B------:R1:W-:Y:S04]  /*6720*/  LDGSTS.E.BYPASS.LTC128B.128 [R223+0xb100], [R132.64], !P6 ;  /* 0x0b10000084df7fae */ /* 0x0003e8000f101d46 */
[----:B------:R1:W-:Y:S01]  /*6730*/  LDGSTS.E.BYPASS.LTC128B.128 [R223+0x9100], [R134.64], !P2 ;  /* 0x0910000086df7fae */ /* 0x0003e2000d101d46 */
[----:B------:R-:W-:Y:S01]  /*6740*/  IMAD.X R121, R122, 0x1, R247, P0 ;  /* 0x000000017a797824 */ /* 0x000fe200000e06f7 */
[----:B------:R-:W-:Y:S04]  /*6750*/  IADD3 R122, P0, R117, R248, RZ ;  /* 0x000000f8757a7210 */ /* 0x000fe80007f1e0ff */
[----:B------:R1:W-:Y:S01]  /*6760*/  LDGSTS.E.BYPASS.LTC128B.128 [R223+0xc100], [R120.64], !P6 ;  /* 0x0c10000078df7fae */ /* 0x0003e2000f101d46 */
[----:B------:R-:W-:Y:S01]  /*6770*/  IMAD.X R123, R118, 0x1, R249, P0 ;  /* 0x00000001767b7824 */ /* 0x000fe200000e06f9 */
[----:B------:R-:W-:Y:S04]  /*6780*/  ISETP.NE.U32.AND P0, PT, R245, RZ, PT ;  /* 0x000000fff500720c */ /* 0x000fe80003f05070 */
[----:B------:R1:W-:Y:S09]  /*6790*/  LDGSTS.E.BYPASS.LTC128B.128 [R223+0xa100], [R122.64], !P2 ;  /* 0x0a1000007adf7fae */ /* 0x0003f2000d101d46 */
[----:B------:R1:W-:Y:S02]  /*67a0*/  LDGSTS.E.BYPASS.LTC128B.128.ZFILL [R223+0xd100], [R128.64], P0 ;  /* 0x0d10000080df7fae */ /* 0x0003e40008141d46 */
.L_x_256:
[----:B------:R-:W-:Y:S01]  /*67b0*/  @P4 IMAD.HI.U32 R0, R229, c[0x0][0x2c8], RZ ;  /* 0x0000b200e5004a27 */ /* 0x000fe200078e00ff */
[----:B------:R-:W0:Y:S03]  /*67c0*/  LDGDEPBAR ;  /* 0x00000000000079af */ /* 0x000e260000000000 */
[----:B-1----:R-:W-:Y:S01]  /*67d0*/  IMAD.MOV.U32 R121, RZ, RZ, R229 ;  /* 0x000000ffff797224 */ /* 0x002fe200078e00e5 */
[----:B------:R-:W-:Y:S01]  /*67e0*/  @P4 SHF.R.U32.HI R121, RZ, c[0x0][0x2cc], R0 ;  /* 0x0000b300ff794a19 */ /* 0x000fe20000011600 */
[----:B------:R-:W-:Y:S04]  /*67f0*/  IMAD R119, R251, -0x60, RZ ;  /* 0xffffffa0fb777824 */ /* 0x000fe800078e02ff */
[----:B------:R-:W1:Y:S01]  /*6800*/  SHFL.IDX PT, R118, R121, RZ, 0x1c1f ;  /* 0x001c1fff79767589 */ /* 0x000e6200000e0000 */
[----:B------:R-:W-:Y:S04]  /*6810*/  IADD3 R0, -R236, 0x1, R119 ;  /* 0x00000001ec007810 */ /* 0x000fe80007ffe177 */
[----:B------:R-:W-:Y:S04]  /*6820*/  IADD3 R0, -R226, R0, R217 ;  /* 0x00000000e2007210 */ /* 0x000fe80007ffe1d9 */
[C---:B------:R-:W-:Y:S02]  /*6830*/  IADD3 R117, R0.reuse, c[0x0][0x328], RZ ;  /* 0x0000ca0000757a10 */ /* 0x040fe40007ffe0ff */
[----:B------:R-:W-:Y:S03]  /*6840*/  IADD3 R0, R0, UR4, RZ ;  /* 0x0000000400007c10 */ /* 0x000fe6000fffe0ff */
[--C-:B-1----:R-:W-:Y:S02]  /*6850*/  IMAD.IADD R153, R117, 0x1, R118.reuse ;  /* 0x0000000175997824 */ /* 0x102fe400078e0276 */
[----:B------:R-:W-:Y:S01]  /*6860*/  IMAD.IADD R136, R0, 0x1, R118 ;  /* 0x0000000100887824 */ /* 0x000fe200078e0276 */
[----:B------:R-:W-:-:S05]  /*6870*/  @!P3 BRA `(.L_x_257) ;  /* 0x000001800000b947 */ /* 0x000fca0003800000 */
[----:B------:R-:W-:Y:S01]  /*6880*/  IADD3 R118, -R226, R217, R118 ;  /* 0x000000d9e2767210 */ /* 0x000fe20007ffe176 */
[----:B------:R-:W-:Y:S03]  /*6890*/  BSSY B0, `(.L_x_258) ;  /* 0x0000011000007945 */ /* 0x000fe60003800000 */
        /* <DEDUP_REMOVED lines=11> */
.L_x_259:
[----:B------:R-:W-:Y:S04]  /*6950*/  MOV R116, c[0x0][0x32c] ;  /* 0x0000cb0000747a02 */ /* 0x000fe80000000f00 */
[----:B------:R-:W-:Y:S11]  /*6960*/  ISETP.NE.AND P0, PT, R116, 0x1, PT ;  /* 0x000000017400780c */ /* 0x000ff60003f05270 */
[----:B------:R-:W-:Y:S02]  /*6970*/  @!UPT UIADD3 URZ, URZ, URZ, URZ ;  /* 0x0000003f3f3ff290 */ /* 0x000fe4000fffe03f */
[----:B------:R-:W-:Y:S05]  /*6980*/  @P0 IMAD.HI.U32 R116, R118, c[0x0][0x330], RZ ;  /* 0x0000cc0076740a27 */ /* 0x000fea00078e00ff */
[----:B------:R-:W-:Y:S02]  /*6990*/  @P0 SHF.R.U32.HI R118, RZ, c[0x0][0x334], R116 ;  /* 0x0000cd00ff760a19 */ /* 0x000fe40000011674 */
.L_x_260:
[----:B------:R-:W-:Y:S05]  /*69a0*/  BSYNC B0 ;  /* 0x0000000000007941 */ /* 0x000fea0003800000 */
.L_x_258:
[----:B------:R-:W-:Y:S04]  /*69b0*/  IMAD.IADD R123, R119, 0x1, -R236 ;  /* 0x00000001777b7824 */ /* 0x000fe800078e0aec */
[----:B------:R-:W-:Y:S05]  /*69c0*/  IMAD R123, R118, c[0x0][0x32c], R123 ;  /* 0x0000cb00767b7a24 */ /* 0x000fea00078e027b */
[----:B------:R-:W-:Y:S02]  /*69d0*/  IADD3 R116, R123, c[0x0][0x32c], RZ ;  /* 0x0000cb007b747a10 */ /* 0x000fe40007ffe0ff */
[----:B------:R-:W-:Y:S02]  /*69e0*/  IMNMX R136, R136, R123, !PT ;  /* 0x0000007b88887217 */ /* 0x000fe40007800200 */
[----:B------:R-:W-:Y:S02]  /*69f0*/  IMNMX R153, R153, R116, PT ;  /* 0x0000007499997217 */ /* 0x000fe40003800200 */
.L_x_257:
[C---:B------:R-:W-:Y:S02]  /*6a00*/  ISETP.GE.AND P0, PT, R119.reuse, 0x1, PT ;  /* 0x000000017700780c */ /* 0x040fe40003f06270 */
[----:B------:R-:W-:Y:S02]  /*6a10*/  ISETP.GE.AND P2, PT, R119, 0x2, PT ;  /* 0x000000027700780c */ /* 0x000fe40003f46270 */
[----:B------:R-:W-:Y:S02]  /*6a20*/  P2R R151, PR, RZ, 0x1 ;  /* 0x00000001ff977803 */ /* 0x000fe40000000000 */
[----:B------:R-:W-:Y:S02]  /*6a30*/  ISETP.GT.AND P0, PT, R136, RZ, !P0 ;  /* 0x000000ff8800720c */ /* 0x000fe40004704270 */
[----:B------:R-:W-:Y:S02]  /*6a40*/  P2R R149, PR, RZ, 0x4 ;  /* 0x00000004ff957803 */ /* 0x000fe40000000000 */
[----:B------:R-:W-:Y:S04]  /*6a50*/  ISETP.LT.OR P0, PT, R153, 0x1, P0 ;  /* 0x000000019900780c */ /* 0x000fe80000701670 */
[----:B------:R-:W-:Y:S02]  /*6a60*/  FSEL R120, R4, -INF , !P0 ;  /* 0xff80000004787808 */ /* 0x000fe40004000000 */
[C---:B------:R-:W-:Y:S02]  /*6a70*/  ISETP.GT.AND P0, PT, R136.reuse, 0x1, !P2 ;  /* 0x000000018800780c */ /* 0x040fe40005704270 */
[----:B------:R-:W-:Y:S02]  /*6a80*/  ISETP.GE.AND P2, PT, R119, 0x9, PT ;  /* 0x000000097700780c */ /* 0x000fe40003f46270 */
[----:B------:R-:W-:Y:S02]  /*6a90*/  ISETP.LT.OR P0, PT, R153, 0x2, P0 ;  /* 0x000000029900780c */ /* 0x000fe40000701670 */
[----:B------:R-:W-:Y:S02]  /*6aa0*/  P2R R148, PR, RZ, 0x4 ;  /* 0x00000004ff947803 */ /* 0x000fe40000000000 */
[----:B------:R-:W-:Y:S02]  /*6ab0*/  FSEL R118, R5, -INF , !P0 ;  /* 0xff80000005767808 */ /* 0x000fe40004000000 */
[----:B------:R-:W-:Y:S02]  /*6ac0*/  ISETP.GT.AND P0, PT, R136, 0x8, !P2 ;  /* 0x000000088800780c */ /* 0x000fe40005704270 */
[----:B------:R-:W-:Y:S02]  /*6ad0*/  ISETP.GE.AND P2, PT, R119, 0xa, PT ;  /* 0x0000000a7700780c */ /* 0x000fe40003f46270 */
[----:B------:R-:W-:Y:S02]  /*6ae0*/  ISETP.LT.OR P0, PT, R153, 0x9, P0 ;  /* 0x000000099900780c */ /* 0x000fe40000701670 */
[----:B------:R-:W-:Y:S02]  /*6af0*/  P2R R139, PR, RZ, 0x4 ;  /* 0x00000004ff8b7803 */ /* 0x000fe40000000000 */
[----:B------:R-:W-:Y:S02]  /*6b00*/  FSEL R116, R8, -INF , !P0 ;  /* 0xff80000008747808 */ /* 0x000fe40004000000 */
[C---:B------:R-:W-:Y:S02]  /*6b10*/  ISETP.GT.AND P0, PT, R136.reuse, 0x9, !P2 ;  /* 0x000000098800780c */ /* 0x040fe40005704270 */
[----:B------:R-:W-:Y:S02]  /*6b20*/  ISETP.GE.AND P2, PT, R119, 0x11, PT ;  /* 0x000000117700780c */ /* 0x000fe40003f46270 */
[----:B------:R-:W-:Y:S02]  /*6b30*/  ISETP.LT.OR P0, PT, R153, 0xa, P0 ;  /* 0x0000000a9900780c */ /* 0x000fe40000701670 */
[----:B------:R-:W-:Y:S02]  /*6b40*/  P2R R135, PR, RZ, 0x4 ;  /* 0x00000004ff877803 */ /* 0x000fe40000000000 */
[----:B------:R-:W-:Y:S02]  /*6b50*/  FSEL R8, R9, -INF , !P0 ;  /* 0xff80000009087808 */ /* 0x000fe40004000000 */
[----:B------:R-:W-:Y:S01]  /*6b60*/  ISETP.GT.AND P0, PT, R136, 0x10, !P2 ;  /* 0x000000108800780c */ /* 0x000fe20005704270 */
[----:B------:R-:W1:Y:S01]  /*6b70*/  SHFL.IDX PT, R9, R121, 0x1, 0x1c1f ;  /* 0x003c1f0079097f89 */ /* 0x000e6200000e0000 */
        /* <DEDUP_REMOVED lines=11> */
[----:B------:R-:W-:Y:S01]  /*6c30*/  ISETP.LT.OR P0, PT, R153, 0x19, P0 ;  /* 0x000000199900780c */ /* 0x000fe20000701670 */
[--C-:B-1----:R-:W-:Y:S01]  /*6c40*/  IMAD.IADD R117, R117, 0x1, R9.reuse ;  /* 0x0000000175757824 */ /* 0x102fe200078e0209 */
[----:B------:R-:W-:Y:S01]  /*6c50*/  P2R R132, PR, RZ, 0x4 ;  /* 0x00000004ff847803 */ /* 0x000fe20000000000 */
[----:B------:R-:W-:Y:S01]  /*6c60*/  IMAD.IADD R0, R0, 0x1, R9 ;  /* 0x0000000100007824 */ /* 0x000fe200078e0209 */
        /* <DEDUP_REMOVED lines=78> */
[C---:B------:R-:W-:Y:S04]  /*7150*/  ISETP.LT.OR P0, PT, R153.reuse, 0x59, P0 ;  /* 0x000000599900780c */ /* 0x040fe80000701670 */
[----:B------:R-:W-:Y:S02]  /*7160*/  FSEL R138, R48, -INF , !P0 ;  /* 0xff800000308a7808 */ /* 0x000fe40004000000 */
[----:B------:R-:W-:Y:S04]  /*7170*/  ISETP.GT.AND P0, PT, R136, 0x59, !P2 ;  /* 0x000000598800780c */ /* 0x000fe80005704270 */
[----:B------:R-:W-:Y:S04]  /*7180*/  ISETP.LT.OR P0, PT, R153, 0x5a, P0 ;  /* 0x0000005a9900780c */ /* 0x000fe80000701670 */
[----:B------:R-:W-:Y:S01]  /*7190*/  FSEL R136, R49, -INF , !P0 ;  /* 0xff80000031887808 */ /* 0x000fe20004000000 */
        /* <DEDUP_REMOVED lines=14> */
.L_x_263:
[----:B------:R-:W-:Y:S04]  /*7280*/  MOV R9, c[0x0][0x32c] ;  /* 0x0000cb0000097a02 */ /* 0x000fe80000000f00 */
[----:B------:R-:W-:Y:S11]  /*7290*/  ISETP.NE.AND P0, PT, R9, 0x1, PT ;  /* 0x000000010900780c */ /* 0x000ff60003f05270 */
[----:B------:R-:W-:Y:S02]  /*72a0*/  @!UPT UIADD3 URZ, URZ, URZ, URZ ;  /* 0x0000003f3f3ff290 */ /* 0x000fe4000fffe03f */
[----:B------:R-:W-:Y:S05]  /*72b0*/  @P0 IMAD.HI.U32 R9, R13, c[0x0][0x330], RZ ;  /* 0x0000cc000d090a27 */ /* 0x000fea00078e00ff */
[----:B------:R-:W-:Y:S02]  /*72c0*/  @P0 SHF.R.U32.HI R13, RZ, c[0x0][0x334], R9 ;  /* 0x0000cd00ff0d0a19 */ /* 0x000fe40000011609 */
.L_x_264:
[----:B------:R-:W-:Y:S05]  /*72d0*/  BSYNC B0 ;  /* 0x0000000000007941 */ /* 0x000fea0003800000 */
.L_x_262:
[----:B------:R-:W-:Y:S04]  /*72e0*/  IMAD.IADD R32, R119, 0x1, -R236 ;  /* 0x0000000177207824 */ /* 0x000fe800078e0aec */
[----:B------:R-:W-:Y:S05]  /*72f0*/  IMAD R32, R13, c[0x0][0x32c], R32 ;  /* 0x0000cb000d207a24 */ /* 0x000fea00078e0220 */
[----:B------:R-:W-:Y:S02]  /*7300*/  IADD3 R36, R32, c[0x0][0x32c], RZ ;  /* 0x0000cb0020247a10 */ /* 0x000fe40007ffe0ff */
[----:B------:R-:W-:Y:S02]  /*7310*/  IMNMX R0, R0, R32, !PT ;  /* 0x0000002000007217 */ /* 0x000fe40007800200 */
[----:B------:R-:W-:Y:S02]  /*7320*/  IMNMX R117, R117, R36, PT ;  /* 0x0000002475757217 */ /* 0x000fe40003800200 */
.L_x_261:
[----:B------:R-:W-:Y:S01]  /*7330*/  ISETP.NE.AND P0, PT, R151, RZ, PT ;  /* 0x000000ff9700720c */ /* 0x000fe20003f05270 */
[----:B------:R-:W-:Y:S03]  /*7340*/  IMAD.MOV.U32 R48, RZ, RZ, R17 ;  /* 0x000000ffff307224 */ /* 0x000fe600078e0011 */
[----:B------:R-:W-:Y:S04]  /*7350*/  ISETP.GT.AND P0, PT, R0, RZ, !P0 ;  /* 0x000000ff0000720c */ /* 0x000fe80004704270 */
[----:B------:R-:W-:Y:S04]  /*7360*/  ISETP.LT.OR P0, PT, R117, 0x1, P0 ;  /* 0x000000017500780c */ /* 0x000fe80000701670 */
[----:B------:R-:W-:Y:S02]  /*7370*/  FSEL R17, R6, -INF , !P0 ;  /* 0xff80000006117808 */ /* 0x000fe40004000000 */
[----:B------:R-:W-:Y:S02]  /*7380*/  ISETP.NE.AND P0, PT, R149, RZ, PT ;  /* 0x000000ff9500720c */ /* 0x000fe40003f05270 */
[----:B------:R-:W-:Y:S02]  /*7390*/  FMNMX.FTZ R6, R17, R2, !PT ;  /* 0x0000000211067209 */ /* 0x000fe40007810000 */
[----:B------:R-:W-:Y:S04]  /*73a0*/  ISETP.GT.AND P0, PT, R0, 0x1, !P0 ;  /* 0x000000010000780c */ /* 0x000fe80004704270 */
        /* <DEDUP_REMOVED lines=9> */
[C---:B------:R-:W-:Y:S04]  /*7440*/  ISETP.GT.AND P0, PT, R0.reuse, 0x9, !P0 ;  /* 0x000000090000780c */ /* 0x040fe80004704270 */
[----:B------:R-:W-:Y:S04]  /*7450*/  ISETP.LT.OR P0, PT, R117, 0xa, P0 ;  /* 0x0000000a7500780c */ /* 0x000fe80000701670 */
[----:B------:R-:W-:Y:S02]  /*7460*/  FSEL R11, R11, -INF , !P0 ;  /* 0xff8000000b0b7808 */ /* 0x000fe40004000000 */
[----:B------:R-:W-:Y:S02]  /*7470*/  ISETP.NE.AND P0, PT, R135, RZ, PT ;  /* 0x000000ff8700720c */ /* 0x000fe40003f05270 */
[----:B------:R-:W-:Y:S02]  /*7480*/  FMNMX.FTZ R7, R11, R6, !PT ;  /* 0x000000060b077209 */ /* 0x000fe40007810000 */
[----:B------:R-:W-:Y:S04]  /*7490*/  ISETP.GT.AND P0, PT, R0, 0x10, !P0 ;  /* 0x000000100000780c */ /* 0x000fe80004704270 */
[C---:B------:R-:W-:Y:S04]  /*74a0*/  ISETP.LT.OR P0, PT, R117.reuse, 0x11, P0 ;  /* 0x000000117500780c */ /* 0x040fe80000701670 */
        /* <DEDUP_REMOVED lines=11> */
[----:B------:R-:W-:Y:S04]  /*7560*/  ISETP.NE.AND P0, PT, R132, RZ, PT ;  /* 0x000000ff8400720c */ /* 0x000fe80003f05270 */
[C---:B------:R-:W-:Y:S04]  /*7570*/  ISETP.GT.AND P0, PT, R0.reuse, 0x19, !P0 ;  /* 0x000000190000780c */ /* 0x040fe80004704270 */
[----:B------:R-:W-:Y:S04]  /*7580*/  ISETP.LT.OR P0, PT, R117, 0x1a, P0 ;  /* 0x0000001a7500780c */ /* 0x000fe80000701670 */
[----:B------:R-:W-:Y:S02]  /*7590*/  FSEL R161, R19, -INF , !P0 ;  /* 0xff80000013a17808 */ /* 0x000fe40004000000 */
[----:B------:R-:W-:Y:S04]  /*75a0*/  ISETP.NE.AND P0, PT, R131, RZ, PT ;  /* 0x000000ff8300720c */ /* 0x000fe80003f05270 */
        /* <DEDUP_REMOVED lines=20> */
[----:B------:R-:W-:Y:S04]  /*76f0*/  ISETP.GT.AND P0, PT, R0, 0x31, !P0 ;  /* 0x000000310000780c */ /* 0x000fe80004704270 */
[----:B------:R-:W-:Y:S04]  /*7700*/  ISETP.LT.OR P0, PT, R117, 0x32, P0 ;  /* 0x000000327500780c */ /* 0x000fe80000701670 */
        /* <DEDUP_REMOVED lines=17> */
[----:B------:R-:W-:Y:S01]  /*7820*/  ISETP.NE.AND P0, PT, R20, RZ, PT ;  /* 0x000000ff1400720c */ /* 0x000fe20003f05270 */
[----:B------:R-:W-:Y:S03]  /*7830*/  LDSM.16.MT88.4 R36, [R208+0x100] ;  /* 0x00010000d024783b */ /* 0x000fe60000004200 */
[----:B------:R-:W-:Y:S04]  /*7840*/  ISETP.GT.AND P0, PT, R0, 0x48, !P0 ;  /* 0x000000480000780c */ /* 0x000fe80004704270 */
[C---:B------:R-:W-:Y:S01]  /*7850*/  ISETP.LT.OR P0, PT, R117.reuse, 0x49, P0 ;  /* 0x000000497500780c */ /* 0x040fe20000701670 */
[----:B------:R-:W-:Y:S03]  /*7860*/  LDSM.16.MT88.4 R20, [R210+0x100] ;  /* 0x00010000d214783b */ /* 0x000fe60000004200 */
        /* <DEDUP_REMOVED lines=9> */
[----:B------:R-:W-:Y:S02]  /*7900*/  ISETP.NE.AND P0, PT, R5, RZ, PT ;  /* 0x000000ff0500720c */ /* 0x000fe40003f05270 */
[----:B------:R-:W-:Y:S02]  /*7910*/  FMNMX.FTZ R5, R120, R3, !PT ;  /* 0x0000000378057209 */ /* 0x000fe40007810000 */
[----:B------:R-:W-:Y:S02]  /*7920*/  ISETP.GT.AND P0, PT, R0, 0x51, !P0 ;  /* 0x000000510000780c */ /* 0x000fe40004704270 */
[----:B------:R-:W-:Y:S02]  /*7930*/  FMNMX.FTZ R5, R118, R5, !PT ;  /* 0x0000000576057209 */ /* 0x000fe40007810000 */
[----:B------:R-:W-:Y:S02]  /*7940*/  ISETP.LT.OR P0, PT, R117, 0x52, P0 ;  /* 0x000000527500780c */ /* 0x000fe40000701670 */
[----:B------:R-:W-:Y:S02]  /*7950*/  FMNMX.FTZ R5, R116, R5, !PT ;  /* 0x0000000574057209 */ /* 0x000fe40007810000 */
[----:B------:R-:W-:Y:S02]  /*7960*/  FSEL R139, R47, -INF , !P0 ;  /* 0xff8000002f8b7808 */ /* 0x000fe40004000000 */
[----:B------:R-:W-:Y:S01]  /*7970*/  ISETP.NE.AND P0, PT, R4, RZ, PT ;  /* 0x000000ff0400720c */ /* 0x000fe20003f05270 */
[----:B------:R-:W-:Y:S01]  /*7980*/  LDSM.16.MT88.4 R44, [R212+0x3100] ;  /* 0x00310000d42c783b */ /* 0x000fe20000004200 */
[----:B------:R-:W-:Y:S02]  /*7990*/  FMNMX.FTZ R4, R8, R5, !PT ;  /* 0x0000000508047209 */ /* 0x000fe40007810000 */
[----:B------:R-:W-:Y:S02]  /*79a0*/  ISETP.GT.AND P0, PT, R0, 0x58, !P0 ;  /* 0x000000580000780c */ /* 0x000fe40004704270 */
[----:B------:R-:W-:Y:S02]  /*79b0*/  FMNMX.FTZ R5, R137, R4, !PT ;  /* 0x0000000489057209 */ /* 0x000fe40007810000 */
[----:B------:R-:W-:Y:S02]  /*79c0*/  ISETP.LT.OR P0, PT, R117, 0x59, P0 ;  /* 0x000000597500780c */ /* 0x000fe40000701670 */
[----:B------:R-:W-:Y:S02]  /*79d0*/  FMNMX.FTZ R4, R140, R5, !PT ;  /* 0x000000058c047209 */ /* 0x000fe40007810000 */
[----:B------:R-:W-:Y:S02]  /*79e0*/  FSEL R135, R50, -INF , !P0 ;  /* 0xff80000032877808 */ /* 0x000fe40004000000 */
[----:B------:R-:W-:Y:S02]  /*79f0*/  FMNMX.FTZ R4, R143, R4, !PT ;  /* 0x000000048f047209 */ /* 0x000fe40007810000 */
[----:B------:R-:W-:Y:S02]  /*7a00*/  ISETP.GT.AND P0, PT, R0, 0x59, !P2 ;  /* 0x000000590000780c */ /* 0x000fe40005704270 */
[----:B------:R-:W-:Y:S02]  /*7a10*/  FMNMX.FTZ R4, R48, R4, !PT ;  /* 0x0000000430047209 */ /* 0x000fe40007810000 */
[----:B------:R-:W-:Y:S02]  /*7a20*/  ISETP.LT.OR P0, PT, R117, 0x5a, P0 ;  /* 0x0000005a7500780c */ /* 0x000fe40000701670 */
[----:B------:R-:W-:Y:S02]  /*7a30*/  FMNMX.FTZ R5, R159, R4, !PT ;  /* 0x000000049f057209 */ /* 0x000fe40007810000 */
[----:B------:R-:W-:Y:S02]  /*7a40*/  FSEL R117, R51, -INF , !P0 ;  /* 0xff80000033757808 */ /* 0x000fe40004000000 */
[----:B------:R-:W-:Y:S04]  /*7a50*/  FMNMX.FTZ R5, R154, R5, !PT ;  /* 0x000000059a057209 */ /* 0x000fe80007810000 */
[----:B------:R-:W-:Y:S04]  /*7a60*/  FMNMX.FTZ R5, R158, R5, !PT ;  /* 0x000000059e057209 */ /* 0x000fe80007810000 */
[----:B------:R-:W-:Y:S04]  /*7a70*/  FMNMX.FTZ R5, R162, R5, !PT ;  /* 0x00000005a2057209 */ /* 0x000fe80007810000 */
[----:B------:R-:W-:Y:S04]  /*7a80*/  FMNMX.FTZ R4, R166, R5, !PT ;  /* 0x00000005a6047209 */ /* 0x000fe80007810000 */
        /* <DEDUP_REMOVED lines=19> */
[----:B------:R-:W-:Y:S03]  /*7bc0*/  FMNMX.FTZ R12, R252, R5, !PT ;  /* 0x00000005fc0c7209 */ /* 0x000fe60007810000 */
[----:B------:R-:W1:Y:S01]  /*7bd0*/  SHFL.BFLY PT, R5, R4, 0x2, 0x1f ;  /* 0x0c401f0004057f89 */ /* 0x000e6200000e0000 */
[----:B------:R-:W-:Y:S04]  /*7be0*/  FMNMX.FTZ R12, R171, R12, !PT ;  /* 0x0000000cab0c7209 */ /* 0x000fe80007810000 */
[----:B------:R-:W-:Y:S04]  /*7bf0*/  FMNMX.FTZ R12, R163, R12, !PT ;  /* 0x0000000ca30c7209 */ /* 0x000fe80007810000 */
[----:B------:R-:W-:Y:S04]  /*7c00*/  FMNMX.FTZ R12, R157, R12, !PT ;  /* 0x0000000c9d0c7209 */ /* 0x000fe80007810000 */
[----:B------:R-:W-:Y:S04]  /*7c10*/  FMNMX.FTZ R12, R155, R12, !PT ;  /* 0x0000000c9b0c7209 */ /* 0x000fe80007810000 */
[----:B------:R-:W-:Y:S04]  /*7c20*/  FMNMX.FTZ R12, R153, R12, !PT ;  /* 0x0000000c990c7209 */ /* 0x000fe80007810000 */
[----:B------:R-:W-:Y:S02]  /*7c30*/  FMNMX.FTZ R0, R149, R12, !PT ;  /* 0x0000000c95007209 */ /* 0x000fe40007810000 */
[----:B-1----:R-:W-:Y:S02]  /*7c40*/  FMNMX.FTZ R10, R4, R5, !PT ;  /* 0x00000005040a7209 */ /* 0x002fe40007810000 */
[----:B------:R-:W-:Y:S03]  /*7c50*/  FMNMX.FTZ R0, R139, R0, !PT ;  /* 0x000000008b007209 */ /* 0x000fe60007810000 */
[----:B------:R-:W1:Y:S01]  /*7c60*/  SHFL.BFLY PT, R15, R10, 0x1, 0x1f ;  /* 0x0c201f000a0f7f89 */ /* 0x000e6200000e0000 */
[----:B------:R-:W-:Y:S04]  /*7c70*/  FMNMX.FTZ R0, R135, R0, !PT ;  /* 0x0000000087007209 */ /* 0x000fe80007810000 */
[----:B------:R-:W-:Y:S05]  /*7c80*/  FMNMX.FTZ R6, R117, R0, !PT ;  /* 0x0000000075067209 */ /* 0x000fea0007810000 */
[----:B------:R-:W2:Y:S01]  /*7c90*/  SHFL.BFLY PT, R7, R6, 0x2, 0x1f ;  /* 0x0c401f0006077f89 */ /* 0x000ea200000e0000 */
[----:B-1----:R-:W-:Y:S04]  /*7ca0*/  FMNMX.FTZ R0, R10, R15, !PT ;  /* 0x0000000f0a007209 */ /* 0x002fe80007810000 */
[C---:B------:R-:W-:Y:S01]  /*7cb0*/  FSETP.NEU.FTZ.AND P0, PT, R0.reuse, -INF , PT ;  /* 0xff8000000000780b */ /* 0x040fe20003f1d000 */
[----:B------:R-:W-:Y:S01]  /*7cc0*/  FMUL.FTZ R151, R0, c[0x0][0x2d0] ;  /* 0x0000b40000977a20 */ /* 0x000fe20000410000 */
[----:B--2---:R-:W-:Y:S04]  /*7cd0*/  FMNMX.FTZ R5, R6, R7, !PT ;  /* 0x0000000706057209 */ /* 0x004fe80007810000 */
[----:B------:R-:W-:Y:S02]  /*7ce0*/  FSEL R151, R151, RZ, P0 ;  /* 0x000000ff97977208 */ /* 0x000fe40000000000 */
[----:B------:R-:W-:Y:S01]  /*7cf0*/  FSEL R6, R0, RZ, P0 ;  /* 0x000000ff00067208 */ /* 0x000fe20000000000 */
[----:B------:R-:W1:Y:S02]  /*7d00*/  SHFL.BFLY PT, R4, R5, 0x1, 0x1f ;  /* 0x0c201f0005047f89 */ /* 0x000e6400000e0000 */
[--C-:B------:R-:W-:Y:S02]  /*7d10*/  FFMA.FTZ R119, R118, c[0x0][0x2d0], -R151.reuse ;  /* 0x0000b40076777a23 */ /* 0x100fe40000010897 */
[----:B------:R-:W-:Y:S02]  /*7d20*/  FFMA.FTZ R118, R116, c[0x0][0x2d0], -R151 ;  /* 0x0000b40074767a23 */ /* 0x000fe40000010897 */
[----:B------:R-:W-:Y:S02]  /*7d30*/  FADD.FTZ R3, -R6, R3 ;  /* 0x0000000306037221 */ /* 0x000fe40000010100 */
[--C-:B------:R-:W-:Y:S01]  /*7d40*/  FFMA.FTZ R129, R8, c[0x0][0x2d0], -R151.reuse ;  /* 0x0000b40008817a23 */ /* 0x100fe20000010897 */
[----:B------:R-:W-:Y:S01]  /*7d50*/  MUFU.EX2 R119, R119 ;  /* 0x0000007700777308 */ /* 0x000fe20000000800 */
[--C-:B------:R-:W-:Y:S02]  /*7d60*/  FFMA.FTZ R128, R120, c[0x0][0x2d0], -R151.reuse ;  /* 0x0000b40078807a23 */ /* 0x100fe40000010897 */
[--C-:B------:R-:W-:Y:S02]  /*7d70*/  FFMA.FTZ R137, R137, c[0x0][0x2d0], -R151.reuse ;  /* 0x0000b40089897a23 */ /* 0x100fe40000010897 */
[--C-:B------:R-:W-:Y:S02]  /*7d80*/  FFMA.FTZ R140, R140, c[0x0][0x2d0], -R151.reuse ;  /* 0x0000b4008c8c7a23 */ /* 0x100fe40000010897 */
[--C-:B------:R-:W-:Y:S02]  /*7d90*/  FFMA.FTZ R143, R143, c[0x0][0x2d0], -R151.reuse ;  /* 0x0000b4008f8f7a23 */ /* 0x100fe40000010897 */
[--C-:B------:R-:W-:Y:S01]  /*7da0*/  FFMA.FTZ R159, R159, c[0x0][0x2d0], -R151.reuse ;  /* 0x0000b4009f9f7a23 */ /* 0x100fe20000010897 */
[----:B------:R-:W2:Y:S01]  /*7db0*/  MUFU.EX2 R128, R128 ;  /* 0x0000008000807308 */ /* 0x000ea20000000800 */
[--C-:B------:R-:W-:Y:S02]  /*7dc0*/  FFMA.FTZ R154, R154, c[0x0][0x2d0], -R151.reuse ;  /* 0x0000b4009a9a7a23 */ /* 0x100fe40000010897 */
[--C-:B------:R-:W-:Y:S01]  /*7dd0*/  FFMA.FTZ R158, R158, c[0x0][0x2d0], -R151.reuse ;  /* 0x0000b4009e9e7a23 */ /* 0x100fe20000010897 */
[----:B-1----:R-:W-:Y:S01]  /*7de0*/  FMNMX.FTZ R116, R4, R5, !PT ;  /* 0x0000000504747209 */ /* 0x002fe20007810000 */
[----:B------:R-:W-:Y:S02]  /*7df0*/  FMUL.FTZ R4, R3, c[0x0][0x2d0] ;  /* 0x0000b40003047a20 */ /* 0x000fe40000410000 */
[--C-:B------:R-:W-:Y:S01]  /*7e00*/  FFMA.FTZ R166, R166, c[0x0][0x2d0], -R151.reuse ;  /* 0x0000b400a6a67a23 */ /* 0x100fe20000010897 */
[C---:B------:R-:W-:Y:S01]  /*7e10*/  FSETP.NEU.FTZ.AND P0, PT, R116.reuse, -INF , PT ;  /* 0xff8000007400780b */ /* 0x040fe20003f1d000 */
[C---:B------:R-:W-:Y:S01]  /*7e20*/  FMUL.FTZ R134, R116.reuse, c[0x0][0x2d0] ;  /* 0x0000b40074867a20 */ /* 0x040fe20000410000 */
[----:B------:R-:W1:Y:S01]  /*7e30*/  MUFU.EX2 R3, R4 ;  /* 0x0000000400037308 */ /* 0x000e620000000800 */
[--C-:B------:R-:W-:Y:S01]  /*7e40*/  FFMA.FTZ R169, R169, c[0x0][0x2d0], -R151.reuse ;  /* 0x0000b400a9a97a23 */ /* 0x100fe20000010897 */
[----:B------:R-:W-:Y:S01]  /*7e50*/  FSEL R5, R116, RZ, P0 ;  /* 0x000000ff74057208 */ /* 0x000fe20000000000 */
[--C-:B------:R-:W-:Y:S01]  /*7e60*/  FFMA.FTZ R168, R168, c[0x0][0x2d0], -R151.reuse ;  /* 0x0000b400a8a87a23 */ /* 0x100fe20000010897 */
[----:B------:R-:W-:Y:S01]  /*7e70*/  FSEL R134, R134, RZ, P0 ;  /* 0x000000ff86867208 */ /* 0x000fe20000000000 */
[----:B------:R-:W-:Y:S01]  /*7e80*/  FFMA.FTZ R170, R170, c[0x0][0x2d0], -R151 ;  /* 0x0000b400aaaa7a23 */ /* 0x000fe20000010897 */
[----:B------:R-:W-:Y:S01]  /*7e90*/  ISETP.GT.AND P0, PT, R251, R250, PT ;  /* 0x000000fafb00720c */ /* 0x000fe20003f04270 */
[----:B------:R-:W-:Y:S02]  /*7ea0*/  FADD.FTZ R5, -R5, R2 ;  /* 0x0000000205057221 */ /* 0x000fe40000010100 */
[--C-:B------:R-:W-:Y:S01]  /*7eb0*/  FFMA.FTZ R132, R13, c[0x0][0x2d0], -R134.reuse ;  /* 0x0000b4000d847a23 */ /* 0x100fe20000010886 */
[----:B------:R-:W-:Y:S01]  /*7ec0*/  MUFU.EX2 R118, R118 ;  /* 0x0000007600767308 */ /* 0x000fe20000000800 */
[----:B------:R-:W3:Y:S01]  /*7ed0*/  LDSM.16.MT88.4 R12, [R212+0x100] ;  /* 0x00010000d40c783b */ /* 0x000ee20000004200 */
[--C-:B------:R-:W-:Y:S01]  /*7ee0*/  FFMA.FTZ R133, R17, c[0x0][0x2d0], -R134.reuse ;  /* 0x0000b40011857a23 */ /* 0x100fe20000010886 */
[----:B--2---:R-:W-:Y:S01]  /*7ef0*/  F2FP.BF16.PACK_AB R120, R119, R128 ;  /* 0x000000807778723e */ /* 0x004fe200000010ff */
[--C-:B------:R-:W-:Y:S02]  /*7f00*/  FFMA.FTZ R131, R9, c[0x0][0x2d0], -R134.reuse ;  /* 0x0000b40009837a23 */ /* 0x100fe40000010886 */
[--C-:B------:R-:W-:Y:S02]  /*7f10*/  FFMA.FTZ R130, R11, c[0x0][0x2d0], -R134.reuse ;  /* 0x0000b4000b827a23 */ /* 0x100fe40000010886 */
[----:B------:R-:W-:Y:S02]  /*7f20*/  FMUL.FTZ R2, R5, c[0x0][0x2d0] ;  /* 0x0000b40005027a20 */ /* 0x000fe40000410000 */
[----:B------:R-:W2:Y:S01]  /*7f30*/  MUFU.EX2 R129, R129 ;  /* 0x0000008100817308 */ /* 0x000ea20000000800 */
[--C-:B------:R-:W-:Y:S02]  /*7f40*/  FFMA.FTZ R165, R165, c[0x0][0x2d0], -R134.reuse ;  /* 0x0000b400a5a57a23 */ /* 0x100fe40000010886 */
[----:B------:R-:W-:Y:S02]  /*7f50*/  FFMA.FTZ R164, R164, c[0x0][0x2d0], -R134 ;  /* 0x0000b400a4a47a23 */ /* 0x000fe40000010886 */
[C---:B-1----:R-:W-:Y:S02]  /*7f60*/  FMUL.FTZ R4, R3.reuse, R112 ;  /* 0x0000007003047220 */ /* 0x042fe40000410000 */
[C---:B------:R-:W-:Y:S02]  /*7f70*/  FMUL.FTZ R5, R3.reuse, R113 ;  /* 0x0000007103057220 */ /* 0x040fe40000410000 */
[C---:B------:R-:W-:Y:S01]  /*7f80*/  FMUL.FTZ R8, R3.reuse, R68 ;  /* 0x0000004403087220 */ /* 0x040fe20000410000 */
[----:B------:R-:W1:Y:S01]  /*7f90*/  MUFU.EX2 R2, R2 ;  /* 0x0000000200027308 */ /* 0x000e620000000800 */
[C---:B------:R-:W-:Y:S02]  /*7fa0*/  FMUL.FTZ R9, R3.reuse, R69 ;  /* 0x0000004503097220 */ /* 0x040fe40000410000 */
[----:B------:R-:W-:Y:S02]  /*7fb0*/  IMAD.MOV.U32 R112, RZ, RZ, R31 ;  /* 0x000000ffff707224 */ /* 0x000fe400078e001f */
[----:B------:R-:W-:Y:S02]  /*7fc0*/  IMAD.MOV.U32 R113, RZ, RZ, R30 ;  /* 0x000000ffff717224 */ /* 0x000fe400078e001e */
[C---:B------:R-:W-:Y:S02]  /*7fd0*/  FMUL.FTZ R17, R3.reuse, R77 ;  /* 0x0000004d03117220 */ /* 0x040fe40000410000 */
[C---:B------:R-:W-:Y:S01]  /*7fe0*/  FMUL.FTZ R16, R3.reuse, R76 ;  /* 0x0000004c03107220 */ /* 0x040fe20000410000 */
[----:B------:R-:W-:Y:S01]  /*7ff0*/  MUFU.EX2 R133, R133 ;  /* 0x0000008500857308 */ /* 0x000fe20000000800 */
[C---:B------:R-:W-:Y:S02]  /*8000*/  FMUL.FTZ R24, R3.reuse, R84 ;  /* 0x0000005403187220 */ /* 0x040fe40000410000 */
[----:B------:R-:W-:Y:S01]  /*8010*/  FMUL.FTZ R25, R3, R85 ;  /* 0x0000005503197220 */ /* 0x000fe20000410000 */
[----:B--2---:R-:W-:Y:S01]  /*8020*/  F2FP.BF16.PACK_AB R122, R129, R118 ;  /* 0x00000076817a723e */ /* 0x004fe200000010ff */
[----:B------:R-:W-:Y:S02]  /*8030*/  IMAD.MOV.U32 R76, RZ, RZ, R32 ;  /* 0x000000ffff4c7224 */ /* 0x000fe400078e0020 */
[C---:B------:R-:W-:Y:S02]  /*8040*/  FMUL.FTZ R41, R3.reuse, R101 ;  /* 0x0000006503297220 */ /* 0x040fe40000410000 */
[C---:B------:R-:W-:Y:S01]  /*8050*/  FMUL.FTZ R49, R3.reuse, R105 ;  /* 0x0000006903317220 */ /* 0x040fe20000410000 */
[----:B------:R-:W2:Y:S01]  /*8060*/  MUFU.EX2 R132, R132 ;  /* 0x0000008400847308 */ /* 0x000ea20000000800 */
[C---:B------:R-:W-:Y:S02]  /*8070*/  FMUL.FTZ R32, R3.reuse, R92 ;  /* 0x0000005c03207220 */ /* 0x040fe40000410000 */
[--C-:B------:R-:W-:Y:S02]  /*8080*/  FFMA.FTZ R92, R112, c[0x0][0x2d0], -R134.reuse ;  /* 0x0000b400705c7a23 */ /* 0x100fe40000010886 */
[C---:B-1----:R-:W-:Y:S02]  /*8090*/  FMUL.FTZ R7, R2.reuse, R115 ;  /* 0x0000007302077220 */ /* 0x042fe40000410000 */
[C---:B------:R-:W-:Y:S02]  /*80a0*/  FMUL.FTZ R6, R2.reuse, R114 ;  /* 0x0000007202067220 */ /* 0x040fe40000410000 */
[C---:B------:R-:W-:Y:S01]  /*80b0*/  FMUL.FTZ R10, R2.reuse, R70 ;  /* 0x00000046020a7220 */ /* 0x040fe20000410000 */
[----:B------:R-:W-:Y:S01]  /*80c0*/  MUFU.EX2 R131, R131 ;  /* 0x0000008300837308 */ /* 0x000fe20000000800 */
[C---:B------:R-:W-:Y:S02]  /*80d0*/  FMUL.FTZ R11, R2.reuse, R71 ;  /* 0x00000047020b7220 */ /* 0x040fe40000410000 */
[----:B------:R-:W-:Y:S01]  /*80e0*/  IMAD.MOV.U32 R115, RZ, RZ, R29 ;  /* 0x000000ffff737224 */ /* 0x000fe200078e001d */
[----:B------:R-:W-:Y:S01]  /*80f0*/  LDSM.16.MT88.4 R68, [R210+0x3100] ;  /* 0x00310000d244783b */ /* 0x000fe20000004200 */
[C---:B------:R-:W-:Y:S02]  /*8100*/  FMUL.FTZ R18, R2.reuse, R78 ;  /* 0x0000004e02127220 */ /* 0x040fe40000410000 */
[C---:B------:R-:W-:Y:S02]  /*8110*/  FMUL.FTZ R19, R2.reuse, R79 ;  /* 0x0000004f02137220 */ /* 0x040fe40000410000 */
[C---:B------:R-:W-:Y:S01]  /*8120*/  FMUL.FTZ R26, R2.reuse, R86 ;  /* 0x00000056021a7220 */ /* 0x040fe20000410000 */
[----:B------:R-:W1:Y:S01]  /*8130*/  MUFU.EX2 R130, R130 ;  /* 0x0000008200827308 */ /* 0x000e620000000800 */
[C---:B------:R-:W-:Y:S01]  /*8140*/  FMUL.FTZ R27, R2.reuse, R87 ;  /* 0x00000057021b7220 */ /* 0x040fe20000410000 */
[----:B------:R-:W4:Y:S01]  /*8150*/  LDSM.16.MT88.4 R28, [R209+0x100] ;  /* 0x00010000d11c783b */ /* 0x000f220000004200 */
[----:B------:R-:W-:Y:S01]  /*8160*/  FMUL.FTZ R34, R2, R94 ;  /* 0x0000005e02227220 */ /* 0x000fe20000410000 */
[----:B--2---:R-:W-:Y:S01]  /*8170*/  F2FP.BF16.PACK_AB R121, R132, R133 ;  /* 0x000000858479723e */ /* 0x004fe200000010ff */
[C---:B------:R-:W-:Y:S02]  /*8180*/  FMUL.FTZ R35, R2.reuse, R95 ;  /* 0x0000005f02237220 */ /* 0x040fe40000410000 */
[C---:B------:R-:W-:Y:S02]  /*8190*/  FMUL.FTZ R42, R2.reuse, R102 ;  /* 0x00000066022a7220 */ /* 0x040fe40000410000 */
[C---:B------:R-:W-:Y:S01]  /*81a0*/  FMUL.FTZ R43, R2.reuse, R103 ;  /* 0x00000067022b7220 */ /* 0x040fe20000410000 */
[----:B------:R-:W-:Y:S01]  /*81b0*/  LDSM.16.MT88.4 R84, [R209+0x900] ;  /* 0x00090000d154783b */ /* 0x000fe20000004200 */
[C---:B------:R-:W-:Y:S01]  /*81c0*/  FMUL.FTZ R50, R2.reuse, R106 ;  /* 0x0000006a02327220 */ /* 0x040fe20000410000 */
[----:B------:R-:W-:Y:S01]  /*81d0*/  MUFU.EX2 R137, R137 ;  /* 0x0000008900897308 */ /* 0x000fe20000000800 */
[----:B------:R-:W-:Y:S02]  /*81e0*/  FMUL.FTZ R51, R2, R107 ;  /* 0x0000006b02337220 */ /* 0x000fe40000410000 */
[----:B------:R-:W-:Y:S02]  /*81f0*/  IMAD.MOV.U32 R114, RZ, RZ, R33 ;  /* 0x000000ffff727224 */ /* 0x000fe400078e0021 */
[----:B------:R-:W-:Y:S02]  /*8200*/  FMUL.FTZ R33, R3, R93 ;  /* 0x0000005d03217220 */ /* 0x000fe40000410000 */
[--C-:B------:R-:W-:Y:S02]  /*8210*/  FFMA.FTZ R93, R113, c[0x0][0x2d0], -R134.reuse ;  /* 0x0000b400715d7a23 */ /* 0x100fe40000010886 */
[C---:B------:R-:W-:Y:S01]  /*8220*/  FMUL.FTZ R40, R3.reuse, R100 ;  /* 0x0000006403287220 */ /* 0x040fe20000410000 */
[----:B------:R-:W2:Y:S01]  /*8230*/  MUFU.EX2 R140, R140 ;  /* 0x0000008c008c7308 */ /* 0x000ea20000000800 */
[C---:B------:R-:W-:Y:S01]  /*8240*/  FMUL.FTZ R52, R3.reuse, R52 ;  /* 0x0000003403347220 */ /* 0x040fe20000410000 */
[----:B-1----:R-:W-:Y:S01]  /*8250*/  F2FP.BF16.PACK_AB R123, R130, R131 ;  /* 0x00000083827b723e */ /* 0x002fe200000010ff */
[C---:B------:R-:W-:Y:S02]  /*8260*/  FMUL.FTZ R53, R3.reuse, R53 ;  /* 0x0000003503357220 */ /* 0x040fe40000410000 */
[C---:B------:R-:W-:Y:S02]  /*8270*/  FMUL.FTZ R54, R2.reuse, R54 ;  /* 0x0000003602367220 */ /* 0x040fe40000410000 */
[C---:B------:R-:W-:Y:S02]  /*8280*/  FMUL.FTZ R55, R2.reuse, R55 ;  /* 0x0000003702377220 */ /* 0x040fe40000410000 */
[C---:B---3--:R-:W-:Y:S01]  /*8290*/  HMMA.16816.F32.BF16 R4, R120.reuse, R12, R4 ;  /* 0x0000000c7804723c */ /* 0x048fe20000041804 */
[----:B------:R-:W-:Y:S04]  /*82a0*/  MUFU.EX2 R100, R93 ;  /* 0x0000005d00647308 */ /* 0x000fe80000000800 */
[C---:B------:R-:W-:Y:S02]  /*82b0*/  FMUL.FTZ R56, R3.reuse, R56 ;  /* 0x0000003803387220 */ /* 0x040fe40000410000 */
[C---:B------:R-:W-:Y:S01]  /*82c0*/  FMUL.FTZ R12, R3.reuse, R72 ;  /* 0x00000048030c7220 */ /* 0x040fe20000410000 */
[C---:B------:R-:W-:Y:S03]  /*82d0*/  HMMA.16816.F32.BF16 R8, R120.reuse, R14, R8 ;  /* 0x0000000e7808723c */ /* 0x040fe60000041808 */
[----:B------:R-:W-:Y:S01]  /*82e0*/  MUFU.EX2 R143, R143 ;  /* 0x0000008f008f7308 */ /* 0x000fe20000000800 */
[C---:B------:R-:W-:Y:S02]  /*82f0*/  FMUL.FTZ R13, R3.reuse, R73 ;  /* 0x00000049030d7220 */ /* 0x040fe40000410000 */
[C---:B------:R-:W-:Y:S02]  /*8300*/  FMUL.FTZ R57, R3.reuse, R57 ;  /* 0x0000003903397220 */ /* 0x040fe40000410000 */
[C---:B------:R-:W-:Y:S04]  /*8310*/  FMUL.FTZ R14, R2.reuse, R74 ;  /* 0x0000004a020e7220 */ /* 0x040fe80000410000 */
[C---:B------:R-:W-:Y:S01]  /*8320*/  FMUL.FTZ R15, R2.reuse, R75 ;  /* 0x0000004b020f7220 */ /* 0x040fe20000410000 */
[----:B------:R-:W-:Y:S01]  /*8330*/  MUFU.EX2 R159, R159 ;  /* 0x0000009f009f7308 */ /* 0x000fe20000000800 */
[----:B------:R-:W1:Y:S01]  /*8340*/  LDSM.16.MT88.4 R72, [R209+0x3100] ;  /* 0x00310000d148783b */ /* 0x000e620000004200 */
[C---:B------:R-:W-:Y:S02]  /*8350*/  FMUL.FTZ R58, R2.reuse, R58 ;  /* 0x0000003a023a7220 */ /* 0x040fe40000410000 */
[C---:B------:R-:W-:Y:S02]  /*8360*/  FMUL.FTZ R59, R2.reuse, R59 ;  /* 0x0000003b023b7220 */ /* 0x040fe40000410000 */
        /* <DEDUP_REMOVED lines=11> */
[----:B------:R-:W-:Y:S01]  /*8420*/  LDSM.16.MT88.4 R80, [R212+0x900] ;  /* 0x00090000d450783b */ /* 0x000fe20000004200 */
[C---:B------:R-:W-:Y:S02]  /*8430*/  FMUL.FTZ R63, R2.reuse, R63 ;  /* 0x0000003f023f7220 */ /* 0x040fe40000410000 */
[C---:B------:R-:W-:Y:S01]  /*8440*/  FMUL.FTZ R64, R3.reuse, R64 ;  /* 0x0000004003407220 */ /* 0x040fe20000410000 */
[----:B------:R-:W-:Y:S01]  /*8450*/  MUFU.EX2 R165, R165 ;  /* 0x000000a500a57308 */ /* 0x000fe20000000800 */
[C---:B----4-:R-:W-:Y:S03]  /*8460*/  HMMA.16816.F32.BF16 R20, R120.reuse, R28, R20 ;  /* 0x0000001c7814723c */ /* 0x050fe60000041814 */
[C---:B------:R-:W-:Y:S02]  /*8470*/  FMUL.FTZ R65, R3.reuse, R65 ;  /* 0x0000004103417220 */ /* 0x040fe40000410000 */
[C---:B------:R-:W-:Y:S02]  /*8480*/  FMUL.FTZ R66, R2.reuse, R66 ;  /* 0x0000004202427220 */ /* 0x040fe40000410000 */
[C---:B------:R-:W-:Y:S01]  /*8490*/  FMUL.FTZ R28, R3.reuse, R88 ;  /* 0x00000058031c7220 */ /* 0x040fe20000410000 */
[C---:B------:R-:W-:Y:S01]  /*84a0*/  HMMA.16816.F32.BF16 R24, R120.reuse, R30, R24 ;  /* 0x0000001e7818723c */ /* 0x040fe20000041818 */
[----:B------:R-:W-:Y:S03]  /*84b0*/  MUFU.EX2 R164, R164 ;  /* 0x000000a400a47308 */ /* 0x000fe60000000800 */
[----:B------:R-:W-:Y:S02]  /*84c0*/  FMUL.FTZ R29, R3, R89 ;  /* 0x00000059031d7220 */ /* 0x000fe40000410000 */
[C---:B------:R-:W-:Y:S02]  /*84d0*/  FMUL.FTZ R67, R2.reuse, R67 ;  /* 0x0000004302437220 */ /* 0x040fe40000410000 */
[C---:B------:R-:W-:Y:S03]  /*84e0*/  FMUL.FTZ R30, R2.reuse, R90 ;  /* 0x0000005a021e7220 */ /* 0x040fe60000410000 */
[----:B------:R-:W-:Y:S01]  /*84f0*/  MUFU.EX2 R166, R166 ;  /* 0x000000a600a67308 */ /* 0x000fe20000000800 */
[----:B------:R-:W-:Y:S02]  /*8500*/  FMUL.FTZ R31, R2, R91 ;  /* 0x0000005b021f7220 */ /* 0x000fe40000410000 */
[----:B------:R-:W-:Y:S01]  /*8510*/  LDSM.16.MT88.4 R88, [R208+0x900] ;  /* 0x00090000d058783b */ /* 0x000fe20000004200 */
[--C-:B------:R-:W-:Y:S02]  /*8520*/  FFMA.FTZ R167, R167, c[0x0][0x2d0], -R134.reuse ;  /* 0x0000b400a7a77a23 */ /* 0x100fe40000010886 */
[--C-:B------:R-:W-:Y:S02]  /*8530*/  FFMA.FTZ R252, R252, c[0x0][0x2d0], -R134.reuse ;  /* 0x0000b400fcfc7a23 */ /* 0x100fe40000010886 */
[C---:B------:R-:W-:Y:S02]  /*8540*/  HMMA.16816.F32.BF16 R28, R120.reuse, R36, R28 ;  /* 0x00000024781c723c */ /* 0x040fe4000004181c */
[----:B------:R-:W-:Y:S01]  /*8550*/  MUFU.EX2 R167, R167 ;  /* 0x000000a700a77308 */ /* 0x000fe20000000800 */
[--C-:B------:R-:W-:Y:S02]  /*8560*/  FFMA.FTZ R171, R171, c[0x0][0x2d0], -R134.reuse ;  /* 0x0000b400abab7a23 */ /* 0x100fe40000010886 */
[--C-:B------:R-:W-:Y:S02]  /*8570*/  FFMA.FTZ R163, R163, c[0x0][0x2d0], -R134.reuse ;  /* 0x0000b400a3a37a23 */ /* 0x100fe40000010886 */
[C---:B------:R-:W-:Y:S01]  /*8580*/  FMUL.FTZ R37, R3.reuse, R97 ;  /* 0x0000006103257220 */ /* 0x040fe20000410000 */
[C---:B------:R-:W-:Y:S04]  /*8590*/  HMMA.16816.F32.BF16 R32, R120.reuse, R38, R32 ;  /* 0x000000267820723c */ /* 0x040fe80000041820 */
[----:B------:R-:W-:Y:S01]  /*85a0*/  FMUL.FTZ R36, R3, R96 ;  /* 0x0000006003247220 */ /* 0x000fe20000410000 */
[----:B------:R-:W-:Y:S01]  /*85b0*/  MUFU.EX2 R169, R169 ;  /* 0x000000a900a97308 */ /* 0x000fe20000000800 */
[--C-:B------:R-:W-:Y:S02]  /*85c0*/  FFMA.FTZ R157, R157, c[0x0][0x2d0], -R134.reuse ;  /* 0x0000b4009d9d7a23 */ /* 0x100fe40000010886 */
[C---:B------:R-:W-:Y:S04]  /*85d0*/  FMUL.FTZ R38, R2.reuse, R98 ;  /* 0x0000006202267220 */ /* 0x040fe80000410000 */
[----:B------:R-:W-:Y:S02]  /*85e0*/  FMUL.FTZ R39, R2, R99 ;  /* 0x0000006302277220 */ /* 0x000fe40000410000 */
[--C-:B------:R-:W-:Y:S01]  /*85f0*/  FFMA.FTZ R155, R155, c[0x0][0x2d0], -R134.reuse ;  /* 0x0000b4009b9b7a23 */ /* 0x100fe20000010886 */
[----:B------:R3:W-:Y:S01]  /*8600*/  MUFU.EX2 R96, R92 ;  /* 0x0000005c00607308 */ /* 0x0007e20000000800 */
[--C-:B------:R-:W-:Y:S02]  /*8610*/  FFMA.FTZ R153, R153, c[0x0][0x2d0], -R134.reuse ;  /* 0x0000b40099997a23 */ /* 0x100fe40000010886 */
[--C-:B------:R-:W-:Y:S01]  /*8620*/  FFMA.FTZ R139, R139, c[0x0][0x2d0], -R134.reuse ;  /* 0x0000b4008b8b7a23 */ /* 0x100fe20000010886 */
[C---:B------:R-:W-:Y:S03]  /*8630*/  HMMA.16816.F32.BF16 R36, R120.reuse, R44, R36 ;  /* 0x0000002c7824723c */ /* 0x040fe60000041824 */
[--C-:B------:R-:W-:Y:S02]  /*8640*/  FFMA.FTZ R135, R135, c[0x0][0x2d0], -R134.reuse ;  /* 0x0000b40087877a23 */ /* 0x100fe40000010886 */
[--C-:B------:R-:W-:Y:S01]  /*8650*/  FFMA.FTZ R160, R160, c[0x0][0x2d0], -R151.reuse ;  /* 0x0000b400a0a07a23 */ /* 0x100fe20000010897 */
[----:B------:R-:W-:Y:S01]  /*8660*/  MUFU.EX2 R168, R168 ;  /* 0x000000a800a87308 */ /* 0x000fe20000000800 */
[C---:B------:R-:W-:Y:S01]  /*8670*/  FMUL.FTZ R45, R3.reuse, R109 ;  /* 0x0000006d032d7220 */ /* 0x040fe20000410000 */
[C---:B------:R-:W-:Y:S04]  /*8680*/  HMMA.16816.F32.BF16 R40, R120.reuse, R46, R40 ;  /* 0x0000002e7828723c */ /* 0x040fe80000041828 */
[--C-:B------:R-:W-:Y:S02]  /*8690*/  FFMA.FTZ R109, R76, c[0x0][0x2d0], -R134.reuse ;  /* 0x0000b4004c6d7a23 */ /* 0x100fe40000010886 */
[----:B------:R-:W4:Y:S01]  /*86a0*/  LDSM.16.MT88.4 R76, [R208+0x3100] ;  /* 0x00310000d04c783b */ /* 0x000f220000004200 */
[C---:B------:R-:W-:Y:S01]  /*86b0*/  FMUL.FTZ R44, R3.reuse, R108 ;  /* 0x0000006c032c7220 */ /* 0x040fe20000410000 */
[----:B------:R-:W-:Y:S01]  /*86c0*/  MUFU.EX2 R170, R170 ;  /* 0x000000aa00aa7308 */ /* 0x000fe20000000800 */
[C---:B------:R-:W-:Y:S03]  /*86d0*/  FMUL.FTZ R46, R2.reuse, R110 ;  /* 0x0000006e022e7220 */ /* 0x040fe60000410000 */
[----:B------:R-:W-:Y:S02]  /*86e0*/  FMUL.FTZ R47, R2, R111 ;  /* 0x0000006f022f7220 */ /* 0x000fe40000410000 */
[----:B---3--:R-:W-:Y:S01]  /*86f0*/  LDSM.16.MT88.4 R92, [R208+0x4900] ;  /* 0x00490000d05c783b */ /* 0x008fe20000004200 */
[--C-:B------:R-:W-:Y:S02]  /*8700*/  FFMA.FTZ R108, R48, c[0x0][0x2d0], -R151.reuse ;  /* 0x0000b400306c7a23 */ /* 0x100fe40000010897 */
[----:B------:R-:W-:Y:S01]  /*8710*/  FMUL.FTZ R48, R3, R104 ;  /* 0x0000006803307220 */ /* 0x000fe20000410000 */
[----:B------:R-:W-:Y:S01]  /*8720*/  MUFU.EX2 R109, R109 ;  /* 0x0000006d006d7308 */ /* 0x000fe20000000800 */
[C---:B------:R-:W-:Y:S03]  /*8730*/  HMMA.16816.F32.BF16 R44, R120.reuse, R68, R44 ;  /* 0x00000044782c723c */ /* 0x040fe6000004182c */
[----:B------:R-:W-:Y:S01]  /*8740*/  LDSM.16.MT88.4 R104, [R212+0x5900] ;  /* 0x00590000d468783b */ /* 0x000fe20000004200 */
[--C-:B------:R-:W-:Y:S02]  /*8750*/  FFMA.FTZ R110, R115, c[0x0][0x2d0], -R134.reuse ;  /* 0x0000b400736e7a23 */ /* 0x100fe40000010886 */
[--C-:B------:R-:W-:Y:S01]  /*8760*/  FFMA.FTZ R111, R148, c[0x0][0x2d0], -R134.reuse ;  /* 0x0000b400946f7a23 */ /* 0x100fe20000010886 */
[----:B--2---:R-:W-:Y:S01]  /*8770*/  F2FP.BF16.PACK_AB R68, R140, R137 ;  /* 0x000000898c44723e */ /* 0x004fe200000010ff */
[C---:B------:R-:W-:Y:S01]  /*8780*/  HMMA.16816.F32.BF16 R48, R120.reuse, R70, R48 ;  /* 0x000000467830723c */ /* 0x040fe20000041830 */
[----:B------:R-:W2:Y:S03]  /*8790*/  MUFU.EX2 R108, R108 ;  /* 0x0000006c006c7308 */ /* 0x000ea60000000800 */
[--C-:B------:R-:W-:Y:S02]  /*87a0*/  FFMA.FTZ R148, R161, c[0x0][0x2d0], -R134.reuse ;  /* 0x0000b400a1947a23 */ /* 0x100fe40000010886 */
[--C-:B------:R-:W-:Y:S02]  /*87b0*/  FFMA.FTZ R161, R162, c[0x0][0x2d0], -R151.reuse ;  /* 0x0000b400a2a17a23 */ /* 0x100fe40000010897 */
[C---:B-1----:R-:W-:Y:S03]  /*87c0*/  HMMA.16816.F32.BF16 R52, R120.reuse, R72, R52 ;  /* 0x000000487834723c */ /* 0x042fe60000041834 */
[----:B------:R-:W1:Y:S01]  /*87d0*/  MUFU.EX2 R110, R110 ;  /* 0x0000006e006e7308 */ /* 0x000e620000000800 */
[--C-:B------:R-:W-:Y:S02]  /*87e0*/  FFMA.FTZ R162, R114, c[0x0][0x2d0], -R134.reuse ;  /* 0x0000b40072a27a23 */ /* 0x100fe40000010886 */
[--C-:B------:R-:W-:Y:S02]  /*87f0*/  FFMA.FTZ R156, R156, c[0x0][0x2d0], -R151.reuse ;  /* 0x0000b4009c9c7a23 */ /* 0x100fe40000010897 */
[C---:B------:R-:W-:Y:S01]  /*8800*/  HMMA.16816.F32.BF16 R56, R120.reuse, R74, R56 ;  /* 0x0000004a7838723c */ /* 0x040fe20000041838 */
[----:B------:R-:W3:Y:S03]  /*8810*/  LDSM.16.MT88.4 R72, [R210+0x900] ;  /* 0x00090000d248783b */ /* 0x000ee60000004200 */
[--C-:B------:R-:W-:Y:S01]  /*8820*/  FFMA.FTZ R152, R152, c[0x0][0x2d0], -R151.reuse ;  /* 0x0000b40098987a23 */ /* 0x100fe20000010897 */
[----:B------:R-:W-:Y:S01]  /*8830*/  MUFU.EX2 R111, R111 ;  /* 0x0000006f006f7308 */ /* 0x000fe20000000800 */
[--C-:B------:R-:W-:Y:S02]  /*8840*/  FFMA.FTZ R150, R150, c[0x0][0x2d0], -R151.reuse ;  /* 0x0000b40096967a23 */ /* 0x100fe40000010897 */
[C---:B----4-:R-:W-:Y:S04]  /*8850*/  HMMA.16816.F32.BF16 R60, R120.reuse, R76, R60 ;  /* 0x0000004c783c723c */ /* 0x050fe8000004183c */
[----:B--2---:R-:W-:Y:S01]  /*8860*/  F2FP.BF16.PACK_AB R70, R108, R143 ;  /* 0x0000008f6c46723e */ /* 0x004fe200000010ff */
[--C-:B------:R-:W-:Y:S02]  /*8870*/  FFMA.FTZ R142, R142, c[0x0][0x2d0], -R151.reuse ;  /* 0x0000b4008e8e7a23 */ /* 0x100fe40000010897 */
[----:B------:R-:W2:Y:S01]  /*8880*/  MUFU.EX2 R148, R148 ;  /* 0x0000009400947308 */ /* 0x000ea20000000800 */
[----:B------:R-:W-:Y:S01]  /*8890*/  HMMA.16816.F32.BF16 R64, R120, R78, R64 ;  /* 0x0000004e7840723c */ /* 0x000fe20000041840 */
[----:B------:R-:W4:Y:S03]  /*88a0*/  LDSM.16.MT88.4 R76, [R212+0x3900] ;  /* 0x00390000d44c783b */ /* 0x000f260000004200 */
[----:B-1----:R-:W-:Y:S01]  /*88b0*/  F2FP.BF16.PACK_AB R69, R110, R109 ;  /* 0x0000006d6e45723e */ /* 0x002fe200000010ff */
[--C-:B------:R-:W-:Y:S02]  /*88c0*/  FFMA.FTZ R141, R141, c[0x0][0x2d0], -R151.reuse ;  /* 0x0000b4008d8d7a23 */ /* 0x100fe40000010897 */
[--C-:B------:R-:W-:Y:S02]  /*88d0*/  FFMA.FTZ R138, R138, c[0x0][0x2d0], -R151.reuse ;  /* 0x0000b4008a8a7a23 */ /* 0x100fe40000010897 */
[----:B------:R-:W1:Y:S03]  /*88e0*/  MUFU.EX2 R161, R161 ;  /* 0x000000a100a17308 */ /* 0x000e660000000800 */
[----:B------:R-:W-:Y:S02]  /*88f0*/  FFMA.FTZ R151, R136, c[0x0][0x2d0], -R151 ;  /* 0x0000b40088977a23 */ /* 0x000fe40000010897 */
[----:B------:R-:W-:Y:S02]  /*8900*/  FFMA.FTZ R136, R149, c[0x0][0x2d0], -R134 ;  /* 0x0000b40095887a23 */ /* 0x000fe40000010886 */
[----:B------:R-:W-:Y:S02]  /*8910*/  IMAD.MOV.U32 R149, RZ, RZ, R96 ;  /* 0x000000ffff957224 */ /* 0x000fe400078e0060 */
[----:B------:R-:W-:Y:S01]  /*8920*/  FFMA.FTZ R134, R117, c[0x0][0x2d0], -R134 ;  /* 0x0000b40075867a23 */ /* 0x000fe20000010886 */
[----:B------:R-:W5:Y:S01]  /*8930*/  MUFU.EX2 R162, R162 ;  /* 0x000000a200a27308 */ /* 0x000f620000000800 */
[----:B------:R-:W-:Y:S02]  /*8940*/  IMAD.MOV.U32 R117, RZ, RZ, R100 ;  /* 0x000000ffff757224 */ /* 0x000fe400078e0064 */
[----:B------:R-:W-:Y:S01]  /*8950*/  FFMA.FTZ R128, R3, R242, R128 ;  /* 0x000000f203807223 */ /* 0x000fe20000010080 */
[----:B--2---:R-:W-:Y:S01]  /*8960*/  F2FP.BF16.PACK_AB R71, R148, R111 ;  /* 0x0000006f9447723e */ /* 0x004fe200000010ff */
[----:B------:R-:W-:Y:S02]  /*8970*/  FFMA.FTZ R133, R2, R241, R133 ;  /* 0x000000f102857223 */ /* 0x000fe40000010085 */
[----:B------:R-:W-:Y:S02]  /*8980*/  FADD.FTZ R119, R119, R128 ;  /* 0x0000008077777221 */ /* 0x000fe40000010000 */
[----:B------:R-:W-:Y:S01]  /*8990*/  FADD.FTZ R132, R132, R133 ;  /* 0x0000008584847221 */ /* 0x000fe20000010000 */
[----:B------:R-:W-:Y:S01]  /*89a0*/  MUFU.EX2 R252, R252 ;  /* 0x000000fc00fc7308 */ /* 0x000fe20000000800 */
[C---:B------:R-:W-:Y:S05]  /*89b0*/  HMMA.16816.F32.BF16 R4, R68.reuse, R80, R4 ;  /* 0x000000504404723c */ /* 0x040fea0000041804 */
[----:B------:R-:W-:Y:S02]  /*89c0*/  FADD.FTZ R118, R118, R119 ;  /* 0x0000007776767221 */ /* 0x000fe40000010000 */
[----:B------:R-:W-:Y:S01]  /*89d0*/  FADD.FTZ R131, R131, R132 ;  /* 0x0000008483837221 */ /* 0x000fe20000010000 */
[C---:B------:R-:W-:Y:S01]  /*89e0*/  HMMA.16816.F32.BF16 R8, R68.reuse, R82, R8 ;  /* 0x000000524408723c */ /* 0x040fe20000041808 */
[----:B------:R-:W-:Y:S01]  /*89f0*/  LDSM.16.MT88.4 R80, [R209+0x3900] ;  /* 0x00390000d150783b */ /* 0x000fe20000004200 */
[----:B------:R-:W-:Y:S02]  /*8a00*/  MUFU.EX2 R171, R171 ;  /* 0x000000ab00ab7308 */ /* 0x000fe40000000800 */
[----:B------:R-:W-:Y:S02]  /*8a10*/  FADD.FTZ R118, R129, R118 ;  /* 0x0000007681767221 */ /* 0x000fe40000010000 */
[----:B------:R-:W-:Y:S02]  /*8a20*/  FADD.FTZ R130, R130, R131 ;  /* 0x0000008382827221 */ /* 0x000fe40000010000 */
[C---:B---3--:R-:W-:Y:S04]  /*8a30*/  HMMA.16816.F32.BF16 R12, R68.reuse, R72, R12 ;  /* 0x00000048440c723c */ /* 0x048fe8000004180c */
[----:B------:R-:W-:Y:S01]  /*8a40*/  MUFU.EX2 R160, R160 ;  /* 0x000000a000a07308 */ /* 0x000fe20000000800 */
[----:B------:R-:W-:Y:S02]  /*8a50*/  FADD.FTZ R137, R137, R118 ;  /* 0x0000007689897221 */ /* 0x000fe40000010000 */
[----:B------:R-:W-:Y:S01]  /*8a60*/  FADD.FTZ R109, R109, R130 ;  /* 0x000000826d6d7221 */ /* 0x000fe20000010000 */
[C---:B------:R-:W-:Y:S01]  /*8a70*/  HMMA.16816.F32.BF16 R16, R68.reuse, R74, R16 ;  /* 0x0000004a4410723c */ /* 0x040fe20000041810 */
[----:B------:R-:W2:Y:S03]  /*8a80*/  LDSM.16.MT88.4 R72, [R210+0x3900] ;  /* 0x00390000d248783b */ /* 0x000ea60000004200 */
[----:B------:R-:W-:Y:S02]  /*8a90*/  FADD.FTZ R140, R140, R137 ;  /* 0x000000898c8c7221 */ /* 0x000fe40000010000 */
[----:B------:R-:W-:Y:S01]  /*8aa0*/  MUFU.EX2 R156, R156 ;  /* 0x0000009c009c7308 */ /* 0x000fe20000000800 */
[----:B------:R-:W-:Y:S01]  /*8ab0*/  FADD.FTZ R110, R110, R109 ;  /* 0x0000006d6e6e7221 */ /* 0x000fe20000010000 */
[C---:B------:R-:W-:Y:S04]  /*8ac0*/  HMMA.16816.F32.BF16 R20, R68.reuse, R84, R20 ;  /* 0x000000544414723c */ /* 0x040fe80000041814 */
[----:B------:R-:W-:Y:S02]  /*8ad0*/  FADD.FTZ R143, R143, R140 ;  /* 0x0000008c8f8f7221 */ /* 0x000fe40000010000 */
[----:B------:R-:W-:Y:S02]  /*8ae0*/  FADD.FTZ R3, R111, R110 ;  /* 0x0000006e6f037221 */ /* 0x000fe40000010000 */
[C---:B------:R-:W-:Y:S01]  /*8af0*/  HMMA.16816.F32.BF16 R24, R68.reuse, R86, R24 ;  /* 0x000000564418723c */ /* 0x040fe20000041818 */
[----:B------:R-:W3:Y:S01]  /*8b00*/  LDSM.16.MT88.4 R84, [R208+0x3900] ;  /* 0x00390000d054783b */ /* 0x000ee20000004200 */
[----:B------:R-:W-:Y:S02]  /*8b10*/  MUFU.EX2 R152, R152 ;  /* 0x0000009800987308 */ /* 0x000fe40000000800 */
[----:B------:R-:W-:Y:S02]  /*8b20*/  FADD.FTZ R108, R108, R143 ;  /* 0x0000008f6c6c7221 */ /* 0x000fe40000010000 */
[----:B------:R-:W-:Y:S02]  /*8b30*/  FADD.FTZ R3, R148, R3 ;  /* 0x0000000394037221 */ /* 0x000fe40000010000 */
[C---:B------:R-:W-:Y:S04]  /*8b40*/  HMMA.16816.F32.BF16 R28, R68.reuse, R88, R28 ;  /* 0x00000058441c723c */ /* 0x040fe8000004181c */
[----:B------:R-:W-:Y:S04]  /*8b50*/  MUFU.EX2 R150, R150 ;  /* 0x0000009600967308 */ /* 0x000fe80000000800 */
[C---:B------:R-:W-:Y:S01]  /*8b60*/  HMMA.16816.F32.BF16 R32, R68.reuse, R90, R32 ;  /* 0x0000005a4420723c */ /* 0x040fe20000041820 */
[----:B------:R-:W-:Y:S05]  /*8b70*/  LDSM.16.MT88.4 R88, [R208+0x4100] ;  /* 0x00410000d058783b */ /* 0x000fea0000004200 */
[----:B------:R-:W-:Y:S02]  /*8b80*/  MUFU.EX2 R163, R163 ;  /* 0x000000a300a37308 */ /* 0x000fe40000000800 */
[C---:B----4-:R-:W-:Y:S08]  /*8b90*/  HMMA.16816.F32.BF16 R36, R68.reuse, R76, R36 ;  /* 0x0000004c4424723c */ /* 0x050ff00000041824 */
[C---:B------:R-:W-:Y:S01]  /*8ba0*/  HMMA.16816.F32.BF16 R40, R68.reuse, R78, R40 ;  /* 0x0000004e4428723c */ /* 0x040fe20000041828 */
[----:B------:R-:W-:Y:S01]  /*8bb0*/  LDSM.16.MT88.4 R76, [R210+0x1100] ;  /* 0x00110000d24c783b */ /* 0x000fe20000004200 */
[----:B------:R-:W-:Y:S06]  /*8bc0*/  MUFU.EX2 R157, R157 ;  /* 0x0000009d009d7308 */ /* 0x000fec0000000800 */
[C---:B--2---:R-:W-:Y:S04]  /*8bd0*/  HMMA.16816.F32.BF16 R44, R68.reuse, R72, R44 ;  /* 0x00000048442c723c */ /* 0x044fe8000004182c */
[----:B------:R-:W-:Y:S04]  /*8be0*/  MUFU.EX2 R155, R155 ;  /* 0x0000009b009b7308 */ /* 0x000fe80000000800 */
[C---:B------:R-:W-:Y:S01]  /*8bf0*/  HMMA.16816.F32.BF16 R48, R68.reuse, R74, R48 ;  /* 0x0000004a4430723c */ /* 0x040fe20000041830 */
[----:B------:R-:W2:Y:S05]  /*8c00*/  LDSM.16.MT88.4 R72, [R212+0x1100] ;  /* 0x00110000d448783b */ /* 0x000eaa0000004200 */
[----:B------:R-:W-:Y:S02]  /*8c10*/  MUFU.EX2 R153, R153 ;  /* 0x0000009900997308 */ /* 0x000fe40000000800 */
[C---:B------:R-:W-:Y:S08]  /*8c20*/  HMMA.16816.F32.BF16 R52, R68.reuse, R80, R52 ;  /* 0x000000504434723c */ /* 0x040ff00000041834 */
[C---:B------:R-:W-:Y:S01]  /*8c30*/  HMMA.16816.F32.BF16 R56, R68.reuse, R82, R56 ;  /* 0x000000524438723c */ /* 0x040fe20000041838 */
[----:B------:R-:W4:Y:S01]  /*8c40*/  LDSM.16.MT88.4 R80, [R209+0x1100] ;  /* 0x00110000d150783b */ /* 0x000f220000004200 */
[----:B------:R-:W-:Y:S06]  /*8c50*/  MUFU.EX2 R142, R142 ;  /* 0x0000008e008e7308 */ /* 0x000fec0000000800 */
[C---:B---3--:R-:W-:Y:S04]  /*8c60*/  HMMA.16816.F32.BF16 R60, R68.reuse, R84, R60 ;  /* 0x00000054443c723c */ /* 0x048fe8000004183c */
[----:B------:R-:W3:Y:S04]  /*8c70*/  MUFU.EX2 R141, R141 ;  /* 0x0000008d008d7308 */ /* 0x000ee80000000800 */
[----:B------:R-:W-:Y:S01]  /*8c80*/  HMMA.16816.F32.BF16 R64, R68, R86, R64 ;  /* 0x000000564440723c */ /* 0x000fe20000041840 */
[----:B------:R-:W4:Y:S05]  /*8c90*/  LDSM.16.MT88.4 R84, [R208+0x1100] ;  /* 0x00110000d054783b */ /* 0x000f2a0000004200 */
[----:B------:R-:W-:Y:S01]  /*8ca0*/  MUFU.EX2 R138, R138 ;  /* 0x0000008a008a7308 */ /* 0x000fe20000000800 */
[----:B------:R-:W-:Y:S01]  /*8cb0*/  F2FP.BF16.PACK_AB R68, R154, R159 ;  /* 0x0000009f9a44723e */ /* 0x000fe200000010ff */
[----:B------:R-:W-:Y:S01]  /*8cc0*/  FADD.FTZ R159, R159, R108 ;  /* 0x0000006c9f9f7221 */ /* 0x000fe20000010000 */
[----:B-1----:R-:W-:Y:S03]  /*8cd0*/  F2FP.BF16.PACK_AB R70, R161, R158 ;  /* 0x0000009ea146723e */ /* 0x002fe600000010ff */
[----:B-----5:R-:W-:Y:S01]  /*8ce0*/  F2FP.BF16.PACK_AB R69, R165, R162 ;  /* 0x000000a2a545723e */ /* 0x020fe200000010ff */
[----:B------:R-:W-:Y:S01]  /*8cf0*/  FADD.FTZ R162, R162, R3 ;  /* 0x00000003a2a27221 */ /* 0x000fe20000010000 */
[----:B------:R-:W-:Y:S01]  /*8d00*/  F2FP.BF16.PACK_AB R71, R167, R164 ;  /* 0x000000a4a747723e */ /* 0x000fe200000010ff */
[----:B------:R-:W-:Y:S01]  /*8d10*/  FADD.FTZ R159, R154, R159 ;  /* 0x0000009f9a9f7221 */ /* 0x000fe20000010000 */
[----:B------:R-:W1:Y:S01]  /*8d20*/  MUFU.EX2 R151, R151 ;  /* 0x0000009700977308 */ /* 0x000e620000000800 */
[----:B------:R-:W-:Y:S02]  /*8d30*/  FADD.FTZ R165, R165, R162 ;  /* 0x000000a2a5a57221 */ /* 0x000fe40000010000 */
[----:B------:R-:W-:Y:S01]  /*8d40*/  FADD.FTZ R158, R158, R159 ;  /* 0x0000009f9e9e7221 */ /* 0x000fe20000010000 */
[----:B---3--:R-:W-:Y:S01]  /*8d50*/  F2FP.BF16.PACK_AB R120, R141, R142 ;  /* 0x0000008e8d78723e */ /* 0x008fe200000010ff */
[C---:B--2---:R-:W-:Y:S03]  /*8d60*/  HMMA.16816.F32.BF16 R4, R68.reuse, R72, R4 ;  /* 0x000000484404723c */ /* 0x044fe60000041804 */
[----:B------:R-:W-:Y:S02]  /*8d70*/  FADD.FTZ R164, R164, R165 ;  /* 0x000000a5a4a47221 */ /* 0x000fe40000010000 */
[----:B------:R-:W-:Y:S01]  /*8d80*/  MUFU.EX2 R136, R136 ;  /* 0x0000008800887308 */ /* 0x000fe20000000800 */
[----:B------:R-:W-:Y:S02]  /*8d90*/  FADD.FTZ R161, R161, R158 ;  /* 0x0000009ea1a17221 */ /* 0x000fe40000010000 */
[C---:B------:R-:W-:Y:S01]  /*8da0*/  HMMA.16816.F32.BF16 R8, R68.reuse, R74, R8 ;  /* 0x0000004a4408723c */ /* 0x040fe20000041808 */
[----:B------:R-:W2:Y:S03]  /*8db0*/  LDSM.16.MT88.4 R72, [R212+0x4100] ;  /* 0x00410000d448783b */ /* 0x000ea60000004200 */
[----:B------:R-:W-:Y:S03]  /*8dc0*/  FADD.FTZ R167, R167, R164 ;  /* 0x000000a4a7a77221 */ /* 0x000fe60000010000 */
[----:B------:R-:W3:Y:S01]  /*8dd0*/  MUFU.EX2 R139, R139 ;  /* 0x0000008b008b7308 */ /* 0x000ee20000000800 */
[C---:B------:R-:W-:Y:S04]  /*8de0*/  HMMA.16816.F32.BF16 R12, R68.reuse, R76, R12 ;  /* 0x0000004c440c723c */ /* 0x040fe8000004180c */
[----:B-1----:R-:W-:Y:S01]  /*8df0*/  F2FP.BF16.PACK_AB R122, R151, R138 ;  /* 0x0000008a977a723e */ /* 0x002fe200000010ff */
[----:B------:R-:W-:Y:S03]  /*8e00*/  FADD.FTZ R3, R117, R167 ;  /* 0x000000a775037221 */ /* 0x000fe60000010000 */
[C---:B------:R-:W-:Y:S01]  /*8e10*/  HMMA.16816.F32.BF16 R16, R68.reuse, R78, R16 ;  /* 0x0000004e4410723c */ /* 0x040fe20000041810 */
[----:B------:R-:W1:Y:S01]  /*8e20*/  LDSM.16.MT88.4 R76, [R210+0x4100] ;  /* 0x00410000d24c783b */ /* 0x000e620000004200 */
[----:B------:R-:W-:Y:S02]  /*8e30*/  MUFU.EX2 R135, R135 ;  /* 0x0000008700877308 */ /* 0x000fe40000000800 */
[----:B------:R-:W-:Y:S04]  /*8e40*/  FADD.FTZ R3, R149, R3 ;  /* 0x0000000395037221 */ /* 0x000fe80000010000 */
[C---:B----4-:R-:W-:Y:S04]  /*8e50*/  HMMA.16816.F32.BF16 R20, R68.reuse, R80, R20 ;  /* 0x000000504414723c */ /* 0x050fe80000041814 */
[----:B------:R-:W4:Y:S01]  /*8e60*/  MUFU.EX2 R134, R134 ;  /* 0x0000008600867308 */ /* 0x000f220000000800 */
[----:B------:R-:W-:Y:S01]  /*8e70*/  FADD.FTZ R2, R252, R3 ;  /* 0x00000003fc027221 */ /* 0x000fe20000010000 */
[----:B---3--:R-:W-:Y:S02]  /*8e80*/  F2FP.BF16.PACK_AB R121, R139, R136 ;  /* 0x000000888b79723e */ /* 0x008fe400000010ff */
[C---:B------:R-:W-:Y:S01]  /*8e90*/  HMMA.16816.F32.BF16 R24, R68.reuse, R82, R24 ;  /* 0x000000524418723c */ /* 0x040fe20000041818 */
[----:B------:R-:W3:Y:S03]  /*8ea0*/  LDSM.16.MT88.4 R80, [R209+0x4100] ;  /* 0x00410000d150783b */ /* 0x000ee60000004200 */
[----:B------:R-:W-:Y:S04]  /*8eb0*/  FADD.FTZ R2, R171, R2 ;  /* 0x00000002ab027221 */ /* 0x000fe80000010000 */
[C---:B------:R-:W-:Y:S04]  /*8ec0*/  HMMA.16816.F32.BF16 R28, R68.reuse, R84, R28 ;  /* 0x00000054441c723c */ /* 0x040fe8000004181c */
[----:B------:R-:W-:Y:S04]  /*8ed0*/  FADD.FTZ R2, R163, R2 ;  /* 0x00000002a3027221 */ /* 0x000fe80000010000 */
[C---:B------:R-:W-:Y:S01]  /*8ee0*/  HMMA.16816.F32.BF16 R32, R68.reuse, R86, R32 ;  /* 0x000000564420723c */ /* 0x040fe20000041820 */
[----:B------:R-:W5:Y:S03]  /*8ef0*/  LDSM.16.MT88.4 R84, [R212+0x1900] ;  /* 0x00190000d454783b */ /* 0x000f660000004200 */
[----:B----4-:R-:W-:Y:S01]  /*8f00*/  F2FP.BF16.PACK_AB R123, R134, R135 ;  /* 0x00000087867b723e */ /* 0x010fe200000010ff */
[----:B------:R-:W-:Y:S03]  /*8f10*/  FADD.FTZ R2, R157, R2 ;  /* 0x000000029d027221 */ /* 0x000fe60000010000 */
[C---:B--2---:R-:W-:Y:S04]  /*8f20*/  HMMA.16816.F32.BF16 R36, R68.reuse, R72, R36 ;  /* 0x000000484424723c */ /* 0x044fe80000041824 */
[----:B------:R-:W-:Y:S04]  /*8f30*/  FADD.FTZ R2, R155, R2 ;  /* 0x000000029b027221 */ /* 0x000fe80000010000 */
        /* <DEDUP_REMOVED lines=9> */
[----:B------:R-:W-:Y:S01]  /*8fd0*/  HMMA.16816.F32.BF16 R64, R68, R90, R64 ;  /* 0x0000005a4440723c */ /* 0x000fe20000041840 */
[----:B------:R-:W-:Y:S06]  /*8fe0*/  LDSM.16.MT88.4 R88, [R209+0x4900] ;  /* 0x00490000d158783b */ /* 0x000fec0000004200 */
[----:B------:R-:W-:Y:S02]  /*8ff0*/  F2FP.BF16.PACK_AB R69, R96, R100 ;  /* 0x000000646045723e */ /* 0x000fe400000010ff */
[----:B------:R-:W-:Y:S01]  /*9000*/  F2FP.BF16.PACK_AB R68, R169, R166 ;  /* 0x000000a6a944723e */ /* 0x000fe200000010ff */
[----:B------:R-:W-:Y:S02]  /*9010*/  LDSM.16.MT88.4 R96, [R209+0x2900] ;  /* 0x00290000d160783b */ /* 0x000fe40000004200 */
[----:B------:R-:W-:Y:S01]  /*9020*/  F2FP.BF16.PACK_AB R70, R170, R168 ;  /* 0x000000a8aa46723e */ /* 0x000fe200000010ff */
[----:B------:R-:W-:Y:S01]  /*9030*/  FADD.FTZ R166, R166, R161 ;  /* 0x000000a1a6a67221 */ /* 0x000fe20000010000 */
[----:B------:R-:W-:Y:S04]  /*9040*/  F2FP.BF16.PACK_AB R71, R171, R252 ;  /* 0x000000fcab47723e */ /* 0x000fe800000010ff */
[----:B------:R-:W-:Y:S03]  /*9050*/  LDSM.16.MT88.4 R100, [R208+0x2900] ;  /* 0x00290000d064783b */ /* 0x000fe60000004200 */
[C---:B-----5:R-:W-:Y:S08]  /*9060*/  HMMA.16816.F32.BF16 R4, R68.reuse, R84, R4 ;  /* 0x000000544404723c */ /* 0x060ff00000041804 */
[C---:B------:R-:W-:Y:S01]  /*9070*/  HMMA.16816.F32.BF16 R8, R68.reuse, R86, R8 ;  /* 0x000000564408723c */ /* 0x040fe20000041808 */
[----:B------:R-:W4:Y:S07]  /*9080*/  LDSM.16.MT88.4 R84, [R212+0x4900] ;  /* 0x00490000d454783b */ /* 0x000f2e0000004200 */
        /* <DEDUP_REMOVED lines=9> */
[C---:B----4-:R-:W-:Y:S08]  /*9120*/  HMMA.16816.F32.BF16 R36, R68.reuse, R84, R36 ;  /* 0x000000544424723c */ /* 0x050ff00000041824 */
[C---:B------:R-:W-:Y:S01]  /*9130*/  HMMA.16816.F32.BF16 R40, R68.reuse, R86, R40 ;  /* 0x000000564428723c */ /* 0x040fe20000041828 */
[----:B------:R-:W-:Y:S07]  /*9140*/  LDSM.16.MT88.4 R84, [R208+0x2100] ;  /* 0x00210000d054783b */ /* 0x000fee0000004200 */
[C---:B--2---:R-:W-:Y:S08]  /*9150*/  HMMA.16816.F32.BF16 R44, R68.reuse, R72, R44 ;  /* 0x00000048442c723c */ /* 0x044ff0000004182c */
[C---:B------:R-:W-:Y:S01]  /*9160*/  HMMA.16816.F32.BF16 R48, R68.reuse, R74, R48 ;  /* 0x0000004a4430723c */ /* 0x040fe20000041830 */
[----:B------:R-:W2:Y:S07]  /*9170*/  LDSM.16.MT88.4 R72, [R209+0x2100] ;  /* 0x00210000d148783b */ /* 0x000eae0000004200 */
[C---:B------:R-:W-:Y:S08]  /*9180*/  HMMA.16816.F32.BF16 R52, R68.reuse, R88, R52 ;  /* 0x000000584434723c */ /* 0x040ff00000041834 */
[C---:B------:R-:W-:Y:S01]  /*9190*/  HMMA.16816.F32.BF16 R56, R68.reuse, R90, R56 ;  /* 0x0000005a4438723c */ /* 0x040fe20000041838 */
[----:B------:R-:W-:Y:S07]  /*91a0*/  LDSM.16.MT88.4 R88, [R209+0x5100] ;  /* 0x00510000d158783b */ /* 0x000fee0000004200 */
[C---:B------:R-:W-:Y:S08]  /*91b0*/  HMMA.16816.F32.BF16 R60, R68.reuse, R92, R60 ;  /* 0x0000005c443c723c */ /* 0x040ff0000004183c */
[----:B------:R-:W-:Y:S01]  /*91c0*/  HMMA.16816.F32.BF16 R64, R68, R94, R64 ;  /* 0x0000005e4440723c */ /* 0x000fe20000041840 */
[----:B------:R-:W-:Y:S06]  /*91d0*/  LDSM.16.MT88.4 R92, [R210+0x2900] ;  /* 0x00290000d25c783b */ /* 0x000fec0000004200 */
[----:B------:R-:W-:Y:S02]  /*91e0*/  F2FP.BF16.PACK_AB R68, R156, R160 ;  /* 0x000000a09c44723e */ /* 0x000fe400000010ff */
[----:B------:R-:W-:Y:S03]  /*91f0*/  F2FP.BF16.PACK_AB R70, R150, R152 ;  /* 0x000000989646723e */ /* 0x000fe600000010ff */
[----:B------:R-:W-:Y:S02]  /*9200*/  F2FP.BF16.PACK_AB R69, R157, R163 ;  /* 0x000000a39d45723e */ /* 0x000fe400000010ff */
[C---:B------:R-:W-:Y:S01]  /*9210*/  F2FP.BF16.PACK_AB R71, R153.reuse, R155 ;  /* 0x0000009b9947723e */ /* 0x040fe200000010ff */
[----:B------:R-:W-:Y:S02]  /*9220*/  FADD.FTZ R153, R153, R2 ;  /* 0x0000000299997221 */ /* 0x000fe40000010000 */
[----:B------:R-:W-:Y:S02]  /*9230*/  IMAD.MOV.U32 R2, RZ, RZ, R116 ;  /* 0x000000ffff027224 */ /* 0x000fe400078e0074 */
[----:B------:R-:W-:Y:S02]  /*9240*/  FADD.FTZ R136, R136, R153 ;  /* 0x0000009988887221 */ /* 0x000fe40000010000 */
[C---:B-1----:R-:W-:Y:S03]  /*9250*/  HMMA.16816.F32.BF16 R4, R68.reuse, R76, R4 ;  /* 0x0000004c4404723c */ /* 0x042fe60000041804 */
[----:B------:R-:W-:Y:S04]  /*9260*/  FADD.FTZ R136, R139, R136 ;  /* 0x000000888b887221 */ /* 0x000fe80000010000 */
[----:B------:R-:W-:Y:S01]  /*9270*/  FADD.FTZ R135, R135, R136 ;  /* 0x0000008887877221 */ /* 0x000fe20000010000 */
[C---:B------:R-:W-:Y:S01]  /*9280*/  HMMA.16816.F32.BF16 R8, R68.reuse, R78, R8 ;  /* 0x0000004e4408723c */ /* 0x040fe20000041808 */
[----:B------:R-:W1:Y:S03]  /*9290*/  LDSM.16.MT88.4 R76, [R212+0x5100] ;  /* 0x00510000d44c783b */ /* 0x000e660000004200 */
[----:B------:R-:W-:Y:S04]  /*92a0*/  FADD.FTZ R241, R134, R135 ;  /* 0x0000008786f17221 */ /* 0x000fe80000010000 */
[C---:B---3--:R-:W-:Y:S08]  /*92b0*/  HMMA.16816.F32.BF16 R12, R68.reuse, R80, R12 ;  /* 0x00000050440c723c */ /* 0x048ff0000004180c */
[C---:B------:R-:W-:Y:S01]  /*92c0*/  HMMA.16816.F32.BF16 R16, R68.reuse, R82, R16 ;  /* 0x000000524410723c */ /* 0x040fe20000041810 */
[----:B------:R-:W3:Y:S07]  /*92d0*/  LDSM.16.MT88.4 R80, [R210+0x5100] ;  /* 0x00510000d250783b */ /* 0x000eee0000004200 */
[C---:B--2---:R-:W-:Y:S08]  /*92e0*/  HMMA.16816.F32.BF16 R20, R68.reuse, R72, R20 ;  /* 0x000000484414723c */ /* 0x044ff00000041814 */
[C---:B------:R-:W-:Y:S01]  /*92f0*/  HMMA.16816.F32.BF16 R24, R68.reuse, R74, R24 ;  /* 0x0000004a4418723c */ /* 0x040fe20000041818 */
[----:B------:R-:W2:Y:S07]  /*9300*/  LDSM.16.MT88.4 R72, [R208+0x5100] ;  /* 0x00510000d048783b */ /* 0x000eae0000004200 */
[C---:B------:R-:W-:Y:S08]  /*9310*/  HMMA.16816.F32.BF16 R28, R68.reuse, R84, R28 ;  /* 0x00000054441c723c */ /* 0x040ff0000004181c */
[C---:B------:R-:W-:Y:S01]  /*9320*/  HMMA.16816.F32.BF16 R32, R68.reuse, R86, R32 ;  /* 0x000000564420723c */ /* 0x040fe20000041820 */
[----:B------:R-:W4:Y:S07]  /*9330*/  LDSM.16.MT88.4 R84, [R212+0x2900] ;  /* 0x00290000d454783b */ /* 0x000f2e0000004200 */
[C---:B-1----:R-:W-:Y:S08]  /*9340*/  HMMA.16816.F32.BF16 R36, R68.reuse, R76, R36 ;  /* 0x0000004c4424723c */ /* 0x042ff00000041824 */
[C---:B------:R-:W-:Y:S08]  /*9350*/  HMMA.16816.F32.BF16 R40, R68.reuse, R78, R40 ;  /* 0x0000004e4428723c */ /* 0x040ff00000041828 */
[C---:B---3--:R-:W-:Y:S08]  /*9360*/  HMMA.16816.F32.BF16 R44, R68.reuse, R80, R44 ;  /* 0x00000050442c723c */ /* 0x048ff0000004182c */
[C---:B------:R-:W-:Y:S08]  /*9370*/  HMMA.16816.F32.BF16 R48, R68.reuse, R82, R48 ;  /* 0x000000524430723c */ /* 0x040ff00000041830 */
[C---:B------:R-:W-:Y:S08]  /*9380*/  HMMA.16816.F32.BF16 R52, R68.reuse, R88, R52 ;  /* 0x000000584434723c */ /* 0x040ff00000041834 */
[C---:B------:R-:W-:Y:S08]  /*9390*/  HMMA.16816.F32.BF16 R56, R68.reuse, R90, R56 ;  /* 0x0000005a4438723c */ /* 0x040ff00000041838 */
[C---:B--2---:R-:W-:Y:S08]  /*93a0*/  HMMA.16816.F32.BF16 R60, R68.reuse, R72, R60 ;  /* 0x00000048443c723c */ /* 0x044ff0000004183c */
        /* <DEDUP_REMOVED lines=15> */
[----:B------:R-:W-:Y:S01]  /*94a0*/  FADD.FTZ R5, R169, R166 ;  /* 0x000000a6a9057221 */ /* 0x000fe20000010000 */
[C---:B------:R-:W-:Y:S04]  /*94b0*/  HMMA.16816.F32.BF16 R104, R120.reuse, R6, R48 ;  /* 0x000000067868723c */ /* 0x040fe80000041830 */
[----:B------:R-:W-:Y:S01]  /*94c0*/  IADD3 R169, R251, -0x1, RZ ;  /* 0xfffffffffba97810 */ /* 0x000fe20007ffe0ff */
[----:B------:R-:W-:Y:S03]  /*94d0*/  FADD.FTZ R5, R168, R5 ;  /* 0x00000005a8057221 */ /* 0x000fe60000010000 */
[C---:B--2---:R-:W-:Y:S04]  /*94e0*/  HMMA.16816.F32.BF16 R52, R120.reuse, R8, R52 ;  /* 0x000000087834723c */ /* 0x044fe80000041834 */
[----:B------:R-:W-:Y:S02]  /*94f0*/  FADD.FTZ R3, R170, R5 ;  /* 0x00000005aa037221 */ /* 0x000fe40000010000 */
[----:B------:R-:W-:Y:S02]  /*9500*/  IMAD.MOV.U32 R251, RZ, RZ, R169 ;  /* 0x000000fffffb7224 */ /* 0x000fe400078e00a9 */
[C---:B------:R-:W-:Y:S04]  /*9510*/  HMMA.16816.F32.BF16 R56, R120.reuse, R10, R56 ;  /* 0x0000000a7838723c */ /* 0x040fe80000041838 */
[----:B------:R-:W-:Y:S04]  /*9520*/  FADD.FTZ R3, R160, R3 ;  /* 0x00000003a0037221 */ /* 0x000fe80000010000 */
[----:B------:R-:W-:Y:S01]  /*9530*/  FADD.FTZ R3, R156, R3 ;  /* 0x000000039c037221 */ /* 0x000fe20000010000 */
[C---:B---3--:R-:W-:Y:S03]  /*9540*/  HMMA.16816.F32.BF16 R60, R120.reuse, R12, R60 ;  /* 0x0000000c783c723c */ /* 0x048fe6000004183c */
[----:B------:R-:W-:Y:S04]  /*9550*/  FADD.FTZ R3, R152, R3 ;  /* 0x0000000398037221 */ /* 0x000fe80000010000 */
[----:B------:R-:W-:Y:S01]  /*9560*/  FADD.FTZ R3, R150, R3 ;  /* 0x0000000396037221 */ /* 0x000fe20000010000 */
[----:B------:R-:W-:Y:S04]  /*9570*/  HMMA.16816.F32.BF16 R64, R120, R14, R64 ;  /* 0x0000000e7840723c */ /* 0x000fe80000041840 */
[----:B------:R-:W-:Y:S02]  /*9580*/  FADD.FTZ R142, R142, R3 ;  /* 0x000000038e8e7221 */ /* 0x000fe40000010000 */
[----:B------:R-:W-:Y:S02]  /*9590*/  IMAD.MOV.U32 R12, RZ, RZ, R116 ;  /* 0x000000ffff0c7224 */ /* 0x000fe400078e0074 */
[----:B------:R-:W-:Y:S04]  /*95a0*/  FADD.FTZ R141, R141, R142 ;  /* 0x0000008e8d8d7221 */ /* 0x000fe80000010000 */
[----:B------:R-:W-:Y:S02]  /*95b0*/  FADD.FTZ R138, R138, R141 ;  /* 0x0000008d8a8a7221 */ /* 0x000fe40000010000 */
[----:B------:R-:W-:Y:S02]  /*95c0*/  IMAD.MOV.U32 R3, RZ, RZ, R0 ;  /* 0x000000ffff037224 */ /* 0x000fe400078e0000 */
[----:B------:R-:W-:Y:S01]  /*95d0*/  FADD.FTZ R242, R151, R138 ;  /* 0x0000008a97f27221 */ /* 0x000fe20000010000 */
[----:B------:R-:W-:-:S05]  /*95e0*/  @P0 BRA `(.L_x_265) ;  /* 0xffffc24000000947 */ /* 0x000fca000383ffff */
.L_x_254:
[----:B------:R-:W1:Y:S01]  /*95f0*/  S2R R5, SR_CTAID.X ;  /* 0x0000000000057919 */ /* 0x000e620000002500 */
[----:B------:R-:W-:-:S02]  /*9600*/  IADD3 R2, R217, 0x1, -R226 ;  /* 0x00000001d9027810 */ /* 0x000fc40007ffe8e2 */
[----:B-1----:R-:W-:-:S05]  /*9610*/  LEA R5, R5, 0x7f, 0x7 ;  /* 0x0000007f05057811 */ /* 0x002fca00078e38ff */
[----:B------:R-:W-:-:S05]  /*9620*/  @P4 IMAD.HI.U32 R3, R5, c[0x0][0x2c8], RZ ;  /* 0x0000b20005034a27 */ /* 0x000fca00078e00ff */
[----:B------:R-:W-:-:S05]  /*9630*/  @P4 SHF.R.U32.HI R5, RZ, c[0x0][0x2cc], R3 ;  /* 0x0000b300ff054a19 */ /* 0x000fca0000011603 */
[----:B------:R-:W-:-:S05]  /*9640*/  IMAD.IADD R4, R2, 0x1, R5 ;  /* 0x0000000102047824 */ /* 0x000fca00078e0205 */
[----:B------:R-:W-:Y:S01]  /*9650*/  IADD3 R3, R4, -c[0x0][0x324], RZ ;  /* 0x8000c90004037a10 */ /* 0x000fe20007ffe0ff */
[----:B------:R-:W-:Y:S05]  /*9660*/  @!P3 BRA `(.L_x_266) ;  /* 0x000000f00000b947 */ /* 0x000fea0003800000 */
[----:B------:R-:W-:-:S13]  /*9670*/  ISETP.GT.AND P0, PT, R4, -0x1, PT ;  /* 0xffffffff0400780c */ /* 0x000fda0003f04270 */
[----:B------:R-:W-:Y:S05]  /*9680*/  @P0 BRA `(.L_x_267) ;  /* 0x0000007000000947 */ /* 0x000fea0003800000 */
[----:B------:R-:W-:Y:S01]  /*9690*/  IMAD.MOV.U32 R2, RZ, RZ, 0x1 ;  /* 0x00000001ff027424 */ /* 0x000fe200078e00ff */
[----:B------:R-:W-:-:S04]  /*96a0*/  LOP3.LUT R4, RZ, R4, RZ, 0x33, !PT ;  /* 0x00000004ff047212 */ /* 0x000fc800078e33ff */
[----:B------:R-:W-:-:S13]  /*96b0*/  ISETP.NE.AND P0, PT, R2, c[0x0][0x32c], PT ;  /* 0x0000cb0002007a0c */ /* 0x000fda0003f05270 */
[----:B------:R-:W-:-:S05]  /*96c0*/  @P0 IMAD.HI.U32 R2, R4, c[0x0][0x330], RZ ;  /* 0x0000cc0004020a27 */ /* 0x000fca00078e00ff */
[----:B------:R-:W-:-:S04]  /*96d0*/  @P0 SHF.R.U32.HI R4, RZ, c[0x0][0x334], R2 ;  /* 0x0000cd00ff040a19 */ /* 0x000fc80000011602 */
[----:B------:R-:W-:Y:S01]  /*96e0*/  LOP3.LUT R4, RZ, R4, RZ, 0x33, !PT ;  /* 0x00000004ff047212 */ /* 0x000fe200078e33ff */
[----:B------:R-:W-:Y:S05]  /*96f0*/  BRA `(.L_x_268) ;  /* 0x0000004000007947 */ /* 0x000fea0003800000 */
.L_x_267:
[----:B------:R-:W-:-:S04]  /*9700*/  MOV R2, 0x1 ;  /* 0x0000000100027802 */ /* 0x000fc80000000f00 */
[----:B------:R-:W-:-:S13]  /*9710*/  ISETP.NE.AND P0, PT, R2, c[0x0][0x32c], PT ;  /* 0x0000cb0002007a0c */ /* 0x000fda0003f05270 */
[----:B------:R-:W-:-:S05]  /*9720*/  @P0 IMAD.HI.U32 R2, R4, c[0x0][0x330], RZ ;  /* 0x0000cc0004020a27 */ /* 0x000fca00078e00ff */
[----:B------:R-:W-:-:S05]  /*9730*/  @P0 SHF.R.U32.HI R4, RZ, c[0x0][0x334], R2 ;  /* 0x0000cd00ff040a19 */ /* 0x000fca0000011602 */
.L_x_268:
[----:B------:R-:W-:-:S05]  /*9740*/  IMAD R4, R4, c[0x0][0x32c], RZ ;  /* 0x0000cb0004047a24 */ /* 0x000fca00078e02ff */
[----:B------:R-:W-:-:S04]  /*9750*/  IMNMX R3, R3, R4, !PT ;  /* 0x0000000403037217 */ /* 0x000fc80007800200 */
.L_x_266:
[----:B------:R-:W-:-:S05]  /*9760*/  IADD3 R3, R3, 0x5f, RZ ;  /* 0x0000005f03037810 */ /* 0x000fca0007ffe0ff */
[----:B------:R-:W-:-:S05]  /*9770*/  IMAD.HI R3, R3, 0x2aaaaaab, RZ ;  /* 0x2aaaaaab03037827 */ /* 0x000fca00078e02ff */
[----:B------:R-:W-:-:S04]  /*9780*/  SHF.R.U32.HI R2, RZ, 0x1f, R3 ;  /* 0x0000001fff027819 */ /* 0x000fc80000011603 */
[----:B------:R-:W-:-:S04]  /*9790*/  LEA.HI.SX32 R3, R3, R2, 0x1c ;  /* 0x0000000203037211 */ /* 0x000fc800078fe2ff */
[----:B------:R-:W-:-:S04]  /*97a0*/  IMNMX R250, R216, R3, !PT ;  /* 0x00000003d8fa7217 */ /* 0x000fc80007800200 */
[----:B------:R-:W-:-:S13]  /*97b0*/  ISETP.GE.AND P0, PT, R169, R250, PT ;  /* 0x000000faa900720c */ /* 0x000fda0003f06270 */
[----:B------:R-:W-:Y:S05]  /*97c0*/  @!P0 BRA `(.L_x_269) ;  /* 0x00002c0000008947 */ /* 0x000fea0003800000 */
[----:B------:R-:W-:Y:S01]  /*97d0*/  IMAD.MOV.U32 R3, RZ, RZ, R0 ;  /* 0x000000ffff037224 */ /* 0x000fe200078e0000 */
[----:B------:R-:W-:Y:S01]  /*97e0*/  SHF.R.S32.HI R0, RZ, 0x1f, R225 ;  /* 0x0000001fff007819 */ /* 0x000fe200000114e1 */
[----:B------:R-:W-:Y:S01]  /*97f0*/  IMAD.MOV.U32 R117, RZ, RZ, R12 ;  /* 0x000000ffff757224 */ /* 0x000fe200078e000c */
[----:B------:R-:W-:Y:S01]  /*9800*/  MOV R251, R169 ;  /* 0x000000a900fb7202 */ /* 0x000fe20000000f00 */
[----:B------:R-:W-:Y:S01]  /*9810*/  IMAD.SHL.U32 R248, R225, 0x2, RZ ;  /* 0x00000002e1f87824 */ /* 0x000fe200078e00ff */
[C---:B------:R-:W-:Y:S02]  /*9820*/  SHF.L.U64.HI R247, R243.reuse, 0x1, R244 ;  /* 0x00000001f3f77819 */ /* 0x040fe400000102f4 */
[----:B------:R-:W-:Y:S02]  /*9830*/  SHF.L.U32 R246, R243, 0x1, RZ ;  /* 0x00000001f3f67819 */ /* 0x000fe400000006ff */
[----:B------:R-:W-:Y:S02]  /*9840*/  SHF.L.U64.HI R249, R225, 0x1, R0 ;  /* 0x00000001e1f97819 */ /* 0x000fe40000010200 */
.L_x_272:
        /* <DEDUP_REMOVED lines=57> */
.L_x_270:
[C---:B--23--:R-:W-:Y:S01]  /*9be0*/  HMMA.16816.F32.BF16 R4, R124.reuse, R120, RZ ;  /* 0x000000787c04723c */ /* 0x04cfe200000418ff */
[----:B------:R-:W-:Y:S02]  /*9bf0*/  LDSM.16.M88.4 R156, [R202+0x1000] ;  /* 0x00100000ca9c783b */ /* 0x000fe40000000200 */
[----:B------:R-:W-:Y:S05]  /*9c00*/  ISETP.GT.AND P0, PT, R251, R216, PT ;  /* 0x000000d8fb00720c */ /* 0x000fea0003f04270 */
        /* <DEDUP_REMOVED lines=145> */
[----:B------:R1:W2:Y:S01]  /*a520*/  @!P1 LDG.E R221, [R128.64] ;  /* 0x0000000680dd9981 */ /* 0x0002a2000c1e1900 */
[----:B------:R-:W-:Y:S04]  /*a530*/  IMAD R222, R119, c[0x0][0x2b8], R222 ;  /* 0x0000ae0077de7a24 */ /* 0x000fe800078e02de */
[C---:B------:R-:W-:Y:S01]  /*a540*/  IMAD.WIDE.U32 R122, R222.reuse, c[0x0][0x1e0], RZ ;  /* 0x00007800de7a7a25 */ /* 0x040fe200078e00ff */
[----:B------:R-:W-:Y:S05]  /*a550*/  SHF.R.S32.HI R119, RZ, 0x1f, R222 ;  /* 0x0000001fff777819 */ /* 0x000fea00000114de */
[----:B------:R-:W-:Y:S04]  /*a560*/  IMAD R119, R119, c[0x0][0x1e0], RZ ;  /* 0x0000780077777a24 */ /* 0x000fe800078e02ff */
[----:B------:R-:W-:Y:S04]  /*a570*/  IMAD R119, R222, c[0x0][0x1e4], R119 ;  /* 0x00007900de777a24 */ /* 0x000fe800078e0277 */
[----:B------:R-:W-:Y:S01]  /*a580*/  IMAD.IADD R123, R123, 0x1, R119 ;  /* 0x000000017b7b7824 */ /* 0x000fe200078e0277 */
[----:B-1----:R-:W-:Y:S04]  /*a590*/  IADD3 R128, -R245, 0x10, RZ ;  /* 0x00000010f5807810 */ /* 0x002fe80007ffe1ff */
[----:B------:R-:W-:Y:S02]  /*a5a0*/  LOP3.LUT R128, R128, 0xf, RZ, 0xc0, !PT ;  /* 0x0000000f80807812 */ /* 0x000fe400078ec0ff */
[----:B--2---:R-:W-:Y:S01]  /*a5b0*/  SHF.R.S32.HI R121, RZ, 0x1f, R221 ;  /* 0x0000001fff797819 */ /* 0x004fe200000114dd */
        /* <DEDUP_REMOVED lines=33> */
.L_x_271:
        /* <DEDUP_REMOVED lines=49> */
[----:B------:R-:W-:Y:S02]  /*aae0*/  ISETP.GT.AND P0, PT, R251, R250, PT ;  /* 0x000000fafb00720c */ /* 0x000fe40003f04270 */
[----:B------:R-:W-:Y:S02]  /*aaf0*/  FMNMX.FTZ R122, R49, R0, !PT ;  /* 0x00000000317a7209 */ /* 0x000fe40007810000 */
[----:B------:R-:W-:Y:S02]  /*ab00*/  FMNMX.FTZ R0, R50, R121, !PT ;  /* 0x0000007932007209 */ /* 0x000fe40007810000 */
[----:B------:R-:W-:Y:S01]  /*ab10*/  IADD3 R169, R251, -0x1, RZ ;  /* 0xfffffffffba97810 */ /* 0x000fe20007ffe0ff */
[----:B------:R-:W-:Y:S01]  /*ab20*/  SHFL.BFLY PT, R123, R122, 0x2, 0x1f ;  /* 0x0c401f007a7b7f89 */ /* 0x000fe200000e0000 */
[----:B------:R-:W-:Y:S02]  /*ab30*/  FMNMX.FTZ R118, R51, R0, !PT ;  /* 0x0000000033767209 */ /* 0x000fe40007810000 */
[----:B------:R-:W-:Y:S05]  /*ab40*/  MOV R251, R169 ;  /* 0x000000a900fb7202 */ /* 0x000fea0000000f00 */
[----:B------:R-:W1:Y:S02]  /*ab50*/  SHFL.BFLY PT, R121, R118, 0x2, 0x1f ;  /* 0x0c401f0076797f89 */ /* 0x000e6400000e0000 */
[----:B-1----:R-:W-:Y:S02]  /*ab60*/  FMNMX.FTZ R119, R118, R121, !PT ;  /* 0x0000007976777209 */ /* 0x002fe40007810000 */
[----:B------:R-:W-:Y:S04]  /*ab70*/  FMNMX.FTZ R120, R122, R123, !PT ;  /* 0x0000007b7a787209 */ /* 0x000fe80007810000 */
[----:B------:R-:W1:Y:S08]  /*ab80*/  SHFL.BFLY PT, R116, R119, 0x1, 0x1f ;  /* 0x0c201f0077747f89 */ /* 0x000e7000000e0000 */
[----:B------:R-:W2:Y:S01]  /*ab90*/  SHFL.BFLY PT, R123, R120, 0x1, 0x1f ;  /* 0x0c201f00787b7f89 */ /* 0x000ea200000e0000 */
[----:B-1----:R-:W-:Y:S05]  /*aba0*/  FMNMX.FTZ R116, R116, R119, !PT ;  /* 0x0000007774747209 */ /* 0x002fea0007810000 */
[----:B------:R-:W-:Y:S01]  /*abb0*/  FMUL.FTZ R143, R116, c[0x0][0x2d0] ;  /* 0x0000b400748f7a20 */ /* 0x000fe20000410000 */
[----:B--2---:R-:W-:Y:S03]  /*abc0*/  FMNMX.FTZ R0, R120, R123, !PT ;  /* 0x0000007b78007209 */ /* 0x004fe60007810000 */
[--C-:B------:R-:W-:Y:S01]  /*abd0*/  FFMA.FTZ R6, R6, c[0x0][0x2d0], -R143.reuse ;  /* 0x0000b40006067a23 */ /* 0x100fe2000001088f */
[----:B------:R-:W1:Y:S01]  /*abe0*/  LDSM.16.MT88.4 R120, [R212+0x100] ;  /* 0x00010000d478783b */ /* 0x000e620000004200 */
[----:B------:R-:W-:Y:S02]  /*abf0*/  FFMA.FTZ R7, R7, c[0x0][0x2d0], -R143 ;  /* 0x0000b40007077a23 */ /* 0x000fe4000001088f */
[C---:B------:R-:W-:Y:S02]  /*ac00*/  FADD.FTZ R2, -R0.reuse, R3 ;  /* 0x0000000300027221 */ /* 0x040fe40000010100 */
[----:B------:R-:W-:Y:S01]  /*ac10*/  FMUL.FTZ R150, R0, c[0x0][0x2d0] ;  /* 0x0000b40000967a20 */ /* 0x000fe20000410000 */
[----:B------:R-:W-:Y:S01]  /*ac20*/  MUFU.EX2 R6, R6 ;  /* 0x0000000600067308 */ /* 0x000fe20000000800 */
[----:B------:R-:W-:Y:S02]  /*ac30*/  FMUL.FTZ R3, R2, c[0x0][0x2d0] ;  /* 0x0000b40002037a20 */ /* 0x000fe40000410000 */
[----:B------:R-:W-:Y:S02]  /*ac40*/  FADD.FTZ R2, -R116, R117 ;  /* 0x0000007574027221 */ /* 0x000fe40000010100 */
[--C-:B------:R-:W-:Y:S02]  /*ac50*/  FFMA.FTZ R140, R4, c[0x0][0x2d0], -R150.reuse ;  /* 0x0000b400048c7a23 */ /* 0x100fe40000010896 */
[----:B------:R-:W-:Y:S02]  /*ac60*/  FMUL.FTZ R117, R2, c[0x0][0x2d0] ;  /* 0x0000b40002757a20 */ /* 0x000fe40000410000 */
[--C-:B------:R-:W-:Y:S01]  /*ac70*/  FFMA.FTZ R5, R5, c[0x0][0x2d0], -R150.reuse ;  /* 0x0000b40005057a23 */ /* 0x100fe20000010896 */
[----:B------:R-:W2:Y:S01]  /*ac80*/  MUFU.EX2 R3, R3 ;  /* 0x0000000300037308 */ /* 0x000ea20000000800 */
[--C-:B------:R-:W-:Y:S02]  /*ac90*/  FFMA.FTZ R118, R8, c[0x0][0x2d0], -R150.reuse ;  /* 0x0000b40008767a23 */ /* 0x100fe40000010896 */
[--C-:B------:R-:W-:Y:S02]  /*aca0*/  FFMA.FTZ R119, R9, c[0x0][0x2d0], -R150.reuse ;  /* 0x0000b40009777a23 */ /* 0x100fe40000010896 */
[--C-:B------:R-:W-:Y:S02]  /*acb0*/  FFMA.FTZ R142, R11, c[0x0][0x2d0], -R143.reuse ;  /* 0x0000b4000b8e7a23 */ /* 0x100fe4000001088f */
[--C-:B------:R-:W-:Y:S02]  /*acc0*/  FFMA.FTZ R155, R36, c[0x0][0x2d0], -R150.reuse ;  /* 0x0000b400249b7a23 */ /* 0x100fe40000010896 */
[--C-:B------:R-:W-:Y:S01]  /*acd0*/  FFMA.FTZ R158, R37, c[0x0][0x2d0], -R150.reuse ;  /* 0x0000b400259e7a23 */ /* 0x100fe20000010896 */
[----:B------:R3:W4:Y:S01]  /*ace0*/  MUFU.EX2 R2, R117 ;  /* 0x0000007500027308 */ /* 0x0007220000000800 */
[--C-:B------:R-:W-:Y:S02]  /*acf0*/  FFMA.FTZ R157, R38, c[0x0][0x2d0], -R143.reuse ;  /* 0x0000b400269d7a23 */ /* 0x100fe4000001088f */
[--C-:B------:R-:W-:Y:S02]  /*ad00*/  FFMA.FTZ R160, R39, c[0x0][0x2d0], -R143.reuse ;  /* 0x0000b40027a07a23 */ /* 0x100fe4000001088f */
[----:B------:R-:W-:Y:S01]  /*ad10*/  LDSM.16.MT88.4 R36, [R209+0x4900] ;  /* 0x00490000d124783b */ /* 0x000fe20000004200 */
[--C-:B------:R-:W-:Y:S02]  /*ad20*/  FFMA.FTZ R159, R40, c[0x0][0x2d0], -R150.reuse ;  /* 0x0000b400289f7a23 */ /* 0x100fe40000010896 */
[--C-:B------:R-:W-:Y:S02]  /*ad30*/  FFMA.FTZ R162, R41, c[0x0][0x2d0], -R150.reuse ;  /* 0x0000b40029a27a23 */ /* 0x100fe40000010896 */
[----:B------:R-:W-:Y:S01]  /*ad40*/  MUFU.EX2 R140, R140 ;  /* 0x0000008c008c7308 */ /* 0x000fe20000000800 */
[--C-:B------:R-:W-:Y:S02]  /*ad50*/  FFMA.FTZ R161, R42, c[0x0][0x2d0], -R143.reuse ;  /* 0x0000b4002aa17a23 */ /* 0x100fe4000001088f */
[--C-:B------:R-:W-:Y:S02]  /*ad60*/  FFMA.FTZ R164, R43, c[0x0][0x2d0], -R143.reuse ;  /* 0x0000b4002ba47a23 */ /* 0x100fe4000001088f */
[C---:B--2---:R-:W-:Y:S01]  /*ad70*/  FMUL.FTZ R8, R3.reuse, R112 ;  /* 0x0000007003087220 */ /* 0x044fe20000410000 */
[----:B------:R-:W-:Y:S01]  /*ad80*/  LDSM.16.MT88.4 R40, [R210+0x2900] ;  /* 0x00290000d228783b */ /* 0x000fe20000004200 */
[C---:B------:R-:W-:Y:S02]  /*ad90*/  FMUL.FTZ R9, R3.reuse, R113 ;  /* 0x0000007103097220 */ /* 0x040fe40000410000 */
[C---:B------:R-:W-:Y:S01]  /*ada0*/  FMUL.FTZ R68, R3.reuse, R68 ;  /* 0x0000004403447220 */ /* 0x040fe20000410000 */
[----:B------:R-:W2:Y:S01]  /*adb0*/  MUFU.EX2 R5, R5 ;  /* 0x0000000500057308 */ /* 0x000ea20000000800 */
[C---:B------:R-:W-:Y:S02]  /*adc0*/  FMUL.FTZ R69, R3.reuse, R69 ;  /* 0x0000004503457220 */ /* 0x040fe40000410000 */
[C---:B------:R-:W-:Y:S02]  /*add0*/  FMUL.FTZ R72, R3.reuse, R72 ;  /* 0x0000004803487220 */ /* 0x040fe40000410000 */
[--C-:B---3--:R-:W-:Y:S02]  /*ade0*/  FFMA.FTZ R117, R10, c[0x0][0x2d0], -R143.reuse ;  /* 0x0000b4000a757a23 */ /* 0x108fe4000001088f */
        /* <DEDUP_REMOVED lines=15> */
[----:B------:R-:W2:Y:S01]  /*aee0*/  MUFU.EX2 R7, R7 ;  /* 0x0000000700077308 */ /* 0x000ea20000000800 */
[C---:B------:R-:W-:Y:S02]  /*aef0*/  FMUL.FTZ R81, R3.reuse, R81 ;  /* 0x0000005103517220 */ /* 0x040fe40000410000 */
[C---:B------:R-:W-:Y:S02]  /*af00*/  FMUL.FTZ R82, R2.reuse, R82 ;  /* 0x0000005202527220 */ /* 0x040fe40000410000 */
[C---:B------:R-:W-:Y:S02]  /*af10*/  FMUL.FTZ R83, R2.reuse, R83 ;  /* 0x0000005302537220 */ /* 0x040fe40000410000 */
[C---:B------:R-:W-:Y:S02]  /*af20*/  FMUL.FTZ R84, R3.reuse, R84 ;  /* 0x0000005403547220 */ /* 0x040fe40000410000 */
[----:B------:R-:W-:Y:S01]  /*af30*/  FMUL.FTZ R85, R3, R85 ;  /* 0x0000005503557220 */ /* 0x000fe20000410000 */
[----:B------:R-:W-:Y:S01]  /*af40*/  MUFU.EX2 R117, R117 ;  /* 0x0000007500757308 */ /* 0x000fe20000000800 */
[C---:B------:R-:W-:Y:S02]  /*af50*/  FMUL.FTZ R86, R2.reuse, R86 ;  /* 0x0000005602567220 */ /* 0x040fe40000410000 */
[----:B------:R-:W-:Y:S01]  /*af60*/  FMUL.FTZ R87, R2, R87 ;  /* 0x0000005702577220 */ /* 0x000fe20000410000 */
[----:B---3--:R-:W-:Y:S01]  /*af70*/  F2FP.BF16.PACK_AB R114, R119, R118 ;  /* 0x000000767772723e */ /* 0x008fe200000010ff */
[--C-:B------:R-:W-:Y:S02]  /*af80*/  FFMA.FTZ R163, R44, c[0x0][0x2d0], -R150.reuse ;  /* 0x0000b4002ca37a23 */ /* 0x100fe40000010896 */
[--C-:B------:R-:W-:Y:S02]  /*af90*/  FFMA.FTZ R166, R45, c[0x0][0x2d0], -R150.reuse ;  /* 0x0000b4002da67a23 */ /* 0x100fe40000010896 */
[--C-:B------:R-:W-:Y:S01]  /*afa0*/  FFMA.FTZ R165, R46, c[0x0][0x2d0], -R143.reuse ;  /* 0x0000b4002ea57a23 */ /* 0x100fe2000001088f */
[----:B------:R-:W3:Y:S01]  /*afb0*/  MUFU.EX2 R142, R142 ;  /* 0x0000008e008e7308 */ /* 0x000ee20000000800 */
[--C-:B------:R-:W-:Y:S02]  /*afc0*/  FFMA.FTZ R168, R47, c[0x0][0x2d0], -R143.reuse ;  /* 0x0000b4002fa87a23 */ /* 0x100fe4000001088f */
        /* <DEDUP_REMOVED lines=19> */
[C---:B-1----:R-:W-:Y:S05]  /*b100*/  HMMA.16816.F32.BF16 R8, R112.reuse, R120, R8 ;  /* 0x000000787008723c */ /* 0x042fea0000041808 */
[C---:B------:R-:W-:Y:S02]  /*b110*/  FMUL.FTZ R101, R3.reuse, R101 ;  /* 0x0000006503657220 */ /* 0x040fe40000410000 */
[C---:B------:R-:W-:Y:S01]  /*b120*/  FMUL.FTZ R102, R2.reuse, R102 ;  /* 0x0000006602667220 */ /* 0x040fe20000410000 */
[C---:B------:R-:W-:Y:S01]  /*b130*/  HMMA.16816.F32.BF16 R68, R112.reuse, R122, R68 ;  /* 0x0000007a7044723c */ /* 0x040fe20000041844 */
[----:B------:R-:W1:Y:S01]  /*b140*/  LDSM.16.MT88.4 R120, [R208+0x100] ;  /* 0x00010000d078783b */ /* 0x000e620000004200 */
[----:B------:R-:W-:Y:S02]  /*b150*/  MUFU.EX2 R160, R160 ;  /* 0x000000a000a07308 */ /* 0x000fe40000000800 */
[----:B------:R-:W-:Y:S02]  /*b160*/  FMUL.FTZ R103, R2, R103 ;  /* 0x0000006702677220 */ /* 0x000fe40000410000 */
[--C-:B------:R-:W-:Y:S02]  /*b170*/  FFMA.FTZ R141, R12, c[0x0][0x2d0], -R150.reuse ;  /* 0x0000b4000c8d7a23 */ /* 0x100fe40000010896 */
[C---:B------:R-:W-:Y:S04]  /*b180*/  HMMA.16816.F32.BF16 R72, R112.reuse, R128, R72 ;  /* 0x000000807048723c */ /* 0x040fe80000041848 */
[----:B------:R-:W-:Y:S01]  /*b190*/  FMUL.FTZ R12, R3, R108 ;  /* 0x0000006c030c7220 */ /* 0x000fe20000410000 */
[----:B------:R-:W-:Y:S01]  /*b1a0*/  MUFU.EX2 R141, R141 ;  /* 0x0000008d008d7308 */ /* 0x000fe20000000800 */
[--C-:B------:R-:W-:Y:S02]  /*b1b0*/  FFMA.FTZ R148, R13, c[0x0][0x2d0], -R150.reuse ;  /* 0x0000b4000d947a23 */ /* 0x100fe40000010896 */
[C---:B------:R-:W-:Y:S01]  /*b1c0*/  HMMA.16816.F32.BF16 R76, R112.reuse, R130, R76 ;  /* 0x00000082704c723c */ /* 0x040fe2000004184c */
[----:B------:R-:W2:Y:S03]  /*b1d0*/  LDSM.16.MT88.4 R128, [R212+0x3100] ;  /* 0x00310000d480783b */ /* 0x000ea60000004200 */
[----:B------:R-:W-:Y:S02]  /*b1e0*/  FMUL.FTZ R13, R3, R109 ;  /* 0x0000006d030d7220 */ /* 0x000fe40000410000 */
[--C-:B------:R-:W-:Y:S01]  /*b1f0*/  FFMA.FTZ R149, R14, c[0x0][0x2d0], -R143.reuse ;  /* 0x0000b4000e957a23 */ /* 0x100fe2000001088f */
[----:B------:R-:W3:Y:S01]  /*b200*/  MUFU.EX2 R148, R148 ;  /* 0x0000009400947308 */ /* 0x000ee20000000800 */
[C---:B------:R-:W-:Y:S04]  /*b210*/  HMMA.16816.F32.BF16 R80, R112.reuse, R132, R80 ;  /* 0x000000847050723c */ /* 0x040fe80000041850 */
[C---:B------:R-:W-:Y:S02]  /*b220*/  FMUL.FTZ R14, R2.reuse, R110 ;  /* 0x0000006e020e7220 */ /* 0x040fe40000410000 */
[--C-:B------:R-:W-:Y:S02]  /*b230*/  FFMA.FTZ R152, R15, c[0x0][0x2d0], -R143.reuse ;  /* 0x0000b4000f987a23 */ /* 0x100fe4000001088f */
[C---:B------:R-:W-:Y:S01]  /*b240*/  HMMA.16816.F32.BF16 R84, R112.reuse, R134, R84 ;  /* 0x000000867054723c */ /* 0x040fe20000041854 */
[----:B------:R-:W4:Y:S01]  /*b250*/  LDSM.16.MT88.4 R132, [R210+0x3100] ;  /* 0x00310000d284783b */ /* 0x000f220000004200 */
[----:B------:R-:W-:Y:S02]  /*b260*/  MUFU.EX2 R149, R149 ;  /* 0x0000009500957308 */ /* 0x000fe40000000800 */
[C---:B------:R-:W-:Y:S02]  /*b270*/  FMUL.FTZ R15, R2.reuse, R111 ;  /* 0x0000006f020f7220 */ /* 0x040fe40000410000 */
[C---:B------:R-:W-:Y:S02]  /*b280*/  FMUL.FTZ R104, R3.reuse, R104 ;  /* 0x0000006803687220 */ /* 0x040fe40000410000 */
[C---:B------:R-:W-:Y:S01]  /*b290*/  FMUL.FTZ R105, R3.reuse, R105 ;  /* 0x0000006903697220 */ /* 0x040fe20000410000 */
[C---:B-1----:R-:W-:Y:S01]  /*b2a0*/  HMMA.16816.F32.BF16 R88, R112.reuse, R120, R88 ;  /* 0x000000787058723c */ /* 0x042fe20000041858 */
[----:B------:R-:W-:Y:S02]  /*b2b0*/  LDSM.16.MT88.4 R108, [R208+0x3100] ;  /* 0x00310000d06c783b */ /* 0x000fe40000004200 */
[C---:B------:R-:W-:Y:S01]  /*b2c0*/  FMUL.FTZ R106, R2.reuse, R106 ;  /* 0x0000006a026a7220 */ /* 0x040fe20000410000 */
[----:B------:R-:W1:Y:S01]  /*b2d0*/  MUFU.EX2 R152, R152 ;  /* 0x0000009800987308 */ /* 0x000e620000000800 */
[C---:B------:R-:W-:Y:S02]  /*b2e0*/  FMUL.FTZ R107, R2.reuse, R107 ;  /* 0x0000006b026b7220 */ /* 0x040fe40000410000 */
[C---:B------:R-:W-:Y:S01]  /*b2f0*/  FMUL.FTZ R52, R3.reuse, R52 ;  /* 0x0000003403347220 */ /* 0x040fe20000410000 */
[C---:B------:R-:W-:Y:S01]  /*b300*/  HMMA.16816.F32.BF16 R92, R112.reuse, R122, R92 ;  /* 0x0000007a705c723c */ /* 0x040fe2000004185c */
[----:B------:R-:W5:Y:S03]  /*b310*/  LDSM.16.MT88.4 R120, [R209+0x3100] ;  /* 0x00310000d178783b */ /* 0x000f660000004200 */
[C---:B------:R-:W-:Y:S02]  /*b320*/  FMUL.FTZ R53, R3.reuse, R53 ;  /* 0x0000003503357220 */ /* 0x040fe40000410000 */
[C---:B------:R-:W-:Y:S01]  /*b330*/  FMUL.FTZ R54, R2.reuse, R54 ;  /* 0x0000003602367220 */ /* 0x040fe20000410000 */
[----:B------:R-:W-:Y:S01]  /*b340*/  MUFU.EX2 R159, R159 ;  /* 0x0000009f009f7308 */ /* 0x000fe20000000800 */
[C---:B--2---:R-:W-:Y:S04]  /*b350*/  HMMA.16816.F32.BF16 R96, R112.reuse, R128, R96 ;  /* 0x000000807060723c */ /* 0x044fe80000041860 */
[C---:B------:R-:W-:Y:S02]  /*b360*/  FMUL.FTZ R55, R2.reuse, R55 ;  /* 0x0000003702377220 */ /* 0x040fe40000410000 */
[C---:B------:R-:W-:Y:S02]  /*b370*/  FMUL.FTZ R56, R3.reuse, R56 ;  /* 0x0000003803387220 */ /* 0x040fe40000410000 */
[C---:B------:R-:W-:Y:S01]  /*b380*/  HMMA.16816.F32.BF16 R100, R112.reuse, R130, R100 ;  /* 0x000000827064723c */ /* 0x040fe20000041864 */
[----:B------:R-:W2:Y:S01]  /*b390*/  LDSM.16.MT88.4 R128, [R212+0x900] ;  /* 0x00090000d480783b */ /* 0x000ea20000004200 */
        /* <DEDUP_REMOVED lines=11> */
[--C-:B------:R-:W-:Y:S01]  /*b450*/  FFMA.FTZ R154, R17, c[0x0][0x2d0], -R150.reuse ;  /* 0x0000b400119a7a23 */ /* 0x100fe20000010896 */
[----:B-1----:R-:W-:Y:S01]  /*b460*/  F2FP.BF16.PACK_AB R17, R152, R149 ;  /* 0x000000959811723e */ /* 0x002fe200000010ff */
[--C-:B------:R-:W-:Y:S01]  /*b470*/  FFMA.FTZ R153, R18, c[0x0][0x2d0], -R143.reuse ;  /* 0x0000b40012997a23 */ /* 0x100fe2000001088f */
[C---:B-----5:R-:W-:Y:S01]  /*b480*/  HMMA.16816.F32.BF16 R52, R112.reuse, R120, R52 ;  /* 0x000000787034723c */ /* 0x060fe20000041834 */
[----:B------:R-:W-:Y:S02]  /*b490*/  MUFU.EX2 R151, R151 ;  /* 0x0000009700977308 */ /* 0x000fe40000000800 */
[--C-:B------:R-:W-:Y:S02]  /*b4a0*/  FFMA.FTZ R156, R19, c[0x0][0x2d0], -R143.reuse ;  /* 0x0000b400139c7a23 */ /* 0x100fe4000001088f */
[C---:B------:R-:W-:Y:S02]  /*b4b0*/  FMUL.FTZ R61, R3.reuse, R61 ;  /* 0x0000003d033d7220 */ /* 0x040fe40000410000 */
[C---:B------:R-:W-:Y:S01]  /*b4c0*/  FMUL.FTZ R62, R2.reuse, R62 ;  /* 0x0000003e023e7220 */ /* 0x040fe20000410000 */
[C---:B------:R-:W-:Y:S01]  /*b4d0*/  HMMA.16816.F32.BF16 R56, R112.reuse, R122, R56 ;  /* 0x0000007a7038723c */ /* 0x040fe20000041838 */
[----:B------:R-:W1:Y:S02]  /*b4e0*/  LDSM.16.MT88.4 R120, [R209+0x900] ;  /* 0x00090000d178783b */ /* 0x000e640000004200 */
        /* <DEDUP_REMOVED lines=9> */
[----:B------:R-:W-:Y:S03]  /*b580*/  FFMA.FTZ R50, R50, c[0x0][0x2d0], -R143 ;  /* 0x0000b40032327a23 */ /* 0x000fe6000001088f */
[----:B------:R-:W-:Y:S01]  /*b590*/  HMMA.16816.F32.BF16 R64, R112, R110, R64 ;  /* 0x0000006e7040723c */ /* 0x000fe20000041840 */
[----:B------:R-:W5:Y:S01]  /*b5a0*/  MUFU.EX2 R156, R156 ;  /* 0x0000009c009c7308 */ /* 0x000f620000000800 */
[----:B------:R-:W1:Y:S01]  /*b5b0*/  LDSM.16.MT88.4 R108, [R212+0x3900] ;  /* 0x00390000d46c783b */ /* 0x000e620000004200 */
[----:B------:R-:W-:Y:S01]  /*b5c0*/  FFMA.FTZ R140, R3, R242, R140 ;  /* 0x000000f2038c7223 */ /* 0x000fe2000001008c */
[----:B---3--:R-:W-:Y:S01]  /*b5d0*/  F2FP.BF16.PACK_AB R18, R154, R151 ;  /* 0x000000979a12723e */ /* 0x008fe200000010ff */
[----:B------:R-:W-:Y:S01]  /*b5e0*/  FFMA.FTZ R6, R2, R241, R6 ;  /* 0x000000f102067223 */ /* 0x000fe20000010006 */
[----:B------:R-:W-:Y:S01]  /*b5f0*/  MOV R3, R0 ;  /* 0x0000000000037202 */ /* 0x000fe20000000f00 */
[----:B------:R-:W-:Y:S02]  /*b600*/  FADD.FTZ R5, R5, R140 ;  /* 0x0000008c05057221 */ /* 0x000fe40000010000 */
[----:B------:R-:W-:Y:S01]  /*b610*/  FADD.FTZ R6, R7, R6 ;  /* 0x0000000607067221 */ /* 0x000fe20000010000 */
        /* <DEDUP_REMOVED lines=16> */
[C---:B--2---:R-:W-:Y:S05]  /*b720*/  HMMA.16816.F32.BF16 R8, R16.reuse, R128, R8 ;  /* 0x000000801008723c */ /* 0x044fea0000041808 */
[----:B------:R-:W-:Y:S02]  /*b730*/  FADD.FTZ R154, R154, R151 ;  /* 0x000000979a9a7221 */ /* 0x000fe40000010000 */
[--C-:B------:R-:W-:Y:S01]  /*b740*/  FFMA.FTZ R129, R20, c[0x0][0x2d0], -R150.reuse ;  /* 0x0000b40014817a23 */ /* 0x100fe20000010896 */
[C---:B------:R-:W-:Y:S01]  /*b750*/  HMMA.16816.F32.BF16 R68, R16.reuse, R130, R68 ;  /* 0x000000821044723c */ /* 0x040fe20000041844 */
[----:B------:R-:W-:Y:S03]  /*b760*/  MUFU.EX2 R165, R165 ;  /* 0x000000a500a57308 */ /* 0x000fe60000000800 */
[--C-:B------:R-:W-:Y:S02]  /*b770*/  FFMA.FTZ R128, R21, c[0x0][0x2d0], -R150.reuse ;  /* 0x0000b40015807a23 */ /* 0x100fe40000010896 */
[----:B------:R-:W-:Y:S02]  /*b780*/  FADD.FTZ R5, R156, R5 ;  /* 0x000000059c057221 */ /* 0x000fe40000010000 */
[C---:B----4-:R-:W-:Y:S03]  /*b790*/  HMMA.16816.F32.BF16 R72, R16.reuse, R132, R72 ;  /* 0x000000841048723c */ /* 0x050fe60000041848 */
[----:B------:R-:W-:Y:S01]  /*b7a0*/  MUFU.EX2 R129, R129 ;  /* 0x0000008100817308 */ /* 0x000fe20000000800 */
[--C-:B------:R-:W-:Y:S02]  /*b7b0*/  FFMA.FTZ R130, R22, c[0x0][0x2d0], -R143.reuse ;  /* 0x0000b40016827a23 */ /* 0x100fe4000001088f */
[--C-:B------:R-:W-:Y:S02]  /*b7c0*/  FFMA.FTZ R131, R23, c[0x0][0x2d0], -R143.reuse ;  /* 0x0000b40017837a23 */ /* 0x100fe4000001088f */
[C---:B------:R-:W-:Y:S01]  /*b7d0*/  HMMA.16816.F32.BF16 R76, R16.reuse, R134, R76 ;  /* 0x00000086104c723c */ /* 0x040fe2000004184c */
[----:B------:R-:W-:Y:S03]  /*b7e0*/  LDSM.16.MT88.4 R20, [R208+0x3900] ;  /* 0x00390000d014783b */ /* 0x000fe60000004200 */
[--C-:B------:R-:W-:Y:S01]  /*b7f0*/  FFMA.FTZ R132, R24, c[0x0][0x2d0], -R150.reuse ;  /* 0x0000b40018847a23 */ /* 0x100fe20000010896 */
[----:B------:R-:W2:Y:S01]  /*b800*/  MUFU.EX2 R128, R128 ;  /* 0x0000008000807308 */ /* 0x000ea20000000800 */
[--C-:B------:R-:W-:Y:S02]  /*b810*/  FFMA.FTZ R133, R25, c[0x0][0x2d0], -R150.reuse ;  /* 0x0000b40019857a23 */ /* 0x100fe40000010896 */
[C---:B-1----:R-:W-:Y:S04]  /*b820*/  HMMA.16816.F32.BF16 R80, R16.reuse, R120, R80 ;  /* 0x000000781050723c */ /* 0x042fe80000041850 */
[--C-:B------:R-:W-:Y:S02]  /*b830*/  FFMA.FTZ R134, R26, c[0x0][0x2d0], -R143.reuse ;  /* 0x0000b4001a867a23 */ /* 0x100fe4000001088f */
[--C-:B------:R-:W-:Y:S01]  /*b840*/  FFMA.FTZ R135, R27, c[0x0][0x2d0], -R143.reuse ;  /* 0x0000b4001b877a23 */ /* 0x100fe2000001088f */
[----:B------:R-:W-:Y:S01]  /*b850*/  MUFU.EX2 R130, R130 ;  /* 0x0000008200827308 */ /* 0x000fe20000000800 */
[C---:B------:R-:W-:Y:S01]  /*b860*/  HMMA.16816.F32.BF16 R84, R16.reuse, R122, R84 ;  /* 0x0000007a1054723c */ /* 0x040fe20000041854 */
[----:B------:R-:W1:Y:S07]  /*b870*/  LDSM.16.MT88.4 R120, [R209+0x3900] ;  /* 0x00390000d178783b */ /* 0x000e6e0000004200 */
[C---:B------:R-:W-:Y:S01]  /*b880*/  HMMA.16816.F32.BF16 R88, R16.reuse, R136, R88 ;  /* 0x000000881058723c */ /* 0x040fe20000041858 */
[----:B------:R-:W-:Y:S01]  /*b890*/  LDSM.16.MT88.4 R24, [R210+0x1100] ;  /* 0x00110000d218783b */ /* 0x000fe20000004200 */
[----:B------:R-:W4:Y:S05]  /*b8a0*/  MUFU.EX2 R131, R131 ;  /* 0x0000008300837308 */ /* 0x000f2a0000000800 */
[--C-:B------:R-:W-:Y:S01]  /*b8b0*/  FFMA.FTZ R136, R32, c[0x0][0x2d0], -R150.reuse ;  /* 0x0000b40020887a23 */ /* 0x100fe20000010896 */
[C---:B------:R-:W-:Y:S04]  /*b8c0*/  HMMA.16816.F32.BF16 R92, R16.reuse, R138, R92 ;  /* 0x0000008a105c723c */ /* 0x040fe8000004185c */
[--C-:B------:R-:W-:Y:S01]  /*b8d0*/  FFMA.FTZ R137, R33, c[0x0][0x2d0], -R150.reuse ;  /* 0x0000b40021897a23 */ /* 0x100fe20000010896 */
[----:B------:R-:W-:Y:S02]  /*b8e0*/  MUFU.EX2 R132, R132 ;  /* 0x0000008400847308 */ /* 0x000fe40000000800 */
[--C-:B------:R-:W-:Y:S01]  /*b8f0*/  FFMA.FTZ R138, R34, c[0x0][0x2d0], -R143.reuse ;  /* 0x0000b400228a7a23 */ /* 0x100fe2000001088f */
[C---:B------:R-:W-:Y:S04]  /*b900*/  HMMA.16816.F32.BF16 R96, R16.reuse, R108, R96 ;  /* 0x0000006c1060723c */ /* 0x040fe80000041860 */
[--C-:B------:R-:W-:Y:S02]  /*b910*/  FFMA.FTZ R139, R35, c[0x0][0x2d0], -R143.reuse ;  /* 0x0000b400238b7a23 */ /* 0x100fe4000001088f */
[----:B------:R-:W-:Y:S01]  /*b920*/  LDSM.16.MT88.4 R32, [R210+0x1900] ;  /* 0x00190000d220783b */ /* 0x000fe20000004200 */
[----:B------:R-:W5:Y:S01]  /*b930*/  MUFU.EX2 R133, R133 ;  /* 0x0000008500857308 */ /* 0x000f620000000800 */
[C---:B------:R-:W-:Y:S06]  /*b940*/  HMMA.16816.F32.BF16 R100, R16.reuse, R110, R100 ;  /* 0x0000006e1064723c */ /* 0x040fec0000041864 */
[----:B------:R-:W2:Y:S02]  /*b950*/  LDSM.16.MT88.4 R108, [R212+0x1100] ;  /* 0x00110000d46c783b */ /* 0x000ea40000004200 */
[C---:B---3--:R-:W-:Y:S01]  /*b960*/  HMMA.16816.F32.BF16 R12, R16.reuse, R112, R12 ;  /* 0x00000070100c723c */ /* 0x048fe2000004180c */
[----:B------:R-:W-:Y:S07]  /*b970*/  MUFU.EX2 R134, R134 ;  /* 0x0000008600867308 */ /* 0x000fee0000000800 */
[C---:B------:R-:W-:Y:S01]  /*b980*/  HMMA.16816.F32.BF16 R104, R16.reuse, R114, R104 ;  /* 0x000000721068723c */ /* 0x040fe20000041868 */
[----:B------:R-:W3:Y:S02]  /*b990*/  LDSM.16.MT88.4 R112, [R209+0x1100] ;  /* 0x00110000d170783b */ /* 0x000ee40000004200 */
[----:B------:R-:W-:Y:S05]  /*b9a0*/  MUFU.EX2 R136, R136 ;  /* 0x0000008800887308 */ /* 0x000fea0000000800 */
[C---:B-1----:R-:W-:Y:S05]  /*b9b0*/  HMMA.16816.F32.BF16 R52, R16.reuse, R120, R52 ;  /* 0x000000781034723c */ /* 0x042fea0000041834 */
[----:B------:R1:W1:Y:S02]  /*b9c0*/  MUFU.EX2 R121, R135 ;  /* 0x0000008700797308 */ /* 0x0002640000000800 */
[--C-:B------:R-:W-:Y:S01]  /*b9d0*/  FFMA.FTZ R120, R28, c[0x0][0x2d0], -R150.reuse ;  /* 0x0000b4001c787a23 */ /* 0x100fe20000010896 */
[C---:B------:R-:W-:Y:S07]  /*b9e0*/  HMMA.16816.F32.BF16 R56, R16.reuse, R122, R56 ;  /* 0x0000007a1038723c */ /* 0x040fee0000041838 */
[--C-:B------:R-:W-:Y:S01]  /*b9f0*/  FFMA.FTZ R123, R29, c[0x0][0x2d0], -R150.reuse ;  /* 0x0000b4001d7b7a23 */ /* 0x100fe20000010896 */
[C---:B------:R-:W-:Y:S01]  /*ba00*/  HMMA.16816.F32.BF16 R60, R16.reuse, R20, R60 ;  /* 0x00000014103c723c */ /* 0x040fe2000004183c */
[----:B------:R-:W-:Y:S03]  /*ba10*/  MUFU.EX2 R120, R120 ;  /* 0x0000007800787308 */ /* 0x000fe60000000800 */
[--C-:B------:R-:W-:Y:S02]  /*ba20*/  FFMA.FTZ R122, R30, c[0x0][0x2d0], -R143.reuse ;  /* 0x0000b4001e7a7a23 */ /* 0x100fe4000001088f */
[----:B------:R-:W-:Y:S02]  /*ba30*/  FFMA.FTZ R150, R49, c[0x0][0x2d0], -R150 ;  /* 0x0000b40031967a23 */ /* 0x000fe40000010896 */
[----:B------:R-:W-:Y:S01]  /*ba40*/  HMMA.16816.F32.BF16 R64, R16, R22, R64 ;  /* 0x000000161040723c */ /* 0x000fe20000041840 */
[----:B------:R-:W3:Y:S02]  /*ba50*/  LDSM.16.MT88.4 R20, [R208+0x1100] ;  /* 0x00110000d014783b */ /* 0x000ee40000004200 */
[----:B------:R-:W3:Y:S01]  /*ba60*/  MUFU.EX2 R123, R123 ;  /* 0x0000007b007b7308 */ /* 0x000ee20000000800 */
[--C-:B-1----:R-:W-:Y:S03]  /*ba70*/  FFMA.FTZ R135, R31, c[0x0][0x2d0], -R143.reuse ;  /* 0x0000b4001f877a23 */ /* 0x102fe6000001088f */
[----:B--2---:R-:W-:Y:S01]  /*ba80*/  F2FP.BF16.PACK_AB R16, R128, R129 ;  /* 0x000000818010723e */ /* 0x004fe200000010ff */
        /* <DEDUP_REMOVED lines=148> */
.L_x_269:
[----:B------:R-:W-:-:S13]  /*c3d0*/  ISETP.GE.AND P0, PT, R169, R216, PT ;  /* 0x000000d8a900720c */ /* 0x000fda0003f06270 */
[----:B------:R-:W-:Y:S05]  /*c3e0*/  @!P0 BRA `(.L_x_273) ;  /* 0x00003d3000008947 */ /* 0x000fea0003800000 */
[----:B------:R-:W-:Y:S01]  /*c3f0*/  SHF.R.S32.HI R170, RZ, 0x1f, R225 ;  /* 0x0000001fffaa7819 */ /* 0x000fe200000114e1 */
[----:B------:R-:W-:Y:S01]  /*c400*/  IMAD.MOV.U32 R2, RZ, RZ, R12 ;  /* 0x000000ffff027224 */ /* 0x000fe200078e000c */
[----:B------:R-:W-:Y:S01]  /*c410*/  SHF.L.U64.HI R244, R243, 0x1, R244 ;  /* 0x00000001f3f47819 */ /* 0x000fe200000102f4 */
[----:B------:R-:W-:Y:S01]  /*c420*/  IMAD.MOV.U32 R3, RZ, RZ, R0 ;  /* 0x000000ffff037224 */ /* 0x000fe200078e0000 */
[----:B------:R-:W-:Y:S01]  /*c430*/  SHF.L.U64.HI R170, R225, 0x1, R170 ;  /* 0x00000001e1aa7819 */ /* 0x000fe200000102aa */
[----:B------:R-:W-:Y:S01]  /*c440*/  IMAD.SHL.U32 R243, R243, 0x2, RZ ;  /* 0x00000002f3f37824 */ /* 0x000fe200078e00ff */
[----:B------:R-:W-:Y:S02]  /*c450*/  SHF.L.U32 R168, R225, 0x1, RZ ;  /* 0x00000001e1a87819 */ /* 0x000fe400000006ff */
.L_x_283:
[----:B------:R-:W-:Y:S04]  /*c460*/  DEPBAR.LE SB0, 0x0 ;  /* 0x000080000000791a */ /* 0x000fe80000000000 */
[----:B------:R-:W-:Y:S01]  /*c470*/  BAR.SYNC.DEFER_BLOCKING 0x0 ;  /* 0x0000000000007b1d */ /* 0x000fe20000010000 */
[----:B------:R-:W-:Y:S01]  /*c480*/  ISETP.GE.AND P2, PT, R225, c[0x0][0x1d4], PT ;  /* 0x00007500e1007a0c */ /* 0x000fe20003f46270 */
[----:B------:R-:W-:Y:S01]  /*c490*/  IMAD.WIDE.U32 R46, R222, c[0x0][0x208], RZ ;  /* 0x00008200de2e7a25 */ /* 0x000fe200078e00ff */
[----:B------:R-:W-:Y:S02]  /*c4a0*/  SHF.R.S32.HI R37, RZ, 0x1f, R222 ;  /* 0x0000001fff257819 */ /* 0x000fe400000114de */
[----:B------:R-:W-:Y:S03]  /*c4b0*/  SHF.R.S32.HI R44, RZ, 0x1f, R221 ;  /* 0x0000001fff2c7819 */ /* 0x000fe600000114dd */
[----:B------:R-:W-:Y:S02]  /*c4c0*/  IMAD R37, R37, c[0x0][0x208], RZ ;  /* 0x0000820025257a24 */ /* 0x000fe400078e02ff */
[----:B------:R-:W-:Y:S02]  /*c4d0*/  IMAD R44, R44, c[0x0][0x218], RZ ;  /* 0x000086002c2c7a24 */ /* 0x000fe400078e02ff */
[----:B------:R-:W-:Y:S02]  /*c4e0*/  IMAD R37, R222, c[0x0][0x20c], R37 ;  /* 0x00008300de257a24 */ /* 0x000fe400078e0225 */
[----:B------:R-:W-:Y:S02]  /*c4f0*/  IMAD R44, R221, c[0x0][0x21c], R44 ;  /* 0x00008700dd2c7a24 */ /* 0x000fe400078e022c */
[----:B------:R-:W-:Y:S04]  /*c500*/  IMAD.IADD R47, R47, 0x1, R37 ;  /* 0x000000012f2f7824 */ /* 0x000fe800078e0225 */
[----:B------:R-:W-:Y:S01]  /*c510*/  IMAD.WIDE.U32 R46, R221, c[0x0][0x218], R46 ;  /* 0x00008600dd2e7a25 */ /* 0x000fe200078e002e */
[----:B------:R-:W1:Y:S04]  /*c520*/  LDSM.16.M88.4 R8, [R214+0x8100] ;  /* 0x00810000d608783b */ /* 0x000e680000000200 */
[----:B------:R-:W-:Y:S01]  /*c530*/  IADD3 R0, P0, R232, R46, RZ ;  /* 0x0000002ee8007210 */ /* 0x000fe20007f1e0ff */
[----:B------:R-:W2:Y:S03]  /*c540*/  LDSM.16.M88.4 R16, [R214+0x8900] ;  /* 0x00890000d610783b */ /* 0x000ea60000000200 */
[----:B------:R-:W-:Y:S02]  /*c550*/  IADD3.X R45, R219, R47, R44, P0, !PT ;  /* 0x0000002fdb2d7210 */ /* 0x000fe400007fe42c */
[C---:B------:R-:W-:Y:S01]  /*c560*/  LEA R150, P0, R0.reuse, c[0x0][0x1f8], 0x1 ;  /* 0x00007e0000967a11 */ /* 0x040fe200078008ff */
[----:B------:R-:W-:Y:S03]  /*c570*/  LDSM.16.M88.4 R24, [R214+0x9100] ;  /* 0x00910000d618783b */ /* 0x000fe60000000200 */
[----:B------:R-:W-:Y:S02]  /*c580*/  LEA.HI.X R138, R0, c[0x0][0x1fc], R45, 0x1, P0 ;  /* 0x00007f00008a7a11 */ /* 0x000fe400000f0c2d */
[----:B------:R-:W-:Y:S05]  /*c590*/  LDSM.16.M88.4 R32, [R214+0x9900] ;  /* 0x00990000d620783b */ /* 0x000fea0000000200 */
[----:B------:R-:W-:Y:S05]  /*c5a0*/  LDSM.16.M88.4 R40, [R214+0xa100] ;  /* 0x00a10000d628783b */ /* 0x000fea0000000200 */
[----:B------:R-:W-:Y:S05]  /*c5b0*/  LDSM.16.M88.4 R48, [R214+0xa900] ;  /* 0x00a90000d630783b */ /* 0x000fea0000000200 */
[----:B------:R-:W-:Y:S05]  /*c5c0*/  LDSM.16.M88.4 R116, [R213] ;  /* 0x00000000d574783b */ /* 0x000fea0000000200 */
[----:B------:R-:W-:Y:S01]  /*c5d0*/  LDSM.16.M88.4 R120, [R207] ;  /* 0x00000000cf78783b */ /* 0x000fe20000000200 */
[C---:B-1----:R-:W-:Y:S04]  /*c5e0*/  HMMA.16816.F32.BF16 R4, R124.reuse, R8, RZ ;  /* 0x000000087c04723c */ /* 0x042fe800000418ff */
[----:B------:R-:W-:Y:S05]  /*c5f0*/  LDSM.16.M88.4 R128, [R206] ;  /* 0x00000000ce80783b */ /* 0x000fea0000000200 */
[----:B------:R-:W1:Y:S01]  /*c600*/  SHFL.IDX PT, R132, R150, RZ, 0x181f ;  /* 0x00181fff96847589 */ /* 0x000e6200000e0000 */
[C---:B------:R-:W-:Y:S04]  /*c610*/  HMMA.16816.F32.BF16 R8, R124.reuse, R10, RZ ;  /* 0x0000000a7c08723c */ /* 0x040fe800000418ff */
[----:B------:R-:W3:Y:S04]  /*c620*/  SHFL.IDX PT, R133, R138, RZ, 0x181f ;  /* 0x00181fff8a857589 */ /* 0x000ee800000e0000 */
[C---:B--2---:R-:W-:Y:S01]  /*c630*/  HMMA.16816.F32.BF16 R12, R124.reuse, R16, RZ ;  /* 0x000000107c0c723c */ /* 0x044fe200000418ff */
[----:B------:R-:W2:Y:S05]  /*c640*/  SHFL.IDX PT, R136, R150, 0x1, 0x181f ;  /* 0x00381f0096887f89 */ /* 0x000eaa00000e0000 */
[----:B------:R-:W4:Y:S02]  /*c650*/  SHFL.IDX PT, R139, R138, 0x1, 0x181f ;  /* 0x00381f008a8b7f89 */ /* 0x000f2400000e0000 */
[C---:B------:R-:W-:Y:S03]  /*c660*/  HMMA.16816.F32.BF16 R16, R124.reuse, R18, RZ ;  /* 0x000000127c10723c */ /* 0x040fe600000418ff */
[----:B------:R-:W-:Y:S01]  /*c670*/  SHFL.IDX PT, R137, R138, 0x2, 0x181f ;  /* 0x00581f008a897f89 */ /* 0x000fe200000e0000 */
[CC--:B-1----:R-:W-:Y:S04]  /*c680*/  IADD3 R140, P0, R132.reuse, R168.reuse, RZ ;  /* 0x000000a8848c7210 */ /* 0x0c2fe80007f1e0ff */
[C---:B------:R-:W-:Y:S01]  /*c690*/  HMMA.16816.F32.BF16 R20, R124.reuse, R24, RZ ;  /* 0x000000187c14723c */ /* 0x040fe200000418ff */
[----:B------:R1:W5:Y:S03]  /*c6a0*/  SHFL.IDX PT, R0, R150, 0x2, 0x181f ;  /* 0x00581f0096007f89 */ /* 0x00036600000e0000 */
[C---:B---3--:R-:W-:Y:S01]  /*c6b0*/  IMAD.X R141, R133.reuse, 0x1, R170, P0 ;  /* 0x00000001858d7824 */ /* 0x048fe200000e06aa */
[-C--:B------:R-:W-:Y:S03]  /*c6c0*/  IADD3 R142, P0, R132, R243.reuse, RZ ;  /* 0x000000f3848e7210 */ /* 0x080fe60007f1e0ff */
[C---:B------:R-:W-:Y:S04]  /*c6d0*/  HMMA.16816.F32.BF16 R24, R124.reuse, R26, RZ ;  /* 0x0000001a7c18723c */ /* 0x040fe800000418ff */
[----:B------:R-:W-:Y:S01]  /*c6e0*/  IMAD.X R143, R133, 0x1, R244, P0 ;  /* 0x00000001858f7824 */ /* 0x000fe200000e06f4 */
[CC--:B--2---:R-:W-:Y:S01]  /*c6f0*/  IADD3 R148, P0, R136.reuse, R168.reuse, RZ ;  /* 0x000000a888947210 */ /* 0x0c4fe20007f1e0ff */
[----:B------:R-:W-:Y:S02]  /*c700*/  LDSM.16.M88.4 R132, [R204] ;  /* 0x00000000cc84783b */ /* 0x000fe40000000200 */
[C---:B------:R-:W-:Y:S04]  /*c710*/  HMMA.16816.F32.BF16 R28, R124.reuse, R32, RZ ;  /* 0x000000207c1c723c */ /* 0x040fe800000418ff */
[C---:B----4-:R-:W-:Y:S04]  /*c720*/  IMAD.X R149, R139.reuse, 0x1, R170, P0 ;  /* 0x000000018b957824 */ /* 0x050fe800000e06aa */
[C---:B------:R-:W-:Y:S01]  /*c730*/  HMMA.16816.F32.BF16 R32, R124.reuse, R34, RZ ;  /* 0x000000227c20723c */ /* 0x040fe200000418ff */
[-C--:B-1----:R-:W-:Y:S05]  /*c740*/  IADD3 R150, P0, R136, R243.reuse, RZ ;  /* 0x000000f388967210 */ /* 0x082fea0007f1e0ff */
[----:B------:R-:W-:Y:S01]  /*c750*/  IMAD.X R151, R139, 0x1, R244, P0 ;  /* 0x000000018b977824 */ /* 0x000fe200000e06f4 */
[C---:B-----5:R-:W-:Y:S01]  /*c760*/  IADD3 R154, P0, R0.reuse, R168, RZ ;  /* 0x000000a8009a7210 */ /* 0x060fe20007f1e0ff */
[C---:B------:R-:W-:Y:S04]  /*c770*/  HMMA.16816.F32.BF16 R36, R124.reuse, R40, RZ ;  /* 0x000000287c24723c */ /* 0x040fe800000418ff */
[C---:B------:R-:W-:Y:S01]  /*c780*/  IMAD.X R155, R137.reuse, 0x1, R170, P0 ;  /* 0x00000001899b7824 */ /* 0x040fe200000e06aa */
[----:B------:R-:W-:Y:S03]  /*c790*/  IADD3 R152, P0, R0, R243, RZ ;  /* 0x000000f300987210 */ /* 0x000fe60007f1e0ff */
[C---:B------:R-:W-:Y:S04]  /*c7a0*/  HMMA.16816.F32.BF16 R40, R124.reuse, R42, RZ ;  /* 0x0000002a7c28723c */ /* 0x040fe800000418ff */
[----:B------:R-:W-:Y:S01]  /*c7b0*/  IMAD.X R153, R137, 0x1, R244, P0 ;  /* 0x0000000189997824 */ /* 0x000fe200000e06f4 */
[----:B------:R-:W-:Y:S03]  /*c7c0*/  ISETP.GT.AND P0, PT, R169, R216, PT ;  /* 0x000000d8a900720c */ /* 0x000fe60003f04270 */
[C---:B------:R-:W-:Y:S08]  /*c7d0*/  HMMA.16816.F32.BF16 R44, R124.reuse, R48, RZ ;  /* 0x000000307c2c723c */ /* 0x040ff000000418ff */
[----:B------:R-:W-:Y:S08]  /*c7e0*/  HMMA.16816.F32.BF16 R48, R124, R50, RZ ;  /* 0x000000327c30723c */ /* 0x000ff000000418ff */
[C---:B------:R-:W-:Y:S08]  /*c7f0*/  HMMA.16816.F32.BF16 R4, R144.reuse, R116, R4 ;  /* 0x000000749004723c */ /* 0x040ff00000041804 */
[C---:B------:R-:W-:Y:S01]  /*c800*/  HMMA.16816.F32.BF16 R8, R144.reuse, R118, R8 ;  /* 0x000000769008723c */ /* 0x040fe20000041808 */
[----:B------:R-:W1:Y:S07]  /*c810*/  LDSM.16.M88.4 R116, [R205] ;  /* 0x00000000cd74783b */ /* 0x000e6e0000000200 */
[C---:B------:R-:W-:Y:S08]  /*c820*/  HMMA.16816.F32.BF16 R12, R144.reuse, R120, R12 ;  /* 0x00000078900c723c */ /* 0x040ff0000004180c */
[C---:B------:R-:W-:Y:S01]  /*c830*/  HMMA.16816.F32.BF16 R16, R144.reuse, R122, R16 ;  /* 0x0000007a9010723c */ /* 0x040fe20000041810 */
[----:B------:R-:W2:Y:S05]  /*c840*/  LDSM.16.M88.4 R120, [R203] ;  /* 0x00000000cb78783b */ /* 0x000eaa0000000200 */
[----:B------:R-:W-:Y:S01]  /*c850*/  @!PT LDS RZ, [RZ] ;  /* 0x00000000fffff984 */ /* 0x000fe20000000800 */
[----:B------:R-:W-:Y:S01]  /*c860*/  @!PT LDS RZ, [RZ] ;  /* 0x00000000fffff984 */ /* 0x000fe20000000800 */
[----:B------:R-:W-:Y:S01]  /*c870*/  @!PT LDS RZ, [RZ] ;  /* 0x00000000fffff984 */ /* 0x000fe20000000800 */
[----:B------:R3:W-:Y:S02]  /*c880*/  LDGSTS.E.BYPASS.LTC128B.128 [R240], [R140.64], !P2 ;  /* 0x000000008cf07fae */ /* 0x0007e4000d101d46 */
[C---:B------:R-:W-:Y:S03]  /*c890*/  HMMA.16816.F32.BF16 R20, R144.reuse, R128, R20 ;  /* 0x000000809014723c */ /* 0x040fe60000041814 */
[----:B------:R3:W-:Y:S05]  /*c8a0*/  LDGSTS.E.BYPASS.LTC128B.128 [R239], [R142.64], !P6 ;  /* 0x000000008eef7fae */ /* 0x0007ea000f101d46 */
[C---:B------:R-:W-:Y:S01]  /*c8b0*/  HMMA.16816.F32.BF16 R24, R144.reuse, R130, R24 ;  /* 0x000000829018723c */ /* 0x040fe20000041818 */
[----:B------:R4:W-:Y:S05]  /*c8c0*/  LDGSTS.E.BYPASS.LTC128B.128 [R238], [R148.64], !P2 ;  /* 0x0000000094ee7fae */ /* 0x0009ea000d101d46 */
[----:B------:R4:W-:Y:S02]  /*c8d0*/  LDGSTS.E.BYPASS.LTC128B.128 [R237], [R150.64], !P6 ;  /* 0x0000000096ed7fae */ /* 0x0009e4000f101d46 */
[C---:B-1----:R-:W-:Y:S03]  /*c8e0*/  HMMA.16816.F32.BF16 R28, R144.reuse, R116, R28 ;  /* 0x00000074901c723c */ /* 0x042fe6000004181c */
[----:B------:R1:W-:Y:S05]  /*c8f0*/  LDGSTS.E.BYPASS.LTC128B.128 [R240+0x2000], [R154.64], !P2 ;  /* 0x020000009af07fae */ /* 0x0003ea000d101d46 */
[----:B------:R1:W-:Y:S01]  /*c900*/  LDGSTS.E.BYPASS.LTC128B.128 [R240+0x5000], [R152.64], !P6 ;  /* 0x0500000098f07fae */ /* 0x0003e2000f101d46 */
[C---:B------:R-:W-:Y:S04]  /*c910*/  HMMA.16816.F32.BF16 R32, R144.reuse, R118, R32 ;  /* 0x000000769020723c */ /* 0x040fe80000041820 */
[----:B------:R-:W5:Y:S04]  /*c920*/  LDSM.16.M88.4 R128, [R211+0x8100] ;  /* 0x00810000d380783b */ /* 0x000f680000000200 */
[C---:B------:R-:W-:Y:S01]  /*c930*/  HMMA.16816.F32.BF16 R36, R144.reuse, R132, R36 ;  /* 0x000000849024723c */ /* 0x040fe20000041824 */
[----:B------:R-:W0:Y:S05]  /*c940*/  LDGDEPBAR ;  /* 0x00000000000079af */ /* 0x000e2a0000000000 */
[----:B------:R-:W1:Y:S02]  /*c950*/  LDSM.16.M88.4 R136, [R211+0x8900] ;  /* 0x00890000d388783b */ /* 0x000e640000000200 */
[C---:B------:R-:W-:Y:S03]  /*c960*/  HMMA.16816.F32.BF16 R40, R144.reuse, R134, R40 ;  /* 0x000000869028723c */ /* 0x040fe60000041828 */
[----:B------:R-:W1:Y:S05]  /*c970*/  LDSM.16.M88.4 R116, [R211+0x9100] ;  /* 0x00910000d374783b */ /* 0x000e6a0000000200 */
[C---:B--2---:R-:W-:Y:S01]  /*c980*/  HMMA.16816.F32.BF16 R44, R144.reuse, R120, R44 ;  /* 0x00000078902c723c */ /* 0x044fe2000004182c */
[----:B------:R-:W2:Y:S05]  /*c990*/  LDSM.16.M88.4 R132, [R211+0x9900] ;  /* 0x00990000d384783b */ /* 0x000eaa0000000200 */
[----:B---3--:R-:W3:Y:S02]  /*c9a0*/  LDSM.16.M88.4 R140, [R211+0xa100] ;  /* 0x00a10000d38c783b */ /* 0x008ee40000000200 */
[----:B------:R-:W-:Y:S03]  /*c9b0*/  HMMA.16816.F32.BF16 R48, R144, R122, R48 ;  /* 0x0000007a9030723c */ /* 0x000fe60000041830 */
[----:B----4-:R-:W4:Y:S05]  /*c9c0*/  LDSM.16.M88.4 R148, [R211+0xa900] ;  /* 0x00a90000d394783b */ /* 0x010f2a0000000200 */
[----:B------:R-:W2:Y:S01]  /*c9d0*/  LDSM.16.M88.4 R120, [R202] ;  /* 0x00000000ca78783b */ /* 0x000ea20000000200 */
[C---:B-----5:R-:W-:Y:S04]  /*c9e0*/  HMMA.16816.F32.BF16 R4, R172.reuse, R128, R4 ;  /* 0x00000080ac04723c */ /* 0x060fe80000041804 */
[----:B-1----:R-:W-:Y:S05]  /*c9f0*/  LDSM.16.M88.4 R152, [R202+0x1000] ;  /* 0x00100000ca98783b */ /* 0x002fea0000000200 */
[----:B------:R-:W-:Y:S01]  /*ca00*/  LDSM.16.M88.4 R156, [R202+0x1800] ;  /* 0x00180000ca9c783b */ /* 0x000fe20000000200 */
[C---:B------:R-:W-:Y:S04]  /*ca10*/  HMMA.16816.F32.BF16 R8, R172.reuse, R130, R8 ;  /* 0x00000082ac08723c */ /* 0x040fe80000041808 */
[----:B------:R-:W1:Y:S04]  /*ca20*/  LDSM.16.M88.4 R128, [R202+0x800] ;  /* 0x00080000ca80783b */ /* 0x000e680000000200 */
[C---:B------:R-:W-:Y:S01]  /*ca30*/  HMMA.16816.F32.BF16 R12, R172.reuse, R136, R12 ;  /* 0x00000088ac0c723c */ /* 0x040fe2000004180c */
[----:B------:R-:W5:Y:S05]  /*ca40*/  LDSM.16.M88.4 R160, [R202+0x2000] ;  /* 0x00200000caa0783b */ /* 0x000f6a0000000200 */
[----:B------:R-:W-:Y:S02]  /*ca50*/  LDSM.16.M88.4 R164, [R202+0x5000] ;  /* 0x00500000caa4783b */ /* 0x000fe40000000200 */
[C---:B------:R-:W-:Y:S03]  /*ca60*/  HMMA.16816.F32.BF16 R16, R172.reuse, R138, R16 ;  /* 0x0000008aac10723c */ /* 0x040fe60000041810 */
[----:B------:R-:W-:Y:S05]  /*ca70*/  LDSM.16.M88.4 R136, [R214+0xb900] ;  /* 0x00b90000d688783b */ /* 0x000fea0000000200 */
[C---:B------:R-:W-:Y:S08]  /*ca80*/  HMMA.16816.F32.BF16 R20, R172.reuse, R116, R20 ;  /* 0x00000074ac14723c */ /* 0x040ff00000041814 */
        /* <DEDUP_REMOVED lines=13> */
[----:B------:R-:W2:Y:S07]  /*cb60*/  LDSM.16.M88.4 R120, [R214+0xd100] ;  /* 0x00d10000d678783b */ /* 0x000eae0000000200 */
        /* <DEDUP_REMOVED lines=9> */
[C---:B-----5:R-:W-:Y:S08]  /*cc00*/  HMMA.16816.F32.BF16 R36, R176.reuse, R160, R36 ;  /* 0x000000a0b024723c */ /* 0x060ff00000041824 */
[C---:B------:R-:W-:Y:S01]  /*cc10*/  HMMA.16816.F32.BF16 R40, R176.reuse, R162, R40 ;  /* 0x000000a2b028723c */ /* 0x040fe20000041828 */
[----:B------:R-:W5:Y:S07]  /*cc20*/  LDSM.16.M88.4 R160, [R199] ;  /* 0x00000000c7a0783b */ /* 0x000f6e0000000200 */
[C---:B------:R-:W-:Y:S08]  /*cc30*/  HMMA.16816.F32.BF16 R44, R176.reuse, R116, R44 ;  /* 0x00000074b02c723c */ /* 0x040ff0000004182c */
[----:B------:R-:W-:Y:S01]  /*cc40*/  HMMA.16816.F32.BF16 R48, R176, R118, R48 ;  /* 0x00000076b030723c */ /* 0x000fe20000041830 */
[----:B------:R-:W1:Y:S07]  /*cc50*/  LDSM.16.M88.4 R116, [R198] ;  /* 0x00000000c674783b */ /* 0x000e6e0000000200 */
[C---:B--2---:R-:W-:Y:S08]  /*cc60*/  HMMA.16816.F32.BF16 R4, R180.reuse, R132, R4 ;  /* 0x00000084b404723c */ /* 0x044ff00000041804 */
[C---:B------:R-:W-:Y:S01]  /*cc70*/  HMMA.16816.F32.BF16 R8, R180.reuse, R134, R8 ;  /* 0x00000086b408723c */ /* 0x040fe20000041808 */
[----:B------:R-:W2:Y:S07]  /*cc80*/  LDSM.16.M88.4 R132, [R197] ;  /* 0x00000000c584783b */ /* 0x000eae0000000200 */
[C---:B------:R-:W-:Y:S08]  /*cc90*/  HMMA.16816.F32.BF16 R12, R180.reuse, R136, R12 ;  /* 0x00000088b40c723c */ /* 0x040ff0000004180c */
[C---:B------:R-:W-:Y:S01]  /*cca0*/  HMMA.16816.F32.BF16 R16, R180.reuse, R138, R16 ;  /* 0x0000008ab410723c */ /* 0x040fe20000041810 */
[----:B------:R-:W1:Y:S07]  /*ccb0*/  LDSM.16.M88.4 R136, [R196] ;  /* 0x00000000c488783b */ /* 0x000e6e0000000200 */
[C---:B---3--:R-:W-:Y:S08]  /*ccc0*/  HMMA.16816.F32.BF16 R20, R180.reuse, R140, R20 ;  /* 0x0000008cb414723c */ /* 0x048ff00000041814 */
[C---:B------:R-:W-:Y:S01]  /*ccd0*/  HMMA.16816.F32.BF16 R24, R180.reuse, R142, R24 ;  /* 0x0000008eb418723c */ /* 0x040fe20000041818 */
[----:B------:R-:W3:Y:S07]  /*cce0*/  LDSM.16.M88.4 R140, [R211+0xb100] ;  /* 0x00b10000d38c783b */ /* 0x000eee0000000200 */
[C---:B----4-:R-:W-:Y:S08]  /*ccf0*/  HMMA.16816.F32.BF16 R28, R180.reuse, R148, R28 ;  /* 0x00000094b41c723c */ /* 0x050ff0000004181c */
[C---:B------:R-:W-:Y:S01]  /*cd00*/  HMMA.16816.F32.BF16 R32, R180.reuse, R150, R32 ;  /* 0x00000096b420723c */ /* 0x040fe20000041820 */
[----:B------:R-:W-:Y:S07]  /*cd10*/  LDSM.16.M88.4 R148, [R211+0xc900] ;  /* 0x00c90000d394783b */ /* 0x000fee0000000200 */
[C---:B------:R-:W-:Y:S08]  /*cd20*/  HMMA.16816.F32.BF16 R36, R180.reuse, R120, R36 ;  /* 0x00000078b424723c */ /* 0x040ff00000041824 */
[C---:B------:R-:W-:Y:S01]  /*cd30*/  HMMA.16816.F32.BF16 R40, R180.reuse, R122, R40 ;  /* 0x0000007ab428723c */ /* 0x040fe20000041828 */
[----:B------:R-:W4:Y:S07]  /*cd40*/  LDSM.16.M88.4 R120, [R211+0xb900] ;  /* 0x00b90000d378783b */ /* 0x000f2e0000000200 */
[C---:B-1----:R-:W-:Y:S08]  /*cd50*/  HMMA.16816.F32.BF16 R44, R180.reuse, R128, R44 ;  /* 0x00000080b42c723c */ /* 0x042ff0000004182c */
        /* <DEDUP_REMOVED lines=13> */
[----:B------:R-:W5:Y:S07]  /*ce30*/  LDSM.16.M88.4 R116, [R202+0x3000] ;  /* 0x00300000ca74783b */ /* 0x000f6e0000000200 */
[C---:B--2---:R-:W-:Y:S08]  /*ce40*/  HMMA.16816.F32.BF16 R36, R184.reuse, R132, R36 ;  /* 0x00000084b824723c */ /* 0x044ff00000041824 */
[C---:B------:R-:W-:Y:S01]  /*ce50*/  HMMA.16816.F32.BF16 R40, R184.reuse, R134, R40 ;  /* 0x00000086b828723c */ /* 0x040fe20000041828 */
[----:B------:R-:W2:Y:S07]  /*ce60*/  LDSM.16.M88.4 R132, [R202+0x3800] ;  /* 0x00380000ca84783b */ /* 0x000eae0000000200 */
[C---:B------:R-:W-:Y:S08]  /*ce70*/  HMMA.16816.F32.BF16 R44, R184.reuse, R136, R44 ;  /* 0x00000088b82c723c */ /* 0x040ff0000004182c */
[----:B------:R-:W-:Y:S01]  /*ce80*/  HMMA.16816.F32.BF16 R48, R184, R138, R48 ;  /* 0x0000008ab830723c */ /* 0x000fe20000041830 */
[----:B------:R-:W2:Y:S07]  /*ce90*/  LDSM.16.M88.4 R136, [R202+0x4000] ;  /* 0x00400000ca88783b */ /* 0x000eae0000000200 */
[C---:B---3--:R-:W-:Y:S08]  /*cea0*/  HMMA.16816.F32.BF16 R4, R188.reuse, R140, R4 ;  /* 0x0000008cbc04723c */ /* 0x048ff00000041804 */
[C---:B------:R-:W-:Y:S01]  /*ceb0*/  HMMA.16816.F32.BF16 R8, R188.reuse, R142, R8 ;  /* 0x0000008ebc08723c */ /* 0x040fe20000041808 */
[----:B------:R-:W3:Y:S01]  /*cec0*/  LDSM.16.M88.4 R140, [R202+0x5800] ;  /* 0x00580000ca8c783b */ /* 0x000ee20000000200 */
[----:B------:R-:W-:Y:S04]  /*ced0*/  DEPBAR.LE SB0, 0x0 ;  /* 0x000080000000791a */ /* 0x000fe80000000000 */
[----:B------:R-:W-:Y:S02]  /*cee0*/  BAR.SYNC.DEFER_BLOCKING 0x0 ;  /* 0x0000000000007b1d */ /* 0x000fe40000010000 */
        /* <DEDUP_REMOVED lines=9> */
[----:B------:R-:W-:Y:S08]  /*cf80*/  HMMA.16816.F32.BF16 R48, R188, R158, R48 ;  /* 0x0000009ebc30723c */ /* 0x000ff00000041830 */
[C---:B-----5:R-:W-:Y:S08]  /*cf90*/  HMMA.16816.F32.BF16 R4, R192.reuse, R116, R4 ;  /* 0x00000074c004723c */ /* 0x060ff00000041804 */
[C---:B------:R-:W-:Y:S08]  /*cfa0*/  HMMA.16816.F32.BF16 R8, R192.reuse, R118, R8 ;  /* 0x00000076c008723c */ /* 0x040ff00000041808 */
        /* <DEDUP_REMOVED lines=37> */
[----:B------:R-:W-:Y:S04]  /*d200*/  SHFL.IDX PT, R120, R116, 0x2, 0x181f ;  /* 0x00581f0074787f89 */ /* 0x000fe800000e0000 */
[----:B------:R-:W1:Y:S04]  /*d210*/  SHFL.IDX PT, R118, R116, RZ, 0x181f ;  /* 0x00181fff74767589 */ /* 0x000e6800000e0000 */
[----:B------:R-:W2:Y:S04]  /*d220*/  SHFL.IDX PT, R121, R0, RZ, 0x181f ;  /* 0x00181fff00797589 */ /* 0x000ea800000e0000 */
[----:B------:R-:W3:Y:S04]  /*d230*/  SHFL.IDX PT, R117, R116, 0x1, 0x181f ;  /* 0x00381f0074757f89 */ /* 0x000ee800000e0000 */
[----:B------:R-:W4:Y:S04]  /*d240*/  SHFL.IDX PT, R119, R0, 0x1, 0x181f ;  /* 0x00381f0000777f89 */ /* 0x000f2800000e0000 */
[----:B------:R-:W5:Y:S01]  /*d250*/  SHFL.IDX PT, R123, R0, 0x2, 0x181f ;  /* 0x00581f00007b7f89 */ /* 0x000f6200000e0000 */
[C---:B-1----:R-:W-:Y:S05]  /*d260*/  IADD3 R128, P0, R118.reuse, R168, RZ ;  /* 0x000000a876807210 */ /* 0x042fea0007f1e0ff */
[C-C-:B--2---:R-:W-:Y:S01]  /*d270*/  IMAD.X R129, R121.reuse, 0x1, R170.reuse, P0 ;  /* 0x0000000179817824 */ /* 0x144fe200000e06aa */
[-C--:B------:R-:W-:Y:S04]  /*d280*/  IADD3 R130, P0, R118, R243.reuse, RZ ;  /* 0x000000f376827210 */ /* 0x080fe80007f1e0ff */
[----:B------:R1:W-:Y:S01]  /*d290*/  LDGSTS.E.BYPASS.LTC128B.128 [R223+0x8100], [R128.64], !P2 ;  /* 0x0810000080df7fae */ /* 0x0003e2000d101d46 */
[----:B------:R-:W-:Y:S02]  /*d2a0*/  IADD3.X R131, R121, R244, RZ, P0, !PT ;  /* 0x000000f479837210 */ /* 0x000fe400007fe4ff */
[-C--:B---3--:R-:W-:Y:S03]  /*d2b0*/  IADD3 R132, P0, R117, R168.reuse, RZ ;  /* 0x000000a875847210 */ /* 0x088fe60007f1e0ff */
[----:B------:R1:W-:Y:S02]  /*d2c0*/  LDGSTS.E.BYPASS.LTC128B.128 [R223+0xb100], [R130.64], !P6 ;  /* 0x0b10000082df7fae */ /* 0x0003e4000f101d46 */
[----:B----4-:R-:W-:Y:S01]  /*d2d0*/  IMAD.X R133, R119, 0x1, R170, P0 ;  /* 0x0000000177857824 */ /* 0x010fe200000e06aa */
[-C--:B------:R-:W-:Y:S04]  /*d2e0*/  IADD3 R118, P0, R117, R243.reuse, RZ ;  /* 0x000000f375767210 */ /* 0x080fe80007f1e0ff */
[----:B------:R1:W-:Y:S01]  /*d2f0*/  LDGSTS.E.BYPASS.LTC128B.128 [R223+0x9100], [R132.64], !P2 ;  /* 0x0910000084df7fae */ /* 0x0003e2000d101d46 */
[--C-:B------:R-:W-:Y:S01]  /*d300*/  IMAD.X R119, R119, 0x1, R244.reuse, P0 ;  /* 0x0000000177777824 */ /* 0x100fe200000e06f4 */
[C---:B------:R-:W-:Y:S04]  /*d310*/  IADD3 R134, P0, R120.reuse, R168, RZ ;  /* 0x000000a878867210 */ /* 0x040fe80007f1e0ff */
[----:B------:R1:W-:Y:S01]  /*d320*/  LDGSTS.E.BYPASS.LTC128B.128 [R223+0xc100], [R118.64], !P6 ;  /* 0x0c10000076df7fae */ /* 0x0003e2000f101d46 */
[C---:B-----5:R-:W-:Y:S02]  /*d330*/  IADD3.X R135, R123.reuse, R170, RZ, P0, !PT ;  /* 0x000000aa7b877210 */ /* 0x060fe400007fe4ff */
[----:B------:R-:W-:Y:S03]  /*d340*/  IADD3 R120, P0, R120, R243, RZ ;  /* 0x000000f378787210 */ /* 0x000fe60007f1e0ff */
[----:B------:R1:W-:Y:S02]  /*d350*/  LDGSTS.E.BYPASS.LTC128B.128 [R223+0xa100], [R134.64], !P2 ;  /* 0x0a10000086df7fae */ /* 0x0003e4000d101d46 */
[----:B------:R-:W-:Y:S05]  /*d360*/  IMAD.X R121, R123, 0x1, R244, P0 ;  /* 0x000000017b797824 */ /* 0x000fea00000e06f4 */
[----:B------:R1:W-:Y:S03]  /*d370*/  LDGSTS.E.BYPASS.LTC128B.128 [R223+0xd100], [R120.64], !P6 ;  /* 0x0d10000078df7fae */ /* 0x0003e6000f101d46 */
.L_x_274:
[----:B------:R-:W-:Y:S01]  /*d380*/  @P4 IMAD.HI.U32 R0, R229, c[0x0][0x2c8], RZ ;  /* 0x0000b200e5004a27 */ /* 0x000fe200078e00ff */
[----:B------:R-:W0:Y:S03]  /*d390*/  LDGDEPBAR ;  /* 0x00000000000079af */ /* 0x000e260000000000 */
[----:B------:R-:W-:Y:S01]  /*d3a0*/  IMAD.MOV.U32 R156, RZ, RZ, R229 ;  /* 0x000000ffff9c7224 */ /* 0x000fe200078e00e5 */
[----:B------:R-:W-:Y:S01]  /*d3b0*/  @P4 SHF.R.U32.HI R156, RZ, c[0x0][0x2cc], R0 ;  /* 0x0000b300ff9c4a19 */ /* 0x000fe20000011600 */
[----:B------:R-:W-:Y:S04]  /*d3c0*/  IMAD R157, R169, -0x60, RZ ;  /* 0xffffffa0a99d7824 */ /* 0x000fe800078e02ff */
[----:B------:R-:W2:Y:S01]  /*d3d0*/  SHFL.IDX PT, R117, R156, RZ, 0x1c1f ;  /* 0x001c1fff9c757589 */ /* 0x000ea200000e0000 */
[----:B------:R-:W-:Y:S01]  /*d3e0*/  IADD3 R152, -R236, 0x1, R157 ;  /* 0x00000001ec987810 */ /* 0x000fe20007ffe19d */
[----:B------:R-:W-:Y:S03]  /*d3f0*/  IMAD.IADD R151, R157, 0x1, -R236 ;  /* 0x000000019d977824 */ /* 0x000fe600078e0aec */
[----:B------:R-:W-:Y:S04]  /*d400*/  IADD3 R152, -R226, R152, R217 ;  /* 0x00000098e2987210 */ /* 0x000fe80007ffe1d9 */
[C---:B------:R-:W-:Y:S02]  /*d410*/  IADD3 R154, R152.reuse, c[0x0][0x328], RZ ;  /* 0x0000ca00989a7a10 */ /* 0x040fe40007ffe0ff */
[----:B------:R-:W-:Y:S02]  /*d420*/  IADD3 R152, R152, UR4, RZ ;  /* 0x0000000498987c10 */ /* 0x000fe4000fffe0ff */
[----:B--2---:R-:W-:Y:S03]  /*d430*/  IADD3 R160, R154, R117, RZ ;  /* 0x000000759aa07210 */ /* 0x004fe60007ffe0ff */
        /* <DEDUP_REMOVED lines=15> */
.L_x_277:
[----:B------:R-:W-:Y:S04]  /*d530*/  MOV R0, c[0x0][0x32c] ;  /* 0x0000cb0000007a02 */ /* 0x000fe80000000f00 */
[----:B------:R-:W-:Y:S11]  /*d540*/  ISETP.NE.AND P0, PT, R0, 0x1, PT ;  /* 0x000000010000780c */ /* 0x000ff60003f05270 */
[----:B------:R-:W-:Y:S02]  /*d550*/  @!UPT UIADD3 URZ, URZ, URZ, URZ ;  /* 0x0000003f3f3ff290 */ /* 0x000fe4000fffe03f */
[----:B------:R-:W-:Y:S05]  /*d560*/  @P0 IMAD.HI.U32 R0, R116, c[0x0][0x330], RZ ;  /* 0x0000cc0074000a27 */ /* 0x000fea00078e00ff */
[----:B------:R-:W-:Y:S02]  /*d570*/  @P0 SHF.R.U32.HI R116, RZ, c[0x0][0x334], R0 ;  /* 0x0000cd00ff740a19 */ /* 0x000fe40000011600 */
.L_x_278:
[----:B------:R-:W-:Y:S05]  /*d580*/  BSYNC B0 ;  /* 0x0000000000007941 */ /* 0x000fea0003800000 */
.L_x_276:
[----:B-1----:R-:W-:Y:S05]  /*d590*/  IMAD R119, R116, c[0x0][0x32c], R151 ;  /* 0x0000cb0074777a24 */ /* 0x002fea00078e0297 */
[----:B------:R-:W-:Y:S02]  /*d5a0*/  IADD3 R117, R119, c[0x0][0x32c], RZ ;  /* 0x0000cb0077757a10 */ /* 0x000fe40007ffe0ff */
[----:B------:R-:W-:Y:S02]  /*d5b0*/  IMNMX R158, R158, R119, !PT ;  /* 0x000000779e9e7217 */ /* 0x000fe40007800200 */
[----:B------:R-:W-:Y:S02]  /*d5c0*/  IMNMX R160, R160, R117, PT ;  /* 0x00000075a0a07217 */ /* 0x000fe40003800200 */
.L_x_275:
[C---:B------:R-:W-:Y:S02]  /*d5d0*/  ISETP.GE.AND P0, PT, R157.reuse, 0x2, PT ;  /* 0x000000029d00780c */ /* 0x040fe40003f06270 */
[----:B------:R-:W-:Y:S02]  /*d5e0*/  ISETP.GE.AND P2, PT, R157, 0x9, PT ;  /* 0x000000099d00780c */ /* 0x000fe40003f46270 */
[----:B------:R-:W-:Y:S02]  /*d5f0*/  P2R R150, PR, RZ, 0x1 ;  /* 0x00000001ff967803 */ /* 0x000fe40000000000 */
[----:B------:R-:W-:Y:S02]  /*d600*/  ISETP.GT.AND P0, PT, R158, 0x1, !P0 ;  /* 0x000000019e00780c */ /* 0x000fe40004704270 */
[----:B------:R-:W-:Y:S02]  /*d610*/  P2R R148, PR, RZ, 0x4 ;  /* 0x00000004ff947803 */ /* 0x000fe40000000000 */
[----:B------:R-:W-:Y:S04]  /*d620*/  ISETP.LT.OR P0, PT, R160, 0x2, P0 ;  /* 0x00000002a000780c */ /* 0x000fe80000701670 */
[----:B------:R-:W-:Y:S02]  /*d630*/  FSEL R116, R5, -INF , !P0 ;  /* 0xff80000005747808 */ /* 0x000fe40004000000 */
[----:B------:R-:W-:Y:S02]  /*d640*/  ISETP.GT.AND P0, PT, R158, 0x8, !P2 ;  /* 0x000000089e00780c */ /* 0x000fe40005704270 */
[C---:B------:R-:W-:Y:S02]  /*d650*/  ISETP.GE.AND P2, PT, R157.reuse, 0xa, PT ;  /* 0x0000000a9d00780c */ /* 0x040fe40003f46270 */
        /* <DEDUP_REMOVED lines=8> */
[----:B------:R-:W-:Y:S02]  /*d6e0*/  ISETP.GT.AND P0, PT, R158, 0x10, !P2 ;  /* 0x000000109e00780c */ /* 0x000fe40005704270 */
[C---:B------:R-:W-:Y:S02]  /*d6f0*/  ISETP.GE.AND P2, PT, R157.reuse, 0x12, PT ;  /* 0x000000129d00780c */ /* 0x040fe40003f46270 */
[----:B------:R-:W-:Y:S02]  /*d700*/  ISETP.LT.OR P0, PT, R160, 0x11, P0 ;  /* 0x00000011a000780c */ /* 0x000fe40000701670 */
[----:B------:R-:W-:Y:S02]  /*d710*/  P2R R138, PR, RZ, 0x4 ;  /* 0x00000004ff8a7803 */ /* 0x000fe40000000000 */
[----:B-1----:R-:W-:Y:S02]  /*d720*/  FSEL R119, R12, -INF , !P0 ;  /* 0xff8000000c777808 */ /* 0x002fe40004000000 */
        /* <DEDUP_REMOVED lines=25> */
[----:B------:R-:W-:Y:S01]  /*d8c0*/  ISETP.GT.AND P0, PT, R158, 0x28, !P2 ;  /* 0x000000289e00780c */ /* 0x000fe20005704270 */
[----:B------:R-:W1:Y:S01]  /*d8d0*/  SHFL.IDX PT, R21, R156, 0x1, 0x1c1f ;  /* 0x003c1f009c157f89 */ /* 0x000e6200000e0000 */
        /* <DEDUP_REMOVED lines=11> */
[----:B------:R-:W-:Y:S01]  /*d990*/  ISETP.LT.OR P0, PT, R160, 0x31, P0 ;  /* 0x00000031a000780c */ /* 0x000fe20000701670 */
[--C-:B-1----:R-:W-:Y:S01]  /*d9a0*/  IMAD.IADD R154, R154, 0x1, R21.reuse ;  /* 0x000000019a9a7824 */ /* 0x102fe200078e0215 */
[----:B------:R-:W-:Y:S01]  /*d9b0*/  P2R R118, PR, RZ, 0x4 ;  /* 0x00000004ff767803 */ /* 0x000fe20000000000 */
[----:B------:R-:W-:Y:S01]  /*d9c0*/  IMAD.IADD R152, R152, 0x1, R21 ;  /* 0x0000000198987824 */ /* 0x000fe200078e0215 */
        /* <DEDUP_REMOVED lines=51> */
[----:B------:R-:W-:Y:S02]  /*dd00*/  ISETP.GT.AND P0, PT, R158, RZ, !P2 ;  /* 0x000000ff9e00720c */ /* 0x000fe40005704270 */
[----:B------:R-:W-:Y:S02]  /*dd10*/  ISETP.GE.AND P2, PT, R157, 0x5a, PT ;  /* 0x0000005a9d00780c */ /* 0x000fe40003f46270 */
[----:B------:R-:W-:Y:S04]  /*dd20*/  ISETP.LT.OR P0, PT, R160, 0x1, P0 ;  /* 0x00000001a000780c */ /* 0x000fe80000701670 */
        /* <DEDUP_REMOVED lines=18> */
.L_x_281:
[----:B------:R-:W-:Y:S04]  /*de50*/  MOV R4, c[0x0][0x32c] ;  /* 0x0000cb0000047a02 */ /* 0x000fe80000000f00 */
[----:B------:R-:W-:Y:S11]  /*de60*/  ISETP.NE.AND P0, PT, R4, 0x1, PT ;  /* 0x000000010400780c */ /* 0x000ff60003f05270 */
[----:B------:R-:W-:Y:S02]  /*de70*/  @!UPT UIADD3 URZ, URZ, URZ, URZ ;  /* 0x0000003f3f3ff290 */ /* 0x000fe4000fffe03f */
[----:B------:R-:W-:Y:S05]  /*de80*/  @P0 IMAD.HI.U32 R4, R32, c[0x0][0x330], RZ ;  /* 0x0000cc0020040a27 */ /* 0x000fea00078e00ff */
[----:B------:R-:W-:Y:S02]  /*de90*/  @P0 SHF.R.U32.HI R32, RZ, c[0x0][0x334], R4 ;  /* 0x0000cd00ff200a19 */ /* 0x000fe40000011604 */
.L_x_282:
[----:B------:R-:W-:Y:S05]  /*dea0*/  BSYNC B0 ;  /* 0x0000000000007941 */ /* 0x000fea0003800000 */
.L_x_280:
[----:B------:R-:W-:Y:S05]  /*deb0*/  IMAD R151, R32, c[0x0][0x32c], R151 ;  /* 0x0000cb0020977a24 */ /* 0x000fea00078e0297 */
[----:B------:R-:W-:Y:S02]  /*dec0*/  IADD3 R21, R151, c[0x0][0x32c], RZ ;  /* 0x0000cb0097157a10 */ /* 0x000fe40007ffe0ff */
[----:B------:R-:W-:Y:S02]  /*ded0*/  IMNMX R152, R152, R151, !PT ;  /* 0x0000009798987217 */ /* 0x000fe40007800200 */
[----:B------:R-:W-:Y:S02]  /*dee0*/  IMNMX R154, R154, R21, PT ;  /* 0x000000159a9a7217 */ /* 0x000fe40003800200 */
.L_x_279:
[----:B------:R-:W-:Y:S04]  /*def0*/  ISETP.NE.AND P0, PT, R17, RZ, PT ;  /* 0x000000ff1100720c */ /* 0x000fe80003f05270 */
[----:B------:R-:W-:Y:S04]  /*df00*/  ISETP.GT.AND P0, PT, R152, RZ, !P0 ;  /* 0x000000ff9800720c */ /* 0x000fe80004704270 */
        /* <DEDUP_REMOVED lines=55> */
[----:B------:R-:W-:Y:S02]  /*e280*/  LDSM.16.MT88.4 R28, [R209+0x3100] ;  /* 0x00310000d11c783b */ /* 0x000fe40000004200 */
        /* <DEDUP_REMOVED lines=89> */
[----:B------:R-:W-:Y:S07]  /*e820*/  FMNMX.FTZ R4, R13, R0, !PT ;  /* 0x000000000d047209 */ /* 0x000fee0007810000 */
        /* <DEDUP_REMOVED lines=9> */
[--C-:B------:R-:W-:Y:S02]  /*e8c0*/  FFMA.FTZ R49, R9, c[0x0][0x2d0], -R46.reuse ;  /* 0x0000b40009317a23 */ /* 0x100fe4000001082e */
        /* <DEDUP_REMOVED lines=16> */
[----:B------:R-:W-:Y:S01]  /*e9d0*/  MUFU.EX2 R14, R14 ;  /* 0x0000000e000e7308 */ /* 0x000fe20000000800 */
        /* <DEDUP_REMOVED lines=8> */
[----:B------:R-:W1:Y:S01]  /*ea60*/  MUFU.EX2 R49, R49 ;  /* 0x0000003100317308 */ /* 0x000e620000000800 */
[----:B------:R-:W3:Y:S01]  /*ea70*/  LDSM.16.MT88.4 R8, [R212+0x100] ;  /* 0x00010000d408783b */ /* 0x000ee20000004200 */
[--C-:B------:R-:W-:Y:S01]  /*ea80*/  FFMA.FTZ R117, R21, c[0x0][0x2d0], -R118.reuse ;  /* 0x0000b40015757a23 */ /* 0x100fe20000010876 */
[----:B--2---:R-:W-:Y:S01]  /*ea90*/  F2FP.BF16.PACK_AB R16, R15, R48 ;  /* 0x000000300f10723e */ /* 0x004fe200000010ff */
[--C-:B------:R-:W-:Y:S02]  /*eaa0*/  FFMA.FTZ R116, R17, c[0x0][0x2d0], -R118.reuse ;  /* 0x0000b40011747a23 */ /* 0x100fe40000010876 */
[--C-:B------:R-:W-:Y:S02]  /*eab0*/  FFMA.FTZ R51, R7, c[0x0][0x2d0], -R118.reuse ;  /* 0x0000b40007337a23 */ /* 0x100fe40000010876 */
[----:B------:R-:W-:Y:S01]  /*eac0*/  FMUL.FTZ R2, R5, c[0x0][0x2d0] ;  /* 0x0000b40005027a20 */ /* 0x000fe20000410000 */
[----:B------:R-:W2:Y:S01]  /*ead0*/  LDSM.16.MT88.4 R20, [R210+0x100] ;  /* 0x00010000d214783b */ /* 0x000ea20000004200 */
[----:B------:R-:W4:Y:S01]  /*eae0*/  MUFU.EX2 R3, R6 ;  /* 0x0000000600037308 */ /* 0x000f220000000800 */
[--C-:B------:R-:W-:Y:S02]  /*eaf0*/  FFMA.FTZ R134, R40, c[0x0][0x2d0], -R118.reuse ;  /* 0x0000b40028867a23 */ /* 0x100fe40000010876 */
[----:B------:R-:W-:Y:S02]  /*eb00*/  FFMA.FTZ R160, R47, c[0x0][0x2d0], -R118 ;  /* 0x0000b4002fa07a23 */ /* 0x000fe40000010876 */
[--C-:B------:R-:W-:Y:S02]  /*eb10*/  FFMA.FTZ R140, R171, c[0x0][0x2d0], -R46.reuse ;  /* 0x0000b400ab8c7a23 */ /* 0x100fe4000001082e */
[----:B------:R-:W-:Y:S01]  /*eb20*/  LDSM.16.MT88.4 R40, [R208+0x4900] ;  /* 0x00490000d028783b */ /* 0x000fe20000004200 */
[--C-:B------:R-:W-:Y:S02]  /*eb30*/  FFMA.FTZ R163, R163, c[0x0][0x2d0], -R46.reuse ;  /* 0x0000b400a3a37a23 */ /* 0x100fe4000001082e */
[----:B------:R-:W-:Y:S01]  /*eb40*/  MUFU.EX2 R117, R117 ;  /* 0x0000007500757308 */ /* 0x000fe20000000800 */
[--C-:B------:R-:W-:Y:S02]  /*eb50*/  FFMA.FTZ R150, R153, c[0x0][0x2d0], -R46.reuse ;  /* 0x0000b40099967a23 */ /* 0x100fe4000001082e */
[--C-:B------:R-:W-:Y:S01]  /*eb60*/  FFMA.FTZ R143, R143, c[0x0][0x2d0], -R46.reuse ;  /* 0x0000b4008f8f7a23 */ /* 0x100fe2000001082e */
[----:B-1----:R-:W-:Y:S01]  /*eb70*/  F2FP.BF16.PACK_AB R18, R49, R14 ;  /* 0x0000000e3112723e */ /* 0x002fe200000010ff */
[----:B------:R-:W-:Y:S02]  /*eb80*/  FFMA.FTZ R139, R139, c[0x0][0x2d0], -R46 ;  /* 0x0000b4008b8b7a23 */ /* 0x000fe4000001082e */
[--C-:B------:R-:W-:Y:S02]  /*eb90*/  FFMA.FTZ R156, R133, c[0x0][0x2d0], -R118.reuse ;  /* 0x0000b400859c7a23 */ /* 0x100fe40000010876 */
[----:B------:R-:W-:Y:S01]  /*eba0*/  FFMA.FTZ R133, R45, c[0x0][0x2d0], -R118 ;  /* 0x0000b4002d857a23 */ /* 0x000fe20000010876 */
[----:B------:R-:W1:Y:S01]  /*ebb0*/  MUFU.EX2 R116, R116 ;  /* 0x0000007400747308 */ /* 0x000e620000000800 */
[--C-:B------:R-:W-:Y:S02]  /*ebc0*/  FFMA.FTZ R123, R123, c[0x0][0x2d0], -R46.reuse ;  /* 0x0000b4007b7b7a23 */ /* 0x100fe4000001082e */
[----:B------:R-:W-:Y:S02]  /*ebd0*/  FFMA.FTZ R158, R121, c[0x0][0x2d0], -R46 ;  /* 0x0000b400799e7a23 */ /* 0x000fe4000001082e */
[C---:B----4-:R-:W-:Y:S02]  /*ebe0*/  FMUL.FTZ R4, R3.reuse, R112 ;  /* 0x0000007003047220 */ /* 0x050fe40000410000 */
        /* <DEDUP_REMOVED lines=8> */
[----:B------:R-:W4:Y:S01]  /*ec70*/  MUFU.EX2 R50, R50 ;  /* 0x0000003200327308 */ /* 0x000f220000000800 */
[C---:B------:R-:W-:Y:S02]  /*ec80*/  FMUL.FTZ R80, R3.reuse, R80 ;  /* 0x0000005003507220 */ /* 0x040fe40000410000 */
[C---:B------:R-:W-:Y:S01]  /*ec90*/  FMUL.FTZ R81, R3.reuse, R81 ;  /* 0x0000005103517220 */ /* 0x040fe20000410000 */
[----:B-1----:R-:W-:Y:S01]  /*eca0*/  F2FP.BF16.PACK_AB R17, R116, R117 ;  /* 0x000000757411723e */ /* 0x002fe200000010ff */
        /* <DEDUP_REMOVED lines=9> */
[----:B------:R-:W-:Y:S01]  /*ed40*/  MUFU.EX2 R119, R119 ;  /* 0x0000007700777308 */ /* 0x000fe20000000800 */
[C---:B------:R-:W-:Y:S02]  /*ed50*/  FMUL.FTZ R104, R3.reuse, R104 ;  /* 0x0000006803687220 */ /* 0x040fe40000410000 */
[C---:B------:R-:W-:Y:S01]  /*ed60*/  FMUL.FTZ R105, R3.reuse, R105 ;  /* 0x0000006903697220 */ /* 0x040fe20000410000 */
[----:B----4-:R-:W-:Y:S01]  /*ed70*/  F2FP.BF16.PACK_AB R19, R50, R51 ;  /* 0x000000333213723e */ /* 0x010fe200000010ff */
[C---:B------:R-:W-:Y:S02]  /*ed80*/  FMUL.FTZ R52, R3.reuse, R52 ;  /* 0x0000003403347220 */ /* 0x040fe40000410000 */
[C---:B------:R-:W-:Y:S02]  /*ed90*/  FMUL.FTZ R53, R3.reuse, R53 ;  /* 0x0000003503357220 */ /* 0x040fe40000410000 */
[C---:B------:R-:W-:Y:S01]  /*eda0*/  FMUL.FTZ R56, R3.reuse, R56 ;  /* 0x0000003803387220 */ /* 0x040fe20000410000 */
[----:B------:R-:W4:Y:S01]  /*edb0*/  MUFU.EX2 R122, R122 ;  /* 0x0000007a007a7308 */ /* 0x000f220000000800 */
[C---:B------:R-:W-:Y:S02]  /*edc0*/  FMUL.FTZ R57, R3.reuse, R57 ;  /* 0x0000003903397220 */ /* 0x040fe40000410000 */
[C---:B------:R-:W-:Y:S02]  /*edd0*/  FMUL.FTZ R60, R3.reuse, R60 ;  /* 0x0000003c033c7220 */ /* 0x040fe40000410000 */
[C---:B-1----:R-:W-:Y:S02]  /*ede0*/  FMUL.FTZ R6, R2.reuse, R114 ;  /* 0x0000007202067220 */ /* 0x042fe40000410000 */
[C---:B------:R-:W-:Y:S02]  /*edf0*/  FMUL.FTZ R7, R2.reuse, R115 ;  /* 0x0000007302077220 */ /* 0x040fe40000410000 */
[C---:B------:R-:W-:Y:S01]  /*ee00*/  FMUL.FTZ R70, R2.reuse, R70 ;  /* 0x0000004602467220 */ /* 0x040fe20000410000 */
[----:B------:R-:W-:Y:S01]  /*ee10*/  MUFU.EX2 R128, R128 ;  /* 0x0000008000807308 */ /* 0x000fe20000000800 */
[C---:B------:R-:W-:Y:S02]  /*ee20*/  FMUL.FTZ R71, R2.reuse, R71 ;  /* 0x0000004702477220 */ /* 0x040fe40000410000 */
[C---:B------:R-:W-:Y:S01]  /*ee30*/  FMUL.FTZ R74, R2.reuse, R74 ;  /* 0x0000004a024a7220 */ /* 0x040fe20000410000 */
[C---:B---3--:R-:W-:Y:S05]  /*ee40*/  HMMA.16816.F32.BF16 R4, R16.reuse, R8, R4 ;  /* 0x000000081004723c */ /* 0x048fea0000041804 */
[C---:B------:R-:W-:Y:S01]  /*ee50*/  FMUL.FTZ R75, R2.reuse, R75 ;  /* 0x0000004b024b7220 */ /* 0x040fe20000410000 */
[----:B------:R-:W-:Y:S01]  /*ee60*/  MUFU.EX2 R141, R141 ;  /* 0x0000008d008d7308 */ /* 0x000fe20000000800 */
[C---:B------:R-:W-:Y:S01]  /*ee70*/  FMUL.FTZ R78, R2.reuse, R78 ;  /* 0x0000004e024e7220 */ /* 0x040fe20000410000 */
[C---:B------:R-:W-:Y:S01]  /*ee80*/  HMMA.16816.F32.BF16 R68, R16.reuse, R10, R68 ;  /* 0x0000000a1044723c */ /* 0x040fe20000041844 */
[----:B------:R-:W1:Y:S03]  /*ee90*/  LDSM.16.MT88.4 R8, [R208+0x100] ;  /* 0x00010000d008783b */ /* 0x000e660000004200 */
[C---:B------:R-:W-:Y:S02]  /*eea0*/  FMUL.FTZ R79, R2.reuse, R79 ;  /* 0x0000004f024f7220 */ /* 0x040fe40000410000 */
[C---:B------:R-:W-:Y:S02]  /*eeb0*/  FMUL.FTZ R82, R2.reuse, R82 ;  /* 0x0000005202527220 */ /* 0x040fe40000410000 */
[C---:B--2---:R-:W-:Y:S01]  /*eec0*/  HMMA.16816.F32.BF16 R72, R16.reuse, R20, R72 ;  /* 0x000000141048723c */ /* 0x044fe20000041848 */
[----:B------:R-:W-:Y:S03]  /*eed0*/  MUFU.EX2 R130, R130 ;  /* 0x0000008200827308 */ /* 0x000fe60000000800 */
[C---:B------:R-:W-:Y:S02]  /*eee0*/  FMUL.FTZ R83, R2.reuse, R83 ;  /* 0x0000005302537220 */ /* 0x040fe40000410000 */
[C---:B------:R-:W-:Y:S02]  /*eef0*/  FMUL.FTZ R86, R2.reuse, R86 ;  /* 0x0000005602567220 */ /* 0x040fe40000410000 */
[C---:B------:R-:W-:Y:S01]  /*ef00*/  HMMA.16816.F32.BF16 R76, R16.reuse, R22, R76 ;  /* 0x00000016104c723c */ /* 0x040fe2000004184c */
[----:B------:R-:W2:Y:S02]  /*ef10*/  LDSM.16.MT88.4 R20, [R212+0x3100] ;  /* 0x00310000d414783b */ /* 0x000ea40000004200 */
[----:B------:R-:W-:Y:S01]  /*ef20*/  MUFU.EX2 R132, R132 ;  /* 0x0000008400847308 */ /* 0x000fe20000000800 */
[C---:B------:R-:W-:Y:S02]  /*ef30*/  FMUL.FTZ R87, R2.reuse, R87 ;  /* 0x0000005702577220 */ /* 0x040fe40000410000 */
[C---:B------:R-:W-:Y:S02]  /*ef40*/  FMUL.FTZ R98, R2.reuse, R98 ;  /* 0x0000006202627220 */ /* 0x040fe40000410000 */
[C---:B------:R-:W-:Y:S04]  /*ef50*/  HMMA.16816.F32.BF16 R80, R16.reuse, R24, R80 ;  /* 0x000000181050723c */ /* 0x040fe80000041850 */
[C---:B------:R-:W-:Y:S01]  /*ef60*/  FMUL.FTZ R99, R2.reuse, R99 ;  /* 0x0000006302637220 */ /* 0x040fe20000410000 */
[----:B------:R-:W-:Y:S01]  /*ef70*/  MUFU.EX2 R149, R149 ;  /* 0x0000009500957308 */ /* 0x000fe20000000800 */
[C---:B------:R-:W-:Y:S02]  /*ef80*/  FMUL.FTZ R102, R2.reuse, R102 ;  /* 0x0000006602667220 */ /* 0x040fe40000410000 */
[C---:B------:R-:W-:Y:S01]  /*ef90*/  HMMA.16816.F32.BF16 R84, R16.reuse, R26, R84 ;  /* 0x0000001a1054723c */ /* 0x040fe20000041854 */
[----:B------:R-:W3:Y:S03]  /*efa0*/  LDSM.16.MT88.4 R24, [R210+0x3100] ;  /* 0x00310000d218783b */ /* 0x000ee60000004200 */
[C---:B------:R-:W-:Y:S02]  /*efb0*/  FMUL.FTZ R90, R2.reuse, R90 ;  /* 0x0000005a025a7220 */ /* 0x040fe40000410000 */
[C---:B------:R-:W-:Y:S01]  /*efc0*/  FMUL.FTZ R91, R2.reuse, R91 ;  /* 0x0000005b025b7220 */ /* 0x040fe20000410000 */
[----:B------:R-:W-:Y:S01]  /*efd0*/  MUFU.EX2 R134, R134 ;  /* 0x0000008600867308 */ /* 0x000fe20000000800 */
[C---:B------:R-:W-:Y:S04]  /*efe0*/  FMUL.FTZ R103, R2.reuse, R103 ;  /* 0x0000006702677220 */ /* 0x040fe80000410000 */
[C---:B------:R-:W-:Y:S01]  /*eff0*/  FMUL.FTZ R106, R2.reuse, R106 ;  /* 0x0000006a026a7220 */ /* 0x040fe20000410000 */
[C---:B-1----:R-:W-:Y:S03]  /*f000*/  HMMA.16816.F32.BF16 R88, R16.reuse, R8, R88 ;  /* 0x000000081058723c */ /* 0x042fe60000041858 */
[C---:B------:R-:W-:Y:S01]  /*f010*/  FMUL.FTZ R92, R3.reuse, R92 ;  /* 0x0000005c035c7220 */ /* 0x040fe20000410000 */
[----:B------:R-:W-:Y:S01]  /*f020*/  MUFU.EX2 R138, R138 ;  /* 0x0000008a008a7308 */ /* 0x000fe20000000800 */
[C---:B------:R-:W-:Y:S02]  /*f030*/  FMUL.FTZ R93, R3.reuse, R93 ;  /* 0x0000005d035d7220 */ /* 0x040fe40000410000 */
[C---:B------:R-:W-:Y:S02]  /*f040*/  FMUL.FTZ R94, R2.reuse, R94 ;  /* 0x0000005e025e7220 */ /* 0x040fe40000410000 */
[----:B------:R-:W-:Y:S03]  /*f050*/  FMUL.FTZ R95, R2, R95 ;  /* 0x0000005f025f7220 */ /* 0x000fe60000410000 */
[C---:B------:R-:W-:Y:S02]  /*f060*/  FMUL.FTZ R8, R3.reuse, R108 ;  /* 0x0000006c03087220 */ /* 0x040fe40000410000 */
[--C-:B------:R-:W-:Y:S01]  /*f070*/  FFMA.FTZ R108, R36, c[0x0][0x2d0], -R118.reuse ;  /* 0x0000b400246c7a23 */ /* 0x100fe20000010876 */
[----:B------:R-:W-:Y:S01]  /*f080*/  MUFU.EX2 R159, R159 ;  /* 0x0000009f009f7308 */ /* 0x000fe20000000800 */
[C---:B------:R-:W-:Y:S03]  /*f090*/  HMMA.16816.F32.BF16 R92, R16.reuse, R10, R92 ;  /* 0x0000000a105c723c */ /* 0x040fe6000004185c */
[----:B------:R-:W-:Y:S02]  /*f0a0*/  FMUL.FTZ R9, R3, R109 ;  /* 0x0000006d03097220 */ /* 0x000fe40000410000 */
[C---:B------:R-:W-:Y:S02]  /*f0b0*/  FMUL.FTZ R107, R2.reuse, R107 ;  /* 0x0000006b026b7220 */ /* 0x040fe40000410000 */
[C---:B------:R-:W-:Y:S01]  /*f0c0*/  FMUL.FTZ R10, R2.reuse, R110 ;  /* 0x0000006e020a7220 */ /* 0x040fe20000410000 */
[C---:B--2---:R-:W-:Y:S01]  /*f0d0*/  HMMA.16816.F32.BF16 R96, R16.reuse, R20, R96 ;  /* 0x000000141060723c */ /* 0x044fe20000041860 */
[----:B------:R-:W-:Y:S03]  /*f0e0*/  MUFU.EX2 R108, R108 ;  /* 0x0000006c006c7308 */ /* 0x000fe60000000800 */
[--C-:B------:R-:W-:Y:S02]  /*f0f0*/  FFMA.FTZ R110, R37, c[0x0][0x2d0], -R118.reuse ;  /* 0x0000b400256e7a23 */ /* 0x100fe40000010876 */
[----:B------:R-:W-:Y:S01]  /*f100*/  LDSM.16.MT88.4 R36, [R208+0x900] ;  /* 0x00090000d024783b */ /* 0x000fe20000004200 */
[----:B------:R-:W-:Y:S01]  /*f110*/  FMUL.FTZ R11, R2, R111 ;  /* 0x0000006f020b7220 */ /* 0x000fe20000410000 */
[C---:B------:R-:W-:Y:S03]  /*f120*/  HMMA.16816.F32.BF16 R100, R16.reuse, R22, R100 ;  /* 0x000000161064723c */ /* 0x040fe60000041864 */
[----:B------:R-:W-:Y:S01]  /*f130*/  MUFU.EX2 R110, R110 ;  /* 0x0000006e006e7308 */ /* 0x000fe20000000800 */
[----:B------:R-:W-:Y:S02]  /*f140*/  FFMA.FTZ R111, R32, c[0x0][0x2d0], -R118 ;  /* 0x0000b400206f7a23 */ /* 0x000fe40000010876 */
[----:B------:R-:W1:Y:S01]  /*f150*/  LDSM.16.MT88.4 R20, [R208+0x3100] ;  /* 0x00310000d014783b */ /* 0x000e620000004200 */
[C---:B------:R-:W-:Y:S01]  /*f160*/  FMUL.FTZ R54, R2.reuse, R54 ;  /* 0x0000003602367220 */ /* 0x040fe20000410000 */
[C---:B---3--:R-:W-:Y:S04]  /*f170*/  HMMA.16816.F32.BF16 R8, R16.reuse, R24, R8 ;  /* 0x000000181008723c */ /* 0x048fe80000041808 */
[C---:B------:R-:W-:Y:S01]  /*f180*/  FMUL.FTZ R55, R2.reuse, R55 ;  /* 0x0000003702377220 */ /* 0x040fe20000410000 */
[----:B------:R-:W-:Y:S01]  /*f190*/  MUFU.EX2 R111, R111 ;  /* 0x0000006f006f7308 */ /* 0x000fe20000000800 */
[----:B------:R-:W-:Y:S02]  /*f1a0*/  FFMA.FTZ R109, R131, c[0x0][0x2d0], -R46 ;  /* 0x0000b400836d7a23 */ /* 0x000fe4000001082e */
[C---:B------:R-:W-:Y:S01]  /*f1b0*/  HMMA.16816.F32.BF16 R104, R16.reuse, R26, R104 ;  /* 0x0000001a1068723c */ /* 0x040fe20000041868 */
[----:B------:R-:W2:Y:S03]  /*f1c0*/  LDSM.16.MT88.4 R24, [R212+0x900] ;  /* 0x00090000d418783b */ /* 0x000ea60000004200 */
[----:B------:R-:W-:Y:S02]  /*f1d0*/  FFMA.FTZ R131, R33, c[0x0][0x2d0], -R118 ;  /* 0x0000b40021837a23 */ /* 0x000fe40000010876 */
[C---:B------:R-:W-:Y:S01]  /*f1e0*/  FMUL.FTZ R58, R2.reuse, R58 ;  /* 0x0000003a023a7220 */ /* 0x040fe20000410000 */
[----:B------:R-:W3:Y:S01]  /*f1f0*/  MUFU.EX2 R109, R109 ;  /* 0x0000006d006d7308 */ /* 0x000ee20000000800 */
[C---:B------:R-:W-:Y:S01]  /*f200*/  HMMA.16816.F32.BF16 R52, R16.reuse, R28, R52 ;  /* 0x0000001c1034723c */ /* 0x040fe20000041834 */
[----:B------:R-:W-:Y:S03]  /*f210*/  LDSM.16.MT88.4 R32, [R209+0x900] ;  /* 0x00090000d120783b */ /* 0x000fe60000004200 */
[C---:B------:R-:W-:Y:S02]  /*f220*/  FMUL.FTZ R59, R2.reuse, R59 ;  /* 0x0000003b023b7220 */ /* 0x040fe40000410000 */
[C---:B------:R-:W-:Y:S02]  /*f230*/  FMUL.FTZ R61, R3.reuse, R61 ;  /* 0x0000003d033d7220 */ /* 0x040fe40000410000 */
[C---:B------:R-:W-:Y:S01]  /*f240*/  FMUL.FTZ R62, R2.reuse, R62 ;  /* 0x0000003e023e7220 */ /* 0x040fe20000410000 */
[----:B------:R-:W5:Y:S02]  /*f250*/  MUFU.EX2 R131, R131 ;  /* 0x0000008300837308 */ /* 0x000f640000000800 */
[C---:B------:R-:W-:Y:S01]  /*f260*/  HMMA.16816.F32.BF16 R56, R16.reuse, R30, R56 ;  /* 0x0000001e1038723c */ /* 0x040fe20000041838 */
[----:B------:R-:W2:Y:S02]  /*f270*/  LDSM.16.MT88.4 R28, [R210+0x900] ;  /* 0x00090000d21c783b */ /* 0x000ea40000004200 */
[C---:B------:R-:W-:Y:S02]  /*f280*/  FMUL.FTZ R63, R2.reuse, R63 ;  /* 0x0000003f023f7220 */ /* 0x040fe40000410000 */
[C---:B------:R-:W-:Y:S02]  /*f290*/  FMUL.FTZ R64, R3.reuse, R64 ;  /* 0x0000004003407220 */ /* 0x040fe40000410000 */
[----:B------:R-:W-:Y:S01]  /*f2a0*/  FMUL.FTZ R65, R3, R65 ;  /* 0x0000004103417220 */ /* 0x000fe20000410000 */
[----:B------:R-:W-:Y:S01]  /*f2b0*/  MUFU.EX2 R140, R140 ;  /* 0x0000008c008c7308 */ /* 0x000fe20000000800 */
[C---:B------:R-:W-:Y:S01]  /*f2c0*/  FMUL.FTZ R66, R2.reuse, R66 ;  /* 0x0000004202427220 */ /* 0x040fe20000410000 */
[C---:B-1----:R-:W-:Y:S03]  /*f2d0*/  HMMA.16816.F32.BF16 R60, R16.reuse, R20, R60 ;  /* 0x00000014103c723c */ /* 0x042fe6000004183c */
[----:B------:R-:W-:Y:S02]  /*f2e0*/  FMUL.FTZ R67, R2, R67 ;  /* 0x0000004302437220 */ /* 0x000fe40000410000 */
[--C-:B------:R-:W-:Y:S02]  /*f2f0*/  FFMA.FTZ R120, R120, c[0x0][0x2d0], -R46.reuse ;  /* 0x0000b40078787a23 */ /* 0x100fe4000001082e */
[----:B------:R-:W-:Y:S01]  /*f300*/  FFMA.FTZ R46, R44, c[0x0][0x2d0], -R46 ;  /* 0x0000b4002c2e7a23 */ /* 0x000fe2000001082e */
[----:B------:R-:W-:Y:S01]  /*f310*/  MUFU.EX2 R163, R163 ;  /* 0x000000a300a37308 */ /* 0x000fe20000000800 */
[--C-:B------:R-:W-:Y:S01]  /*f320*/  FFMA.FTZ R155, R251, c[0x0][0x2d0], -R118.reuse ;  /* 0x0000b400fb9b7a23 */ /* 0x100fe20000010876 */
[----:B------:R-:W-:Y:S01]  /*f330*/  HMMA.16816.F32.BF16 R64, R16, R22, R64 ;  /* 0x000000161040723c */ /* 0x000fe20000041840 */
[----:B------:R-:W1:Y:S02]  /*f340*/  LDSM.16.MT88.4 R20, [R212+0x3900] ;  /* 0x00390000d414783b */ /* 0x000e640000004200 */
[--C-:B------:R-:W-:Y:S02]  /*f350*/  FFMA.FTZ R136, R249, c[0x0][0x2d0], -R118.reuse ;  /* 0x0000b400f9887a23 */ /* 0x100fe40000010876 */
[--C-:B------:R-:W-:Y:S02]  /*f360*/  FFMA.FTZ R157, R157, c[0x0][0x2d0], -R118.reuse ;  /* 0x0000b4009d9d7a23 */ /* 0x100fe40000010876 */
[----:B----4-:R-:W-:Y:S01]  /*f370*/  F2FP.BF16.PACK_AB R16, R122, R119 ;  /* 0x000000777a10723e */ /* 0x010fe200000010ff */
[----:B------:R4:W-:Y:S01]  /*f380*/  MUFU.EX2 R121, R46 ;  /* 0x0000002e00797308 */ /* 0x0009e20000000800 */
[----:B---3--:R-:W-:Y:S03]  /*f390*/  F2FP.BF16.PACK_AB R18, R109, R128 ;  /* 0x000000806d12723e */ /* 0x008fe600000010ff */
[----:B------:R-:W-:Y:S01]  /*f3a0*/  F2FP.BF16.PACK_AB R17, R111, R108 ;  /* 0x0000006c6f11723e */ /* 0x000fe200000010ff */
[--C-:B------:R-:W-:Y:S01]  /*f3b0*/  FFMA.FTZ R142, R245, c[0x0][0x2d0], -R118.reuse ;  /* 0x0000b400f58e7a23 */ /* 0x100fe20000010876 */
[----:B-----5:R-:W-:Y:S01]  /*f3c0*/  F2FP.BF16.PACK_AB R19, R131, R110 ;  /* 0x0000006e8313723e */ /* 0x020fe200000010ff */
[--C-:B------:R-:W-:Y:S02]  /*f3d0*/  FFMA.FTZ R167, R167, c[0x0][0x2d0], -R118.reuse ;  /* 0x0000b400a7a77a23 */ /* 0x100fe40000010876 */
[--C-:B------:R-:W-:Y:S01]  /*f3e0*/  FFMA.FTZ R148, R165, c[0x0][0x2d0], -R118.reuse ;  /* 0x0000b400a5947a23 */ /* 0x100fe20000010876 */
[----:B------:R-:W3:Y:S01]  /*f3f0*/  MUFU.EX2 R155, R155 ;  /* 0x0000009b009b7308 */ /* 0x000ee20000000800 */
[--C-:B------:R-:W-:Y:S02]  /*f400*/  FFMA.FTZ R161, R161, c[0x0][0x2d0], -R118.reuse ;  /* 0x0000b400a1a17a23 */ /* 0x100fe40000010876 */
[C---:B--2---:R-:W-:Y:S03]  /*f410*/  HMMA.16816.F32.BF16 R4, R16.reuse, R24, R4 ;  /* 0x000000181004723c */ /* 0x044fe60000041804 */
[--C-:B------:R-:W-:Y:S02]  /*f420*/  FFMA.FTZ R151, R151, c[0x0][0x2d0], -R118.reuse ;  /* 0x0000b40097977a23 */ /* 0x100fe40000010876 */
[--C-:B------:R-:W-:Y:S02]  /*f430*/  FFMA.FTZ R154, R137, c[0x0][0x2d0], -R118.reuse ;  /* 0x0000b400899a7a23 */ /* 0x100fe40000010876 */
[----:B------:R-:W-:Y:S01]  /*f440*/  MUFU.EX2 R136, R136 ;  /* 0x0000008800887308 */ /* 0x000fe20000000800 */
[C---:B------:R-:W-:Y:S01]  /*f450*/  HMMA.16816.F32.BF16 R68, R16.reuse, R26, R68 ;  /* 0x0000001a1044723c */ /* 0x040fe20000041844 */
[----:B------:R-:W2:Y:S03]  /*f460*/  LDSM.16.MT88.4 R24, [R210+0x3900] ;  /* 0x00390000d218783b */ /* 0x000ea60000004200 */
[--C-:B------:R-:W-:Y:S02]  /*f470*/  FFMA.FTZ R135, R135, c[0x0][0x2d0], -R118.reuse ;  /* 0x0000b40087877a23 */ /* 0x100fe40000010876 */
[--C-:B------:R-:W-:Y:S02]  /*f480*/  FFMA.FTZ R129, R129, c[0x0][0x2d0], -R118.reuse ;  /* 0x0000b40081817a23 */ /* 0x100fe40000010876 */
[C---:B------:R-:W-:Y:S01]  /*f490*/  HMMA.16816.F32.BF16 R72, R16.reuse, R28, R72 ;  /* 0x0000001c1048723c */ /* 0x040fe20000041848 */
[----:B----4-:R-:W-:Y:S01]  /*f4a0*/  LDSM.16.MT88.4 R44, [R209+0x2900] ;  /* 0x00290000d12c783b */ /* 0x010fe20000004200 */
[----:B------:R-:W4:Y:S02]  /*f4b0*/  MUFU.EX2 R157, R157 ;  /* 0x0000009d009d7308 */ /* 0x000f240000000800 */
[----:B------:R-:W-:Y:S02]  /*f4c0*/  FFMA.FTZ R118, R13, c[0x0][0x2d0], -R118 ;  /* 0x0000b4000d767a23 */ /* 0x000fe40000010876 */
[----:B------:R-:W-:Y:S02]  /*f4d0*/  FFMA.FTZ R48, R3, R242, R48 ;  /* 0x000000f203307223 */ /* 0x000fe40000010030 */
[C---:B------:R-:W-:Y:S01]  /*f4e0*/  HMMA.16816.F32.BF16 R76, R16.reuse, R30, R76 ;  /* 0x0000001e104c723c */ /* 0x040fe2000004184c */
[----:B------:R-:W5:Y:S03]  /*f4f0*/  LDSM.16.MT88.4 R28, [R209+0x3900] ;  /* 0x00390000d11c783b */ /* 0x000f660000004200 */
[----:B------:R-:W-:Y:S01]  /*f500*/  MUFU.EX2 R142, R142 ;  /* 0x0000008e008e7308 */ /* 0x000fe20000000800 */
[----:B------:R-:W-:Y:S02]  /*f510*/  FFMA.FTZ R117, R2, R241, R117 ;  /* 0x000000f102757223 */ /* 0x000fe40000010075 */
[----:B------:R-:W-:Y:S01]  /*f520*/  FADD.FTZ R15, R15, R48 ;  /* 0x000000300f0f7221 */ /* 0x000fe20000010000 */
[C---:B------:R-:W-:Y:S04]  /*f530*/  HMMA.16816.F32.BF16 R80, R16.reuse, R32, R80 ;  /* 0x000000201050723c */ /* 0x040fe80000041850 */
[----:B------:R-:W-:Y:S02]  /*f540*/  FADD.FTZ R116, R116, R117 ;  /* 0x0000007574747221 */ /* 0x000fe40000010000 */
[----:B------:R-:W1:Y:S01]  /*f550*/  MUFU.EX2 R167, R167 ;  /* 0x000000a700a77308 */ /* 0x000e620000000800 */
[----:B------:R-:W-:Y:S01]  /*f560*/  FADD.FTZ R14, R14, R15 ;  /* 0x0000000f0e0e7221 */ /* 0x000fe20000010000 */
[C---:B------:R-:W-:Y:S01]  /*f570*/  HMMA.16816.F32.BF16 R84, R16.reuse, R34, R84 ;  /* 0x000000221054723c */ /* 0x040fe20000041854 */
[----:B------:R-:W3:Y:S03]  /*f580*/  LDSM.16.MT88.4 R32, [R208+0x3900] ;  /* 0x00390000d020783b */ /* 0x000ee60000004200 */
[----:B------:R-:W-:Y:S02]  /*f590*/  FADD.FTZ R3, R51, R116 ;  /* 0x0000007433037221 */ /* 0x000fe40000010000 */
[----:B------:R-:W-:Y:S02]  /*f5a0*/  FADD.FTZ R14, R49, R14 ;  /* 0x0000000e310e7221 */ /* 0x000fe40000010000 */
[C---:B------:R-:W-:Y:S01]  /*f5b0*/  HMMA.16816.F32.BF16 R88, R16.reuse, R36, R88 ;  /* 0x000000241058723c */ /* 0x040fe20000041858 */
[----:B------:R-:W-:Y:S03]  /*f5c0*/  MUFU.EX2 R148, R148 ;  /* 0x0000009400947308 */ /* 0x000fe60000000800 */
[----:B------:R-:W-:Y:S02]  /*f5d0*/  FADD.FTZ R3, R50, R3 ;  /* 0x0000000332037221 */ /* 0x000fe40000010000 */
[----:B------:R-:W-:Y:S02]  /*f5e0*/  FADD.FTZ R119, R119, R14 ;  /* 0x0000000e77777221 */ /* 0x000fe40000010000 */
[C---:B------:R-:W-:Y:S01]  /*f5f0*/  HMMA.16816.F32.BF16 R92, R16.reuse, R38, R92 ;  /* 0x00000026105c723c */ /* 0x040fe2000004185c */
[----:B------:R-:W-:Y:S02]  /*f600*/  LDSM.16.MT88.4 R36, [R208+0x4100] ;  /* 0x00410000d024783b */ /* 0x000fe40000004200 */
[----:B------:R-:W3:Y:S01]  /*f610*/  MUFU.EX2 R161, R161 ;  /* 0x000000a100a17308 */ /* 0x000ee20000000800 */
[----:B------:R-:W-:Y:S02]  /*f620*/  FADD.FTZ R108, R108, R3 ;  /* 0x000000036c6c7221 */ /* 0x000fe40000010000 */
[----:B------:R-:W-:Y:S02]  /*f630*/  FADD.FTZ R119, R122, R119 ;  /* 0x000000777a777221 */ /* 0x000fe40000010000 */
[C---:B-1----:R-:W-:Y:S04]  /*f640*/  HMMA.16816.F32.BF16 R96, R16.reuse, R20, R96 ;  /* 0x000000141060723c */ /* 0x042fe80000041860 */
[----:B------:R-:W-:Y:S01]  /*f650*/  FADD.FTZ R111, R111, R108 ;  /* 0x0000006c6f6f7221 */ /* 0x000fe20000010000 */
[----:B------:R-:W-:Y:S01]  /*f660*/  MUFU.EX2 R150, R150 ;  /* 0x0000009600967308 */ /* 0x000fe20000000800 */
[----:B------:R-:W-:Y:S02]  /*f670*/  FADD.FTZ R128, R128, R119 ;  /* 0x0000007780807221 */ /* 0x000fe40000010000 */
[C---:B------:R-:W-:Y:S01]  /*f680*/  HMMA.16816.F32.BF16 R100, R16.reuse, R22, R100 ;  /* 0x000000161064723c */ /* 0x040fe20000041864 */
[----:B------:R-:W1:Y:S03]  /*f690*/  LDSM.16.MT88.4 R20, [R212+0x1100] ;  /* 0x00110000d414783b */ /* 0x000e660000004200 */
[----:B------:R-:W-:Y:S02]  /*f6a0*/  FADD.FTZ R110, R110, R111 ;  /* 0x0000006f6e6e7221 */ /* 0x000fe40000010000 */
[----:B------:R-:W-:Y:S01]  /*f6b0*/  FADD.FTZ R128, R109, R128 ;  /* 0x000000806d807221 */ /* 0x000fe20000010000 */
[----:B------:R-:W1:Y:S01]  /*f6c0*/  MUFU.EX2 R143, R143 ;  /* 0x0000008f008f7308 */ /* 0x000e620000000800 */
[C---:B--2---:R-:W-:Y:S04]  /*f6d0*/  HMMA.16816.F32.BF16 R8, R16.reuse, R24, R8 ;  /* 0x000000181008723c */ /* 0x044fe80000041808 */
[----:B------:R-:W-:Y:S02]  /*f6e0*/  FADD.FTZ R131, R131, R110 ;  /* 0x0000006e83837221 */ /* 0x000fe40000010000 */
[----:B------:R-:W-:Y:S02]  /*f6f0*/  IMAD.MOV.U32 R3, RZ, RZ, R0 ;  /* 0x000000ffff037224 */ /* 0x000fe400078e0000 */
[C---:B------:R-:W-:Y:S01]  /*f700*/  HMMA.16816.F32.BF16 R104, R16.reuse, R26, R104 ;  /* 0x0000001a1068723c */ /* 0x040fe20000041868 */
[----:B------:R-:W2:Y:S01]  /*f710*/  LDSM.16.MT88.4 R24, [R210+0x1100] ;  /* 0x00110000d218783b */ /* 0x000ea20000004200 */
[----:B------:R-:W-:Y:S06]  /*f720*/  MUFU.EX2 R139, R139 ;  /* 0x0000008b008b7308 */ /* 0x000fec0000000800 */
[C---:B-----5:R-:W-:Y:S04]  /*f730*/  HMMA.16816.F32.BF16 R52, R16.reuse, R28, R52 ;  /* 0x0000001c1034723c */ /* 0x060fe80000041834 */
[----:B------:R-:W5:Y:S04]  /*f740*/  MUFU.EX2 R152, R152 ;  /* 0x0000009800987308 */ /* 0x000f680000000800 */
[C---:B------:R-:W-:Y:S01]  /*f750*/  HMMA.16816.F32.BF16 R56, R16.reuse, R30, R56 ;  /* 0x0000001e1038723c */ /* 0x040fe20000041838 */
[----:B------:R-:W2:Y:S05]  /*f760*/  LDSM.16.MT88.4 R28, [R209+0x1100] ;  /* 0x00110000d11c783b */ /* 0x000eaa0000004200 */
[----:B------:R-:W-:Y:S02]  /*f770*/  MUFU.EX2 R151, R151 ;  /* 0x0000009700977308 */ /* 0x000fe40000000800 */
[C---:B---3--:R-:W-:Y:S08]  /*f780*/  HMMA.16816.F32.BF16 R60, R16.reuse, R32, R60 ;  /* 0x00000020103c723c */ /* 0x048ff0000004183c */
[----:B------:R-:W-:Y:S01]  /*f790*/  HMMA.16816.F32.BF16 R64, R16, R34, R64 ;  /* 0x000000221040723c */ /* 0x000fe20000041840 */
[----:B------:R-:W3:Y:S01]  /*f7a0*/  LDSM.16.MT88.4 R32, [R208+0x1100] ;  /* 0x00110000d020783b */ /* 0x000ee20000004200 */
[----:B------:R-:W2:Y:S05]  /*f7b0*/  MUFU.EX2 R154, R154 ;  /* 0x0000009a009a7308 */ /* 0x000eaa0000000800 */
[----:B------:R-:W-:Y:S01]  /*f7c0*/  F2FP.BF16.PACK_AB R16, R130, R141 ;  /* 0x0000008d8210723e */ /* 0x000fe200000010ff */
[----:B------:R-:W-:Y:S01]  /*f7d0*/  FADD.FTZ R141, R141, R128 ;  /* 0x000000808d8d7221 */ /* 0x000fe20000010000 */
[----:B------:R-:W-:Y:S03]  /*f7e0*/  F2FP.BF16.PACK_AB R18, R149, R132 ;  /* 0x000000849512723e */ /* 0x000fe600000010ff */
[----:B------:R-:W-:Y:S01]  /*f7f0*/  F2FP.BF16.PACK_AB R17, R155, R134 ;  /* 0x000000869b11723e */ /* 0x000fe200000010ff */
[----:B------:R-:W-:Y:S01]  /*f800*/  MUFU.EX2 R135, R135 ;  /* 0x0000008700877308 */ /* 0x000fe20000000800 */
[----:B----4-:R-:W-:Y:S01]  /*f810*/  F2FP.BF16.PACK_AB R19, R157, R136 ;  /* 0x000000889d13723e */ /* 0x010fe200000010ff */
[----:B------:R-:W-:Y:S02]  /*f820*/  FADD.FTZ R134, R134, R131 ;  /* 0x0000008386867221 */ /* 0x000fe40000010000 */
[----:B------:R-:W-:Y:S02]  /*f830*/  FADD.FTZ R141, R130, R141 ;  /* 0x0000008d828d7221 */ /* 0x000fe40000010000 */
[----:B------:R-:W-:Y:S02]  /*f840*/  FADD.FTZ R155, R155, R134 ;  /* 0x000000869b9b7221 */ /* 0x000fe40000010000 */
[C---:B-1----:R-:W-:Y:S02]  /*f850*/  HMMA.16816.F32.BF16 R4, R16.reuse, R20, R4 ;  /* 0x000000141004723c */ /* 0x042fe40000041804 */
[----:B------:R-:W1:Y:S01]  /*f860*/  MUFU.EX2 R156, R156 ;  /* 0x0000009c009c7308 */ /* 0x000e620000000800 */
[----:B------:R-:W-:Y:S02]  /*f870*/  FADD.FTZ R132, R132, R141 ;  /* 0x0000008d84847221 */ /* 0x000fe40000010000 */
[----:B------:R-:W-:Y:S02]  /*f880*/  FADD.FTZ R136, R136, R155 ;  /* 0x0000009b88887221 */ /* 0x000fe40000010000 */
[----:B------:R-:W-:Y:S01]  /*f890*/  FADD.FTZ R149, R149, R132 ;  /* 0x0000008495957221 */ /* 0x000fe20000010000 */
[C---:B------:R-:W-:Y:S01]  /*f8a0*/  HMMA.16816.F32.BF16 R68, R16.reuse, R22, R68 ;  /* 0x000000161044723c */ /* 0x040fe20000041844 */
[----:B------:R-:W4:Y:S03]  /*f8b0*/  LDSM.16.MT88.4 R20, [R212+0x4100] ;  /* 0x00410000d414783b */ /* 0x000f260000004200 */
[----:B------:R-:W-:Y:S01]  /*f8c0*/  MUFU.EX2 R123, R123 ;  /* 0x0000007b007b7308 */ /* 0x000fe20000000800 */
[----:B------:R-:W-:Y:S03]  /*f8d0*/  FADD.FTZ R157, R157, R136 ;  /* 0x000000889d9d7221 */ /* 0x000fe60000010000 */
[C---:B--2---:R-:W-:Y:S06]  /*f8e0*/  HMMA.16816.F32.BF16 R72, R16.reuse, R24, R72 ;  /* 0x000000181048723c */ /* 0x044fec0000041848 */
[----:B------:R-:W2:Y:S02]  /*f8f0*/  MUFU.EX2 R158, R158 ;  /* 0x0000009e009e7308 */ /* 0x000ea40000000800 */
[C---:B------:R-:W-:Y:S01]  /*f900*/  HMMA.16816.F32.BF16 R76, R16.reuse, R26, R76 ;  /* 0x0000001a104c723c */ /* 0x040fe2000004184c */
[----:B------:R-:W1:Y:S07]  /*f910*/  LDSM.16.MT88.4 R24, [R210+0x4100] ;  /* 0x00410000d218783b */ /* 0x000e6e0000004200 */
[C---:B------:R-:W-:Y:S01]  /*f920*/  HMMA.16816.F32.BF16 R80, R16.reuse, R28, R80 ;  /* 0x0000001c1050723c */ /* 0x040fe20000041850 */
[----:B------:R-:W1:Y:S07]  /*f930*/  MUFU.EX2 R120, R120 ;  /* 0x0000007800787308 */ /* 0x000e6e0000000800 */
[C---:B------:R-:W-:Y:S01]  /*f940*/  HMMA.16816.F32.BF16 R84, R16.reuse, R30, R84 ;  /* 0x0000001e1054723c */ /* 0x040fe20000041854 */
[----:B------:R-:W2:Y:S02]  /*f950*/  LDSM.16.MT88.4 R28, [R209+0x4100] ;  /* 0x00410000d11c783b */ /* 0x000ea40000004200 */
[----:B------:R-:W-:Y:S05]  /*f960*/  MUFU.EX2 R129, R129 ;  /* 0x0000008100817308 */ /* 0x000fea0000000800 */
[C---:B---3--:R-:W-:Y:S05]  /*f970*/  HMMA.16816.F32.BF16 R88, R16.reuse, R32, R88 ;  /* 0x000000201058723c */ /* 0x048fea0000041858 */
[----:B------:R-:W3:Y:S03]  /*f980*/  MUFU.EX2 R160, R160 ;  /* 0x000000a000a07308 */ /* 0x000ee60000000800 */
[C---:B------:R-:W-:Y:S01]  /*f990*/  HMMA.16816.F32.BF16 R92, R16.reuse, R34, R92 ;  /* 0x00000022105c723c */ /* 0x040fe2000004185c */
[----:B------:R-:W3:Y:S06]  /*f9a0*/  LDSM.16.MT88.4 R32, [R212+0x1900] ;  /* 0x00190000d420783b */ /* 0x000eec0000004200 */
[----:B------:R-:W-:Y:S01]  /*f9b0*/  MUFU.EX2 R133, R133 ;  /* 0x0000008500857308 */ /* 0x000fe20000000800 */
[C---:B----4-:R-:W-:Y:S08]  /*f9c0*/  HMMA.16816.F32.BF16 R96, R16.reuse, R20, R96 ;  /* 0x000000141060723c */ /* 0x050ff00000041860 */
[C---:B------:R-:W-:Y:S01]  /*f9d0*/  HMMA.16816.F32.BF16 R100, R16.reuse, R22, R100 ;  /* 0x000000161064723c */ /* 0x040fe20000041864 */
[----:B------:R-:W4:Y:S01]  /*f9e0*/  LDSM.16.MT88.4 R20, [R210+0x1900] ;  /* 0x00190000d214783b */ /* 0x000f220000004200 */
[----:B------:R-:W3:Y:S06]  /*f9f0*/  MUFU.EX2 R118, R118 ;  /* 0x0000007600767308 */ /* 0x000eec0000000800 */
[C---:B-1----:R-:W-:Y:S08]  /*fa00*/  HMMA.16816.F32.BF16 R8, R16.reuse, R24, R8 ;  /* 0x000000181008723c */ /* 0x042ff00000041808 */
[C---:B------:R-:W-:Y:S01]  /*fa10*/  HMMA.16816.F32.BF16 R104, R16.reuse, R26, R104 ;  /* 0x0000001a1068723c */ /* 0x040fe20000041868 */
[----:B------:R-:W1:Y:S07]  /*fa20*/  LDSM.16.MT88.4 R24, [R209+0x1900] ;  /* 0x00190000d118783b */ /* 0x000e6e0000004200 */
[C---:B--2---:R-:W-:Y:S08]  /*fa30*/  HMMA.16816.F32.BF16 R52, R16.reuse, R28, R52 ;  /* 0x0000001c1034723c */ /* 0x044ff00000041834 */
        /* <DEDUP_REMOVED lines=14> */
[C---:B---3--:R-:W-:Y:S03]  /*fb20*/  HMMA.16816.F32.BF16 R4, R16.reuse, R32, R4 ;  /* 0x000000201004723c */ /* 0x048fe60000041804 */
[----:B------:R-:W-:Y:S02]  /*fb30*/  FADD.FTZ R2, R148, R167 ;  /* 0x000000a794027221 */ /* 0x000fe40000010000 */
[----:B------:R-:W-:Y:S02]  /*fb40*/  FADD.FTZ R163, R163, R140 ;  /* 0x0000008ca3a37221 */ /* 0x000fe40000010000 */
[----:B------:R-:W-:Y:S01]  /*fb50*/  FADD.FTZ R2, R161, R2 ;  /* 0x00000002a1027221 */ /* 0x000fe20000010000 */
[C---:B------:R-:W-:Y:S01]  /*fb60*/  HMMA.16816.F32.BF16 R68, R16.reuse, R34, R68 ;  /* 0x000000221044723c */ /* 0x040fe20000041844 */
[----:B------:R-:W3:Y:S07]  /*fb70*/  LDSM.16.MT88.4 R32, [R212+0x4900] ;  /* 0x00490000d420783b */ /* 0x000eee0000004200 */
[C---:B----4-:R-:W-:Y:S08]  /*fb80*/  HMMA.16816.F32.BF16 R72, R16.reuse, R20, R72 ;  /* 0x000000141048723c */ /* 0x050ff00000041848 */
        /* <DEDUP_REMOVED lines=10> */
[----:B------:R-:W-:Y:S07]  /*fc30*/  LDSM.16.MT88.4 R32, [R208+0x2100] ;  /* 0x00210000d020783b */ /* 0x000fee0000004200 */
[C---:B----4-:R-:W-:Y:S08]  /*fc40*/  HMMA.16816.F32.BF16 R8, R16.reuse, R20, R8 ;  /* 0x000000141008723c */ /* 0x050ff00000041808 */
[C---:B------:R-:W-:Y:S01]  /*fc50*/  HMMA.16816.F32.BF16 R104, R16.reuse, R22, R104 ;  /* 0x000000161068723c */ /* 0x040fe20000041868 */
[----:B------:R-:W3:Y:S07]  /*fc60*/  LDSM.16.MT88.4 R20, [R209+0x2100] ;  /* 0x00210000d114783b */ /* 0x000eee0000004200 */
        /* <DEDUP_REMOVED lines=8> */
[----:B-----5:R-:W-:Y:S03]  /*fcf0*/  F2FP.BF16.PACK_AB R18, R152, R139 ;  /* 0x0000008b9812723e */ /* 0x020fe600000010ff */
[----:B------:R-:W-:Y:S01]  /*fd00*/  F2FP.BF16.PACK_AB R17, R154, R151 ;  /* 0x000000979a11723e */ /* 0x000fe200000010ff */
[----:B------:R-:W-:Y:S01]  /*fd10*/  FADD.FTZ R151, R151, R2 ;  /* 0x0000000297977221 */ /* 0x000fe20000010000 */
[----:B------:R-:W-:Y:S01]  /*fd20*/  F2FP.BF16.PACK_AB R19, R156, R135 ;  /* 0x000000879c13723e */ /* 0x000fe200000010ff */
[----:B------:R-:W-:Y:S01]  /*fd30*/  FADD.FTZ R150, R143, R150 ;  /* 0x000000968f967221 */ /* 0x000fe20000010000 */
[----:B------:R-:W-:Y:S01]  /*fd40*/  IADD3 R2, R169, -0x1, RZ ;  /* 0xffffffffa9027810 */ /* 0x000fe20007ffe0ff */
[----:B------:R-:W-:Y:S02]  /*fd50*/  FADD.FTZ R154, R154, R151 ;  /* 0x000000979a9a7221 */ /* 0x000fe40000010000 */
[----:B------:R-:W-:Y:S02]  /*fd60*/  FADD.FTZ R139, R139, R150 ;  /* 0x000000968b8b7221 */ /* 0x000fe40000010000 */
[C---:B-1----:R-:W-:Y:S03]  /*fd70*/  HMMA.16816.F32.BF16 R4, R16.reuse, R24, R4 ;  /* 0x000000181004723c */ /* 0x042fe60000041804 */
[----:B------:R-:W-:Y:S02]  /*fd80*/  FADD.FTZ R135, R135, R154 ;  /* 0x0000009a87877221 */ /* 0x000fe40000010000 */
[----:B------:R-:W-:Y:S02]  /*fd90*/  FADD.FTZ R152, R152, R139 ;  /* 0x0000008b98987221 */ /* 0x000fe40000010000 */
[----:B------:R-:W-:Y:S01]  /*fda0*/  FADD.FTZ R156, R156, R135 ;  /* 0x000000879c9c7221 */ /* 0x000fe20000010000 */
[C---:B------:R-:W-:Y:S01]  /*fdb0*/  HMMA.16816.F32.BF16 R68, R16.reuse, R26, R68 ;  /* 0x0000001a1044723c */ /* 0x040fe20000041844 */
[----:B------:R-:W1:Y:S03]  /*fdc0*/  LDSM.16.MT88.4 R24, [R212+0x5100] ;  /* 0x00510000d418783b */ /* 0x000e660000004200 */
[----:B------:R-:W-:Y:S02]  /*fdd0*/  IMAD.MOV.U32 R169, RZ, RZ, R2 ;  /* 0x000000ffffa97224 */ /* 0x000fe400078e0002 */
[----:B------:R-:W-:Y:S02]  /*fde0*/  IMAD.MOV.U32 R2, RZ, RZ, R12 ;  /* 0x000000ffff027224 */ /* 0x000fe400078e000c */
[C---:B--2---:R-:W-:Y:S08]  /*fdf0*/  HMMA.16816.F32.BF16 R72, R16.reuse, R28, R72 ;  /* 0x0000001c1048723c */ /* 0x044ff00000041848 */
[C---:B------:R-:W-:Y:S01]  /*fe00*/  HMMA.16816.F32.BF16 R76, R16.reuse, R30, R76 ;  /* 0x0000001e104c723c */ /* 0x040fe2000004184c */
[----:B------:R-:W2:Y:S07]  /*fe10*/  LDSM.16.MT88.4 R28, [R210+0x5100] ;  /* 0x00510000d21c783b */ /* 0x000eae0000004200 */
[C---:B---3--:R-:W-:Y:S08]  /*fe20*/  HMMA.16816.F32.BF16 R80, R16.reuse, R20, R80 ;  /* 0x000000141050723c */ /* 0x048ff00000041850 */
        /* <DEDUP_REMOVED lines=9> */
[C---:B------:R-:W-:Y:S08]  /*fec0*/  HMMA.16816.F32.BF16 R104, R16.reuse, R30, R104 ;  /* 0x0000001e1068723c */ /* 0x040ff00000041868 */
[C---:B------:R-:W-:Y:S08]  /*fed0*/  HMMA.16816.F32.BF16 R52, R16.reuse, R36, R52 ;  /* 0x000000241034723c */ /* 0x040ff00000041834 */
[C---:B------:R-:W-:Y:S08]  /*fee0*/  HMMA.16816.F32.BF16 R56, R16.reuse, R38, R56 ;  /* 0x000000261038723c */ /* 0x040ff00000041838 */
[C---:B---3--:R-:W-:Y:S08]  /*fef0*/  HMMA.16816.F32.BF16 R60, R16.reuse, R20, R60 ;  /* 0x00000014103c723c */ /* 0x048ff0000004183c */
[----:B------:R-:W-:Y:S01]  /*ff00*/  HMMA.16816.F32.BF16 R64, R16, R22, R64 ;  /* 0x000000161040723c */ /* 0x000fe20000041840 */
[----:B------:R-:W2:Y:S06]  /*ff10*/  LDSM.16.MT88.4 R20, [R212+0x5900] ;  /* 0x00590000d414783b */ /* 0x000eac0000004200 */
        /* <DEDUP_REMOVED lines=19> */
[C---:B-1----:R-:W-:Y:S08]  /*10050*/  HMMA.16816.F32.BF16 R88, R16.reuse, R24, R88 ;  /* 0x000000181058723c */ /* 0x042ff00000041858 */
[C---:B------:R-:W-:Y:S01]  /*10060*/  HMMA.16816.F32.BF16 R92, R16.reuse, R26, R92 ;  /* 0x0000001a105c723c */ /* 0x040fe2000004185c */
[----:B------:R-:W1:Y:S07]  /*10070*/  LDSM.16.MT88.4 R24, [R209+0x5900] ;  /* 0x00590000d118783b */ /* 0x000e6e0000004200 */
[C---:B--2---:R-:W-:Y:S08]  /*10080*/  HMMA.16816.F32.BF16 R96, R16.reuse, R20, R96 ;  /* 0x000000141060723c */ /* 0x044ff00000041860 */
[C---:B------:R-:W-:Y:S01]  /*10090*/  HMMA.16816.F32.BF16 R100, R16.reuse, R22, R100 ;  /* 0x000000161064723c */ /* 0x040fe20000041864 */
[----:B------:R-:W2:Y:S07]  /*100a0*/  LDSM.16.MT88.4 R20, [R208+0x5900] ;  /* 0x00590000d014783b */ /* 0x000eae0000004200 */
[C---:B---3--:R-:W-:Y:S08]  /*100b0*/  HMMA.16816.F32.BF16 R108, R16.reuse, R4, R8 ;  /* 0x00000004106c723c */ /* 0x048ff00000041808 */
[C---:B------:R-:W-:Y:S08]  /*100c0*/  HMMA.16816.F32.BF16 R104, R16.reuse, R6, R104 ;  /* 0x000000061068723c */ /* 0x040ff00000041868 */
[C---:B-1----:R-:W-:Y:S08]  /*100d0*/  HMMA.16816.F32.BF16 R52, R16.reuse, R24, R52 ;  /* 0x000000181034723c */ /* 0x042ff00000041834 */
[C---:B------:R-:W-:Y:S08]  /*100e0*/  HMMA.16816.F32.BF16 R56, R16.reuse, R26, R56 ;  /* 0x0000001a1038723c */ /* 0x040ff00000041838 */
[C---:B--2---:R-:W-:Y:S08]  /*100f0*/  HMMA.16816.F32.BF16 R60, R16.reuse, R20, R60 ;  /* 0x00000014103c723c */ /* 0x044ff0000004183c */
[----:B------:R-:W-:Y:S01]  /*10100*/  HMMA.16816.F32.BF16 R64, R16, R22, R64 ;  /* 0x000000161040723c */ /* 0x000fe20000041840 */
[----:B------:R-:W-:-:S07]  /*10110*/  @P0 BRA `(.L_x_283) ;  /* 0xffffc34000000947 */ /* 0x000fce000383ffff */
.L_x_273:
[----:B------:R-:W1:Y:S01]  /*10120*/  SHFL.BFLY PT, R3, R242, 0x2, 0x1f ;  /* 0x0c401f00f2037f89 */ /* 0x000e6200000e0000 */
[----:B------:R-:W-:-:S02]  /*10130*/  MOV R4, RZ ;  /* 0x000000ff00047202 */ /* 0x000fc40000000f00 */
[----:B------:R-:W-:Y:S01]  /*10140*/  PLOP3.LUT P2, PT, PT, PT, PT, 0x8, 0x0 ;  /* 0x000000000000781c */ /* 0x000fe20003f4e170 */
[----:B------:R-:W2:Y:S01]  /*10150*/  SHFL.BFLY PT, R2, R241, 0x2, 0x1f ;  /* 0x0c401f00f1027f89 */ /* 0x000ea200000e0000 */
[----:B-1----:R-:W-:Y:S01]  /*10160*/  FADD.FTZ R6, R3, R242 ;  /* 0x000000f203067221 */ /* 0x002fe20000010000 */
[----:B------:R-:W-:Y:S01]  /*10170*/  MOV R3, RZ ;  /* 0x000000ff00037202 */ /* 0x000fe20000000f00 */
        /* <DEDUP_REMOVED lines=49> */
[----:B------:R-:W-:Y:S01]  /*10490*/  FMUL.FTZ R65, R4, R65 ;  /* 0x0000004104417220 */ /* 0x000fe20000410000 */
[----:B------:R-:W-:Y:S01]  /*104a0*/  MOV R4, 0xff800000 ;  /* 0xff80000000047802 */ /* 0x000fe20000000f00 */
        /* <DEDUP_REMOVED lines=34> */
.L_x_241:
[----:B------:R-:W-:Y:S01]  /*106d0*/  SHF.R.S32.HI R0, RZ, 0x1f, R220 ;  /* 0x0000001fff007819 */ /* 0x000fe200000114dc */
[----:B------:R-:W-:Y:S05]  /*106e0*/  @P2 BRA `(.L_x_284) ;  /* 0x0000125000002947 */ /* 0x000fea0003800000 */
[----:B------:R-:W1:Y:S01]  /*106f0*/  S2R R2, SR_TID.X ;  /* 0x0000000000027919 */ /* 0x000e620000002100 */
[----:B------:R-:W-:Y:S02]  /*10700*/  F2FP.BF16.PACK_AB R112, R113, R112 ;  /* 0x000000707170723e */ /* 0x000fe400000010ff */
[----:B------:R-:W-:Y:S01]  /*10710*/  F2FP.BF16.PACK_AB R114, R115, R114 ;  /* 0x000000727372723e */ /* 0x000fe200000010ff */
[----:B------:R-:W-:Y:S01]  /*10720*/  BAR.SYNC.DEFER_BLOCKING 0x1, 0x100 ;  /* 0x0044000000007b1d */ /* 0x000fe20000010000 */
[----:B------:R-:W-:Y:S02]  /*10730*/  F2FP.BF16.PACK_AB R68, R69, R68 ;  /* 0x000000444544723e */ /* 0x000fe400000010ff */
[----:B------:R-:W-:-:S02]  /*10740*/  F2FP.BF16.PACK_AB R70, R71, R70 ;  /* 0x000000464746723e */ /* 0x000fc400000010ff */
[----:B------:R-:W-:Y:S02]  /*10750*/  F2FP.BF16.PACK_AB R72, R73, R72 ;  /* 0x000000484948723e */ /* 0x000fe400000010ff */
[----:B------:R-:W-:Y:S02]  /*10760*/  F2FP.BF16.PACK_AB R74, R75, R74 ;  /* 0x0000004a4b4a723e */ /* 0x000fe400000010ff */
[----:B------:R-:W-:Y:S02]  /*10770*/  F2FP.BF16.PACK_AB R76, R77, R76 ;  /* 0x0000004c4d4c723e */ /* 0x000fe400000010ff */
[----:B------:R-:W-:Y:S02]  /*10780*/  F2FP.BF16.PACK_AB R78, R79, R78 ;  /* 0x0000004e4f4e723e */ /* 0x000fe400000010ff */
[----:B------:R-:W-:Y:S02]  /*10790*/  F2FP.BF16.PACK_AB R80, R81, R80 ;  /* 0x000000505150723e */ /* 0x000fe400000010ff */
[----:B------:R-:W-:-:S02]  /*107a0*/  F2FP.BF16.PACK_AB R82, R83, R82 ;  /* 0x000000525352723e */ /* 0x000fc400000010ff */
[----:B------:R-:W-:Y:S02]  /*107b0*/  F2FP.BF16.PACK_AB R84, R85, R84 ;  /* 0x000000545554723e */ /* 0x000fe400000010ff */
[----:B------:R-:W-:Y:S02]  /*107c0*/  F2FP.BF16.PACK_AB R86, R87, R86 ;  /* 0x000000565756723e */ /* 0x000fe400000010ff */
[----:B-1----:R-:W-:Y:S02]  /*107d0*/  SHF.R.S32.HI R5, RZ, 0x1f, R2 ;  /* 0x0000001fff057819 */ /* 0x002fe40000011402 */
[----:B------:R-:W-:Y:S02]  /*107e0*/  F2FP.BF16.PACK_AB R88, R89, R88 ;  /* 0x000000585958723e */ /* 0x000fe400000010ff */
[----:B------:R-:W-:Y:S02]  /*107f0*/  LEA.HI R8, R5, R2, RZ, 0x2 ;  /* 0x0000000205087211 */ /* 0x000fe400078f10ff */
[----:B------:R-:W-:-:S02]  /*10800*/  F2FP.BF16.PACK_AB R90, R91, R90 ;  /* 0x0000005a5b5a723e */ /* 0x000fc400000010ff */
[--C-:B------:R-:W-:Y:S02]  /*10810*/  SHF.R.S32.HI R10, RZ, 0x2, R8.reuse ;  /* 0x00000002ff0a7819 */ /* 0x100fe40000011408 */
[----:B------:R-:W-:Y:S02]  /*10820*/  SHF.R.S32.HI R9, RZ, 0x1f, R8 ;  /* 0x0000001fff097819 */ /* 0x000fe40000011408 */
[----:B------:R-:W-:Y:S02]  /*10830*/  LOP3.LUT R11, R8, 0xfffffffc, RZ, 0xc0, !PT ;  /* 0xfffffffc080b7812 */ /* 0x000fe400078ec0ff */
[----:B------:R-:W-:Y:S02]  /*10840*/  LEA.HI R9, R9, R10, RZ, 0x3 ;  /* 0x0000000a09097211 */ /* 0x000fe400078f18ff */
[----:B------:R-:W-:Y:S01]  /*10850*/  F2FP.BF16.PACK_AB R92, R93, R92 ;  /* 0x0000005c5d5c723e */ /* 0x000fe200000010ff */
[----:B------:R-:W-:Y:S01]  /*10860*/  IMAD.IADD R11, R2, 0x1, -R11 ;  /* 0x00000001020b7824 */ /* 0x000fe200078e0a0b */
[----:B------:R-:W-:-:S02]  /*10870*/  LOP3.LUT R9, R9, 0xfffffff8, RZ, 0xc0, !PT ;  /* 0xfffffff809097812 */ /* 0x000fc400078ec0ff */
[----:B------:R-:W-:Y:S02]  /*10880*/  F2FP.BF16.PACK_AB R94, R95, R94 ;  /* 0x0000005e5f5e723e */ /* 0x000fe400000010ff */
[----:B------:R-:W-:Y:S01]  /*10890*/  F2FP.BF16.PACK_AB R96, R97, R96 ;  /* 0x000000606160723e */ /* 0x000fe200000010ff */
[----:B------:R-:W-:Y:S01]  /*108a0*/  IMAD.IADD R10, R10, 0x1, -R9 ;  /* 0x000000010a0a7824 */ /* 0x000fe200078e0a09 */
[----:B------:R-:W-:Y:S02]  /*108b0*/  LEA.HI R9, R5, R2, RZ, 0x5 ;  /* 0x0000000205097211 */ /* 0x000fe400078f28ff */
[----:B------:R-:W-:Y:S01]  /*108c0*/  F2FP.BF16.PACK_AB R98, R99, R98 ;  /* 0x000000626362723e */ /* 0x000fe200000010ff */
[C---:B------:R-:W-:Y:S01]  /*108d0*/  IMAD.SHL.U32 R12, R10.reuse, 0x40, RZ ;  /* 0x000000400a0c7824 */ /* 0x040fe200078e00ff */
[----:B------:R-:W-:Y:S02]  /*108e0*/  SHF.R.S32.HI R8, RZ, 0x5, R9 ;  /* 0x00000005ff087819 */ /* 0x000fe40000011409 */
[----:B------:R-:W-:-:S02]  /*108f0*/  LOP3.LUT R14, R10, 0x1, RZ, 0xc0, !PT ;  /* 0x000000010a0e7812 */ /* 0x000fc400078ec0ff */
[----:B------:R-:W-:Y:S01]  /*10900*/  LOP3.LUT R12, R12, 0x1c0, RZ, 0xc0, !PT ;  /* 0x000001c00c0c7812 */ /* 0x000fe200078ec0ff */
[----:B------:R-:W-:Y:S01]  /*10910*/  IMAD R13, R8, 0x200, R11 ;  /* 0x00000200080d7824 */ /* 0x000fe200078e020b */
[----:B------:R-:W-:Y:S02]  /*10920*/  ISETP.NE.U32.AND P0, PT, R14, 0x1, PT ;  /* 0x000000010e00780c */ /* 0x000fe40003f05070 */
[----:B------:R-:W-:Y:S02]  /*10930*/  LEA.HI R12, R12, R12, RZ, 0x1d ;  /* 0x0000000c0c0c7211 */ /* 0x000fe400078fe8ff */
[----:B------:R-:W-:Y:S01]  /*10940*/  R2P PR, R10, 0x6 ;  /* 0x000000060a007804 */ /* 0x000fe20000000000 */
[----:B------:R-:W-:Y:S01]  /*10950*/  IMAD.MOV.U32 R10, RZ, RZ, 0x20 ;  /* 0x00000020ff0a7424 */ /* 0x000fe200078e00ff */
[----:B------:R-:W-:Y:S01]  /*10960*/  F2FP.BF16.PACK_AB R6, R101, R6 ;  /* 0x000000066506723e */ /* 0x000fe200000010ff */
[----:B------:R-:W-:Y:S01]  /*10970*/  IMAD.U32 R12, R13, 0x2, R12 ;  /* 0x000000020d0c7824 */ /* 0x000fe200078e000c */
[----:B------:R-:W-:-:S02]  /*10980*/  F2FP.BF16.PACK_AB R102, R103, R102 ;  /* 0x000000666766723e */ /* 0x000fc400000010ff */
[----:B------:R-:W-:Y:S01]  /*10990*/  SEL R10, R10, 0xffffffe0, !P1 ;  /* 0xffffffe00a0a7807 */ /* 0x000fe20004800000 */
[----:B------:R-:W-:Y:S01]  /*109a0*/  IMAD.SHL.U32 R13, R12, 0x2, RZ ;  /* 0x000000020c0d7824 */ /* 0x000fe200078e00ff */
[----:B------:R-:W-:Y:S02]  /*109b0*/  F2FP.BF16.PACK_AB R108, R109, R108 ;  /* 0x0000006c6d6c723e */ /* 0x000fe400000010ff */
[----:B------:R-:W-:Y:S01]  /*109c0*/  F2FP.BF16.PACK_AB R110, R111, R110 ;  /* 0x0000006e6f6e723e */ /* 0x000fe200000010ff */
[C---:B------:R-:W-:Y:S01]  /*109d0*/  IMAD.IADD R17, R13.reuse, 0x1, R10 ;  /* 0x000000010d117824 */ /* 0x040fe200078e020a */
[C---:B------:R-:W-:Y:S01]  /*109e0*/  IADD3 R12, R13.reuse, 0x80, RZ ;  /* 0x000000800d0c7810 */ /* 0x040fe20007ffe0ff */
[----:B------:R-:W-:Y:S01]  /*109f0*/  STS [R13+0x80], R112 ;  /* 0x000080700d007388 */ /* 0x000fe20000000800 */
[----:B------:R-:W-:Y:S02]  /*10a00*/  IADD3 R15, R13, 0x70, RZ ;  /* 0x000000700d0f7810 */ /* 0x000fe40007ffe0ff */
[----:B------:R-:W-:Y:S01]  /*10a10*/  @P0 IADD3 R15, R12, 0x10, RZ ;  /* 0x000000100c0f0810 */ /* 0x000fe20007ffe0ff */
[----:B------:R-:W-:Y:S01]  /*10a20*/  IMAD.MOV.U32 R12, RZ, RZ, 0x40 ;  /* 0x00000040ff0c7424 */ /* 0x000fe200078e00ff */
[----:B------:R-:W-:Y:S01]  /*10a30*/  STS [R13+0x480], R114 ;  /* 0x000480720d007388 */ /* 0x000fe20000000800 */
[----:B------:R-:W-:-:S02]  /*10a40*/  F2FP.BF16.PACK_AB R104, R105, R104 ;  /* 0x000000686968723e */ /* 0x000fc400000010ff */
[--C-:B------:R-:W-:Y:S01]  /*10a50*/  IMAD.IADD R19, R10, 0x1, R15.reuse ;  /* 0x000000010a137824 */ /* 0x100fe200078e020f */
[----:B------:R-:W-:Y:S01]  /*10a60*/  SEL R12, R12, 0xffffffc0, !P2 ;  /* 0xffffffc00c0c7807 */ /* 0x000fe20005000000 */
[----:B------:R-:W-:Y:S01]  /*10a70*/  STS [R15], R68 ;  /* 0x000000440f007388 */ /* 0x000fe20000000800 */
[----:B------:R-:W-:Y:S02]  /*10a80*/  F2FP.BF16.PACK_AB R106, R107, R106 ;  /* 0x0000006a6b6a723e */ /* 0x000fe400000010ff */
[----:B------:R-:W-:Y:S01]  /*10a90*/  F2FP.BF16.PACK_AB R52, R53, R52 ;  /* 0x000000343534723e */ /* 0x000fe200000010ff */
[--C-:B------:R-:W-:Y:S01]  /*10aa0*/  IMAD.IADD R21, R13, 0x1, R12.reuse ;  /* 0x000000010d157824 */ /* 0x100fe200078e020c */
[----:B------:R-:W-:Y:S01]  /*10ab0*/  STS [R15+0x400], R70 ;  /* 0x000400460f007388 */ /* 0x000fe20000000800 */
        /* <DEDUP_REMOVED lines=13> */
[----:B------:R-:W-:Y:S02]  /*10b90*/  F2FP.BF16.PACK_AB R3, R3, R66 ;  /* 0x000000420303723e */ /* 0x000fe400000010ff */
[----:B------:R-:W-:Y:S01]  /*10ba0*/  ISETP.NE.U32.AND P1, PT, RZ, c[0x0][0x508], PT ;  /* 0x00014200ff007a0c */ /* 0x000fe20003f25070 */
[----:B------:R-:W-:Y:S01]  /*10bb0*/  STS [R21+0x80], R80 ;  /* 0x0000805015007388 */ /* 0x000fe20000000800 */
[----:B------:R-:W-:-:S02]  /*10bc0*/  ISETP.NE.U32.AND P0, PT, RZ, c[0x0][0x500], PT ;  /* 0x00014000ff007a0c */ /* 0x000fc40003f05070 */
[----:B------:R-:W-:Y:S01]  /*10bd0*/  ISETP.NE.AND.EX P1, PT, RZ, c[0x0][0x50c], PT, P1 ;  /* 0x00014300ff007a0c */ /* 0x000fe20003f25310 */
[----:B------:R-:W-:Y:S01]  /*10be0*/  STS [R21+0x480], R82 ;  /* 0x0004805215007388 */ /* 0x000fe20000000800 */
[----:B------:R-:W-:-:S03]  /*10bf0*/  ISETP.NE.AND.EX P0, PT, RZ, c[0x0][0x504], PT, P0 ;  /* 0x00014100ff007a0c */ /* 0x000fc60003f05300 */
[----:B------:R-:W-:Y:S04]  /*10c00*/  STS [R23], R84 ;  /* 0x0000005417007388 */ /* 0x000fe80000000800 */
[----:B------:R-:W-:Y:S04]  /*10c10*/  STS [R23+0x400], R86 ;  /* 0x0004005617007388 */ /* 0x000fe80000000800 */
[----:B------:R-:W-:Y:S04]  /*10c20*/  STS [R25+0x80], R88 ;  /* 0x0000805819007388 */ /* 0x000fe80000000800 */
[----:B------:R-:W-:Y:S04]  /*10c30*/  STS [R25+0x480], R90 ;  /* 0x0004805a19007388 */ /* 0x000fe80000000800 */
[----:B------:R-:W-:Y:S04]  /*10c40*/  STS [R27], R92 ;  /* 0x0000005c1b007388 */ /* 0x000fe80000000800 */
[----:B------:R-:W-:Y:S04]  /*10c50*/  STS [R27+0x400], R94 ;  /* 0x0004005e1b007388 */ /* 0x000fe80000000800 */
[----:B------:R-:W-:Y:S04]  /*10c60*/  STS [R13+0x4080], R96 ;  /* 0x004080600d007388 */ /* 0x000fe80000000800 */
[----:B------:R1:W-:Y:S04]  /*10c70*/  STS [R13+0x4480], R98 ;  /* 0x004480620d007388 */ /* 0x0003e80000000800 */
[----:B------:R-:W-:Y:S04]  /*10c80*/  STS [R15+0x4000], R6 ;  /* 0x004000060f007388 */ /* 0x000fe80000000800 */
[----:B------:R2:W-:Y:S04]  /*10c90*/  STS [R15+0x4400], R102 ;  /* 0x004400660f007388 */ /* 0x0005e80000000800 */
[----:B------:R-:W-:Y:S04]  /*10ca0*/  STS [R17+0x4080], R108 ;  /* 0x0040806c11007388 */ /* 0x000fe80000000800 */
[----:B------:R3:W-:Y:S04]  /*10cb0*/  STS [R17+0x4480], R110 ;  /* 0x0044806e11007388 */ /* 0x0007e80000000800 */
[----:B------:R-:W-:Y:S04]  /*10cc0*/  STS [R19+0x4000], R104 ;  /* 0x0040006813007388 */ /* 0x000fe80000000800 */
[----:B------:R4:W-:Y:S01]  /*10cd0*/  STS [R19+0x4400], R106 ;  /* 0x0044006a13007388 */ /* 0x0009e20000000800 */
[----:B-1----:R-:W-:-:S03]  /*10ce0*/  IMAD.MOV.U32 R13, RZ, RZ, 0x4 ;  /* 0x00000004ff0d7424 */ /* 0x002fc600078e00ff */
[----:B------:R1:W-:Y:S04]  /*10cf0*/  STS [R21+0x4080], R52 ;  /* 0x0040803415007388 */ /* 0x0003e80000000800 */
[----:B------:R1:W-:Y:S01]  /*10d00*/  STS [R21+0x4480], R54 ;  /* 0x0044803615007388 */ /* 0x0003e20000000800 */
[----:B--2---:R-:W-:-:S03]  /*10d10*/  IMAD.WIDE R14, R228, R13, c[0x0][0x500] ;  /* 0x00014000e40e7625 */ /* 0x004fc600078e020d */
[----:B------:R1:W-:Y:S04]  /*10d20*/  STS [R23+0x4000], R56 ;  /* 0x0040003817007388 */ /* 0x0003e80000000800 */
[----:B------:R1:W-:Y:S04]  /*10d30*/  STS [R23+0x4400], R58 ;  /* 0x0044003a17007388 */ /* 0x0003e80000000800 */
[----:B------:R1:W-:Y:S04]  /*10d40*/  STS [R25+0x4080], R60 ;  /* 0x0040803c19007388 */ /* 0x0003e80000000800 */
[----:B------:R1:W-:Y:S04]  /*10d50*/  STS [R25+0x4480], R62 ;  /* 0x0044803e19007388 */ /* 0x0003e80000000800 */
[----:B------:R1:W-:Y:S04]  /*10d60*/  STS [R27+0x4000], R64 ;  /* 0x004000401b007388 */ /* 0x0003e80000000800 */
[----:B------:R1:W-:Y:S04]  /*10d70*/  STS [R27+0x4400], R3 ;  /* 0x004400031b007388 */ /* 0x0003e80000000800 */
[----:B------:R-:W-:Y:S01]  /*10d80*/  BAR.SYNC.DEFER_BLOCKING 0x1, 0x100 ;  /* 0x0044000000007b1d */ /* 0x000fe20000010000 */
[----:B------:R-:W-:-:S02]  /*10d90*/  IMAD.MOV.U32 R10, RZ, RZ, c[0x0][0x388] ;  /* 0x0000e200ff0a7624 */ /* 0x000fc400078e00ff */
[----:B------:R-:W-:-:S03]  /*10da0*/  @P1 IMAD.WIDE R12, R228, R13, c[0x0][0x508] ;  /* 0x00014200e40c1625 */ /* 0x000fc600078e020d */
[----:B---3--:R-:W2:Y:S04]  /*10db0*/  @P0 LDG.E R17, [R14.64] ;  /* 0x000000060e110981 */ /* 0x008ea8000c1e1900 */
[----:B------:R1:W5:Y:S01]  /*10dc0*/  @P1 LDG.E R10, [R12.64] ;  /* 0x000000060c0a1981 */ /* 0x000362000c1e1900 */
[----:B----4-:R-:W-:Y:S02]  /*10dd0*/  CS2R R18, SRZ ;  /* 0x0000000000127805 */ /* 0x010fe4000001ff00 */
[--C-:B--2---:R-:W-:Y:S01]  /*10de0*/  @P0 SHF.R.S32.HI R19, RZ, 0x1f, R17.reuse ;  /* 0x0000001fff130819 */ /* 0x104fe20000011411 */
[----:B------:R-:W-:Y:S01]  /*10df0*/  @P0 IMAD.MOV.U32 R18, RZ, RZ, R17 ;  /* 0x000000ffff120224 */ /* 0x000fe200078e0011 */
[----:B------:R-:W-:Y:S05]  /*10e00*/  @P1 BRA `(.L_x_285) ;  /* 0x0000004000001947 */ /* 0x000fea0003800000 */
[----:B-1----:R-:W-:Y:S05]  /*10e10*/  @!P0 BRA `(.L_x_285) ;  /* 0x0000003000008947 */ /* 0x002fea0003800000 */
[----:B-----5:R-:W2:Y:S04]  /*10e20*/  LDG.E R10, [R14.64] ;  /* 0x000000060e0a7981 */ /* 0x020ea8000c1e1900 */
[----:B------:R-:W2:Y:S02]  /*10e30*/  LDG.E R3, [R14.64+0x4] ;  /* 0x000004060e037981 */ /* 0x000ea4000c1e1900 */
[----:B--2---:R-:W-:-:S02]  /*10e40*/  IADD3 R10, -R10, R3, RZ ;  /* 0x000000030a0a7210 */ /* 0x004fc40007ffe1ff */
.L_x_285:
[----:B-1----:R-:W-:Y:S01]  /*10e50*/  LOP3.LUT R3, R9, 0xffffffe0, RZ, 0xc0, !PT ;  /* 0xffffffe009037812 */ /* 0x002fe200078ec0ff */
[----:B------:R-:W1:Y:S01]  /*10e60*/  S2R R39, SR_CTAID.X ;  /* 0x0000000000277919 */ /* 0x000e620000002500 */
[----:B------:R-:W-:Y:S01]  /*10e70*/  SHF.R.S32.HI R9, RZ, 0x1f, R8 ;  /* 0x0000001fff097819 */ /* 0x000fe20000011408 */
[----:B------:R-:W-:Y:S01]  /*10e80*/  IMAD.MOV.U32 R13, RZ, RZ, c[0x0][0x4e8] ;  /* 0x00013a00ff0d7624 */ /* 0x000fe200078e00ff */
[----:B------:R-:W-:Y:S01]  /*10e90*/  MOV R22, R18 ;  /* 0x0000001200167202 */ /* 0x000fe20000000f00 */
[----:B------:R-:W-:Y:S01]  /*10ea0*/  IMAD.IADD R12, R2, 0x1, -R3 ;  /* 0x00000001020c7824 */ /* 0x000fe200078e0a03 */
[----:B------:R-:W-:Y:S01]  /*10eb0*/  LEA.HI R9, R9, R8, RZ, 0x3 ;  /* 0x0000000809097211 */ /* 0x000fe200078f18ff */
[----:B------:R-:W-:Y:S01]  /*10ec0*/  IMAD.MOV.U32 R23, RZ, RZ, R19 ;  /* 0x000000ffff177224 */ /* 0x000fe200078e0013 */
[----:B------:R-:W-:Y:S01]  /*10ed0*/  LEA.HI R3, R11, R11, RZ, 0x1 ;  /* 0x0000000b0b037211 */ /* 0x000fe200078f08ff */
[----:B------:R-:W-:Y:S01]  /*10ee0*/  BSSY B0, `(.L_x_286) ;  /* 0x0000075000007945 */ /* 0x000fe20003800000 */
[----:B------:R-:W-:Y:S01]  /*10ef0*/  SHF.R.S32.HI R15, RZ, 0x1f, R12 ;  /* 0x0000001fff0f7819 */ /* 0x000fe2000001140c */
[----:B------:R-:W-:Y:S01]  /*10f00*/  IMAD.WIDE.U32 R22, R220, c[0x0][0x490], R22 ;  /* 0x00012400dc167a25 */ /* 0x000fe200078e0016 */
[----:B------:R-:W-:-:S02]  /*10f10*/  LOP3.LUT R9, R9, 0xffffff8, RZ, 0xc0, !PT ;  /* 0x0ffffff809097812 */ /* 0x000fc400078ec0ff */
[----:B------:R-:W-:Y:S02]  /*10f20*/  LEA.HI R6, R15, R12, RZ, 0x2 ;  /* 0x0000000c0f067211 */ /* 0x000fe400078f10ff */
[----:B------:R-:W-:Y:S02]  /*10f30*/  LOP3.LUT R14, R3, 0x1ffffffe, RZ, 0xc0, !PT ;  /* 0x1ffffffe030e7812 */ /* 0x000fe400078ec0ff */
[----:B------:R-:W-:Y:S01]  /*10f40*/  IADD3 R8, R8, -R9, RZ ;  /* 0x8000000908087210 */ /* 0x000fe20007ffe0ff */
[----:B------:R-:W-:Y:S01]  /*10f50*/  IMAD R9, R0, c[0x0][0x490], RZ ;  /* 0x0001240000097a24 */ /* 0x000fe200078e02ff */
[----:B------:R-:W-:Y:S01]  /*10f60*/  SHF.R.S32.HI R3, RZ, 0x2, R6 ;  /* 0x00000002ff037819 */ /* 0x000fe20000011406 */
[----:B------:R-:W-:Y:S01]  /*10f70*/  IMAD.IADD R15, R11, 0x1, -R14 ;  /* 0x000000010b0f7824 */ /* 0x000fe200078e0a0e */
[----:B------:R-:W-:Y:S01]  /*10f80*/  ISETP.NE.AND P1, PT, R13, 0x1, PT ;  /* 0x000000010d00780c */ /* 0x000fe20003f25270 */
[----:B------:R-:W-:Y:S01]  /*10f90*/  IMAD R13, R19, c[0x0][0x3a0], RZ ;  /* 0x0000e800130d7a24 */ /* 0x000fe200078e02ff */
[CC--:B------:R-:W-:Y:S01]  /*10fa0*/  LEA.HI R6, R5.reuse, R2.reuse, RZ, 0x3 ;  /* 0x0000000205067211 */ /* 0x0c0fe200078f18ff */
[----:B------:R-:W-:Y:S01]  /*10fb0*/  IMAD R8, R8, 0x10, R3 ;  /* 0x0000001008087824 */ /* 0x000fe200078e0203 */
[----:B------:R-:W-:Y:S01]  /*10fc0*/  LEA.HI R5, R5, R2, RZ, 0x6 ;  /* 0x0000000205057211 */ /* 0x000fe200078f30ff */
[----:B------:R-:W-:Y:S01]  /*10fd0*/  IMAD R3, R0, c[0x0][0x3e8], RZ ;  /* 0x0000fa0000037a24 */ /* 0x000fe200078e02ff */
[----:B------:R-:W-:Y:S01]  /*10fe0*/  LOP3.LUT R11, R6, 0xfffffff8, RZ, 0xc0, !PT ;  /* 0xfffffff8060b7812 */ /* 0x000fe200078ec0ff */
[----:B------:R-:W-:Y:S01]  /*10ff0*/  IMAD R0, R15, 0x8, R8 ;  /* 0x000000080f007824 */ /* 0x000fe200078e0208 */
[----:B------:R-:W-:Y:S01]  /*11000*/  SHF.R.S32.HI R6, RZ, 0x3, R6 ;  /* 0x00000003ff067819 */ /* 0x000fe20000011406 */
[----:B------:R-:W-:Y:S01]  /*11010*/  IMAD R13, R18, c[0x0][0x3a4], R13 ;  /* 0x0000e900120d7a24 */ /* 0x000fe200078e020d */
[----:B------:R-:W-:Y:S01]  /*11020*/  SHF.R.S32.HI R15, RZ, 0x1f, R228 ;  /* 0x0000001fff0f7819 */ /* 0x000fe200000114e4 */
[----:B-1----:R-:W-:Y:S01]  /*11030*/  IMAD R0, R39, 0x80, R0 ;  /* 0x0000008027007824 */ /* 0x002fe200078e0200 */
[----:B------:R-:W-:Y:S01]  /*11040*/  SEL R14, R228, RZ, !P0 ;  /* 0x000000ffe40e7207 */ /* 0x000fe20004000000 */
[----:B------:R-:W-:Y:S01]  /*11050*/  IMAD.WIDE.U32 R18, R18, c[0x0][0x3a0], RZ ;  /* 0x0000e80012127a25 */ /* 0x000fe200078e00ff */
[----:B------:R-:W-:-:S02]  /*11060*/  SEL R15, R15, RZ, !P0 ;  /* 0x000000ff0f0f7207 */ /* 0x000fc40004000000 */
[----:B------:R-:W-:Y:S01]  /*11070*/  LOP3.LUT P2, RZ, R12, 0x3, RZ, 0xc0, !PT ;  /* 0x000000030cff7812 */ /* 0x000fe2000784c0ff */
[----:B------:R-:W-:Y:S01]  /*11080*/  IMAD.IADD R11, R2, 0x1, -R11 ;  /* 0x00000001020b7824 */ /* 0x000fe200078e0a0b */
[----:B------:R-:W-:Y:S01]  /*11090*/  IADD3 R19, R19, R13, RZ ;  /* 0x0000000d13137210 */ /* 0x000fe20007ffe0ff */
[----:B------:R-:W-:-:S04]  /*110a0*/  @P1 IMAD.HI.U32 R2, R0, c[0x0][0x4ec], RZ ;  /* 0x00013b0000021a27 */ /* 0x000fc800078e00ff */
[C---:B------:R-:W-:Y:S02]  /*110b0*/  IMAD R9, R220.reuse, c[0x0][0x494], R9 ;  /* 0x00012500dc097a24 */ /* 0x040fe400078e0209 */
[----:B------:R-:W-:Y:S01]  /*110c0*/  IMAD.MOV.U32 R16, RZ, RZ, R0 ;  /* 0x000000ffff107224 */ /* 0x000fe200078e0000 */
[----:B------:R-:W-:Y:S01]  /*110d0*/  @P1 SHF.R.U32.HI R16, RZ, c[0x0][0x4f0], R2 ;  /* 0x00013c00ff101a19 */ /* 0x000fe20000011602 */
[C---:B------:R-:W-:Y:S01]  /*110e0*/  IMAD R3, R220.reuse, c[0x0][0x3ec], R3 ;  /* 0x0000fb00dc037a24 */ /* 0x040fe200078e0203 */
[----:B------:R-:W-:Y:S01]  /*110f0*/  LEA R2, R11, R6, 0x5 ;  /* 0x000000060b027211 */ /* 0x000fe200078e28ff */
[----:B------:R-:W-:Y:S01]  /*11100*/  IMAD.WIDE.U32 R18, R220, c[0x0][0x3e8], R18 ;  /* 0x0000fa00dc127a25 */ /* 0x000fe200078e0012 */
[----:B------:R-:W-:Y:S02]  /*11110*/  IADD3 R23, R23, R9, RZ ;  /* 0x0000000917177210 */ /* 0x000fe40007ffe0ff */
[--C-:B------:R-:W-:Y:S01]  /*11120*/  SHF.R.S32.HI R20, RZ, 0x1f, R16.reuse ;  /* 0x0000001fff147819 */ /* 0x100fe20000011410 */
[----:B------:R-:W-:-:S02]  /*11130*/  IMAD.MOV R9, RZ, RZ, -R16 ;  /* 0x000000ffff097224 */ /* 0x000fc400078e0a10 */
[----:B------:R-:W-:Y:S02]  /*11140*/  IMAD.IADD R19, R19, 0x1, R3 ;  /* 0x0000000113137824 */ /* 0x000fe400078e0203 */
[----:B------:R-:W-:Y:S02]  /*11150*/  IMAD R13, R39, 0x80, R2 ;  /* 0x00000080270d7824 */ /* 0x000fe400078e0202 */
[----:B------:R-:W-:Y:S02]  /*11160*/  IMAD R3, R15, c[0x0][0x498], RZ ;  /* 0x000126000f037a24 */ /* 0x000fe400078e02ff */
[----:B------:R-:W-:-:S04]  /*11170*/  IMAD.WIDE.U32 R22, R14, c[0x0][0x498], R22 ;  /* 0x000126000e167a25 */ /* 0x000fc800078e0016 */
[----:B------:R-:W-:Y:S01]  /*11180*/  IMAD R2, R9, c[0x0][0x4e8], R0 ;  /* 0x00013a0009027a24 */ /* 0x000fe200078e0200 */
[----:B------:R-:W-:Y:S01]  /*11190*/  IADD3 R16, P0, R16, R22, RZ ;  /* 0x0000001610107210 */ /* 0x000fe20007f1e0ff */
[----:B------:R-:W-:Y:S01]  /*111a0*/  @P1 IMAD.HI.U32 R0, R13, c[0x0][0x4ec], RZ ;  /* 0x00013b000d001a27 */ /* 0x000fe200078e00ff */
[----:B------:R-:W-:Y:S02]  /*111b0*/  MOV R9, R13 ;  /* 0x0000000d00097202 */ /* 0x000fe40000000f00 */
[----:B------:R-:W-:Y:S01]  /*111c0*/  SHF.R.S32.HI R12, RZ, 0x1f, R2 ;  /* 0x0000001fff0c7819 */ /* 0x000fe20000011402 */
[----:B------:R-:W-:Y:S01]  /*111d0*/  IMAD R3, R14, c[0x0][0x49c], R3 ;  /* 0x000127000e037a24 */ /* 0x000fe200078e0203 */
[----:B------:R-:W-:Y:S01]  /*111e0*/  @P1 SHF.R.U32.HI R9, RZ, c[0x0][0x4f0], R0 ;  /* 0x00013c00ff091a19 */ /* 0x000fe20000011600 */
[----:B------:R-:W-:Y:S02]  /*111f0*/  IMAD.SHL.U32 R0, R11, 0x8, RZ ;  /* 0x000000080b007824 */ /* 0x000fe400078e00ff */
[----:B------:R-:W-:Y:S01]  /*11200*/  IMAD R11, R12, c[0x0][0x488], RZ ;  /* 0x000122000c0b7a24 */ /* 0x000fe200078e02ff */
[----:B------:R-:W-:Y:S01]  /*11210*/  IADD3.X R17, R20, R23, R3, P0, !PT ;  /* 0x0000001714117210 */ /* 0x000fe200007fe403 */
[----:B------:R-:W-:Y:S01]  /*11220*/  IMAD.SHL.U32 R3, R6, 0x40, RZ ;  /* 0x0000004006037824 */ /* 0x000fe200078e00ff */
[----:B------:R-:W-:Y:S01]  /*11230*/  IADD3 R36, R0, 0x40, RZ ;  /* 0x0000004000247810 */ /* 0x000fe20007ffe0ff */
[----:B------:R-:W-:-:S02]  /*11240*/  IMAD R11, R2, c[0x0][0x48c], R11 ;  /* 0x00012300020b7a24 */ /* 0x000fc400078e020b */
[----:B------:R-:W-:Y:S01]  /*11250*/  IMAD.WIDE.U32 R16, R2, c[0x0][0x488], R16 ;  /* 0x0001220002107a25 */ /* 0x000fe200078e0010 */
[----:B------:R-:W-:-:S03]  /*11260*/  LOP3.LUT R3, R3, 0x1c0, RZ, 0xc0, !PT ;  /* 0x000001c003037812 */ /* 0x000fc600078ec0ff */
[----:B------:R-:W-:Y:S01]  /*11270*/  IMAD R15, R15, c[0x0][0x3f0], RZ ;  /* 0x0000fc000f0f7a24 */ /* 0x000fe200078e02ff */
[----:B------:R-:W-:Y:S01]  /*11280*/  LEA R12, P0, R16, c[0x0][0x450], 0x2 ;  /* 0x00011400100c7a11 */ /* 0x000fe200078010ff */
[----:B------:R-:W-:Y:S01]  /*11290*/  IMAD.MOV R32, RZ, RZ, -R9 ;  /* 0x000000ffff207224 */ /* 0x000fe200078e0a09 */
[----:B------:R-:W-:Y:S01]  /*112a0*/  IADD3 R11, R17, R11, RZ ;  /* 0x0000000b110b7210 */ /* 0x000fe20007ffe0ff */
[C---:B------:R-:W-:Y:S01]  /*112b0*/  IMAD R17, R14.reuse, c[0x0][0x3f4], R15 ;  /* 0x0000fd000e117a24 */ /* 0x040fe200078e020f */
[----:B------:R-:W-:Y:S01]  /*112c0*/  LOP3.LUT R2, R3, 0x38, R0, 0xf8, !PT ;  /* 0x0000003803027812 */ /* 0x000fe200078ef800 */
[----:B------:R-:W-:Y:S01]  /*112d0*/  SHFL.IDX PT, R42, R12, RZ, 0x1c1f ;  /* 0x001c1fff0c2a7589 */ /* 0x000fe200000e0000 */
[----:B------:R-:W-:Y:S01]  /*112e0*/  SHF.R.U32.HI R3, RZ, 0x3, R3 ;  /* 0x00000003ff037819 */ /* 0x000fe20000011603 */
[----:B------:R-:W-:Y:S01]  /*112f0*/  IMAD.WIDE.U32 R14, R14, c[0x0][0x3f0], R18 ;  /* 0x0000fc000e0e7a25 */ /* 0x000fe200078e0012 */
[----:B------:R-:W-:Y:S01]  /*11300*/  LEA.HI.X R11, R16, c[0x0][0x454], R11, 0x2, P0 ;  /* 0x00011500100b7a11 */ /* 0x000fe200000f140b */
[----:B------:R-:W-:Y:S01]  /*11310*/  SHFL.IDX PT, R34, R12, 0x1, 0x1c1f ;  /* 0x003c1f000c227f89 */ /* 0x000fe200000e0000 */
[----:B------:R-:W-:Y:S01]  /*11320*/  LOP3.LUT R3, R2, R3, RZ, 0x3c, !PT ;  /* 0x0000000302037212 */ /* 0x000fe200078e3cff */
[----:B------:R-:W-:Y:S01]  /*11330*/  IMAD R32, R32, c[0x0][0x4e8], R13 ;  /* 0x00013a0020207a24 */ /* 0x000fe200078e020d */
[----:B------:R-:W-:Y:S01]  /*11340*/  SHF.R.S32.HI R2, RZ, 0x1f, R9 ;  /* 0x0000001fff027819 */ /* 0x000fe20000011409 */
[----:B------:R-:W1:Y:S01]  /*11350*/  SHFL.IDX PT, R43, R11, RZ, 0x1c1f ;  /* 0x001c1fff0b2b7589 */ /* 0x000e6200000e0000 */
[----:B------:R-:W-:Y:S01]  /*11360*/  LEA R13, R39, R8, 0x7 ;  /* 0x00000008270d7211 */ /* 0x000fe200078e38ff */
[----:B------:R-:W-:Y:S01]  /*11370*/  IMAD.IADD R15, R15, 0x1, R17 ;  /* 0x000000010f0f7824 */ /* 0x000fe200078e0211 */
[----:B------:R-:W-:Y:S01]  /*11380*/  LEA R39, R39, R6, 0x7 ;  /* 0x0000000627277211 */ /* 0x000fe200078e38ff */
[----:B------:R-:W2:Y:S01]  /*11390*/  SHFL.IDX PT, R35, R11, 0x1, 0x1c1f ;  /* 0x003c1f000b237f89 */ /* 0x000ea200000e0000 */
[----:B------:R-:W-:Y:S01]  /*113a0*/  IMAD R8, R2, c[0x0][0x3e0], RZ ;  /* 0x0000f80002087a24 */ /* 0x000fe200078e02ff */
[----:B------:R-:W-:Y:S01]  /*113b0*/  IADD3 R17, R13, 0x8, RZ ;  /* 0x000000080d117810 */ /* 0x000fe20007ffe0ff */
[----:B-----5:R-:W-:-:S02]  /*113c0*/  IMAD R2, R10, c[0x0][0x4e8], RZ ;  /* 0x00013a000a027a24 */ /* 0x020fc400078e02ff */
[----:B------:R-:W-:Y:S02]  /*113d0*/  IMAD.SHL.U32 R10, R5, 0x8, RZ ;  /* 0x00000008050a7824 */ /* 0x000fe400078e00ff */
[----:B------:R-:W-:Y:S01]  /*113e0*/  IMAD R8, R9, c[0x0][0x3e4], R8 ;  /* 0x0000f90009087a24 */ /* 0x000fe200078e0208 */
[-C--:B------:R-:W-:Y:S01]  /*113f0*/  ISETP.GE.OR P0, PT, R13, R2.reuse, P2 ;  /* 0x000000020d00720c */ /* 0x080fe20001706670 */
[----:B------:R-:W-:Y:S01]  /*11400*/  IMAD.WIDE.U32 R14, R9, c[0x0][0x3e0], R14 ;  /* 0x0000f800090e7a25 */ /* 0x000fe200078e000e */
[----:B------:R-:W-:Y:S02]  /*11410*/  ISETP.GE.OR P2, PT, R17, R2, P2 ;  /* 0x000000021100720c */ /* 0x000fe40001746670 */
[----:B------:R-:W-:Y:S01]  /*11420*/  SHF.R.S32.HI R9, RZ, 0x1f, R32 ;  /* 0x0000001fff097819 */ /* 0x000fe20000011420 */
[----:B------:R-:W-:Y:S01]  /*11430*/  IMAD.IADD R15, R15, 0x1, R8 ;  /* 0x000000010f0f7824 */ /* 0x000fe200078e0208 */
[----:B------:R-:W-:-:S03]  /*11440*/  LOP3.LUT R10, R3, 0x7ffffe00, R10, 0xf8, !PT ;  /* 0x7ffffe00030a7812 */ /* 0x000fc600078ef80a */
[----:B------:R-:W-:Y:S01]  /*11450*/  IMAD R9, R9, c[0x0][0x3d8], RZ ;  /* 0x0000f60009097a24 */ /* 0x000fe200078e02ff */
[----:B------:R-:W-:-:S03]  /*11460*/  SHF.L.U32 R40, R10, 0x1, RZ ;  /* 0x000000010a287819 */ /* 0x000fc600000006ff */
[C---:B------:R-:W-:Y:S01]  /*11470*/  IMAD R3, R32.reuse, c[0x0][0x3dc], R9 ;  /* 0x0000f70020037a24 */ /* 0x040fe200078e0209 */
[----:B-1----:R1:W-:Y:S01]  /*11480*/  @!P0 ST.E [R42.64], R4 ;  /* 0x000000042a008985 */ /* 0x0023e2000c101906 */
[----:B------:R-:W-:-:S03]  /*11490*/  IMAD.WIDE.U32 R32, R32, c[0x0][0x3d8], R14 ;  /* 0x0000f60020207a25 */ /* 0x000fc600078e000e */
[----:B--2---:R1:W-:Y:S01]  /*114a0*/  @!P2 ST.E [R34.64], R7 ;  /* 0x000000072200a985 */ /* 0x0043e2000c101906 */
[----:B------:R-:W-:Y:S01]  /*114b0*/  IMAD.IADD R3, R33, 0x1, R3 ;  /* 0x0000000121037824 */ /* 0x000fe200078e0203 */
[C---:B------:R-:W-:Y:S02]  /*114c0*/  LEA R38, P0, R32.reuse, c[0x0][0x380], 0x1 ;  /* 0x0000e00020267a11 */ /* 0x040fe400078008ff */
[----:B------:R1:W2:Y:S02]  /*114d0*/  LDS.128 R28, [R40+0x1080] ;  /* 0x00108000281c7984 */ /* 0x0002a40000000c00 */
[----:B------:R-:W-:Y:S02]  /*114e0*/  LEA.HI.X R37, R32, c[0x0][0x384], R3, 0x1, P0 ;  /* 0x0000e10020257a11 */ /* 0x000fe400000f0c03 */
        /* <DEDUP_REMOVED lines=9> */
[----:B-1----:R-:W1:Y:S01]  /*11580*/  LDS.128 R32, [R40+0x80] ;  /* 0x0000800028207984 */ /* 0x002e620000000c00 */
[----:B------:R-:W-:-:S02]  /*11590*/  ISETP.GE.AND P0, PT, R36, c[0x0][0x3c8], PT ;  /* 0x0000f20024007a0c */ /* 0x000fc40003f06270 */
[----:B------:R-:W-:Y:S01]  /*115a0*/  ISETP.GE.AND P1, PT, R0, c[0x0][0x3c8], PT ;  /* 0x0000f20000007a0c */ /* 0x000fe20003f26270 */
[----:B------:R-:W5:Y:S10]  /*115b0*/  LDS.128 R4, [R40+0x4080] ;  /* 0x0040800028047984 */ /* 0x000f740000000c00 */
[----:B------:R-:W-:-:S02]  /*115c0*/  @!P0 SHF.R.S32.HI R3, RZ, 0x1f, R36 ;  /* 0x0000001fff038819 */ /* 0x000fc40000011424 */
[----:B------:R-:W-:Y:S02]  /*115d0*/  @!P1 IMAD.WIDE R44, R0, 0x2, R42 ;  /* 0x00000002002c9825 */ /* 0x000fe400078e022a */
[----:B------:R-:W-:-:S04]  /*115e0*/  @!P0 LEA.HI R3, R3, R36, RZ, 0x3 ;  /* 0x0000002403038211 */ /* 0x000fc800078f18ff */
[----:B------:R-:W-:-:S05]  /*115f0*/  @!P0 LOP3.LUT R3, R3, 0xfffffff8, RZ, 0xc0, !PT ;  /* 0xfffffff803038812 */ /* 0x000fca00078ec0ff */
[----:B------:R-:W-:Y:S01]  /*11600*/  @!P0 IMAD.WIDE R42, R3, 0x2, R42 ;  /* 0x00000002032a8825 */ /* 0x000fe200078e022a */
[----:B-1----:R1:W-:Y:S04]  /*11610*/  @!P1 ST.E.128 [R44.64], R32 ;  /* 0x000000202c009985 */ /* 0x0023e8000c101d06 */
[----:B-----5:R1:W-:Y:S02]  /*11620*/  @!P0 ST.E.128 [R42.64], R4 ;  /* 0x000000042a008985 */ /* 0x0203e4000c101d06 */
.L_x_287:
[----:B------:R-:W-:Y:S05]  /*11630*/  BSYNC B0 ;  /* 0x0000000000007941 */ /* 0x000fea0003800000 */
.L_x_286:
        /* <DEDUP_REMOVED lines=11> */
[----:B--2---:R2:W-:Y:S01]  /*116f0*/  @!P1 ST.E.128 [R6.64], R28 ;  /* 0x0000001c06009985 */ /* 0x0045e2000c101d06 */
[----:B------:R-:W-:-:S05]  /*11700*/  @!P0 LOP3.LUT R3, R3, 0xfffffff8, RZ, 0xc0, !PT ;  /* 0xfffffff803038812 */ /* 0x000fca00078ec0ff */
[----:B------:R-:W-:-:S05]  /*11710*/  @!P0 IMAD.WIDE R4, R3, 0x2, R4 ;  /* 0x0000000203048825 */ /* 0x000fca00078e0204 */
[----:B------:R2:W-:Y:S02]  /*11720*/  @!P0 ST.E.128 [R4.64], R16 ;  /* 0x0000001004008985 */ /* 0x0005e4000c101d06 */
.L_x_289:
[----:B------:R-:W-:Y:S05]  /*11730*/  BSYNC B0 ;  /* 0x0000000000007941 */ /* 0x000fea0003800000 */
.L_x_288:
[----:B------:R-:W-:Y:S01]  /*11740*/  IADD3 R3, R39, 0x40, RZ ;  /* 0x0000004027037810 */ /* 0x000fe20007ffe0ff */
[----:B--2-4-:R2:W4:Y:S01]  /*11750*/  SHFL.IDX PT, R5, R37, 0x2, 0x181f ;  /* 0x00581f0025057f89 */ /* 0x01452200000e0000 */
[----:B------:R-:W-:Y:S02]  /*11760*/  BSSY B0, `(.L_x_290) ;  /* 0x000000d000007945 */ /* 0x000fe40003800000 */
[----:B------:R-:W-:Y:S01]  /*11770*/  ISETP.GE.AND P0, PT, R3, R2, PT ;  /* 0x000000020300720c */ /* 0x000fe20003f06270 */
[----:B---3--:R2:W3:-:S12]  /*11780*/  SHFL.IDX PT, R4, R38, 0x2, 0x181f ;  /* 0x00581f0026047f89 */ /* 0x0084d800000e0000 */
        /* <DEDUP_REMOVED lines=10> */
.L_x_291:
[----:B------:R-:W-:Y:S05]  /*11830*/  BSYNC B0 ;  /* 0x0000000000007941 */ /* 0x000fea0003800000 */
.L_x_290:
[----:B------:R-:W-:Y:S01]  /*11840*/  IADD3 R39, R39, 0x60, RZ ;  /* 0x0000006027277810 */ /* 0x000fe20007ffe0ff */
[----:B---34-:R3:W4:Y:S03]  /*11850*/  SHFL.IDX PT, R5, R37, 0x3, 0x181f ;  /* 0x00781f0025057f89 */ /* 0x01872600000e0000 */
[----:B------:R-:W-:Y:S01]  /*11860*/  ISETP.GE.AND P0, PT, R39, R2, PT ;  /* 0x000000022700720c */ /* 0x000fe20003f06270 */
[----:B------:R3:W1:-:S12]  /*11870*/  SHFL.IDX PT, R4, R38, 0x3, 0x181f ;  /* 0x00781f0026047f89 */ /* 0x00065800000e0000 */
[----:B------:R-:W-:Y:S05]  /*11880*/  @P0 EXIT ;  /* 0x000000000000094d */ /* 0x000fea0003800000 */
[----:B------:R-:W-:-:S13]  /*11890*/  ISETP.GE.AND P0, PT, R0, c[0x0][0x3c8], PT ;  /* 0x0000f20000007a0c */ /* 0x000fda0003f06270 */
[----:B-1--4-:R-:W-:-:S05]  /*118a0*/  @!P0 IMAD.WIDE R2, R0, 0x2, R4 ;  /* 0x0000000200028825 */ /* 0x012fca00078e0204 */
        /* <DEDUP_REMOVED lines=9> */
.L_x_284:
[----:B------:R-:W-:Y:S01]  /*11940*/  ISETP.NE.U32.AND P0, PT, RZ, c[0x0][0x508], PT ;  /* 0x00014200ff007a0c */ /* 0x000fe20003f05070 */
[----:B------:R-:W-:Y:S01]  /*11950*/  IMAD.MOV.U32 R9, RZ, RZ, 0x4 ;  /* 0x00000004ff097424 */ /* 0x000fe200078e00ff */
[----:B------:R-:W-:Y:S02]  /*11960*/  ISETP.NE.U32.AND P1, PT, RZ, c[0x0][0x500], PT ;  /* 0x00014000ff007a0c */ /* 0x000fe40003f25070 */
[----:B------:R-:W-:Y:S01]  /*11970*/  ISETP.NE.AND.EX P0, PT, RZ, c[0x0][0x50c], PT, P0 ;  /* 0x00014300ff007a0c */ /* 0x000fe20003f05300 */
[----:B------:R-:W-:Y:S01]  /*11980*/  IMAD.WIDE R6, R228, R9, c[0x0][0x500] ;  /* 0x00014000e4067625 */ /* 0x000fe200078e0209 */
[----:B------:R-:W-:-:S03]  /*11990*/  ISETP.NE.AND.EX P1, PT, RZ, c[0x0][0x504], PT, P1 ;  /* 0x00014100ff007a0c */ /* 0x000fc60003f25310 */
[----:B------:R-:W-:-:S08]  /*119a0*/  IMAD.MOV.U32 R3, RZ, RZ, c[0x0][0x388] ;  /* 0x0000e200ff037624 */ /* 0x000fd000078e00ff */
[----:B------:R-:W-:Y:S02]  /*119b0*/  @P0 IMAD.WIDE R8, R228, R9, c[0x0][0x508] ;  /* 0x00014200e4080625 */ /* 0x000fe400078e0209 */
[----:B------:R-:W2:Y:S04]  /*119c0*/  @P1 LDG.E R5, [R6.64] ;  /* 0x0000000606051981 */ /* 0x000ea8000c1e1900 */
[----:B------:R1:W5:Y:S01]  /*119d0*/  @P0 LDG.E R3, [R8.64] ;  /* 0x0000000608030981 */ /* 0x000362000c1e1900 */
[----:B------:R-:W-:Y:S02]  /*119e0*/  CS2R R10, SRZ ;  /* 0x00000000000a7805 */ /* 0x000fe4000001ff00 */
[--C-:B--2---:R-:W-:Y:S01]  /*119f0*/  @P1 SHF.R.S32.HI R11, RZ, 0x1f, R5.reuse ;  /* 0x0000001fff0b1819 */ /* 0x104fe20000011405 */
[----:B------:R-:W-:Y:S01]  /*11a00*/  @P1 IMAD.MOV.U32 R10, RZ, RZ, R5 ;  /* 0x000000ffff0a1224 */ /* 0x000fe200078e0005 */
[----:B------:R-:W-:Y:S05]  /*11a10*/  @P0 BRA `(.L_x_292) ;  /* 0x0000004000000947 */ /* 0x000fea0003800000 */
[----:B-1----:R-:W-:Y:S05]  /*11a20*/  @!P1 BRA `(.L_x_292) ;  /* 0x0000003000009947 */ /* 0x002fea0003800000 */
[----:B-----5:R-:W2:Y:S04]  /*11a30*/  LDG.E R3, [R6.64] ;  /* 0x0000000606037981 */ /* 0x020ea8000c1e1900 */
[----:B------:R-:W2:Y:S02]  /*11a40*/  LDG.E R2, [R6.64+0x4] ;  /* 0x0000040606027981 */ /* 0x000ea4000c1e1900 */
[----:B--2---:R-:W-:-:S02]  /*11a50*/  IADD3 R3, -R3, R2, RZ ;  /* 0x0000000203037210 */ /* 0x004fc40007ffe1ff */
.L_x_292:
[----:B-1----:R-:W1:Y:S01]  /*11a60*/  S2R R2, SR_TID.X ;  /* 0x0000000000027919 */ /* 0x002e620000002100 */
[----:B------:R-:W-:Y:S01]  /*11a70*/  SHF.R.S32.HI R5, RZ, 0x1f, R228 ;  /* 0x0000001fff057819 */ /* 0x000fe200000114e4 */
[----:B------:R-:W-:Y:S01]  /*11a80*/  BSSY B0, `(.L_x_293) ;  /* 0x0000027000007945 */ /* 0x000fe20003800000 */
[----:B------:R-:W-:-:S02]  /*11a90*/  SEL R228, R228, RZ, !P1 ;  /* 0x000000ffe4e47207 */ /* 0x000fc40004800000 */
[----:B------:R-:W-:Y:S02]  /*11aa0*/  SEL R5, R5, RZ, !P1 ;  /* 0x000000ff05057207 */ /* 0x000fe40004800000 */
[----:B-1----:R-:W-:-:S13]  /*11ab0*/  ISETP.GT.AND P0, PT, R2, 0x7f, PT ;  /* 0x0000007f0200780c */ /* 0x002fda0003f04270 */
[----:B------:R-:W-:Y:S05]  /*11ac0*/  @P0 BRA `(.L_x_294) ;  /* 0x0000022000000947 */ /* 0x000fea0003800000 */
[----:B------:R-:W1:Y:S01]  /*11ad0*/  S2R R9, SR_CTAID.X ;  /* 0x0000000000097919 */ /* 0x000e620000002500 */
[----:B-----5:R-:W-:Y:S01]  /*11ae0*/  IMAD R7, R3, c[0x0][0x4e8], RZ ;  /* 0x00013a0003077a24 */ /* 0x020fe200078e02ff */
[----:B-1----:R-:W-:-:S04]  /*11af0*/  LEA R8, R9, R2, 0x7 ;  /* 0x0000000209087211 */ /* 0x002fc800078e38ff */
[----:B------:R-:W-:-:S13]  /*11b00*/  ISETP.GE.AND P0, PT, R8, R7, PT ;  /* 0x000000070800720c */ /* 0x000fda0003f06270 */
[----:B------:R-:W-:Y:S05]  /*11b10*/  @P0 BRA `(.L_x_294) ;  /* 0x000001d000000947 */ /* 0x000fea0003800000 */
[----:B------:R-:W-:Y:S01]  /*11b20*/  MOV R4, c[0x0][0x4e8] ;  /* 0x00013a0000047a02 */ /* 0x000fe20000000f00 */
[----:B------:R-:W-:Y:S01]  /*11b30*/  IMAD R9, R0, c[0x0][0x490], RZ ;  /* 0x0001240000097a24 */ /* 0x000fe200078e02ff */
[----:B------:R-:W-:Y:S01]  /*11b40*/  MOV R13, R11 ;  /* 0x0000000b000d7202 */ /* 0x000fe20000000f00 */
[----:B------:R-:W-:Y:S01]  /*11b50*/  IMAD.MOV.U32 R12, RZ, RZ, R10 ;  /* 0x000000ffff0c7224 */ /* 0x000fe200078e000a */
[----:B------:R-:W-:Y:S01]  /*11b60*/  ISETP.NE.AND P0, PT, R4, 0x1, PT ;  /* 0x000000010400780c */ /* 0x000fe20003f05270 */
[C---:B------:R-:W-:Y:S01]  /*11b70*/  IMAD R4, R220.reuse, c[0x0][0x494], R9 ;  /* 0x00012500dc047a24 */ /* 0x040fe200078e0209 */
[----:B------:R-:W-:Y:S01]  /*11b80*/  MOV R7, R8 ;  /* 0x0000000800077202 */ /* 0x000fe20000000f00 */
[----:B------:R-:W-:-:S04]  /*11b90*/  IMAD.WIDE.U32 R12, R220, c[0x0][0x490], R12 ;  /* 0x00012400dc0c7a25 */ /* 0x000fc800078e000c */
[----:B------:R-:W-:Y:S02]  /*11ba0*/  IMAD.IADD R15, R4, 0x1, R13 ;  /* 0x00000001040f7824 */ /* 0x000fe400078e020d */
[----:B------:R-:W-:Y:S02]  /*11bb0*/  IMAD.MOV.U32 R14, RZ, RZ, R12 ;  /* 0x000000ffff0e7224 */ /* 0x000fe400078e000c */
[----:B------:R-:W-:Y:S02]  /*11bc0*/  IMAD R13, R5, c[0x0][0x498], RZ ;  /* 0x00012600050d7a24 */ /* 0x000fe400078e02ff */
[----:B------:R-:W-:-:S04]  /*11bd0*/  @P0 IMAD.HI.U32 R6, R8, c[0x0][0x4ec], RZ ;  /* 0x00013b0008060a27 */ /* 0x000fc800078e00ff */
[----:B------:R-:W-:Y:S01]  /*11be0*/  IMAD.WIDE.U32 R14, R228, c[0x0][0x498], R14 ;  /* 0x00012600e40e7a25 */ /* 0x000fe200078e000e */
[----:B------:R-:W-:-:S03]  /*11bf0*/  @P0 SHF.R.U32.HI R7, RZ, c[0x0][0x4f0], R6 ;  /* 0x00013c00ff070a19 */ /* 0x000fc60000011606 */
[----:B------:R-:W-:Y:S01]  /*11c00*/  IMAD R13, R228, c[0x0][0x49c], R13 ;  /* 0x00012700e40d7a24 */ /* 0x000fe200078e020d */
[C---:B------:R-:W-:Y:S02]  /*11c10*/  IADD3 R9, -R7.reuse, RZ, RZ ;  /* 0x000000ff07097210 */ /* 0x040fe40007ffe1ff */
[----:B------:R-:W-:Y:S02]  /*11c20*/  SHF.R.S32.HI R4, RZ, 0x1f, R7 ;  /* 0x0000001fff047819 */ /* 0x000fe40000011407 */
[----:B------:R-:W-:Y:S01]  /*11c30*/  IADD3 R12, P0, R7, R14, RZ ;  /* 0x0000000e070c7210 */ /* 0x000fe20007f1e0ff */
[----:B------:R-:W-:-:S03]  /*11c40*/  IMAD R9, R9, c[0x0][0x4e8], R8 ;  /* 0x00013a0009097a24 */ /* 0x000fc600078e0208 */
[----:B------:R-:W-:Y:S02]  /*11c50*/  IADD3.X R13, R4, R15, R13, P0, !PT ;  /* 0x0000000f040d7210 */ /* 0x000fe400007fe40d */
[----:B------:R-:W-:Y:S02]  /*11c60*/  SHF.R.S32.HI R6, RZ, 0x1f, R9 ;  /* 0x0000001fff067819 */ /* 0x000fe40000011409 */
[----:B------:R-:W-:Y:S01]  /*11c70*/  MOV R4, 0xff800000 ;  /* 0xff80000000047802 */ /* 0x000fe20000000f00 */
[----:B------:R-:W-:-:S04]  /*11c80*/  IMAD.WIDE.U32 R12, R9, c[0x0][0x488], R12 ;  /* 0x00012200090c7a25 */ /* 0x000fc800078e000c */
[----:B------:R-:W-:-:S04]  /*11c90*/  IMAD R6, R6, c[0x0][0x488], RZ ;  /* 0x0001220006067a24 */ /* 0x000fc800078e02ff */
[----:B------:R-:W-:Y:S01]  /*11ca0*/  IMAD R7, R9, c[0x0][0x48c], R6 ;  /* 0x0001230009077a24 */ /* 0x000fe200078e0206 */
[----:B------:R-:W-:-:S04]  /*11cb0*/  LEA R6, P0, R12, c[0x0][0x450], 0x2 ;  /* 0x000114000c067a11 */ /* 0x000fc800078010ff */
[----:B------:R-:W-:-:S04]  /*11cc0*/  IADD3 R7, R13, R7, RZ ;  /* 0x000000070d077210 */ /* 0x000fc80007ffe0ff */
[----:B------:R-:W-:-:S05]  /*11cd0*/  LEA.HI.X R7, R12, c[0x0][0x454], R7, 0x2, P0 ;  /* 0x000115000c077a11 */ /* 0x000fca00000f1407 */
[----:B------:R1:W-:Y:S02]  /*11ce0*/  STG.E [R6.64], R4 ;  /* 0x0000000406007986 */ /* 0x0003e4000c101906 */
.L_x_294:
[----:B------:R-:W-:Y:S05]  /*11cf0*/  BSYNC B0 ;  /* 0x0000000000007941 */ /* 0x000fea0003800000 */
.L_x_293:
[----:B-1----:R-:W1:Y:S01]  /*11d00*/  S2R R6, SR_CTAID.X ;  /* 0x0000000000067919 */ /* 0x002e620000002500 */
[----:B------:R-:W-:Y:S01]  /*11d10*/  SHF.R.S32.HI R9, RZ, 0x1f, R2 ;  /* 0x0000001fff097819 */ /* 0x000fe20000011402 */
[----:B------:R-:W-:Y:S01]  /*11d20*/  IMAD R7, R11, c[0x0][0x3a0], RZ ;  /* 0x0000e8000b077a24 */ /* 0x000fe200078e02ff */
[----:B------:R-:W-:Y:S01]  /*11d30*/  MOV R8, c[0x0][0x4e8] ;  /* 0x00013a0000087a02 */ /* 0x000fe20000000f00 */
[----:B------:R-:W-:Y:S01]  /*11d40*/  IMAD R5, R5, c[0x0][0x3f0], RZ ;  /* 0x0000fc0005057a24 */ /* 0x000fe200078e02ff */
[-C--:B------:R-:W-:Y:S01]  /*11d50*/  LEA.HI R4, R9, R2.reuse, RZ, 0x3 ;  /* 0x0000000209047211 */ /* 0x080fe200078f18ff */
[----:B------:R-:W-:Y:S01]  /*11d60*/  IMAD R7, R10, c[0x0][0x3a4], R7 ;  /* 0x0000e9000a077a24 */ /* 0x000fe200078e0207 */
[----:B------:R-:W-:Y:S01]  /*11d70*/  ISETP.NE.AND P0, PT, R8, 0x1, PT ;  /* 0x000000010800780c */ /* 0x000fe20003f05270 */
[----:B------:R-:W-:Y:S01]  /*11d80*/  IMAD.WIDE.U32 R10, R10, c[0x0][0x3a0], RZ ;  /* 0x0000e8000a0a7a25 */ /* 0x000fe200078e00ff */
[----:B------:R-:W-:Y:S01]  /*11d90*/  LOP3.LUT R9, R4, 0xfffffff8, RZ, 0xc0, !PT ;  /* 0xfffffff804097812 */ /* 0x000fe200078ec0ff */
[----:B------:R-:W-:Y:S01]  /*11da0*/  BSSY B0, `(.L_x_295) ;  /* 0x000002f000007945 */ /* 0x000fe20003800000 */
[----:B------:R-:W-:Y:S01]  /*11db0*/  SHF.R.S32.HI R4, RZ, 0x3, R4 ;  /* 0x00000003ff047819 */ /* 0x000fe20000011404 */
[----:B------:R-:W-:Y:S01]  /*11dc0*/  IMAD R5, R228, c[0x0][0x3f4], R5 ;  /* 0x0000fd00e4057a24 */ /* 0x000fe200078e0205 */
[----:B------:R-:W-:Y:S01]  /*11dd0*/  IADD3 R9, -R9, R2, RZ ;  /* 0x0000000209097210 */ /* 0x000fe20007ffe1ff */
[----:B-----5:R-:W-:Y:S01]  /*11de0*/  IMAD R3, R3, c[0x0][0x4e8], RZ ;  /* 0x00013a0003037a24 */ /* 0x020fe200078e02ff */
[----:B------:R-:W-:Y:S01]  /*11df0*/  IADD3 R11, R11, R7, RZ ;  /* 0x000000070b0b7210 */ /* 0x000fe20007ffe0ff */
[----:B------:R-:W-:-:S02]  /*11e00*/  IMAD R7, R0, c[0x0][0x3e8], RZ ;  /* 0x0000fa0000077a24 */ /* 0x000fc400078e02ff */
[C---:B------:R-:W-:Y:S01]  /*11e10*/  IMAD R13, R9.reuse, 0x20, R4 ;  /* 0x00000020090d7824 */ /* 0x040fe200078e0204 */
[----:B------:R-:W-:Y:S01]  /*11e20*/  SHF.L.U32 R9, R9, 0x3, RZ ;  /* 0x0000000309097819 */ /* 0x000fe200000006ff */
[C---:B------:R-:W-:Y:S02]  /*11e30*/  IMAD R7, R220.reuse, c[0x0][0x3ec], R7 ;  /* 0x0000fb00dc077a24 */ /* 0x040fe400078e0207 */
[----:B------:R-:W-:Y:S01]  /*11e40*/  IMAD.WIDE.U32 R10, R220, c[0x0][0x3e8], R10 ;  /* 0x0000fa00dc0a7a25 */ /* 0x000fe200078e000a */
[C---:B-1----:R-:W-:Y:S02]  /*11e50*/  LEA R13, R6.reuse, R13, 0x7 ;  /* 0x0000000d060d7211 */ /* 0x042fe400078e38ff */
[----:B------:R-:W-:Y:S02]  /*11e60*/  LEA R4, R6, R4, 0x7 ;  /* 0x0000000406047211 */ /* 0x000fe400078e38ff */
[----:B------:R-:W-:Y:S01]  /*11e70*/  IADD3 R11, R7, R11, RZ ;  /* 0x0000000b070b7210 */ /* 0x000fe20007ffe0ff */
[----:B------:R-:W-:-:S04]  /*11e80*/  @P0 IMAD.HI.U32 R0, R13, c[0x0][0x4ec], RZ ;  /* 0x00013b000d000a27 */ /* 0x000fc800078e00ff */
[----:B------:R-:W-:Y:S01]  /*11e90*/  IMAD.MOV.U32 R2, RZ, RZ, R13 ;  /* 0x000000ffff027224 */ /* 0x000fe200078e000d */
[----:B------:R-:W-:Y:S01]  /*11ea0*/  @P0 SHF.R.U32.HI R2, RZ, c[0x0][0x4f0], R0 ;  /* 0x00013c00ff020a19 */ /* 0x000fe20000011600 */
[----:B------:R-:W-:-:S03]  /*11eb0*/  IMAD.WIDE.U32 R10, R228, c[0x0][0x3f0], R10 ;  /* 0x0000fc00e40a7a25 */ /* 0x000fc600078e000a */
[----:B------:R-:W-:Y:S02]  /*11ec0*/  SHF.R.S32.HI R7, RZ, 0x1f, R2 ;  /* 0x0000001fff077819 */ /* 0x000fe40000011402 */
[----:B------:R-:W-:Y:S02]  /*11ed0*/  IADD3 R0, -R2, RZ, RZ ;  /* 0x000000ff02007210 */ /* 0x000fe40007ffe1ff */
[----:B------:R-:W-:Y:S01]  /*11ee0*/  IADD3 R11, R11, R5, RZ ;  /* 0x000000050b0b7210 */ /* 0x000fe20007ffe0ff */
[----:B------:R-:W-:Y:S02]  /*11ef0*/  IMAD R7, R7, c[0x0][0x3e0], RZ ;  /* 0x0000f80007077a24 */ /* 0x000fe400078e02ff */
[----:B------:R-:W-:Y:S02]  /*11f00*/  IMAD R0, R0, c[0x0][0x4e8], R13 ;  /* 0x00013a0000007a24 */ /* 0x000fe400078e020d */
[----:B------:R-:W-:-:S04]  /*11f10*/  IMAD.WIDE.U32 R10, R2, c[0x0][0x3e0], R10 ;  /* 0x0000f800020a7a25 */ /* 0x000fc800078e000a */
[----:B------:R-:W-:Y:S01]  /*11f20*/  IMAD R7, R2, c[0x0][0x3e4], R7 ;  /* 0x0000f90002077a24 */ /* 0x000fe200078e0207 */
[----:B------:R-:W-:-:S03]  /*11f30*/  SHF.R.S32.HI R2, RZ, 0x1f, R0 ;  /* 0x0000001fff027819 */ /* 0x000fc60000011400 */
[----:B------:R-:W-:Y:S02]  /*11f40*/  IMAD.IADD R11, R11, 0x1, R7 ;  /* 0x000000010b0b7824 */ /* 0x000fe400078e0207 */
[----:B------:R-:W-:Y:S02]  /*11f50*/  IMAD R5, R2, c[0x0][0x3d8], RZ ;  /* 0x0000f60002057a24 */ /* 0x000fe400078e02ff */
[----:B------:R-:W-:-:S04]  /*11f60*/  IMAD.WIDE.U32 R10, R0, c[0x0][0x3d8], R10 ;  /* 0x0000f600000a7a25 */ /* 0x000fc800078e000a */
[----:B------:R-:W-:Y:S01]  /*11f70*/  IMAD R5, R0, c[0x0][0x3dc], R5 ;  /* 0x0000f70000057a24 */ /* 0x000fe200078e0205 */
[----:B------:R-:W-:-:S04]  /*11f80*/  LEA R2, P0, R10, c[0x0][0x380], 0x1 ;  /* 0x0000e0000a027a11 */ /* 0x000fc800078008ff */
[----:B------:R-:W-:-:S04]  /*11f90*/  IADD3 R5, R11, R5, RZ ;  /* 0x000000050b057210 */ /* 0x000fc80007ffe0ff */
[----:B------:R-:W-:Y:S02]  /*11fa0*/  LEA.HI.X R0, R10, c[0x0][0x384], R5, 0x1, P0 ;  /* 0x0000e1000a007a11 */ /* 0x000fe400000f0c05 */
[----:B------:R-:W-:Y:S01]  /*11fb0*/  ISETP.GE.AND P0, PT, R4, R3, PT ;  /* 0x000000030400720c */ /* 0x000fe20003f06270 */
[----:B------:R1:W2:Y:S01]  /*11fc0*/  SHFL.IDX PT, R10, R2, RZ, 0x181f ;  /* 0x00181fff020a7589 */ /* 0x0002a200000e0000 */
[----:B------:R-:W-:-:S03]  /*11fd0*/  IADD3 R5, R9, 0x40, RZ ;  /* 0x0000004009057810 */ /* 0x000fc60007ffe0ff */
        /* <DEDUP_REMOVED lines=11> */
.L_x_296:
[----:B------:R-:W-:Y:S05]  /*12090*/  BSYNC B0 ;  /* 0x0000000000007941 */ /* 0x000fea0003800000 */
.L_x_295:
[----:B------:R-:W-:Y:S01]  /*120a0*/  IADD3 R6, R4, 0x20, RZ ;  /* 0x0000002004067810 */ /* 0x000fe20007ffe0ff */
[----:B--23--:R2:W3:Y:S01]  /*120b0*/  SHFL.IDX PT, R11, R0, 0x1, 0x181f ;  /* 0x00381f00000b7f89 */ /* 0x00c4e200000e0000 */
        /* <DEDUP_REMOVED lines=13> */
.L_x_298:
[----:B------:R-:W-:Y:S05]  /*12190*/  BSYNC B0 ;  /* 0x0000000000007941 */ /* 0x000fea0003800000 */
.L_x_297:
        /* <DEDUP_REMOVED lines=15> */
.L_x_300:
[----:B------:R-:W-:Y:S05]  /*12290*/  BSYNC B0 ;  /* 0x0000000000007941 */ /* 0x000fea0003800000 */
.L_x_299:
[----:B------:R-:W-:Y:S01]  /*122a0*/  IADD3 R4, R4, 0x60, RZ ;  /* 0x0000006004047810 */ /* 0x000fe20007ffe0ff */
[----:B-1----:R1:W2:Y:S03]  /*122b0*/  SHFL.IDX PT, R7, R0, 0x3, 0x181f ;  /* 0x00781f0000077f89 */ /* 0x0022a600000e0000 */
[----:B------:R-:W-:Y:S01]  /*122c0*/  ISETP.GE.AND P0, PT, R4, R3, PT ;  /* 0x000000030400720c */ /* 0x000fe20003f06270 */
[----:B------:R1:W3:-:S12]  /*122d0*/  SHFL.IDX PT, R6, R2, 0x3, 0x181f ;  /* 0x00781f0002067f89 */ /* 0x0002d800000e0000 */
[----:B------:R-:W-:Y:S05]  /*122e0*/  @P0 EXIT ;  /* 0x000000000000094d */ /* 0x000fea0003800000 */
[----:B------:R-:W-:-:S13]  /*122f0*/  ISETP.GE.AND P0, PT, R9, c[0x0][0x3c8], PT ;  /* 0x0000f20009007a0c */ /* 0x000fda0003f06270 */
[----:B-123--:R-:W-:-:S05]  /*12300*/  @!P0 IMAD.WIDE R2, R9, 0x2, R6 ;  /* 0x0000000209028825 */ /* 0x00efca00078e0206 */
[----:B------:R1:W-:Y:S01]  /*12310*/  @!P0 ST.E.128 [R2.64], RZ ;  /* 0x000000ff02008985 */ /* 0x0003e2000c101d06 */
[----:B------:R-:W-:-:S13]  /*12320*/  ISETP.GE.AND P0, PT, R5, c[0x0][0x3c8], PT ;  /* 0x0000f20005007a0c */ /* 0x000fda0003f06270 */
[----:B------:R-:W-:Y:S05]  /*12330*/  @P0 EXIT ;  /* 0x000000000000094d */ /* 0x000fea0003800000 */
[----:B------:R-:W-:-:S04]  /*12340*/  SHF.R.S32.HI R0, RZ, 0x1f, R5 ;  /* 0x0000001fff007819 */ /* 0x000fc80000011405 */
[----:B------:R-:W-:-:S04]  /*12350*/  LEA.HI R0, R0, R5, RZ, 0x3 ;  /* 0x0000000500007211 */ /* 0x000fc800078f18ff */
[----:B-1----:R-:W-:-:S05]  /*12360*/  LOP3.LUT R3, R0, 0xfffffff8, RZ, 0xc0, !PT ;  /* 0xfffffff800037812 */ /* 0x002fca00078ec0ff */
[----:B------:R-:W-:-:S05]  /*12370*/  IMAD.WIDE R6, R3, 0x2, R6 ;  /* 0x0000000203067825 */ /* 0x000fca00078e0206 */
[----:B------:R-:W-:Y:S01]  /*12380*/  ST.E.128 [R6.64], RZ ;  /* 0x000000ff06007985 */ /* 0x000fe2000c101d06 */
[----:B------:R-:W-:Y:S05]  /*12390*/  EXIT ;  /* 0x000000000000794d */ /* 0x000fea0003800000 */
.L_x_301:
        /* <DEDUP_REMOVED lines=14> */
.L_x_2169:


//--------------------- .text._ZN7cutlass13device_kernelIN5flash19enable_sm80_to_sm89INS1_16FlashAttnFwdSm80INS1_25CollectiveMainloopFwdSm80ILi8ELi1ELb1EN4cute5tupleIJNS5_1CILi128EEENS7_ILi96EEES8_EEELi128ENS_10bfloat16_tEfNS_4arch4Sm80ELb0ELb1ELb0ELb1ELb1ELb1ELb1ELb0EEENS1_21CollectiveEpilogueFwdINS6_IJS8_S8_S9_EEENS6_IJNS7_ILi1EEESH_SH_EEESB_SD_Li256ELb1ELb1ELb0ELb0EEENS1_19SingleTileSchedulerILb1ELb0ELb1ELi128EEEEEEEEEvNT_6ParamsE --------------------------
	.section	.text._ZN7cutlass13device_kernelIN5flash19enable_sm80_to_sm89INS1_16FlashAttnFwdSm80INS1_25CollectiveMainloopFwdSm80ILi8ELi1ELb1EN4cute5tupleIJNS5_1CILi128EEENS7_ILi96EEES8_EEELi128ENS_10bfloat16_tEfNS_4arch4Sm80ELb0ELb1ELb0ELb1ELb1ELb1ELb1ELb0EEENS1_21CollectiveEpilogueFwdINS6_IJS8_S8_S9_EEENS6_IJNS7_ILi1EEESH_SH_EEESB_SD_Li256ELb1ELb1ELb0ELb0EEENS1_19SingleTileSchedulerILb1ELb0ELb1ELi128EEEEEEEEEvNT_6ParamsE,"ax",@progbits
	.sectioninfo	@"SHI_REGISTERS=255"
	.align	128
.text._ZN7cutlass13device_kernelIN5flash19enable_sm80_to_sm89INS1_16FlashAttnFwdSm80INS1_25CollectiveMainloopFwdSm80ILi8ELi1ELb1EN4cute5tupleIJNS5_1CILi128EEENS7_ILi96EEES8_EEELi128ENS_10bfloat16_tEfNS_4arch4Sm80ELb0ELb1ELb0ELb1ELb1ELb1ELb1ELb0EEENS1_21CollectiveEpilogueFwdINS6_IJS8_S8_S9_EEENS6_IJNS7_ILi1EEESH_SH_EEESB_SD_Li256ELb1ELb1ELb0ELb0EEENS1_19SingleTileSchedulerILb1ELb0ELb1ELi128EEEEEEEEEvNT_6ParamsE:
        .type           _ZN7cutlass13device_kernelIN5flash19enable_sm80_to_sm89INS1_16FlashAttnFwdSm80INS1_25CollectiveMainloopFwdSm80ILi8ELi1ELb1EN4cute5tupleIJNS5_1CILi128EEENS7_ILi96EEES8_EEELi128ENS_10bfloat16_tEfNS_4arch4Sm80ELb0ELb1ELb0ELb1ELb1ELb1ELb1ELb0EEENS1_21CollectiveEpilogueFwdINS6_IJS8_S8_S9_EEENS6_IJNS7_ILi1EEESH_SH_EEESB_SD_Li256ELb1ELb1ELb0ELb0EEENS1_19SingleTileSchedulerILb1ELb0ELb1ELi128EEEEEEEEEvNT_6ParamsE,@function
        .size           _ZN7cutlass13device_kernelIN5flash19enable_sm80_to_sm89INS1_16FlashAttnFwdSm80INS1_25CollectiveMainloopFwdSm80ILi8ELi1ELb1EN4cute5tupleIJNS5_1CILi128EEENS7_ILi96EEES8_EEELi128ENS_10bfloat16_tEfNS_4arch4Sm80ELb0ELb1ELb0ELb1ELb1ELb1ELb1ELb0EEENS1_21CollectiveEpilogueFwdINS6_IJS8_S8_S9_EEENS6_IJNS7_ILi1EEESH_SH_EEESB_SD_Li256ELb1ELb1ELb0ELb0EEENS1_19SingleTileSchedulerILb1ELb0ELb1ELi128EEEEEEEEEvNT_6ParamsE,(.L_x_2170 - _ZN7cutlass13device_kernelIN5flash19enable_sm80_to_sm89INS1_16FlashAttnFwdSm80INS1_25CollectiveMainloopFwdSm80ILi8ELi1ELb1EN4cute5tupleIJNS5_1CILi128EEENS7_ILi96EEES8_EEELi128ENS_10bfloat16_tEfNS_4arch4Sm80ELb0ELb1ELb0ELb1ELb1ELb1ELb1ELb0EEENS1_21CollectiveEpilogueFwdINS6_IJS8_S8_S9_EEENS6_IJNS7_ILi1EEESH_SH_EEESB_SD_Li256ELb1ELb1ELb0ELb0EEENS1_19SingleTileSchedulerILb1ELb0ELb1ELi128EEEEEEEEEvNT_6ParamsE)
        .other          _ZN7cutlass13device_kernelIN5flash19enable_sm80_to_sm89INS1_16FlashAttnFwdSm80INS1_25CollectiveMainloopFwdSm80ILi8ELi1ELb1EN4cute5tupleIJNS5_1CILi128EEENS7_ILi96EEES8_EEELi128ENS_10bfloat16_tEfNS_4arch4Sm80ELb0ELb1ELb0ELb1ELb1ELb1ELb1ELb0EEENS1_21CollectiveEpilogueFwdINS6_IJS8_S8_S9_EEENS6_IJNS7_ILi1EEESH_SH_EEESB_SD_Li256ELb1ELb1ELb0ELb0EEENS1_19SingleTileSchedulerILb1ELb0ELb1ELi128EEEEEEEEEvNT_6ParamsE,@"STO_CUDA_ENTRY STV_DEFAULT"
_ZN7cutlass13device_kernelIN5flash19enable_sm80_to_sm89INS1_16FlashAttnFwdSm80INS1_25CollectiveMainloopFwdSm80ILi8ELi1ELb1EN4cute5tupleIJNS5_1CILi128EEENS7_ILi96EEES8_EEELi128ENS_10bfloat16_tEfNS_4arch4Sm80ELb0ELb1ELb0ELb1ELb1ELb1ELb1ELb0EEENS1_21CollectiveEpilogueFwdINS6_IJS8_S8_S9_EEENS6_IJNS7_ILi1EEESH_SH_EEESB_SD_Li256ELb1ELb1ELb0ELb0EEENS1_19SingleTileSchedulerILb1ELb0ELb1ELi128EEEEEEEEEvNT_6ParamsE:
[----:B------:R-:W-:Y:S02]  /*0000*/  MOV R1, c[0x0][0x28] ;  /* 0x00000a0000017a02 */ /* 0x000fe40000000f00 */
[----:B------:R-:W1:Y:S01]  /*0010*/  S2R R73, SR_TID.X ;  /* 0x0000000000497919 */ /* 0x000e620000002100 */
[----:B------:R-:W2:Y:S01]  /*0020*/  S2UR UR4, SR_CTAID.X ;  /* 0x00000000000479c3 */ /* 0x000ea20000002500 */
[----:B------:R-:W-:Y:S02]  /*0030*/  ULDC.64 UR18, c[0x0][0x118] ;  /* 0x0000460000127ab9 */ /* 0x000fe40000000a00 */
[----:B------:R-:W3:Y:S01]  /*0040*/  S2R R217, SR_CTAID.Z ;  /* 0x0000000000d97919 */ /* 0x000ee20000002700 */
[----:B-1----:R-:W-:-:S06]  /*0050*/  SHF.R.U32.HI R0, RZ, 0x5, R73 ;  /* 0x00000005ff007819 */ /* 0x002fcc0000011649 */
[----:B------:R-:W1:Y:S02]  /*0060*/  SHFL.IDX PT, R0, R0, RZ, 0x1f ;  /* 0x00001fff00007589 */ /* 0x000e6400000e0000 */
[----:B-1----:R-:W-:Y:S02]  /*0070*/  ISETP.NE.AND P0, PT, R0, RZ, PT ;  /* 0x000000ff0000720c */ /* 0x002fe40003f05270 */
[----:B------:R-:W-:-:S05]  /*0080*/  MOV R0, 0x4 ;  /* 0x0000000400007802 */ /* 0x000fca0000000f00 */
[----:B---3--:R-:W-:-:S06]  /*0090*/  IMAD.WIDE R2, R217, R0, c[0x0][0x568] ;  /* 0x00015a00d9027625 */ /* 0x008fcc00078e0200 */
[----:B--2---:R-:W-:Y:S05]  /*00a0*/  @!P0 BRA `(.L_x_302) ;  /* 0x0000014000008947 */ /* 0x004fea0003800000 */
[----:B------:R-:W-:-:S04]  /*00b0*/  ISETP.NE.U32.AND P0, PT, RZ, c[0x0][0x568], PT ;  /* 0x00015a00ff007a0c */ /* 0x000fc80003f05070 */
[----:B------:R-:W-:-:S13]  /*00c0*/  ISETP.NE.AND.EX P0, PT, RZ, c[0x0][0x56c], PT, P0 ;  /* 0x00015b00ff007a0c */ /* 0x000fda0003f05300 */
[----:B------:R-:W-:Y:S05]  /*00d0*/  @!P0 BRA `(.L_x_303) ;  /* 0x0000002000008947 */ /* 0x000fea0003800000 */
[----:B------:R1:W5:Y:S01]  /*00e0*/  LDG.E R2, [R2.64] ;  /* 0x0000001202027981 */ /* 0x000362000c1e1900 */
[----:B------:R-:W-:Y:S05]  /*00f0*/  BRA `(.L_x_304) ;  /* 0x0000009000007947 */ /* 0x000fea0003800000 */
.L_x_303:
        /* <DEDUP_REMOVED lines=8> */
.L_x_305:
[----:B------:R-:W-:-:S04]  /*0180*/  MOV R2, c[0x0][0x54c] ;  /* 0x0001530000027a02 */ /* 0x000fc80000000f00 */
.L_x_304:
[----:B------:R-:W-:Y:S01]  /*0190*/  USHF.L.U32 UR4, UR4, 0x7, URZ ;  /* 0x0000000704047899 */ /* 0x000fe2000800063f */
[----:B-----5:R-:W-:-:S05]  /*01a0*/  IMAD R2, R2, c[0x0][0x548], RZ ;  /* 0x0001520002027a24 */ /* 0x020fca00078e02ff */
[----:B------:R-:W-:-:S04]  /*01b0*/  MOV R7, UR4 ;  /* 0x0000000400077c02 */ /* 0x000fc80008000f00 */
[----:B------:R-:W-:-:S04]  /*01c0*/  ISETP.GE.AND P0, PT, R7, R2, PT ;  /* 0x000000020700720c */ /* 0x000fc80003f06270 */
[----:B------:R-:W-:Y:S01]  /*01d0*/  SEL R217, R217, 0xffffffff, !P0 ;  /* 0xffffffffd9d97807 */ /* 0x000fe20004000000 */
[----:B------:R-:W-:Y:S05]  /*01e0*/  BRA `(.L_x_306) ;  /* 0x0000013000007947 */ /* 0x000fea0003800000 */
.L_x_302:
[----:B------:R-:W-:-:S04]  /*01f0*/  ISETP.NE.U32.AND P0, PT, RZ, c[0x0][0x568], PT ;  /* 0x00015a00ff007a0c */ /* 0x000fc80003f05070 */
[----:B------:R-:W-:-:S13]  /*0200*/  ISETP.NE.AND.EX P0, PT, RZ, c[0x0][0x56c], PT, P0 ;  /* 0x00015b00ff007a0c */ /* 0x000fda0003f05300 */
[----:B------:R-:W-:Y:S05]  /*0210*/  @!P0 BRA `(.L_x_307) ;  /* 0x0000002000008947 */ /* 0x000fea0003800000 */
[----:B------:R1:W5:Y:S01]  /*0220*/  LDG.E R2, [R2.64] ;  /* 0x0000001202027981 */ /* 0x000362000c1e1900 */
[----:B------:R-:W-:Y:S05]  /*0230*/  BRA `(.L_x_308) ;  /* 0x0000009000007947 */ /* 0x000fea0003800000 */
.L_x_307:
        /* <DEDUP_REMOVED lines=8> */
.L_x_309:
[----:B------:R-:W-:-:S04]  /*02c0*/  MOV R2, c[0x0][0x54c] ;  /* 0x0001530000027a02 */ /* 0x000fc80000000f00 */
.L_x_308:
[----:B------:R-:W-:Y:S01]  /*02d0*/  USHF.L.U32 UR4, UR4, 0x7, URZ ;  /* 0x0000000704047899 */ /* 0x000fe2000800063f */
[----:B-----5:R-:W-:-:S05]  /*02e0*/  IMAD R2, R2, c[0x0][0x548], RZ ;  /* 0x0001520002027a24 */ /* 0x020fca00078e02ff */
[----:B------:R-:W-:-:S04]  /*02f0*/  MOV R7, UR4 ;  /* 0x0000000400077c02 */ /* 0x000fc80008000f00 */
[----:B------:R-:W-:-:S04]  /*0300*/  ISETP.GE.AND P0, PT, R7, R2, PT ;  /* 0x000000020700720c */ /* 0x000fc80003f06270 */
[----:B------:R-:W-:-:S04]  /*0310*/  SEL R217, R217, 0xffffffff, !P0 ;  /* 0xffffffffd9d97807 */ /* 0x000fc80004000000 */
.L_x_306:
[----:B------:R-:W-:-:S13]  /*0320*/  ISETP.GE.AND P0, PT, R217, RZ, PT ;  /* 0x000000ffd900720c */ /* 0x000fda0003f06270 */
[----:B------:R-:W-:Y:S05]  /*0330*/  @!P0 EXIT ;  /* 0x000000000000894d */ /* 0x000fea0003800000 */
[----:B------:R-:W-:Y:S01]  /*0340*/  ISETP.NE.U32.AND P0, PT, RZ, c[0x0][0x370], PT ;  /* 0x0000dc00ff007a0c */ /* 0x000fe20003f05070 */
[----:B------:R-:W-:Y:S01]  /*0350*/  IMAD.MOV.U32 R215, RZ, RZ, RZ ;  /* 0x000000ffffd77224 */ /* 0x000fe200078e00ff */
[----:B------:R-:W-:Y:S01]  /*0360*/  ISETP.NE.U32.AND P1, PT, RZ, c[0x0][0x360], PT ;  /* 0x0000d800ff007a0c */ /* 0x000fe20003f25070 */
[----:B------:R-:W-:Y:S01]  /*0370*/  IMAD.MOV.U32 R76, RZ, RZ, RZ ;  /* 0x000000ffff4c7224 */ /* 0x000fe200078e00ff */
[----:B------:R-:W-:Y:S01]  /*0380*/  ISETP.NE.AND.EX P2, PT, RZ, c[0x0][0x374], PT, P0 ;  /* 0x0000dd00ff007a0c */ /* 0x000fe20003f45300 */
[----:B------:R-:W-:Y:S01]  /*0390*/  IMAD.MOV.U32 R4, RZ, RZ, RZ ;  /* 0x000000ffff047224 */ /* 0x000fe200078e00ff */
[----:B------:R-:W-:Y:S01]  /*03a0*/  ISETP.NE.AND.EX P0, PT, RZ, c[0x0][0x364], PT, P1 ;  /* 0x0000d900ff007a0c */ /* 0x000fe20003f05310 */
[CC--:B------:R-:W-:Y:S01]  /*03b0*/  IMAD.WIDE R12, R217.reuse, R0.reuse, c[0x0][0x348] ;  /* 0x0000d200d90c7625 */ /* 0x0c0fe200078e0200 */
[----:B------:R-:W-:Y:S02]  /*03c0*/  ISETP.NE.U32.AND P1, PT, RZ, c[0x0][0x348], PT ;  /* 0x0000d200ff007a0c */ /* 0x000fe40003f25070 */
[----:B------:R-:W-:Y:S01]  /*03d0*/  ISETP.NE.U32.AND P3, PT, RZ, c[0x0][0x350], PT ;  /* 0x0000d400ff007a0c */ /* 0x000fe20003f65070 */
[----:B------:R-:W-:Y:S01]  /*03e0*/  IMAD.WIDE R10, R217, R0, c[0x0][0x350] ;  /* 0x0000d400d90a7625 */ /* 0x000fe200078e0200 */
[----:B------:R-:W-:-:S02]  /*03f0*/  ISETP.NE.U32.AND P4, PT, RZ, c[0x0][0x358], PT ;  /* 0x0000d600ff007a0c */ /* 0x000fc40003f85070 */
[----:B------:R-:W-:Y:S01]  /*0400*/  ISETP.NE.AND.EX P1, PT, RZ, c[0x0][0x34c], PT, P1 ;  /* 0x0000d300ff007a0c */ /* 0x000fe20003f25310 */
[CC--:B------:R-:W-:Y:S01]  /*0410*/  IMAD.WIDE R8, R217.reuse, R0.reuse, c[0x0][0x358] ;  /* 0x0000d600d9087625 */ /* 0x0c0fe200078e0200 */
[----:B------:R-:W-:Y:S02]  /*0420*/  ISETP.NE.AND.EX P3, PT, RZ, c[0x0][0x354], PT, P3 ;  /* 0x0000d500ff007a0c */ /* 0x000fe40003f65330 */
[----:B------:R-:W-:Y:S01]  /*0430*/  ISETP.NE.AND.EX P4, PT, RZ, c[0x0][0x35c], PT, P4 ;  /* 0x0000d700ff007a0c */ /* 0x000fe20003f85340 */
[CC--:B------:R-:W-:Y:S01]  /*0440*/  @P2 IMAD.WIDE R14, R217.reuse, R0.reuse, c[0x0][0x370] ;  /* 0x0000dc00d90e2625 */ /* 0x0c0fe200078e0200 */
[----:B------:R-:W-:Y:S01]  /*0450*/  MOV R82, RZ ;  /* 0x000000ff00527202 */ /* 0x000fe20000000f00 */
[----:B------:R-:W2:Y:S02]  /*0460*/  S2R R214, SR_CTAID.Y ;  /* 0x0000000000d67919 */ /* 0x000ea40000002600 */
[----:B------:R-:W-:Y:S02]  /*0470*/  IMAD.MOV.U32 R216, RZ, RZ, c[0x0][0x168] ;  /* 0x00005a00ffd87624 */ /* 0x000fe400078e00ff */
[----:B------:R3:W5:Y:S01]  /*0480*/  @P2 LDG.E R215, [R14.64] ;  /* 0x000000120ed72981 */ /* 0x000762000c1e1900 */
[----:B-1----:R-:W-:-:S03]  /*0490*/  @P0 IMAD.WIDE R2, R217, R0, c[0x0][0x360] ;  /* 0x0000d800d9020625 */ /* 0x002fc600078e0200 */
[----:B------:R3:W5:Y:S04]  /*04a0*/  @P1 LDG.E R76, [R12.64] ;  /* 0x000000120c4c1981 */ /* 0x000768000c1e1900 */
[----:B------:R3:W5:Y:S04]  /*04b0*/  @P3 LDG.E R82, [R10.64] ;  /* 0x000000120a523981 */ /* 0x000768000c1e1900 */
[----:B------:R3:W5:Y:S01]  /*04c0*/  @P4 LDG.E R4, [R8.64] ;  /* 0x0000001208044981 */ /* 0x000762000c1e1900 */
[----:B------:R-:W-:-:S03]  /*04d0*/  IMAD.MOV.U32 R6, RZ, RZ, c[0x0][0x2ac] ;  /* 0x0000ab00ff067624 */ /* 0x000fc600078e00ff */
[----:B------:R1:W5:Y:S01]  /*04e0*/  @P0 LDG.E R216, [R2.64] ;  /* 0x0000001202d80981 */ /* 0x000362000c1e1900 */
[----:B------:R-:W-:Y:S01]  /*04f0*/  IMAD R6, R6, c[0x0][0x1d0], RZ ;  /* 0x0000740006067a24 */ /* 0x000fe200078e02ff */
[----:B--2---:R-:W-:Y:S02]  /*0500*/  SHF.R.S32.HI R75, RZ, 0x1f, R214 ;  /* 0x0000001fff4b7819 */ /* 0x004fe400000114d6 */
[----:B-1----:R-:W-:Y:S01]  /*0510*/  MOV R2, c[0x0][0x228] ;  /* 0x00008a0000027a02 */ /* 0x002fe20000000f00 */
[----:B------:R-:W-:Y:S05]  /*0520*/  @P0 BRA `(.L_x_310) ;  /* 0x0000004000000947 */ /* 0x000fea0003800000 */
[----:B---3--:R-:W-:Y:S05]  /*0530*/  @!P1 BRA `(.L_x_310) ;  /* 0x0000003000009947 */ /* 0x008fea0003800000 */
[----:B-----5:R1:W2:Y:S04]  /*0540*/  LDG.E R216, [R12.64] ;  /* 0x000000120cd87981 */ /* 0x0202a8000c1e1900 */
[----:B-1----:R-:W2:Y:S02]  /*0550*/  LDG.E R12, [R12.64+0x4] ;  /* 0x000004120c0c7981 */ /* 0x002ea4000c1e1900 */
[----:B--2---:R-:W-:-:S02]  /*0560*/  IADD3 R216, -R216, R12, RZ ;  /* 0x0000000cd8d87210 */ /* 0x004fc40007ffe1ff */
.L_x_310:
[----:B---3--:R-:W-:-:S04]  /*0570*/  ISETP.NE.U32.AND P0, PT, RZ, c[0x0][0x368], PT ;  /* 0x0000da00ff007a0c */ /* 0x008fc80003f05070 */
[----:B------:R-:W-:-:S13]  /*0580*/  ISETP.NE.AND.EX P0, PT, RZ, c[0x0][0x36c], PT, P0 ;  /* 0x0000db00ff007a0c */ /* 0x000fda0003f05300 */
[----:B------:R-:W-:Y:S05]  /*0590*/  @!P0 BRA `(.L_x_311) ;  /* 0x0000003000008947 */ /* 0x000fea0003800000 */
[----:B------:R-:W-:-:S05]  /*05a0*/  IMAD.WIDE R10, R217, R0, c[0x0][0x368] ;  /* 0x0000da00d90a7625 */ /* 0x000fca00078e0200 */
[----:B------:R1:W5:Y:S01]  /*05b0*/  LDG.E R6, [R10.64] ;  /* 0x000000120a067981 */ /* 0x000362000c1e1900 */
[----:B------:R-:W-:Y:S05]  /*05c0*/  BRA `(.L_x_312) ;  /* 0x0000004000007947 */ /* 0x000fea0003800000 */
.L_x_311:
[----:B------:R-:W-:Y:S05]  /*05d0*/  @!P3 BRA `(.L_x_312) ;  /* 0x000000300000b947 */ /* 0x000fea0003800000 */
[----:B------:R1:W2:Y:S04]  /*05e0*/  LDG.E R6, [R10.64] ;  /* 0x000000120a067981 */ /* 0x0002a8000c1e1900 */
[----:B-1----:R-:W2:Y:S02]  /*05f0*/  LDG.E R10, [R10.64+0x4] ;  /* 0x000004120a0a7981 */ /* 0x002ea4000c1e1900 */
[----:B--2---:R-:W-:Y:S02]  /*0600*/  IADD3 R6, -R6, R10, RZ ;  /* 0x0000000a06067210 */ /* 0x004fe40007ffe1ff */
.L_x_312:
[----:B------:R2:W3:Y:S01]  /*0610*/  @P4 LDG.E R3, [R8.64] ;  /* 0x0000001208034981 */ /* 0x0004e2000c1e1900 */
[----:B------:R-:W-:-:S04]  /*0620*/  ISETP.NE.U32.AND P0, PT, RZ, c[0x0][0x378], PT ;  /* 0x0000de00ff007a0c */ /* 0x000fc80003f05070 */
[----:B------:R-:W-:Y:S01]  /*0630*/  ISETP.NE.AND.EX P0, PT, RZ, c[0x0][0x37c], PT, P0 ;  /* 0x0000df00ff007a0c */ /* 0x000fe20003f05300 */
[----:B-----5:R-:W-:Y:S01]  /*0640*/  IMAD.MOV.U32 R74, RZ, RZ, R6 ;  /* 0x000000ffff4a7224 */ /* 0x020fe200078e0006 */
[----:B--2---:R-:W3:Y:S11]  /*0650*/  @P4 LDG.E R8, [R8.64+0x4] ;  /* 0x0000041208084981 */ /* 0x004ef6000c1e1900 */
[----:B-1----:R-:W-:-:S05]  /*0660*/  @P0 IMAD.WIDE R10, R217, R0, c[0x0][0x378] ;  /* 0x0000de00d90a0625 */ /* 0x002fca00078e0200 */
[----:B------:R1:W5:Y:S01]  /*0670*/  @P0 LDG.E R74, [R10.64] ;  /* 0x000000120a4a0981 */ /* 0x000362000c1e1900 */
[----:B------:R-:W-:Y:S01]  /*0680*/  IMAD.MOV.U32 R213, RZ, RZ, c[0x0][0x2c4] ;  /* 0x0000b100ffd57624 */ /* 0x000fe200078e00ff */
[----:B------:R-:W-:Y:S01]  /*0690*/  LOP3.LUT R218, R218, 0xffbfffff, RZ, 0xc0, !PT ;  /* 0xffbfffffdada7812 */ /* 0x000fe200078ec0ff */
[----:B------:R-:W-:Y:S01]  /*06a0*/  IMAD.MOV.U32 R117, RZ, RZ, R7 ;  /* 0x000000ffff757224 */ /* 0x000fe200078e0007 */
[----:B------:R-:W-:Y:S01]  /*06b0*/  IADD3 R7, R7, 0x7f, RZ ;  /* 0x0000007f07077810 */ /* 0x000fe20007ffe0ff */
[----:B------:R-:W-:Y:S01]  /*06c0*/  IMAD.MOV.U32 R212, RZ, RZ, c[0x0][0x32c] ;  /* 0x0000cb00ffd47624 */ /* 0x000fe200078e00ff */
[----:B------:R-:W-:-:S04]  /*06d0*/  ISETP.NE.AND P2, PT, R213, 0x1, PT ;  /* 0x00000001d500780c */ /* 0x000fc80003f45270 */
[----:B------:R-:W-:-:S09]  /*06e0*/  ISETP.GE.AND P1, PT, R212, 0x1, PT ;  /* 0x00000001d400780c */ /* 0x000fd20003f26270 */
[----:B------:R-:W-:Y:S02]  /*06f0*/  @P2 IADD3 R5, R117, 0x7f, RZ ;  /* 0x0000007f75052810 */ /* 0x000fe40007ffe0ff */
[----:B------:R-:W-:-:S03]  /*0700*/  @P2 LOP3.LUT R218, R218, 0x400000, RZ, 0xfc, !PT ;  /* 0x00400000dada2812 */ /* 0x000fc600078efcff */
[----:B------:R-:W-:Y:S01]  /*0710*/  @P2 IMAD.HI.U32 R5, R5, c[0x0][0x2c8], RZ ;  /* 0x0000b20005052a27 */ /* 0x000fe200078e00ff */
[----:B------:R-:W-:-:S04]  /*0720*/  LOP3.LUT R218, R218, 0xff7fffff, RZ, 0xc0, !PT ;  /* 0xff7fffffdada7812 */ /* 0x000fc800078ec0ff */
[----:B------:R-:W-:Y:S02]  /*0730*/  @P2 SHF.R.U32.HI R7, RZ, c[0x0][0x2cc], R5 ;  /* 0x0000b300ff072a19 */ /* 0x000fe40000011605 */
[----:B------:R-:W-:Y:S01]  /*0740*/  @P1 LOP3.LUT R218, R218, 0x800000, RZ, 0xfc, !PT ;  /* 0x00800000dada1812 */ /* 0x000fe200078efcff */
[----:B---3--:R-:W-:Y:S02]  /*0750*/  @P4 IMAD.IADD R2, R8, 0x1, -R3 ;  /* 0x0000000108024824 */ /* 0x008fe400078e0a03 */
[----:B------:R-:W-:-:S04]  /*0760*/  IMAD.IADD R3, R6, 0x1, -R215 ;  /* 0x0000000106037824 */ /* 0x000fc800078e0ad7 */
[----:B------:R-:W-:-:S05]  /*0770*/  IMAD.IADD R211, R3, 0x1, R2 ;  /* 0x0000000103d37824 */ /* 0x000fca00078e0202 */
[----:B------:R-:W-:-:S05]  /*0780*/  IADD3 R80, R211, 0x1, -R216 ;  /* 0x00000001d3507810 */ /* 0x000fca0007ffe8d8 */
[----:B------:R-:W-:-:S05]  /*0790*/  IMAD.IADD R7, R80, 0x1, R7 ;  /* 0x0000000150077824 */ /* 0x000fca00078e0207 */
[----:B------:R-:W-:Y:S01]  /*07a0*/  IADD3 R9, R7, c[0x0][0x328], RZ ;  /* 0x0000ca0007097a10 */ /* 0x000fe20007ffe0ff */
[----:B------:R-:W-:Y:S05]  /*07b0*/  @!P1 BRA `(.L_x_313) ;  /* 0x000000e000009947 */ /* 0x000fea0003800000 */
[C---:B-1----:R-:W-:Y:S02]  /*07c0*/  ISETP.GT.AND P0, PT, R7.reuse, RZ, PT ;  /* 0x000000ff0700720c */ /* 0x042fe40003f04270 */
        /* <DEDUP_REMOVED lines=8> */
.L_x_314:
[----:B------:R-:W-:-:S13]  /*0850*/  ISETP.NE.AND P0, PT, R212, 0x1, PT ;  /* 0x00000001d400780c */ /* 0x000fda0003f05270 */
[----:B------:R-:W-:-:S05]  /*0860*/  @P0 IMAD.HI.U32 R7, R5, c[0x0][0x330], RZ ;  /* 0x0000cc0005070a27 */ /* 0x000fca00078e00ff */
[----:B------:R-:W-:-:S05]  /*0870*/  @P0 SHF.R.U32.HI R5, RZ, c[0x0][0x334], R7 ;  /* 0x0000cd00ff050a19 */ /* 0x000fca0000011607 */
.L_x_315:
[----:B------:R-:W-:-:S05]  /*0880*/  IMAD R5, R5, R212, c[0x0][0x32c] ;  /* 0x0000cb0005057624 */ /* 0x000fca00078e02d4 */
[----:B------:R-:W-:Y:S02]  /*0890*/  IMNMX R9, R9, R5, PT ;  /* 0x0000000509097217 */ /* 0x000fe40003800200 */
.L_x_313:
[----:B-1----:R-:W-:Y:S01]  /*08a0*/  @P2 IMAD.HI.U32 R8, R117, c[0x0][0x2c8], RZ ;  /* 0x0000b20075082a27 */ /* 0x002fe200078e00ff */
[----:B------:R-:W-:-:S03]  /*08b0*/  IADD3 R5, R211, 0x5f, RZ ;  /* 0x0000005fd3057810 */ /* 0x000fc60007ffe0ff */
[----:B------:R-:W-:Y:S01]  /*08c0*/  IMAD.MOV.U32 R7, RZ, RZ, R117 ;  /* 0x000000ffff077224 */ /* 0x000fe200078e0075 */
[----:B------:R-:W-:Y:S01]  /*08d0*/  @P2 SHF.R.U32.HI R7, RZ, c[0x0][0x2cc], R8 ;  /* 0x0000b300ff072a19 */ /* 0x000fe20000011608 */
[----:B------:R-:W-:-:S04]  /*08e0*/  IMAD.HI R5, R5, 0x2aaaaaab, RZ ;  /* 0x2aaaaaab05057827 */ /* 0x000fc800078e02ff */
[----:B------:R-:W-:Y:S01]  /*08f0*/  IMAD.IADD R116, R211, 0x1, -R216 ;  /* 0x00000001d3747824 */ /* 0x000fe200078e0ad8 */
[----:B------:R-:W-:-:S03]  /*0900*/  SHF.R.U32.HI R79, RZ, 0x1f, R5 ;  /* 0x0000001fff4f7819 */ /* 0x000fc60000011605 */
[----:B------:R-:W-:Y:S01]  /*0910*/  IMAD.IADD R7, R116, 0x1, R7 ;  /* 0x0000000174077824 */ /* 0x000fe200078e0207 */
[----:B------:R-:W-:-:S04]  /*0920*/  LEA.HI.SX32 R79, R5, R79, 0x1c ;  /* 0x0000004f054f7211 */ /* 0x000fc800078fe2ff */
[----:B------:R-:W-:Y:S01]  /*0930*/  IADD3 R8, R7, -c[0x0][0x324], RZ ;  /* 0x8000c90007087a10 */ /* 0x000fe20007ffe0ff */
        /* <DEDUP_REMOVED lines=9> */
.L_x_317:
[----:B------:R-:W-:-:S13]  /*09d0*/  ISETP.NE.AND P0, PT, R212, 0x1, PT ;  /* 0x00000001d400780c */ /* 0x000fda0003f05270 */
[----:B------:R-:W-:-:S05]  /*09e0*/  @P0 IMAD.HI.U32 R5, R7, c[0x0][0x330], RZ ;  /* 0x0000cc0007050a27 */ /* 0x000fca00078e00ff */
[----:B------:R-:W-:-:S05]  /*09f0*/  @P0 SHF.R.U32.HI R7, RZ, c[0x0][0x334], R5 ;  /* 0x0000cd00ff070a19 */ /* 0x000fca0000011605 */
.L_x_318:
[----:B------:R-:W-:-:S05]  /*0a00*/  IMAD R7, R7, c[0x0][0x32c], RZ ;  /* 0x0000cb0007077a24 */ /* 0x000fca00078e02ff */
[----:B------:R-:W-:-:S04]  /*0a10*/  IMNMX R8, R8, R7, !PT ;  /* 0x0000000708087217 */ /* 0x000fc80007800200 */
.L_x_316:
[----:B------:R-:W-:Y:S01]  /*0a20*/  IADD3 R9, R9, 0x5f, RZ ;  /* 0x0000005f09097810 */ /* 0x000fe20007ffe0ff */
[----:B------:R-:W-:-:S04]  /*0a30*/  IMAD.HI R7, R8, 0x2aaaaaab, RZ ;  /* 0x2aaaaaab08077827 */ /* 0x000fc800078e02ff */
[----:B------:R-:W-:Y:S01]  /*0a40*/  IMAD.HI R9, R9, 0x2aaaaaab, RZ ;  /* 0x2aaaaaab09097827 */ /* 0x000fe200078e02ff */
[----:B------:R-:W-:-:S04]  /*0a50*/  SHF.R.U32.HI R5, RZ, 0x1f, R7 ;  /* 0x0000001fff057819 */ /* 0x000fc80000011607 */
[----:B------:R-:W-:Y:S02]  /*0a60*/  SHF.R.U32.HI R8, RZ, 0x1f, R9 ;  /* 0x0000001fff087819 */ /* 0x000fe40000011609 */
[----:B------:R-:W-:Y:S02]  /*0a70*/  LEA.HI.SX32 R5, R7, R5, 0x1c ;  /* 0x0000000507057211 */ /* 0x000fe400078fe2ff */
[----:B------:R-:W-:Y:S02]  /*0a80*/  LEA.HI.SX32 R8, R9, R8, 0x1c ;  /* 0x0000000809087211 */ /* 0x000fe400078fe2ff */
[----:B------:R-:W-:Y:S02]  /*0a90*/  IMNMX R5, RZ, R5, !PT ;  /* 0x00000005ff057217 */ /* 0x000fe40007800200 */
[----:B------:R-:W-:-:S03]  /*0aa0*/  IMNMX R8, R8, R79, PT ;  /* 0x0000004f08087217 */ /* 0x000fc60003800200 */
[--C-:B------:R-:W-:Y:S02]  /*0ab0*/  IMAD R5, R5, 0x60, -R3.reuse ;  /* 0x0000006005057824 */ /* 0x100fe400078e0a03 */
[----:B------:R-:W-:-:S03]  /*0ac0*/  IMAD R7, R8, 0x60, -R3 ;  /* 0x0000006008077824 */ /* 0x000fc600078e0a03 */
[----:B------:R-:W-:Y:S02]  /*0ad0*/  IMNMX R5, RZ, R5, !PT ;  /* 0x00000005ff057217 */ /* 0x000fe40007800200 */
[----:B------:R-:W-:-:S03]  /*0ae0*/  IMNMX R7, R7, R2, PT ;  /* 0x0000000207077217 */ /* 0x000fc60003800200 */
[----:B------:R-:W-:Y:S01]  /*0af0*/  IMAD.WIDE.U32 R8, R5, -0x55555555, RZ ;  /* 0xaaaaaaab05087825 */ /* 0x000fe200078e00ff */
[----:B------:R-:W-:-:S04]  /*0b00*/  ISETP.GT.AND P0, PT, R7, R5, PT ;  /* 0x000000050700720c */ /* 0x000fc80003f04270 */
[----:B------:R-:W-:-:S05]  /*0b10*/  SHF.R.U32.HI R78, RZ, 0x6, R9 ;  /* 0x00000006ff4e7819 */ /* 0x000fca0000011609 */
[----:B------:R-:W-:-:S04]  /*0b20*/  IMAD.MOV.U32 R3, RZ, RZ, R78 ;  /* 0x000000ffff037224 */ /* 0x000fc800078e004e */
[----:B------:R-:W-:-:S05]  /*0b30*/  @P0 IADD3 R7, R7, 0x5f, RZ ;  /* 0x0000005f07070810 */ /* 0x000fca0007ffe0ff */
[----:B------:R-:W-:-:S05]  /*0b40*/  @P0 IMAD.HI R7, R7, 0x2aaaaaab, RZ ;  /* 0x2aaaaaab07070827 */ /* 0x000fca00078e02ff */
[----:B------:R-:W-:-:S04]  /*0b50*/  @P0 SHF.R.U32.HI R5, RZ, 0x1f, R7 ;  /* 0x0000001fff050819 */ /* 0x000fc80000011607 */
[----:B------:R-:W-:-:S04]  /*0b60*/  @P0 LEA.HI.SX32 R3, R7, R5, 0x1c ;  /* 0x0000000507030211 */ /* 0x000fc800078fe2ff */
[----:B------:R-:W-:-:S13]  /*0b70*/  ISETP.GT.AND P0, PT, R3, R78, PT ;  /* 0x0000004e0300720c */ /* 0x000fda0003f04270 */
[----:B------:R-:W-:Y:S05]  /*0b80*/  @!P0 BRA `(.L_x_319) ;  /* 0x000056c000008947 */ /* 0x000fea0003800000 */
[----:B------:R-:W-:Y:S02]  /*0b90*/  ISETP.NE.U32.AND P0, PT, RZ, c[0x0][0x340], PT ;  /* 0x0000d000ff007a0c */ /* 0x000fe40003f05070 */
[----:B------:R-:W-:Y:S01]  /*0ba0*/  SHF.R.S32.HI R7, RZ, 0x1f, R73 ;  /* 0x0000001fff077819 */ /* 0x000fe20000011449 */
[----:B------:R-:W-:Y:S01]  /*0bb0*/  IMAD R122, R75, c[0x0][0x240], RZ ;  /* 0x000090004b7a7a24 */ /* 0x000fe200078e02ff */
[----:B------:R-:W-:Y:S01]  /*0bc0*/  ISETP.NE.AND.EX P2, PT, RZ, c[0x0][0x344], PT, P0 ;  /* 0x0000d100ff007a0c */ /* 0x000fe20003f45300 */
[----:B------:R-:W-:Y:S01]  /*0bd0*/  IMAD.MOV.U32 R128, RZ, RZ, 0x60 ;  /* 0x00000060ff807424 */ /* 0x000fe200078e00ff */
[----:B------:R-:W-:Y:S02]  /*0be0*/  IADD3 R39, R3, -0x1, RZ ;  /* 0xffffffff03277810 */ /* 0x000fe40007ffe0ff */
[----:B------:R-:W-:Y:S02]  /*0bf0*/  SEL R130, R217, RZ, !P4 ;  /* 0x000000ffd9827207 */ /* 0x000fe40006000000 */
[----:B------:R-:W-:Y:S01]  /*0c00*/  MOV R96, c[0x0][0x238] ;  /* 0x00008e0000607a02 */ /* 0x000fe20000000f00 */
[----:B------:R-:W-:Y:S01]  /*0c10*/  IMAD.MOV.U32 R95, RZ, RZ, c[0x0][0x23c] ;  /* 0x00008f00ff5f7624 */ /* 0x000fe200078e00ff */
[----:B------:R-:W-:-:S02]  /*0c20*/  UMOV UR12, 0x6 ;  /* 0x00000006000c7882 */ /* 0x000fc40000000000 */
[----:B------:R-:W-:-:S03]  /*0c30*/  ULDC.64 UR4, c[0x0][0x290] ;  /* 0x0000a40000047ab9 */ /* 0x000fc60000000a00 */
[----:B------:R-:W-:-:S06]  /*0c40*/  @P2 IMAD.WIDE R140, R217, R0, c[0x0][0x340] ;  /* 0x0000d000d98c2625 */ /* 0x000fcc00078e0200 */
[----:B------:R-:W2:Y:S01]  /*0c50*/  @P2 LDG.E R140, [R140.64] ;  /* 0x000000128c8c2981 */ /* 0x000ea2000c1e1900 */
[CC--:B------:R-:W-:Y:S01]  /*0c60*/  LEA.HI R0, R7.reuse, R73.reuse, RZ, 0x3 ;  /* 0x0000004907007211 */ /* 0x0c0fe200078f18ff */
[----:B------:R-:W-:Y:S01]  /*0c70*/  IMAD R122, R214, c[0x0][0x244], R122 ;  /* 0x00009100d67a7a24 */ /* 0x000fe200078e027a */
[----:B------:R-:W-:Y:S01]  /*0c80*/  LEA.HI R7, R7, R73, RZ, 0x6 ;  /* 0x0000004907077211 */ /* 0x000fe200078f30ff */
[C---:B------:R-:W-:Y:S01]  /*0c90*/  IMAD R81, R128.reuse, c[0x0][0x23c], RZ ;  /* 0x00008f0080517a24 */ /* 0x040fe200078e02ff */
[----:B------:R-:W-:Y:S01]  /*0ca0*/  SHF.R.S32.HI R15, RZ, 0x3, R0 ;  /* 0x00000003ff0f7819 */ /* 0x000fe20000011400 */
[----:B------:R-:W-:Y:S01]  /*0cb0*/  IMAD.WIDE.U32 R128, R128, c[0x0][0x238], RZ ;  /* 0x00008e0080807a25 */ /* 0x000fe200078e00ff */
[----:B------:R-:W-:Y:S01]  /*0cc0*/  LOP3.LUT R0, R0, 0xfffffff8, RZ, 0xc0, !PT ;  /* 0xfffffff800007812 */ /* 0x000fe200078ec0ff */
[----:B------:R-:W-:Y:S01]  /*0cd0*/  USHF.L.U64.HI UR7, UR4, UR12, UR5 ;  /* 0x0000000c04077299 */ /* 0x000fe20008010205 */
[--C-:B------:R-:W-:Y:S01]  /*0ce0*/  SHF.R.S32.HI R136, RZ, 0x1f, R15.reuse ;  /* 0x0000001fff887819 */ /* 0x100fe2000001140f */
[----:B------:R-:W-:Y:S01]  /*0cf0*/  IMAD.IADD R77, R2, 0x1, -R15 ;  /* 0x00000001024d7824 */ /* 0x000fe200078e0a0f */
[----:B------:R-:W-:Y:S01]  /*0d00*/  IADD3 R124, P0, R15, R4, RZ ;  /* 0x000000040f7c7210 */ /* 0x000fe20007f1e0ff */
[----:B------:R-:W-:Y:S01]  /*0d10*/  IMAD.IADD R0, R73, 0x1, -R0 ;  /* 0x0000000149007824 */ /* 0x000fe200078e0a00 */
[----:B------:R-:W-:Y:S01]  /*0d20*/  SHF.L.U32 R91, R15, 0x6, RZ ;  /* 0x000000060f5b7819 */ /* 0x000fe200000006ff */
[----:B------:R-:W-:Y:S01]  /*0d30*/  IMAD.IADD R81, R129, 0x1, R81 ;  /* 0x0000000181517824 */ /* 0x000fe200078e0251 */
[----:B------:R-:W-:Y:S01]  /*0d40*/  LEA.HI.X.SX32 R125, R4, R136, 0x1, P0 ;  /* 0x00000088047d7211 */ /* 0x000fe200000f0eff */
[----:B------:R-:W-:Y:S01]  /*0d50*/  IMAD.SHL.U32 R16, R0, 0x8, RZ ;  /* 0x0000000800107824 */ /* 0x000fe200078e00ff */
[----:B------:R-:W-:Y:S01]  /*0d60*/  LOP3.LUT R91, R91, 0x1c0, RZ, 0xc0, !PT ;  /* 0x000001c05b5b7812 */ /* 0x000fe200078ec0ff */
[----:B------:R-:W-:Y:S01]  /*0d70*/  IMAD R3, R81, R39, RZ ;  /* 0x0000002751037224 */ /* 0x000fe200078e02ff */
[----:B------:R-:W-:Y:S01]  /*0d80*/  SHF.L.U32 R98, R95, 0x6, RZ ;  /* 0x000000065f627819 */ /* 0x000fe200000006ff */
[----:B------:R-:W-:Y:S01]  /*0d90*/  IMAD R8, R125, c[0x0][0x238], RZ ;  /* 0x00008e007d087a24 */ /* 0x000fe200078e02ff */
[----:B------:R-:W-:Y:S01]  /*0da0*/  SHF.R.S32.HI R17, RZ, 0x1f, R16 ;  /* 0x0000001fff117819 */ /* 0x000fe20000011410 */
[----:B------:R-:W-:Y:S01]  /*0db0*/  IMAD.SHL.U32 R7, R7, 0x8, RZ ;  /* 0x0000000807077824 */ /* 0x000fe200078e00ff */
[----:B------:R-:W-:Y:S01]  /*0dc0*/  IADD3 R92, R16, 0x40, RZ ;  /* 0x00000040105c7810 */ /* 0x000fe20007ffe0ff */
[C---:B------:R-:W-:Y:S01]  /*0dd0*/  IMAD R8, R124.reuse, c[0x0][0x23c], R8 ;  /* 0x00008f007c087a24 */ /* 0x040fe200078e0208 */
[--C-:B------:R-:W-:Y:S01]  /*0de0*/  LOP3.LUT R89, R91, 0x38, R16.reuse, 0xf8, !PT ;  /* 0x000000385b597812 */ /* 0x100fe200078ef810 */
[----:B------:R-:W-:Y:S01]  /*0df0*/  IMAD.WIDE.U32 R4, R124, c[0x0][0x238], R16 ;  /* 0x00008e007c047a25 */ /* 0x000fe200078e0010 */
[----:B------:R-:W-:Y:S01]  /*0e00*/  LOP3.LUT R7, R7, 0xfffffe00, RZ, 0xc0, !PT ;  /* 0xfffffe0007077812 */ /* 0x000fe200078ec0ff */
[----:B------:R-:W-:Y:S01]  /*0e10*/  USHF.L.U32 UR8, UR4, 0x6, URZ ;  /* 0x0000000604087899 */ /* 0x000fe2000800063f */
[----:B------:R-:W-:Y:S01]  /*0e20*/  SHF.R.U32.HI R90, RZ, 0x3, R91 ;  /* 0x00000003ff5a7819 */ /* 0x000fe2000001165b */
[----:B------:R-:W-:Y:S01]  /*0e30*/  IMAD.IADD R9, R5, 0x1, R8 ;  /* 0x0000000105097824 */ /* 0x000fe200078e0208 */
[----:B------:R-:W-:Y:S01]  /*0e40*/  MOV R8, R4 ;  /* 0x0000000400087202 */ /* 0x000fe20000000f00 */
[----:B------:R-:W-:Y:S01]  /*0e50*/  IMAD R5, R39, -0x60, R77 ;  /* 0xffffffa027057824 */ /* 0x000fe200078e024d */
[----:B------:R-:W-:Y:S01]  /*0e60*/  SHF.R.S32.HI R4, RZ, 0x1f, R217 ;  /* 0x0000001fff047819 */ /* 0x000fe200000114d9 */
[----:B------:R-:W-:Y:S01]  /*0e70*/  IMAD.SHL.U32 R18, R0, 0x4, RZ ;  /* 0x0000000400127824 */ /* 0x000fe200078e00ff */
[----:B------:R-:W-:Y:S01]  /*0e80*/  ISETP.GE.AND P6, PT, R16, c[0x0][0x1d4], PT ;  /* 0x0000750010007a0c */ /* 0x000fe20003fc6270 */
[----:B------:R-:W-:Y:S01]  /*0e90*/  IMAD.WIDE.U32 R8, R214, c[0x0][0x240], R8 ;  /* 0x00009000d6087a25 */ /* 0x000fe200078e0008 */
[----:B------:R-:W-:Y:S01]  /*0ea0*/  SEL R107, R4, RZ, !P4 ;  /* 0x000000ff046b7207 */ /* 0x000fe20006000000 */
[----:B------:R-:W-:Y:S01]  /*0eb0*/  UIMAD.WIDE.U32 UR10, UR4, 0x60, URZ ;  /* 0x00000060040a78a5 */ /* 0x000fe2000f8e003f */
[----:B------:R-:W-:Y:S01]  /*0ec0*/  ISETP.GE.AND P0, PT, R5, 0x1, PT ;  /* 0x000000010500780c */ /* 0x000fe20003f06270 */
[----:B------:R-:W-:Y:S01]  /*0ed0*/  IMAD.IADD R123, R9, 0x1, R122 ;  /* 0x00000001097b7824 */ /* 0x000fe200078e027a */
[----:B------:R-:W-:Y:S01]  /*0ee0*/  MOV R122, R8 ;  /* 0x00000008007a7202 */ /* 0x000fe20000000f00 */
[----:B------:R-:W-:Y:S01]  /*0ef0*/  IMAD R126, R107, c[0x0][0x248], RZ ;  /* 0x000092006b7e7a24 */ /* 0x000fe200078e02ff */
[----:B------:R-:W-:Y:S01]  /*0f00*/  SHF.R.S32.HI R8, RZ, 0x1f, R39 ;  /* 0x0000001fff087819 */ /* 0x000fe20000011427 */
[----:B------:R-:W-:Y:S01]  /*0f10*/  IMAD R138, R136, c[0x0][0x280], RZ ;  /* 0x0000a000888a7a24 */ /* 0x000fe200078e02ff */
[----:B------:R-:W-:Y:S01]  /*0f20*/  ISETP.GE.AND P5, PT, R92, c[0x0][0x1d4], PT ;  /* 0x000075005c007a0c */ /* 0x000fe20003fa6270 */
[C---:B------:R-:W-:Y:S01]  /*0f30*/  IMAD R126, R130.reuse, c[0x0][0x24c], R126 ;  /* 0x00009300827e7a24 */ /* 0x040fe200078e027e */
[----:B------:R-:W-:Y:S01]  /*0f40*/  LOP3.LUT R89, R7, R89, R90, 0xf6, !PT ;  /* 0x0000005907597212 */ /* 0x000fe200078ef65a */
[----:B------:R-:W-:Y:S01]  /*0f50*/  IMAD.WIDE.U32 R122, R130, c[0x0][0x248], R122 ;  /* 0x00009200827a7a25 */ /* 0x000fe200078e007a */
[----:B------:R-:W-:Y:S01]  /*0f60*/  SHF.R.S32.HI R19, RZ, 0x1f, R18 ;  /* 0x0000001fff137819 */ /* 0x000fe20000011412 */
[----:B------:R-:W-:Y:S01]  /*0f70*/  UIMAD UR6, UR5, 0x60, URZ ;  /* 0x00000060050678a4 */ /* 0x000fe2000f8e023f */
[----:B------:R-:W-:Y:S01]  /*0f80*/  IADD3 R88, R15, 0x20, RZ ;  /* 0x000000200f587810 */ /* 0x000fe20007ffe0ff */
[----:B------:R-:W-:Y:S01]  /*0f90*/  IMAD.IADD R127, R123, 0x1, R126 ;  /* 0x000000017b7f7824 */ /* 0x000fe200078e027e */
[----:B------:R-:W-:Y:S01]  /*0fa0*/  IADD3 R85, R15, 0x40, RZ ;  /* 0x000000400f557810 */ /* 0x000fe20007ffe0ff */
[----:B------:R-:W-:Y:S01]  /*0fb0*/  IMAD.MOV.U32 R126, RZ, RZ, R122 ;  /* 0x000000ffff7e7224 */ /* 0x000fe200078e007a */
[----:B-----5:R-:W-:Y:S01]  /*0fc0*/  SHF.R.S32.HI R105, RZ, 0x1f, R74 ;  /* 0x0000001fff697819 */ /* 0x020fe2000001144a */
[-C--:B------:R-:W-:Y:S01]  /*0fd0*/  IMAD R3, R8, R128.reuse, R3 ;  /* 0x0000008008037224 */ /* 0x080fe200078e0203 */
[----:B------:R-:W-:Y:S01]  /*0fe0*/  SHF.L.U32 R84, R85, 0x6, RZ ;  /* 0x0000000655547819 */ /* 0x000fe200000006ff */
[----:B------:R-:W-:Y:S01]  /*0ff0*/  IMAD.WIDE.U32 R8, R39, R128, R126 ;  /* 0x0000008027087225 */ /* 0x000fe200078e007e */
[----:B------:R-:W-:Y:S01]  /*1000*/  SHF.R.S32.HI R103, RZ, 0x1f, R92 ;  /* 0x0000001fff677819 */ /* 0x000fe2000001145c */
[----:B------:R-:W-:Y:S01]  /*1010*/  USHF.L.U64.HI UR9, UR4, 0x5, UR5 ;  /* 0x0000000504097899 */ /* 0x000fe20008010205 */
[----:B------:R-:W-:Y:S01]  /*1020*/  LOP3.LUT R84, R84, 0x1c0, RZ, 0xc0, !PT ;  /* 0x000001c054547812 */ /* 0x000fe200078ec0ff */
[----:B------:R-:W-:Y:S01]  /*1030*/  IMAD.IADD R3, R9, 0x1, R3 ;  /* 0x0000000109037824 */ /* 0x000fe200078e0203 */
[----:B------:R-:W-:Y:S01]  /*1040*/  @P0 LEA R10, P1, R8, c[0x0][0x220], 0x1 ;  /* 0x00008800080a0a11 */ /* 0x000fe200078208ff */
[----:B------:R-:W-:Y:S01]  /*1050*/  IMAD.SHL.U32 R89, R89, 0x2, RZ ;  /* 0x0000000259597824 */ /* 0x000fe200078e00ff */
[----:B------:R-:W-:Y:S01]  /*1060*/  SHF.R.U32.HI R97, RZ, 0x3, R84 ;  /* 0x00000003ff617819 */ /* 0x000fe20000011654 */
[----:B------:R-:W-:Y:S01]  /*1070*/  IMAD R136, R136, c[0x0][0x290], RZ ;  /* 0x0000a40088887a24 */ /* 0x000fe200078e02ff */
[----:B------:R-:W-:Y:S01]  /*1080*/  @P0 LEA.HI.X R11, R8, c[0x0][0x224], R3, 0x1, P1 ;  /* 0x00008900080b0a11 */ /* 0x000fe200008f0c03 */
[----:B------:R-:W-:Y:S01]  /*1090*/  IMAD.WIDE.U32 R142, R15, c[0x0][0x290], R18 ;  /* 0x0000a4000f8e7a25 */ /* 0x000fe200078e0012 */
[----:B------:R-:W-:Y:S01]  /*10a0*/  ISETP.GE.AND P1, PT, R5, 0x21, PT ;  /* 0x000000210500780c */ /* 0x000fe20003f26270 */
[----:B------:R-:W-:Y:S01]  /*10b0*/  USHF.L.U32 UR16, UR4, 0x5, URZ ;  /* 0x0000000504107899 */ /* 0x000fe2000800063f */
[----:B------:R-:W-:Y:S01]  /*10c0*/  LEA.HI R103, R103, R92, RZ, 0x3 ;  /* 0x0000005c67677211 */ /* 0x000fe200078f18ff */
[----:B------:R-:W-:Y:S01]  /*10d0*/  @!PT LDS RZ, [RZ] ;  /* 0x00000000fffff984 */ /* 0x000fe20000000800 */
[----:B------:R-:W-:Y:S01]  /*10e0*/  @!PT LDS RZ, [RZ] ;  /* 0x00000000fffff984 */ /* 0x000fe20000000800 */
[----:B------:R-:W-:Y:S01]  /*10f0*/  @!PT LDS RZ, [RZ] ;  /* 0x00000000fffff984 */ /* 0x000fe20000000800 */
[----:B------:R1:W-:Y:S01]  /*1100*/  @P0 LDGSTS.E.BYPASS.LTC128B.128 [R89+0x8100], [R10.64], !P6 ;  /* 0x081000000a590fae */ /* 0x0003e2000f101d52 */
[----:B------:R-:W-:Y:S01]  /*1110*/  IMAD R136, R15, c[0x0][0x294], R136 ;  /* 0x0000a5000f887a24 */ /* 0x000fe200078e0288 */
[----:B------:R-:W-:Y:S01]  /*1120*/  UMOV UR14, 0x5 ;  /* 0x00000005000e7882 */ /* 0x000fe20000000000 */
[----:B------:R-:W-:Y:S01]  /*1130*/  IMAD.SHL.U32 R87, R88, 0x40, RZ ;  /* 0x0000004058577824 */ /* 0x000fe200078e00ff */
[----:B------:R1:W-:Y:S01]  /*1140*/  @P0 LDGSTS.E.BYPASS.LTC128B.128 [R89+0xb100], [R10.64+0x80], !P5 ;  /* 0x0b1000800a590fae */ /* 0x0003e2000e901d52 */
[----:B------:R-:W-:Y:S01]  /*1150*/  IMAD.IADD R143, R143, 0x1, R136 ;  /* 0x000000018f8f7824 */ /* 0x000fe200078e0288 */
[----:B------:R-:W-:Y:S01]  /*1160*/  ULDC.64 UR4, c[0x0][0x280] ;  /* 0x0000a00000047ab9 */ /* 0x000fe20000000a00 */
[----:B------:R-:W-:Y:S01]  /*1170*/  IMAD.WIDE.U32 R20, R214, c[0x0][0x260], R16 ;  /* 0x00009800d6147a25 */ /* 0x000fe200078e0010 */
[----:B------:R-:W-:Y:S01]  /*1180*/  LOP3.LUT R87, R87, 0x1c0, RZ, 0xc0, !PT ;  /* 0x000001c057577812 */ /* 0x000fe200078ec0ff */
[----:B------:R-:W-:Y:S01]  /*1190*/  USHF.L.U64.HI UR12, UR4, UR12, UR5 ;  /* 0x0000000c040c7299 */ /* 0x000fe20008010205 */
[----:B------:R-:W-:Y:S01]  /*11a0*/  LOP3.LUT R103, R103, 0xfffffff8, RZ, 0xc0, !PT ;  /* 0xfffffff867677812 */ /* 0x000fe200078ec0ff */
[C---:B------:R-:W-:Y:S01]  /*11b0*/  IMAD R138, R15.reuse, c[0x0][0x284], R138 ;  /* 0x0000a1000f8a7a24 */ /* 0x040fe200078e028a */
[----:B------:R-:W-:Y:S01]  /*11c0*/  SHF.R.U32.HI R86, RZ, 0x3, R87 ;  /* 0x00000003ff567819 */ /* 0x000fe20000011657 */
[----:B------:R-:W-:Y:S01]  /*11d0*/  IMAD.WIDE.U32 R144, R15, c[0x0][0x280], R18 ;  /* 0x0000a0000f907a25 */ /* 0x000fe200078e0012 */
[----:B------:R-:W-:Y:S01]  /*11e0*/  MOV R110, c[0x0][0x2b8] ;  /* 0x0000ae00006e7a02 */ /* 0x000fe20000000f00 */
[----:B------:R-:W-:Y:S01]  /*11f0*/  USHF.L.U64.HI UR14, UR4, UR14, UR5 ;  /* 0x0000000e040e7299 */ /* 0x000fe20008010205 */
[----:B------:R-:W-:Y:S01]  /*1200*/  P2R R93, PR, RZ, 0x20 ;  /* 0x00000020ff5d7803 */ /* 0x000fe20000000000 */
[----:B------:R-:W-:Y:S01]  /*1210*/  IMAD R106, R105, c[0x0][0x280], RZ ;  /* 0x0000a000696a7a24 */ /* 0x000fe200078e02ff */
[----:B------:R-:W-:Y:S01]  /*1220*/  IADD3 R145, R145, R138, RZ ;  /* 0x0000008a91917210 */ /* 0x000fe20007ffe0ff */
[----:B------:R-:W-:Y:S01]  /*1230*/  IMAD R107, R107, c[0x0][0x268], RZ ;  /* 0x00009a006b6b7a24 */ /* 0x000fe200078e02ff */
[----:B------:R-:W-:Y:S01]  /*1240*/  UIMAD.WIDE.U32 UR20, UR4, 0x60, URZ ;  /* 0x00000060041478a5 */ /* 0x000fe2000f8e003f */
[----:B------:R-:W-:Y:S01]  /*1250*/  IMAD R100, R75, c[0x0][0x1e8], RZ ;  /* 0x00007a004b647a24 */ /* 0x000fe200078e02ff */
[----:B------:R-:W-:Y:S01]  /*1260*/  UIMAD UR5, UR5, 0x60, URZ ;  /* 0x00000060050578a4 */ /* 0x000fe2000f8e023f */
[----:B------:R-:W-:Y:S01]  /*1270*/  IMAD R105, R105, c[0x0][0x290], RZ ;  /* 0x0000a40069697a24 */ /* 0x000fe200078e02ff */
[----:B------:R-:W-:Y:S01]  /*1280*/  P2R R94, PR, RZ, 0x40 ;  /* 0x00000040ff5e7803 */ /* 0x000fe20000000000 */
[----:B------:R-:W-:Y:S01]  /*1290*/  IMAD R99, R75, c[0x0][0x210], RZ ;  /* 0x000084004b637a24 */ /* 0x000fe200078e02ff */
[----:B------:R-:W-:Y:S01]  /*12a0*/  IADD3 R14, R18, 0x20, RZ ;  /* 0x00000020120e7810 */ /* 0x000fe20007ffe0ff */
[----:B------:R-:W-:Y:S01]  /*12b0*/  IMAD R107, R130, c[0x0][0x26c], R107 ;  /* 0x00009b00826b7a24 */ /* 0x000fe200078e026b */
[----:B------:R-:W-:Y:S01]  /*12c0*/  SHF.R.S32.HI R102, RZ, 0x1f, R103 ;  /* 0x0000001fff667819 */ /* 0x000fe20000011467 */
[----:B------:R-:W-:Y:S01]  /*12d0*/  IMAD.WIDE.U32 R132, R214, c[0x0][0x1e8], RZ ;  /* 0x00007a00d6847a25 */ /* 0x000fe200078e00ff */
[----:B------:R-:W-:Y:S01]  /*12e0*/  USHF.L.U32 UR13, UR4, 0x6, URZ ;  /* 0x00000006040d7899 */ /* 0x000fe2000800063f */
[----:B-1----:R-:W-:Y:S01]  /*12f0*/  @P1 LEA R10, P0, R96, R8, 0x5 ;  /* 0x00000008600a1211 */ /* 0x002fe200078028ff */
[----:B------:R-:W-:Y:S01]  /*1300*/  USHF.L.U32 UR15, UR4, 0x5, URZ ;  /* 0x00000005040f7899 */ /* 0x000fe2000800063f */
[----:B------:R-:W-:Y:S01]  /*1310*/  IMAD R100, R214, c[0x0][0x1ec], R100 ;  /* 0x00007b00d6647a24 */ /* 0x000fe200078e0264 */
[----:B------:R-:W-:Y:S01]  /*1320*/  UIADD3 UR6, UR11, UR6, URZ ;  /* 0x000000060b067290 */ /* 0x000fe2000fffe03f */
[----:B------:R-:W-:Y:S01]  /*1330*/  @P1 LEA.HI.X R9, R96, R3, R95, 0x5, P0 ;  /* 0x0000000360091211 */ /* 0x000fe200000f2c5f */
[----:B------:R-:W-:Y:S01]  /*1340*/  IMAD R106, R74, c[0x0][0x284], R106 ;  /* 0x0000a1004a6a7a24 */ /* 0x000fe200078e026a */
[----:B------:R-:W-:Y:S01]  /*1350*/  @P1 LEA R12, P0, R10, c[0x0][0x220], 0x1 ;  /* 0x000088000a0c1a11 */ /* 0x000fe200078008ff */
[----:B------:R-:W-:Y:S01]  /*1360*/  IMAD R105, R74, c[0x0][0x294], R105 ;  /* 0x0000a5004a697a24 */ /* 0x000fe200078e0269 */
[----:B------:R-:W-:Y:S01]  /*1370*/  SHF.L.U64.HI R95, R96, 0x6, R95 ;  /* 0x00000006605f7819 */ /* 0x000fe2000001025f */
[----:B------:R-:W-:Y:S01]  /*1380*/  IMAD.WIDE.U32 R144, R74, c[0x0][0x280], R144 ;  /* 0x0000a0004a907a25 */ /* 0x000fe200078e0090 */
[----:B------:R-:W-:Y:S01]  /*1390*/  @P1 LEA.HI.X R13, R10, c[0x0][0x224], R9, 0x1, P0 ;  /* 0x000089000a0d1a11 */ /* 0x000fe200000f0c09 */
[----:B------:R-:W-:Y:S01]  /*13a0*/  UIADD3 UR5, UR21, UR5, URZ ;  /* 0x0000000515057290 */ /* 0x000fe2000fffe03f */
[----:B------:R-:W-:Y:S01]  /*13b0*/  ISETP.GT.AND P0, PT, R5, 0x40, PT ;  /* 0x000000400500780c */ /* 0x000fe20003f04270 */
[----:B------:R-:W-:Y:S01]  /*13c0*/  IMAD R10, R75, c[0x0][0x260], RZ ;  /* 0x000098004b0a7a24 */ /* 0x000fe200078e02ff */
[----:B------:R-:W-:Y:S01]  /*13d0*/  IADD3 R100, R133, R100, RZ ;  /* 0x0000006485647210 */ /* 0x000fe20007ffe0ff */
[----:B------:R1:W-:Y:S01]  /*13e0*/  @P1 LDGSTS.E.BYPASS.LTC128B.128 [R89+0x9100], [R12.64], !P6 ;  /* 0x091000000c591fae */ /* 0x0003e2000f101d52 */
[----:B------:R-:W-:Y:S01]  /*13f0*/  IMAD.WIDE.U32 R142, R74, c[0x0][0x290], R142 ;  /* 0x0000a4004a8e7a25 */ /* 0x000fe200078e008e */
[----:B------:R-:W-:-:S02]  /*1400*/  ULDC.U8 UR4, c[0x0][0x298] ;  /* 0x0000a60000047ab9 */ /* 0x000fc40000000000 */
[----:B------:R1:W-:Y:S01]  /*1410*/  @P1 LDGSTS.E.BYPASS.LTC128B.128 [R89+0xc100], [R12.64+0x80], !P5 ;  /* 0x0c1000800c591fae */ /* 0x0003e2000e901d52 */
[----:B------:R-:W-:Y:S02]  /*1420*/  IMAD R10, R214, c[0x0][0x264], R10 ;  /* 0x00009900d60a7a24 */ /* 0x000fe400078e020a */
[----:B------:R-:W-:Y:S02]  /*1430*/  IMAD.MOV.U32 R104, RZ, RZ, c[0x0][0x27c] ;  /* 0x00009f00ff687624 */ /* 0x000fe400078e00ff */
[----:B------:R-:W-:Y:S02]  /*1440*/  IMAD.IADD R11, R21, 0x1, R10 ;  /* 0x00000001150b7824 */ /* 0x000fe400078e020a */
[----:B------:R-:W-:Y:S02]  /*1450*/  IMAD.MOV.U32 R10, RZ, RZ, R20 ;  /* 0x000000ffff0a7224 */ /* 0x000fe400078e0014 */
[----:B------:R-:W-:-:S04]  /*1460*/  IMAD.WIDE.U32 R20, R15, c[0x0][0x280], R16 ;  /* 0x0000a0000f147a25 */ /* 0x000fc800078e0010 */
[----:B------:R-:W-:Y:S02]  /*1470*/  IMAD.IADD R139, R138, 0x1, R21 ;  /* 0x000000018a8b7824 */ /* 0x000fe400078e0215 */
[----:B------:R-:W-:Y:S02]  /*1480*/  IMAD.MOV.U32 R138, RZ, RZ, R20 ;  /* 0x000000ffff8a7224 */ /* 0x000fe400078e0014 */
[----:B------:R-:W-:-:S04]  /*1490*/  IMAD.WIDE.U32 R130, R130, c[0x0][0x268], R10 ;  /* 0x00009a0082827a25 */ /* 0x000fc800078e000a */
[----:B------:R-:W-:-:S04]  /*14a0*/  IMAD.WIDE.U32 R138, R74, c[0x0][0x280], R138 ;  /* 0x0000a0004a8a7a25 */ /* 0x000fc800078e008a */
[----:B------:R-:W-:Y:S02]  /*14b0*/  IMAD.MOV.U32 R54, RZ, RZ, c[0x0][0x27c] ;  /* 0x00009f00ff367624 */ /* 0x000fe400078e00ff */
[C---:B-1----:R-:W-:Y:S01]  /*14c0*/  IMAD.WIDE.U32 R12, R96.reuse, 0x40, RZ ;  /* 0x00000040600c7825 */ /* 0x042fe200078e00ff */
[----:B------:R-:W-:-:S03]  /*14d0*/  SHF.L.U32 R96, R96, 0x6, RZ ;  /* 0x0000000660607819 */ /* 0x000fc600000006ff */
[----:B------:R-:W-:Y:S01]  /*14e0*/  IMAD.IADD R98, R13, 0x1, R98 ;  /* 0x000000010d627824 */ /* 0x000fe200078e0262 */
[----:B------:R-:W-:Y:S01]  /*14f0*/  IADD3 R83, P3, R12, 0x80, RZ ;  /* 0x000000800c537810 */ /* 0x000fe20007f7e0ff */
[----:B------:R-:W-:-:S04]  /*1500*/  IMAD.WIDE.U32 R134, R214, c[0x0][0x210], RZ ;  /* 0x00008400d6867a25 */ /* 0x000fc800078e00ff */
[----:B------:R-:W-:Y:S02]  /*1510*/  IMAD R99, R214, c[0x0][0x214], R99 ;  /* 0x00008500d6637a24 */ /* 0x000fe400078e0263 */
[----:B------:R-:W-:Y:S01]  /*1520*/  IMAD.IADD R109, R145, 0x1, R106 ;  /* 0x00000001916d7824 */ /* 0x000fe200078e026a */
[----:B------:R-:W-:Y:S01]  /*1530*/  IADD3 R106, R106, R139, RZ ;  /* 0x0000008b6a6a7210 */ /* 0x000fe20007ffe0ff */
[----:B------:R-:W-:Y:S02]  /*1540*/  IMAD.IADD R108, R143, 0x1, R105 ;  /* 0x000000018f6c7824 */ /* 0x000fe400078e0269 */
[----:B------:R-:W-:Y:S02]  /*1550*/  IMAD.IADD R82, R82, 0x1, R6 ;  /* 0x0000000152527824 */ /* 0x000fe400078e0206 */
[----:B------:R-:W-:Y:S02]  /*1560*/  IMAD.SHL.U32 R54, R54, 0x2, RZ ;  /* 0x0000000236367824 */ /* 0x000fe400078e00ff */
[----:B------:R-:W-:-:S02]  /*1570*/  IMAD.IADD R99, R135, 0x1, R99 ;  /* 0x0000000187637824 */ /* 0x000fc400078e0263 */
[----:B------:R-:W-:Y:S02]  /*1580*/  IMAD R0, R0, 0x20, R15 ;  /* 0x0000002000007824 */ /* 0x000fe400078e020f */
[----:B------:R-:W-:Y:S01]  /*1590*/  IMAD.IADD R107, R131, 0x1, R107 ;  /* 0x00000001836b7824 */ /* 0x000fe200078e026b */
[----:B--2---:R-:W-:Y:S01]  /*15a0*/  @P2 SHF.R.S32.HI R141, RZ, 0x1f, R140 ;  /* 0x0000001fff8d2819 */ /* 0x004fe2000001148c */
[----:B------:R-:W-:Y:S02]  /*15b0*/  @!P2 IMAD.MOV.U32 R140, RZ, RZ, R217 ;  /* 0x000000ffff8ca224 */ /* 0x000fe400078e00d9 */
[----:B------:R-:W-:Y:S01]  /*15c0*/  @!P2 IMAD.MOV.U32 R141, RZ, RZ, R4 ;  /* 0x000000ffff8da224 */ /* 0x000fe200078e0004 */
[----:B------:R-:W-:Y:S02]  /*15d0*/  ISETP.GE.AND P2, PT, R16, c[0x0][0x27c], PT ;  /* 0x00009f0010007a0c */ /* 0x000fe40003f46270 */
[----:B------:R-:W-:Y:S01]  /*15e0*/  @P0 IADD3 R4, P1, R8, R12, RZ ;  /* 0x0000000c08040210 */ /* 0x000fe20007f3e0ff */
[----:B------:R-:W-:Y:S01]  /*15f0*/  IMAD.WIDE.U32 R12, R15, c[0x0][0x290], R16 ;  /* 0x0000a4000f0c7a25 */ /* 0x000fe200078e0010 */
[----:B------:R-:W-:-:S02]  /*1600*/  SEL R5, RZ, c[0x0][0x27c], !P2 ;  /* 0x00009f00ff057a07 */ /* 0x000fc40005000000 */
[----:B------:R-:W-:Y:S01]  /*1610*/  @P0 IADD3.X R3, R98, R3, RZ, P1, !PT ;  /* 0x0000000362030210 */ /* 0x000fe20000ffe4ff */
[----:B------:R-:W-:Y:S01]  /*1620*/  IMAD.IADD R137, R136, 0x1, R13 ;  /* 0x0000000188897824 */ /* 0x000fe200078e020d */
[----:B------:R-:W-:Y:S01]  /*1630*/  @P0 LEA R8, P1, R4, c[0x0][0x220], 0x1 ;  /* 0x0000880004080a11 */ /* 0x000fe200078208ff */
[----:B------:R-:W-:Y:S01]  /*1640*/  IMAD R101, R141, c[0x0][0x2b0], RZ ;  /* 0x0000ac008d657a24 */ /* 0x000fe200078e02ff */
[----:B------:R-:W-:Y:S01]  /*1650*/  IADD3 R5, R16, R5, RZ ;  /* 0x0000000510057210 */ /* 0x000fe20007ffe0ff */
[----:B------:R-:W-:Y:S01]  /*1660*/  IMAD.X R98, RZ, RZ, R98, P3 ;  /* 0x000000ffff627224 */ /* 0x000fe200018e0662 */
[----:B------:R-:W-:Y:S01]  /*1670*/  @P0 LEA.HI.X R9, R4, c[0x0][0x224], R3, 0x1, P1 ;  /* 0x0000890004090a11 */ /* 0x000fe200008f0c03 */
[C---:B------:R-:W-:Y:S01]  /*1680*/  IMAD R101, R140.reuse, c[0x0][0x2b4], R101 ;  /* 0x0000ad008c657a24 */ /* 0x040fe200078e0265 */
[----:B------:R-:W-:Y:S01]  /*1690*/  MOV R136, R12 ;  /* 0x0000000c00887202 */ /* 0x000fe20000000f00 */
[----:B------:R-:W-:Y:S01]  /*16a0*/  IMAD.WIDE.U32 R140, R140, c[0x0][0x2b0], RZ ;  /* 0x0000ac008c8c7a25 */ /* 0x000fe200078e00ff */
[----:B------:R-:W-:Y:S01]  /*16b0*/  SHF.R.S32.HI R3, RZ, 0x1f, R5 ;  /* 0x0000001fff037819 */ /* 0x000fe20000011405 */
[----:B------:R1:W-:Y:S01]  /*16c0*/  @P0 LDGSTS.E.BYPASS.LTC128B.128 [R89+0xa100], [R8.64], !P6 ;  /* 0x0a10000008590fae */ /* 0x0003e2000f101d52 */
[----:B------:R-:W-:Y:S01]  /*16d0*/  SHF.R.S32.HI R12, RZ, 0x1f, R88 ;  /* 0x0000001fff0c7819 */ /* 0x000fe20000011458 */
[----:B------:R-:W-:Y:S01]  /*16e0*/  IMAD.WIDE.U32 R136, R74, c[0x0][0x290], R136 ;  /* 0x0000a4004a887a25 */ /* 0x000fe200078e0088 */
[----:B------:R-:W-:Y:S01]  /*16f0*/  SHF.R.S32.HI R13, RZ, 0x1f, R85 ;  /* 0x0000001fff0d7819 */ /* 0x000fe20000011455 */
[----:B------:R1:W-:Y:S01]  /*1700*/  @P0 LDGSTS.E.BYPASS.LTC128B.128 [R89+0xd100], [R8.64+0x80], !P5 ;  /* 0x0d10008008590fae */ /* 0x0003e2000e901d52 */
[-C--:B------:R-:W-:Y:S01]  /*1710*/  LEA.HI R4, R3, R5.reuse, RZ, 0x6 ;  /* 0x0000000503047211 */ /* 0x080fe200078f30ff */
[----:B------:R-:W-:Y:S01]  /*1720*/  IMAD.IADD R105, R105, 0x1, R137 ;  /* 0x0000000169697824 */ /* 0x000fe200078e0289 */
[----:B------:R-:W-:Y:S01]  /*1730*/  LEA.HI R12, R12, R88, RZ, 0x3 ;  /* 0x000000580c0c7211 */ /* 0x000fe200078f18ff */
[----:B------:R-:W0:Y:S01]  /*1740*/  LDGDEPBAR ;  /* 0x00000000000079af */ /* 0x000e220000000000 */
[----:B------:R-:W-:-:S02]  /*1750*/  LEA.HI R3, R3, R5, RZ, 0x3 ;  /* 0x0000000503037211 */ /* 0x000fc400078f18ff */
[----:B------:R-:W-:Y:S01]  /*1760*/  LEA.HI R13, R13, R85, RZ, 0x3 ;  /* 0x000000550d0d7211 */ /* 0x000fe200078f18ff */
[----:B------:R-:W-:Y:S01]  /*1770*/  IMAD.SHL.U32 R12, R12, 0x40, RZ ;  /* 0x000000400c0c7824 */ /* 0x000fe200078e00ff */
[----:B------:R-:W-:Y:S02]  /*1780*/  SHF.R.S32.HI R4, RZ, 0x6, R4 ;  /* 0x00000006ff047819 */ /* 0x000fe40000011404 */
[----:B------:R-:W-:Y:S01]  /*1790*/  LOP3.LUT R114, R91, 0x38, R3, 0xf8, !PT ;  /* 0x000000385b727812 */ /* 0x000fe200078ef803 */
[----:B------:R-:W-:Y:S01]  /*17a0*/  IMAD.SHL.U32 R13, R13, 0x40, RZ ;  /* 0x000000400d0d7824 */ /* 0x000fe200078e00ff */
[----:B------:R-:W-:Y:S01]  /*17b0*/  LOP3.LUT R12, R12, 0xfffffe00, RZ, 0xc0, !PT ;  /* 0xfffffe000c0c7812 */ /* 0x000fe200078ec0ff */
[----:B------:R-:W-:Y:S01]  /*17c0*/  IMAD R5, R4, 0x1800, R7 ;  /* 0x0000180004057824 */ /* 0x000fe200078e0207 */
[----:B------:R-:W-:Y:S02]  /*17d0*/  LOP3.LUT R114, R114, R90, RZ, 0x3c, !PT ;  /* 0x0000005a72727212 */ /* 0x000fe400078e3cff */
[----:B------:R-:W-:-:S02]  /*17e0*/  LOP3.LUT R13, R13, 0xfffffe00, RZ, 0xc0, !PT ;  /* 0xfffffe000d0d7812 */ /* 0x000fc400078ec0ff */
[--C-:B------:R-:W-:Y:S01]  /*17f0*/  LOP3.LUT R113, R87, 0x38, R3.reuse, 0xf8, !PT ;  /* 0x0000003857717812 */ /* 0x100fe200078ef803 */
[----:B------:R-:W-:Y:S01]  /*1800*/  IMAD.IADD R114, R5, 0x1, R114 ;  /* 0x0000000105727824 */ /* 0x000fe200078e0272 */
[----:B------:R-:W-:Y:S01]  /*1810*/  LOP3.LUT R112, R84, 0x38, R3, 0xf8, !PT ;  /* 0x0000003854707812 */ /* 0x000fe200078ef803 */
[C---:B------:R-:W-:Y:S01]  /*1820*/  IMAD R5, R4.reuse, 0x1800, R12 ;  /* 0x0000180004057824 */ /* 0x040fe200078e020c */
[----:B------:R-:W-:Y:S01]  /*1830*/  LOP3.LUT R113, R113, R86, RZ, 0x3c, !PT ;  /* 0x0000005671717212 */ /* 0x000fe200078e3cff */
[----:B------:R-:W-:Y:S01]  /*1840*/  IMAD R4, R4, 0x1800, R13 ;  /* 0x0000180004047824 */ /* 0x000fe200078e020d */
[----:B------:R-:W-:Y:S02]  /*1850*/  LOP3.LUT R112, R112, R97, RZ, 0x3c, !PT ;  /* 0x0000006170707212 */ /* 0x000fe400078e3cff */
[----:B------:R-:W-:Y:S02]  /*1860*/  IADD3 R113, R5, R113, RZ ;  /* 0x0000007105717210 */ /* 0x000fe40007ffe0ff */
[----:B------:R-:W-:Y:S01]  /*1870*/  LOP3.LUT R115, R3, 0xfffffff8, RZ, 0xc0, !PT ;  /* 0xfffffff803737812 */ /* 0x000fe200078ec0ff */
[----:B------:R-:W-:Y:S01]  /*1880*/  IMAD.IADD R112, R4, 0x1, R112 ;  /* 0x0000000104707824 */ /* 0x000fe200078e0270 */
[----:B------:R-:W-:Y:S01]  /*1890*/  ISETP.GE.AND P5, PT, R16, c[0x0][0x1d4], PT ;  /* 0x0000750010007a0c */ /* 0x000fe20003fa6270 */
[----:B------:R-:W-:Y:S01]  /*18a0*/  IMAD.SHL.U32 R113, R113, 0x2, RZ ;  /* 0x0000000271717824 */ /* 0x000fe200078e00ff */
[----:B------:R-:W-:Y:S01]  /*18b0*/  IADD3 R101, R141, R101, RZ ;  /* 0x000000658d657210 */ /* 0x000fe20007ffe0ff */
[----:B------:R-:W-:Y:S01]  /*18c0*/  IMAD.SHL.U32 R112, R112, 0x2, RZ ;  /* 0x0000000270707824 */ /* 0x000fe200078e00ff */
[----:B------:R-:W-:-:S02]  /*18d0*/  SHF.R.S32.HI R55, RZ, 0x3, R3 ;  /* 0x00000003ff377819 */ /* 0x000fc40000011403 */
[----:B------:R-:W-:Y:S02]  /*18e0*/  SHF.R.S32.HI R111, RZ, 0x1f, R115 ;  /* 0x0000001fff6f7819 */ /* 0x000fe40000011473 */
[----:B------:R-:W-:Y:S01]  /*18f0*/  SHF.L.U32 R114, R114, 0x1, RZ ;  /* 0x0000000172727819 */ /* 0x000fe200000006ff */
[----:B------:R-:W-:Y:S01]  /*1900*/  BAR.SYNC.DEFER_BLOCKING 0x0 ;  /* 0x0000000000007b1d */ /* 0x000fe20000010000 */
[----:B------:R-:W-:Y:S02]  /*1910*/  ISETP.NE.AND P1, PT, R110, 0x1, PT ;  /* 0x000000016e00780c */ /* 0x000fe40003f25270 */
[----:B-1----:R-:W-:-:S03]  /*1920*/  ISETP.GE.AND P0, PT, R104, 0x1, PT ;  /* 0x000000016800780c */ /* 0x002fc60003f06270 */
.L_x_354:
[----:B------:R-:W-:Y:S01]  /*1930*/  IMAD R3, R39, 0x60, R0 ;  /* 0x0000006027037824 */ /* 0x000fe200078e0200 */
[----:B------:R-:W-:Y:S01]  /*1940*/  ISETP.NE.AND P1, PT, R110, 0x1, PT ;  /* 0x000000016e00780c */ /* 0x000fe20003f25270 */
[----:B------:R-:W-:Y:S01]  /*1950*/  IMAD.MOV.U32 R121, RZ, RZ, RZ ;  /* 0x000000ffff797224 */ /* 0x000fe200078e00ff */
[----:B------:R-:W-:Y:S04]  /*1960*/  DEPBAR.LE SB0, 0x0 ;  /* 0x000080000000791a */ /* 0x000fe80000000000 */
[----:B------:R-:W-:Y:S01]  /*1970*/  IMAD.IADD R120, R82, 0x1, R3 ;  /* 0x0000000152787824 */ /* 0x000fe200078e0203 */
[----:B------:R-:W-:Y:S01]  /*1980*/  ISETP.GE.AND P0, PT, R3, R2, PT ;  /* 0x000000020300720c */ /* 0x000fe20003f06270 */
[----:B------:R-:W-:Y:S01]  /*1990*/  BSSY B2, `(.L_x_320) ;  /* 0x00003fd000027945 */ /* 0x000fe20003800000 */
[----:B------:R-:W-:Y:S01]  /*19a0*/  ISETP.GE.AND P3, PT, R104, 0x1, PT ;  /* 0x000000016800780c */ /* 0x000fe20003f66270 */
[----:B------:R-:W-:Y:S01]  /*19b0*/  IMAD.MOV.U32 R3, RZ, RZ, R120 ;  /* 0x000000ffff037224 */ /* 0x000fe200078e0078 */
[----:B------:R-:W-:Y:S02]  /*19c0*/  ISETP.GT.OR P0, PT, R0, 0x5f, P0 ;  /* 0x0000005f0000780c */ /* 0x000fe40000704670 */
[----:B-1----:R-:W-:Y:S05]  /*19d0*/  @P1 IMAD.HI.U32 R4, R120, c[0x0][0x2bc], RZ ;  /* 0x0000af0078041a27 */ /* 0x002fea00078e00ff */
[----:B------:R-:W-:Y:S06]  /*19e0*/  @P1 SHF.R.U32.HI R3, RZ, c[0x0][0x2c0], R4 ;  /* 0x0000b000ff031a19 */ /* 0x000fec0000011604 */
[C---:B------:R-:W-:Y:S04]  /*19f0*/  @!P0 IADD3 R5, P1, R3.reuse, R140, RZ ;  /* 0x0000008c03058210 */ /* 0x040fe80007f3e0ff */
[----:B------:R-:W-:Y:S01]  /*1a00*/  @!P0 LEA.HI.X.SX32 R4, R3, R101, 0x1, P1 ;  /* 0x0000006503048211 */ /* 0x000fe200008f0eff */
[----:B------:R-:W-:Y:S01]  /*1a10*/  IMAD.MOV R3, RZ, RZ, -R3 ;  /* 0x000000ffff037224 */ /* 0x000fe200078e0a03 */
[----:B------:R-:W-:Y:S03]  /*1a20*/  @!P0 LEA R8, P1, R5, c[0x0][0x2a0], 0x2 ;  /* 0x0000a80005088a11 */ /* 0x000fe600078210ff */
[----:B------:R-:W-:Y:S01]  /*1a30*/  IMAD R120, R3, c[0x0][0x2b8], R120 ;  /* 0x0000ae0003787a24 */ /* 0x000fe200078e0278 */
[----:B------:R-:W-:Y:S03]  /*1a40*/  @!P0 LEA.HI.X R9, R5, c[0x0][0x2a4], R4, 0x2, P1 ;  /* 0x0000a90005098a11 */ /* 0x000fe600008f1404 */
[C---:B------:R-:W-:Y:S01]  /*1a50*/  IMAD.WIDE.U32 R4, R120.reuse, c[0x0][0x1e0], RZ ;  /* 0x0000780078047a25 */ /* 0x040fe200078e00ff */
[----:B------:R-:W-:Y:S01]  /*1a60*/  SHF.R.S32.HI R119, RZ, 0x1f, R120 ;  /* 0x0000001fff777819 */ /* 0x000fe20000011478 */
[----:B------:R-:W2:Y:S04]  /*1a70*/  @!P0 LDG.E R121, [R8.64] ;  /* 0x0000001208798981 */ /* 0x000ea8000c1e1900 */
[----:B------:R-:W-:Y:S01]  /*1a80*/  IMAD R3, R119, c[0x0][0x1e0], RZ ;  /* 0x0000780077037a24 */ /* 0x000fe200078e02ff */
[----:B------:R-:W-:Y:S03]  /*1a90*/  BAR.SYNC.DEFER_BLOCKING 0x0 ;  /* 0x0000000000007b1d */ /* 0x000fe60000010000 */
[----:B------:R-:W-:Y:S04]  /*1aa0*/  IMAD R3, R120, c[0x0][0x1e4], R3 ;  /* 0x0000790078037a24 */ /* 0x000fe800078e0203 */
[----:B------:R-:W-:Y:S01]  /*1ab0*/  IMAD.IADD R5, R5, 0x1, R3 ;  /* 0x0000000105057824 */ /* 0x000fe200078e0203 */
[----:B--2---:R-:W-:Y:S03]  /*1ac0*/  SHF.R.S32.HI R118, RZ, 0x1f, R121 ;  /* 0x0000001fff767819 */ /* 0x004fe60000011479 */
[C---:B------:R-:W-:Y:S04]  /*1ad0*/  IMAD.WIDE.U32 R4, R121.reuse, c[0x0][0x1f0], R4 ;  /* 0x00007c0079047a25 */ /* 0x040fe800078e0004 */
[----:B------:R-:W-:Y:S01]  /*1ae0*/  IMAD R146, R118, c[0x0][0x1f0], RZ ;  /* 0x00007c0076927a24 */ /* 0x000fe200078e02ff */
[----:B------:R-:W-:Y:S03]  /*1af0*/  IADD3 R3, P0, R132, R4, RZ ;  /* 0x0000000484037210 */ /* 0x000fe60007f1e0ff */
[----:B------:R-:W-:Y:S05]  /*1b00*/  IMAD R146, R121, c[0x0][0x1f4], R146 ;  /* 0x00007d0079927a24 */ /* 0x000fea00078e0292 */
[----:B------:R-:W-:Y:S02]  /*1b10*/  IADD3.X R146, R100, R5, R146, P0, !PT ;  /* 0x0000000564927210 */ /* 0x000fe400007fe492 */
[C---:B------:R-:W-:Y:S04]  /*1b20*/  LEA R147, P0, R3.reuse, c[0x0][0x1c8], 0x1 ;  /* 0x0000720003937a11 */ /* 0x040fe800078008ff */
[----:B------:R-:W-:Y:S01]  /*1b30*/  LEA.HI.X R146, R3, c[0x0][0x1cc], R146, 0x1, P0 ;  /* 0x0000730003927a11 */ /* 0x000fe200000f0c92 */
[----:B---3--:R-:W-:-:S05]  /*1b40*/  @!P3 BRA `(.L_x_321) ;  /* 0x00003af00000b947 */ /* 0x008fca0003800000 */
[C---:B------:R-:W-:Y:S01]  /*1b50*/  IMAD R38, R39.reuse, UR5, RZ ;  /* 0x0000000527267c24 */ /* 0x040fe2000f8e02ff */
[----:B------:R-:W-:Y:S01]  /*1b60*/  ISETP.NE.AND P0, PT, RZ, UR4, PT ;  /* 0x00000004ff007c0c */ /* 0x000fe2000bf05270 */
[C---:B------:R-:W-:Y:S01]  /*1b70*/  IMAD R9, R39.reuse, UR6, RZ ;  /* 0x0000000627097c24 */ /* 0x040fe2000f8e02ff */
[----:B------:R-:W-:Y:S01]  /*1b80*/  SHF.R.S32.HI R4, RZ, 0x1f, R39 ;  /* 0x0000001fff047819 */ /* 0x000fe20000011427 */
[C---:B------:R-:W-:Y:S02]  /*1b90*/  IMAD R3, R39.reuse, -0x60, R2 ;  /* 0xffffffa027037824 */ /* 0x040fe400078e0202 */
[----:B------:R-:W-:Y:S03]  /*1ba0*/  IMAD.WIDE.U32 R64, R39, UR20, RZ ;  /* 0x0000001427407c25 */ /* 0x000fe6000f8e00ff */
[----:B------:R-:W-:Y:S01]  /*1bb0*/  IMNMX R148, R3, 0x60, PT ;  /* 0x0000006003947817 */ /* 0x000fe20003800200 */
[C---:B------:R-:W-:Y:S02]  /*1bc0*/  IMAD R38, R4.reuse, UR20, R38 ;  /* 0x0000001404267c24 */ /* 0x040fe4000f8e0226 */
[----:B------:R-:W-:Y:S02]  /*1bd0*/  IMAD R9, R4, UR10, R9 ;  /* 0x0000000a04097c24 */ /* 0x000fe4000f8e0209 */
[----:B------:R-:W-:Y:S01]  /*1be0*/  IMAD.WIDE.U32 R44, R39, UR10, RZ ;  /* 0x0000000a272c7c25 */ /* 0x000fe2000f8e00ff */
        /* <DEDUP_REMOVED lines=31> */
.L_x_324:
[----:B------:R-:W-:Y:S05]  /*1de0*/  BSYNC B0 ;  /* 0x0000000000007941 */ /* 0x000fea0003800000 */
.L_x_323:
        /* <DEDUP_REMOVED lines=20> */
[----:B------:R-:W-:Y:S01]  /*1f30*/  IADD3 R4, P1, P0, R144, UR15, R64 ;  /* 0x0000000f90047c10 */ /* 0x000fe2000f83e040 */
[----:B------:R-:W-:Y:S01]  /*1f40*/  CS2R R32, SRZ ;  /* 0x0000000000207805 */ /* 0x000fe2000001ff00 */
[----:B------:R-:W-:Y:S01]  /*1f50*/  CS2R R56, SRZ ;  /* 0x0000000000387805 */ /* 0x000fe2000001ff00 */
[----:B------:R-:W-:Y:S01]  /*1f60*/  CS2R R28, SRZ ;  /* 0x00000000001c7805 */ /* 0x000fe2000001ff00 */
[----:B------:R-:W-:Y:S01]  /*1f70*/  IADD3.X R3, R109, UR14, R38, P1, P0 ;  /* 0x0000000e6d037c10 */ /* 0x000fe20008fe0426 */
[----:B------:R-:W-:Y:S01]  /*1f80*/  CS2R R52, SRZ ;  /* 0x0000000000347805 */ /* 0x000fe2000001ff00 */
[----:B------:R-:W-:Y:S04]  /*1f90*/  IADD3 R8, P1, P0, R142, UR16, R44 ;  /* 0x000000108e087c10 */ /* 0x000fe8000f83e02c */
[----:B------:R-:W-:Y:S02]  /*1fa0*/  IADD3.X R6, R108, UR9, R9, P1, P0 ;  /* 0x000000096c067c10 */ /* 0x000fe40008fe0409 */
        /* <DEDUP_REMOVED lines=12> */
.L_x_326:
[----:B------:R-:W-:Y:S05]  /*2070*/  BSYNC B0 ;  /* 0x0000000000007941 */ /* 0x000fea0003800000 */
.L_x_325:
[----:B------:R-:W-:Y:S01]  /*2080*/  ISETP.GE.AND P3, PT, R85, R148, PT ;  /* 0x000000945500720c */ /* 0x000fe20003f66270 */
[----:B-----5:R-:W-:Y:S01]  /*2090*/  IMAD.MOV.U32 R8, RZ, RZ, R28 ;  /* 0x000000ffff087224 */ /* 0x020fe200078e001c */
[----:B------:R-:W-:Y:S01]  /*20a0*/  MOV R4, R32 ;  /* 0x0000002000047202 */ /* 0x000fe20000000f00 */
[----:B------:R-:W-:Y:S01]  /*20b0*/  IMAD.MOV.U32 R6, RZ, RZ, R29 ;  /* 0x000000ffff067224 */ /* 0x000fe200078e001d */
[----:B------:R-:W-:Y:S01]  /*20c0*/  BSSY B0, `(.L_x_327) ;  /* 0x0000021000007945 */ /* 0x000fe20003800000 */
[----:B------:R-:W-:Y:S01]  /*20d0*/  IMAD.MOV.U32 R3, RZ, RZ, R33 ;  /* 0x000000ffff037224 */ /* 0x000fe200078e0021 */
[----:B------:R-:W-:Y:S01]  /*20e0*/  CS2R R24, SRZ ;  /* 0x0000000000187805 */ /* 0x000fe2000001ff00 */
[----:B------:R-:W-:Y:S01]  /*20f0*/  CS2R R26, SRZ ;  /* 0x00000000001a7805 */ /* 0x000fe2000001ff00 */
[----:B-1----:R-:W-:Y:S01]  /*2100*/  PRMT R10, R6, 0x5410, R8 ;  /* 0x00005410060a7816 */ /* 0x002fe20000000008 */
[----:B------:R-:W-:Y:S01]  /*2110*/  IMAD.MOV.U32 R8, RZ, RZ, R52 ;  /* 0x000000ffff087224 */ /* 0x000fe200078e0034 */
[----:B------:R-:W-:Y:S01]  /*2120*/  PRMT R11, R3, 0x5410, R4 ;  /* 0x00005410030b7816 */ /* 0x000fe20000000004 */
[----:B------:R-:W-:Y:S01]  /*2130*/  IMAD.MOV.U32 R4, RZ, RZ, R56 ;  /* 0x000000ffff047224 */ /* 0x000fe200078e0038 */
[----:B------:R-:W-:Y:S01]  /*2140*/  MOV R6, R53 ;  /* 0x0000003500067202 */ /* 0x000fe20000000f00 */
[----:B------:R-:W-:Y:S01]  /*2150*/  CS2R R46, SRZ ;  /* 0x00000000002e7805 */ /* 0x000fe2000001ff00 */
[----:B------:R-:W-:Y:S01]  /*2160*/  MOV R3, R57 ;  /* 0x0000003900037202 */ /* 0x000fe20000000f00 */
[----:B------:R-:W-:Y:S01]  /*2170*/  CS2R R48, SRZ ;  /* 0x0000000000307805 */ /* 0x000fe2000001ff00 */
[----:B------:R-:W-:Y:S02]  /*2180*/  PRMT R50, R6, 0x5410, R8 ;  /* 0x0000541006327816 */ /* 0x000fe40000000008 */
[----:B------:R-:W-:Y:S01]  /*2190*/  PRMT R51, R3, 0x5410, R4 ;  /* 0x0000541003337816 */ /* 0x000fe20000000004 */
[----:B------:R-:W-:-:S05]  /*21a0*/  @P3 BRA `(.L_x_328) ;  /* 0x0000012000003947 */ /* 0x000fca0003800000 */
[----:B------:R-:W-:Y:S01]  /*21b0*/  IADD3 R64, P1, P0, R144, UR13, R64 ;  /* 0x0000000d90407c10 */ /* 0x000fe2000f83e040 */
[----:B------:R-:W-:Y:S01]  /*21c0*/  CS2R R24, SRZ ;  /* 0x0000000000187805 */ /* 0x000fe2000001ff00 */
[----:B------:R-:W-:Y:S02]  /*21d0*/  CS2R R46, SRZ ;  /* 0x00000000002e7805 */ /* 0x000fe4000001ff00 */
[----:B------:R-:W-:Y:S02]  /*21e0*/  IADD3.X R38, R109, UR12, R38, P1, P0 ;  /* 0x0000000c6d267c10 */ /* 0x000fe40008fe0426 */
        /* <DEDUP_REMOVED lines=14> */
.L_x_328:
[----:B------:R-:W-:Y:S05]  /*22d0*/  BSYNC B0 ;  /* 0x0000000000007941 */ /* 0x000fea0003800000 */
.L_x_327:
        /* <DEDUP_REMOVED lines=28> */
[----:B------:R-:W-:Y:S01]  /*24a0*/  @!P0 IMAD.U32 R34, R38, 0x10000, RZ ;  /* 0x0001000026228824 */ /* 0x000fe200078e00ff */
[----:B------:R-:W-:Y:S02]  /*24b0*/  @!P0 PRMT R5, R5, 0x5410, R4 ;  /* 0x0000541005058816 */ /* 0x000fe40000000004 */
[----:B------:R-:W-:Y:S02]  /*24c0*/  @!P0 PRMT R42, R42, 0x5410, R6 ;  /* 0x000054102a2a8816 */ /* 0x000fe40000000006 */
        /* <DEDUP_REMOVED lines=10> */
[C---:B------:R-:W-:Y:S02]  /*2570*/  @!P0 FMUL.FTZ R63, R3.reuse, R34 ;  /* 0x00000022033f8220 */ /* 0x040fe40000410000 */
[C---:B------:R-:W-:Y:S02]  /*2580*/  @!P0 FMUL.FTZ R64, R6.reuse, R38 ;  /* 0x0000002606408220 */ /* 0x040fe40000410000 */
        /* <DEDUP_REMOVED lines=12> */
[----:B------:R-:W-:Y:S01]  /*2650*/  @!P0 FMUL.FTZ R65, R5, R35 ;  /* 0x0000002305418220 */ /* 0x000fe20000410000 */
[----:B------:R-:W-:Y:S01]  /*2660*/  @!P0 F2FP.BF16.PACK_AB R3, R3, R63 ;  /* 0x0000003f0303823e */ /* 0x000fe200000010ff */
        /* <DEDUP_REMOVED lines=15> */
.L_x_332:
[----:B------:R-:W-:Y:S05]  /*2760*/  BSYNC B0 ;  /* 0x0000000000007941 */ /* 0x000fea0003800000 */
.L_x_331:
        /* <DEDUP_REMOVED lines=26> */
[C---:B------:R-:W-:Y:S01]  /*2910*/  @!P0 FMUL.FTZ R41, R3.reuse, R31 ;  /* 0x0000001f03298220 */ /* 0x040fe20000410000 */
        /* <DEDUP_REMOVED lines=30> */
.L_x_330:
[----:B------:R-:W-:Y:S05]  /*2b00*/  BSYNC B1 ;  /* 0x0000000000017941 */ /* 0x000fea0003800000 */
.L_x_329:
        /* <DEDUP_REMOVED lines=60> */
.L_x_336:
[----:B------:R-:W-:Y:S05]  /*2ed0*/  BSYNC B0 ;  /* 0x0000000000007941 */ /* 0x000fea0003800000 */
.L_x_335:
        /* <DEDUP_REMOVED lines=57> */
.L_x_334:
[----:B------:R-:W-:Y:S05]  /*3270*/  BSYNC B1 ;  /* 0x0000000000017941 */ /* 0x000fea0003800000 */
.L_x_333:
        /* <DEDUP_REMOVED lines=59> */
.L_x_339:
[----:B------:R-:W-:Y:S05]  /*3630*/  BSYNC B0 ;  /* 0x0000000000007941 */ /* 0x000fea0003800000 */
.L_x_338:
[----:B------:R-:W-:Y:S11]  /*3640*/  ISETP.GE.AND P0, PT, R92, c[0x0][0x1d4], PT ;  /* 0x000075005c007a0c */ /* 0x000ff60003f06270 */
[----:B------:R-:W-:Y:S02]  /*3650*/  @!UPT UIADD3 URZ, URZ, URZ, URZ ;  /* 0x0000003f3f3ff290 */ /* 0x000fe4000fffe03f */
[----:B------:R-:W-:-:S05]  /*3660*/  @P0 BRA `(.L_x_337) ;  /* 0x000022f000000947 */ /* 0x000fca0003800000 */
[C---:B----4-:R-:W-:Y:S01]  /*3670*/  LEA R30, P0, R103.reuse, R147, 0x1 ;  /* 0x00000093671e7211 */ /* 0x050fe200078008ff */
[----:B-1----:R-:W1:Y:S03]  /*3680*/  LDS.128 R20, [R89+0xd100] ;  /* 0x00d1000059147984 */ /* 0x002e660000000c00 */
[----:B--2---:R-:W-:Y:S02]  /*3690*/  LEA.HI.X R31, R103, R146, R102, 0x1, P0 ;  /* 0x00000092671f7211 */ /* 0x004fe400000f0c66 */
        /* <DEDUP_REMOVED lines=52> */
.L_x_322:
[-C--:B------:R-:W-:Y:S01]  /*39e0*/  ISETP.GE.AND P1, PT, R88, R148.reuse, PT ;  /* 0x000000945800720c */ /* 0x080fe20003f26270 */
[----:B------:R-:W-:Y:S01]  /*39f0*/  CS2R R30, SRZ ;  /* 0x00000000001e7805 */ /* 0x000fe2000001ff00 */
[----:B------:R-:W-:Y:S01]  /*3a00*/  IADD3 R70, -R54, c[0x0][0x1d4], RZ ;  /* 0x0000750036467a10 */ /* 0x000fe20007ffe1ff */
        /* <DEDUP_REMOVED lines=8> */
[----:B------:R1:W2:Y:S01]  /*3a90*/  SHFL.IDX PT, R159, R146, RZ, 0x181f ;  /* 0x00181fff929f7589 */ /* 0x0002a200000e0000 */
[----:B------:R-:W-:Y:S05]  /*3aa0*/  BSSY B0, `(.L_x_340) ;  /* 0x00000c2000007945 */ /* 0x000fea0003800000 */
[----:B------:R-:W-:Y:S01]  /*3ab0*/  @!P1 IADD3 R4, P3, P0, R138, UR15, R64 ;  /* 0x0000000f8a049c10 */ /* 0x000fe2000f87e040 */
[----:B------:R1:W3:Y:S03]  /*3ac0*/  SHFL.IDX PT, R158, R147, RZ, 0x181f ;  /* 0x00181fff939e7589 */ /* 0x0002e600000e0000 */
[----:B------:R-:W-:Y:S02]  /*3ad0*/  @!P1 IADD3.X R3, R106, UR14, R38, P3, P0 ;  /* 0x0000000e6a039c10 */ /* 0x000fe40009fe0426 */
[----:B------:R-:W-:Y:S04]  /*3ae0*/  @!P1 IADD3 R6, P3, P0, R136, UR16, R44 ;  /* 0x0000001088069c10 */ /* 0x000fe8000f87e02c */
[--C-:B------:R-:W-:Y:S02]  /*3af0*/  @!P1 IADD3.X R5, R105, UR9, R9.reuse, P3, P0 ;  /* 0x0000000969059c10 */ /* 0x100fe40009fe0409 */
[-C--:B------:R-:W-:Y:S04]  /*3b00*/  ISETP.GE.AND P0, PT, R85, R148.reuse, PT ;  /* 0x000000945500720c */ /* 0x080fe80003f06270 */
[----:B------:R-:W-:Y:S11]  /*3b10*/  ISETP.GE.OR P0, PT, R16, c[0x0][0x27c], P0 ;  /* 0x00009f0010007a0c */ /* 0x000ff60000706670 */
[----:B------:R-:W-:Y:S02]  /*3b20*/  @!UPT UIADD3 URZ, URZ, URZ, URZ ;  /* 0x0000003f3f3ff290 */ /* 0x000fe4000fffe03f */
[----:B------:R-:W-:Y:S04]  /*3b30*/  @!P0 IADD3 R10, P4, P3, R138, UR13, R64 ;  /* 0x0000000d8a0a8c10 */ /* 0x000fe8000fb9e040 */
[----:B------:R-:W-:Y:S02]  /*3b40*/  @!P0 IADD3.X R8, R106, UR12, R38, P4, P3 ;  /* 0x0000000c6a088c10 */ /* 0x000fe4000a7e6426 */
[----:B------:R-:W-:Y:S04]  /*3b50*/  @!P0 IADD3 R20, P4, P3, R136, UR8, R44 ;  /* 0x0000000888148c10 */ /* 0x000fe8000fb9e02c */
[----:B------:R-:W-:Y:S02]  /*3b60*/  @!P0 IADD3.X R11, R105, UR7, R9, P4, P3 ;  /* 0x00000007690b8c10 */ /* 0x000fe4000a7e6409 */
        /* <DEDUP_REMOVED lines=10> */
[----:B------:R-:W-:Y:S03]  /*3c10*/  CS2R R20, SRZ ;  /* 0x0000000000147805 */ /* 0x000fe6000001ff00 */
[----:B------:R1:W3:Y:S01]  /*3c20*/  @!P0 LDG.E.128 R56, [R10.64] ;  /* 0x000000120a388981 */ /* 0x0002e2000c1e1d00 */
[----:B----4-:R-:W-:Y:S06]  /*3c30*/  CS2R R22, SRZ ;  /* 0x0000000000167805 */ /* 0x010fec000001ff00 */
[----:B------:R4:W3:Y:S01]  /*3c40*/  @!P0 LDG.E.128 R20, [R4.64] ;  /* 0x0000001204148981 */ /* 0x0008e2000c1e1d00 */
[----:B------:R-:W-:Y:S04]  /*3c50*/  ISETP.GE.AND P0, PT, R15, R148, PT ;  /* 0x000000940f00720c */ /* 0x000fe80003f06270 */
[----:B------:R-:W-:Y:S01]  /*3c60*/  ISETP.GE.OR P0, PT, R16, c[0x0][0x27c], P0 ;  /* 0x00009f0010007a0c */ /* 0x000fe20000706670 */
[----:B-1----:R-:W-:Y:S11]  /*3c70*/  CS2R R10, SRZ ;  /* 0x00000000000a7805 */ /* 0x002ff6000001ff00 */
[----:B------:R-:W-:Y:S01]  /*3c80*/  @!UPT UIADD3 URZ, URZ, URZ, URZ ;  /* 0x0000003f3f3ff290 */ /* 0x000fe2000fffe03f */
[----:B------:R-:W-:Y:S05]  /*3c90*/  @!P0 IADD3 R64, P1, R138, R64, RZ ;  /* 0x000000408a408210 */ /* 0x000fea0007f3e0ff */
[----:B------:R-:W-:Y:S01]  /*3ca0*/  @!P0 IMAD.X R38, R106, 0x1, R38, P1 ;  /* 0x000000016a268824 */ /* 0x000fe200008e0626 */
[C---:B----4-:R-:W-:Y:S04]  /*3cb0*/  @!P0 LEA R4, P1, R64.reuse, c[0x0][0x270], 0x1 ;  /* 0x00009c0040048a11 */ /* 0x050fe800078208ff */
[----:B------:R-:W-:Y:S02]  /*3cc0*/  @!P0 LEA.HI.X R5, R64, c[0x0][0x274], R38, 0x1, P1 ;  /* 0x00009d0040058a11 */ /* 0x000fe400008f0c26 */
[----:B------:R-:W-:Y:S05]  /*3cd0*/  @!P0 IADD3 R44, P1, R136, R44, RZ ;  /* 0x0000002c882c8210 */ /* 0x000fea0007f3e0ff */
[----:B------:R-:W-:Y:S01]  /*3ce0*/  @!P0 IMAD.X R9, R105, 0x1, R9, P1 ;  /* 0x0000000169098824 */ /* 0x000fe200008e0609 */
[C---:B------:R-:W-:Y:S04]  /*3cf0*/  @!P0 LEA R24, P1, R44.reuse, c[0x0][0x288], 0x1 ;  /* 0x0000a2002c188a11 */ /* 0x040fe800078208ff */
[----:B------:R-:W-:Y:S02]  /*3d00*/  @!P0 LEA.HI.X R25, R44, c[0x0][0x28c], R9, 0x1, P1 ;  /* 0x0000a3002c198a11 */ /* 0x000fe400008f0c09 */
[----:B------:R-:W-:Y:S01]  /*3d10*/  CS2R R8, SRZ ;  /* 0x0000000000087805 */ /* 0x000fe2000001ff00 */
[----:B------:R-:W-:Y:S02]  /*3d20*/  ISETP.GE.AND P1, PT, R16, c[0x0][0x27c], PT ;  /* 0x00009f0010007a0c */ /* 0x000fe40003f26270 */
[----:B------:R1:W5:Y:S07]  /*3d30*/  @!P0 LDG.E.128 R40, [R24.64] ;  /* 0x0000001218288981 */ /* 0x00036e000c1e1d00 */
[----:B------:R4:W5:Y:S01]  /*3d40*/  @!P0 LDG.E.128 R8, [R4.64] ;  /* 0x0000001204088981 */ /* 0x000962000c1e1d00 */
[----:B------:R-:W-:Y:S01]  /*3d50*/  ISETP.GE.OR P0, PT, R15, R148, P5 ;  /* 0x000000940f00720c */ /* 0x000fe20002f06670 */
[----:B--2---:R-:W-:Y:S02]  /*3d60*/  IMAD.MOV.U32 R6, RZ, RZ, R30 ;  /* 0x000000ffff067224 */ /* 0x004fe400078e001e */
[----:B----4-:R-:W-:Y:S02]  /*3d70*/  IMAD.MOV.U32 R5, RZ, RZ, R31 ;  /* 0x000000ffff057224 */ /* 0x010fe400078e001f */
[----:B------:R-:W-:Y:S02]  /*3d80*/  IMAD.MOV.U32 R4, RZ, RZ, R28 ;  /* 0x000000ffff047224 */ /* 0x000fe400078e001c */
[----:B------:R-:W-:Y:S01]  /*3d90*/  IMAD.MOV.U32 R3, RZ, RZ, R29 ;  /* 0x000000ffff037224 */ /* 0x000fe200078e001d */
[----:B------:R-:W-:Y:S01]  /*3da0*/  PRMT R35, R5, 0x5410, R6 ;  /* 0x0000541005237816 */ /* 0x000fe20000000006 */
[----:B---3--:R-:W-:Y:S02]  /*3db0*/  IMAD.MOV.U32 R6, RZ, RZ, R62 ;  /* 0x000000ffff067224 */ /* 0x008fe400078e003e */
[----:B------:R-:W-:Y:S01]  /*3dc0*/  IMAD.MOV.U32 R5, RZ, RZ, R63 ;  /* 0x000000ffff057224 */ /* 0x000fe200078e003f */
[----:B------:R-:W-:Y:S01]  /*3dd0*/  PRMT R34, R3, 0x5410, R4 ;  /* 0x0000541003227816 */ /* 0x000fe20000000004 */
[----:B------:R-:W-:Y:S02]  /*3de0*/  IMAD.MOV.U32 R4, RZ, RZ, R60 ;  /* 0x000000ffff047224 */ /* 0x000fe400078e003c */
[----:B------:R-:W-:Y:S01]  /*3df0*/  IMAD.MOV.U32 R3, RZ, RZ, R61 ;  /* 0x000000ffff037224 */ /* 0x000fe200078e003d */
[----:B------:R-:W-:Y:S04]  /*3e00*/  PRMT R71, R6, 0x5410, R5 ;  /* 0x0000541006477816 */ /* 0x000fe80000000005 */
[----:B------:R-:W-:Y:S01]  /*3e10*/  PRMT R72, R3, 0x5410, R4 ;  /* 0x0000541003487816 */ /* 0x000fe20000000004 */
[----:B------:R-:W-:Y:S02]  /*3e20*/  IMAD.MOV.U32 R6, RZ, RZ, R22 ;  /* 0x000000ffff067224 */ /* 0x000fe400078e0016 */
[----:B------:R-:W-:Y:S02]  /*3e30*/  IMAD.MOV.U32 R5, RZ, RZ, R23 ;  /* 0x000000ffff057224 */ /* 0x000fe400078e0017 */
[----:B------:R-:W-:Y:S02]  /*3e40*/  IMAD.MOV.U32 R4, RZ, RZ, R20 ;  /* 0x000000ffff047224 */ /* 0x000fe400078e0014 */
[----:B------:R-:W-:Y:S01]  /*3e50*/  IMAD.MOV.U32 R3, RZ, RZ, R21 ;  /* 0x000000ffff037224 */ /* 0x000fe200078e0015 */
[----:B------:R-:W-:Y:S01]  /*3e60*/  PRMT R33, R5, 0x5410, R6 ;  /* 0x0000541005217816 */ /* 0x000fe20000000006 */
[----:B------:R-:W-:Y:S02]  /*3e70*/  IMAD.MOV.U32 R6, RZ, RZ, R58 ;  /* 0x000000ffff067224 */ /* 0x000fe400078e003a */
[----:B------:R-:W-:Y:S01]  /*3e80*/  IMAD.MOV.U32 R5, RZ, RZ, R59 ;  /* 0x000000ffff057224 */ /* 0x000fe200078e003b */
[----:B------:R-:W-:Y:S01]  /*3e90*/  PRMT R32, R3, 0x5410, R4 ;  /* 0x0000541003207816 */ /* 0x000fe20000000004 */
[----:B------:R-:W-:Y:S02]  /*3ea0*/  IMAD.MOV.U32 R4, RZ, RZ, R56 ;  /* 0x000000ffff047224 */ /* 0x000fe400078e0038 */
[----:B------:R-:W-:Y:S01]  /*3eb0*/  IMAD.MOV.U32 R3, RZ, RZ, R57 ;  /* 0x000000ffff037224 */ /* 0x000fe200078e0039 */
[----:B------:R-:W-:Y:S04]  /*3ec0*/  PRMT R68, R6, 0x5410, R5 ;  /* 0x0000541006447816 */ /* 0x000fe80000000005 */
[----:B------:R-:W-:Y:S01]  /*3ed0*/  PRMT R69, R3, 0x5410, R4 ;  /* 0x0000541003457816 */ /* 0x000fe20000000004 */
[----:B------:R-:W-:-:S05]  /*3ee0*/  @P0 BRA `(.L_x_341) ;  /* 0x000007d000000947 */ /* 0x000fca0003800000 */
[----:B-1----:R-:W-:Y:S01]  /*3ef0*/  SEL R4, R54, R70, !P2 ;  /* 0x0000004636047207 */ /* 0x002fe20005000000 */
[----:B------:R-:W1:Y:S01]  /*3f00*/  LDS.128 R64, [R114+0x8100] ;  /* 0x0081000072407984 */ /* 0x000e620000000c00 */
[----:B-----5:R-:W-:Y:S01]  /*3f10*/  MOV R36, R40 ;  /* 0x0000002800247202 */ /* 0x020fe20000000f00 */
[----:B------:R-:W-:Y:S01]  /*3f20*/  IMAD.MOV.U32 R52, RZ, RZ, R43 ;  /* 0x000000ffff347224 */ /* 0x000fe200078e002b */
[----:B------:R-:W-:Y:S01]  /*3f30*/  SHF.R.S32.HI R3, RZ, 0x1f, R4 ;  /* 0x0000001fff037819 */ /* 0x000fe20000011404 */
[--C-:B------:R-:W-:Y:S01]  /*3f40*/  IMAD.MOV.U32 R44, RZ, RZ, R41.reuse ;  /* 0x000000ffff2c7224 */ /* 0x100fe200078e0029 */
[----:B------:R-:W-:Y:S01]  /*3f50*/  @!P1 SHF.R.U64 R40, R40, 0x10, R41 ;  /* 0x0000001028289819 */ /* 0x000fe20000001229 */
[----:B------:R-:W-:Y:S01]  /*3f60*/  IMAD.MOV.U32 R6, RZ, RZ, R11 ;  /* 0x000000ffff067224 */ /* 0x000fe200078e000b */
[----:B------:R-:W-:Y:S02]  /*3f70*/  LEA.HI R4, R3, R4, RZ, 0x4 ;  /* 0x0000000403047211 */ /* 0x000fe400078f20ff */
[----:B------:R-:W-:Y:S02]  /*3f80*/  @!P1 SHF.R.U64 R5, R8, 0x10, R9 ;  /* 0x0000001008059819 */ /* 0x000fe40000001209 */
[----:B------:R-:W-:Y:S02]  /*3f90*/  LEA.HI.SX32 R4, R4, R55, 0x1c ;  /* 0x0000003704047211 */ /* 0x000fe400078fe2ff */
[C---:B------:R-:W-:Y:S02]  /*3fa0*/  LEA R150, P0, R115.reuse, R158, 0x1 ;  /* 0x0000009e73967211 */ /* 0x040fe400078008ff */
[----:B------:R-:W-:Y:S01]  /*3fb0*/  SHF.R.S32.HI R3, RZ, 0x1f, R4 ;  /* 0x0000001fff037819 */ /* 0x000fe20000011404 */
[----:B------:R-:W-:Y:S01]  /*3fc0*/  IMAD.SHL.U32 R45, R4, 0x8, RZ ;  /* 0x00000008042d7824 */ /* 0x000fe200078e00ff */
[----:B------:R-:W-:Y:S02]  /*3fd0*/  LEA.HI.X R151, R115, R159, R111, 0x1, P0 ;  /* 0x0000009f73977211 */ /* 0x000fe400000f0c6f */
[----:B------:R-:W-:Y:S02]  /*3fe0*/  LEA.HI R3, R3, R4, RZ, 0x3 ;  /* 0x0000000403037211 */ /* 0x000fe400078f18ff */
[----:B------:R-:W-:Y:S02]  /*3ff0*/  LOP3.LUT R4, R91, 0x38, R45, 0xf8, !PT ;  /* 0x000000385b047812 */ /* 0x000fe400078ef82d */
[----:B------:R-:W-:Y:S02]  /*4000*/  SHF.R.S32.HI R3, RZ, 0x3, R3 ;  /* 0x00000003ff037819 */ /* 0x000fe40000011403 */
[----:B------:R-:W-:Y:S02]  /*4010*/  LOP3.LUT R4, R4, R90, RZ, 0x3c, !PT ;  /* 0x0000005a04047212 */ /* 0x000fe400078e3cff */
[----:B------:R-:W-:Y:S01]  /*4020*/  ISETP.GE.AND P0, PT, R45, c[0x0][0x1d4], PT ;  /* 0x000075002d007a0c */ /* 0x000fe20003f06270 */
[----:B------:R-:W-:Y:S01]  /*4030*/  IMAD R3, R3, 0x1800, R7 ;  /* 0x0000180003037824 */ /* 0x000fe200078e0207 */
[----:B------:R-:W-:Y:S02]  /*4040*/  @!P1 SHF.R.U32.HI R37, RZ, 0x10, R41 ;  /* 0x00000010ff259819 */ /* 0x000fe40000011629 */
[--C-:B------:R-:W-:Y:S01]  /*4050*/  @!P1 SHF.R.U32.HI R41, RZ, 0x10, R43.reuse ;  /* 0x00000010ff299819 */ /* 0x100fe2000001162b */
[----:B------:R-:W-:Y:S01]  /*4060*/  IMAD.IADD R3, R3, 0x1, R4 ;  /* 0x0000000103037824 */ /* 0x000fe200078e0204 */
[----:B------:R-:W-:Y:S01]  /*4070*/  @!P1 SHF.R.U64 R38, R42, 0x10, R43 ;  /* 0x000000102a269819 */ /* 0x000fe2000000122b */
[----:B------:R-:W-:Y:S01]  /*4080*/  IMAD.MOV.U32 R4, RZ, RZ, R8 ;  /* 0x000000ffff047224 */ /* 0x000fe200078e0008 */
[----:B------:R-:W-:Y:S01]  /*4090*/  @!P1 PRMT R52, R52, 0x5410, R41 ;  /* 0x0000541034349816 */ /* 0x000fe20000000029 */
[----:B------:R-:W-:Y:S01]  /*40a0*/  IMAD.SHL.U32 R24, R3, 0x2, RZ ;  /* 0x0000000203187824 */ /* 0x000fe200078e00ff */
[----:B------:R-:W-:Y:S01]  /*40b0*/  @!P1 PRMT R44, R44, 0x5410, R37 ;  /* 0x000054102c2c9816 */ /* 0x000fe20000000025 */
[----:B------:R-:W-:Y:S01]  /*40c0*/  IMAD.MOV.U32 R8, RZ, RZ, R10 ;  /* 0x000000ffff087224 */ /* 0x000fe200078e000a */
[----:B------:R-:W-:Y:S01]  /*40d0*/  @!P1 SHF.R.U64 R10, R10, 0x10, R11 ;  /* 0x000000100a0a9819 */ /* 0x000fe2000000120b */
[----:B------:R-:W-:Y:S01]  /*40e0*/  IMAD.MOV.U32 R3, RZ, RZ, R9 ;  /* 0x000000ffff037224 */ /* 0x000fe200078e0009 */
[C---:B-1----:R-:W-:Y:S01]  /*40f0*/  @!P1 LOP3.LUT R41, R64.reuse, 0xffff0000, RZ, 0xc0, !PT ;  /* 0xffff000040299812 */ /* 0x042fe200078ec0ff */
[----:B------:R-:W-:Y:S01]  /*4100*/  @!P0 IMAD.WIDE R158, R45, 0x2, R158 ;  /* 0x000000022d9e8825 */ /* 0x000fe200078e029e */
[----:B------:R-:W1:Y:S01]  /*4110*/  LDS.128 R24, [R24+0x8100] ;  /* 0x0081000018187984 */ /* 0x000e620000000c00 */
[----:B------:R-:W-:Y:S02]  /*4120*/  @!P1 SHF.L.U32 R37, R64, 0x10, RZ ;  /* 0x0000001040259819 */ /* 0x000fe400000006ff */
[C---:B------:R-:W-:Y:S01]  /*4130*/  @!P1 IMAD.U32 R47, R66.reuse, 0x10000, RZ ;  /* 0x00010000422f9824 */ /* 0x040fe200078e00ff */
[----:B------:R-:W-:Y:S01]  /*4140*/  @!P1 SHF.L.U32 R43, R65, 0x10, RZ ;  /* 0x00000010412b9819 */ /* 0x000fe200000006ff */
[----:B------:R-:W-:Y:S01]  /*4150*/  @!P1 IMAD.U32 R51, R67, 0x10000, RZ ;  /* 0x0001000043339824 */ /* 0x000fe200078e00ff */
[----:B------:R-:W-:Y:S02]  /*4160*/  @!P1 LOP3.LUT R45, R65, 0xffff0000, RZ, 0xc0, !PT ;  /* 0xffff0000412d9812 */ /* 0x000fe400078ec0ff */
[----:B------:R-:W-:Y:S02]  /*4170*/  @!P1 LOP3.LUT R49, R66, 0xffff0000, RZ, 0xc0, !PT ;  /* 0xffff000042319812 */ /* 0x000fe400078ec0ff */
[----:B------:R-:W-:Y:S02]  /*4180*/  @!P1 LOP3.LUT R53, R67, 0xffff0000, RZ, 0xc0, !PT ;  /* 0xffff000043359812 */ /* 0x000fe400078ec0ff */
[----:B------:R-:W-:Y:S02]  /*4190*/  @!P1 PRMT R8, R8, 0x5410, R10 ;  /* 0x0000541008089816 */ /* 0x000fe4000000000a */
[----:B------:R-:W-:Y:S02]  /*41a0*/  @!P1 PRMT R40, R36, 0x5410, R40 ;  /* 0x0000541024289816 */ /* 0x000fe40000000028 */
[----:B------:R-:W-:Y:S02]  /*41b0*/  @!P1 PRMT R4, R4, 0x5410, R5 ;  /* 0x0000541004049816 */ /* 0x000fe40000000005 */
[----:B------:R-:W-:Y:S01]  /*41c0*/  @!P1 SHF.R.U32.HI R9, RZ, 0x10, R9 ;  /* 0x00000010ff099819 */ /* 0x000fe20000011609 */
[C---:B------:R-:W-:Y:S01]  /*41d0*/  @!P1 IMAD.U32 R36, R40.reuse, 0x10000, RZ ;  /* 0x0001000028249824 */ /* 0x040fe200078e00ff */
[----:B------:R-:W-:Y:S02]  /*41e0*/  @!P1 LOP3.LUT R40, R40, 0xffff0000, RZ, 0xc0, !PT ;  /* 0xffff000028289812 */ /* 0x000fe400078ec0ff */
[----:B------:R-:W-:Y:S01]  /*41f0*/  @!P1 PRMT R5, R3, 0x5410, R9 ;  /* 0x0000541003059816 */ /* 0x000fe20000000009 */
[----:B------:R-:W-:Y:S01]  /*4200*/  @!P1 IMAD.U32 R9, R4, 0x10000, RZ ;  /* 0x0001000004099824 */ /* 0x000fe200078e00ff */
[----:B------:R-:W-:Y:S01]  /*4210*/  MOV R48, R42 ;  /* 0x0000002a00307202 */ /* 0x000fe20000000f00 */
[C---:B------:R-:W-:Y:S01]  /*4220*/  @!P1 IMAD.U32 R42, R44.reuse, 0x10000, RZ ;  /* 0x000100002c2a9824 */ /* 0x040fe200078e00ff */
[----:B------:R-:W-:Y:S02]  /*4230*/  @!P1 LOP3.LUT R44, R44, 0xffff0000, RZ, 0xc0, !PT ;  /* 0xffff00002c2c9812 */ /* 0x000fe400078ec0ff */
[----:B------:R-:W-:Y:S02]  /*4240*/  @!P1 PRMT R48, R48, 0x5410, R38 ;  /* 0x0000541030309816 */ /* 0x000fe40000000026 */
[C---:B------:R-:W-:Y:S02]  /*4250*/  @!P1 SHF.L.U32 R50, R52.reuse, 0x10, RZ ;  /* 0x0000001034329819 */ /* 0x040fe400000006ff */
[----:B------:R-:W-:Y:S01]  /*4260*/  @!P1 LOP3.LUT R52, R52, 0xffff0000, RZ, 0xc0, !PT ;  /* 0xffff000034349812 */ /* 0x000fe200078ec0ff */
[C---:B------:R-:W-:Y:S01]  /*4270*/  @!P1 IMAD.U32 R46, R48.reuse, 0x10000, RZ ;  /* 0x00010000302e9824 */ /* 0x040fe200078e00ff */
[----:B------:R-:W-:Y:S02]  /*4280*/  @!P1 LOP3.LUT R48, R48, 0xffff0000, RZ, 0xc0, !PT ;  /* 0xffff000030309812 */ /* 0x000fe400078ec0ff */
[----:B------:R-:W-:Y:S01]  /*4290*/  @!P1 SHF.R.U32.HI R11, RZ, 0x10, R11 ;  /* 0x00000010ff0b9819 */ /* 0x000fe2000001160b */
[C---:B-1----:R-:W-:Y:S01]  /*42a0*/  @!P1 IMAD.U32 R3, R24.reuse, 0x10000, RZ ;  /* 0x0001000018039824 */ /* 0x042fe200078e00ff */
[----:B------:R-:W-:Y:S02]  /*42b0*/  @!P1 LOP3.LUT R10, R24, 0xffff0000, RZ, 0xc0, !PT ;  /* 0xffff0000180a9812 */ /* 0x000fe400078ec0ff */
[----:B------:R-:W-:Y:S01]  /*42c0*/  @!P1 LOP3.LUT R38, R27, 0xffff0000, RZ, 0xc0, !PT ;  /* 0xffff00001b269812 */ /* 0x000fe200078ec0ff */
[C---:B------:R-:W-:Y:S01]  /*42d0*/  @!P1 FMUL.FTZ R149, R3.reuse, R36 ;  /* 0x0000002403959220 */ /* 0x040fe20000410000 */
[----:B------:R-:W-:Y:S01]  /*42e0*/  @!P1 PRMT R11, R6, 0x5410, R11 ;  /* 0x00005410060b9816 */ /* 0x000fe2000000000b */
[----:B------:R-:W-:Y:S01]  /*42f0*/  @!P1 FMUL.FTZ R152, R10, R40 ;  /* 0x000000280a989220 */ /* 0x000fe20000410000 */
[----:B------:R-:W-:Y:S01]  /*4300*/  @!P1 LOP3.LUT R6, R4, 0xffff0000, RZ, 0xc0, !PT ;  /* 0xffff000004069812 */ /* 0x000fe200078ec0ff */
[-C--:B------:R-:W-:Y:S02]  /*4310*/  @!P1 FMUL.FTZ R3, R3, R9.reuse ;  /* 0x0000000903039220 */ /* 0x080fe40000410000 */
[----:B------:R-:W-:Y:S01]  /*4320*/  @!P1 FFMA.FTZ R149, R37, R9, -R149 ;  /* 0x0000000925959223 */ /* 0x000fe20000010895 */
[----:B------:R-:W-:Y:S01]  /*4330*/  @!P1 LOP3.LUT R9, R5, 0xffff0000, RZ, 0xc0, !PT ;  /* 0xffff000005099812 */ /* 0x000fe200078ec0ff */
[-C--:B------:R-:W-:Y:S01]  /*4340*/  @!P1 FMUL.FTZ R4, R10, R6.reuse ;  /* 0x000000060a049220 */ /* 0x080fe20000410000 */
[----:B------:R-:W-:Y:S01]  /*4350*/  @!P1 LOP3.LUT R10, R25, 0xffff0000, RZ, 0xc0, !PT ;  /* 0xffff0000190a9812 */ /* 0x000fe200078ec0ff */
[----:B------:R-:W-:Y:S01]  /*4360*/  @!P1 FFMA.FTZ R152, R41, R6, -R152 ;  /* 0x0000000629989223 */ /* 0x000fe20000010898 */
[----:B------:R-:W-:Y:S01]  /*4370*/  @!P1 SHF.L.U32 R6, R5, 0x10, RZ ;  /* 0x0000001005069819 */ /* 0x000fe200000006ff */
[----:B------:R-:W-:Y:S01]  /*4380*/  @!P1 FFMA.FTZ R3, R36, R37, R3 ;  /* 0x0000002524039223 */ /* 0x000fe20000010003 */
[----:B------:R-:W-:Y:S01]  /*4390*/  @!P1 SHF.L.U32 R37, R26, 0x10, RZ ;  /* 0x000000101a259819 */ /* 0x000fe200000006ff */
[----:B------:R-:W-:Y:S01]  /*43a0*/  @!P1 IMAD.U32 R36, R25, 0x10000, RZ ;  /* 0x0001000019249824 */ /* 0x000fe200078e00ff */
[----:B------:R-:W-:Y:S01]  /*43b0*/  @!P1 F2FP.BF16.PACK_AB R149, R152, R149 ;  /* 0x000000959895923e */ /* 0x000fe200000010ff */
[----:B------:R-:W-:Y:S02]  /*43c0*/  @!P1 FMUL.FTZ R154, R10, R44 ;  /* 0x0000002c0a9a9220 */ /* 0x000fe40000410000 */
[C---:B------:R-:W-:Y:S01]  /*43d0*/  @!P1 FMUL.FTZ R153, R36.reuse, R42 ;  /* 0x0000002a24999220 */ /* 0x040fe20000410000 */
[----:B------:R-:W-:Y:S01]  /*43e0*/  @!P1 MOV R64, R149 ;  /* 0x0000009500409202 */ /* 0x000fe20000000f00 */
[-C--:B------:R-:W-:Y:S01]  /*43f0*/  @!P1 FMUL.FTZ R5, R36, R6.reuse ;  /* 0x0000000624059220 */ /* 0x080fe20000410000 */
[----:B------:R-:W-:Y:S01]  /*4400*/  @!P1 LOP3.LUT R36, R26, 0xffff0000, RZ, 0xc0, !PT ;  /* 0xffff00001a249812 */ /* 0x000fe200078ec0ff */
[----:B------:R-:W-:Y:S02]  /*4410*/  @!P1 FFMA.FTZ R153, R43, R6, -R153 ;  /* 0x000000062b999223 */ /* 0x000fe40000010899 */
[-C--:B------:R-:W-:Y:S01]  /*4420*/  @!P1 FMUL.FTZ R6, R10, R9.reuse ;  /* 0x000000090a069220 */ /* 0x080fe20000410000 */
[C---:B------:R-:W-:Y:S01]  /*4430*/  @!P1 LOP3.LUT R10, R8.reuse, 0xffff0000, RZ, 0xc0, !PT ;  /* 0xffff0000080a9812 */ /* 0x040fe200078ec0ff */
[----:B------:R-:W-:Y:S02]  /*4440*/  @!P1 FFMA.FTZ R154, R45, R9, -R154 ;  /* 0x000000092d9a9223 */ /* 0x000fe4000001089a */
[----:B------:R-:W-:Y:S02]  /*4450*/  @!P1 IMAD.U32 R9, R8, 0x10000, RZ ;  /* 0x0001000008099824 */ /* 0x000fe400078e00ff */
[C---:B------:R-:W-:Y:S01]  /*4460*/  @!P1 FMUL.FTZ R155, R37.reuse, R46 ;  /* 0x0000002e259b9220 */ /* 0x040fe20000410000 */
[----:B------:R-:W-:Y:S01]  /*4470*/  @!P1 F2FP.BF16.PACK_AB R153, R154, R153 ;  /* 0x000000999a99923e */ /* 0x000fe200000010ff */
[C---:B------:R-:W-:Y:S02]  /*4480*/  @!P1 FMUL.FTZ R156, R36.reuse, R48 ;  /* 0x00000030249c9220 */ /* 0x040fe40000410000 */
[-C--:B------:R-:W-:Y:S02]  /*4490*/  @!P1 FMUL.FTZ R8, R37, R9.reuse ;  /* 0x0000000925089220 */ /* 0x080fe40000410000 */
[----:B------:R-:W-:Y:S02]  /*44a0*/  @!P1 FFMA.FTZ R155, R47, R9, -R155 ;  /* 0x000000092f9b9223 */ /* 0x000fe4000001089b */
[-C--:B------:R-:W-:Y:S01]  /*44b0*/  @!P1 FMUL.FTZ R9, R36, R10.reuse ;  /* 0x0000000a24099220 */ /* 0x080fe20000410000 */
[----:B------:R-:W-:Y:S01]  /*44c0*/  @!P1 LOP3.LUT R36, R11, 0xffff0000, RZ, 0xc0, !PT ;  /* 0xffff00000b249812 */ /* 0x000fe200078ec0ff */
[----:B------:R-:W-:Y:S02]  /*44d0*/  @!P1 FFMA.FTZ R156, R49, R10, -R156 ;  /* 0x0000000a319c9223 */ /* 0x000fe4000001089c */
[----:B------:R-:W-:Y:S02]  /*44e0*/  @!P1 IMAD.U32 R10, R27, 0x10000, RZ ;  /* 0x000100001b0a9824 */ /* 0x000fe400078e00ff */
[----:B------:R-:W-:Y:S01]  /*44f0*/  @!P1 FFMA.FTZ R4, R40, R41, R4 ;  /* 0x0000002928049223 */ /* 0x000fe20000010004 */
[----:B------:R-:W-:Y:S01]  /*4500*/  @!P1 F2FP.BF16.PACK_AB R155, R156, R155 ;  /* 0x0000009b9c9b923e */ /* 0x000fe200000010ff */
[----:B------:R-:W-:Y:S02]  /*4510*/  @!P1 IMAD.U32 R37, R11, 0x10000, RZ ;  /* 0x000100000b259824 */ /* 0x000fe400078e00ff */
        /* <DEDUP_REMOVED lines=8> */
[-C--:B------:R-:W-:Y:S02]  /*45a0*/  @!P1 FFMA.FTZ R157, R53, R36.reuse, -R157 ;  /* 0x00000024359d9223 */ /* 0x080fe4000001089d */
        /* <DEDUP_REMOVED lines=17> */
.L_x_341:
[----:B-1----:R-:W-:Y:S05]  /*46c0*/  BSYNC B0 ;  /* 0x0000000000007941 */ /* 0x002fea0003800000 */
.L_x_340:
[----:B------:R1:W2:Y:S01]  /*46d0*/  SHFL.IDX PT, R65, R146, 0x1, 0x181f ;  /* 0x00381f0092417f89 */ /* 0x0002a200000e0000 */
[----:B------:R-:W-:Y:S01]  /*46e0*/  ISETP.GE.OR P0, PT, R88, R148, P5 ;  /* 0x000000945800720c */ /* 0x000fe20002f06670 */
[----:B------:R-:W-:Y:S02]  /*46f0*/  BSSY B0, `(.L_x_342) ;  /* 0x0000078000007945 */ /* 0x000fe40003800000 */
[----:B------:R1:W3:Y:S10]  /*4700*/  SHFL.IDX PT, R64, R147, 0x1, 0x181f ;  /* 0x00381f0093407f89 */ /* 0x0002f400000e0000 */
[----:B------:R-:W-:-:S05]  /*4710*/  @P0 BRA `(.L_x_343) ;  /* 0x0000075000000947 */ /* 0x000fca0003800000 */
[----:B------:R-:W-:Y:S01]  /*4720*/  SEL R4, R54, R70, !P2 ;  /* 0x0000004636047207 */ /* 0x000fe20005000000 */
[----:B------:R-:W4:Y:S01]  /*4730*/  LDS.128 R48, [R113+0x8100] ;  /* 0x0081000071307984 */ /* 0x000f220000000c00 */
[C---:B---3--:R-:W-:Y:S02]  /*4740*/  LEA R52, P0, R115.reuse, R64, 0x1 ;  /* 0x0000004073347211 */ /* 0x048fe400078008ff */
[----:B------:R-:W-:Y:S02]  /*4750*/  SHF.R.S32.HI R3, RZ, 0x1f, R4 ;  /* 0x0000001fff037819 */ /* 0x000fe40000011404 */
[----:B--2---:R-:W-:Y:S02]  /*4760*/  LEA.HI.X R53, R115, R65, R111, 0x1, P0 ;  /* 0x0000004173357211 */ /* 0x004fe400000f0c6f */
[----:B------:R-:W-:Y:S02]  /*4770*/  LEA.HI R4, R3, R4, RZ, 0x4 ;  /* 0x0000000403047211 */ /* 0x000fe400078f20ff */
[--C-:B------:R-:W-:Y:S02]  /*4780*/  @!P1 SHF.R.U64 R6, R30, 0x10, R31.reuse ;  /* 0x000000101e069819 */ /* 0x100fe4000000121f */
[----:B------:R-:W-:Y:S02]  /*4790*/  LEA.HI.SX32 R4, R4, R55, 0x1c ;  /* 0x0000003704047211 */ /* 0x000fe400078fe2ff */
[----:B------:R-:W-:Y:S02]  /*47a0*/  @!P1 SHF.R.U32.HI R5, RZ, 0x10, R31 ;  /* 0x00000010ff059819 */ /* 0x000fe4000001161f */
[----:B------:R-:W-:Y:S01]  /*47b0*/  SHF.R.S32.HI R3, RZ, 0x1f, R4 ;  /* 0x0000001fff037819 */ /* 0x000fe20000011404 */
[----:B-----5:R-:W-:Y:S01]  /*47c0*/  IMAD.SHL.U32 R10, R4, 0x8, RZ ;  /* 0x00000008040a7824 */ /* 0x020fe200078e00ff */
[----:B------:R-:W-:Y:S02]  /*47d0*/  @!P1 PRMT R9, R35, 0x5410, R5 ;  /* 0x0000541023099816 */ /* 0x000fe40000000005 */
[----:B------:R-:W-:Y:S02]  /*47e0*/  LEA.HI R3, R3, R4, RZ, 0x3 ;  /* 0x0000000403037211 */ /* 0x000fe400078f18ff */
[----:B------:R-:W-:Y:S02]  /*47f0*/  LOP3.LUT R4, R87, 0x38, R10, 0xf8, !PT ;  /* 0x0000003857047812 */ /* 0x000fe400078ef80a */
[----:B------:R-:W-:Y:S02]  /*4800*/  SHF.R.S32.HI R3, RZ, 0x3, R3 ;  /* 0x00000003ff037819 */ /* 0x000fe40000011403 */
[----:B------:R-:W-:Y:S02]  /*4810*/  LOP3.LUT R4, R4, R86, RZ, 0x3c, !PT ;  /* 0x0000005604047212 */ /* 0x000fe400078e3cff */
[----:B------:R-:W-:Y:S01]  /*4820*/  ISETP.GE.AND P0, PT, R10, c[0x0][0x1d4], PT ;  /* 0x000075000a007a0c */ /* 0x000fe20003f06270 */
[----:B------:R-:W-:Y:S01]  /*4830*/  IMAD R3, R3, 0x1800, R12 ;  /* 0x0000180003037824 */ /* 0x000fe200078e020c */
[--C-:B------:R-:W-:Y:S02]  /*4840*/  @!P1 SHF.R.U64 R8, R60, 0x10, R61.reuse ;  /* 0x000000103c089819 */ /* 0x100fe4000000123d */
[----:B------:R-:W-:Y:S01]  /*4850*/  @!P1 SHF.R.U32.HI R60, RZ, 0x10, R61 ;  /* 0x00000010ff3c9819 */ /* 0x000fe2000001163d */
[----:B------:R-:W-:Y:S01]  /*4860*/  IMAD.IADD R3, R3, 0x1, R4 ;  /* 0x0000000103037824 */ /* 0x000fe200078e0204 */
[--C-:B------:R-:W-:Y:S02]  /*4870*/  @!P1 SHF.R.U32.HI R4, RZ, 0x10, R29.reuse ;  /* 0x00000010ff049819 */ /* 0x100fe4000001161d */
[----:B------:R-:W-:Y:S01]  /*4880*/  @!P1 PRMT R30, R72, 0x5432, R8 ;  /* 0x00005432481e9816 */ /* 0x000fe20000000008 */
[----:B------:R-:W-:Y:S01]  /*4890*/  IMAD.SHL.U32 R24, R3, 0x2, RZ ;  /* 0x0000000203187824 */ /* 0x000fe200078e00ff */
[----:B------:R-:W-:Y:S02]  /*48a0*/  @!P1 SHF.R.U64 R3, R28, 0x10, R29 ;  /* 0x000000101c039819 */ /* 0x000fe4000000121d */
[----:B------:R-:W-:Y:S01]  /*48b0*/  @!P1 SHF.L.U32 R11, R30, 0x10, RZ ;  /* 0x000000101e0b9819 */ /* 0x000fe200000006ff */
[----:B------:R-:W-:Y:S01]  /*48c0*/  @!P0 IMAD.WIDE R64, R10, 0x2, R64 ;  /* 0x000000020a408825 */ /* 0x000fe200078e0240 */
[----:B----4-:R-:W-:Y:S01]  /*48d0*/  @!P1 LOP3.LUT R37, R49, 0xffff0000, RZ, 0xc0, !PT ;  /* 0xffff000031259812 */ /* 0x010fe200078ec0ff */
[----:B------:R-:W2:Y:S01]  /*48e0*/  LDS.128 R24, [R24+0x8100] ;  /* 0x0081000018187984 */ /* 0x000ea20000000c00 */
[C---:B------:R-:W-:Y:S01]  /*48f0*/  @!P1 LOP3.LUT R31, R48.reuse, 0xffff0000, RZ, 0xc0, !PT ;  /* 0xffff0000301f9812 */ /* 0x040fe200078ec0ff */
[----:B------:R-:W-:Y:S01]  /*4900*/  @!P1 IMAD.U32 R29, R48, 0x10000, RZ ;  /* 0x00010000301d9824 */ /* 0x000fe200078e00ff */
[C---:B------:R-:W-:Y:S01]  /*4910*/  @!P1 LOP3.LUT R46, R51.reuse, 0xffff0000, RZ, 0xc0, !PT ;  /* 0xffff0000332e9812 */ /* 0x040fe200078ec0ff */
[----:B------:R-:W-:Y:S01]  /*4920*/  @!P1 IMAD.U32 R44, R51, 0x10000, RZ ;  /* 0x00010000332c9824 */ /* 0x000fe200078e00ff */
[C---:B------:R-:W-:Y:S01]  /*4930*/  @!P1 LOP3.LUT R42, R50.reuse, 0xffff0000, RZ, 0xc0, !PT ;  /* 0xffff0000322a9812 */ /* 0x040fe200078ec0ff */
[----:B------:R-:W-:Y:S01]  /*4940*/  @!P1 IMAD.U32 R40, R50, 0x10000, RZ ;  /* 0x0001000032289824 */ /* 0x000fe200078e00ff */
[----:B------:R-:W-:Y:S02]  /*4950*/  @!P1 PRMT R8, R34, 0x5432, R3 ;  /* 0x0000543222089816 */ /* 0x000fe40000000003 */
[----:B------:R-:W-:Y:S01]  /*4960*/  @!P1 PRMT R28, R35, 0x5432, R6 ;  /* 0x00005432231c9816 */ /* 0x000fe20000000006 */
[----:B------:R-:W-:Y:S01]  /*4970*/  @!P1 IMAD.U32 R35, R49, 0x10000, RZ ;  /* 0x0001000031239824 */ /* 0x000fe200078e00ff */
[----:B------:R-:W-:Y:S01]  /*4980*/  @!P1 PRMT R72, R72, 0x5410, R60 ;  /* 0x0000541048489816 */ /* 0x000fe2000000003c */
[----:B------:R-:W-:Y:S01]  /*4990*/  @!P1 IMAD.U32 R5, R8, 0x10000, RZ ;  /* 0x0001000008059824 */ /* 0x000fe200078e00ff */
[----:B------:R-:W-:Y:S02]  /*49a0*/  @!P1 PRMT R4, R34, 0x5410, R4 ;  /* 0x0000541022049816 */ /* 0x000fe40000000004 */
[C---:B------:R-:W-:Y:S01]  /*49b0*/  @!P1 LOP3.LUT R36, R72.reuse, 0xffff0000, RZ, 0xc0, !PT ;  /* 0xffff000048249812 */ /* 0x040fe200078ec0ff */
[----:B------:R-:W-:Y:S01]  /*49c0*/  @!P1 IMAD.U32 R34, R72, 0x10000, RZ ;  /* 0x0001000048229824 */ /* 0x000fe200078e00ff */
[----:B------:R-:W-:Y:S01]  /*49d0*/  @!P1 LOP3.LUT R30, R30, 0xffff0000, RZ, 0xc0, !PT ;  /* 0xffff00001e1e9812 */ /* 0x000fe200078ec0ff */
[C---:B------:R-:W-:Y:S01]  /*49e0*/  @!P1 IMAD.U32 R6, R4.reuse, 0x10000, RZ ;  /* 0x0001000004069824 */ /* 0x040fe200078e00ff */
[----:B------:R-:W-:Y:S02]  /*49f0*/  @!P1 LOP3.LUT R4, R4, 0xffff0000, RZ, 0xc0, !PT ;  /* 0xffff000004049812 */ /* 0x000fe400078ec0ff */
[----:B------:R-:W-:Y:S02]  /*4a00*/  @!P1 LOP3.LUT R8, R8, 0xffff0000, RZ, 0xc0, !PT ;  /* 0xffff000008089812 */ /* 0x000fe400078ec0ff */
[--C-:B------:R-:W-:Y:S02]  /*4a10*/  @!P1 SHF.R.U64 R62, R62, 0x10, R63.reuse ;  /* 0x000000103e3e9819 */ /* 0x100fe4000000123f */
[----:B------:R-:W-:Y:S04]  /*4a20*/  @!P1 SHF.R.U32.HI R45, RZ, 0x10, R63 ;  /* 0x00000010ff2d9819 */ /* 0x000fe8000001163f */
[C---:B------:R-:W-:Y:S02]  /*4a30*/  @!P1 PRMT R45, R71.reuse, 0x5432, R45 ;  /* 0x00005432472d9816 */ /* 0x040fe4000000002d */
[----:B------:R-:W-:Y:S02]  /*4a40*/  @!P1 PRMT R71, R71, 0x5410, R62 ;  /* 0x0000541047479816 */ /* 0x000fe4000000003e */
[C---:B------:R-:W-:Y:S02]  /*4a50*/  @!P1 SHF.L.U32 R43, R45.reuse, 0x10, RZ ;  /* 0x000000102d2b9819 */ /* 0x040fe400000006ff */
[----:B------:R-:W-:Y:S02]  /*4a60*/  @!P1 LOP3.LUT R45, R45, 0xffff0000, RZ, 0xc0, !PT ;  /* 0xffff00002d2d9812 */ /* 0x000fe400078ec0ff */
[C---:B------:R-:W-:Y:S02]  /*4a70*/  @!P1 SHF.L.U32 R38, R71.reuse, 0x10, RZ ;  /* 0x0000001047269819 */ /* 0x040fe400000006ff */
[----:B------:R-:W-:Y:S01]  /*4a80*/  @!P1 LOP3.LUT R41, R71, 0xffff0000, RZ, 0xc0, !PT ;  /* 0xffff000047299812 */ /* 0x000fe200078ec0ff */
[----:B--2---:R-:W-:Y:S01]  /*4a90*/  @!P1 IMAD.U32 R3, R24, 0x10000, RZ ;  /* 0x0001000018039824 */ /* 0x004fe200078e00ff */
[----:B------:R-:W-:Y:S03]  /*4aa0*/  @!P1 SHF.L.U32 R10, R25, 0x10, RZ ;  /* 0x00000010190a9819 */ /* 0x000fe600000006ff */
[C---:B------:R-:W-:Y:S02]  /*4ab0*/  @!P1 FMUL.FTZ R47, R3.reuse, R11 ;  /* 0x0000000b032f9220 */ /* 0x040fe40000410000 */
[C---:B------:R-:W-:Y:S02]  /*4ac0*/  @!P1 FMUL.FTZ R60, R10.reuse, R34 ;  /* 0x000000220a3c9220 */ /* 0x040fe40000410000 */
        /* <DEDUP_REMOVED lines=16> */
[----:B------:R-:W-:Y:S02]  /*4bd0*/  @!P1 FFMA.FTZ R62, R31, R8, -R62 ;  /* 0x000000081f3e9223 */ /* 0x000fe4000001083e */
[C---:B------:R-:W-:Y:S01]  /*4be0*/  @!P1 IMAD.U32 R8, R9.reuse, 0x10000, RZ ;  /* 0x0001000009089824 */ /* 0x040fe200078e00ff */
[----:B------:R-:W-:Y:S01]  /*4bf0*/  @!P1 MOV R49, R60 ;  /* 0x0000003c00319202 */ /* 0x000fe20000000f00 */
[----:B------:R-:W-:Y:S01]  /*4c00*/  @!P1 FMUL.FTZ R63, R10, R43 ;  /* 0x0000002b0a3f9220 */ /* 0x000fe20000410000 */
[----:B------:R-:W-:Y:S01]  /*4c10*/  @!P1 LOP3.LUT R9, R9, 0xffff0000, RZ, 0xc0, !PT ;  /* 0xffff000009099812 */ /* 0x000fe200078ec0ff */
[C---:B------:R-:W-:Y:S01]  /*4c20*/  @!P1 FMUL.FTZ R66, R11.reuse, R45 ;  /* 0x0000002d0b429220 */ /* 0x040fe20000410000 */
[----:B------:R-:W-:Y:S01]  /*4c30*/  @!P1 F2FP.BF16.PACK_AB R47, R62, R47 ;  /* 0x0000002f3e2f923e */ /* 0x000fe200000010ff */
[-C--:B------:R-:W-:Y:S02]  /*4c40*/  @!P1 FMUL.FTZ R10, R10, R8.reuse ;  /* 0x000000080a0a9220 */ /* 0x080fe40000410000 */
[----:B------:R-:W-:Y:S02]  /*4c50*/  @!P1 FFMA.FTZ R63, R44, R8, -R63 ;  /* 0x000000082c3f9223 */ /* 0x000fe4000001083f */
[----:B------:R-:W-:Y:S02]  /*4c60*/  @!P1 IMAD.U32 R8, R26, 0x10000, RZ ;  /* 0x000100001a089824 */ /* 0x000fe400078e00ff */
[-C--:B------:R-:W-:Y:S02]  /*4c70*/  @!P1 FMUL.FTZ R11, R11, R9.reuse ;  /* 0x000000090b0b9220 */ /* 0x080fe40000410000 */
[----:B------:R-:W-:Y:S02]  /*4c80*/  @!P1 FFMA.FTZ R66, R46, R9, -R66 ;  /* 0x000000092e429223 */ /* 0x000fe40000010842 */
[C---:B------:R-:W-:Y:S01]  /*4c90*/  @!P1 IMAD.U32 R9, R28.reuse, 0x10000, RZ ;  /* 0x000100001c099824 */ /* 0x040fe200078e00ff */
[----:B------:R-:W-:Y:S01]  /*4ca0*/  @!P1 LOP3.LUT R28, R28, 0xffff0000, RZ, 0xc0, !PT ;  /* 0xffff00001c1c9812 */ /* 0x000fe200078ec0ff */
[----:B------:R-:W-:Y:S01]  /*4cb0*/  @!P1 FMUL.FTZ R71, R8, R38 ;  /* 0x0000002608479220 */ /* 0x000fe20000410000 */
[----:B------:R-:W-:Y:S01]  /*4cc0*/  @!P1 F2FP.BF16.PACK_AB R63, R66, R63 ;  /* 0x0000003f423f923e */ /* 0x000fe200000010ff */
[C---:B------:R-:W-:Y:S02]  /*4cd0*/  @!P1 FMUL.FTZ R67, R29.reuse, R41 ;  /* 0x000000291d439220 */ /* 0x040fe40000410000 */
        /* <DEDUP_REMOVED lines=25> */
.L_x_343:
[----:B------:R-:W-:Y:S05]  /*4e70*/  BSYNC B0 ;  /* 0x0000000000007941 */ /* 0x000fea0003800000 */
.L_x_342:
[----:B-----5:R4:W1:Y:S01]  /*4e80*/  SHFL.IDX PT, R43, R146, 0x2, 0x181f ;  /* 0x00581f00922b7f89 */ /* 0x02086200000e0000 */
[----:B------:R-:W-:Y:S03]  /*4e90*/  ISETP.GE.OR P0, PT, R85, R148, P5 ;  /* 0x000000945500720c */ /* 0x000fe60002f06670 */
[----:B------:R4:W3:Y:S10]  /*4ea0*/  SHFL.IDX PT, R42, R147, 0x2, 0x181f ;  /* 0x00581f00932a7f89 */ /* 0x0008f400000e0000 */
[----:B------:R-:W-:-:S05]  /*4eb0*/  @P0 BRA `(.L_x_337) ;  /* 0x00000aa000000947 */ /* 0x000fca0003800000 */
[----:B------:R-:W-:Y:S01]  /*4ec0*/  SEL R70, R54, R70, !P2 ;  /* 0x0000004636467207 */ /* 0x000fe20005000000 */
[----:B------:R-:W5:Y:S01]  /*4ed0*/  LDS.128 R44, [R112+0x8100] ;  /* 0x00810000702c7984 */ /* 0x000f620000000c00 */
[----:B------:R-:W-:Y:S02]  /*4ee0*/  @!P1 SHF.R.U64 R8, R56, 0x10, R57 ;  /* 0x0000001038089819 */ /* 0x000fe40000001239 */
[----:B------:R-:W-:Y:S02]  /*4ef0*/  SHF.R.S32.HI R3, RZ, 0x1f, R70 ;  /* 0x0000001fff037819 */ /* 0x000fe40000011446 */
[----:B--23--:R-:W-:Y:S02]  /*4f00*/  LEA R48, P0, R115, R42, 0x1 ;  /* 0x0000002a73307211 */ /* 0x00cfe400078008ff */
[----:B------:R-:W-:Y:S02]  /*4f10*/  LEA.HI R3, R3, R70, RZ, 0x4 ;  /* 0x0000004603037211 */ /* 0x000fe400078f20ff */
[----:B-1----:R-:W-:Y:S02]  /*4f20*/  LEA.HI.X R49, R115, R43, R111, 0x1, P0 ;  /* 0x0000002b73317211 */ /* 0x002fe400000f0c6f */
[----:B------:R-:W-:Y:S02]  /*4f30*/  LEA.HI.SX32 R4, R3, R55, 0x1c ;  /* 0x0000003703047211 */ /* 0x000fe400078fe2ff */
[--C-:B------:R-:W-:Y:S02]  /*4f40*/  @!P1 SHF.R.U64 R6, R22, 0x10, R23.reuse ;  /* 0x0000001016069819 */ /* 0x100fe40000001217 */
[----:B------:R-:W-:Y:S01]  /*4f50*/  SHF.R.S32.HI R3, RZ, 0x1f, R4 ;  /* 0x0000001fff037819 */ /* 0x000fe20000011404 */
[----:B------:R-:W-:Y:S01]  /*4f60*/  IMAD.SHL.U32 R41, R4, 0x8, RZ ;  /* 0x0000000804297824 */ /* 0x000fe200078e00ff */
[----:B------:R-:W-:Y:S02]  /*4f70*/  @!P1 SHF.R.U32.HI R5, RZ, 0x10, R23 ;  /* 0x00000010ff059819 */ /* 0x000fe40000011617 */
[----:B------:R-:W-:Y:S02]  /*4f80*/  LEA.HI R3, R3, R4, RZ, 0x3 ;  /* 0x0000000403037211 */ /* 0x000fe400078f18ff */
[----:B------:R-:W-:Y:S02]  /*4f90*/  LOP3.LUT R4, R84, 0x38, R41, 0xf8, !PT ;  /* 0x0000003854047812 */ /* 0x000fe400078ef829 */
[----:B------:R-:W-:Y:S02]  /*4fa0*/  SHF.R.S32.HI R3, RZ, 0x3, R3 ;  /* 0x00000003ff037819 */ /* 0x000fe40000011403 */
[----:B------:R-:W-:Y:S02]  /*4fb0*/  LOP3.LUT R4, R4, R97, RZ, 0x3c, !PT ;  /* 0x0000006104047212 */ /* 0x000fe400078e3cff */
[----:B------:R-:W-:Y:S01]  /*4fc0*/  @!P1 PRMT R9, R33, 0x5410, R5 ;  /* 0x0000541021099816 */ /* 0x000fe20000000005 */
[----:B------:R-:W-:Y:S01]  /*4fd0*/  IMAD R3, R3, 0x1800, R13 ;  /* 0x0000180003037824 */ /* 0x000fe200078e020d */
[----:B------:R-:W-:Y:S02]  /*4fe0*/  @!P1 SHF.R.U32.HI R56, RZ, 0x10, R57 ;  /* 0x00000010ff389819 */ /* 0x000fe40000011639 */
[----:B------:R-:W-:Y:S01]  /*4ff0*/  @!P1 SHF.R.U32.HI R38, RZ, 0x10, R59 ;  /* 0x00000010ff269819 */ /* 0x000fe2000001163b */
[----:B------:R-:W-:Y:S01]  /*5000*/  IMAD.IADD R3, R3, 0x1, R4 ;  /* 0x0000000103037824 */ /* 0x000fe200078e0204 */
[----:B------:R-:W-:Y:S02]  /*5010*/  @!P1 SHF.R.U32.HI R4, RZ, 0x10, R21 ;  /* 0x00000010ff049819 */ /* 0x000fe40000011615 */
[----:B------:R-:W-:Y:S01]  /*5020*/  @!P1 SHF.R.U64 R58, R58, 0x10, R59 ;  /* 0x000000103a3a9819 */ /* 0x000fe2000000123b */
[----:B------:R-:W-:Y:S01]  /*5030*/  IMAD.SHL.U32 R24, R3, 0x2, RZ ;  /* 0x0000000203187824 */ /* 0x000fe200078e00ff */
[----:B------:R-:W-:Y:S02]  /*5040*/  @!P1 SHF.R.U64 R3, R20, 0x10, R21 ;  /* 0x0000001014039819 */ /* 0x000fe40000001215 */
[----:B------:R-:W-:Y:S01]  /*5050*/  @!P1 PRMT R20, R33, 0x5432, R6 ;  /* 0x0000543221149816 */ /* 0x000fe20000000006 */
[C---:B-----5:R-:W-:Y:S01]  /*5060*/  @!P1 IMAD.U32 R21, R44.reuse, 0x10000, RZ ;  /* 0x000100002c159824 */ /* 0x060fe200078e00ff */
[----:B------:R-:W-:Y:S01]  /*5070*/  @!P1 SHF.L.U32 R29, R45, 0x10, RZ ;  /* 0x000000102d1d9819 */ /* 0x000fe200000006ff */
[----:B------:R-:W-:Y:S01]  /*5080*/  @!P1 IMAD.U32 R37, R47, 0x10000, RZ ;  /* 0x000100002f259824 */ /* 0x000fe200078e00ff */
[----:B------:R-:W1:Y:S01]  /*5090*/  LDS.128 R24, [R24+0x8100] ;  /* 0x0081000018187984 */ /* 0x000e620000000c00 */
[----:B------:R-:W-:Y:S02]  /*50a0*/  @!P1 LOP3.LUT R31, R45, 0xffff0000, RZ, 0xc0, !PT ;  /* 0xffff00002d1f9812 */ /* 0x000fe400078ec0ff */
[----:B------:R-:W-:Y:S02]  /*50b0*/  @!P1 LOP3.LUT R23, R44, 0xffff0000, RZ, 0xc0, !PT ;  /* 0xffff00002c179812 */ /* 0x000fe400078ec0ff */
[----:B------:R-:W-:Y:S02]  /*50c0*/  @!P1 LOP3.LUT R40, R47, 0xffff0000, RZ, 0xc0, !PT ;  /* 0xffff00002f289812 */ /* 0x000fe400078ec0ff */
[C---:B------:R-:W-:Y:S02]  /*50d0*/  @!P1 SHF.L.U32 R33, R46.reuse, 0x10, RZ ;  /* 0x000000102e219819 */ /* 0x040fe400000006ff */
[----:B------:R-:W-:Y:S02]  /*50e0*/  @!P1 LOP3.LUT R35, R46, 0xffff0000, RZ, 0xc0, !PT ;  /* 0xffff00002e239812 */ /* 0x000fe400078ec0ff */
[----:B------:R-:W-:Y:S02]  /*50f0*/  @!P1 PRMT R4, R32, 0x5410, R4 ;  /* 0x0000541020049816 */ /* 0x000fe40000000004 */
[C---:B------:R-:W-:Y:S02]  /*5100*/  @!P1 PRMT R22, R69.reuse, 0x5432, R8 ;  /* 0x0000543245169816 */ /* 0x040fe40000000008 */
[----:B------:R-:W-:Y:S01]  /*5110*/  @!P1 PRMT R69, R69, 0x5410, R56 ;  /* 0x0000541045459816 */ /* 0x000fe20000000038 */
[C---:B------:R-:W-:Y:S01]  /*5120*/  @!P1 IMAD.U32 R6, R4.reuse, 0x10000, RZ ;  /* 0x0001000004069824 */ /* 0x040fe200078e00ff */
[----:B------:R-:W-:Y:S01]  /*5130*/  @!P1 LOP3.LUT R4, R4, 0xffff0000, RZ, 0xc0, !PT ;  /* 0xffff000004049812 */ /* 0x000fe200078ec0ff */
[----:B------:R-:W-:Y:S01]  /*5140*/  @!P1 IMAD.U32 R11, R22, 0x10000, RZ ;  /* 0x00010000160b9824 */ /* 0x000fe200078e00ff */
[----:B------:R-:W-:Y:S01]  /*5150*/  @!P1 PRMT R8, R32, 0x5432, R3 ;  /* 0x0000543220089816 */ /* 0x000fe20000000003 */
[C---:B------:R-:W-:Y:S01]  /*5160*/  @!P1 IMAD.U32 R28, R69.reuse, 0x10000, RZ ;  /* 0x00010000451c9824 */ /* 0x040fe200078e00ff */
[----:B------:R-:W-:Y:S02]  /*5170*/  @!P1 LOP3.LUT R30, R69, 0xffff0000, RZ, 0xc0, !PT ;  /* 0xffff0000451e9812 */ /* 0x000fe400078ec0ff */
[----:B------:R-:W-:Y:S01]  /*5180*/  @!P1 LOP3.LUT R22, R22, 0xffff0000, RZ, 0xc0, !PT ;  /* 0xffff000016169812 */ /* 0x000fe200078ec0ff */
[C---:B------:R-:W-:Y:S01]  /*5190*/  @!P1 IMAD.U32 R5, R8.reuse, 0x10000, RZ ;  /* 0x0001000008059824 */ /* 0x040fe200078e00ff */
[----:B------:R-:W-:Y:S02]  /*51a0*/  @!P1 LOP3.LUT R8, R8, 0xffff0000, RZ, 0xc0, !PT ;  /* 0xffff000008089812 */ /* 0x000fe400078ec0ff */
[C---:B------:R-:W-:Y:S02]  /*51b0*/  @!P1 PRMT R38, R68.reuse, 0x5432, R38 ;  /* 0x0000543244269816 */ /* 0x040fe40000000026 */
[----:B------:R-:W-:Y:S02]  /*51c0*/  @!P1 PRMT R68, R68, 0x5410, R58 ;  /* 0x0000541044449816 */ /* 0x000fe4000000003a */
[----:B------:R-:W-:Y:S01]  /*51d0*/  ISETP.GE.AND P0, PT, R41, c[0x0][0x1d4], PT ;  /* 0x0000750029007a0c */ /* 0x000fe20003f06270 */
[C---:B------:R-:W-:Y:S01]  /*51e0*/  @!P1 IMAD.U32 R36, R38.reuse, 0x10000, RZ ;  /* 0x0001000026249824 */ /* 0x040fe200078e00ff */
[----:B------:R-:W-:Y:S01]  /*51f0*/  @!P1 LOP3.LUT R38, R38, 0xffff0000, RZ, 0xc0, !PT ;  /* 0xffff000026269812 */ /* 0x000fe200078ec0ff */
[C---:B------:R-:W-:Y:S01]  /*5200*/  @!P1 IMAD.U32 R32, R68.reuse, 0x10000, RZ ;  /* 0x0001000044209824 */ /* 0x040fe200078e00ff */
[----:B------:R-:W-:Y:S01]  /*5210*/  @!P1 LOP3.LUT R34, R68, 0xffff0000, RZ, 0xc0, !PT ;  /* 0xffff000044229812 */ /* 0x000fe200078ec0ff */
[----:B-1----:R-:W-:Y:S01]  /*5220*/  @!P1 IMAD.U32 R10, R25, 0x10000, RZ ;  /* 0x00010000190a9824 */ /* 0x002fe200078e00ff */
        /* <DEDUP_REMOVED lines=19> */
[----:B------:R-:W-:Y:S02]  /*5360*/  @!P1 FFMA.FTZ R53, R23, R8, -R53 ;  /* 0x0000000817359223 */ /* 0x000fe40000010835 */
[----:B------:R-:W-:Y:S01]  /*5370*/  @!P1 IMAD.U32 R8, R9, 0x10000, RZ ;  /* 0x0001000009089824 */ /* 0x000fe200078e00ff */
[----:B------:R-:W-:Y:S01]  /*5380*/  @!P1 MOV R45, R51 ;  /* 0x00000033002d9202 */ /* 0x000fe20000000f00 */
[C---:B------:R-:W-:Y:S01]  /*5390*/  @!P1 FMUL.FTZ R56, R10.reuse, R36 ;  /* 0x000000240a389220 */ /* 0x040fe20000410000 */
[----:B------:R-:W-:Y:S01]  /*53a0*/  @!P1 F2FP.BF16.PACK_AB R50, R53, R50 ;  /* 0x000000323532923e */ /* 0x000fe200000010ff */
[----:B------:R-:W-:Y:S01]  /*53b0*/  @!P1 FMUL.FTZ R58, R11, R38 ;  /* 0x000000260b3a9220 */ /* 0x000fe20000410000 */
[----:B------:R-:W-:Y:S01]  /*53c0*/  @!P1 LOP3.LUT R9, R9, 0xffff0000, RZ, 0xc0, !PT ;  /* 0xffff000009099812 */ /* 0x000fe200078ec0ff */
        /* <DEDUP_REMOVED lines=10> */
[-C--:B------:R-:W-:Y:S02]  /*5470*/  @!P1 FMUL.FTZ R8, R8, R9.reuse ;  /* 0x0000000908089220 */ /* 0x080fe40000410000 */
[----:B------:R-:W-:Y:S02]  /*5480*/  @!P1 FFMA.FTZ R57, R33, R9, -R57 ;  /* 0x0000000921399223 */ /* 0x000fe40000010839 */
[-C--:B------:R-:W-:Y:S02]  /*5490*/  @!P1 FMUL.FTZ R9, R21, R20.reuse ;  /* 0x0000001415099220 */ /* 0x080fe40000410000 */
[----:B------:R-:W-:Y:S02]  /*54a0*/  @!P1 FFMA.FTZ R20, R35, R20, -R59 ;  /* 0x0000001423149223 */ /* 0x000fe4000001083b */
[----:B------:R-:W-:Y:S02]  /*54b0*/  @!P1 IMAD.MOV.U32 R44, RZ, RZ, R50 ;  /* 0x000000ffff2c9224 */ /* 0x000fe400078e0032 */
[----:B------:R-:W-:Y:S01]  /*54c0*/  @!P1 IMAD.MOV.U32 R47, RZ, RZ, R56 ;  /* 0x000000ffff2f9224 */ /* 0x000fe200078e0038 */
[----:B------:R-:W-:Y:S01]  /*54d0*/  @!P1 F2FP.BF16.PACK_AB R20, R20, R57 ;  /* 0x000000391414923e */ /* 0x000fe200000010ff */
[----:B------:R-:W-:Y:S02]  /*54e0*/  @!P1 FFMA.FTZ R4, R22, R23, R4 ;  /* 0x0000001716049223 */ /* 0x000fe40000010004 */
[----:B------:R-:W-:Y:S02]  /*54f0*/  @!P1 FFMA.FTZ R5, R28, R29, R5 ;  /* 0x0000001d1c059223 */ /* 0x000fe40000010005 */
[----:B------:R-:W-:Y:S01]  /*5500*/  @!P1 IMAD.MOV.U32 R46, RZ, RZ, R20 ;  /* 0x000000ffff2e9224 */ /* 0x000fe200078e0014 */
[----:B------:R-:W-:Y:S01]  /*5510*/  @!P1 F2FP.BF16.PACK_AB R3, R4, R3 ;  /* 0x000000030403923e */ /* 0x000fe200000010ff */
[----:B------:R-:W-:Y:S02]  /*5520*/  @!P1 FFMA.FTZ R6, R30, R31, R6 ;  /* 0x0000001f1e069223 */ /* 0x000fe40000010006 */
[----:B------:R-:W-:Y:S01]  /*5530*/  @!P1 FFMA.FTZ R8, R32, R33, R8 ;  /* 0x0000002120089223 */ /* 0x000fe20000010008 */
[----:B------:R1:W-:Y:S01]  /*5540*/  ST.E.128 [R48.64], R44 ;  /* 0x0000002c30007985 */ /* 0x0003e2000c101d12 */
[----:B------:R-:W-:Y:S01]  /*5550*/  @!P1 FFMA.FTZ R9, R34, R35, R9 ;  /* 0x0000002322099223 */ /* 0x000fe20000010009 */
[----:B------:R-:W-:Y:S01]  /*5560*/  @!P1 F2FP.BF16.PACK_AB R5, R6, R5 ;  /* 0x000000050605923e */ /* 0x000fe200000010ff */
[----:B------:R-:W-:Y:S02]  /*5570*/  @!P1 FFMA.FTZ R10, R36, R37, R10 ;  /* 0x00000025240a9223 */ /* 0x000fe4000001000a */
[----:B------:R-:W-:Y:S01]  /*5580*/  @!P1 FFMA.FTZ R11, R38, R40, R11 ;  /* 0x00000028260b9223 */ /* 0x000fe2000001000b */
[----:B------:R-:W-:Y:S01]  /*5590*/  @!P1 F2FP.BF16.PACK_AB R8, R9, R8 ;  /* 0x000000080908923e */ /* 0x000fe200000010ff */
[----:B------:R-:W-:Y:S01]  /*55a0*/  @!P1 IMAD.MOV.U32 R24, RZ, RZ, R3 ;  /* 0x000000ffff189224 */ /* 0x000fe200078e0003 */
[----:B------:R-:W-:Y:S02]  /*55b0*/  @!P1 MOV R25, R5 ;  /* 0x0000000500199202 */ /* 0x000fe40000000f00 */
        /* <DEDUP_REMOVED lines=8> */
.L_x_321:
[----:B------:R1:W2:Y:S01]  /*5640*/  SHFL.IDX PT, R5, R146, RZ, 0x181f ;  /* 0x00181fff92057589 */ /* 0x0002a200000e0000 */
[----:B------:R-:W-:Y:S01]  /*5650*/  IMAD R3, R39, -0x60, R2 ;  /* 0xffffffa027037824 */ /* 0x000fe200078e0202 */
[----:B------:R-:W-:Y:S02]  /*5660*/  BSSY B0, `(.L_x_344) ;  /* 0x0000011000007945 */ /* 0x000fe40003800000 */
[----:B------:R1:W3:Y:S02]  /*5670*/  SHFL.IDX PT, R4, R147, RZ, 0x181f ;  /* 0x00181fff93047589 */ /* 0x0002e400000e0000 */
[----:B------:R-:W-:Y:S04]  /*5680*/  IMNMX R3, R3, 0x60, PT ;  /* 0x0000006003037817 */ /* 0x000fe80003800200 */
[----:B------:R-:W-:Y:S04]  /*5690*/  IADD3 R3, -R15, R3, RZ ;  /* 0x000000030f037210 */ /* 0x000fe80007ffe1ff */
[----:B------:R-:W-:Y:S11]  /*56a0*/  ISETP.GE.AND P0, PT, R3, 0x1, PT ;  /* 0x000000010300780c */ /* 0x000ff60003f06270 */
[----:B------:R-:W-:Y:S02]  /*56b0*/  @!UPT UIADD3 URZ, URZ, URZ, URZ ;  /* 0x0000003f3f3ff290 */ /* 0x000fe4000fffe03f */
[----:B------:R-:W-:-:S05]  /*56c0*/  @!P0 BRA `(.L_x_345) ;  /* 0x000000a000008947 */ /* 0x000fca0003800000 */
[----:B-12---:R-:W1:Y:S01]  /*56d0*/  @!P5 LDS.128 R8, [R89+0x8100] ;  /* 0x008100005908d984 */ /* 0x006e620000000c00 */
[CC--:B---3--:R-:W-:Y:S04]  /*56e0*/  @!P5 LEA R20, P0, R16.reuse, R4.reuse, 0x1 ;  /* 0x000000041014d211 */ /* 0x0c8fe800078008ff */
        /* <DEDUP_REMOVED lines=8> */
.L_x_345:
[----:B-12---:R-:W-:Y:S05]  /*5770*/  BSYNC B0 ;  /* 0x0000000000007941 */ /* 0x006fea0003800000 */
.L_x_344:
[----:B------:R1:W2:Y:S01]  /*5780*/  SHFL.IDX PT, R5, R146, 0x1, 0x181f ;  /* 0x00381f0092057f89 */ /* 0x0002a200000e0000 */
[----:B------:R-:W-:Y:S01]  /*5790*/  ISETP.GE.AND P0, PT, R3, 0x21, PT ;  /* 0x000000210300780c */ /* 0x000fe20003f06270 */
[----:B------:R-:W-:Y:S02]  /*57a0*/  BSSY B0, `(.L_x_346) ;  /* 0x000000d000007945 */ /* 0x000fe40003800000 */
[----:B---3--:R1:W3:Y:S10]  /*57b0*/  SHFL.IDX PT, R4, R147, 0x1, 0x181f ;  /* 0x00381f0093047f89 */ /* 0x0082f400000e0000 */
        /* <DEDUP_REMOVED lines=11> */
.L_x_347:
[----:B------:R-:W-:Y:S05]  /*5870*/  BSYNC B0 ;  /* 0x0000000000007941 */ /* 0x000fea0003800000 */
.L_x_346:
[----:B-1----:R-:W1:Y:S01]  /*5880*/  SHFL.IDX PT, R146, R146, 0x2, 0x181f ;  /* 0x00581f0092927f89 */ /* 0x002e6200000e0000 */
[----:B------:R-:W-:Y:S03]  /*5890*/  ISETP.GE.AND P0, PT, R3, 0x41, PT ;  /* 0x000000410300780c */ /* 0x000fe60003f06270 */
[----:B------:R-:W4:Y:S10]  /*58a0*/  SHFL.IDX PT, R147, R147, 0x2, 0x181f ;  /* 0x00581f0093937f89 */ /* 0x000f3400000e0000 */
[----:B------:R-:W-:-:S05]  /*58b0*/  @!P0 BRA `(.L_x_337) ;  /* 0x000000a000008947 */ /* 0x000fca0003800000 */
[----:B--2---:R-:W2:Y:S01]  /*58c0*/  @!P5 LDS.128 R8, [R89+0xa100] ;  /* 0x00a100005908d984 */ /* 0x004ea20000000c00 */
[CC--:B----4-:R-:W-:Y:S04]  /*58d0*/  @!P5 LEA R20, P0, R16.reuse, R147.reuse, 0x1 ;  /* 0x000000931014d211 */ /* 0x0d0fe800078008ff */
[-C--:B-1----:R-:W-:Y:S02]  /*58e0*/  @!P5 LEA.HI.X R21, R16, R146.reuse, R17, 0x1, P0 ;  /* 0x000000921015d211 */ /* 0x082fe400000f0c11 */
[----:B------:R-:W-:Y:S11]  /*58f0*/  ISETP.GE.AND P0, PT, R92, c[0x0][0x1d4], PT ;  /* 0x000075005c007a0c */ /* 0x000ff60003f06270 */
[----:B------:R-:W-:Y:S02]  /*5900*/  @!UPT UIADD3 URZ, URZ, URZ, URZ ;  /* 0x0000003f3f3ff290 */ /* 0x000fe4000fffe03f */
[C---:B---3--:R-:W-:Y:S04]  /*5910*/  @!P0 LEA R4, P1, R103.reuse, R147, 0x1 ;  /* 0x0000009367048211 */ /* 0x048fe800078208ff */
[----:B------:R-:W-:Y:S01]  /*5920*/  @!P0 LEA.HI.X R5, R103, R146, R102, 0x1, P1 ;  /* 0x0000009267058211 */ /* 0x000fe200008f0c66 */
[----:B--2---:R-:W-:Y:S04]  /*5930*/  @!P5 ST.E.128 [R20.64], R8 ;  /* 0x000000081400d985 */ /* 0x004fe8000c101d12 */
[----:B------:R-:W1:Y:S04]  /*5940*/  @!P0 LDS.128 R8, [R89+0xd100] ;  /* 0x00d1000059088984 */ /* 0x000e680000000c00 */
[----:B-1----:R1:W-:Y:S02]  /*5950*/  @!P0 ST.E.128 [R4.64], R8 ;  /* 0x0000000804008985 */ /* 0x0023e4000c101d12 */
.L_x_337:
[----:B------:R-:W-:Y:S05]  /*5960*/  BSYNC B2 ;  /* 0x0000000000027941 */ /* 0x000fea0003800000 */
.L_x_320:
[----:B------:R-:W-:Y:S01]  /*5970*/  IMAD R3, R39, -0x60, RZ ;  /* 0xffffffa027037824 */ /* 0x000fe200078e02ff */
[----:B------:R-:W-:Y:S01]  /*5980*/  ISETP.NE.AND P6, PT, R93, RZ, PT ;  /* 0x000000ff5d00720c */ /* 0x000fe20003fc5270 */
[----:B-1----:R-:W-:Y:S01]  /*5990*/  IMAD.WIDE R22, R39, 0x60, R124 ;  /* 0x0000006027167825 */ /* 0x002fe200078e027c */
[----:B------:R-:W-:Y:S03]  /*59a0*/  BSSY B0, `(.L_x_348) ;  /* 0x000004b000007945 */ /* 0x000fe60003800000 */
[----:B--23--:R-:W-:Y:S01]  /*59b0*/  IMAD.IADD R4, R77, 0x1, R3 ;  /* 0x000000014d047824 */ /* 0x00cfe200078e0203 */
[----:B------:R-:W-:Y:S01]  /*59c0*/  IADD3 R3, R3, R2, RZ ;  /* 0x0000000203037210 */ /* 0x000fe20007ffe0ff */
[----:B------:R-:W-:Y:S02]  /*59d0*/  IMAD R5, R119, c[0x0][0x208], RZ ;  /* 0x0000820077057a24 */ /* 0x000fe400078e02ff */
[----:B------:R-:W-:Y:S01]  /*59e0*/  IMAD.WIDE.U32 R20, R120, c[0x0][0x208], RZ ;  /* 0x0000820078147a25 */ /* 0x000fe200078e00ff */
[----:B------:R-:W-:Y:S02]  /*59f0*/  ISETP.GE.AND P1, PT, R4, 0x21, PT ;  /* 0x000000210400780c */ /* 0x000fe40003f26270 */
[----:B------:R-:W-:Y:S01]  /*5a00*/  IMNMX R3, R3, 0x60, PT ;  /* 0x0000006003037817 */ /* 0x000fe20003800200 */
[----:B------:R-:W-:Y:S02]  /*5a10*/  IMAD R5, R120, c[0x0][0x20c], R5 ;  /* 0x0000830078057a24 */ /* 0x000fe400078e0205 */
[----:B------:R-:W-:Y:S02]  /*5a20*/  IMAD R11, R118, c[0x0][0x218], RZ ;  /* 0x00008600760b7a24 */ /* 0x000fe400078e02ff */
[----:B------:R-:W-:Y:S01]  /*5a30*/  IMAD.IADD R3, R3, 0x1, -R15 ;  /* 0x0000000103037824 */ /* 0x000fe200078e0a0f */
[----:B------:R-:W-:Y:S01]  /*5a40*/  IADD3 R21, R21, R5, RZ ;  /* 0x0000000515157210 */ /* 0x000fe20007ffe0ff */
[C---:B------:R-:W-:Y:S04]  /*5a50*/  IMAD R11, R121.reuse, c[0x0][0x21c], R11 ;  /* 0x00008700790b7a24 */ /* 0x040fe800078e020b */
[----:B------:R-:W-:Y:S01]  /*5a60*/  @P1 IADD3 R8, P0, R22, 0x20, RZ ;  /* 0x0000002016081810 */ /* 0x000fe20007f1e0ff */
[----:B------:R-:W-:Y:S03]  /*5a70*/  IMAD.WIDE.U32 R20, R121, c[0x0][0x218], R20 ;  /* 0x0000860079147a25 */ /* 0x000fe600078e0014 */
[----:B------:R-:W-:Y:S02]  /*5a80*/  @P1 IADD3.X R6, RZ, R23, RZ, P0, !PT ;  /* 0x00000017ff061210 */ /* 0x000fe400007fe4ff */
[----:B------:R-:W-:Y:S03]  /*5a90*/  ISETP.GE.AND P0, PT, R4, 0x41, PT ;  /* 0x000000410400780c */ /* 0x000fe60003f06270 */
[----:B------:R-:W-:Y:S04]  /*5aa0*/  @P1 IMAD R6, R6, c[0x0][0x258], RZ ;  /* 0x0000960006061a24 */ /* 0x000fe800078e02ff */
[----:B------:R-:W-:Y:S06]  /*5ab0*/  @P1 IMAD R6, R8, c[0x0][0x25c], R6 ;  /* 0x0000970008061a24 */ /* 0x000fec00078e0206 */
[----:B------:R-:W-:Y:S05]  /*5ac0*/  @P0 IADD3 R10, P3, R22, 0x40, RZ ;  /* 0x00000040160a0810 */ /* 0x000fea0007f7e0ff */
[----:B------:R-:W-:Y:S01]  /*5ad0*/  @P0 IMAD.X R9, RZ, RZ, R23, P3 ;  /* 0x000000ffff090224 */ /* 0x000fe200018e0617 */
[----:B------:R-:W-:Y:S03]  /*5ae0*/  IADD3 R20, P3, R134, R20, RZ ;  /* 0x0000001486147210 */ /* 0x000fe60007f7e0ff */
[----:B------:R-:W-:Y:S01]  /*5af0*/  @P0 IMAD R9, R9, c[0x0][0x258], RZ ;  /* 0x0000960009090a24 */ /* 0x000fe200078e02ff */
[----:B------:R-:W-:Y:S01]  /*5b00*/  IADD3.X R11, R99, R21, R11, P3, !PT ;  /* 0x00000015630b7210 */ /* 0x000fe20001ffe40b */
[----:B------:R-:W-:Y:S01]  /*5b10*/  @P1 IMAD.MOV.U32 R21, RZ, RZ, R107 ;  /* 0x000000ffff151224 */ /* 0x000fe200078e006b */
[----:B------:R-:W-:Y:S01]  /*5b20*/  ISETP.GE.AND P3, PT, R4, 0x1, PT ;  /* 0x000000010400780c */ /* 0x000fe20003f66270 */
[----:B------:R-:W-:Y:S11]  /*5b30*/  @P0 IMAD R9, R10, c[0x0][0x25c], R9 ;  /* 0x000097000a090a24 */ /* 0x000ff600078e0209 */
[----:B------:R-:W-:Y:S01]  /*5b40*/  @!UPT UIADD3 URZ, URZ, URZ, URZ ;  /* 0x0000003f3f3ff290 */ /* 0x000fe2000fffe03f */
[-C--:B------:R-:W-:Y:S01]  /*5b50*/  @P3 MOV R25, R107.reuse ;  /* 0x0000006b00193202 */ /* 0x080fe20000000f00 */
[----:B------:R-:W-:Y:S02]  /*5b60*/  @P3 IMAD R4, R23, c[0x0][0x258], RZ ;  /* 0x0000960017043a24 */ /* 0x000fe400078e02ff */
[----:B------:R-:W-:Y:S02]  /*5b70*/  @P3 IMAD.MOV.U32 R24, RZ, RZ, R130 ;  /* 0x000000ffff183224 */ /* 0x000fe400078e0082 */
[C---:B------:R-:W-:Y:S02]  /*5b80*/  @P3 IMAD R4, R22.reuse, c[0x0][0x25c], R4 ;  /* 0x0000970016043a24 */ /* 0x040fe400078e0204 */
[----:B------:R-:W-:Y:S04]  /*5b90*/  @P3 IMAD.WIDE.U32 R24, R22, c[0x0][0x258], R24 ;  /* 0x0000960016183a25 */ /* 0x000fe800078e0018 */
[----:B------:R-:W-:Y:S01]  /*5ba0*/  @P3 IMAD.IADD R4, R25, 0x1, R4 ;  /* 0x0000000119043824 */ /* 0x000fe200078e0204 */
[C---:B------:R-:W-:Y:S04]  /*5bb0*/  @P3 LEA R22, P4, R24.reuse, c[0x0][0x250], 0x1 ;  /* 0x0000940018163a11 */ /* 0x040fe800078808ff */
[----:B------:R-:W-:Y:S02]  /*5bc0*/  @P3 LEA.HI.X R23, R24, c[0x0][0x254], R4, 0x1, P4 ;  /* 0x0000950018173a11 */ /* 0x000fe400020f0c04 */
[C---:B------:R-:W-:Y:S04]  /*5bd0*/  LEA R5, P4, R20.reuse, c[0x0][0x1f8], 0x1 ;  /* 0x00007e0014057a11 */ /* 0x040fe800078808ff */
[----:B------:R-:W-:Y:S02]  /*5be0*/  LEA.HI.X R4, R20, c[0x0][0x1fc], R11, 0x1, P4 ;  /* 0x00007f0014047a11 */ /* 0x000fe400020f0c0b */
[----:B------:R-:W-:Y:S05]  /*5bf0*/  @P1 MOV R20, R130 ;  /* 0x0000008200141202 */ /* 0x000fea0000000f00 */
[----:B------:R-:W-:Y:S05]  /*5c00*/  @P1 IMAD.WIDE.U32 R20, R8, c[0x0][0x258], R20 ;  /* 0x0000960008141a25 */ /* 0x000fea00078e0014 */
[C---:B------:R-:W-:Y:S02]  /*5c10*/  @P1 LEA R24, P4, R20.reuse, c[0x0][0x250], 0x1 ;  /* 0x0000940014181a11 */ /* 0x040fe400078808ff */
[----:B------:R-:W-:Y:S02]  /*5c20*/  @P1 IADD3 R6, R21, R6, RZ ;  /* 0x0000000615061210 */ /* 0x000fe40007ffe0ff */
[----:B------:R-:W-:Y:S02]  /*5c30*/  @P0 MOV R21, R107 ;  /* 0x0000006b00150202 */ /* 0x000fe40000000f00 */
[----:B------:R-:W-:Y:S01]  /*5c40*/  @P1 LEA.HI.X R25, R20, c[0x0][0x254], R6, 0x1, P4 ;  /* 0x0000950014191a11 */ /* 0x000fe200020f0c06 */
[----:B------:R-:W-:Y:S01]  /*5c50*/  @P0 IMAD.MOV.U32 R20, RZ, RZ, R130 ;  /* 0x000000ffff140224 */ /* 0x000fe200078e0082 */
[----:B------:R1:W2:Y:S03]  /*5c60*/  SHFL.IDX PT, R6, R5, RZ, 0x181f ;  /* 0x00181fff05067589 */ /* 0x0002a600000e0000 */
[----:B------:R-:W-:Y:S04]  /*5c70*/  @P0 IMAD.WIDE.U32 R20, R10, c[0x0][0x258], R20 ;  /* 0x000096000a140a25 */ /* 0x000fe800078e0014 */
[----:B------:R-:W-:Y:S01]  /*5c80*/  @P0 IMAD.IADD R9, R21, 0x1, R9 ;  /* 0x0000000115090824 */ /* 0x000fe200078e0209 */
[C---:B------:R-:W-:Y:S04]  /*5c90*/  @P0 LEA R8, P4, R20.reuse, c[0x0][0x250], 0x1 ;  /* 0x0000940014080a11 */ /* 0x040fe800078808ff */
[----:B------:R-:W-:Y:S02]  /*5ca0*/  @P0 LEA.HI.X R9, R20, c[0x0][0x254], R9, 0x1, P4 ;  /* 0x0000950014090a11 */ /* 0x000fe400020f0c09 */
[----:B------:R-:W-:Y:S11]  /*5cb0*/  ISETP.NE.AND P4, PT, R94, RZ, PT ;  /* 0x000000ff5e00720c */ /* 0x000ff60003f85270 */
[----:B------:R-:W-:Y:S02]  /*5cc0*/  @!UPT UIADD3 URZ, URZ, URZ, URZ ;  /* 0x0000003f3f3ff290 */ /* 0x000fe4000fffe03f */
[----:B------:R-:W-:Y:S01]  /*5cd0*/  @!PT LDS RZ, [RZ] ;  /* 0x00000000fffff984 */ /* 0x000fe20000000800 */
[----:B------:R-:W-:Y:S01]  /*5ce0*/  @!PT LDS RZ, [RZ] ;  /* 0x00000000fffff984 */ /* 0x000fe20000000800 */
[----:B------:R1:W-:Y:S05]  /*5cf0*/  @P3 LDGSTS.E.BYPASS.LTC128B.128 [R89+0x100], [R22.64], !P4 ;  /* 0x0010000016593fae */ /* 0x0003ea000e101d52 */
[----:B------:R1:W-:Y:S05]  /*5d00*/  @P3 LDGSTS.E.BYPASS.LTC128B.128 [R89+0x3100], [R22.64+0x80], !P6 ;  /* 0x0310008016593fae */ /* 0x0003ea000f101d52 */
[----:B------:R1:W-:Y:S05]  /*5d10*/  @P1 LDGSTS.E.BYPASS.LTC128B.128 [R89+0x1100], [R24.64], !P4 ;  /* 0x0110000018591fae */ /* 0x0003ea000e101d52 */
[----:B------:R1:W-:Y:S05]  /*5d20*/  @P1 LDGSTS.E.BYPASS.LTC128B.128 [R89+0x4100], [R24.64+0x80], !P6 ;  /* 0x0410008018591fae */ /* 0x0003ea000f101d52 */
[----:B------:R3:W-:Y:S05]  /*5d30*/  @P0 LDGSTS.E.BYPASS.LTC128B.128 [R89+0x2100], [R8.64], !P4 ;  /* 0x0210000008590fae */ /* 0x0007ea000e101d52 */
[----:B------:R3:W-:Y:S01]  /*5d40*/  @P0 LDGSTS.E.BYPASS.LTC128B.128 [R89+0x5100], [R8.64+0x80], !P6 ;  /* 0x0510008008590fae */ /* 0x0007e2000f101d52 */
[----:B------:R-:W-:Y:S04]  /*5d50*/  ISETP.GE.AND P0, PT, R3, 0x1, PT ;  /* 0x000000010300780c */ /* 0x000fe80003f06270 */
[----:B------:R-:W0:Y:S05]  /*5d60*/  LDGDEPBAR ;  /* 0x00000000000079af */ /* 0x000e2a0000000000 */
[----:B---3--:R1:W3:Y:S01]  /*5d70*/  SHFL.IDX PT, R8, R4, RZ, 0x181f ;  /* 0x00181fff04087589 */ /* 0x0082e200000e0000 */
[----:B------:R-:W-:Y:S04]  /*5d80*/  DEPBAR.LE SB0, 0x0 ;  /* 0x000080000000791a */ /* 0x000fe80000000000 */
[----:B------:R-:W-:Y:S06]  /*5d90*/  BAR.SYNC.DEFER_BLOCKING 0x0 ;  /* 0x0000000000007b1d */ /* 0x000fec0000010000 */
[----:B------:R-:W-:-:S05]  /*5da0*/  @!P0 BRA `(.L_x_349) ;  /* 0x000000a000008947 */ /* 0x000fca0003800000 */
[C---:B-12---:R-:W-:Y:S04]  /*5db0*/  @!P5 LEA R22, P0, R16.reuse, R6, 0x1 ;  /* 0x000000061016d211 */ /* 0x046fe800078008ff */
[----:B---3--:R-:W-:Y:S02]  /*5dc0*/  @!P5 LEA.HI.X R23, R16, R8, R17, 0x1, P0 ;  /* 0x000000081017d211 */ /* 0x008fe400000f0c11 */
        /* <DEDUP_REMOVED lines=8> */
.L_x_349:
[----:B--2---:R-:W-:Y:S05]  /*5e50*/  BSYNC B0 ;  /* 0x0000000000007941 */ /* 0x004fea0003800000 */
.L_x_348:
[----:B-1-3--:R1:W2:Y:S01]  /*5e60*/  SHFL.IDX PT, R8, R4, 0x1, 0x181f ;  /* 0x00381f0004087f89 */ /* 0x00a2a200000e0000 */
[----:B------:R-:W-:Y:S01]  /*5e70*/  ISETP.GE.AND P0, PT, R3, 0x21, PT ;  /* 0x000000210300780c */ /* 0x000fe20003f06270 */
[----:B------:R-:W-:Y:S02]  /*5e80*/  BSSY B0, `(.L_x_350) ;  /* 0x000000d000007945 */ /* 0x000fe40003800000 */
[----:B------:R1:W3:Y:S10]  /*5e90*/  SHFL.IDX PT, R6, R5, 0x1, 0x181f ;  /* 0x00381f0005067f89 */ /* 0x0002f400000e0000 */
[----:B------:R-:W-:-:S05]  /*5ea0*/  @!P0 BRA `(.L_x_351) ;  /* 0x000000a000008947 */ /* 0x000fca0003800000 */
[C---:B---3--:R-:W-:Y:S04]  /*5eb0*/  @!P5 LEA R22, P0, R16.reuse, R6, 0x1 ;  /* 0x000000061016d211 */ /* 0x048fe800078008ff */
[----:B--2---:R-:W-:Y:S02]  /*5ec0*/  @!P5 LEA.HI.X R23, R16, R8, R17, 0x1, P0 ;  /* 0x000000081017d211 */ /* 0x004fe400000f0c11 */
[----:B------:R-:W-:Y:S11]  /*5ed0*/  ISETP.GE.AND P0, PT, R92, c[0x0][0x1d4], PT ;  /* 0x000075005c007a0c */ /* 0x000ff60003f06270 */
[----:B------:R-:W-:Y:S02]  /*5ee0*/  @!UPT UIADD3 URZ, URZ, URZ, URZ ;  /* 0x0000003f3f3ff290 */ /* 0x000fe4000fffe03f */
[C---:B------:R-:W-:Y:S04]  /*5ef0*/  @!P0 LEA R20, P1, R103.reuse, R6, 0x1 ;  /* 0x0000000667148211 */ /* 0x040fe800078208ff */
[----:B------:R-:W-:Y:S02]  /*5f00*/  @!P0 LEA.HI.X R21, R103, R8, R102, 0x1, P1 ;  /* 0x0000000867158211 */ /* 0x000fe400008f0c66 */
[----:B------:R-:W2:Y:S04]  /*5f10*/  @!P5 LDS.128 R8, [R89+0x1100] ;  /* 0x001100005908d984 */ /* 0x000ea80000000c00 */
[----:B--2---:R-:W-:Y:S04]  /*5f20*/  @!P5 ST.E.128 [R22.64], R8 ;  /* 0x000000081600d985 */ /* 0x004fe8000c101d12 */
[----:B------:R-:W2:Y:S04]  /*5f30*/  @!P0 LDS.128 R8, [R89+0x4100] ;  /* 0x0041000059088984 */ /* 0x000ea80000000c00 */
[----:B--2---:R2:W-:Y:S02]  /*5f40*/  @!P0 ST.E.128 [R20.64], R8 ;  /* 0x0000000814008985 */ /* 0x0045e4000c101d12 */
.L_x_351:
[----:B------:R-:W-:Y:S05]  /*5f50*/  BSYNC B0 ;  /* 0x0000000000007941 */ /* 0x000fea0003800000 */
.L_x_350:
[----:B-1----:R-:W1:Y:S01]  /*5f60*/  SHFL.IDX PT, R4, R4, 0x2, 0x181f ;  /* 0x00581f0004047f89 */ /* 0x002e6200000e0000 */
[----:B------:R-:W-:Y:S01]  /*5f70*/  ISETP.GE.AND P0, PT, R3, 0x41, PT ;  /* 0x000000410300780c */ /* 0x000fe20003f06270 */
[----:B------:R-:W-:Y:S02]  /*5f80*/  BSSY B0, `(.L_x_352) ;  /* 0x000000d000007945 */ /* 0x000fe40003800000 */
[----:B------:R-:W4:Y:S10]  /*5f90*/  SHFL.IDX PT, R5, R5, 0x2, 0x181f ;  /* 0x00581f0005057f89 */ /* 0x000f3400000e0000 */
[----:B------:R-:W-:-:S05]  /*5fa0*/  @!P0 BRA `(.L_x_353) ;  /* 0x000000a000008947 */ /* 0x000fca0003800000 */
[----:B--2---:R-:W2:Y:S01]  /*5fb0*/  @!P5 LDS.128 R8, [R89+0x2100] ;  /* 0x002100005908d984 */ /* 0x004ea20000000c00 */
[CC--:B----4-:R-:W-:Y:S04]  /*5fc0*/  @!P5 LEA R22, P0, R16.reuse, R5.reuse, 0x1 ;  /* 0x000000051016d211 */ /* 0x0d0fe800078008ff */
[-C--:B-1----:R-:W-:Y:S02]  /*5fd0*/  @!P5 LEA.HI.X R23, R16, R4.reuse, R17, 0x1, P0 ;  /* 0x000000041017d211 */ /* 0x082fe400000f0c11 */
[----:B------:R-:W-:Y:S11]  /*5fe0*/  ISETP.GE.AND P0, PT, R92, c[0x0][0x1d4], PT ;  /* 0x000075005c007a0c */ /* 0x000ff60003f06270 */
[----:B------:R-:W-:Y:S02]  /*5ff0*/  @!UPT UIADD3 URZ, URZ, URZ, URZ ;  /* 0x0000003f3f3ff290 */ /* 0x000fe4000fffe03f */
[C---:B------:R-:W-:Y:S04]  /*6000*/  @!P0 LEA R20, P1, R103.reuse, R5, 0x1 ;  /* 0x0000000567148211 */ /* 0x040fe800078208ff */
[----:B------:R-:W-:Y:S01]  /*6010*/  @!P0 LEA.HI.X R21, R103, R4, R102, 0x1, P1 ;  /* 0x0000000467158211 */ /* 0x000fe200008f0c66 */
[----:B--2---:R-:W-:Y:S04]  /*6020*/  @!P5 ST.E.128 [R22.64], R8 ;  /* 0x000000081600d985 */ /* 0x004fe8000c101d12 */
[----:B------:R-:W1:Y:S04]  /*6030*/  @!P0 LDS.128 R8, [R89+0x5100] ;  /* 0x0051000059088984 */ /* 0x000e680000000c00 */
[----:B-1----:R1:W-:Y:S02]  /*6040*/  @!P0 ST.E.128 [R20.64], R8 ;  /* 0x0000000814008985 */ /* 0x0023e4000c101d12 */
.L_x_353:
[----:B------:R-:W-:Y:S05]  /*6050*/  BSYNC B0 ;  /* 0x0000000000007941 */ /* 0x000fea0003800000 */
.L_x_352:
[C---:B------:R-:W-:Y:S02]  /*6060*/  ISETP.GT.AND P0, PT, R39.reuse, R78, PT ;  /* 0x0000004e2700720c */ /* 0x040fe40003f04270 */
[----:B------:R-:W-:Y:S11]  /*6070*/  IADD3 R39, R39, -0x1, RZ ;  /* 0xffffffff27277810 */ /* 0x000ff60007ffe0ff */
[----:B-1----:R-:W-:Y:S01]  /*6080*/  @P0 SHF.R.S32.HI R4, RZ, 0x1f, R39 ;  /* 0x0000001fff040819 */ /* 0x002fe20000011427 */
[----:B------:R-:W-:Y:S02]  /*6090*/  @P0 IMAD R3, R81, R39, RZ ;  /* 0x0000002751030224 */ /* 0x000fe400078e02ff */
[----:B--2---:R-:W-:Y:S02]  /*60a0*/  @P0 IMAD.MOV.U32 R8, RZ, RZ, R122 ;  /* 0x000000ffff080224 */ /* 0x004fe400078e007a */
[----:B------:R-:W-:Y:S02]  /*60b0*/  @P0 IMAD.MOV.U32 R9, RZ, RZ, R127 ;  /* 0x000000ffff090224 */ /* 0x000fe400078e007f */
[-C--:B------:R-:W-:Y:S02]  /*60c0*/  @P0 IMAD R3, R4, R128.reuse, R3 ;  /* 0x0000008004030224 */ /* 0x080fe400078e0203 */
[----:B------:R-:W-:Y:S04]  /*60d0*/  @P0 IMAD.WIDE.U32 R8, R39, R128, R8 ;  /* 0x0000008027080225 */ /* 0x000fe800078e0008 */
[----:B------:R-:W-:Y:S01]  /*60e0*/  @P0 IMAD.IADD R3, R9, 0x1, R3 ;  /* 0x0000000109030824 */ /* 0x000fe200078e0203 */
[C---:B------:R-:W-:Y:S04]  /*60f0*/  @P0 LEA R4, P1, R8.reuse, c[0x0][0x220], 0x1 ;  /* 0x0000880008040a11 */ /* 0x040fe800078208ff */
[----:B----4-:R-:W-:Y:S02]  /*6100*/  @P0 LEA.HI.X R5, R8, c[0x0][0x224], R3, 0x1, P1 ;  /* 0x0000890008050a11 */ /* 0x010fe400008f0c03 */
        /* <DEDUP_REMOVED lines=15> */
[----:B------:R1:W-:Y:S04]  /*6200*/  @P0 LDGSTS.E.BYPASS.LTC128B.128 [R89+0xa100], [R10.64], !P4 ;  /* 0x0a1000000a590fae */ /* 0x0003e8000e101d52 */
[----:B------:R1:W-:Y:S04]  /*6210*/  @P0 LDGSTS.E.BYPASS.LTC128B.128 [R89+0xd100], [R8.64], !P6 ;  /* 0x0d10000008590fae */ /* 0x0003e8000f101d52 */
[----:B------:R-:W0:Y:S01]  /*6220*/  LDGDEPBAR ;  /* 0x00000000000079af */ /* 0x000e220000000000 */
[----:B------:R-:W-:-:S05]  /*6230*/  @P0 BRA `(.L_x_354) ;  /* 0xffffb6f000000947 */ /* 0x000fca000383ffff */
[----:B------:R-:W-:Y:S06]  /*6240*/  BAR.SYNC.DEFER_BLOCKING 0x0 ;  /* 0x0000000000007b1d */ /* 0x000fec0000010000 */
.L_x_319:
[----:B------:R-:W-:Y:S02]  /*6250*/  ISETP.NE.AND P3, PT, R213, 0x1, PT ;  /* 0x00000001d500780c */ /* 0x000fe40003f65270 */
[----:B------:R-:W-:-:S02]  /*6260*/  IADD3 R2, R117, 0x7f, RZ ;  /* 0x0000007f75027810 */ /* 0x000fc40007ffe0ff */
[----:B------:R-:W-:-:S03]  /*6270*/  ISETP.GE.AND P1, PT, R212, 0x1, PT ;  /* 0x00000001d400780c */ /* 0x000fc60003f26270 */
[----:B------:R-:W-:-:S06]  /*6280*/  IMAD.MOV.U32 R3, RZ, RZ, R2 ;  /* 0x000000ffff037224 */ /* 0x000fcc00078e0002 */
[----:B------:R-:W-:-:S05]  /*6290*/  @P3 IMAD.HI.U32 R0, R2, c[0x0][0x2c8], RZ ;  /* 0x0000b20002003a27 */ /* 0x000fca00078e00ff */
[----:B------:R-:W-:-:S05]  /*62a0*/  @P3 SHF.R.U32.HI R3, RZ, c[0x0][0x2cc], R0 ;  /* 0x0000b300ff033a19 */ /* 0x000fca0000011600 */
[----:B------:R-:W-:-:S05]  /*62b0*/  IMAD.IADD R3, R80, 0x1, R3 ;  /* 0x0000000150037824 */ /* 0x000fca00078e0203 */
[----:B-1----:R-:W-:Y:S01]  /*62c0*/  IADD3 R4, R3, c[0x0][0x328], RZ ;  /* 0x0000ca0003047a10 */ /* 0x002fe20007ffe0ff */
[----:B------:R-:W-:Y:S05]  /*62d0*/  @!P1 BRA `(.L_x_355) ;  /* 0x000000f000009947 */ /* 0x000fea0003800000 */
[C---:B------:R-:W-:Y:S01]  /*62e0*/  ISETP.GT.AND P0, PT, R3.reuse, RZ, PT ;  /* 0x000000ff0300720c */ /* 0x040fe20003f04270 */
[----:B------:R-:W-:Y:S01]  /*62f0*/  IMAD.MOV.U32 R0, RZ, RZ, c[0x0][0x32c] ;  /* 0x0000cb00ff007624 */ /* 0x000fe200078e00ff */
        /* <DEDUP_REMOVED lines=8> */
.L_x_356:
[----:B------:R-:W-:-:S13]  /*6380*/  ISETP.NE.AND P0, PT, R0, 0x1, PT ;  /* 0x000000010000780c */ /* 0x000fda0003f05270 */
[----:B------:R-:W-:-:S05]  /*6390*/  @P0 IMAD.HI.U32 R3, R2, c[0x0][0x330], RZ ;  /* 0x0000cc0002030a27 */ /* 0x000fca00078e00ff */
[----:B------:R-:W-:-:S05]  /*63a0*/  @P0 SHF.R.U32.HI R2, RZ, c[0x0][0x334], R3 ;  /* 0x0000cd00ff020a19 */ /* 0x000fca0000011603 */
.L_x_357:
[----:B------:R-:W-:-:S05]  /*63b0*/  IMAD R0, R2, R0, c[0x0][0x32c] ;  /* 0x0000cb0002007624 */ /* 0x000fca00078e0200 */
[----:B------:R-:W-:-:S04]  /*63c0*/  IMNMX R4, R4, R0, PT ;  /* 0x0000000004047217 */ /* 0x000fc80003800200 */
.L_x_355:
[----:B------:R-:W-:Y:S01]  /*63d0*/  IADD3 R2, R4, 0x5f, RZ ;  /* 0x0000005f04027810 */ /* 0x000fe20007ffe0ff */
[----:B------:R-:W-:-:S04]  /*63e0*/  @P3 IMAD.HI.U32 R0, R117, c[0x0][0x2c8], RZ ;  /* 0x0000b20075003a27 */ /* 0x000fc800078e00ff */
[----:B------:R-:W-:-:S04]  /*63f0*/  IMAD.HI R2, R2, 0x2aaaaaab, RZ ;  /* 0x2aaaaaab02027827 */ /* 0x000fc800078e02ff */
[----:B------:R-:W-:Y:S01]  /*6400*/  IMAD.MOV.U32 R3, RZ, RZ, R117 ;  /* 0x000000ffff037224 */ /* 0x000fe200078e0075 */
[----:B------:R-:W-:Y:S02]  /*6410*/  @P3 SHF.R.U32.HI R3, RZ, c[0x0][0x2cc], R0 ;  /* 0x0000b300ff033a19 */ /* 0x000fe40000011600 */
[----:B------:R-:W-:-:S03]  /*6420*/  SHF.R.U32.HI R0, RZ, 0x1f, R2 ;  /* 0x0000001fff007819 */ /* 0x000fc60000011602 */
[----:B------:R-:W-:Y:S01]  /*6430*/  IMAD.IADD R3, R116, 0x1, R3 ;  /* 0x0000000174037824 */ /* 0x000fe200078e0203 */
[----:B------:R-:W-:-:S04]  /*6440*/  LEA.HI.SX32 R17, R2, R0, 0x1c ;  /* 0x0000000002117211 */ /* 0x000fc800078fe2ff */
[----:B------:R-:W-:Y:S02]  /*6450*/  IADD3 R0, R3, -c[0x0][0x324], RZ ;  /* 0x8000c90003007a10 */ /* 0x000fe40007ffe0ff */
[----:B------:R-:W-:Y:S01]  /*6460*/  IMNMX R17, R17, R79, PT ;  /* 0x0000004f11117217 */ /* 0x000fe20003800200 */
[----:B------:R-:W-:Y:S05]  /*6470*/  @!P1 BRA `(.L_x_358) ;  /* 0x000000f000009947 */ /* 0x000fea0003800000 */
        /* <DEDUP_REMOVED lines=9> */
.L_x_359:
[----:B------:R-:W-:-:S04]  /*6510*/  MOV R2, c[0x0][0x32c] ;  /* 0x0000cb0000027a02 */ /* 0x000fc80000000f00 */
[----:B------:R-:W-:-:S13]  /*6520*/  ISETP.NE.AND P0, PT, R2, 0x1, PT ;  /* 0x000000010200780c */ /* 0x000fda0003f05270 */
[----:B------:R-:W-:-:S05]  /*6530*/  @P0 IMAD.HI.U32 R2, R3, c[0x0][0x330], RZ ;  /* 0x0000cc0003020a27 */ /* 0x000fca00078e00ff */
[----:B------:R-:W-:-:S05]  /*6540*/  @P0 SHF.R.U32.HI R3, RZ, c[0x0][0x334], R2 ;  /* 0x0000cd00ff030a19 */ /* 0x000fca0000011602 */
.L_x_360:
[----:B------:R-:W-:-:S05]  /*6550*/  IMAD R3, R3, c[0x0][0x32c], RZ ;  /* 0x0000cb0003037a24 */ /* 0x000fca00078e02ff */
[----:B------:R-:W-:-:S05]  /*6560*/  IMNMX R0, R0, R3, !PT ;  /* 0x0000000300007217 */ /* 0x000fca0007800200 */
.L_x_358:
[----:B------:R-:W-:Y:S01]  /*6570*/  IMAD.HI R0, R0, 0x2aaaaaab, RZ ;  /* 0x2aaaaaab00007827 */ /* 0x000fe200078e02ff */
[----:B------:R-:W-:Y:S01]  /*6580*/  PLOP3.LUT P2, PT, PT, PT, PT, 0x80, 0x0 ;  /* 0x000000000000781c */ /* 0x000fe20003f4f070 */
[----:B------:R-:W-:Y:S01]  /*6590*/  CS2R R4, SRZ ;  /* 0x0000000000047805 */ /* 0x000fe2000001ff00 */
[----:B------:R-:W-:Y:S01]  /*65a0*/  CS2R R62, SRZ ;  /* 0x00000000003e7805 */ /* 0x000fe2000001ff00 */
[----:B------:R-:W-:Y:S01]  /*65b0*/  IMAD.MOV.U32 R66, RZ, RZ, RZ ;  /* 0x000000ffff427224 */ /* 0x000fe200078e00ff */
[----:B------:R-:W-:Y:S01]  /*65c0*/  SHF.R.U32.HI R226, RZ, 0x1f, R0 ;  /* 0x0000001fffe27819 */ /* 0x000fe20000011600 */
[----:B---3--:R-:W-:Y:S01]  /*65d0*/  IMAD.MOV.U32 R6, RZ, RZ, RZ ;  /* 0x000000ffff067224 */ /* 0x008fe200078e00ff */
[----:B------:R-:W-:Y:S01]  /*65e0*/  CS2R R60, SRZ ;  /* 0x00000000003c7805 */ /* 0x000fe2000001ff00 */
[----:B------:R-:W-:Y:S01]  /*65f0*/  IMAD.MOV.U32 R64, RZ, RZ, RZ ;  /* 0x000000ffff407224 */ /* 0x000fe200078e00ff */
        /* <DEDUP_REMOVED lines=32> */
[----:B------:R-:W-:Y:S01]  /*6800*/  MOV R10, RZ ;  /* 0x000000ff000a7202 */ /* 0x000fe20000000f00 */
[----:B------:R-:W-:Y:S05]  /*6810*/  @!P0 BRA `(.L_x_361) ;  /* 0x00014da000008947 */ /* 0x000fea0003800000 */
[----:B------:R-:W-:-:S04]  /*6820*/  ISETP.NE.U32.AND P0, PT, RZ, c[0x0][0x340], PT ;  /* 0x0000d000ff007a0c */ /* 0x000fc80003f05070 */
[----:B------:R-:W-:-:S13]  /*6830*/  ISETP.NE.AND.EX P0, PT, RZ, c[0x0][0x344], PT, P0 ;  /* 0x0000d100ff007a0c */ /* 0x000fda0003f05300 */
[----:B------:R-:W-:-:S04]  /*6840*/  @P0 IMAD.MOV.U32 R236, RZ, RZ, 0x4 ;  /* 0x00000004ffec0424 */ /* 0x000fc800078e00ff */
[----:B------:R-:W-:-:S06]  /*6850*/  @P0 IMAD.WIDE R236, R217, R236, c[0x0][0x340] ;  /* 0x0000d000d9ec0625 */ /* 0x000fcc00078e02ec */
[----:B------:R-:W2:Y:S01]  /*6860*/  @P0 LDG.E R236, [R236.64] ;  /* 0x00000012ecec0981 */ /* 0x000ea2000c1e1900 */
[----:B------:R-:W-:Y:S01]  /*6870*/  SHF.R.S32.HI R7, RZ, 0x1f, R73 ;  /* 0x0000001fff077819 */ /* 0x000fe20000011449 */
[----:B------:R-:W-:Y:S01]  /*6880*/  IMAD.MOV.U32 R5, RZ, RZ, 0x60 ;  /* 0x00000060ff057424 */ /* 0x000fe200078e00ff */
[----:B------:R-:W-:Y:S01]  /*6890*/  LOP3.LUT R218, R218, 0xffdfffff, RZ, 0xc0, !PT ;  /* 0xffdfffffdada7812 */ /* 0x000fe200078ec0ff */
        /* <DEDUP_REMOVED lines=9> */
[----:B------:R-:W-:-:S04]  /*6930*/  IMAD.IADD R228, R222, 0x1, R16 ;  /* 0x00000001dee47824 */ /* 0x000fc800078e0210 */
[----:B------:R-:W-:Y:S01]  /*6940*/  @P1 LOP3.LUT R218, R218, 0x200000, RZ, 0xfc, !PT ;  /* 0x00200000dada1812 */ /* 0x000fe200078efcff */
[----:B------:R-:W-:Y:S01]  /*6950*/  BAR.SYNC.DEFER_BLOCKING 0x0 ;  /* 0x0000000000007b1d */ /* 0x000fe20000010000 */
[----:B------:R-:W-:Y:S01]  /*6960*/  @!P0 IMAD.MOV.U32 R236, RZ, RZ, R217 ;  /* 0x000000ffffec8224 */ /* 0x000fe200078e00d9 */
[C---:B------:R-:W-:Y:S01]  /*6970*/  ISETP.GE.AND P0, PT, R228.reuse, R211, PT ;  /* 0x000000d3e400720c */ /* 0x040fe20003f06270 */
[----:B------:R-:W-:-:S03]  /*6980*/  IMAD.IADD R228, R228, 0x1, R215 ;  /* 0x00000001e4e47824 */ /* 0x000fc600078e02d7 */
[----:B--2---:R-:W-:Y:S01]  /*6990*/  SHF.R.S32.HI R225, RZ, 0x1f, R236 ;  /* 0x0000001fffe17819 */ /* 0x004fe200000114ec */
[----:B------:R-:W-:Y:S01]  /*69a0*/  @P1 IMAD.HI.U32 R2, R228, c[0x0][0x2bc], RZ ;  /* 0x0000af00e4021a27 */ /* 0x000fe200078e00ff */
[----:B------:R-:W-:-:S03]  /*69b0*/  ISETP.GT.OR P0, PT, R222, 0x5f, P0 ;  /* 0x0000005fde00780c */ /* 0x000fc60000704670 */
[----:B------:R-:W-:Y:S02]  /*69c0*/  IMAD R225, R225, c[0x0][0x2b0], RZ ;  /* 0x0000ac00e1e17a24 */ /* 0x000fe400078e02ff */
[----:B------:R-:W-:Y:S01]  /*69d0*/  IMAD.MOV.U32 R3, RZ, RZ, R228 ;  /* 0x000000ffff037224 */ /* 0x000fe200078e00e4 */
[----:B------:R-:W-:Y:S01]  /*69e0*/  @P1 SHF.R.U32.HI R3, RZ, c[0x0][0x2c0], R2 ;  /* 0x0000b000ff031a19 */ /* 0x000fe20000011602 */
        /* <DEDUP_REMOVED lines=9> */
[----:B------:R-:W-:Y:S01]  /*6a80*/  IMAD R6, R75, c[0x0][0x1b8], RZ ;  /* 0x00006e004b067a24 */ /* 0x000fe200078e02ff */
[----:B------:R-:W-:Y:S01]  /*6a90*/  ISETP.NE.U32.AND P0, PT, RZ, c[0x0][0x348], PT ;  /* 0x0000d200ff007a0c */ /* 0x000fe20003f05070 */
[----:B------:R-:W-:Y:S01]  /*6aa0*/  IMAD.IADD R22, R117, 0x1, R222 ;  /* 0x0000000175167824 */ /* 0x000fe200078e02de */
[----:B------:R-:W-:Y:S01]  /*6ab0*/  LEA.HI R20, R7, R73, RZ, 0x4 ;  /* 0x0000004907147211 */ /* 0x000fe200078f20ff */
[----:B------:R-:W-:Y:S01]  /*6ac0*/  IMAD R2, R2, c[0x0][0x178], RZ ;  /* 0x00005e0002027a24 */ /* 0x000fe200078e02ff */
[----:B------:R-:W-:Y:S01]  /*6ad0*/  ISETP.NE.AND.EX P0, PT, RZ, c[0x0][0x34c], PT, P0 ;  /* 0x0000d300ff007a0c */ /* 0x000fe20003f05300 */
[----:B------:R-:W-:Y:S01]  /*6ae0*/  IMAD R6, R214, c[0x0][0x1bc], R6 ;  /* 0x00006f00d6067a24 */ /* 0x000fe200078e0206 */
[----:B------:R-:W-:Y:S01]  /*6af0*/  LOP3.LUT R218, R218, 0xfffbffff, RZ, 0xc0, !PT ;  /* 0xfffbffffdada7812 */ /* 0x000fe200078ec0ff */
[----:B------:R-:W-:Y:S01]  /*6b00*/  IMAD R2, R76, c[0x0][0x17c], R2 ;  /* 0x00005f004c027a24 */ /* 0x000fe200078e0202 */
[----:B------:R-:W-:Y:S01]  /*6b10*/  SEL R4, R217, RZ, !P0 ;  /* 0x000000ffd9047207 */ /* 0x000fe20004000000 */
[----:B------:R-:W-:Y:S01]  /*6b20*/  IMAD R220, R75, c[0x0][0x1e8], RZ ;  /* 0x00007a004bdc7a24 */ /* 0x000fe200078e02ff */
[----:B------:R-:W-:Y:S01]  /*6b30*/  IADD3 R72, R17, -0x1, RZ ;  /* 0xffffffff11487810 */ /* 0x000fe20007ffe0ff */
[----:B------:R-:W-:-:S04]  /*6b40*/  IMAD.WIDE.U32 R234, R214, c[0x0][0x1e8], RZ ;  /* 0x00007a00d6ea7a25 */ /* 0x000fc800078e00ff */
[----:B------:R-:W-:Y:S02]  /*6b50*/  IMAD R220, R214, c[0x0][0x1ec], R220 ;  /* 0x00007b00d6dc7a24 */ /* 0x000fe400078e02dc */
[----:B------:R-:W-:Y:S02]  /*6b60*/  IMAD.IADD R12, R117, 0x1, R18 ;  /* 0x00000001750c7824 */ /* 0x000fe400078e0212 */
[----:B------:R-:W-:Y:S02]  /*6b70*/  IMAD.IADD R220, R235, 0x1, R220 ;  /* 0x00000001ebdc7824 */ /* 0x000fe400078e02dc */
[----:B------:R-:W-:Y:S02]  /*6b80*/  IMAD.SHL.U32 R224, R0, 0x8, RZ ;  /* 0x0000000800e07824 */ /* 0x000fe400078e00ff */
[----:B-1----:R-:W-:-:S03]  /*6b90*/  IMAD.WIDE.U32 R8, R76, c[0x0][0x178], RZ ;  /* 0x00005e004c087a25 */ /* 0x002fc600078e00ff */
[----:B------:R-:W-:Y:S01]  /*6ba0*/  IADD3 R223, R224, 0x40, RZ ;  /* 0x00000040e0df7810 */ /* 0x000fe20007ffe0ff */
[----:B------:R-:W-:Y:S01]  /*6bb0*/  IMAD.IADD R9, R9, 0x1, R2 ;  /* 0x0000000109097824 */ /* 0x000fe200078e0202 */
[----:B------:R-:W-:Y:S01]  /*6bc0*/  SHF.R.S32.HI R2, RZ, 0x1f, R217 ;  /* 0x0000001fff027819 */ /* 0x000fe200000114d9 */
[----:B------:R-:W-:Y:S02]  /*6bd0*/  IMAD R5, R17, -0x60, R5 ;  /* 0xffffffa011057824 */ /* 0x000fe400078e0205 */
[----:B------:R-:W-:Y:S01]  /*6be0*/  IMAD.WIDE.U32 R10, R214, c[0x0][0x1b8], R8 ;  /* 0x00006e00d60a7a25 */ /* 0x000fe200078e0008 */
[----:B------:R-:W-:-:S03]  /*6bf0*/  SEL R2, R2, RZ, !P0 ;  /* 0x000000ff02027207 */ /* 0x000fc60004000000 */
[----:B------:R-:W-:-:S04]  /*6c00*/  @P3 IMAD.HI.U32 R8, R22, c[0x0][0x2c8], RZ ;  /* 0x0000b20016083a27 */ /* 0x000fc800078e00ff */
[----:B------:R-:W-:Y:S02]  /*6c10*/  IMAD.IADD R11, R11, 0x1, R6 ;  /* 0x000000010b0b7824 */ /* 0x000fe400078e0206 */
[----:B------:R-:W-:Y:S01]  /*6c20*/  IMAD.MOV.U32 R6, RZ, RZ, R22 ;  /* 0x000000ffff067224 */ /* 0x000fe200078e0016 */
[----:B------:R-:W-:Y:S01]  /*6c30*/  @P3 SHF.R.U32.HI R6, RZ, c[0x0][0x2cc], R8 ;  /* 0x0000b300ff063a19 */ /* 0x000fe20000011608 */
[----:B------:R-:W-:Y:S02]  /*6c40*/  IMAD R2, R2, c[0x0][0x1c0], RZ ;  /* 0x0000700002027a24 */ /* 0x000fe400078e02ff */
[----:B------:R-:W-:-:S04]  /*6c50*/  IMAD.WIDE.U32 R8, R4, c[0x0][0x1c0], R10 ;  /* 0x0000700004087a25 */ /* 0x000fc800078e000a */
[----:B------:R-:W-:Y:S01]  /*6c60*/  IMAD R2, R4, c[0x0][0x1c4], R2 ;  /* 0x0000710004027a24 */ /* 0x000fe200078e0202 */
[----:B------:R-:W-:Y:S01]  /*6c70*/  SHF.R.S32.HI R4, RZ, 0x1f, R6 ;  /* 0x0000001fff047819 */ /* 0x000fe20000011406 */
[----:B------:R-:W-:Y:S02]  /*6c80*/  IMAD R219, R75, c[0x0][0x210], RZ ;  /* 0x000084004bdb7a24 */ /* 0x000fe400078e02ff */
[----:B------:R-:W-:Y:S02]  /*6c90*/  IMAD.IADD R9, R9, 0x1, R2 ;  /* 0x0000000109097824 */ /* 0x000fe400078e0202 */
[----:B------:R-:W-:Y:S02]  /*6ca0*/  IMAD R2, R4, c[0x0][0x1b0], RZ ;  /* 0x00006c0004027a24 */ /* 0x000fe400078e02ff */
[----:B------:R-:W-:Y:S02]  /*6cb0*/  IMAD.MOV R4, RZ, RZ, -R3 ;  /* 0x000000ffff047224 */ /* 0x000fe400078e0a03 */
[----:B------:R-:W-:-:S02]  /*6cc0*/  IMAD.MOV R3, RZ, RZ, -R6 ;  /* 0x000000ffff037224 */ /* 0x000fc400078e0a06 */
[----:B------:R-:W-:Y:S02]  /*6cd0*/  IMAD R228, R4, c[0x0][0x2b8], R228 ;  /* 0x0000ae0004e47a24 */ /* 0x000fe400078e02e4 */
[----:B------:R-:W-:Y:S01]  /*6ce0*/  IMAD R22, R3, c[0x0][0x2c4], R22 ;  /* 0x0000b10003167a24 */ /* 0x000fe200078e0216 */
[----:B------:R-:W-:Y:S01]  /*6cf0*/  LOP3.LUT R3, R20, 0xfffffff0, RZ, 0xc0, !PT ;  /* 0xfffffff014037812 */ /* 0x000fe200078ec0ff */
[C---:B------:R-:W-:Y:S01]  /*6d00*/  IMAD R2, R6.reuse, c[0x0][0x1b4], R2 ;  /* 0x00006d0006027a24 */ /* 0x040fe200078e0202 */
[----:B------:R-:W-:Y:S01]  /*6d10*/  SHF.R.S32.HI R29, RZ, 0x1f, R228 ;  /* 0x0000001fff1d7819 */ /* 0x000fe200000114e4 */
[----:B------:R-:W-:Y:S01]  /*6d20*/  IMAD.WIDE.U32 R8, R6, c[0x0][0x1b0], R8 ;  /* 0x00006c0006087a25 */ /* 0x000fe200078e0008 */
[----:B------:R-:W-:-:S03]  /*6d30*/  SHF.R.S32.HI R21, RZ, 0x1f, R22 ;  /* 0x0000001fff157819 */ /* 0x000fc60000011416 */
[----:B------:R-:W-:Y:S02]  /*6d40*/  IMAD.IADD R9, R9, 0x1, R2 ;  /* 0x0000000109097824 */ /* 0x000fe400078e0202 */
[----:B------:R-:W-:Y:S02]  /*6d50*/  IMAD R2, R29, c[0x0][0x1e0], RZ ;  /* 0x000078001d027a24 */ /* 0x000fe400078e02ff */
[----:B------:R-:W-:Y:S02]  /*6d60*/  IMAD R21, R21, c[0x0][0x1a8], RZ ;  /* 0x00006a0015157a24 */ /* 0x000fe400078e02ff */
[----:B------:R-:W-:-:S04]  /*6d70*/  IMAD.WIDE.U32 R10, R228, c[0x0][0x1e0], RZ ;  /* 0x00007800e40a7a25 */ /* 0x000fc800078e00ff */
[----:B------:R-:W-:Y:S02]  /*6d80*/  IMAD R2, R228, c[0x0][0x1e4], R2 ;  /* 0x00007900e4027a24 */ /* 0x000fe400078e0202 */
[C---:B------:R-:W-:Y:S02]  /*6d90*/  IMAD R21, R22.reuse, c[0x0][0x1ac], R21 ;  /* 0x00006b0016157a24 */ /* 0x040fe400078e0215 */
[----:B------:R-:W-:-:S04]  /*6da0*/  IMAD.WIDE.U32 R22, R22, c[0x0][0x1a8], R8 ;  /* 0x00006a0016167a25 */ /* 0x000fc800078e0008 */
[----:B------:R-:W-:Y:S02]  /*6db0*/  IMAD.IADD R11, R11, 0x1, R2 ;  /* 0x000000010b0b7824 */ /* 0x000fe400078e0202 */
[----:B------:R-:W-:Y:S01]  /*6dc0*/  IMAD.IADD R21, R23, 0x1, R21 ;  /* 0x0000000117157824 */ /* 0x000fe200078e0215 */
[----:B------:R-:W-:Y:S01]  /*6dd0*/  LEA R23, P1, R22, c[0x0][0x160], 0x1 ;  /* 0x0000580016177a11 */ /* 0x000fe200078208ff */
[----:B------:R-:W-:Y:S02]  /*6de0*/  IMAD.IADD R3, R73, 0x1, -R3 ;  /* 0x0000000149037824 */ /* 0x000fe400078e0a03 */
[----:B------:R-:W-:Y:S01]  /*6df0*/  IMAD R8, R216, c[0x0][0x2c4], RZ ;  /* 0x0000b100d8087a24 */ /* 0x000fe200078e02ff */
[----:B------:R-:W-:Y:S01]  /*6e00*/  LEA.HI.X R21, R22, c[0x0][0x164], R21, 0x1, P1 ;  /* 0x0000590016157a11 */ /* 0x000fe200008f0c15 */
[----:B------:R-:W-:Y:S01]  /*6e10*/  SHFL.IDX PT, R24, R23, RZ, 0x181f ;  /* 0x00181fff17187589 */ /* 0x000fe200000e0000 */
[----:B------:R-:W-:Y:S01]  /*6e20*/  SHF.R.S32.HI R4, RZ, 0x1f, R3 ;  /* 0x0000001fff047819 */ /* 0x000fe20000011403 */
[----:B------:R-:W-:Y:S01]  /*6e30*/  IMAD.WIDE.U32 R232, R214, c[0x0][0x210], RZ ;  /* 0x00008400d6e87a25 */ /* 0x000fe200078e00ff */
[----:B------:R-:W-:Y:S01]  /*6e40*/  ISETP.GE.AND P4, PT, R12, R8, PT ;  /* 0x000000080c00720c */ /* 0x000fe20003f86270 */
[----:B------:R-:W1:Y:S01]  /*6e50*/  SHFL.IDX PT, R25, R21, RZ, 0x181f ;  /* 0x00181fff15197589 */ /* 0x000e6200000e0000 */
[----:B------:R-:W-:Y:S01]  /*6e60*/  LEA.HI R4, R4, R3, RZ, 0x3 ;  /* 0x0000000304047211 */ /* 0x000fe200078f18ff */
[----:B------:R-:W-:Y:S01]  /*6e70*/  IMAD R219, R214, c[0x0][0x214], R219 ;  /* 0x00008500d6db7a24 */ /* 0x000fe200078e02db */
[----:B------:R-:W-:Y:S01]  /*6e80*/  IADD3 R22, R12, 0x20, RZ ;  /* 0x000000200c167810 */ /* 0x000fe20007ffe0ff */
[----:B------:R-:W-:Y:S01]  /*6e90*/  SHFL.IDX PT, R30, R23, 0x3, 0x181f ;  /* 0x00781f00171e7f89 */ /* 0x000fe200000e0000 */
[C---:B------:R-:W-:Y:S01]  /*6ea0*/  LOP3.LUT R13, R4.reuse, 0xfffffff8, RZ, 0xc0, !PT ;  /* 0xfffffff8040d7812 */ /* 0x040fe200078ec0ff */
[----:B------:R-:W-:-:S02]  /*6eb0*/  IMAD.SHL.U32 R4, R4, 0x40, RZ ;  /* 0x0000004004047824 */ /* 0x000fc400078e00ff */
[----:B------:R-:W-:Y:S01]  /*6ec0*/  SHFL.IDX PT, R31, R21, 0x3, 0x181f ;  /* 0x00781f00151f7f89 */ /* 0x000fe200000e0000 */
[----:B------:R-:W-:Y:S02]  /*6ed0*/  IMAD.IADD R219, R233, 0x1, R219 ;  /* 0x00000001e9db7824 */ /* 0x000fe400078e02db */
[----:B------:R-:W-:Y:S02]  /*6ee0*/  IMAD.IADD R13, R3, 0x1, -R13 ;  /* 0x00000001030d7824 */ /* 0x000fe400078e0a0d */
[----:B------:R-:W-:Y:S02]  /*6ef0*/  IMAD.MOV.U32 R3, RZ, RZ, 0x10 ;  /* 0x00000010ff037424 */ /* 0x000fe400078e00ff */
[----:B-1----:R-:W-:Y:S01]  /*6f00*/  @!P4 IMAD.WIDE R26, R224, 0x2, R24 ;  /* 0x00000002e01ac825 */ /* 0x002fe200078e0218 */
[----:B--2---:R-:W-:-:S03]  /*6f10*/  SHF.R.S32.HI R19, RZ, 0x1f, R227 ;  /* 0x0000001fff137819 */ /* 0x004fc600000114e3 */
[----:B------:R-:W-:-:S04]  /*6f20*/  IMAD.WIDE.U32 R10, R227, c[0x0][0x1f0], R10 ;  /* 0x00007c00e30a7a25 */ /* 0x000fc800078e000a */
[----:B------:R-:W-:Y:S01]  /*6f30*/  IMAD R14, R19, c[0x0][0x1f0], RZ ;  /* 0x00007c00130e7a24 */ /* 0x000fe200078e02ff */
[----:B------:R-:W-:Y:S02]  /*6f40*/  IADD3 R2, P0, R234, R10, RZ ;  /* 0x0000000aea027210 */ /* 0x000fe40007f1e0ff */
[----:B------:R-:W-:Y:S01]  /*6f50*/  LEA.HI R10, R7, R73, RZ, 0x6 ;  /* 0x00000049070a7211 */ /* 0x000fe200078f30ff */
[----:B------:R-:W-:-:S04]  /*6f60*/  IMAD R14, R227, c[0x0][0x1f4], R14 ;  /* 0x00007d00e30e7a24 */ /* 0x000fc800078e020e */
[----:B------:R-:W-:Y:S01]  /*6f70*/  IMAD.SHL.U32 R10, R10, 0x8, RZ ;  /* 0x000000080a0a7824 */ /* 0x000fe200078e00ff */
[----:B------:R-:W-:Y:S01]  /*6f80*/  IADD3.X R14, R220, R11, R14, P0, !PT ;  /* 0x0000000bdc0e7210 */ /* 0x000fe200007fe40e */
[----:B------:R-:W-:Y:S01]  /*6f90*/  IMAD.SHL.U32 R11, R18, 0x40, RZ ;  /* 0x00000040120b7824 */ /* 0x000fe200078e00ff */
[----:B------:R-:W-:Y:S02]  /*6fa0*/  LEA R15, P0, R2, c[0x0][0x1c8], 0x1 ;  /* 0x00007200020f7a11 */ /* 0x000fe400078008ff */
[----:B------:R-:W-:Y:S02]  /*6fb0*/  LOP3.LUT R10, R10, 0xfffffe00, RZ, 0xc0, !PT ;  /* 0xfffffe000a0a7812 */ /* 0x000fe400078ec0ff */
[----:B------:R-:W-:Y:S02]  /*6fc0*/  LOP3.LUT R11, R11, 0x1c0, RZ, 0xc0, !PT ;  /* 0x000001c00b0b7812 */ /* 0x000fe400078ec0ff */
[----:B------:R-:W-:Y:S02]  /*6fd0*/  LEA.HI.X R14, R2, c[0x0][0x1cc], R14, 0x1, P0 ;  /* 0x00007300020e7a11 */ /* 0x000fe400000f0c0e */
[----:B------:R-:W-:-:S02]  /*6fe0*/  SHF.R.U32.HI R9, RZ, 0x3, R11 ;  /* 0x00000003ff097819 */ /* 0x000fc4000001160b */
[----:B------:R-:W-:Y:S02]  /*6ff0*/  LOP3.LUT R28, R11, 0x38, R224, 0xf8, !PT ;  /* 0x000000380b1c7812 */ /* 0x000fe400078ef8e0 */
[----:B------:R-:W-:Y:S02]  /*7000*/  @!P4 SHF.R.S32.HI R2, RZ, 0x1f, R223 ;  /* 0x0000001fff02c819 */ /* 0x000fe400000114df */
[C---:B------:R-:W-:Y:S01]  /*7010*/  R2P PR, R13.reuse, 0x6 ;  /* 0x000000060d007804 */ /* 0x040fe20000000000 */
[----:B------:R-:W-:Y:S01]  /*7020*/  IMAD.SHL.U32 R13, R13, 0x40, RZ ;  /* 0x000000400d0d7824 */ /* 0x000fe200078e00ff */
[----:B------:R-:W-:Y:S02]  /*7030*/  LOP3.LUT R28, R28, R9, RZ, 0x3c, !PT ;  /* 0x000000091c1c7212 */ /* 0x000fe400078e3cff */
[----:B------:R-:W-:Y:S02]  /*7040*/  @!P4 LEA.HI R2, R2, R223, RZ, 0x3 ;  /* 0x000000df0202c211 */ /* 0x000fe400078f18ff */
[----:B------:R-:W-:Y:S01]  /*7050*/  ISETP.GE.AND P3, PT, R224, c[0x0][0x198], PT ;  /* 0x00006600e0007a0c */ /* 0x000fe20003f66270 */
[----:B------:R-:W-:Y:S01]  /*7060*/  IMAD.IADD R28, R10, 0x1, R28 ;  /* 0x000000010a1c7824 */ /* 0x000fe200078e021c */
[----:B------:R-:W-:-:S02]  /*7070*/  ISETP.GE.AND P0, PT, R223, c[0x0][0x198], PT ;  /* 0x00006600df007a0c */ /* 0x000fc40003f06270 */
[----:B------:R-:W-:Y:S01]  /*7080*/  @!P4 LOP3.LUT R2, R2, 0xfffffff8, RZ, 0xc0, !PT ;  /* 0xfffffff80202c812 */ /* 0x000fe200078ec0ff */
[----:B------:R-:W-:Y:S01]  /*7090*/  @!P4 IMAD.SHL.U32 R6, R28, 0x2, RZ ;  /* 0x000000021c06c824 */ /* 0x000fe200078e00ff */
[----:B------:R-:W-:Y:S02]  /*70a0*/  SEL R3, R3, 0xfffffff0, !P1 ;  /* 0xfffffff003037807 */ /* 0x000fe40004800000 */
[-C--:B------:R-:W-:Y:S01]  /*70b0*/  ISETP.GE.AND P1, PT, R22, R8.reuse, PT ;  /* 0x000000081600720c */ /* 0x080fe20003f26270 */
[----:B------:R-:W-:Y:S01]  /*70c0*/  @!P4 IMAD.WIDE R24, R2, 0x2, R24 ;  /* 0x000000020218c825 */ /* 0x000fe200078e0218 */
[----:B------:R-:W-:Y:S02]  /*70d0*/  IADD3 R2, R12, 0x40, RZ ;  /* 0x000000400c027810 */ /* 0x000fe40007ffe0ff */
[----:B------:R-:W-:Y:S01]  /*70e0*/  LOP3.LUT R13, R13, 0x1c0, RZ, 0xc0, !PT ;  /* 0x000001c00d0d7812 */ /* 0x000fe200078ec0ff */
[----:B------:R1:W-:Y:S01]  /*70f0*/  @!P4 LDGSTS.E.BYPASS.LTC128B.128 [R6+0x100], [R26.64], !P3 ;  /* 0x001000001a06cfae */ /* 0x0003e2000d901d52 */
[----:B------:R-:W-:-:S02]  /*7100*/  ISETP.GE.AND P5, PT, R2, R8, PT ;  /* 0x000000080200720c */ /* 0x000fc40003fa6270 */
[----:B------:R-:W-:Y:S01]  /*7110*/  IADD3 R2, R12, 0x60, RZ ;  /* 0x000000600c027810 */ /* 0x000fe20007ffe0ff */
[----:B------:R2:W-:Y:S03]  /*7120*/  @!P4 LDGSTS.E.BYPASS.LTC128B.128 [R6+0x4100], [R24.64], !P0 ;  /* 0x041000001806cfae */ /* 0x0005e6000c101d52 */
[----:B------:R-:W-:Y:S02]  /*7130*/  ISETP.GE.AND P6, PT, R2, R8, PT ;  /* 0x000000080200720c */ /* 0x000fe40003fc6270 */
[----:B------:R-:W-:-:S04]  /*7140*/  @!P1 SHF.R.S32.HI R22, RZ, 0x1f, R223 ;  /* 0x0000001fff169819 */ /* 0x000fc800000114df */
[----:B------:R-:W-:-:S04]  /*7150*/  @!P1 LEA.HI R22, R22, R223, RZ, 0x3 ;  /* 0x000000df16169211 */ /* 0x000fc800078f18ff */
[----:B------:R-:W-:-:S03]  /*7160*/  @!P1 LOP3.LUT R22, R22, 0xfffffff8, RZ, 0xc0, !PT ;  /* 0xfffffff816169812 */ /* 0x000fc600078ec0ff */
[----:B------:R-:W-:Y:S01]  /*7170*/  @!P6 IMAD.SHL.U32 R2, R28, 0x2, RZ ;  /* 0x000000021c02e824 */ /* 0x000fe200078e00ff */
[----:B-1----:R-:W-:Y:S04]  /*7180*/  SHFL.IDX PT, R26, R23, 0x1, 0x181f ;  /* 0x00381f00171a7f89 */ /* 0x002fe800000e0000 */
[----:B--2---:R1:W-:Y:S01]  /*7190*/  SHFL.IDX PT, R24, R23, 0x2, 0x181f ;  /* 0x00581f0017187f89 */ /* 0x0043e200000e0000 */
[----:B------:R-:W-:-:S03]  /*71a0*/  @!P5 SHF.R.S32.HI R6, RZ, 0x1f, R223 ;  /* 0x0000001fff06d819 */ /* 0x000fc600000114df */
[----:B------:R-:W2:Y:S01]  /*71b0*/  SHFL.IDX PT, R25, R21, 0x2, 0x181f ;  /* 0x00581f0015197f89 */ /* 0x000ea200000e0000 */
[----:B------:R-:W-:-:S03]  /*71c0*/  @!P5 LEA.HI R6, R6, R223, RZ, 0x3 ;  /* 0x000000df0606d211 */ /* 0x000fc600078f18ff */
[----:B------:R-:W3:Y:S01]  /*71d0*/  SHFL.IDX PT, R27, R21, 0x1, 0x181f ;  /* 0x00381f00151b7f89 */ /* 0x000ee200000e0000 */
[----:B------:R-:W-:Y:S01]  /*71e0*/  @!P5 LOP3.LUT R6, R6, 0xfffffff8, RZ, 0xc0, !PT ;  /* 0xfffffff80606d812 */ /* 0x000fe200078ec0ff */
[----:B-1----:R-:W-:-:S04]  /*71f0*/  @!P1 IMAD.SHL.U32 R23, R28, 0x2, RZ ;  /* 0x000000021c179824 */ /* 0x002fc800078e00ff */
[----:B--2---:R-:W-:Y:S01]  /*7200*/  @!P5 IMAD.WIDE R34, R6, 0x2, R24 ;  /* 0x000000020622d825 */ /* 0x004fe200078e0218 */
[----:B------:R-:W-:-:S03]  /*7210*/  @!P6 SHF.R.S32.HI R6, RZ, 0x1f, R223 ;  /* 0x0000001fff06e819 */ /* 0x000fc600000114df */
[----:B---3--:R-:W-:Y:S01]  /*7220*/  @!P1 IMAD.WIDE R32, R22, 0x2, R26 ;  /* 0x0000000216209825 */ /* 0x008fe200078e021a */
[----:B------:R-:W-:-:S03]  /*7230*/  @!P6 LEA.HI R6, R6, R223, RZ, 0x3 ;  /* 0x000000df0606e211 */ /* 0x000fc600078f18ff */
[----:B------:R-:W-:Y:S01]  /*7240*/  @!P5 IMAD.WIDE R36, R224, 0x2, R24 ;  /* 0x00000002e024d825 */ /* 0x000fe200078e0218 */
[----:B------:R-:W-:-:S03]  /*7250*/  @!P6 LOP3.LUT R6, R6, 0xfffffff8, RZ, 0xc0, !PT ;  /* 0xfffffff80606e812 */ /* 0x000fc600078ec0ff */
[----:B------:R-:W-:-:S04]  /*7260*/  @!P1 IMAD.WIDE R26, R224, 0x2, R26 ;  /* 0x00000002e01a9825 */ /* 0x000fc800078e021a */
[--C-:B------:R-:W-:Y:S01]  /*7270*/  @!P6 IMAD.WIDE R24, R224, 0x2, R30.reuse ;  /* 0x00000002e018e825 */ /* 0x100fe200078e021e */
[----:B------:R1:W-:Y:S03]  /*7280*/  @!P1 LDGSTS.E.BYPASS.LTC128B.128 [R23+0x1100], [R26.64], !P3 ;  /* 0x011000001a179fae */ /* 0x0003e6000d901d52 */
[----:B------:R-:W-:Y:S01]  /*7290*/  @!P6 IMAD.WIDE R30, R6, 0x2, R30 ;  /* 0x00000002061ee825 */ /* 0x000fe200078e021e */
[----:B------:R1:W-:Y:S03]  /*72a0*/  @!P1 LDGSTS.E.BYPASS.LTC128B.128 [R23+0x5100], [R32.64], !P0 ;  /* 0x0510000020179fae */ /* 0x0003e6000c101d52 */
[----:B------:R-:W-:Y:S02]  /*72b0*/  @!P5 IMAD.SHL.U32 R21, R28, 0x2, RZ ;  /* 0x000000021c15d824 */ /* 0x000fe400078e00ff */
[----:B------:R-:W-:-:S03]  /*72c0*/  IMAD.IADD R6, R211, 0x1, R5 ;  /* 0x00000001d3067824 */ /* 0x000fc600078e0205 */
[----:B------:R2:W-:Y:S01]  /*72d0*/  @!P5 LDGSTS.E.BYPASS.LTC128B.128 [R21+0x2100], [R36.64], !P3 ;  /* 0x021000002415dfae */ /* 0x0005e2000d901d52 */
[----:B------:R-:W-:-:S03]  /*72e0*/  IMAD.IADD R48, R6, 0x1, -R18 ;  /* 0x0000000106307824 */ /* 0x000fc600078e0a12 */
[----:B------:R2:W-:Y:S04]  /*72f0*/  @!P5 LDGSTS.E.BYPASS.LTC128B.128 [R21+0x6100], [R34.64], !P0 ;  /* 0x061000002215dfae */ /* 0x0005e8000c101d52 */
[----:B------:R3:W-:Y:S01]  /*7300*/  @!P6 LDGSTS.E.BYPASS.LTC128B.128 [R2+0x3100], [R24.64], !P3 ;  /* 0x031000001802efae */ /* 0x0007e2000d901d52 */
[----:B------:R-:W-:-:S03]  /*7310*/  ISETP.GE.AND P3, PT, R223, c[0x0][0x1d4], PT ;  /* 0x00007500df007a0c */ /* 0x000fc60003f66270 */
[----:B------:R4:W-:Y:S01]  /*7320*/  @!P6 LDGSTS.E.BYPASS.LTC128B.128 [R2+0x7100], [R30.64], !P0 ;  /* 0x071000001e02efae */ /* 0x0009e2000c101d52 */
[----:B------:R-:W-:Y:S02]  /*7330*/  ISETP.GE.AND P0, PT, R48, 0x1, PT ;  /* 0x000000013000780c */ /* 0x000fe40003f06270 */
[----:B------:R-:W-:Y:S01]  /*7340*/  SEL R246, RZ, 0x10, P3 ;  /* 0x00000010fff67807 */ /* 0x000fe20001800000 */
[----:B------:R-:W0:Y:S04]  /*7350*/  LDGDEPBAR ;  /* 0x00000000000079af */ /* 0x000e280000000000 */
[----:B-1----:R-:W-:Y:S06]  /*7360*/  SHFL.IDX PT, R23, R14, 0x1, 0x181f ;  /* 0x00381f000e177f89 */ /* 0x002fec00000e0000 */
[----:B------:R-:W-:Y:S01]  /*7370*/  @P0 IMAD.SHL.U32 R22, R28, 0x2, RZ ;  /* 0x000000021c160824 */ /* 0x000fe200078e00ff */
[----:B--2---:R-:W-:Y:S01]  /*7380*/  @P0 SHF.R.S32.HI R21, RZ, 0x1f, R223 ;  /* 0x0000001fff150819 */ /* 0x004fe200000114df */
[----:B---3--:R-:W-:Y:S03]  /*7390*/  SHFL.IDX PT, R24, R15, RZ, 0x181f ;  /* 0x00181fff0f187589 */ /* 0x008fe600000e0000 */
[----:B------:R-:W-:Y:S01]  /*73a0*/  @P0 LEA.HI R21, R21, R223, RZ, 0x3 ;  /* 0x000000df15150211 */ /* 0x000fe200078f18ff */
[----:B------:R-:W1:Y:S01]  /*73b0*/  SHFL.IDX PT, R25, R14, RZ, 0x181f ;  /* 0x00181fff0e197589 */ /* 0x000e6200000e0000 */
[----:B----4-:R-:W-:-:S02]  /*73c0*/  IMAD.MOV.U32 R2, RZ, RZ, 0x20 ;  /* 0x00000020ff027424 */ /* 0x010fc400078e00ff */
[----:B------:R-:W-:Y:S02]  /*73d0*/  @P0 LOP3.LUT R21, R21, 0xfffffff8, RZ, 0xc0, !PT ;  /* 0xfffffff815150812 */ /* 0x000fe400078ec0ff */
[----:B------:R-:W-:Y:S02]  /*73e0*/  SHF.R.S32.HI R30, RZ, 0x4, R20 ;  /* 0x00000004ff1e7819 */ /* 0x000fe40000011414 */
[----:B------:R-:W-:Y:S02]  /*73f0*/  SEL R2, R2, 0xffffffe0, !P2 ;  /* 0xffffffe002027807 */ /* 0x000fe40005000000 */
[----:B------:R-:W-:-:S13]  /*7400*/  ISETP.GE.AND P2, PT, R224, c[0x0][0x1d4], PT ;  /* 0x00007500e0007a0c */ /* 0x000fda0003f46270 */
[----:B------:R-:W-:Y:S01]  /*7410*/  @P2 LOP3.LUT R218, R218, 0x40000, RZ, 0xfc, !PT ;  /* 0x00040000dada2812 */ /* 0x000fe200078efcff */
[----:B-1----:R-:W-:-:S03]  /*7420*/  @P0 IMAD.WIDE R26, R21, 0x2, R24 ;  /* 0x00000002151a0825 */ /* 0x002fc600078e0218 */
[----:B------:R-:W-:Y:S01]  /*7430*/  LOP3.LUT R218, R218, 0xffefffff, RZ, 0xc0, !PT ;  /* 0xffefffffdada7812 */ /* 0x000fe200078ec0ff */
[----:B------:R-:W-:-:S03]  /*7440*/  @P0 IMAD.WIDE R24, R224, 0x2, R24 ;  /* 0x00000002e0180825 */ /* 0x000fc600078e0218 */
[----:B------:R-:W-:Y:S02]  /*7450*/  @P3 LOP3.LUT R218, R218, 0x100000, RZ, 0xfc, !PT ;  /* 0x00100000dada3812 */ /* 0x000fe400078efcff */
[----:B------:R1:W-:Y:S02]  /*7460*/  @P0 LDGSTS.E.BYPASS.LTC128B.128 [R22+0x8100], [R24.64], !P2 ;  /* 0x0810000018160fae */ /* 0x0003e4000d101d52 */
[----:B------:R-:W-:Y:S02]  /*7470*/  LOP3.LUT R218, R218, 0xfff7ffff, RZ, 0xc0, !PT ;  /* 0xfff7ffffdada7812 */ /* 0x000fe400078ec0ff */
[----:B------:R1:W-:Y:S01]  /*7480*/  @P0 LDGSTS.E.BYPASS.LTC128B.128 [R22+0xb100], [R26.64], !P3 ;  /* 0x0b1000001a160fae */ /* 0x0003e2000d901d52 */
[----:B------:R-:W-:-:S13]  /*7490*/  ISETP.GE.AND P0, PT, R48, 0x21, PT ;  /* 0x000000213000780c */ /* 0x000fda0003f06270 */
[----:B------:R-:W-:Y:S01]  /*74a0*/  @P0 IMAD.SHL.U32 R21, R28, 0x2, RZ ;  /* 0x000000021c150824 */ /* 0x000fe200078e00ff */
[----:B-1----:R1:W2:Y:S02]  /*74b0*/  SHFL.IDX PT, R22, R15, 0x1, 0x181f ;  /* 0x00381f000f167f89 */ /* 0x0022a400000e0000 */
[----:B-1----:R-:W-:Y:S01]  /*74c0*/  @P0 SHF.R.S32.HI R15, RZ, 0x1f, R223 ;  /* 0x0000001fff0f0819 */ /* 0x002fe200000114df */
[----:B--2---:R-:W-:-:S03]  /*74d0*/  @P0 IMAD.WIDE R24, R224, 0x2, R22 ;  /* 0x00000002e0180825 */ /* 0x004fc600078e0216 */
[----:B------:R-:W-:Y:S02]  /*74e0*/  @P0 LEA.HI R15, R15, R223, RZ, 0x3 ;  /* 0x000000df0f0f0211 */ /* 0x000fe400078f18ff */
[----:B------:R1:W-:Y:S02]  /*74f0*/  @P0 LDGSTS.E.BYPASS.LTC128B.128 [R21+0x9100], [R24.64], !P2 ;  /* 0x0910000018150fae */ /* 0x0003e4000d101d52 */
[----:B------:R-:W-:-:S05]  /*7500*/  @P0 LOP3.LUT R15, R15, 0xfffffff8, RZ, 0xc0, !PT ;  /* 0xfffffff80f0f0812 */ /* 0x000fca00078ec0ff */
[----:B------:R-:W-:-:S04]  /*7510*/  @P0 IMAD.WIDE R22, R15, 0x2, R22 ;  /* 0x000000020f160825 */ /* 0x000fc800078e0216 */
[----:B------:R-:W-:Y:S01]  /*7520*/  IMAD R15, R228, c[0x0][0x1e0], RZ ;  /* 0x00007800e40f7a24 */ /* 0x000fe200078e02ff */
[----:B------:R2:W-:Y:S01]  /*7530*/  @P0 LDGSTS.E.BYPASS.LTC128B.128 [R21+0xc100], [R22.64], !P3 ;  /* 0x0c10000016150fae */ /* 0x0005e2000d901d52 */
[----:B------:R-:W-:Y:S02]  /*7540*/  ISETP.GE.AND P0, PT, R48, 0x41, PT ;  /* 0x000000413000780c */ /* 0x000fe40003f06270 */
[----:B------:R-:W-:-:S04]  /*7550*/  IMAD R15, R227, c[0x0][0x1f0], R15 ;  /* 0x00007c00e30f7a24 */ /* 0x000fc800078e020f */
[----:B------:R-:W-:-:S05]  /*7560*/  IMAD R15, R214, c[0x0][0x1e8], R15 ;  /* 0x00007a00d60f7a24 */ /* 0x000fca00078e020f */
[----:B------:R-:W-:-:S05]  /*7570*/  LEA R15, R15, c[0x0][0x1c8], 0x1 ;  /* 0x000072000f0f7a11 */ /* 0x000fca00078e08ff */
[----:B--2---:R2:W-:Y:S04]  /*7580*/  SHFL.IDX PT, R22, R15, 0x2, 0x181f ;  /* 0x00581f000f167f89 */ /* 0x0045e800000e0000 */
[----:B------:R3:W1:Y:S01]  /*7590*/  SHFL.IDX PT, R23, R14, 0x2, 0x181f ;  /* 0x00581f000e177f89 */ /* 0x00066200000e0000 */
[----:B--2---:R-:W-:Y:S01]  /*75a0*/  @P0 IMAD.SHL.U32 R15, R28, 0x2, RZ ;  /* 0x000000021c0f0824 */ /* 0x004fe200078e00ff */
[----:B---3--:R-:W-:Y:S01]  /*75b0*/  @P0 SHF.R.S32.HI R14, RZ, 0x1f, R223 ;  /* 0x0000001fff0e0819 */ /* 0x008fe200000114df */
[----:B-1----:R-:W-:-:S03]  /*75c0*/  @P0 IMAD.WIDE R24, R224, 0x2, R22 ;  /* 0x00000002e0180825 */ /* 0x002fc600078e0216 */
[----:B------:R-:W-:Y:S02]  /*75d0*/  @P0 LEA.HI R14, R14, R223, RZ, 0x3 ;  /* 0x000000df0e0e0211 */ /* 0x000fe400078f18ff */
[----:B------:R1:W-:Y:S01]  /*75e0*/  @P0 LDGSTS.E.BYPASS.LTC128B.128 [R15+0xa100], [R24.64], !P2 ;  /* 0x0a100000180f0fae */ /* 0x0003e2000d101d52 */
[----:B------:R-:W-:Y:S02]  /*75f0*/  ISETP.GT.AND P2, PT, R222, 0x5f, PT ;  /* 0x0000005fde00780c */ /* 0x000fe40003f44270 */
[----:B------:R-:W-:-:S05]  /*7600*/  @P0 LOP3.LUT R14, R14, 0xfffffff8, RZ, 0xc0, !PT ;  /* 0xfffffff80e0e0812 */ /* 0x000fca00078ec0ff */
[----:B------:R-:W-:Y:S01]  /*7610*/  @P0 IMAD.WIDE R22, R14, 0x2, R22 ;  /* 0x000000020e160825 */ /* 0x000fe200078e0216 */
[----:B------:R-:W-:-:S04]  /*7620*/  LEA.HI R14, R20, R30, RZ, 0x1 ;  /* 0x0000001e140e7211 */ /* 0x000fc800078f08ff */
[----:B------:R-:W-:Y:S01]  /*7630*/  LOP3.LUT R14, R14, 0xfffffffe, RZ, 0xc0, !PT ;  /* 0xfffffffe0e0e7812 */ /* 0x000fe200078ec0ff */
[----:B------:R1:W-:Y:S01]  /*7640*/  @P0 LDGSTS.E.BYPASS.LTC128B.128 [R15+0xd100], [R22.64], !P3 ;  /* 0x0d100000160f0fae */ /* 0x0003e2000d901d52 */
[----:B------:R-:W-:Y:S02]  /*7650*/  ISETP.LT.AND P0, PT, RZ, c[0x0][0x27c], PT ;  /* 0x00009f00ff007a0c */ /* 0x000fe40003f01270 */
[----:B------:R-:W-:Y:S01]  /*7660*/  ISETP.NE.AND P3, PT, R213, 0x1, PT ;  /* 0x00000001d500780c */ /* 0x000fe20003f65270 */
[----:B------:R-:W-:Y:S01]  /*7670*/  IMAD.IADD R30, R30, 0x1, -R14 ;  /* 0x000000011e1e7824 */ /* 0x000fe200078e0a0e */
[----:B------:R-:W0:Y:S01]  /*7680*/  LDGDEPBAR ;  /* 0x00000000000079af */ /* 0x000e220000000000 */
[----:B------:R-:W-:Y:S02]  /*7690*/  @P2 LOP3.LUT R218, R218, 0x80000, RZ, 0xfc, !PT ;  /* 0x00080000dada2812 */ /* 0x000fe400078efcff */
[----:B------:R-:W-:-:S05]  /*76a0*/  IMAD.SHL.U32 R14, R30, 0x8, RZ ;  /* 0x000000081e0e7824 */ /* 0x000fca00078e00ff */
[----:B------:R-:W-:Y:S02]  /*76b0*/  LOP3.LUT R14, R13, 0x8, R14, 0xf8, !PT ;  /* 0x000000080d0e7812 */ /* 0x000fe400078ef80e */
[----:B------:R-:W-:-:S04]  /*76c0*/  SHF.R.U32.HI R13, RZ, 0x3, R13 ;  /* 0x00000003ff0d7819 */ /* 0x000fc8000001160d */
[----:B------:R-:W-:-:S04]  /*76d0*/  LOP3.LUT R13, R14, R13, RZ, 0x3c, !PT ;  /* 0x0000000d0e0d7212 */ /* 0x000fc800078e3cff */
[----:B------:R-:W-:Y:S01]  /*76e0*/  LOP3.LUT R4, R13, 0xfffffe00, R4, 0xf8, !PT ;  /* 0xfffffe000d047812 */ /* 0x000fe200078ef804 */
[----:B------:R-:W-:Y:S05]  /*76f0*/  @P0 BRA `(.L_x_362) ;  /* 0x0000002000000947 */ /* 0x000fea0003800000 */
[----:B------:R-:W-:-:S04]  /*7700*/  DEPBAR.LE SB0, 0x1 ;  /* 0x000080400000791a */ /* 0x000fc80000000000 */
[----:B------:R-:W-:Y:S05]  /*7710*/  BRA `(.L_x_363) ;  /* 0x00004d0000007947 */ /* 0x000fea0003800000 */
.L_x_362:
[----:B------:R-:W-:Y:S01]  /*7720*/  ULDC.U8 UR4, c[0x0][0x298] ;  /* 0x0000a60000047ab9 */ /* 0x000fe20000000000 */
[----:B-1---5:R-:W-:Y:S01]  /*7730*/  SHF.R.S32.HI R22, RZ, 0x1f, R74 ;  /* 0x0000001fff167819 */ /* 0x022fe2000001144a */
[----:B------:R-:W-:Y:S01]  /*7740*/  IMAD.WIDE.U32 R20, R74, c[0x0][0x280], RZ ;  /* 0x0000a0004a147a25 */ /* 0x000fe200078e00ff */
[----:B------:R-:W-:Y:S01]  /*7750*/  ISETP.NE.AND P0, PT, RZ, UR4, PT ;  /* 0x00000004ff007c0c */ /* 0x000fe2000bf05270 */
[----:B------:R-:W-:Y:S01]  /*7760*/  BSSY B2, `(.L_x_363) ;  /* 0x00004cb000027945 */ /* 0x000fe20003800000 */
[----:B------:R-:W-:Y:S01]  /*7770*/  LEA R12, R0, R12, 0x5 ;  /* 0x0000000c000c7211 */ /* 0x000fe200078e28ff */
[----:B------:R-:W-:Y:S01]  /*7780*/  IMAD R13, R22, c[0x0][0x280], RZ ;  /* 0x0000a000160d7a24 */ /* 0x000fe200078e02ff */
[----:B------:R-:W-:Y:S01]  /*7790*/  SHF.L.U32 R31, R28, 0x1, RZ ;  /* 0x000000011c1f7819 */ /* 0x000fe200000006ff */
[----:B------:R-:W-:Y:S02]  /*77a0*/  IMAD R22, R22, c[0x0][0x290], RZ ;  /* 0x0000a40016167a24 */ /* 0x000fe400078e02ff */
[----:B------:R-:W-:-:S02]  /*77b0*/  IMAD R13, R74, c[0x0][0x284], R13 ;  /* 0x0000a1004a0d7a24 */ /* 0x000fc400078e020d */
[C---:B------:R-:W-:Y:S02]  /*77c0*/  IMAD R22, R74.reuse, c[0x0][0x294], R22 ;  /* 0x0000a5004a167a24 */ /* 0x040fe400078e0216 */
[----:B------:R-:W-:Y:S01]  /*77d0*/  IMAD.WIDE.U32 R74, R74, c[0x0][0x290], RZ ;  /* 0x0000a4004a4a7a25 */ /* 0x000fe200078e00ff */
[----:B------:R-:W-:-:S04]  /*77e0*/  IADD3 R15, R13, R21, RZ ;  /* 0x000000150d0f7210 */ /* 0x000fc80007ffe0ff */
[----:B------:R-:W-:Y:S01]  /*77f0*/  IADD3 R23, R22, R75, RZ ;  /* 0x0000004b16177210 */ /* 0x000fe20007ffe0ff */
[----:B------:R-:W-:Y:S05]  /*7800*/  @!P0 BRA `(.L_x_364) ;  /* 0x000025c000008947 */ /* 0x000fea0003800000 */
[----:B------:R-:W-:Y:S01]  /*7810*/  @P3 IMAD.HI.U32 R9, R12, c[0x0][0x2c8], RZ ;  /* 0x0000b2000c093a27 */ /* 0x000fe200078e00ff */
[----:B------:R-:W-:Y:S01]  /*7820*/  MOV R14, R20 ;  /* 0x00000014000e7202 */ /* 0x000fe20000000f00 */
[----:B------:R-:W-:Y:S01]  /*7830*/  BSSY B0, `(.L_x_365) ;  /* 0x000002d000007945 */ /* 0x000fe20003800000 */
[----:B------:R-:W-:Y:S01]  /*7840*/  CS2R R56, SRZ ;  /* 0x0000000000387805 */ /* 0x000fe2000001ff00 */
[----:B------:R-:W-:Y:S01]  /*7850*/  IMAD.MOV.U32 R22, RZ, RZ, R74 ;  /* 0x000000ffff167224 */ /* 0x000fe200078e004a */
[----:B------:R-:W-:Y:S01]  /*7860*/  @P3 SHF.R.U32.HI R12, RZ, c[0x0][0x2cc], R9 ;  /* 0x0000b300ff0c3a19 */ /* 0x000fe20000011609 */
[----:B------:R-:W-:Y:S01]  /*7870*/  IMAD.SHL.U32 R13, R0, 0x4, RZ ;  /* 0x00000004000d7824 */ /* 0x000fe200078e00ff */
[----:B------:R-:W-:Y:S01]  /*7880*/  CS2R R78, SRZ ;  /* 0x00000000004e7805 */ /* 0x000fe2000001ff00 */
[----:B------:R-:W-:Y:S01]  /*7890*/  CS2R R62, SRZ ;  /* 0x00000000003e7805 */ /* 0x000fe2000001ff00 */
[----:B------:R-:W-:Y:S01]  /*78a0*/  SHF.R.S32.HI R9, RZ, 0x1f, R12 ;  /* 0x0000001fff097819 */ /* 0x000fe2000001140c */
[----:B------:R-:W-:Y:S01]  /*78b0*/  IMAD.WIDE.U32 R14, R12, c[0x0][0x280], R14 ;  /* 0x0000a0000c0e7a25 */ /* 0x000fe200078e000e */
[----:B------:R-:W-:Y:S01]  /*78c0*/  CS2R R76, SRZ ;  /* 0x00000000004c7805 */ /* 0x000fe2000001ff00 */
[----:B------:R-:W-:-:S02]  /*78d0*/  CS2R R66, SRZ ;  /* 0x0000000000427805 */ /* 0x000fc4000001ff00 */
[C---:B------:R-:W-:Y:S02]  /*78e0*/  IMAD R10, R9.reuse, c[0x0][0x280], RZ ;  /* 0x0000a000090a7a24 */ /* 0x040fe400078e02ff */
[----:B------:R-:W-:Y:S02]  /*78f0*/  IMAD R9, R9, c[0x0][0x290], RZ ;  /* 0x0000a40009097a24 */ /* 0x000fe400078e02ff */
[C---:B------:R-:W-:Y:S02]  /*7900*/  IMAD R10, R12.reuse, c[0x0][0x284], R10 ;  /* 0x0000a1000c0a7a24 */ /* 0x040fe400078e020a */
[----:B------:R-:W-:-:S03]  /*7910*/  IMAD.WIDE.U32 R22, R12, c[0x0][0x290], R22 ;  /* 0x0000a4000c167a25 */ /* 0x000fc600078e0016 */
[----:B------:R-:W-:Y:S01]  /*7920*/  IADD3 R20, R15, R10, RZ ;  /* 0x0000000a0f147210 */ /* 0x000fe20007ffe0ff */
[----:B------:R-:W-:Y:S01]  /*7930*/  IMAD R9, R12, c[0x0][0x294], R9 ;  /* 0x0000a5000c097a24 */ /* 0x000fe200078e0209 */
[----:B------:R-:W-:-:S04]  /*7940*/  LEA R10, P0, R14, c[0x0][0x270], 0x1 ;  /* 0x00009c000e0a7a11 */ /* 0x000fc800078008ff */
[----:B------:R-:W-:Y:S01]  /*7950*/  LEA.HI.X R20, R14, c[0x0][0x274], R20, 0x1, P0 ;  /* 0x00009d000e147a11 */ /* 0x000fe200000f0c14 */
[----:B------:R1:W2:Y:S01]  /*7960*/  SHFL.IDX PT, R24, R10, RZ, 0x181f ;  /* 0x00181fff0a187589 */ /* 0x0002a200000e0000 */
[----:B------:R-:W-:Y:S02]  /*7970*/  IADD3 R14, R23, R9, RZ ;  /* 0x00000009170e7210 */ /* 0x000fe40007ffe0ff */
[C---:B------:R-:W-:Y:S01]  /*7980*/  LEA R9, P0, R22.reuse, c[0x0][0x288], 0x1 ;  /* 0x0000a20016097a11 */ /* 0x040fe200078008ff */
[----:B------:R1:W3:Y:S03]  /*7990*/  SHFL.IDX PT, R25, R20, RZ, 0x181f ;  /* 0x00181fff14197589 */ /* 0x0002e600000e0000 */
[----:B------:R-:W-:Y:S02]  /*79a0*/  LEA.HI.X R14, R22, c[0x0][0x28c], R14, 0x1, P0 ;  /* 0x0000a300160e7a11 */ /* 0x000fe400000f0c0e */
[----:B------:R1:W4:Y:S04]  /*79b0*/  SHFL.IDX PT, R22, R9, RZ, 0x181f ;  /* 0x00181fff09167589 */ /* 0x00032800000e0000 */
[----:B------:R1:W1:Y:S01]  /*79c0*/  SHFL.IDX PT, R23, R14, RZ, 0x181f ;  /* 0x00181fff0e177589 */ /* 0x00026200000e0000 */
[----:B------:R-:W-:Y:S05]  /*79d0*/  @P4 BRA `(.L_x_366) ;  /* 0x0000012000004947 */ /* 0x000fea0003800000 */
[C---:B------:R-:W-:Y:S01]  /*79e0*/  ISETP.GE.AND P0, PT, R13.reuse, c[0x0][0x27c], PT ;  /* 0x00009f000d007a0c */ /* 0x040fe20003f06270 */
[----:B------:R-:W-:Y:S01]  /*79f0*/  CS2R R62, SRZ ;  /* 0x00000000003e7805 */ /* 0x000fe2000001ff00 */
[----:B------:R-:W-:Y:S01]  /*7a00*/  CS2R R66, SRZ ;  /* 0x0000000000427805 */ /* 0x000fe2000001ff00 */
[----:B------:R-:W-:-:S10]  /*7a10*/  IADD3 R11, R13, 0x20, RZ ;  /* 0x000000200d0b7810 */ /* 0x000fd40007ffe0ff */
[----:B--23--:R-:W-:-:S04]  /*7a20*/  @!P0 IMAD.WIDE R32, R13, 0x2, R24 ;  /* 0x000000020d208825 */ /* 0x00cfc800078e0218 */
[----:B-1--4-:R-:W-:Y:S01]  /*7a30*/  @!P0 IMAD.WIDE R26, R13, 0x2, R22 ;  /* 0x000000020d1a8825 */ /* 0x012fe200078e0216 */
[----:B------:R1:W5:Y:S04]  /*7a40*/  @!P0 LD.E.64 R62, [R32.64] ;  /* 0x00000012203e8980 */ /* 0x000368000c101b00 */
[----:B------:R1:W5:Y:S01]  /*7a50*/  @!P0 LD.E.64 R66, [R26.64] ;  /* 0x000000121a428980 */ /* 0x000362000c101b00 */
[----:B------:R-:W-:Y:S01]  /*7a60*/  ISETP.GE.AND P0, PT, R11, c[0x0][0x27c], PT ;  /* 0x00009f000b007a0c */ /* 0x000fe20003f06270 */
[----:B------:R-:W-:Y:S01]  /*7a70*/  CS2R R78, SRZ ;  /* 0x00000000004e7805 */ /* 0x000fe2000001ff00 */
[----:B------:R-:W-:-:S11]  /*7a80*/  CS2R R76, SRZ ;  /* 0x00000000004c7805 */ /* 0x000fd6000001ff00 */
[----:B------:R-:W-:-:S04]  /*7a90*/  @!P0 SHF.R.S32.HI R12, RZ, 0x1f, R11 ;  /* 0x0000001fff0c8819 */ /* 0x000fc8000001140b */
[----:B------:R-:W-:-:S04]  /*7aa0*/  @!P0 LEA.HI R11, R12, R11, RZ, 0x2 ;  /* 0x0000000b0c0b8211 */ /* 0x000fc800078f10ff */
[----:B------:R-:W-:-:S05]  /*7ab0*/  @!P0 LOP3.LUT R11, R11, 0xfffffffc, RZ, 0xc0, !PT ;  /* 0xfffffffc0b0b8812 */ /* 0x000fca00078ec0ff */
[----:B------:R-:W-:-:S04]  /*7ac0*/  @!P0 IMAD.WIDE R24, R11, 0x2, R24 ;  /* 0x000000020b188825 */ /* 0x000fc800078e0218 */
[----:B------:R-:W-:Y:S01]  /*7ad0*/  @!P0 IMAD.WIDE R22, R11, 0x2, R22 ;  /* 0x000000020b168825 */ /* 0x000fe200078e0216 */
[----:B------:R1:W5:Y:S04]  /*7ae0*/  @!P0 LD.E.64 R78, [R24.64] ;  /* 0x00000012184e8980 */ /* 0x000368000c101b00 */
[----:B------:R1:W5:Y:S02]  /*7af0*/  @!P0 LD.E.64 R76, [R22.64] ;  /* 0x00000012164c8980 */ /* 0x000364000c101b00 */
.L_x_366:
[----:B------:R-:W-:Y:S05]  /*7b00*/  BSYNC B0 ;  /* 0x0000000000007941 */ /* 0x000fea0003800000 */
.L_x_365:
[----:B-----5:R-:W-:Y:S01]  /*7b10*/  IMAD.MOV.U32 R21, RZ, RZ, R78 ;  /* 0x000000ffff157224 */ /* 0x020fe200078e004e */
[----:B-1-3--:R1:W3:Y:S01]  /*7b20*/  SHFL.IDX PT, R25, R20, 0x1, 0x181f ;  /* 0x00381f0014197f89 */ /* 0x00a2e200000e0000 */
[----:B------:R-:W-:Y:S01]  /*7b30*/  IMAD.MOV.U32 R15, RZ, RZ, R79 ;  /* 0x000000ffff0f7224 */ /* 0x000fe200078e004f */
[----:B------:R-:W-:Y:S01]  /*7b40*/  BSSY B0, `(.L_x_367) ;  /* 0x0000026000007945 */ /* 0x000fe20003800000 */
[----:B------:R-:W-:Y:S01]  /*7b50*/  IMAD.MOV.U32 R12, RZ, RZ, R62 ;  /* 0x000000ffff0c7224 */ /* 0x000fe200078e003e */
[----:B--2---:R1:W2:Y:S01]  /*7b60*/  SHFL.IDX PT, R24, R10, 0x1, 0x181f ;  /* 0x00381f000a187f89 */ /* 0x0042a200000e0000 */
[----:B------:R-:W-:Y:S01]  /*7b70*/  IMAD.MOV.U32 R11, RZ, RZ, R63 ;  /* 0x000000ffff0b7224 */ /* 0x000fe200078e003f */
[----:B------:R-:W-:Y:S01]  /*7b80*/  PRMT R52, R15, 0x5410, R21 ;  /* 0x000054100f347816 */ /* 0x000fe20000000015 */
[----:B------:R-:W-:Y:S01]  /*7b90*/  IMAD.MOV.U32 R15, RZ, RZ, R77 ;  /* 0x000000ffff0f7224 */ /* 0x000fe200078e004d */
[----:B------:R-:W-:Y:S01]  /*7ba0*/  PRMT R60, R12, 0x7610, R60 ;  /* 0x000076100c3c7816 */ /* 0x000fe2000000003c */
[----:B------:R-:W-:Y:S01]  /*7bb0*/  IMAD.MOV.U32 R12, RZ, RZ, R66 ;  /* 0x000000ffff0c7224 */ /* 0x000fe200078e0042 */
[----:B------:R-:W-:Y:S01]  /*7bc0*/  PRMT R59, R11, 0x7610, R59 ;  /* 0x000076100b3b7816 */ /* 0x000fe2000000003b */
[----:B------:R1:W4:Y:S01]  /*7bd0*/  SHFL.IDX PT, R23, R14, 0x1, 0x181f ;  /* 0x00381f000e177f89 */ /* 0x00032200000e0000 */
[----:B------:R-:W-:Y:S01]  /*7be0*/  MOV R21, R76 ;  /* 0x0000004c00157202 */ /* 0x000fe20000000f00 */
[----:B------:R-:W-:Y:S01]  /*7bf0*/  CS2R R70, SRZ ;  /* 0x0000000000467805 */ /* 0x000fe2000001ff00 */
[----:B------:R-:W-:Y:S01]  /*7c00*/  MOV R11, R67 ;  /* 0x00000043000b7202 */ /* 0x000fe20000000f00 */
[----:B----4-:R1:W4:Y:S01]  /*7c10*/  SHFL.IDX PT, R22, R9, 0x1, 0x181f ;  /* 0x00381f0009167f89 */ /* 0x01032200000e0000 */
[----:B------:R-:W-:Y:S01]  /*7c20*/  PRMT R49, R15, 0x5410, R21 ;  /* 0x000054100f317816 */ /* 0x000fe20000000015 */
[----:B------:R-:W-:Y:S01]  /*7c30*/  CS2R R54, SRZ ;  /* 0x0000000000367805 */ /* 0x000fe2000001ff00 */
[----:B------:R-:W-:Y:S01]  /*7c40*/  PRMT R58, R12, 0x7610, R58 ;  /* 0x000076100c3a7816 */ /* 0x000fe2000000003a */
[----:B------:R-:W-:Y:S01]  /*7c50*/  CS2R R68, SRZ ;  /* 0x0000000000447805 */ /* 0x000fe2000001ff00 */
[----:B------:R-:W-:Y:S01]  /*7c60*/  PRMT R53, R11, 0x7610, R53 ;  /* 0x000076100b357816 */ /* 0x000fe20000000035 */
[----:B------:R-:W-:Y:S05]  /*7c70*/  @P1 BRA `(.L_x_368) ;  /* 0x0000012000001947 */ /* 0x000fea0003800000 */
[C---:B------:R-:W-:Y:S01]  /*7c80*/  ISETP.GE.AND P0, PT, R13.reuse, c[0x0][0x27c], PT ;  /* 0x00009f000d007a0c */ /* 0x040fe20003f06270 */
[----:B------:R-:W-:Y:S01]  /*7c90*/  CS2R R70, SRZ ;  /* 0x0000000000467805 */ /* 0x000fe2000001ff00 */
[----:B------:R-:W-:Y:S01]  /*7ca0*/  CS2R R68, SRZ ;  /* 0x0000000000447805 */ /* 0x000fe2000001ff00 */
[----:B------:R-:W-:-:S10]  /*7cb0*/  IADD3 R12, R13, 0x20, RZ ;  /* 0x000000200d0c7810 */ /* 0x000fd40007ffe0ff */
[----:B--23--:R-:W-:-:S04]  /*7cc0*/  @!P0 IMAD.WIDE R32, R13, 0x2, R24 ;  /* 0x000000020d208825 */ /* 0x00cfc800078e0218 */
[----:B----4-:R-:W-:Y:S01]  /*7cd0*/  @!P0 IMAD.WIDE R26, R13, 0x2, R22 ;  /* 0x000000020d1a8825 */ /* 0x010fe200078e0216 */
        /* <DEDUP_REMOVED lines=12> */
.L_x_368:
[----:B------:R-:W-:Y:S05]  /*7da0*/  BSYNC B0 ;  /* 0x0000000000007941 */ /* 0x000fea0003800000 */
.L_x_367:
[----:B-----5:R-:W-:Y:S01]  /*7db0*/  IMAD.MOV.U32 R21, RZ, RZ, R56 ;  /* 0x000000ffff157224 */ /* 0x020fe200078e0038 */
[----:B------:R-:W-:Y:S01]  /*7dc0*/  MOV R12, R70 ;  /* 0x00000046000c7202 */ /* 0x000fe20000000f00 */
[----:B------:R-:W-:Y:S01]  /*7dd0*/  IMAD.MOV.U32 R15, RZ, RZ, R57 ;  /* 0x000000ffff0f7224 */ /* 0x000fe200078e0039 */
[----:B--23--:R2:W3:Y:S01]  /*7de0*/  SHFL.IDX PT, R25, R20, 0x2, 0x181f ;  /* 0x00581f0014197f89 */ /* 0x00c4e200000e0000 */
[----:B------:R-:W-:Y:S01]  /*7df0*/  IMAD.MOV.U32 R11, RZ, RZ, R71 ;  /* 0x000000ffff0b7224 */ /* 0x000fe200078e0047 */
[----:B------:R-:W-:Y:S01]  /*7e00*/  BSSY B0, `(.L_x_369) ;  /* 0x0000024000007945 */ /* 0x000fe20003800000 */
[----:B------:R-:W-:Y:S01]  /*7e10*/  CS2R R32, SRZ ;  /* 0x0000000000207805 */ /* 0x000fe2000001ff00 */
[----:B------:R-:W-:Y:S01]  /*7e20*/  PRMT R39, R15, 0x5410, R21 ;  /* 0x000054100f277816 */ /* 0x000fe20000000015 */
[----:B------:R-:W-:Y:S01]  /*7e30*/  IMAD.MOV.U32 R21, RZ, RZ, R54 ;  /* 0x000000ffff157224 */ /* 0x000fe200078e0036 */
[----:B------:R-:W-:Y:S01]  /*7e40*/  PRMT R45, R11, 0x5410, R12 ;  /* 0x000054100b2d7816 */ /* 0x000fe2000000000c */
[----:B------:R-:W-:Y:S01]  /*7e50*/  IMAD.MOV.U32 R12, RZ, RZ, R68 ;  /* 0x000000ffff0c7224 */ /* 0x000fe200078e0044 */
[----:B------:R-:W-:Y:S01]  /*7e60*/  MOV R15, R55 ;  /* 0x00000037000f7202 */ /* 0x000fe20000000f00 */
[----:B------:R2:W1:Y:S01]  /*7e70*/  SHFL.IDX PT, R24, R10, 0x2, 0x181f ;  /* 0x00581f000a187f89 */ /* 0x00046200000e0000 */
[----:B------:R-:W-:Y:S01]  /*7e80*/  MOV R11, R69 ;  /* 0x00000045000b7202 */ /* 0x000fe20000000f00 */
[----:B------:R-:W-:Y:S01]  /*7e90*/  CS2R R42, SRZ ;  /* 0x00000000002a7805 */ /* 0x000fe2000001ff00 */
[----:B------:R-:W-:Y:S01]  /*7ea0*/  PRMT R38, R15, 0x5410, R21 ;  /* 0x000054100f267816 */ /* 0x000fe20000000015 */
[----:B------:R2:W4:Y:S01]  /*7eb0*/  SHFL.IDX PT, R23, R14, 0x2, 0x181f ;  /* 0x00581f000e177f89 */ /* 0x00052200000e0000 */
[----:B------:R-:W-:Y:S01]  /*7ec0*/  PRMT R44, R11, 0x5410, R12 ;  /* 0x000054100b2c7816 */ /* 0x000fe2000000000c */
[----:B------:R-:W-:Y:S01]  /*7ed0*/  CS2R R50, SRZ ;  /* 0x0000000000327805 */ /* 0x000fe2000001ff00 */
[----:B------:R-:W-:Y:S01]  /*7ee0*/  CS2R R40, SRZ ;  /* 0x0000000000287805 */ /* 0x000fe2000001ff00 */
[----:B----4-:R2:W4:Y:S01]  /*7ef0*/  SHFL.IDX PT, R22, R9, 0x2, 0x181f ;  /* 0x00581f0009167f89 */ /* 0x01052200000e0000 */
[----:B------:R-:W-:Y:S01]  /*7f00*/  CS2R R46, SRZ ;  /* 0x00000000002e7805 */ /* 0x000fe2000001ff00 */
[----:B------:R-:W-:Y:S05]  /*7f10*/  @P5 BRA `(.L_x_370) ;  /* 0x0000012000005947 */ /* 0x000fea0003800000 */
[C---:B------:R-:W-:Y:S01]  /*7f20*/  ISETP.GE.AND P0, PT, R13.reuse, c[0x0][0x27c], PT ;  /* 0x00009f000d007a0c */ /* 0x040fe20003f06270 */
[----:B------:R-:W-:Y:S01]  /*7f30*/  CS2R R50, SRZ ;  /* 0x0000000000327805 */ /* 0x000fe2000001ff00 */
[----:B------:R-:W-:Y:S01]  /*7f40*/  CS2R R46, SRZ ;  /* 0x00000000002e7805 */ /* 0x000fe2000001ff00 */
[----:B------:R-:W-:-:S10]  /*7f50*/  IADD3 R12, R13, 0x20, RZ ;  /* 0x000000200d0c7810 */ /* 0x000fd40007ffe0ff */
[----:B-1-3--:R-:W-:-:S04]  /*7f60*/  @!P0 IMAD.WIDE R34, R13, 0x2, R24 ;  /* 0x000000020d228825 */ /* 0x00afc800078e0218 */
        /* <DEDUP_REMOVED lines=13> */
.L_x_370:
[----:B------:R-:W-:Y:S05]  /*8040*/  BSYNC B0 ;  /* 0x0000000000007941 */ /* 0x000fea0003800000 */
.L_x_369:
[----:B------:R-:W2:Y:S01]  /*8050*/  SHFL.IDX PT, R15, R14, 0x3, 0x181f ;  /* 0x00781f000e0f7f89 */ /* 0x000ea200000e0000 */
[----:B-----5:R-:W-:Y:S01]  /*8060*/  IMAD.MOV.U32 R12, RZ, RZ, R42 ;  /* 0x000000ffff0c7224 */ /* 0x020fe200078e002a */
[----:B------:R-:W-:Y:S01]  /*8070*/  BSSY B0, `(.L_x_371) ;  /* 0x0000025000007945 */ /* 0x000fe20003800000 */
[----:B------:R-:W-:Y:S01]  /*8080*/  IMAD.MOV.U32 R11, RZ, RZ, R43 ;  /* 0x000000ffff0b7224 */ /* 0x000fe200078e002b */
[----:B------:R-:W4:Y:S01]  /*8090*/  SHFL.IDX PT, R21, R20, 0x3, 0x181f ;  /* 0x00781f0014157f89 */ /* 0x000f2200000e0000 */
[----:B------:R-:W-:Y:S01]  /*80a0*/  CS2R R36, SRZ ;  /* 0x0000000000247805 */ /* 0x000fe2000001ff00 */
[----:B-1----:R-:W-:Y:S01]  /*80b0*/  CS2R R26, SRZ ;  /* 0x00000000001a7805 */ /* 0x002fe2000001ff00 */
[----:B------:R-:W-:Y:S01]  /*80c0*/  CS2R R34, SRZ ;  /* 0x0000000000227805 */ /* 0x000fe2000001ff00 */
[----:B--2---:R1:W2:Y:S01]  /*80d0*/  SHFL.IDX PT, R14, R9, 0x3, 0x181f ;  /* 0x00781f00090e7f89 */ /* 0x0042a200000e0000 */
[----:B------:R-:W-:Y:S01]  /*80e0*/  PRMT R23, R11, 0x5410, R12 ;  /* 0x000054100b177816 */ /* 0x000fe2000000000c */
[----:B------:R-:W-:Y:S01]  /*80f0*/  IMAD.MOV.U32 R12, RZ, RZ, R40 ;  /* 0x000000ffff0c7224 */ /* 0x000fe200078e0028 */
[----:B------:R-:W-:Y:S01]  /*8100*/  MOV R11, R41 ;  /* 0x00000029000b7202 */ /* 0x000fe20000000f00 */
[----:B------:R3:W2:Y:S03]  /*8110*/  SHFL.IDX PT, R20, R10, 0x3, 0x181f ;  /* 0x00781f000a147f89 */ /* 0x0006a600000e0000 */
[----:B----4-:R-:W-:Y:S01]  /*8120*/  PRMT R22, R11, 0x5410, R12 ;  /* 0x000054100b167816 */ /* 0x010fe2000000000c */
[----:B-1----:R-:W-:Y:S01]  /*8130*/  IMAD.MOV.U32 R9, RZ, RZ, R51 ;  /* 0x000000ffff097224 */ /* 0x002fe200078e0033 */
[----:B---3--:R-:W-:-:S04]  /*8140*/  MOV R10, R50 ;  /* 0x00000032000a7202 */ /* 0x008fc80000000f00 */
[----:B------:R-:W-:Y:S01]  /*8150*/  PRMT R25, R9, 0x5410, R10 ;  /* 0x0000541009197816 */ /* 0x000fe2000000000a */
[----:B------:R-:W-:Y:S01]  /*8160*/  IMAD.MOV.U32 R10, RZ, RZ, R46 ;  /* 0x000000ffff0a7224 */ /* 0x000fe200078e002e */
[----:B------:R-:W-:-:S04]  /*8170*/  MOV R9, R47 ;  /* 0x0000002f00097202 */ /* 0x000fc80000000f00 */
[----:B------:R-:W-:Y:S01]  /*8180*/  PRMT R24, R9, 0x5410, R10 ;  /* 0x0000541009187816 */ /* 0x000fe2000000000a */
[----:B------:R-:W-:Y:S05]  /*8190*/  @P6 BRA `(.L_x_372) ;  /* 0x0000012000006947 */ /* 0x000fea0003800000 */
[C---:B--2---:R-:W-:Y:S01]  /*81a0*/  ISETP.GE.AND P0, PT, R13.reuse, c[0x0][0x27c], PT ;  /* 0x00009f000d007a0c */ /* 0x044fe20003f06270 */
[----:B------:R-:W-:Y:S01]  /*81b0*/  CS2R R36, SRZ ;  /* 0x0000000000247805 */ /* 0x000fe2000001ff00 */
[----:B------:R-:W-:Y:S01]  /*81c0*/  CS2R R34, SRZ ;  /* 0x0000000000227805 */ /* 0x000fe2000001ff00 */
[----:B------:R-:W-:-:S10]  /*81d0*/  IADD3 R10, R13, 0x20, RZ ;  /* 0x000000200d0a7810 */ /* 0x000fd40007ffe0ff */
[----:B------:R-:W-:-:S04]  /*81e0*/  @!P0 IMAD.WIDE R32, R13, 0x2, R20 ;  /* 0x000000020d208825 */ /* 0x000fc800078e0214 */
[----:B------:R-:W-:Y:S01]  /*81f0*/  @!P0 IMAD.WIDE R26, R13, 0x2, R14 ;  /* 0x000000020d1a8825 */ /* 0x000fe200078e020e */
[----:B------:R1:W5:Y:S04]  /*8200*/  @!P0 LD.E.64 R36, [R32.64] ;  /* 0x0000001220248980 */ /* 0x000368000c101b00 */
[----:B------:R2:W5:Y:S01]  /*8210*/  @!P0 LD.E.64 R34, [R26.64] ;  /* 0x000000121a228980 */ /* 0x000562000c101b00 */
[----:B------:R-:W-:-:S13]  /*8220*/  ISETP.GE.AND P0, PT, R10, c[0x0][0x27c], PT ;  /* 0x00009f000a007a0c */ /* 0x000fda0003f06270 */
[----:B------:R-:W-:-:S04]  /*8230*/  @!P0 SHF.R.S32.HI R9, RZ, 0x1f, R10 ;  /* 0x0000001fff098819 */ /* 0x000fc8000001140a */
[----:B------:R-:W-:Y:S01]  /*8240*/  @!P0 LEA.HI R9, R9, R10, RZ, 0x2 ;  /* 0x0000000a09098211 */ /* 0x000fe200078f10ff */
[----:B-1----:R-:W-:-:S03]  /*8250*/  CS2R R32, SRZ ;  /* 0x0000000000207805 */ /* 0x002fc6000001ff00 */
[----:B------:R-:W-:Y:S01]  /*8260*/  @!P0 LOP3.LUT R9, R9, 0xfffffffc, RZ, 0xc0, !PT ;  /* 0xfffffffc09098812 */ /* 0x000fe200078ec0ff */
[----:B--2---:R-:W-:-:S04]  /*8270*/  CS2R R26, SRZ ;  /* 0x00000000001a7805 */ /* 0x004fc8000001ff00 */
[----:B------:R-:W-:-:S04]  /*8280*/  @!P0 IMAD.WIDE R20, R9, 0x2, R20 ;  /* 0x0000000209148825 */ /* 0x000fc800078e0214 */
[----:B------:R-:W-:Y:S01]  /*8290*/  @!P0 IMAD.WIDE R14, R9, 0x2, R14 ;  /* 0x00000002090e8825 */ /* 0x000fe200078e020e */
[----:B------:R1:W5:Y:S04]  /*82a0*/  @!P0 LD.E.64 R32, [R20.64] ;  /* 0x0000001214208980 */ /* 0x000368000c101b00 */
[----:B------:R1:W5:Y:S02]  /*82b0*/  @!P0 LD.E.64 R26, [R14.64] ;  /* 0x000000120e1a8980 */ /* 0x000364000c101b00 */
.L_x_372:
[----:B--2---:R-:W-:Y:S05]  /*82c0*/  BSYNC B0 ;  /* 0x0000000000007941 */ /* 0x004fea0003800000 */
.L_x_371:
[----:B-1----:R-:W-:Y:S01]  /*82d0*/  IMAD.IADD R21, R8, 0x1, -R117 ;  /* 0x0000000108157824 */ /* 0x002fe200078e0a75 */
[----:B-----5:R-:W-:Y:S01]  /*82e0*/  MOV R8, R37 ;  /* 0x0000002500087202 */ /* 0x020fe20000000f00 */
[----:B------:R-:W-:Y:S01]  /*82f0*/  IMAD.MOV.U32 R9, RZ, RZ, R32 ;  /* 0x000000ffff097224 */ /* 0x000fe200078e0020 */
[----:B------:R-:W-:-:S04]  /*8300*/  DEPBAR.LE SB0, 0x1 ;  /* 0x000080400000791a */ /* 0x000fc80000000000 */
[----:B------:R-:W-:Y:S01]  /*8310*/  IMNMX R21, R21, 0x80, PT ;  /* 0x0000008015157817 */ /* 0x000fe20003800200 */
[----:B------:R-:W-:Y:S01]  /*8320*/  IMAD.MOV.U32 R10, RZ, RZ, R33 ;  /* 0x000000ffff0a7224 */ /* 0x000fe200078e0021 */
[----:B------:R-:W-:Y:S01]  /*8330*/  PRMT R12, R9, 0x7610, R12 ;  /* 0x00007610090c7816 */ /* 0x000fe2000000000c */
[----:B------:R-:W-:Y:S01]  /*8340*/  IMAD.MOV.U32 R9, RZ, RZ, R36 ;  /* 0x000000ffff097224 */ /* 0x000fe200078e0024 */
[----:B------:R-:W-:Y:S01]  /*8350*/  BAR.SYNC.DEFER_BLOCKING 0x0 ;  /* 0x0000000000007b1d */ /* 0x000fe20000010000 */
[----:B------:R-:W-:Y:S01]  /*8360*/  ISETP.GE.AND P0, PT, R18, R21, PT ;  /* 0x000000151200720c */ /* 0x000fe20003f06270 */
[----:B------:R-:W-:Y:S01]  /*8370*/  IMAD.MOV.U32 R11, RZ, RZ, R26 ;  /* 0x000000ffff0b7224 */ /* 0x000fe200078e001a */
[----:B------:R-:W-:Y:S01]  /*8380*/  PRMT R14, R14, 0x5410, R10 ;  /* 0x000054100e0e7816 */ /* 0x000fe2000000000a */
[----:B------:R-:W-:Y:S01]  /*8390*/  IMAD.MOV.U32 R10, RZ, RZ, R27 ;  /* 0x000000ffff0a7224 */ /* 0x000fe200078e001b */
[----:B------:R-:W-:Y:S01]  /*83a0*/  PRMT R20, R8, 0x5410, R9 ;  /* 0x0000541008147816 */ /* 0x000fe20000000009 */
[----:B------:R-:W-:Y:S01]  /*83b0*/  IMAD.MOV.U32 R8, RZ, RZ, R35 ;  /* 0x000000ffff087224 */ /* 0x000fe200078e0023 */
[----:B------:R-:W-:Y:S01]  /*83c0*/  MOV R9, R34 ;  /* 0x0000002200097202 */ /* 0x000fe20000000f00 */
[----:B------:R-:W-:Y:S01]  /*83d0*/  BSSY B1, `(.L_x_373) ;  /* 0x0000068000017945 */ /* 0x000fe20003800000 */
[----:B------:R-:W-:-:S02]  /*83e0*/  PRMT R14, R11, 0x7610, R14 ;  /* 0x000076100b0e7816 */ /* 0x000fc4000000000e */
[----:B------:R-:W-:Y:S02]  /*83f0*/  PRMT R12, R12, 0x5410, R10 ;  /* 0x000054100c0c7816 */ /* 0x000fe4000000000a */
[----:B------:R-:W-:Y:S01]  /*8400*/  PRMT R15, R8, 0x5410, R9 ;  /* 0x00005410080f7816 */ /* 0x000fe20000000009 */
[----:B------:R-:W-:Y:S05]  /*8410*/  @P0 BRA `(.L_x_374) ;  /* 0x0000063000000947 */ /* 0x000fea0003800000 */
[----:B------:R-:W-:Y:S01]  /*8420*/  ISETP.GE.AND P0, PT, R13, c[0x0][0x27c], PT ;  /* 0x00009f000d007a0c */ /* 0x000fe20003f06270 */
[----:B------:R-:W-:-:S12]  /*8430*/  BSSY B0, `(.L_x_375) ;  /* 0x0000030000007945 */ /* 0x000fd80003800000 */
[----:B------:R-:W-:Y:S05]  /*8440*/  @P0 BRA `(.L_x_376) ;  /* 0x000002e000000947 */ /* 0x000fea0003800000 */
[----:B------:R-:W1:Y:S01]  /*8450*/  LDS.128 R8, [R31+0x100] ;  /* 0x000100001f087984 */ /* 0x000e620000000c00 */
[----:B------:R-:W-:Y:S02]  /*8460*/  SHF.R.U64 R64, R62, 0x10, R63 ;  /* 0x000000103e407819 */ /* 0x000fe4000000123f */
[----:B------:R-:W-:Y:S02]  /*8470*/  SHF.R.U32.HI R61, RZ, 0x10, R67 ;  /* 0x00000010ff3d7819 */ /* 0x000fe40000011643 */
[----:B------:R-:W-:Y:S02]  /*8480*/  SHF.R.U32.HI R63, RZ, 0x10, R63 ;  /* 0x00000010ff3f7819 */ /* 0x000fe4000001163f */
[----:B------:R-:W-:Y:S02]  /*8490*/  SHF.R.U64 R62, R66, 0x10, R67 ;  /* 0x00000010423e7819 */ /* 0x000fe40000001243 */
[----:B------:R-:W-:Y:S02]  /*84a0*/  PRMT R53, R53, 0x5410, R61 ;  /* 0x0000541035357816 */ /* 0x000fe4000000003d */
[----:B------:R-:W-:-:S02]  /*84b0*/  PRMT R59, R59, 0x5410, R63 ;  /* 0x000054103b3b7816 */ /* 0x000fc4000000003f */
[----:B------:R-:W-:Y:S02]  /*84c0*/  PRMT R58, R58, 0x5410, R62 ;  /* 0x000054103a3a7816 */ /* 0x000fe4000000003e */
[----:B------:R-:W-:Y:S02]  /*84d0*/  LOP3.LUT R67, R59, 0xffff0000, RZ, 0xc0, !PT ;  /* 0xffff00003b437812 */ /* 0x000fe400078ec0ff */
[----:B------:R-:W-:Y:S01]  /*84e0*/  PRMT R60, R60, 0x5410, R64 ;  /* 0x000054103c3c7816 */ /* 0x000fe20000000040 */
[C---:B-1----:R-:W-:Y:S01]  /*84f0*/  IMAD.U32 R62, R10.reuse, 0x10000, RZ ;  /* 0x000100000a3e7824 */ /* 0x042fe200078e00ff */
[----:B------:R-:W-:Y:S01]  /*8500*/  LOP3.LUT R61, R10, 0xffff0000, RZ, 0xc0, !PT ;  /* 0xffff00000a3d7812 */ /* 0x000fe200078ec0ff */
[----:B------:R-:W-:Y:S01]  /*8510*/  IMAD.U32 R10, R11, 0x10000, RZ ;  /* 0x000100000b0a7824 */ /* 0x000fe200078e00ff */
[C---:B------:R-:W-:Y:S02]  /*8520*/  SHF.L.U32 R66, R8.reuse, 0x10, RZ ;  /* 0x0000001008427819 */ /* 0x040fe400000006ff */
[----:B------:R-:W-:Y:S01]  /*8530*/  LOP3.LUT R65, R8, 0xffff0000, RZ, 0xc0, !PT ;  /* 0xffff000008417812 */ /* 0x000fe200078ec0ff */
[----:B------:R-:W-:Y:S01]  /*8540*/  IMAD.U32 R8, R53, 0x10000, RZ ;  /* 0x0001000035087824 */ /* 0x000fe200078e00ff */
[----:B------:R-:W-:Y:S01]  /*8550*/  LOP3.LUT R63, R11, 0xffff0000, RZ, 0xc0, !PT ;  /* 0xffff00000b3f7812 */ /* 0x000fe200078ec0ff */
[----:B------:R-:W-:Y:S01]  /*8560*/  IMAD.U32 R11, R59, 0x10000, RZ ;  /* 0x000100003b0b7824 */ /* 0x000fe200078e00ff */
[----:B------:R-:W-:Y:S01]  /*8570*/  LOP3.LUT R53, R53, 0xffff0000, RZ, 0xc0, !PT ;  /* 0xffff000035357812 */ /* 0x000fe200078ec0ff */
[----:B------:R-:W-:Y:S01]  /*8580*/  FMUL.FTZ R59, R61, R8 ;  /* 0x000000083d3b7220 */ /* 0x000fe20000410000 */
[----:B------:R-:W-:Y:S01]  /*8590*/  SHF.L.U32 R64, R9, 0x10, RZ ;  /* 0x0000001009407819 */ /* 0x000fe200000006ff */
[----:B------:R-:W-:Y:S01]  /*85a0*/  FMUL.FTZ R61, R61, R11 ;  /* 0x0000000b3d3d7220 */ /* 0x000fe20000410000 */
[----:B------:R-:W-:Y:S01]  /*85b0*/  LOP3.LUT R74, R9, 0xffff0000, RZ, 0xc0, !PT ;  /* 0xffff0000094a7812 */ /* 0x000fe200078ec0ff */
[----:B------:R-:W-:-:S02]  /*85c0*/  FMUL.FTZ R9, R63, R53 ;  /* 0x000000353f097220 */ /* 0x000fc40000410000 */
[C---:B------:R-:W-:Y:S02]  /*85d0*/  FFMA.FTZ R61, R62.reuse, R8, R61 ;  /* 0x000000083e3d7223 */ /* 0x040fe4000001003d */
[----:B------:R-:W-:Y:S01]  /*85e0*/  FFMA.FTZ R59, R62, R11, -R59 ;  /* 0x0000000b3e3b7223 */ /* 0x000fe2000001083b */
[----:B------:R-:W-:Y:S01]  /*85f0*/  SHF.L.U32 R11, R60, 0x10, RZ ;  /* 0x000000103c0b7819 */ /* 0x000fe200000006ff */
[C---:B------:R-:W-:Y:S01]  /*8600*/  IMAD.U32 R8, R58.reuse, 0x10000, RZ ;  /* 0x000100003a087824 */ /* 0x040fe200078e00ff */
[----:B------:R-:W-:Y:S01]  /*8610*/  LOP3.LUT R58, R58, 0xffff0000, RZ, 0xc0, !PT ;  /* 0xffff00003a3a7812 */ /* 0x000fe200078ec0ff */
[-C--:B------:R-:W-:Y:S01]  /*8620*/  FMUL.FTZ R63, R63, R67.reuse ;  /* 0x000000433f3f7220 */ /* 0x080fe20000410000 */
[----:B------:R-:W-:Y:S01]  /*8630*/  LOP3.LUT R60, R60, 0xffff0000, RZ, 0xc0, !PT ;  /* 0xffff00003c3c7812 */ /* 0x000fe200078ec0ff */
[C---:B------:R-:W-:Y:S02]  /*8640*/  FFMA.FTZ R9, R10.reuse, R67, -R9 ;  /* 0x000000430a097223 */ /* 0x040fe40000010809 */
[----:B------:R-:W-:-:S02]  /*8650*/  FFMA.FTZ R63, R10, R53, R63 ;  /* 0x000000350a3f7223 */ /* 0x000fc4000001003f */
[C---:B------:R-:W-:Y:S02]  /*8660*/  FMUL.FTZ R10, R65.reuse, R8 ;  /* 0x00000008410a7220 */ /* 0x040fe40000410000 */
[C---:B------:R-:W-:Y:S02]  /*8670*/  FMUL.FTZ R53, R74.reuse, R58 ;  /* 0x0000003a4a357220 */ /* 0x040fe40000410000 */
[-C--:B------:R-:W-:Y:S02]  /*8680*/  FMUL.FTZ R65, R65, R11.reuse ;  /* 0x0000000b41417220 */ /* 0x080fe40000410000 */
[----:B------:R-:W-:Y:S02]  /*8690*/  FMUL.FTZ R74, R74, R60 ;  /* 0x0000003c4a4a7220 */ /* 0x000fe40000410000 */
[C---:B------:R-:W-:Y:S01]  /*86a0*/  FFMA.FTZ R62, R66.reuse, R11, -R10 ;  /* 0x0000000b423e7223 */ /* 0x040fe2000001080a */
        /* <DEDUP_REMOVED lines=8> */
.L_x_376:
[----:B------:R-:W-:Y:S05]  /*8730*/  BSYNC B0 ;  /* 0x0000000000007941 */ /* 0x000fea0003800000 */
.L_x_375:
[----:B-1----:R-:W-:-:S04]  /*8740*/  IADD3 R8, R13, 0x20, RZ ;  /* 0x000000200d087810 */ /* 0x002fc80007ffe0ff */
[----:B------:R-:W-:-:S13]  /*8750*/  ISETP.GE.AND P0, PT, R8, c[0x0][0x27c], PT ;  /* 0x00009f0008007a0c */ /* 0x000fda0003f06270 */
[----:B------:R-:W-:Y:S05]  /*8760*/  @P0 BRA `(.L_x_374) ;  /* 0x000002e000000947 */ /* 0x000fea0003800000 */
[----:B------:R-:W1:Y:S01]  /*8770*/  LDS.128 R8, [R31+0x4100] ;  /* 0x004100001f087984 */ /* 0x000e620000000c00 */
[----:B------:R-:W-:Y:S02]  /*8780*/  SHF.R.U64 R58, R76, 0x10, R77 ;  /* 0x000000104c3a7819 */ /* 0x000fe4000000124d */
[----:B------:R-:W-:Y:S02]  /*8790*/  SHF.R.U64 R53, R78, 0x10, R79 ;  /* 0x000000104e357819 */ /* 0x000fe4000000124f */
[----:B------:R-:W-:Y:S02]  /*87a0*/  SHF.R.U32.HI R76, RZ, 0x10, R77 ;  /* 0x00000010ff4c7819 */ /* 0x000fe4000001164d */
[----:B------:R-:W-:Y:S02]  /*87b0*/  SHF.R.U32.HI R78, RZ, 0x10, R79 ;  /* 0x00000010ff4e7819 */ /* 0x000fe4000001164f */
[----:B------:R-:W-:Y:S02]  /*87c0*/  PRMT R58, R49, 0x5432, R58 ;  /* 0x00005432313a7816 */ /* 0x000fe4000000003a */
[----:B------:R-:W-:-:S02]  /*87d0*/  PRMT R53, R52, 0x5432, R53 ;  /* 0x0000543234357816 */ /* 0x000fc40000000035 */
[----:B------:R-:W-:Y:S02]  /*87e0*/  PRMT R49, R49, 0x5410, R76 ;  /* 0x0000541031317816 */ /* 0x000fe4000000004c */
[----:B------:R-:W-:-:S04]  /*87f0*/  PRMT R52, R52, 0x5410, R78 ;  /* 0x0000541034347816 */ /* 0x000fc8000000004e */
[----:B------:R-:W-:Y:S01]  /*8800*/  LOP3.LUT R65, R52, 0xffff0000, RZ, 0xc0, !PT ;  /* 0xffff000034417812 */ /* 0x000fe200078ec0ff */
        /* <DEDUP_REMOVED lines=25> */
[----:B------:R-:W-:Y:S02]  /*89a0*/  FMUL.FTZ R63, R63, R11 ;  /* 0x0000000b3f3f7220 */ /* 0x000fe40000410000 */
        /* <DEDUP_REMOVED lines=10> */
.L_x_374:
[----:B------:R-:W-:Y:S05]  /*8a50*/  BSYNC B1 ;  /* 0x0000000000017941 */ /* 0x000fea0003800000 */
.L_x_373:
[----:B-1----:R-:W-:Y:S01]  /*8a60*/  IADD3 R8, R18, 0x20, RZ ;  /* 0x0000002012087810 */ /* 0x002fe20007ffe0ff */
[----:B------:R-:W-:Y:S03]  /*8a70*/  BSSY B1, `(.L_x_377) ;  /* 0x0000066000017945 */ /* 0x000fe60003800000 */
[----:B------:R-:W-:-:S13]  /*8a80*/  ISETP.GE.AND P0, PT, R8, R21, PT ;  /* 0x000000150800720c */ /* 0x000fda0003f06270 */
[----:B------:R-:W-:Y:S05]  /*8a90*/  @P0 BRA `(.L_x_378) ;  /* 0x0000063000000947 */ /* 0x000fea0003800000 */
[----:B------:R-:W-:Y:S01]  /*8aa0*/  ISETP.GE.AND P0, PT, R13, c[0x0][0x27c], PT ;  /* 0x00009f000d007a0c */ /* 0x000fe20003f06270 */
[----:B------:R-:W-:-:S12]  /*8ab0*/  BSSY B0, `(.L_x_379) ;  /* 0x0000030000007945 */ /* 0x000fd80003800000 */
        /* <DEDUP_REMOVED lines=13> */
[C---:B------:R-:W-:Y:S01]  /*8b90*/  IMAD.U32 R10, R11.reuse, 0x10000, RZ ;  /* 0x000100000b0a7824 */ /* 0x040fe200078e00ff */
[C---:B------:R-:W-:Y:S02]  /*8ba0*/  SHF.L.U32 R62, R8.reuse, 0x10, RZ ;  /* 0x00000010083e7819 */ /* 0x040fe400000006ff */
[----:B------:R-:W-:Y:S01]  /*8bb0*/  LOP3.LUT R61, R8, 0xffff0000, RZ, 0xc0, !PT ;  /* 0xffff0000083d7812 */ /* 0x000fe200078ec0ff */
[C---:B------:R-:W-:Y:S01]  /*8bc0*/  IMAD.U32 R8, R44.reuse, 0x10000, RZ ;  /* 0x000100002c087824 */ /* 0x040fe200078e00ff */
        /* <DEDUP_REMOVED lines=30> */
.L_x_380:
[----:B------:R-:W-:Y:S05]  /*8db0*/  BSYNC B0 ;  /* 0x0000000000007941 */ /* 0x000fea0003800000 */
.L_x_379:
        /* <DEDUP_REMOVED lines=29> */
[C---:B------:R-:W-:Y:S01]  /*8f90*/  SHF.L.U32 R11, R44.reuse, 0x10, RZ ;  /* 0x000000102c0b7819 */ /* 0x040fe200000006ff */
        /* <DEDUP_REMOVED lines=19> */
.L_x_378:
[----:B------:R-:W-:Y:S05]  /*90d0*/  BSYNC B1 ;  /* 0x0000000000017941 */ /* 0x000fea0003800000 */
.L_x_377:
        /* <DEDUP_REMOVED lines=26> */
[C---:B------:R-:W-:Y:S01]  /*9280*/  FMUL.FTZ R25, R44.reuse, R8 ;  /* 0x000000082c197220 */ /* 0x040fe20000410000 */
[C---:B------:R-:W-:Y:S01]  /*9290*/  SHF.L.U32 R47, R9.reuse, 0x10, RZ ;  /* 0x00000010092f7819 */ /* 0x040fe200000006ff */
        /* <DEDUP_REMOVED lines=25> */
.L_x_384:
[----:B------:R-:W-:Y:S05]  /*9430*/  BSYNC B0 ;  /* 0x0000000000007941 */ /* 0x000fea0003800000 */
.L_x_383:
        /* <DEDUP_REMOVED lines=49> */
.L_x_382:
[----:B------:R-:W-:Y:S05]  /*9750*/  BSYNC B1 ;  /* 0x0000000000017941 */ /* 0x000fea0003800000 */
.L_x_381:
[----:B-1----:R-:W-:-:S04]  /*9760*/  IADD3 R8, R18, 0x60, RZ ;  /* 0x0000006012087810 */ /* 0x002fc80007ffe0ff */
        /* <DEDUP_REMOVED lines=51> */
.L_x_387:
[----:B------:R-:W-:Y:S05]  /*9aa0*/  BSYNC B0 ;  /* 0x0000000000007941 */ /* 0x000fea0003800000 */
.L_x_386:
[----:B------:R-:W-:-:S04]  /*9ab0*/  IADD3 R13, R13, 0x20, RZ ;  /* 0x000000200d0d7810 */ /* 0x000fc80007ffe0ff */
[----:B------:R-:W-:-:S13]  /*9ac0*/  ISETP.GE.AND P0, PT, R13, c[0x0][0x27c], PT ;  /* 0x00009f000d007a0c */ /* 0x000fda0003f06270 */
[----:B------:R-:W-:Y:S05]  /*9ad0*/  @P0 BRA `(.L_x_385) ;  /* 0x0000293000000947 */ /* 0x000fea0003800000 */
[----:B-1----:R-:W1:Y:S01]  /*9ae0*/  LDS.128 R8, [R31+0x7100] ;  /* 0x007100001f087984 */ /* 0x002e620000000c00 */
[----:B------:R-:W-:Y:S02]  /*9af0*/  SHF.R.U64 R13, R32, 0x10, R33 ;  /* 0x00000010200d7819 */ /* 0x000fe40000001221 */
[--C-:B------:R-:W-:Y:S02]  /*9b00*/  SHF.R.U64 R20, R26, 0x10, R27.reuse ;  /* 0x000000101a147819 */ /* 0x100fe4000000121b */
[----:B------:R-:W-:Y:S02]  /*9b10*/  SHF.R.U32.HI R26, RZ, 0x10, R27 ;  /* 0x00000010ff1a7819 */ /* 0x000fe4000001161b */
[----:B------:R-:W-:Y:S02]  /*9b20*/  SHF.R.U32.HI R15, RZ, 0x10, R33 ;  /* 0x00000010ff0f7819 */ /* 0x000fe40000011621 */
[C---:B------:R-:W-:Y:S02]  /*9b30*/  PRMT R13, R12.reuse, 0x5410, R13 ;  /* 0x000054100c0d7816 */ /* 0x040fe4000000000d */
[----:B------:R-:W-:-:S02]  /*9b40*/  PRMT R12, R12, 0x5432, R26 ;  /* 0x000054320c0c7816 */ /* 0x000fc4000000001a */
[C---:B------:R-:W-:Y:S02]  /*9b50*/  PRMT R15, R14.reuse, 0x5432, R15 ;  /* 0x000054320e0f7816 */ /* 0x040fe4000000000f */
[----:B------:R-:W-:Y:S02]  /*9b60*/  PRMT R14, R14, 0x5410, R20 ;  /* 0x000054100e0e7816 */ /* 0x000fe40000000014 */
        /* <DEDUP_REMOVED lines=36> */
[----:B------:R1:W-:Y:S01]  /*9db0*/  STS.128 [R31+0x7100], R8 ;  /* 0x007100081f007388 */ /* 0x0003e20000000c00 */
[----:B------:R-:W-:Y:S05]  /*9dc0*/  BRA `(.L_x_385) ;  /* 0x0000264000007947 */ /* 0x000fea0003800000 */
.L_x_364:
[----:B------:R-:W-:Y:S01]  /*9dd0*/  @P3 IMAD.HI.U32 R13, R12, c[0x0][0x2c8], RZ ;  /* 0x0000b2000c0d3a27 */ /* 0x000fe200078e00ff */
[----:B------:R-:W-:Y:S01]  /*9de0*/  CS2R R58, SRZ ;  /* 0x00000000003a7805 */ /* 0x000fe2000001ff00 */
[----:B------:R-:W-:Y:S02]  /*9df0*/  CS2R R56, SRZ ;  /* 0x0000000000387805 */ /* 0x000fe4000001ff00 */
[----:B------:R-:W-:Y:S01]  /*9e00*/  IMAD.MOV.U32 R21, RZ, RZ, R15 ;  /* 0x000000ffff157224 */ /* 0x000fe200078e000f */
[----:B------:R-:W-:-:S04]  /*9e10*/  @P3 SHF.R.U32.HI R12, RZ, c[0x0][0x2cc], R13 ;  /* 0x0000b300ff0c3a19 */ /* 0x000fc8000001160d */
[----:B------:R-:W-:Y:S01]  /*9e20*/  SHF.R.S32.HI R13, RZ, 0x1f, R12 ;  /* 0x0000001fff0d7819 */ /* 0x000fe2000001140c */
[----:B------:R-:W-:-:S04]  /*9e30*/  IMAD.WIDE.U32 R20, R12, c[0x0][0x280], R20 ;  /* 0x0000a0000c147a25 */ /* 0x000fc800078e0014 */
[C---:B------:R-:W-:Y:S01]  /*9e40*/  IMAD R14, R13.reuse, c[0x0][0x280], RZ ;  /* 0x0000a0000d0e7a24 */ /* 0x040fe200078e02ff */
[----:B------:R-:W-:Y:S01]  /*9e50*/  LEA R15, P0, R20, c[0x0][0x270], 0x1 ;  /* 0x00009c00140f7a11 */ /* 0x000fe200078008ff */
[----:B------:R-:W-:Y:S02]  /*9e60*/  IMAD R13, R13, c[0x0][0x290], RZ ;  /* 0x0000a4000d0d7a24 */ /* 0x000fe400078e02ff */
[C---:B------:R-:W-:Y:S02]  /*9e70*/  IMAD R14, R12.reuse, c[0x0][0x284], R14 ;  /* 0x0000a1000c0e7a24 */ /* 0x040fe400078e020e */
[----:B------:R-:W-:Y:S01]  /*9e80*/  IMAD R13, R12, c[0x0][0x294], R13 ;  /* 0x0000a5000c0d7a24 */ /* 0x000fe200078e020d */
[----:B------:R-:W1:Y:S01]  /*9e90*/  SHFL.IDX PT, R24, R15, RZ, 0x181f ;  /* 0x00181fff0f187589 */ /* 0x000e6200000e0000 */
[----:B------:R-:W-:Y:S01]  /*9ea0*/  IMAD.IADD R49, R21, 0x1, R14 ;  /* 0x0000000115317824 */ /* 0x000fe200078e020e */
[----:B------:R-:W-:-:S04]  /*9eb0*/  MOV R21, R23 ;  /* 0x0000001700157202 */ /* 0x000fc80000000f00 */
[----:B------:R-:W-:Y:S01]  /*9ec0*/  LEA.HI.X R49, R20, c[0x0][0x274], R49, 0x1, P0 ;  /* 0x00009d0014317a11 */ /* 0x000fe200000f0c31 */
[----:B------:R-:W-:-:S04]  /*9ed0*/  IMAD.MOV.U32 R20, RZ, RZ, R74 ;  /* 0x000000ffff147224 */ /* 0x000fc800078e004a */
[----:B------:R-:W-:Y:S01]  /*9ee0*/  IMAD.WIDE.U32 R20, R12, c[0x0][0x290], R20 ;  /* 0x0000a4000c147a25 */ /* 0x000fe200078e0014 */
[----:B------:R-:W-:-:S03]  /*9ef0*/  SHF.R.S32.HI R12, RZ, 0x1f, R224 ;  /* 0x0000001fff0c7819 */ /* 0x000fc600000114e0 */
[----:B------:R-:W-:Y:S01]  /*9f00*/  IMAD.IADD R14, R21, 0x1, R13 ;  /* 0x00000001150e7824 */ /* 0x000fe200078e020d */
[----:B------:R-:W-:-:S04]  /*9f10*/  LEA R13, P0, R20, c[0x0][0x288], 0x1 ;  /* 0x0000a200140d7a11 */ /* 0x000fc800078008ff */
[----:B------:R-:W-:Y:S02]  /*9f20*/  LEA.HI.X R14, R20, c[0x0][0x28c], R14, 0x1, P0 ;  /* 0x0000a300140e7a11 */ /* 0x000fe400000f0c0e */
[----:B------:R-:W2:Y:S01]  /*9f30*/  SHFL.IDX PT, R20, R49, RZ, 0x181f ;  /* 0x00181fff31147589 */ /* 0x000ea200000e0000 */
[----:B------:R-:W-:-:S03]  /*9f40*/  ISETP.GE.OR P0, PT, R224, c[0x0][0x27c], P4 ;  /* 0x00009f00e0007a0c */ /* 0x000fc60002706670 */
[----:B------:R-:W-:Y:S10]  /*9f50*/  SHFL.IDX PT, R21, R14, RZ, 0x181f ;  /* 0x00181fff0e157589 */ /* 0x000ff400000e0000 */
[C---:B------:R-:W-:Y:S01]  /*9f60*/  @!P0 IMAD.SHL.U32 R23, R224.reuse, 0x2, RZ ;  /* 0x00000002e0178824 */ /* 0x040fe200078e00ff */
[----:B------:R-:W-:-:S04]  /*9f70*/  @!P0 SHF.L.U64.HI R22, R224, 0x1, R12 ;  /* 0x00000001e0168819 */ /* 0x000fc8000001020c */
[----:B-1----:R-:W-:-:S04]  /*9f80*/  @!P0 IADD3 R24, P2, R24, R23, RZ ;  /* 0x0000001718188210 */ /* 0x002fc80007f5e0ff */
[----:B--2---:R-:W-:Y:S02]  /*9f90*/  @!P0 IADD3.X R25, R20, R22, RZ, P2, !PT ;  /* 0x0000001614198210 */ /* 0x004fe400017fe4ff */
[----:B------:R-:W1:Y:S01]  /*9fa0*/  SHFL.IDX PT, R20, R13, RZ, 0x181f ;  /* 0x00181fff0d147589 */ /* 0x000e6200000e0000 */
[----:B------:R-:W-:Y:S01]  /*9fb0*/  CS2R R54, SRZ ;  /* 0x0000000000367805 */ /* 0x000fe2000001ff00 */
[----:B------:R-:W-:Y:S02]  /*9fc0*/  CS2R R52, SRZ ;  /* 0x0000000000347805 */ /* 0x000fe4000001ff00 */
[----:B------:R-:W2:Y:S01]  /*9fd0*/  @!P0 LD.E.128 R56, [R24.64] ;  /* 0x0000001218388980 */ /* 0x000ea2000c101d00 */
[----:B-1----:R-:W-:-:S05]  /*9fe0*/  @!P0 IADD3 R20, P2, R20, R23, RZ ;  /* 0x0000001714148210 */ /* 0x002fca0007f5e0ff */
[----:B------:R-:W-:-:S05]  /*9ff0*/  @!P0 IMAD.X R21, R21, 0x1, R22, P2 ;  /* 0x0000000115158824 */ /* 0x000fca00010e0616 */
[----:B------:R1:W3:Y:S01]  /*a000*/  @!P0 LD.E.128 R52, [R20.64] ;  /* 0x0000001214348980 */ /* 0x0002e2000c101d00 */
[----:B------:R-:W-:Y:S01]  /*a010*/  BSSY B0, `(.L_x_388) ;  /* 0x0000023000007945 */ /* 0x000fe20003800000 */
[----:B------:R-:W-:Y:S01]  /*a020*/  CS2R R46, SRZ ;  /* 0x00000000002e7805 */ /* 0x000fe2000001ff00 */
[----:B------:R-:W-:Y:S01]  /*a030*/  CS2R R44, SRZ ;  /* 0x00000000002c7805 */ /* 0x000fe2000001ff00 */
[----:B------:R-:W-:Y:S01]  /*a040*/  CS2R R42, SRZ ;  /* 0x00000000002a7805 */ /* 0x000fe2000001ff00 */
[----:B------:R-:W-:Y:S01]  /*a050*/  CS2R R40, SRZ ;  /* 0x0000000000287805 */ /* 0x000fe2000001ff00 */
[----:B------:R-:W-:Y:S01]  /*a060*/  ISETP.GE.AND P2, PT, R224, c[0x0][0x27c], PT ;  /* 0x00009f00e0007a0c */ /* 0x000fe20003f46270 */
[----:B--2---:R-:W-:Y:S01]  /*a070*/  IMAD.MOV.U32 R23, RZ, RZ, R58 ;  /* 0x000000ffff177224 */ /* 0x004fe200078e003a */
[----:B------:R-:W-:Y:S01]  /*a080*/  MOV R22, R59 ;  /* 0x0000003b00167202 */ /* 0x000fe20000000f00 */
[----:B-1----:R-:W-:Y:S02]  /*a090*/  IMAD.MOV.U32 R21, RZ, RZ, R56 ;  /* 0x000000ffff157224 */ /* 0x002fe400078e0038 */
[----:B------:R-:W-:Y:S01]  /*a0a0*/  IMAD.MOV.U32 R20, RZ, RZ, R57 ;  /* 0x000000ffff147224 */ /* 0x000fe200078e0039 */
[----:B------:R-:W-:-:S02]  /*a0b0*/  PRMT R76, R22, 0x5410, R23 ;  /* 0x00005410164c7816 */ /* 0x000fc40000000017 */
[----:B------:R1:W2:Y:S02]  /*a0c0*/  SHFL.IDX PT, R22, R15, 0x1, 0x181f ;  /* 0x00381f000f167f89 */ /* 0x0002a400000e0000 */
[----:B------:R-:W-:Y:S02]  /*a0d0*/  PRMT R75, R20, 0x5410, R21 ;  /* 0x00005410144b7816 */ /* 0x000fe40000000015 */
[----:B------:R1:W4:Y:S04]  /*a0e0*/  SHFL.IDX PT, R20, R13, 0x1, 0x181f ;  /* 0x00381f000d147f89 */ /* 0x00032800000e0000 */
[----:B------:R1:W1:Y:S04]  /*a0f0*/  SHFL.IDX PT, R23, R49, 0x1, 0x181f ;  /* 0x00381f0031177f89 */ /* 0x00026800000e0000 */
[----:B------:R1:W1:Y:S01]  /*a100*/  SHFL.IDX PT, R21, R14, 0x1, 0x181f ;  /* 0x00381f000e157f89 */ /* 0x00026200000e0000 */
[----:B---3--:R-:W-:Y:S01]  /*a110*/  IMAD.MOV.U32 R26, RZ, RZ, R55 ;  /* 0x000000ffff1a7224 */ /* 0x008fe200078e0037 */
[----:B------:R-:W-:Y:S01]  /*a120*/  MOV R27, R54 ;  /* 0x00000036001b7202 */ /* 0x000fe20000000f00 */
[----:B------:R-:W-:Y:S01]  /*a130*/  IMAD.MOV.U32 R25, RZ, RZ, R52 ;  /* 0x000000ffff197224 */ /* 0x000fe200078e0034 */
[----:B------:R-:W-:-:S02]  /*a140*/  MOV R24, R53 ;  /* 0x0000003500187202 */ /* 0x000fc40000000f00 */
[----:B------:R-:W-:Y:S02]  /*a150*/  PRMT R74, R26, 0x5410, R27 ;  /* 0x000054101a4a7816 */ /* 0x000fe4000000001b */
[----:B------:R-:W-:Y:S01]  /*a160*/  PRMT R71, R24, 0x5410, R25 ;  /* 0x0000541018477816 */ /* 0x000fe20000000019 */
[----:B------:R-:W-:Y:S05]  /*a170*/  @P1 BRA `(.L_x_389) ;  /* 0x000000c000001947 */ /* 0x000fea0003800000 */
[----:B--2-4-:R-:W-:Y:S01]  /*a180*/  CS2R R44, SRZ ;  /* 0x00000000002c7805 */ /* 0x014fe2000001ff00 */
[----:B------:R-:W-:Y:S01]  /*a190*/  CS2R R42, SRZ ;  /* 0x00000000002a7805 */ /* 0x000fe2000001ff00 */
[----:B------:R-:W-:Y:S01]  /*a1a0*/  CS2R R40, SRZ ;  /* 0x0000000000287805 */ /* 0x000fe2000001ff00 */
[----:B------:R-:W-:Y:S05]  /*a1b0*/  @P2 BRA `(.L_x_389) ;  /* 0x0000008000002947 */ /* 0x000fea0003800000 */
[C---:B------:R-:W-:Y:S01]  /*a1c0*/  IMAD.SHL.U32 R24, R224.reuse, 0x2, RZ ;  /* 0x00000002e0187824 */ /* 0x040fe200078e00ff */
[----:B------:R-:W-:-:S04]  /*a1d0*/  SHF.L.U64.HI R25, R224, 0x1, R12 ;  /* 0x00000001e0197819 */ /* 0x000fc8000001020c */
[----:B------:R-:W-:-:S05]  /*a1e0*/  IADD3 R22, P0, R22, R24, RZ ;  /* 0x0000001816167210 */ /* 0x000fca0007f1e0ff */
[----:B-1----:R-:W-:Y:S01]  /*a1f0*/  IMAD.X R23, R23, 0x1, R25, P0 ;  /* 0x0000000117177824 */ /* 0x002fe200000e0619 */
[----:B------:R-:W-:-:S04]  /*a200*/  IADD3 R20, P0, R20, R24, RZ ;  /* 0x0000001814147210 */ /* 0x000fc80007f1e0ff */
[----:B------:R1:W5:Y:S01]  /*a210*/  LD.E.128 R44, [R22.64] ;  /* 0x00000012162c7980 */ /* 0x000362000c101d00 */
[----:B------:R-:W-:-:S05]  /*a220*/  IMAD.X R21, R21, 0x1, R25, P0 ;  /* 0x0000000115157824 */ /* 0x000fca00000e0619 */
[----:B------:R1:W5:Y:S03]  /*a230*/  LD.E.128 R40, [R20.64] ;  /* 0x0000001214287980 */ /* 0x000366000c101d00 */
.L_x_389:
[----:B--2-4-:R-:W-:Y:S05]  /*a240*/  BSYNC B0 ;  /* 0x0000000000007941 */ /* 0x014fea0003800000 */
.L_x_388:
[----:B-1----:R-:W1:Y:S01]  /*a250*/  SHFL.IDX PT, R22, R15, 0x2, 0x181f ;  /* 0x00581f000f167f89 */ /* 0x002e6200000e0000 */
[C---:B------:R-:W-:Y:S01]  /*a260*/  ISETP.GE.OR P0, PT, R224.reuse, c[0x0][0x27c], P5 ;  /* 0x00009f00e0007a0c */ /* 0x040fe20002f06670 */
[----:B------:R-:W-:Y:S01]  /*a270*/  CS2R R38, SRZ ;  /* 0x0000000000267805 */ /* 0x000fe2000001ff00 */
[----:B------:R-:W-:Y:S01]  /*a280*/  CS2R R36, SRZ ;  /* 0x0000000000247805 */ /* 0x000fe2000001ff00 */
[----:B------:R-:W2:Y:S10]  /*a290*/  SHFL.IDX PT, R23, R49, 0x2, 0x181f ;  /* 0x00581f0031177f89 */ /* 0x000eb400000e0000 */
[C---:B------:R-:W-:Y:S01]  /*a2a0*/  @!P0 IMAD.SHL.U32 R20, R224.reuse, 0x2, RZ ;  /* 0x00000002e0148824 */ /* 0x040fe200078e00ff */
[----:B------:R-:W-:-:S04]  /*a2b0*/  @!P0 SHF.L.U64.HI R21, R224, 0x1, R12 ;  /* 0x00000001e0158819 */ /* 0x000fc8000001020c */
[-C--:B-1----:R-:W-:Y:S02]  /*a2c0*/  @!P0 IADD3 R24, P1, R22, R20.reuse, RZ ;  /* 0x0000001416188210 */ /* 0x082fe40007f3e0ff */
[----:B------:R-:W1:Y:S03]  /*a2d0*/  SHFL.IDX PT, R22, R13, 0x2, 0x181f ;  /* 0x00581f000d167f89 */ /* 0x000e6600000e0000 */
[----:B--2---:R-:W-:Y:S02]  /*a2e0*/  @!P0 IMAD.X R25, R23, 0x1, R21, P1 ;  /* 0x0000000117198824 */ /* 0x004fe400008e0615 */
[----:B------:R-:W2:Y:S01]  /*a2f0*/  SHFL.IDX PT, R23, R14, 0x2, 0x181f ;  /* 0x00581f000e177f89 */ /* 0x000ea200000e0000 */
[----:B------:R-:W-:Y:S01]  /*a300*/  CS2R R34, SRZ ;  /* 0x0000000000227805 */ /* 0x000fe2000001ff00 */
[----:B------:R-:W-:Y:S02]  /*a310*/  CS2R R32, SRZ ;  /* 0x0000000000207805 */ /* 0x000fe4000001ff00 */
[----:B------:R3:W4:Y:S01]  /*a320*/  @!P0 LD.E.128 R36, [R24.64] ;  /* 0x0000001218248980 */ /* 0x000722000c101d00 */
[----:B-1----:R-:W-:-:S05]  /*a330*/  @!P0 IADD3 R20, P1, R22, R20, RZ ;  /* 0x0000001416148210 */ /* 0x002fca0007f3e0ff */
[----:B--2---:R-:W-:-:S05]  /*a340*/  @!P0 IMAD.X R21, R23, 0x1, R21, P1 ;  /* 0x0000000117158824 */ /* 0x004fca00008e0615 */
[----:B------:R1:W2:Y:S01]  /*a350*/  @!P0 LD.E.128 R32, [R20.64] ;  /* 0x0000001214208980 */ /* 0x0002a2000c101d00 */
[----:B-----5:R-:W-:Y:S01]  /*a360*/  IMAD.MOV.U32 R22, RZ, RZ, R47 ;  /* 0x000000ffff167224 */ /* 0x020fe200078e002f */
[----:B------:R-:W-:-:S04]  /*a370*/  MOV R23, R46 ;  /* 0x0000002e00177202 */ /* 0x000fc80000000f00 */
[----:B------:R-:W-:Y:S01]  /*a380*/  PRMT R69, R22, 0x5410, R23 ;  /* 0x0000541016457816 */ /* 0x000fe20000000017 */
[----:B------:R-:W-:Y:S01]  /*a390*/  IMAD.MOV.U32 R22, RZ, RZ, R43 ;  /* 0x000000ffff167224 */ /* 0x000fe200078e002b */
[----:B------:R-:W-:-:S04]  /*a3a0*/  MOV R23, R42 ;  /* 0x0000002a00177202 */ /* 0x000fc80000000f00 */
[----:B------:R-:W-:Y:S01]  /*a3b0*/  PRMT R67, R22, 0x5410, R23 ;  /* 0x0000541016437816 */ /* 0x000fe20000000017 */
[----:B-1----:R-:W-:Y:S02]  /*a3c0*/  IMAD.MOV.U32 R21, RZ, RZ, R44 ;  /* 0x000000ffff157224 */ /* 0x002fe400078e002c */
[----:B------:R-:W-:-:S05]  /*a3d0*/  IMAD.MOV.U32 R20, RZ, RZ, R45 ;  /* 0x000000ffff147224 */ /* 0x000fca00078e002d */
[----:B------:R-:W-:Y:S01]  /*a3e0*/  PRMT R68, R20, 0x5410, R21 ;  /* 0x0000541014447816 */ /* 0x000fe20000000015 */
[----:B------:R-:W-:Y:S02]  /*a3f0*/  IMAD.MOV.U32 R21, RZ, RZ, R40 ;  /* 0x000000ffff157224 */ /* 0x000fe400078e0028 */
[----:B------:R-:W-:-:S05]  /*a400*/  IMAD.MOV.U32 R20, RZ, RZ, R41 ;  /* 0x000000ffff147224 */ /* 0x000fca00078e0029 */
[----:B------:R-:W-:Y:S01]  /*a410*/  PRMT R66, R20, 0x5410, R21 ;  /* 0x0000541014427816 */ /* 0x000fe20000000015 */
[----:B------:R-:W1:Y:S01]  /*a420*/  SHFL.IDX PT, R49, R49, 0x3, 0x181f ;  /* 0x00781f0031317f89 */ /* 0x000e6200000e0000 */
[----:B------:R-:W-:Y:S03]  /*a430*/  BSSY B0, `(.L_x_390) ;  /* 0x0000020000007945 */ /* 0x000fe60003800000 */
[----:B------:R-:W1:Y:S01]  /*a440*/  SHFL.IDX PT, R15, R15, 0x3, 0x181f ;  /* 0x00781f000f0f7f89 */ /* 0x000e6200000e0000 */
[----:B------:R-:W-:-:S03]  /*a450*/  CS2R R26, SRZ ;  /* 0x00000000001a7805 */ /* 0x000fc6000001ff00 */
[----:B------:R-:W1:Y:S01]  /*a460*/  SHFL.IDX PT, R13, R13, 0x3, 0x181f ;  /* 0x00781f000d0d7f89 */ /* 0x000e6200000e0000 */
[----:B---3--:R-:W-:-:S03]  /*a470*/  CS2R R24, SRZ ;  /* 0x0000000000187805 */ /* 0x008fc6000001ff00 */
[----:B------:R-:W3:Y:S01]  /*a480*/  SHFL.IDX PT, R14, R14, 0x3, 0x181f ;  /* 0x00781f000e0e7f89 */ /* 0x000ee200000e0000 */
[----:B----4-:R-:W-:Y:S01]  /*a490*/  IMAD.MOV.U32 R22, RZ, RZ, R39 ;  /* 0x000000ffff167224 */ /* 0x010fe200078e0027 */
[----:B------:R-:W-:Y:S01]  /*a4a0*/  MOV R23, R38 ;  /* 0x0000002600177202 */ /* 0x000fe20000000f00 */
[----:B------:R-:W-:Y:S01]  /*a4b0*/  IMAD.MOV.U32 R21, RZ, RZ, R36 ;  /* 0x000000ffff157224 */ /* 0x000fe200078e0024 */
[----:B------:R-:W-:Y:S02]  /*a4c0*/  MOV R20, R37 ;  /* 0x0000002500147202 */ /* 0x000fe40000000f00 */
[----:B------:R-:W-:Y:S02]  /*a4d0*/  PRMT R65, R22, 0x5410, R23 ;  /* 0x0000541016417816 */ /* 0x000fe40000000017 */
[----:B------:R-:W-:Y:S01]  /*a4e0*/  PRMT R64, R20, 0x5410, R21 ;  /* 0x0000541014407816 */ /* 0x000fe20000000015 */
[----:B--2---:R-:W-:Y:S01]  /*a4f0*/  IMAD.MOV.U32 R23, RZ, RZ, R34 ;  /* 0x000000ffff177224 */ /* 0x004fe200078e0022 */
[----:B------:R-:W-:Y:S01]  /*a500*/  MOV R21, R32 ;  /* 0x0000002000157202 */ /* 0x000fe20000000f00 */
[----:B------:R-:W-:-:S02]  /*a510*/  IMAD.MOV.U32 R22, RZ, RZ, R35 ;  /* 0x000000ffff167224 */ /* 0x000fc400078e0023 */
[----:B------:R-:W-:-:S03]  /*a520*/  IMAD.MOV.U32 R20, RZ, RZ, R33 ;  /* 0x000000ffff147224 */ /* 0x000fc600078e0021 */
[----:B------:R-:W-:Y:S02]  /*a530*/  PRMT R63, R22, 0x5410, R23 ;  /* 0x00005410163f7816 */ /* 0x000fe40000000017 */
[----:B------:R-:W-:Y:S01]  /*a540*/  PRMT R62, R20, 0x5410, R21 ;  /* 0x00005410143e7816 */ /* 0x000fe20000000015 */
[----:B------:R-:W-:Y:S01]  /*a550*/  CS2R R22, SRZ ;  /* 0x0000000000167805 */ /* 0x000fe2000001ff00 */
[----:B------:R-:W-:Y:S01]  /*a560*/  CS2R R20, SRZ ;  /* 0x0000000000147805 */ /* 0x000fe2000001ff00 */
[----:B------:R-:W-:Y:S05]  /*a570*/  @P6 BRA `(.L_x_391) ;  /* 0x000000b000006947 */ /* 0x000fea0003800000 */
[C---:B-1-3--:R-:W-:Y:S01]  /*a580*/  IMAD.SHL.U32 R20, R224.reuse, 0x2, RZ ;  /* 0x00000002e0147824 */ /* 0x04afe200078e00ff */
[----:B------:R-:W-:Y:S01]  /*a590*/  SHF.L.U64.HI R12, R224, 0x1, R12 ;  /* 0x00000001e00c7819 */ /* 0x000fe2000001020c */
[----:B------:R-:W-:Y:S01]  /*a5a0*/  CS2R R24, SRZ ;  /* 0x0000000000187805 */ /* 0x000fe2000001ff00 */
[----:B------:R-:W-:Y:S02]  /*a5b0*/  CS2R R22, SRZ ;  /* 0x0000000000167805 */ /* 0x000fe4000001ff00 */
[----:B------:R-:W-:-:S05]  /*a5c0*/  IADD3 R50, P0, R15, R20, RZ ;  /* 0x000000140f327210 */ /* 0x000fca0007f1e0ff */
[--C-:B------:R-:W-:Y:S01]  /*a5d0*/  IMAD.X R51, R49, 0x1, R12.reuse, P0 ;  /* 0x0000000131337824 */ /* 0x100fe200000e060c */
[----:B------:R-:W-:Y:S02]  /*a5e0*/  IADD3 R60, P0, R13, R20, RZ ;  /* 0x000000140d3c7210 */ /* 0x000fe40007f1e0ff */
[----:B------:R-:W-:Y:S02]  /*a5f0*/  CS2R R20, SRZ ;  /* 0x0000000000147805 */ /* 0x000fe4000001ff00 */
[----:B------:R1:W5:Y:S01]  /*a600*/  @!P2 LD.E.128 R24, [R50.64] ;  /* 0x000000123218a980 */ /* 0x000362000c101d00 */
[----:B------:R-:W-:-:S05]  /*a610*/  IMAD.X R61, R14, 0x1, R12, P0 ;  /* 0x000000010e3d7824 */ /* 0x000fca00000e060c */
[----:B------:R1:W5:Y:S03]  /*a620*/  @!P2 LD.E.128 R20, [R60.64] ;  /* 0x000000123c14a980 */ /* 0x000366000c101d00 */
.L_x_391:
[----:B-1-3--:R-:W-:Y:S05]  /*a630*/  BSYNC B0 ;  /* 0x0000000000007941 */ /* 0x00afea0003800000 */
.L_x_390:
[----:B------:R-:W-:Y:S01]  /*a640*/  IMAD.IADD R61, R8, 0x1, -R117 ;  /* 0x00000001083d7824 */ /* 0x000fe200078e0a75 */
[----:B------:R-:W-:-:S04]  /*a650*/  DEPBAR.LE SB0, 0x1 ;  /* 0x000080400000791a */ /* 0x000fc80000000000 */
[----:B------:R-:W-:Y:S01]  /*a660*/  IMNMX R61, R61, 0x80, PT ;  /* 0x000000803d3d7817 */ /* 0x000fe20003800200 */
[----:B-----5:R-:W-:Y:S01]  /*a670*/  IMAD.MOV.U32 R14, RZ, RZ, R26 ;  /* 0x000000ffff0e7224 */ /* 0x020fe200078e001a */
[----:B------:R-:W-:Y:S01]  /*a680*/  BSSY B0, `(.L_x_392) ;  /* 0x0000078000007945 */ /* 0x000fe20003800000 */
[----:B------:R-:W-:Y:S01]  /*a690*/  IMAD.MOV.U32 R13, RZ, RZ, R27 ;  /* 0x000000ffff0d7224 */ /* 0x000fe200078e001b */
[----:B------:R-:W-:Y:S01]  /*a6a0*/  BAR.SYNC.DEFER_BLOCKING 0x0 ;  /* 0x0000000000007b1d */ /* 0x000fe20000010000 */
[----:B------:R-:W-:Y:S01]  /*a6b0*/  IMAD.MOV.U32 R12, RZ, RZ, R24 ;  /* 0x000000ffff0c7224 */ /* 0x000fe200078e0018 */
[----:B------:R-:W-:Y:S01]  /*a6c0*/  ISETP.GE.OR P0, PT, R18, R61, P2 ;  /* 0x0000003d1200720c */ /* 0x000fe20001706670 */
[----:B------:R-:W-:Y:S01]  /*a6d0*/  IMAD.MOV.U32 R8, RZ, RZ, R21 ;  /* 0x000000ffff087224 */ /* 0x000fe200078e0015 */
[----:B------:R-:W-:Y:S01]  /*a6e0*/  PRMT R60, R13, 0x5410, R14 ;  /* 0x000054100d3c7816 */ /* 0x000fe2000000000e */
[----:B------:R-:W-:Y:S01]  /*a6f0*/  IMAD.MOV.U32 R13, RZ, RZ, R25 ;  /* 0x000000ffff0d7224 */ /* 0x000fe200078e0019 */
[----:B------:R-:W-:-:S02]  /*a700*/  PRMT R51, R51, 0x5410, R12 ;  /* 0x0000541033337816 */ /* 0x000fc4000000000c */
[----:B------:R-:W-:Y:S02]  /*a710*/  MOV R12, R22 ;  /* 0x00000016000c7202 */ /* 0x000fe40000000f00 */
[----:B------:R-:W-:Y:S01]  /*a720*/  PRMT R51, R13, 0x7610, R51 ;  /* 0x000076100d337816 */ /* 0x000fe20000000033 */
[----:B------:R-:W-:Y:S01]  /*a730*/  IMAD.MOV.U32 R13, RZ, RZ, R23 ;  /* 0x000000ffff0d7224 */ /* 0x000fe200078e0017 */
[----:B------:R-:W-:Y:S02]  /*a740*/  PRMT R50, R50, 0x5410, R12 ;  /* 0x0000541032327816 */ /* 0x000fe4000000000c */
[----:B------:R-:W-:Y:S02]  /*a750*/  MOV R12, R20 ;  /* 0x00000014000c7202 */ /* 0x000fe40000000f00 */
[----:B------:R-:W-:Y:S02]  /*a760*/  PRMT R50, R13, 0x7610, R50 ;  /* 0x000076100d327816 */ /* 0x000fe40000000032 */
[----:B------:R-:W-:Y:S01]  /*a770*/  PRMT R49, R8, 0x5410, R12 ;  /* 0x0000541008317816 */ /* 0x000fe2000000000c */
[----:B------:R-:W-:Y:S05]  /*a780*/  @P0 BRA `(.L_x_393) ;  /* 0x0000067000000947 */ /* 0x000fea0003800000 */
[----:B------:R-:W-:Y:S01]  /*a790*/  IMAD.MOV.U32 R13, RZ, RZ, c[0x0][0x27c] ;  /* 0x00009f00ff0d7624 */ /* 0x000fe200078e00ff */
[----:B------:R-:W-:-:S02]  /*a7a0*/  SHF.R.U64 R52, R52, 0x10, R53 ;  /* 0x0000001034347819 */ /* 0x000fc40000001235 */
[----:B------:R-:W-:Y:S02]  /*a7b0*/  SHF.R.U64 R56, R56, 0x10, R57 ;  /* 0x0000001038387819 */ /* 0x000fe40000001239 */
[----:B------:R-:W-:Y:S02]  /*a7c0*/  LEA.HI R13, R13, R0, RZ, 0x1d ;  /* 0x000000000d0d7211 */ /* 0x000fe400078fe8ff */
[----:B------:R-:W-:Y:S02]  /*a7d0*/  SHF.R.U64 R58, R58, 0x10, R59 ;  /* 0x000000103a3a7819 */ /* 0x000fe4000000123b */
[----:B------:R-:W-:Y:S01]  /*a7e0*/  SHF.R.S32.HI R8, RZ, 0x1f, R13 ;  /* 0x0000001fff087819 */ /* 0x000fe2000001140d */
[----:B------:R-:W-:Y:S01]  /*a7f0*/  IMAD.SHL.U32 R12, R13, 0x8, RZ ;  /* 0x000000080d0c7824 */ /* 0x000fe200078e00ff */
[----:B------:R-:W-:Y:S02]  /*a800*/  SHF.R.U32.HI R59, RZ, 0x10, R59 ;  /* 0x00000010ff3b7819 */ /* 0x000fe4000001163b */
[----:B------:R-:W-:-:S02]  /*a810*/  LEA.HI R8, R8, R13, RZ, 0x3 ;  /* 0x0000000d08087211 */ /* 0x000fc400078f18ff */
[----:B------:R-:W-:Y:S02]  /*a820*/  LOP3.LUT R12, R11, 0x38, R12, 0xf8, !PT ;  /* 0x000000380b0c7812 */ /* 0x000fe400078ef80c */
[----:B------:R-:W-:Y:S01]  /*a830*/  SHF.R.U32.HI R53, RZ, 0x10, R53 ;  /* 0x00000010ff357819 */ /* 0x000fe20000011635 */
[----:B------:R-:W-:Y:S01]  /*a840*/  IMAD.SHL.U32 R8, R8, 0x400, RZ ;  /* 0x0000040008087824 */ /* 0x000fe200078e00ff */
[----:B------:R-:W-:Y:S02]  /*a850*/  LOP3.LUT R12, R12, R9, RZ, 0x3c, !PT ;  /* 0x000000090c0c7212 */ /* 0x000fe400078e3cff */
[----:B------:R-:W-:Y:S02]  /*a860*/  PRMT R52, R71, 0x5432, R52 ;  /* 0x0000543247347816 */ /* 0x000fe40000000034 */
[----:B------:R-:W-:Y:S02]  /*a870*/  LOP3.LUT R8, R8, 0x7fffe000, RZ, 0xc0, !PT ;  /* 0x7fffe00008087812 */ /* 0x000fe400078ec0ff */
[----:B------:R-:W-:Y:S01]  /*a880*/  PRMT R56, R75, 0x5432, R56 ;  /* 0x000054324b387816 */ /* 0x000fe20000000038 */
[----:B------:R-:W-:Y:S01]  /*a890*/  IMAD.U32 R84, R52, 0x10000, RZ ;  /* 0x0001000034547824 */ /* 0x000fe200078e00ff */
[----:B------:R-:W-:-:S02]  /*a8a0*/  IADD3 R70, R12, R8, R10 ;  /* 0x000000080c467210 */ /* 0x000fc40007ffe00a */
[----:B------:R-:W1:Y:S01]  /*a8b0*/  LDS.128 R12, [R31+0x100] ;  /* 0x000100001f0c7984 */ /* 0x000e620000000c00 */
[--C-:B------:R-:W-:Y:S01]  /*a8c0*/  SHF.R.U64 R54, R54, 0x10, R55.reuse ;  /* 0x0000001036367819 */ /* 0x100fe20000001237 */
[----:B------:R-:W-:Y:S01]  /*a8d0*/  IMAD.U32 R81, R56, 0x10000, RZ ;  /* 0x0001000038517824 */ /* 0x000fe200078e00ff */
[----:B------:R-:W-:Y:S01]  /*a8e0*/  SHF.R.U32.HI R55, RZ, 0x10, R55 ;  /* 0x00000010ff377819 */ /* 0x000fe20000011637 */
[----:B------:R-:W-:Y:S01]  /*a8f0*/  IMAD.SHL.U32 R70, R70, 0x2, RZ ;  /* 0x0000000246467824 */ /* 0x000fe200078e00ff */
[C---:B------:R-:W-:Y:S02]  /*a900*/  PRMT R58, R76.reuse, 0x5432, R58 ;  /* 0x000054324c3a7816 */ /* 0x040fe4000000003a */
[----:B------:R-:W-:Y:S02]  /*a910*/  PRMT R59, R76, 0x5410, R59 ;  /* 0x000054104c3b7816 */ /* 0x000fe4000000003b */
[----:B------:R-:W2:Y:S01]  /*a920*/  LDS.128 R8, [R70+0x100] ;  /* 0x0001000046087984 */ /* 0x000ea20000000c00 */
[----:B------:R-:W-:-:S02]  /*a930*/  PRMT R53, R71, 0x5410, R53 ;  /* 0x0000541047357816 */ /* 0x000fc40000000035 */
[----:B------:R-:W-:Y:S02]  /*a940*/  SHF.R.U32.HI R57, RZ, 0x10, R57 ;  /* 0x00000010ff397819 */ /* 0x000fe40000011639 */
[C---:B------:R-:W-:Y:S01]  /*a950*/  PRMT R54, R74.reuse, 0x5432, R54 ;  /* 0x000054324a367816 */ /* 0x040fe20000000036 */
[----:B------:R-:W-:Y:S01]  /*a960*/  IMAD.U32 R83, R53, 0x10000, RZ ;  /* 0x0001000035537824 */ /* 0x000fe200078e00ff */
[----:B------:R-:W-:Y:S02]  /*a970*/  PRMT R55, R74, 0x5410, R55 ;  /* 0x000054104a377816 */ /* 0x000fe40000000037 */
[----:B------:R-:W-:Y:S02]  /*a980*/  PRMT R57, R75, 0x5410, R57 ;  /* 0x000054104b397816 */ /* 0x000fe40000000039 */
[----:B------:R-:W-:Y:S02]  /*a990*/  LOP3.LUT R52, R52, 0xffff0000, RZ, 0xc0, !PT ;  /* 0xffff000034347812 */ /* 0x000fe400078ec0ff */
[----:B------:R-:W-:Y:S01]  /*a9a0*/  LOP3.LUT R56, R56, 0xffff0000, RZ, 0xc0, !PT ;  /* 0xffff000038387812 */ /* 0x000fe200078ec0ff */
[----:B------:R-:W-:Y:S01]  /*a9b0*/  IMAD.U32 R86, R57, 0x10000, RZ ;  /* 0x0001000039567824 */ /* 0x000fe200078e00ff */
[----:B------:R-:W-:-:S02]  /*a9c0*/  LOP3.LUT R53, R53, 0xffff0000, RZ, 0xc0, !PT ;  /* 0xffff000035357812 */ /* 0x000fc400078ec0ff */
[----:B------:R-:W-:Y:S02]  /*a9d0*/  LOP3.LUT R57, R57, 0xffff0000, RZ, 0xc0, !PT ;  /* 0xffff000039397812 */ /* 0x000fe400078ec0ff */
[C---:B-1----:R-:W-:Y:S01]  /*a9e0*/  SHF.L.U32 R71, R13.reuse, 0x10, RZ ;  /* 0x000000100d477819 */ /* 0x042fe200000006ff */
[----:B------:R-:W-:Y:S01]  /*a9f0*/  IMAD.U32 R74, R12, 0x10000, RZ ;  /* 0x000100000c4a7824 */ /* 0x000fe200078e00ff */
[----:B------:R-:W-:Y:S01]  /*aa00*/  LOP3.LUT R76, R13, 0xffff0000, RZ, 0xc0, !PT ;  /* 0xffff00000d4c7812 */ /* 0x000fe200078ec0ff */
[C---:B------:R-:W-:Y:S01]  /*aa10*/  IMAD.U32 R13, R15.reuse, 0x10000, RZ ;  /* 0x000100000f0d7824 */ /* 0x040fe200078e00ff */
[----:B------:R-:W-:Y:S01]  /*aa20*/  LOP3.LUT R77, R15, 0xffff0000, RZ, 0xc0, !PT ;  /* 0xffff00000f4d7812 */ /* 0x000fe200078ec0ff */
[----:B------:R-:W-:Y:S01]  /*aa30*/  IMAD.U32 R75, R14, 0x10000, RZ ;  /* 0x000100000e4b7824 */ /* 0x000fe200078e00ff */
[----:B------:R-:W-:Y:S02]  /*aa40*/  LOP3.LUT R12, R12, 0xffff0000, RZ, 0xc0, !PT ;  /* 0xffff00000c0c7812 */ /* 0x000fe400078ec0ff */
[----:B------:R-:W-:Y:S01]  /*aa50*/  LOP3.LUT R14, R14, 0xffff0000, RZ, 0xc0, !PT ;  /* 0xffff00000e0e7812 */ /* 0x000fe200078ec0ff */
[----:B--2---:R-:W-:Y:S01]  /*aa60*/  IMAD.U32 R85, R8, 0x10000, RZ ;  /* 0x0001000008557824 */ /* 0x004fe200078e00ff */
[----:B------:R-:W-:Y:S01]  /*aa70*/  SHF.L.U32 R15, R9, 0x10, RZ ;  /* 0x00000010090f7819 */ /* 0x000fe200000006ff */
[----:B------:R-:W-:Y:S01]  /*aa80*/  IMAD.U32 R80, R11, 0x10000, RZ ;  /* 0x000100000b507824 */ /* 0x000fe200078e00ff */
[----:B------:R-:W-:-:S02]  /*aa90*/  LOP3.LUT R79, R9, 0xffff0000, RZ, 0xc0, !PT ;  /* 0xffff0000094f7812 */ /* 0x000fc400078ec0ff */
[C---:B------:R-:W-:Y:S02]  /*aaa0*/  SHF.L.U32 R78, R10.reuse, 0x10, RZ ;  /* 0x000000100a4e7819 */ /* 0x040fe400000006ff */
[----:B------:R-:W-:Y:S01]  /*aab0*/  LOP3.LUT R9, R10, 0xffff0000, RZ, 0xc0, !PT ;  /* 0xffff00000a097812 */ /* 0x000fe200078ec0ff */
[-C--:B------:R-:W-:Y:S01]  /*aac0*/  FMUL.FTZ R10, R85, R84.reuse ;  /* 0x00000054550a7220 */ /* 0x080fe20000410000 */
[----:B------:R-:W-:Y:S01]  /*aad0*/  LOP3.LUT R82, R11, 0xffff0000, RZ, 0xc0, !PT ;  /* 0xffff00000b527812 */ /* 0x000fe200078ec0ff */
[-C--:B------:R-:W-:Y:S01]  /*aae0*/  FMUL.FTZ R85, R85, R81.reuse ;  /* 0x0000005155557220 */ /* 0x080fe20000410000 */
[----:B------:R-:W-:Y:S01]  /*aaf0*/  LOP3.LUT R8, R8, 0xffff0000, RZ, 0xc0, !PT ;  /* 0xffff000008087812 */ /* 0x000fe200078ec0ff */
[C---:B------:R-:W-:Y:S02]  /*ab00*/  FFMA.FTZ R11, R74.reuse, R81, -R10 ;  /* 0x000000514a0b7223 */ /* 0x040fe4000001080a */
[----:B------:R-:W-:Y:S01]  /*ab10*/  FFMA.FTZ R74, R74, R84, R85 ;  /* 0x000000544a4a7223 */ /* 0x000fe20000010055 */
[----:B------:R-:W-:Y:S01]  /*ab20*/  SHF.L.U32 R84, R59, 0x10, RZ ;  /* 0x000000103b547819 */ /* 0x000fe200000006ff */
[C---:B------:R-:W-:Y:S01]  /*ab30*/  IMAD.U32 R81, R55.reuse, 0x10000, RZ ;  /* 0x0001000037517824 */ /* 0x040fe200078e00ff */
[----:B------:R-:W-:Y:S01]  /*ab40*/  LOP3.LUT R55, R55, 0xffff0000, RZ, 0xc0, !PT ;  /* 0xffff000037377812 */ /* 0x000fe200078ec0ff */
[----:B------:R-:W-:Y:S01]  /*ab50*/  FMUL.FTZ R10, R15, R83 ;  /* 0x000000530f0a7220 */ /* 0x000fe20000410000 */
[----:B------:R-:W-:Y:S01]  /*ab60*/  LOP3.LUT R59, R59, 0xffff0000, RZ, 0xc0, !PT ;  /* 0xffff00003b3b7812 */ /* 0x000fe200078ec0ff */
[----:B------:R-:W-:-:S02]  /*ab70*/  FMUL.FTZ R85, R15, R86 ;  /* 0x000000560f557220 */ /* 0x000fc40000410000 */
[CC--:B------:R-:W-:Y:S02]  /*ab80*/  FMUL.FTZ R15, R80.reuse, R81.reuse ;  /* 0x00000051500f7220 */ /* 0x0c0fe40000410000 */
[-C--:B------:R-:W-:Y:S02]  /*ab90*/  FMUL.FTZ R80, R80, R84.reuse ;  /* 0x0000005450507220 */ /* 0x080fe40000410000 */
[C---:B------:R-:W-:Y:S02]  /*aba0*/  FFMA.FTZ R15, R13.reuse, R84, -R15 ;  /* 0x000000540d0f7223 */ /* 0x040fe4000001080f */
[----:B------:R-:W-:Y:S02]  /*abb0*/  FFMA.FTZ R80, R13, R81, R80 ;  /* 0x000000510d507223 */ /* 0x000fe40000010050 */
[C---:B------:R-:W-:Y:S02]  /*abc0*/  FMUL.FTZ R13, R8.reuse, R52 ;  /* 0x00000034080d7220 */ /* 0x040fe40000410000 */
[----:B------:R-:W-:-:S02]  /*abd0*/  FMUL.FTZ R8, R8, R56 ;  /* 0x0000003808087220 */ /* 0x000fc40000410000 */
[C---:B------:R-:W-:Y:S01]  /*abe0*/  IMAD.U32 R81, R54.reuse, 0x10000, RZ ;  /* 0x0001000036517824 */ /* 0x040fe200078e00ff */
[----:B------:R-:W-:Y:S01]  /*abf0*/  LOP3.LUT R54, R54, 0xffff0000, RZ, 0xc0, !PT ;  /* 0xffff000036367812 */ /* 0x000fe200078ec0ff */
[C---:B------:R-:W-:Y:S02]  /*ac00*/  FFMA.FTZ R10, R71.reuse, R86, -R10 ;  /* 0x00000056470a7223 */ /* 0x040fe4000001080a */
[----:B------:R-:W-:Y:S02]  /*ac10*/  FFMA.FTZ R71, R71, R83, R85 ;  /* 0x0000005347477223 */ /* 0x000fe40000010055 */
[----:B------:R-:W-:Y:S02]  /*ac20*/  FFMA.FTZ R56, R12, R56, -R13 ;  /* 0x000000380c387223 */ /* 0x000fe4000001080d */
[C---:B------:R-:W-:Y:S01]  /*ac30*/  IMAD.U32 R83, R58.reuse, 0x10000, RZ ;  /* 0x000100003a537824 */ /* 0x040fe200078e00ff */
[----:B------:R-:W-:Y:S01]  /*ac40*/  LOP3.LUT R58, R58, 0xffff0000, RZ, 0xc0, !PT ;  /* 0xffff00003a3a7812 */ /* 0x000fe200078ec0ff */
[----:B------:R-:W-:-:S02]  /*ac50*/  FFMA.FTZ R8, R12, R52, R8 ;  /* 0x000000340c087223 */ /* 0x000fc40000010008 */
[C---:B------:R-:W-:Y:S02]  /*ac60*/  FMUL.FTZ R12, R78.reuse, R81 ;  /* 0x000000514e0c7220 */ /* 0x040fe40000410000 */
[-C--:B------:R-:W-:Y:S01]  /*ac70*/  FMUL.FTZ R78, R78, R83.reuse ;  /* 0x000000534e4e7220 */ /* 0x080fe20000410000 */
[----:B------:R-:W-:Y:S01]  /*ac80*/  F2FP.BF16.PACK_AB R8, R8, R74 ;  /* 0x0000004a0808723e */ /* 0x000fe200000010ff */
[----:B------:R-:W-:Y:S02]  /*ac90*/  FFMA.FTZ R83, R75, R83, -R12 ;  /* 0x000000534b537223 */ /* 0x000fe4000001080c */
[C---:B------:R-:W-:Y:S02]  /*aca0*/  FMUL.FTZ R52, R9.reuse, R54 ;  /* 0x0000003609347220 */ /* 0x040fe40000410000 */
[----:B------:R-:W-:Y:S02]  /*acb0*/  FMUL.FTZ R12, R9, R58 ;  /* 0x0000003a090c7220 */ /* 0x000fe40000410000 */
[----:B------:R-:W-:-:S02]  /*acc0*/  FMUL.FTZ R13, R79, R53 ;  /* 0x000000354f0d7220 */ /* 0x000fc40000410000 */
[C---:B------:R-:W-:Y:S02]  /*acd0*/  FMUL.FTZ R9, R82.reuse, R55 ;  /* 0x0000003752097220 */ /* 0x040fe40000410000 */
[----:B------:R-:W-:Y:S02]  /*ace0*/  FMUL.FTZ R79, R79, R57 ;  /* 0x000000394f4f7220 */ /* 0x000fe40000410000 */
[----:B------:R-:W-:Y:S02]  /*acf0*/  FMUL.FTZ R82, R82, R59 ;  /* 0x0000003b52527220 */ /* 0x000fe40000410000 */
[----:B------:R-:W-:Y:S02]  /*ad00*/  FFMA.FTZ R13, R76, R57, -R13 ;  /* 0x000000394c0d7223 */ /* 0x000fe4000001080d */
[----:B------:R-:W-:Y:S02]  /*ad10*/  FFMA.FTZ R58, R14, R58, -R52 ;  /* 0x0000003a0e3a7223 */ /* 0x000fe40000010834 */
[----:B------:R-:W-:Y:S01]  /*ad20*/  FFMA.FTZ R59, R77, R59, -R9 ;  /* 0x0000003b4d3b7223 */ /* 0x000fe20000010809 */
[----:B------:R-:W-:Y:S01]  /*ad30*/  F2FP.BF16.PACK_AB R13, R13, R10 ;  /* 0x0000000a0d0d723e */ /* 0x000fe200000010ff */
[----:B------:R-:W-:-:S02]  /*ad40*/  FFMA.FTZ R79, R76, R53, R79 ;  /* 0x000000354c4f7223 */ /* 0x000fc4000001004f */
[----:B------:R-:W-:Y:S01]  /*ad50*/  FFMA.FTZ R78, R75, R81, R78 ;  /* 0x000000514b4e7223 */ /* 0x000fe2000001004e */
[----:B------:R-:W-:Y:S01]  /*ad60*/  F2FP.BF16.PACK_AB R15, R59, R15 ;  /* 0x0000000f3b0f723e */ /* 0x000fe200000010ff */
[----:B------:R-:W-:Y:S01]  /*ad70*/  FFMA.FTZ R54, R14, R54, R12 ;  /* 0x000000360e367223 */ /* 0x000fe2000001000c */
[----:B------:R-:W-:Y:S01]  /*ad80*/  F2FP.BF16.PACK_AB R12, R56, R11 ;  /* 0x0000000b380c723e */ /* 0x000fe200000010ff */
[----:B------:R-:W-:Y:S01]  /*ad90*/  FFMA.FTZ R82, R77, R55, R82 ;  /* 0x000000374d527223 */ /* 0x000fe20000010052 */
[----:B------:R-:W-:Y:S02]  /*ada0*/  F2FP.BF16.PACK_AB R14, R58, R83 ;  /* 0x000000533a0e723e */ /* 0x000fe400000010ff */
[----:B------:R-:W-:Y:S02]  /*adb0*/  F2FP.BF16.PACK_AB R9, R79, R71 ;  /* 0x000000474f09723e */ /* 0x000fe400000010ff */
[----:B------:R-:W-:Y:S01]  /*adc0*/  F2FP.BF16.PACK_AB R10, R54, R78 ;  /* 0x0000004e360a723e */ /* 0x000fe200000010ff */
[----:B------:R1:W-:Y:S01]  /*add0*/  STS.128 [R31+0x100], R12 ;  /* 0x0001000c1f007388 */ /* 0x0003e20000000c00 */
[----:B------:R-:W-:-:S05]  /*ade0*/  F2FP.BF16.PACK_AB R11, R82, R80 ;  /* 0x00000050520b723e */ /* 0x000fca00000010ff */
[----:B------:R1:W-:Y:S02]  /*adf0*/  STS.128 [R70+0x100], R8 ;  /* 0x0001000846007388 */ /* 0x0003e40000000c00 */
.L_x_393:
[----:B------:R-:W-:Y:S05]  /*ae00*/  BSYNC B0 ;  /* 0x0000000000007941 */ /* 0x000fea0003800000 */
.L_x_392:
[----:B-1----:R-:W-:Y:S01]  /*ae10*/  IADD3 R9, R18, 0x20, RZ ;  /* 0x0000002012097810 */ /* 0x002fe20007ffe0ff */
[----:B------:R-:W-:Y:S03]  /*ae20*/  BSSY B0, `(.L_x_394) ;  /* 0x0000074000007945 */ /* 0x000fe60003800000 */
[----:B------:R-:W-:-:S13]  /*ae30*/  ISETP.GE.OR P0, PT, R9, R61, P2 ;  /* 0x0000003d0900720c */ /* 0x000fda0001706670 */
[----:B------:R-:W-:Y:S05]  /*ae40*/  @P0 BRA `(.L_x_395) ;  /* 0x0000071000000947 */ /* 0x000fea0003800000 */
[----:B------:R-:W-:Y:S01]  /*ae50*/  IMAD.MOV.U32 R11, RZ, RZ, c[0x0][0x27c] ;  /* 0x00009f00ff0b7624 */ /* 0x000fe200078e00ff */
[----:B------:R-:W-:Y:S01]  /*ae60*/  SHF.R.S32.HI R8, RZ, 0x1f, R9 ;  /* 0x0000001fff087819 */ /* 0x000fe20000011409 */
[----:B------:R-:W-:Y:S01]  /*ae70*/  IMAD.SHL.U32 R13, R9, 0x40, RZ ;  /* 0x00000040090d7824 */ /* 0x000fe200078e00ff */
[----:B------:R-:W-:Y:S02]  /*ae80*/  SHF.R.U64 R40, R40, 0x10, R41 ;  /* 0x0000001028287819 */ /* 0x000fe40000001229 */
[----:B------:R-:W-:Y:S02]  /*ae90*/  LEA.HI R11, R11, R0, RZ, 0x1d ;  /* 0x000000000b0b7211 */ /* 0x000fe400078fe8ff */
[----:B------:R-:W-:Y:S02]  /*aea0*/  LEA.HI R8, R8, R9, RZ, 0x3 ;  /* 0x0000000908087211 */ /* 0x000fe400078f18ff */
[----:B------:R-:W-:Y:S01]  /*aeb0*/  SHF.R.S32.HI R9, RZ, 0x1f, R11 ;  /* 0x0000001fff097819 */ /* 0x000fe2000001140b */
[----:B------:R-:W-:Y:S01]  /*aec0*/  IMAD.SHL.U32 R10, R11, 0x8, RZ ;  /* 0x000000080b0a7824 */ /* 0x000fe200078e00ff */
[----:B------:R-:W-:Y:S01]  /*aed0*/  LOP3.LUT R13, R13, 0x1c0, RZ, 0xc0, !PT ;  /* 0x000001c00d0d7812 */ /* 0x000fe200078ec0ff */
[----:B------:R-:W-:Y:S01]  /*aee0*/  IMAD.SHL.U32 R8, R8, 0x40, RZ ;  /* 0x0000004008087824 */ /* 0x000fe200078e00ff */
[----:B------:R-:W-:-:S02]  /*aef0*/  LEA.HI R9, R9, R11, RZ, 0x3 ;  /* 0x0000000b09097211 */ /* 0x000fc400078f18ff */
[----:B------:R-:W-:Y:S02]  /*af00*/  SHF.R.U32.HI R12, RZ, 0x3, R13 ;  /* 0x00000003ff0c7819 */ /* 0x000fe4000001160d */
[----:B------:R-:W-:Y:S01]  /*af10*/  LOP3.LUT R10, R13, 0x38, R10, 0xf8, !PT ;  /* 0x000000380d0a7812 */ /* 0x000fe200078ef80a */
[----:B------:R-:W-:Y:S01]  /*af20*/  IMAD.SHL.U32 R9, R9, 0x400, RZ ;  /* 0x0000040009097824 */ /* 0x000fe200078e00ff */
[----:B------:R-:W-:Y:S02]  /*af30*/  LOP3.LUT R14, R13, 0x38, R224, 0xf8, !PT ;  /* 0x000000380d0e7812 */ /* 0x000fe400078ef8e0 */
[----:B------:R-:W-:Y:S02]  /*af40*/  LOP3.LUT R8, R8, 0xfffffe00, RZ, 0xc0, !PT ;  /* 0xfffffe0008087812 */ /* 0x000fe400078ec0ff */
[----:B------:R-:W-:Y:S02]  /*af50*/  LOP3.LUT R10, R10, R12, RZ, 0x3c, !PT ;  /* 0x0000000c0a0a7212 */ /* 0x000fe400078e3cff */
[----:B------:R-:W-:-:S02]  /*af60*/  LOP3.LUT R9, R9, 0x7fffe000, RZ, 0xc0, !PT ;  /* 0x7fffe00009097812 */ /* 0x000fc400078ec0ff */
[----:B------:R-:W-:Y:S02]  /*af70*/  LOP3.LUT R14, R8, R14, R12, 0xf6, !PT ;  /* 0x0000000e080e7212 */ /* 0x000fe400078ef60c */
[----:B------:R-:W-:Y:S02]  /*af80*/  IADD3 R31, R10, R9, R8 ;  /* 0x000000090a1f7210 */ /* 0x000fe40007ffe008 */
[----:B------:R-:W-:Y:S01]  /*af90*/  SHF.R.U64 R44, R44, 0x10, R45 ;  /* 0x000000102c2c7819 */ /* 0x000fe2000000122d */
[----:B------:R-:W-:Y:S01]  /*afa0*/  IMAD.SHL.U32 R52, R14, 0x2, RZ ;  /* 0x000000020e347824 */ /* 0x000fe200078e00ff */
[----:B------:R-:W-:Y:S01]  /*afb0*/  PRMT R40, R66, 0x5432, R40 ;  /* 0x0000543242287816 */ /* 0x000fe20000000028 */
[----:B------:R-:W-:Y:S01]  /*afc0*/  IMAD.SHL.U32 R31, R31, 0x2, RZ ;  /* 0x000000021f1f7824 */ /* 0x000fe200078e00ff */
[----:B------:R-:W-:Y:S02]  /*afd0*/  SHF.R.U32.HI R41, RZ, 0x10, R41 ;  /* 0x00000010ff297819 */ /* 0x000fe40000011629 */
[----:B------:R-:W1:Y:S01]  /*afe0*/  LDS.128 R12, [R52+0x100] ;  /* 0x00010000340c7984 */ /* 0x000e620000000c00 */
[----:B------:R-:W-:Y:S01]  /*aff0*/  PRMT R44, R68, 0x5432, R44 ;  /* 0x00005432442c7816 */ /* 0x000fe2000000002c */
[----:B------:R-:W-:Y:S01]  /*b000*/  IMAD.U32 R59, R40, 0x10000, RZ ;  /* 0x00010000283b7824 */ /* 0x000fe200078e00ff */
[--C-:B------:R-:W-:Y:S01]  /*b010*/  SHF.R.U64 R46, R46, 0x10, R47.reuse ;  /* 0x000000102e2e7819 */ /* 0x100fe2000000122f */
[----:B------:R-:W2:Y:S01]  /*b020*/  LDS.128 R8, [R31+0x100] ;  /* 0x000100001f087984 */ /* 0x000ea20000000c00 */
[----:B------:R-:W-:-:S02]  /*b030*/  SHF.R.U32.HI R47, RZ, 0x10, R47 ;  /* 0x00000010ff2f7819 */ /* 0x000fc4000001162f */
[----:B------:R-:W-:Y:S01]  /*b040*/  PRMT R41, R66, 0x5410, R41 ;  /* 0x0000541042297816 */ /* 0x000fe20000000029 */
[----:B------:R-:W-:Y:S01]  /*b050*/  IMAD.U32 R66, R44, 0x10000, RZ ;  /* 0x000100002c427824 */ /* 0x000fe200078e00ff */
[----:B------:R-:W-:Y:S02]  /*b060*/  SHF.R.U32.HI R45, RZ, 0x10, R45 ;  /* 0x00000010ff2d7819 */ /* 0x000fe4000001162d */
[C---:B------:R-:W-:Y:S02]  /*b070*/  PRMT R46, R69.reuse, 0x5432, R46 ;  /* 0x00005432452e7816 */ /* 0x040fe4000000002e */
[----:B------:R-:W-:Y:S02]  /*b080*/  PRMT R47, R69, 0x5410, R47 ;  /* 0x00005410452f7816 */ /* 0x000fe4000000002f */
[----:B------:R-:W-:Y:S02]  /*b090*/  LOP3.LUT R40, R40, 0xffff0000, RZ, 0xc0, !PT ;  /* 0xffff000028287812 */ /* 0x000fe400078ec0ff */
[----:B------:R-:W-:-:S02]  /*b0a0*/  SHF.R.U64 R42, R42, 0x10, R43 ;  /* 0x000000102a2a7819 */ /* 0x000fc4000000122b */
[----:B------:R-:W-:Y:S02]  /*b0b0*/  PRMT R45, R68, 0x5410, R45 ;  /* 0x00005410442d7816 */ /* 0x000fe4000000002d */
[----:B------:R-:W-:Y:S02]  /*b0c0*/  SHF.R.U32.HI R43, RZ, 0x10, R43 ;  /* 0x00000010ff2b7819 */ /* 0x000fe4000001162b */
[----:B------:R-:W-:Y:S02]  /*b0d0*/  LOP3.LUT R70, R44, 0xffff0000, RZ, 0xc0, !PT ;  /* 0xffff00002c467812 */ /* 0x000fe400078ec0ff */
[C---:B------:R-:W-:Y:S02]  /*b0e0*/  PRMT R43, R67.reuse, 0x5410, R43 ;  /* 0x00005410432b7816 */ /* 0x040fe4000000002b */
[----:B------:R-:W-:Y:S01]  /*b0f0*/  PRMT R42, R67, 0x5432, R42 ;  /* 0x00005432432a7816 */ /* 0x000fe2000000002a */
[C---:B-1----:R-:W-:Y:S01]  /*b100*/  IMAD.U32 R54, R12.reuse, 0x10000, RZ ;  /* 0x000100000c367824 */ /* 0x042fe200078e00ff */
[----:B------:R-:W-:Y:S01]  /*b110*/  LOP3.LUT R53, R12, 0xffff0000, RZ, 0xc0, !PT ;  /* 0xffff00000c357812 */ /* 0x000fe200078ec0ff */
[C---:B------:R-:W-:Y:S01]  /*b120*/  IMAD.U32 R12, R13.reuse, 0x10000, RZ ;  /* 0x000100000d0c7824 */ /* 0x040fe200078e00ff */
[----:B------:R-:W-:Y:S01]  /*b130*/  LOP3.LUT R56, R13, 0xffff0000, RZ, 0xc0, !PT ;  /* 0xffff00000d387812 */ /* 0x000fe200078ec0ff */
[----:B------:R-:W-:Y:S01]  /*b140*/  IMAD.U32 R13, R15, 0x10000, RZ ;  /* 0x000100000f0d7824 */ /* 0x000fe200078e00ff */
[----:B--2---:R-:W-:Y:S01]  /*b150*/  SHF.L.U32 R57, R8, 0x10, RZ ;  /* 0x0000001008397819 */ /* 0x004fe200000006ff */
[----:B------:R-:W-:Y:S01]  /*b160*/  IMAD.U32 R67, R11, 0x10000, RZ ;  /* 0x000100000b437824 */ /* 0x000fe200078e00ff */
[----:B------:R-:W-:Y:S01]  /*b170*/  LOP3.LUT R58, R15, 0xffff0000, RZ, 0xc0, !PT ;  /* 0xffff00000f3a7812 */ /* 0x000fe200078ec0ff */
[----:B------:R-:W-:Y:S01]  /*b180*/  IMAD.U32 R68, R10, 0x10000, RZ ;  /* 0x000100000a447824 */ /* 0x000fe200078e00ff */
[----:B------:R-:W-:Y:S01]  /*b190*/  LOP3.LUT R15, R8, 0xffff0000, RZ, 0xc0, !PT ;  /* 0xffff0000080f7812 */ /* 0x000fe200078ec0ff */
[C---:B------:R-:W-:Y:S01]  /*b1a0*/  IMAD.U32 R8, R9.reuse, 0x10000, RZ ;  /* 0x0001000009087824 */ /* 0x040fe200078e00ff */
[----:B------:R-:W-:Y:S01]  /*b1b0*/  LOP3.LUT R69, R9, 0xffff0000, RZ, 0xc0, !PT ;  /* 0xffff000009457812 */ /* 0x000fe200078ec0ff */
[C---:B------:R-:W-:Y:S01]  /*b1c0*/  FMUL.FTZ R9, R57.reuse, R59 ;  /* 0x0000003b39097220 */ /* 0x040fe20000410000 */
[----:B------:R-:W-:Y:S01]  /*b1d0*/  LOP3.LUT R10, R10, 0xffff0000, RZ, 0xc0, !PT ;  /* 0xffff00000a0a7812 */ /* 0x000fe200078ec0ff */
[-C--:B------:R-:W-:Y:S01]  /*b1e0*/  FMUL.FTZ R57, R57, R66.reuse ;  /* 0x0000004239397220 */ /* 0x080fe20000410000 */
[----:B------:R-:W-:Y:S01]  /*b1f0*/  LOP3.LUT R11, R11, 0xffff0000, RZ, 0xc0, !PT ;  /* 0xffff00000b0b7812 */ /* 0x000fe200078ec0ff */
[----:B------:R-:W-:-:S02]  /*b200*/  FFMA.FTZ R9, R54, R66, -R9 ;  /* 0x0000004236097223 */ /* 0x000fc40000010809 */
[----:B------:R-:W-:Y:S02]  /*b210*/  FMUL.FTZ R44, R15, R40 ;  /* 0x000000280f2c7220 */ /* 0x000fe40000410000 */
[----:B------:R-:W-:Y:S01]  /*b220*/  FFMA.FTZ R57, R54, R59, R57 ;  /* 0x0000003b36397223 */ /* 0x000fe20000010039 */
[----:B------:R-:W-:Y:S01]  /*b230*/  SHF.L.U32 R54, R45, 0x10, RZ ;  /* 0x000000102d367819 */ /* 0x000fe200000006ff */
[C---:B------:R-:W-:Y:S01]  /*b240*/  IMAD.U32 R66, R41.reuse, 0x10000, RZ ;  /* 0x0001000029427824 */ /* 0x040fe200078e00ff */
[----:B------:R-:W-:Y:S01]  /*b250*/  LOP3.LUT R41, R41, 0xffff0000, RZ, 0xc0, !PT ;  /* 0xffff000029297812 */ /* 0x000fe200078ec0ff */
[-C--:B------:R-:W-:Y:S01]  /*b260*/  FMUL.FTZ R15, R15, R70.reuse ;  /* 0x000000460f0f7220 */ /* 0x080fe20000410000 */
[----:B------:R-:W-:Y:S01]  /*b270*/  LOP3.LUT R45, R45, 0xffff0000, RZ, 0xc0, !PT ;  /* 0xffff00002d2d7812 */ /* 0x000fe200078ec0ff */
[----:B------:R-:W-:Y:S02]  /*b280*/  FFMA.FTZ R70, R53, R70, -R44 ;  /* 0x0000004635467223 */ /* 0x000fe4000001082c */
[----:B------:R-:W-:-:S02]  /*b290*/  FMUL.FTZ R44, R8, R66 ;  /* 0x00000042082c7220 */ /* 0x000fc40000410000 */
[----:B------:R-:W-:Y:S02]  /*b2a0*/  FMUL.FTZ R8, R8, R54 ;  /* 0x0000003608087220 */ /* 0x000fe40000410000 */
[C---:B------:R-:W-:Y:S01]  /*b2b0*/  IMAD.U32 R59, R43.reuse, 0x10000, RZ ;  /* 0x000100002b3b7824 */ /* 0x040fe200078e00ff */
[----:B------:R-:W-:Y:S01]  /*b2c0*/  LOP3.LUT R43, R43, 0xffff0000, RZ, 0xc0, !PT ;  /* 0xffff00002b2b7812 */ /* 0x000fe200078ec0ff */
[----:B------:R-:W-:Y:S02]  /*b2d0*/  FFMA.FTZ R15, R53, R40, R15 ;  /* 0x00000028350f7223 */ /* 0x000fe4000001000f */
[C---:B------:R-:W-:Y:S01]  /*b2e0*/  IMAD.U32 R40, R47.reuse, 0x10000, RZ ;  /* 0x000100002f287824 */ /* 0x040fe200078e00ff */
[----:B------:R-:W-:Y:S01]  /*b2f0*/  LOP3.LUT R47, R47, 0xffff0000, RZ, 0xc0, !PT ;  /* 0xffff00002f2f7812 */ /* 0x000fe200078ec0ff */
[----:B------:R-:W-:Y:S02]  /*b300*/  FFMA.FTZ R66, R12, R66, R8 ;  /* 0x000000420c427223 */ /* 0x000fe40000010008 */
[----:B------:R-:W-:-:S02]  /*b310*/  FMUL.FTZ R8, R67, R59 ;  /* 0x0000003b43087220 */ /* 0x000fc40000410000 */
[----:B------:R-:W-:Y:S02]  /*b320*/  FFMA.FTZ R44, R12, R54, -R44 ;  /* 0x000000360c2c7223 */ /* 0x000fe4000001082c */
[-C--:B------:R-:W-:Y:S02]  /*b330*/  FMUL.FTZ R67, R67, R40.reuse ;  /* 0x0000002843437220 */ /* 0x080fe40000410000 */
[C---:B------:R-:W-:Y:S01]  /*b340*/  IMAD.U32 R12, R42.reuse, 0x10000, RZ ;  /* 0x000100002a0c7824 */ /* 0x040fe200078e00ff */
[----:B------:R-:W-:Y:S01]  /*b350*/  LOP3.LUT R42, R42, 0xffff0000, RZ, 0xc0, !PT ;  /* 0xffff00002a2a7812 */ /* 0x000fe200078ec0ff */
[C---:B------:R-:W-:Y:S01]  /*b360*/  IMAD.U32 R53, R46.reuse, 0x10000, RZ ;  /* 0x000100002e357824 */ /* 0x040fe200078e00ff */
[----:B------:R-:W-:Y:S01]  /*b370*/  LOP3.LUT R46, R46, 0xffff0000, RZ, 0xc0, !PT ;  /* 0xffff00002e2e7812 */ /* 0x000fe200078ec0ff */
[C---:B------:R-:W-:Y:S02]  /*b380*/  FFMA.FTZ R40, R13.reuse, R40, -R8 ;  /* 0x000000280d287223 */ /* 0x040fe40000010808 */
[----:B------:R-:W-:-:S02]  /*b390*/  FFMA.FTZ R59, R13, R59, R67 ;  /* 0x0000003b0d3b7223 */ /* 0x000fc40000010043 */
[----:B------:R-:W-:Y:S02]  /*b3a0*/  FMUL.FTZ R13, R68, R12 ;  /* 0x0000000c440d7220 */ /* 0x000fe40000410000 */
[C---:B------:R-:W-:Y:S01]  /*b3b0*/  IMAD.U32 R55, R14.reuse, 0x10000, RZ ;  /* 0x000100000e377824 */ /* 0x040fe200078e00ff */
[----:B------:R-:W-:Y:S01]  /*b3c0*/  LOP3.LUT R14, R14, 0xffff0000, RZ, 0xc0, !PT ;  /* 0xffff00000e0e7812 */ /* 0x000fe200078ec0ff */
[C---:B------:R-:W-:Y:S02]  /*b3d0*/  FMUL.FTZ R8, R69.reuse, R41 ;  /* 0x0000002945087220 */ /* 0x040fe40000410000 */
[----:B------:R-:W-:Y:S02]  /*b3e0*/  FMUL.FTZ R68, R68, R53 ;  /* 0x0000003544447220 */ /* 0x000fe40000410000 */
[-C--:B------:R-:W-:Y:S02]  /*b3f0*/  FMUL.FTZ R69, R69, R45.reuse ;  /* 0x0000002d45457220 */ /* 0x080fe40000410000 */
[----:B------:R-:W-:-:S02]  /*b400*/  FFMA.FTZ R45, R56, R45, -R8 ;  /* 0x0000002d382d7223 */ /* 0x000fc40000010808 */
[----:B------:R-:W-:Y:S02]  /*b410*/  FFMA.FTZ R68, R55, R12, R68 ;  /* 0x0000000c37447223 */ /* 0x000fe40000010044 */
[C---:B------:R-:W-:Y:S02]  /*b420*/  FMUL.FTZ R12, R10.reuse, R42 ;  /* 0x0000002a0a0c7220 */ /* 0x040fe40000410000 */
[C---:B------:R-:W-:Y:S02]  /*b430*/  FMUL.FTZ R8, R11.reuse, R43 ;  /* 0x0000002b0b087220 */ /* 0x040fe40000410000 */
        /* <DEDUP_REMOVED lines=8> */
[----:B------:R-:W-:-:S02]  /*b4c0*/  FFMA.FTZ R69, R56, R41, R69 ;  /* 0x0000002938457223 */ /* 0x000fc40000010045 */
        /* <DEDUP_REMOVED lines=9> */
.L_x_395:
[----:B------:R-:W-:Y:S05]  /*b560*/  BSYNC B0 ;  /* 0x0000000000007941 */ /* 0x000fea0003800000 */
.L_x_394:
        /* <DEDUP_REMOVED lines=28> */
[----:B------:R-:W-:Y:S02]  /*b730*/  PRMT R36, R64, 0x5432, R36 ;  /* 0x0000543240247816 */ /* 0x000fe40000000024 */
[----:B------:R-:W1:Y:S01]  /*b740*/  LDS.128 R12, [R40+0x100] ;  /* 0x00010000280c7984 */ /* 0x000e620000000c00 */
[----:B------:R-:W-:Y:S01]  /*b750*/  IMAD.U32 R47, R32, 0x10000, RZ ;  /* 0x00010000202f7824 */ /* 0x000fe200078e00ff */
[----:B------:R-:W-:Y:S01]  /*b760*/  SHF.R.U32.HI R33, RZ, 0x10, R33 ;  /* 0x00000010ff217819 */ /* 0x000fe20000011621 */
[----:B------:R-:W-:Y:S01]  /*b770*/  IMAD.U32 R52, R36, 0x10000, RZ ;  /* 0x0001000024347824 */ /* 0x000fe200078e00ff */
[----:B------:R-:W2:Y:S01]  /*b780*/  LDS.128 R8, [R31+0x100] ;  /* 0x000100001f087984 */ /* 0x000ea20000000c00 */
[----:B------:R-:W-:-:S02]  /*b790*/  SHF.R.U32.HI R37, RZ, 0x10, R37 ;  /* 0x00000010ff257819 */ /* 0x000fc40000011625 */
[----:B------:R-:W-:Y:S02]  /*b7a0*/  LOP3.LUT R32, R32, 0xffff0000, RZ, 0xc0, !PT ;  /* 0xffff000020207812 */ /* 0x000fe400078ec0ff */
[----:B------:R-:W-:Y:S02]  /*b7b0*/  PRMT R33, R62, 0x5410, R33 ;  /* 0x000054103e217816 */ /* 0x000fe40000000021 */
[----:B------:R-:W-:Y:S02]  /*b7c0*/  SHF.R.U64 R34, R34, 0x10, R35 ;  /* 0x0000001022227819 */ /* 0x000fe40000001223 */
[----:B------:R-:W-:Y:S02]  /*b7d0*/  PRMT R37, R64, 0x5410, R37 ;  /* 0x0000541040257816 */ /* 0x000fe40000000025 */
[----:B------:R-:W-:Y:S02]  /*b7e0*/  SHF.R.U64 R38, R38, 0x10, R39 ;  /* 0x0000001026267819 */ /* 0x000fe40000001227 */
[----:B------:R-:W-:-:S02]  /*b7f0*/  SHF.R.U32.HI R35, RZ, 0x10, R35 ;  /* 0x00000010ff237819 */ /* 0x000fc40000011623 */
[----:B------:R-:W-:Y:S02]  /*b800*/  LOP3.LUT R56, R36, 0xffff0000, RZ, 0xc0, !PT ;  /* 0xffff000024387812 */ /* 0x000fe400078ec0ff */
[----:B------:R-:W-:Y:S02]  /*b810*/  SHF.R.U32.HI R39, RZ, 0x10, R39 ;  /* 0x00000010ff277819 */ /* 0x000fe40000011627 */
[----:B------:R-:W-:Y:S02]  /*b820*/  PRMT R35, R63, 0x5410, R35 ;  /* 0x000054103f237816 */ /* 0x000fe40000000023 */
[----:B------:R-:W-:Y:S02]  /*b830*/  PRMT R39, R65, 0x5410, R39 ;  /* 0x0000541041277816 */ /* 0x000fe40000000027 */
[----:B------:R-:W-:Y:S02]  /*b840*/  PRMT R34, R63, 0x5432, R34 ;  /* 0x000054323f227816 */ /* 0x000fe40000000022 */
        /* <DEDUP_REMOVED lines=71> */
.L_x_397:
[----:B------:R-:W-:Y:S05]  /*bcc0*/  BSYNC B0 ;  /* 0x0000000000007941 */ /* 0x000fea0003800000 */
.L_x_396:
[----:B-1----:R-:W-:-:S04]  /*bcd0*/  IADD3 R8, R18, 0x60, RZ ;  /* 0x0000006012087810 */ /* 0x002fc80007ffe0ff */
        /* <DEDUP_REMOVED lines=14> */
[C---:B------:R-:W-:Y:S01]  /*bdc0*/  LOP3.LUT R10, R14.reuse, 0x38, R10, 0xf8, !PT ;  /* 0x000000380e0a7812 */ /* 0x040fe200078ef80a */
        /* <DEDUP_REMOVED lines=100> */
.L_x_385:
[----:B------:R-:W-:Y:S05]  /*c410*/  BSYNC B2 ;  /* 0x0000000000027941 */ /* 0x000fea0003800000 */
.L_x_363:
[----:B-1----:R-:W-:Y:S01]  /*c420*/  IMAD R8, R29, c[0x0][0x208], RZ ;  /* 0x000082001d087a24 */ /* 0x002fe200078e02ff */
[----:B------:R-:W-:Y:S01]  /*c430*/  BAR.SYNC.DEFER_BLOCKING 0x0 ;  /* 0x0000000000007b1d */ /* 0x000fe20000010000 */
[----:B------:R-:W-:Y:S01]  /*c440*/  IMAD.WIDE.U32 R12, R228, c[0x0][0x208], RZ ;  /* 0x00008200e40c7a25 */ /* 0x000fe200078e00ff */
[----:B------:R-:W-:Y:S02]  /*c450*/  SHF.R.S32.HI R229, RZ, 0x1f, R223 ;  /* 0x0000001fffe57819 */ /* 0x000fe400000114df */
[----:B------:R-:W-:Y:S01]  /*c460*/  ISETP.GE.AND P1, PT, R224, c[0x0][0x1d4], PT ;  /* 0x00007500e0007a0c */ /* 0x000fe20003f26270 */
[----:B------:R-:W-:Y:S01]  /*c470*/  IMAD R8, R228, c[0x0][0x20c], R8 ;  /* 0x00008300e4087a24 */ /* 0x000fe200078e0208 */
[----:B------:R-:W-:Y:S01]  /*c480*/  LEA.HI R229, R229, R223, RZ, 0x3 ;  /* 0x000000dfe5e57211 */ /* 0x000fe200078f18ff */
[----:B------:R-:W-:Y:S01]  /*c490*/  IMAD R10, R19, c[0x0][0x218], RZ ;  /* 0x00008600130a7a24 */ /* 0x000fe200078e02ff */
[----:B------:R-:W-:Y:S01]  /*c4a0*/  LEA.HI R19, R7, R73, RZ, 0x5 ;  /* 0x0000004907137211 */ /* 0x000fe200078f28ff */
[----:B------:R-:W-:Y:S01]  /*c4b0*/  IMAD.IADD R13, R13, 0x1, R8 ;  /* 0x000000010d0d7824 */ /* 0x000fe200078e0208 */
[----:B------:R-:W-:Y:S01]  /*c4c0*/  LOP3.LUT R229, R229, 0xfffffff8, RZ, 0xc0, !PT ;  /* 0xfffffff8e5e57812 */ /* 0x000fe200078ec0ff */
[C---:B------:R-:W-:Y:S01]  /*c4d0*/  IMAD R10, R227.reuse, c[0x0][0x21c], R10 ;  /* 0x00008700e30a7a24 */ /* 0x040fe200078e020a */
[----:B------:R-:W-:Y:S01]  /*c4e0*/  SHF.R.S32.HI R247, RZ, 0x1f, R224 ;  /* 0x0000001ffff77819 */ /* 0x000fe200000114e0 */
[----:B------:R-:W-:Y:S01]  /*c4f0*/  IMAD.WIDE.U32 R12, R227, c[0x0][0x218], R12 ;  /* 0x00008600e30c7a25 */ /* 0x000fe200078e000c */
[----:B------:R-:W-:-:S03]  /*c500*/  SHF.R.S32.HI R231, RZ, 0x1f, R229 ;  /* 0x0000001fffe77819 */ /* 0x000fc600000114e5 */
[----:B------:R-:W-:Y:S01]  /*c510*/  IMAD.SHL.U32 R9, R0, 0x40, RZ ;  /* 0x0000004000097824 */ /* 0x000fe200078e00ff */
[----:B------:R-:W-:Y:S01]  /*c520*/  IADD3 R8, P0, R232, R12, RZ ;  /* 0x0000000ce8087210 */ /* 0x000fe20007f1e0ff */
[----:B------:R-:W-:Y:S01]  /*c530*/  IMAD.SHL.U32 R210, R18, 0x8, RZ ;  /* 0x0000000812d27824 */ /* 0x000fe200078e00ff */
[----:B------:R-:W-:Y:S01]  /*c540*/  SHF.R.S32.HI R18, RZ, 0x5, R19 ;  /* 0x00000005ff127819 */ /* 0x000fe20000011413 */
[----:B------:R-:W-:Y:S01]  /*c550*/  IMAD.WIDE R20, R229, 0x2, RZ ;  /* 0x00000002e5147825 */ /* 0x000fe200078e02ff */
[----:B------:R-:W-:Y:S02]  /*c560*/  IADD3.X R10, R219, R13, R10, P0, !PT ;  /* 0x0000000ddb0a7210 */ /* 0x000fe400007fe40a */
[----:B-----5:R-:W-:Y:S01]  /*c570*/  LEA R74, P0, R8, c[0x0][0x1f8], 0x1 ;  /* 0x00007e00084a7a11 */ /* 0x020fe200078008ff */
[----:B------:R-:W-:Y:S01]  /*c580*/  IMAD R172, R18, 0x400, R4 ;  /* 0x0000040012ac7824 */ /* 0x000fe200078e0204 */
[----:B------:R-:W-:Y:S01]  /*c590*/  LOP3.LUT R9, R9, 0x1c0, RZ, 0xc0, !PT ;  /* 0x000001c009097812 */ /* 0x000fe200078ec0ff */
[----:B------:R-:W-:Y:S01]  /*c5a0*/  IMAD.WIDE R12, R224, 0x2, RZ ;  /* 0x00000002e00c7825 */ /* 0x000fe200078e02ff */
[----:B------:R-:W-:Y:S01]  /*c5b0*/  LEA.HI.X R8, R8, c[0x0][0x1fc], R10, 0x1, P0 ;  /* 0x00007f0008087a11 */ /* 0x000fe200000f0c0a */
[----:B------:R-:W1:Y:S01]  /*c5c0*/  SHFL.IDX PT, R56, R74, RZ, 0x181f ;  /* 0x00181fff4a387589 */ /* 0x000e6200000e0000 */
[----:B------:R-:W-:Y:S01]  /*c5d0*/  LOP3.LUT R210, R9, 0x8, R210, 0xf8, !PT ;  /* 0x0000000809d27812 */ /* 0x000fe200078ef8d2 */
[----:B------:R-:W-:Y:S01]  /*c5e0*/  IMAD.SHL.U32 R230, R28, 0x2, RZ ;  /* 0x000000021ce67824 */ /* 0x000fe200078e00ff */
[----:B------:R-:W-:Y:S01]  /*c5f0*/  SHF.R.U32.HI R9, RZ, 0x3, R9 ;  /* 0x00000003ff097819 */ /* 0x000fe20000011609 */
[----:B------:R-:W2:Y:S01]  /*c600*/  SHFL.IDX PT, R10, R8, RZ, 0x181f ;  /* 0x00181fff080a7589 */ /* 0x000ea200000e0000 */
[C---:B------:R-:W-:Y:S01]  /*c610*/  LEA R180, R172.reuse, 0x100, 0x1 ;  /* 0x00000100acb47811 */ /* 0x040fe200078e08ff */
[----:B------:R-:W-:Y:S01]  /*c620*/  IMAD.SHL.U32 R172, R172, 0x2, RZ ;  /* 0x00000002acac7824 */ /* 0x000fe200078e00ff */
[----:B------:R-:W-:Y:S01]  /*c630*/  LOP3.LUT R210, R210, R9, RZ, 0x3c, !PT ;  /* 0x00000009d2d27212 */ /* 0x000fe200078e3cff */
[----:B------:R-:W3:Y:S01]  /*c640*/  SHFL.IDX PT, R14, R74, 0x1, 0x181f ;  /* 0x00381f004a0e7f89 */ /* 0x000ee200000e0000 */
[----:B------:R-:W-:Y:S01]  /*c650*/  LOP3.LUT P0, RZ, R0, 0x2, RZ, 0xc0, !PT ;  /* 0x0000000200ff7812 */ /* 0x000fe2000780c0ff */
[----:B------:R-:W-:Y:S01]  /*c660*/  IMAD R176, R3, 0x2, R180 ;  /* 0x0000000203b07824 */ /* 0x000fe200078e02b4 */
[----:B------:R-:W-:Y:S01]  /*c670*/  IADD3 R243, R230, 0x100, RZ ;  /* 0x00000100e6f37810 */ /* 0x000fe20007ffe0ff */
[----:B------:R-:W-:Y:S01]  /*c680*/  IMAD R210, R30, 0x200, R210 ;  /* 0x000002001ed27824 */ /* 0x000fe200078e02d2 */
[----:B------:R-:W4:Y:S01]  /*c690*/  SHFL.IDX PT, R9, R8, 0x1, 0x181f ;  /* 0x00381f0008097f89 */ /* 0x000f2200000e0000 */
[----:B------:R-:W-:Y:S01]  /*c6a0*/  IMAD R180, R2, 0x2, R180 ;  /* 0x0000000202b47824 */ /* 0x000fe200078e02b4 */
[----:B------:R-:W-:Y:S01]  /*c6b0*/  IADD3 R242, R230, 0x3100, RZ ;  /* 0x00003100e6f27810 */ /* 0x000fe20007ffe0ff */
[----:B------:R-:W-:Y:S01]  /*c6c0*/  IMAD.SHL.U32 R210, R210, 0x2, RZ ;  /* 0x00000002d2d27824 */ /* 0x000fe200078e00ff */
[----:B------:R-:W4:Y:S01]  /*c6d0*/  SHFL.IDX PT, R74, R74, 0x2, 0x181f ;  /* 0x00581f004a4a7f89 */ /* 0x000f2200000e0000 */
[----:B------:R-:W-:Y:S01]  /*c6e0*/  IMAD R184, R2, 0x2, R176 ;  /* 0x0000000202b87824 */ /* 0x000fe200078e02b0 */
[----:B------:R-:W-:-:S02]  /*c6f0*/  IADD3 R241, R230, 0x1100, RZ ;  /* 0x00001100e6f17810 */ /* 0x000fc40007ffe0ff */
[----:B------:R-:W4:Y:S01]  /*c700*/  SHFL.IDX PT, R8, R8, 0x2, 0x181f ;  /* 0x00581f0008087f89 */ /* 0x000f2200000e0000 */
[C---:B------:R-:W-:Y:S02]  /*c710*/  IADD3 R11, R210.reuse, 0x8100, RZ ;  /* 0x00008100d20b7810 */ /* 0x040fe40007ffe0ff */
[----:B------:R-:W-:Y:S01]  /*c720*/  IADD3 R209, R210, 0x8120, RZ ;  /* 0x00008120d2d17810 */ /* 0x000fe20007ffe0ff */
[----:B------:R-:W-:Y:S01]  /*c730*/  LDSM.16.M88.4 R120, [R172+0x100] ;  /* 0x00010000ac78783b */ /* 0x000fe20000000200 */
[----:B------:R-:W-:Y:S02]  /*c740*/  @P0 IADD3 R209, R11, -0x20, RZ ;  /* 0xffffffe00bd10810 */ /* 0x000fe40007ffe0ff */
[----:B-1----:R-:W-:Y:S01]  /*c750*/  IADD3 R58, P0, R56, R12, RZ ;  /* 0x0000000c383a7210 */ /* 0x002fe20007f1e0ff */
[----:B------:R-:W-:Y:S01]  /*c760*/  LDSM.16.M88.4 R124, [R176] ;  /* 0x00000000b07c783b */ /* 0x000fe20000000200 */
[----:B------:R-:W-:Y:S02]  /*c770*/  IADD3 R240, R230, 0x4100, RZ ;  /* 0x00004100e6f07810 */ /* 0x000fe40007ffe0ff */
[----:B------:R-:W-:Y:S01]  /*c780*/  IADD3 R203, R209, 0x800, RZ ;  /* 0x00000800d1cb7810 */ /* 0x000fe20007ffe0ff */
[----:B------:R-:W-:Y:S01]  /*c790*/  LDSM.16.M88.4 R148, [R180] ;  /* 0x00000000b494783b */ /* 0x000fe20000000200 */
[----:B--2---:R-:W-:Y:S01]  /*c7a0*/  IMAD.X R59, R10, 0x1, R13, P0 ;  /* 0x000000010a3b7824 */ /* 0x004fe200000e060d */
[----:B---3--:R-:W-:-:S02]  /*c7b0*/  IADD3 R50, P0, R12, R14, RZ ;  /* 0x0000000e0c327210 */ /* 0x008fc40007f1e0ff */
[----:B------:R-:W-:Y:S01]  /*c7c0*/  LDSM.16.M88.4 R156, [R184] ;  /* 0x00000000b89c783b */ /* 0x000fe20000000200 */
[----:B------:R-:W-:Y:S02]  /*c7d0*/  IADD3 R202, R209, 0x1000, RZ ;  /* 0x00001000d1ca7810 */ /* 0x000fe40007ffe0ff */
[----:B----4-:R-:W-:Y:S01]  /*c7e0*/  IMAD.X R51, R13, 0x1, R9, P0 ;  /* 0x000000010d337824 */ /* 0x010fe200000e0609 */
[----:B------:R-:W-:Y:S01]  /*c7f0*/  LDSM.16.M88.4 R172, [R172+0x4100] ;  /* 0x00410000acac783b */ /* 0x000fe20000000200 */
[----:B------:R-:W-:Y:S02]  /*c800*/  IADD3 R12, P0, R12, R74, RZ ;  /* 0x0000004a0c0c7210 */ /* 0x000fe40007f1e0ff */
[C---:B------:R-:W-:Y:S01]  /*c810*/  IADD3 R201, R209.reuse, 0x1800, RZ ;  /* 0x00001800d1c97810 */ /* 0x040fe20007ffe0ff */
[----:B------:R-:W-:Y:S01]  /*c820*/  LDSM.16.M88.4 R176, [R176+0x4000] ;  /* 0x00400000b0b0783b */ /* 0x000fe20000000200 */
[----:B------:R-:W-:Y:S01]  /*c830*/  IADD3 R200, R209, 0x2000, RZ ;  /* 0x00002000d1c87810 */ /* 0x000fe20007ffe0ff */
[----:B------:R-:W-:Y:S01]  /*c840*/  IMAD.X R13, R13, 0x1, R8, P0 ;  /* 0x000000010d0d7824 */ /* 0x000fe200000e0608 */
[----:B------:R-:W-:Y:S01]  /*c850*/  IADD3 R56, P0, R56, R20, RZ ;  /* 0x0000001438387210 */ /* 0x000fe20007f1e0ff */
[----:B------:R-:W-:Y:S01]  /*c860*/  LDSM.16.M88.4 R180, [R180+0x4000] ;  /* 0x00400000b4b4783b */ /* 0x000fe20000000200 */
[----:B------:R-:W-:-:S02]  /*c870*/  IADD3 R199, R209, 0x2800, RZ ;  /* 0x00002800d1c77810 */ /* 0x000fc40007ffe0ff */
[----:B------:R-:W-:Y:S01]  /*c880*/  IADD3 R197, R209, 0x3000, RZ ;  /* 0x00003000d1c57810 */ /* 0x000fe20007ffe0ff */
[----:B------:R-:W-:Y:S01]  /*c890*/  LDSM.16.M88.4 R184, [R184+0x4000] ;  /* 0x00400000b8b8783b */ /* 0x000fe20000000200 */
[----:B------:R-:W-:-:S03]  /*c8a0*/  IMAD.X R57, R10, 0x1, R21, P0 ;  /* 0x000000010a397824 */ /* 0x000fc600000e0615 */
[----:B------:R-:W-:Y:S01]  /*c8b0*/  BAR.SYNC.DEFER_BLOCKING 0x0 ;  /* 0x0000000000007b1d */ /* 0x000fe20000010000 */
[C---:B------:R-:W-:Y:S02]  /*c8c0*/  IADD3 R14, P0, R20.reuse, R14, RZ ;  /* 0x0000000e140e7210 */ /* 0x040fe40007f1e0ff */
[C---:B------:R-:W-:Y:S02]  /*c8d0*/  IADD3 R196, R209.reuse, 0x3800, RZ ;  /* 0x00003800d1c47810 */ /* 0x040fe40007ffe0ff */
[----:B------:R-:W-:Y:S01]  /*c8e0*/  IADD3 R195, R209, 0x4000, RZ ;  /* 0x00004000d1c37810 */ /* 0x000fe20007ffe0ff */
[----:B------:R-:W-:Y:S01]  /*c8f0*/  IMAD.X R15, R21, 0x1, R9, P0 ;  /* 0x00000001150f7824 */ /* 0x000fe200000e0609 */
[----:B------:R-:W-:Y:S02]  /*c900*/  IADD3 R74, P0, R20, R74, RZ ;  /* 0x0000004a144a7210 */ /* 0x000fe40007f1e0ff */
[C---:B------:R-:W-:Y:S02]  /*c910*/  IADD3 R194, R209.reuse, 0x4800, RZ ;  /* 0x00004800d1c27810 */ /* 0x040fe40007ffe0ff */
[----:B------:R-:W-:Y:S01]  /*c920*/  IADD3 R193, R209, 0x5000, RZ ;  /* 0x00005000d1c17810 */ /* 0x000fe20007ffe0ff */
[----:B------:R-:W-:Y:S01]  /*c930*/  IMAD.X R75, R21, 0x1, R8, P0 ;  /* 0x00000001154b7824 */ /* 0x000fe200000e0608 */
[----:B------:R-:W-:-:S02]  /*c940*/  ISETP.LT.OR P0, PT, R48, 0x1, P1 ;  /* 0x000000013000780c */ /* 0x000fc40000f01670 */
[----:B------:R-:W-:Y:S01]  /*c950*/  IADD3 R192, R209, 0x5800, RZ ;  /* 0x00005800d1c07810 */ /* 0x000fe20007ffe0ff */
[----:B------:R-:W-:-:S04]  /*c960*/  DEPBAR.LE SB0, 0x0 ;  /* 0x000080000000791a */ /* 0x000fc80000000000 */
[----:B------:R-:W-:Y:S06]  /*c970*/  BAR.SYNC.DEFER_BLOCKING 0x0 ;  /* 0x0000000000007b1d */ /* 0x000fec0000010000 */
[----:B------:R-:W-:Y:S04]  /*c980*/  LDSM.16.M88.4 R8, [R210+0x8100] ;  /* 0x00810000d208783b */ /* 0x000fe80000000200 */
[----:B------:R-:W1:Y:S04]  /*c990*/  LDSM.16.M88.4 R80, [R210+0x8900] ;  /* 0x00890000d250783b */ /* 0x000e680000000200 */
[----:B------:R-:W2:Y:S04]  /*c9a0*/  LDSM.16.M88.4 R68, [R210+0x9100] ;  /* 0x00910000d244783b */ /* 0x000ea80000000200 */
[----:B------:R-:W3:Y:S04]  /*c9b0*/  LDSM.16.M88.4 R60, [R210+0x9900] ;  /* 0x00990000d23c783b */ /* 0x000ee80000000200 */
[----:B------:R-:W4:Y:S04]  /*c9c0*/  LDSM.16.M88.4 R52, [R210+0xa100] ;  /* 0x00a10000d234783b */ /* 0x000f280000000200 */
[----:B------:R-:W-:Y:S04]  /*c9d0*/  LDSM.16.M88.4 R44, [R210+0xa900] ;  /* 0x00a90000d22c783b */ /* 0x000fe80000000200 */
[----:B------:R-:W-:Y:S04]  /*c9e0*/  LDSM.16.M88.4 R36, [R209] ;  /* 0x00000000d124783b */ /* 0x000fe80000000200 */
[----:B------:R-:W3:Y:S04]  /*c9f0*/  LDSM.16.M88.4 R32, [R209+0x800] ;  /* 0x00080000d120783b */ /* 0x000ee80000000200 */
[----:B------:R-:W4:Y:S04]  /*ca00*/  LDSM.16.M88.4 R28, [R209+0x1000] ;  /* 0x00100000d11c783b */ /* 0x000f280000000200 */
[----:B------:R-:W4:Y:S04]  /*ca10*/  LDSM.16.M88.4 R24, [R209+0x1800] ;  /* 0x00180000d118783b */ /* 0x000f280000000200 */
[----:B------:R-:W4:Y:S04]  /*ca20*/  LDSM.16.M88.4 R20, [R209+0x2000] ;  /* 0x00200000d114783b */ /* 0x000f280000000200 */
[----:B------:R-:W4:Y:S01]  /*ca30*/  LDSM.16.M88.4 R40, [R209+0x2800] ;  /* 0x00280000d128783b */ /* 0x000f220000000200 */
[----:B-1----:R-:W-:Y:S03]  /*ca40*/  HMMA.16816.F32.BF16 R84, R120, R80, RZ ;  /* 0x000000507854723c */ /* 0x002fe600000418ff */
[----:B------:R-:W-:Y:S01]  /*ca50*/  @!PT LDS RZ, [RZ] ;  /* 0x00000000fffff984 */ /* 0x000fe20000000800 */
[----:B------:R-:W-:Y:S01]  /*ca60*/  @!PT LDS RZ, [RZ] ;  /* 0x00000000fffff984 */ /* 0x000fe20000000800 */
[----:B------:R-:W-:Y:S01]  /*ca70*/  @!PT LDS RZ, [RZ] ;  /* 0x00000000fffff984 */ /* 0x000fe20000000800 */
[----:B------:R4:W-:Y:S01]  /*ca80*/  LDGSTS.E.BYPASS.LTC128B.128 [R230+0x100], [R58.64], !P0 ;  /* 0x001000003ae67fae */ /* 0x0009e2000c101d52 */
[----:B------:R-:W-:-:S04]  /*ca90*/  ISETP.GE.AND P0, PT, R223, c[0x0][0x1d4], PT ;  /* 0x00007500df007a0c */ /* 0x000fc80003f06270 */
[C---:B------:R-:W-:Y:S01]  /*caa0*/  ISETP.LT.OR P2, PT, R48.reuse, 0x1, P0 ;  /* 0x000000013000780c */ /* 0x040fe20000741670 */
[C---:B------:R-:W-:Y:S08]  /*cab0*/  HMMA.16816.F32.BF16 R80, R120.reuse, R82, RZ ;  /* 0x000000527850723c */ /* 0x040ff000000418ff */
[----:B--2---:R-:W-:Y:S04]  /*cac0*/  HMMA.16816.F32.BF16 R76, R120, R68, RZ ;  /* 0x00000044784c723c */ /* 0x004fe800000418ff */
[----:B------:R4:W-:Y:S01]  /*cad0*/  LDGSTS.E.BYPASS.LTC128B.128 [R230+0x3100], [R56.64], !P2 ;  /* 0x0310000038e67fae */ /* 0x0009e2000d101d52 */
[----:B------:R-:W-:-:S02]  /*cae0*/  ISETP.LT.OR P2, PT, R48, 0x21, P1 ;  /* 0x000000213000780c */ /* 0x000fc40000f41670 */
[C---:B------:R-:W-:Y:S01]  /*caf0*/  ISETP.LT.OR P1, PT, R48.reuse, 0x41, P1 ;  /* 0x000000413000780c */ /* 0x040fe20000f21670 */
[C---:B---3--:R-:W-:Y:S08]  /*cb00*/  HMMA.16816.F32.BF16 R64, R120.reuse, R60, RZ ;  /* 0x0000003c7840723c */ /* 0x048ff000000418ff */
[----:B------:R-:W-:Y:S02]  /*cb10*/  HMMA.16816.F32.BF16 R68, R120, R70, RZ ;  /* 0x000000467844723c */ /* 0x000fe400000418ff */
[----:B------:R1:W-:Y:S01]  /*cb20*/  LDGSTS.E.BYPASS.LTC128B.128 [R230+0x1100], [R50.64], !P2 ;  /* 0x0110000032e67fae */ /* 0x0003e2000d101d52 */
[----:B------:R-:W-:-:S02]  /*cb30*/  ISETP.LT.OR P2, PT, R48, 0x21, P0 ;  /* 0x000000213000780c */ /* 0x000fc40000741670 */
[----:B------:R-:W-:-:S03]  /*cb40*/  ISETP.LT.OR P0, PT, R48, 0x41, P0 ;  /* 0x000000413000780c */ /* 0x000fc60000701670 */
[C---:B------:R-:W-:Y:S08]  /*cb50*/  HMMA.16816.F32.BF16 R60, R120.reuse, R62, RZ ;  /* 0x0000003e783c723c */ /* 0x040ff000000418ff */
[----:B------:R2:W-:Y:S01]  /*cb60*/  LDGSTS.E.BYPASS.LTC128B.128 [R230+0x4100], [R14.64], !P2 ;  /* 0x041000000ee67fae */ /* 0x0005e2000d101d52 */
[----:B------:R-:W-:Y:S01]  /*cb70*/  LOP3.LUT P2, RZ, R0, 0x4, RZ, 0xc0, !PT ;  /* 0x0000000400ff7812 */ /* 0x000fe2000784c0ff */
[C---:B----4-:R-:W-:Y:S02]  /*cb80*/  HMMA.16816.F32.BF16 R56, R120.reuse, R52, RZ ;  /* 0x000000347838723c */ /* 0x050fe400000418ff */
[----:B------:R3:W-:Y:S04]  /*cb90*/  LDGSTS.E.BYPASS.LTC128B.128 [R230+0x2100], [R12.64], !P1 ;  /* 0x021000000ce67fae */ /* 0x0007e8000c901d52 */
[----:B------:R4:W-:Y:S01]  /*cba0*/  LDGSTS.E.BYPASS.LTC128B.128 [R230+0x5100], [R74.64], !P0 ;  /* 0x051000004ae67fae */ /* 0x0009e2000c101d52 */
[----:B------:R-:W-:Y:S01]  /*cbb0*/  ISETP.GT.AND P0, PT, R72, R226, PT ;  /* 0x000000e24800720c */ /* 0x000fe20003f04270 */
[----:B------:R-:W-:Y:S02]  /*cbc0*/  HMMA.16816.F32.BF16 R52, R120, R54, RZ ;  /* 0x000000367834723c */ /* 0x000fe400000418ff */
[----:B------:R-:W0:Y:S06]  /*cbd0*/  LDGDEPBAR ;  /* 0x00000000000079af */ /* 0x000e2c0000000000 */
[C---:B------:R-:W-:Y:S08]  /*cbe0*/  HMMA.16816.F32.BF16 R84, R124.reuse, R32, R84 ;  /* 0x000000207c54723c */ /* 0x040ff00000041854 */
[----:B------:R-:W-:Y:S01]  /*cbf0*/  HMMA.16816.F32.BF16 R80, R124, R34, R80 ;  /* 0x000000227c50723c */ /* 0x000fe20000041850 */
[----:B--2---:R-:W-:-:S05]  /*cc00*/  IMAD.MOV.U32 R14, RZ, RZ, 0x40 ;  /* 0x00000040ff0e7424 */ /* 0x004fca00078e00ff */
[----:B------:R-:W-:Y:S02]  /*cc10*/  SEL R0, R14, 0xffffffc0, !P2 ;  /* 0xffffffc00e007807 */ /* 0x000fe40005000000 */
[----:B---3--:R-:W-:Y:S03]  /*cc20*/  HMMA.16816.F32.BF16 R12, R120, R8, RZ ;  /* 0x00000008780c723c */ /* 0x008fe600000418ff */
[----:B------:R-:W-:Y:S02]  /*cc30*/  IMAD.IADD R207, R210, 0x1, R0 ;  /* 0x00000001d2cf7824 */ /* 0x000fe400078e0200 */
[----:B------:R-:W-:-:S03]  /*cc40*/  IMAD.IADD R198, R0, 0x1, R209 ;  /* 0x0000000100c67824 */ /* 0x000fc600078e02d1 */
[C---:B------:R-:W-:Y:S01]  /*cc50*/  HMMA.16816.F32.BF16 R8, R120.reuse, R10, RZ ;  /* 0x0000000a7808723c */ /* 0x040fe200000418ff */
[----:B------:R-:W-:Y:S04]  /*cc60*/  LDSM.16.M88.4 R100, [R207+0x8900] ;  /* 0x00890000cf64783b */ /* 0x000fe80000000200 */
[----:B------:R-:W-:Y:S03]  /*cc70*/  LDSM.16.M88.4 R32, [R207+0x9100] ;  /* 0x00910000cf20783b */ /* 0x000fe60000000200 */
[----:B-1----:R-:W-:Y:S01]  /*cc80*/  HMMA.16816.F32.BF16 R48, R120, R44, RZ ;  /* 0x0000002c7830723c */ /* 0x002fe200000418ff */
[----:B------:R-:W-:Y:S04]  /*cc90*/  LDSM.16.M88.4 R96, [R198] ;  /* 0x00000000c660783b */ /* 0x000fe80000000200 */
[----:B------:R-:W-:Y:S03]  /*cca0*/  LDSM.16.M88.4 R92, [R198+0x800] ;  /* 0x00080000c65c783b */ /* 0x000fe60000000200 */
[C---:B------:R-:W-:Y:S01]  /*ccb0*/  HMMA.16816.F32.BF16 R12, R124.reuse, R36, R12 ;  /* 0x000000247c0c723c */ /* 0x040fe2000004180c */
[----:B------:R-:W-:Y:S04]  /*ccc0*/  LDSM.16.M88.4 R88, [R198+0x1000] ;  /* 0x00100000c658783b */ /* 0x000fe80000000200 */
[----:B------:R-:W-:Y:S03]  /*ccd0*/  LDSM.16.M88.4 R104, [R207+0xb900] ;  /* 0x00b90000cf68783b */ /* 0x000fe60000000200 */
        /* <DEDUP_REMOVED lines=8> */
[----:B------:R-:W-:Y:S08]  /*cd60*/  HMMA.16816.F32.BF16 R44, R120, R46, RZ ;  /* 0x0000002e782c723c */ /* 0x000ff000000418ff */
[C---:B------:R-:W-:Y:S08]  /*cd70*/  HMMA.16816.F32.BF16 R56, R124.reuse, R20, R56 ;  /* 0x000000147c38723c */ /* 0x040ff00000041838 */
[C---:B------:R-:W-:Y:S01]  /*cd80*/  HMMA.16816.F32.BF16 R52, R124.reuse, R22, R52 ;  /* 0x000000167c34723c */ /* 0x040fe20000041834 */
[----:B------:R-:W2:Y:S07]  /*cd90*/  LDSM.16.M88.4 R20, [R207+0xa900] ;  /* 0x00a90000cf14783b */ /* 0x000eae0000000200 */
[C---:B------:R-:W-:Y:S08]  /*cda0*/  HMMA.16816.F32.BF16 R48, R124.reuse, R40, R48 ;  /* 0x000000287c30723c */ /* 0x040ff00000041830 */
[----:B------:R-:W-:Y:S01]  /*cdb0*/  HMMA.16816.F32.BF16 R44, R124, R42, R44 ;  /* 0x0000002a7c2c723c */ /* 0x000fe2000004182c */
[----:B------:R-:W2:Y:S07]  /*cdc0*/  LDSM.16.M88.4 R40, [R198+0x1800] ;  /* 0x00180000c628783b */ /* 0x000eae0000000200 */
[C---:B-1----:R-:W-:Y:S08]  /*cdd0*/  HMMA.16816.F32.BF16 R12, R148.reuse, R36, R12 ;  /* 0x00000024940c723c */ /* 0x042ff0000004180c */
        /* <DEDUP_REMOVED lines=28> */
[----:B------:R-:W2:Y:S07]  /*cfa0*/  LDSM.16.M88.4 R40, [R209+0x3800] ;  /* 0x00380000d128783b */ /* 0x000eae0000000200 */
[C---:B-1----:R-:W-:Y:S08]  /*cfb0*/  HMMA.16816.F32.BF16 R56, R156.reuse, R36, R56 ;  /* 0x000000249c38723c */ /* 0x042ff00000041838 */
[C---:B------:R-:W-:Y:S01]  /*cfc0*/  HMMA.16816.F32.BF16 R52, R156.reuse, R38, R52 ;  /* 0x000000269c34723c */ /* 0x040fe20000041834 */
[----:B------:R-:W1:Y:S07]  /*cfd0*/  LDSM.16.M88.4 R36, [R209+0x4000] ;  /* 0x00400000d124783b */ /* 0x000e6e0000000200 */
[C---:B------:R-:W-:Y:S08]  /*cfe0*/  HMMA.16816.F32.BF16 R48, R156.reuse, R100, R48 ;  /* 0x000000649c30723c */ /* 0x040ff00000041830 */
[----:B------:R-:W-:Y:S01]  /*cff0*/  HMMA.16816.F32.BF16 R44, R156, R102, R44 ;  /* 0x000000669c2c723c */ /* 0x000fe2000004182c */
[----:B------:R-:W-:Y:S07]  /*d000*/  LDSM.16.M88.4 R100, [R207+0xc100] ;  /* 0x00c10000cf64783b */ /* 0x000fee0000000200 */
        /* <DEDUP_REMOVED lines=16> */
[----:B------:R-:W-:Y:S01]  /*d110*/  HMMA.16816.F32.BF16 R44, R172, R94, R44 ;  /* 0x0000005eac2c723c */ /* 0x000fe2000004182c */
[----:B------:R-:W2:Y:S07]  /*d120*/  LDSM.16.M88.4 R92, [R207+0xd100] ;  /* 0x00d10000cf5c783b */ /* 0x000eae0000000200 */
[C---:B------:R-:W-:Y:S08]  /*d130*/  HMMA.16816.F32.BF16 R12, R176.reuse, R88, R12 ;  /* 0x00000058b00c723c */ /* 0x040ff0000004180c */
[C---:B------:R-:W-:Y:S01]  /*d140*/  HMMA.16816.F32.BF16 R8, R176.reuse, R90, R8 ;  /* 0x0000005ab008723c */ /* 0x040fe20000041808 */
[----:B------:R-:W2:Y:S07]  /*d150*/  LDSM.16.M88.4 R88, [R207+0xd900] ;  /* 0x00d90000cf58783b */ /* 0x000eae0000000200 */
[C---:B------:R-:W-:Y:S08]  /*d160*/  HMMA.16816.F32.BF16 R84, R176.reuse, R40, R84 ;  /* 0x00000028b054723c */ /* 0x040ff00000041854 */
[C---:B------:R-:W-:Y:S01]  /*d170*/  HMMA.16816.F32.BF16 R80, R176.reuse, R42, R80 ;  /* 0x0000002ab050723c */ /* 0x040fe20000041850 */
[----:B------:R-:W3:Y:S07]  /*d180*/  LDSM.16.M88.4 R40, [R198+0x3000] ;  /* 0x00300000c628783b */ /* 0x000eee0000000200 */
[C---:B-1----:R-:W-:Y:S08]  /*d190*/  HMMA.16816.F32.BF16 R76, R176.reuse, R36, R76 ;  /* 0x00000024b04c723c */ /* 0x042ff0000004184c */
        /* <DEDUP_REMOVED lines=13> */
[----:B------:R-:W1:Y:S01]  /*d270*/  LDSM.16.M88.4 R20, [R198+0x5800] ;  /* 0x00580000c614783b */ /* 0x000e620000000200 */
        /* <DEDUP_REMOVED lines=13> */
[C---:B-1----:R-:W-:Y:S08]  /*d350*/  HMMA.16816.F32.BF16 R84, R184.reuse, R36, R84 ;  /* 0x00000024b854723c */ /* 0x042ff00000041854 */
[C---:B------:R-:W-:Y:S08]  /*d360*/  HMMA.16816.F32.BF16 R80, R184.reuse, R38, R80 ;  /* 0x00000026b850723c */ /* 0x040ff00000041850 */
[C---:B------:R-:W-:Y:S08]  /*d370*/  HMMA.16816.F32.BF16 R76, R184.reuse, R32, R76 ;  /* 0x00000020b84c723c */ /* 0x040ff0000004184c */
[C---:B------:R-:W-:Y:S08]  /*d380*/  HMMA.16816.F32.BF16 R68, R184.reuse, R34, R68 ;  /* 0x00000022b844723c */ /* 0x040ff00000041844 */
[C---:B--2---:R-:W-:Y:S08]  /*d390*/  HMMA.16816.F32.BF16 R64, R184.reuse, R28, R64 ;  /* 0x0000001cb840723c */ /* 0x044ff00000041840 */
[C---:B------:R-:W-:Y:S08]  /*d3a0*/  HMMA.16816.F32.BF16 R60, R184.reuse, R30, R60 ;  /* 0x0000001eb83c723c */ /* 0x040ff0000004183c */
[C---:B---3--:R-:W-:Y:S08]  /*d3b0*/  HMMA.16816.F32.BF16 R56, R184.reuse, R24, R56 ;  /* 0x00000018b838723c */ /* 0x048ff00000041838 */
[C---:B------:R-:W-:Y:S08]  /*d3c0*/  HMMA.16816.F32.BF16 R52, R184.reuse, R26, R52 ;  /* 0x0000001ab834723c */ /* 0x040ff00000041834 */
[C---:B------:R-:W-:Y:S08]  /*d3d0*/  HMMA.16816.F32.BF16 R48, R184.reuse, R20, R48 ;  /* 0x00000014b830723c */ /* 0x040ff00000041830 */
[----:B------:R-:W-:Y:S01]  /*d3e0*/  HMMA.16816.F32.BF16 R44, R184, R22, R44 ;  /* 0x00000016b82c723c */ /* 0x000fe2000004182c */
[----:B------:R-:W-:Y:S06]  /*d3f0*/  BAR.SYNC.DEFER_BLOCKING 0x0 ;  /* 0x0000000000007b1d */ /* 0x000fec0000010000 */
[----:B------:R-:W-:Y:S05]  /*d400*/  @!P0 BRA `(.L_x_398) ;  /* 0x0000041000008947 */ /* 0x000fea0003800000 */
[----:B----4-:R-:W-:Y:S01]  /*d410*/  ISETP.NE.AND P5, PT, R221, 0x1, PT ;  /* 0x00000001dd00780c */ /* 0x010fe20003fa5270 */
[----:B------:R-:W-:Y:S01]  /*d420*/  IMAD.MOV.U32 R227, RZ, RZ, RZ ;  /* 0x000000ffffe37224 */ /* 0x000fe200078e00ff */
[----:B------:R-:W-:-:S02]  /*d430*/  IADD3 R228, R222, R16, R215 ;  /* 0x00000010dee47210 */ /* 0x000fc40007ffe0d7 */
[----:B------:R-:W-:Y:S02]  /*d440*/  ISETP.GT.AND P4, PT, R222, 0x5f, PT ;  /* 0x0000005fde00780c */ /* 0x000fe40003f84270 */
[----:B------:R-:W-:-:S05]  /*d450*/  IADD3 R228, R228, -0x60, RZ ;  /* 0xffffffa0e4e47810 */ /* 0x000fca0007ffe0ff */
[----:B------:R-:W-:Y:S02]  /*d460*/  IMAD.MOV.U32 R0, RZ, RZ, R228 ;  /* 0x000000ffff007224 */ /* 0x000fe400078e00e4 */
[----:B------:R-:W-:-:S05]  /*d470*/  @P5 IMAD.HI.U32 R16, R228, c[0x0][0x2bc], RZ ;  /* 0x0000af00e4105a27 */ /* 0x000fca00078e00ff */
        /* <DEDUP_REMOVED lines=8> */
[----:B------:R-:W-:Y:S01]  /*d500*/  IADD3 R25, -R246, 0x10, RZ ;  /* 0x00000010f6197810 */ /* 0x000fe20007ffe1ff */
[----:B------:R-:W-:Y:S01]  /*d510*/  IMAD R228, R0, c[0x0][0x2b8], R228 ;  /* 0x0000ae0000e47a24 */ /* 0x000fe200078e02e4 */
[----:B------:R-:W-:Y:S02]  /*d520*/  SHF.L.U64.HI R16, R229, 0x1, R231 ;  /* 0x00000001e5107819 */ /* 0x000fe400000102e7 */
[----:B------:R-:W-:Y:S01]  /*d530*/  LOP3.LUT R25, R25, 0xf, RZ, 0xc0, !PT ;  /* 0x0000000f19197812 */ /* 0x000fe200078ec0ff */
[----:B------:R-:W-:Y:S01]  /*d540*/  IMAD.WIDE.U32 R20, R228, c[0x0][0x1e0], RZ ;  /* 0x00007800e4147a25 */ /* 0x000fe200078e00ff */
[----:B------:R-:W-:-:S02]  /*d550*/  SHF.R.S32.HI R0, RZ, 0x1f, R228 ;  /* 0x0000001fff007819 */ /* 0x000fc400000114e4 */
[----:B------:R-:W-:-:S03]  /*d560*/  ISETP.GE.AND P4, PT, R223, c[0x0][0x1d4], PT ;  /* 0x00007500df007a0c */ /* 0x000fc60003f86270 */
[----:B------:R-:W-:-:S04]  /*d570*/  IMAD R0, R0, c[0x0][0x1e0], RZ ;  /* 0x0000780000007a24 */ /* 0x000fc800078e02ff */
[----:B------:R-:W-:-:S04]  /*d580*/  IMAD R0, R228, c[0x0][0x1e4], R0 ;  /* 0x00007900e4007a24 */ /* 0x000fc800078e0200 */
[----:B------:R-:W-:Y:S01]  /*d590*/  IMAD.IADD R21, R21, 0x1, R0 ;  /* 0x0000000115157824 */ /* 0x000fe200078e0200 */
[----:B-1----:R-:W-:Y:S02]  /*d5a0*/  SHF.L.U64.HI R22, R224, 0x1, R247 ;  /* 0x00000001e0167819 */ /* 0x002fe400000102f7 */
[----:B--2---:R-:W-:Y:S01]  /*d5b0*/  SHF.R.S32.HI R0, RZ, 0x1f, R227 ;  /* 0x0000001fff007819 */ /* 0x004fe200000114e3 */
[----:B------:R-:W-:-:S04]  /*d5c0*/  IMAD.WIDE.U32 R20, R227, c[0x0][0x1f0], R20 ;  /* 0x00007c00e3147a25 */ /* 0x000fc800078e0014 */
[----:B------:R-:W-:-:S04]  /*d5d0*/  IMAD R0, R0, c[0x0][0x1f0], RZ ;  /* 0x00007c0000007a24 */ /* 0x000fc800078e02ff */
[----:B------:R-:W-:Y:S01]  /*d5e0*/  IMAD R23, R227, c[0x0][0x1f4], R0 ;  /* 0x00007d00e3177a24 */ /* 0x000fe200078e0200 */
[----:B------:R-:W-:Y:S02]  /*d5f0*/  IADD3 R0, P0, R234, R20, RZ ;  /* 0x00000014ea007210 */ /* 0x000fe40007f1e0ff */
[----:B------:R-:W-:Y:S02]  /*d600*/  SEL R20, RZ, 0x10, P5 ;  /* 0x00000010ff147807 */ /* 0x000fe40002800000 */
[----:B------:R-:W-:Y:S01]  /*d610*/  IADD3.X R23, R220, R21, R23, P0, !PT ;  /* 0x00000015dc177210 */ /* 0x000fe200007fe417 */
[----:B------:R-:W-:Y:S01]  /*d620*/  IMAD.SHL.U32 R21, R224, 0x2, RZ ;  /* 0x00000002e0157824 */ /* 0x000fe200078e00ff */
[----:B------:R-:W-:Y:S02]  /*d630*/  LEA R24, P0, R0, c[0x0][0x1c8], 0x1 ;  /* 0x0000720000187a11 */ /* 0x000fe400078008ff */
[----:B------:R-:W-:Y:S02]  /*d640*/  IADD3 R28, -R20, 0x10, RZ ;  /* 0x00000010141c7810 */ /* 0x000fe40007ffe1ff */
[----:B------:R-:W-:Y:S01]  /*d650*/  LEA.HI.X R23, R0, c[0x0][0x1cc], R23, 0x1, P0 ;  /* 0x0000730000177a11 */ /* 0x000fe200000f0c17 */
[----:B------:R-:W1:Y:S01]  /*d660*/  SHFL.IDX PT, R26, R24, 0x2, 0x181f ;  /* 0x00581f00181a7f89 */ /* 0x000e6200000e0000 */
[----:B------:R-:W-:Y:S01]  /*d670*/  LOP3.LUT R28, R28, 0xf, RZ, 0xc0, !PT ;  /* 0x0000000f1c1c7812 */ /* 0x000fe200078ec0ff */
[----:B------:R-:W-:-:S02]  /*d680*/  IMAD.SHL.U32 R0, R229, 0x2, RZ ;  /* 0x00000002e5007824 */ /* 0x000fc400078e00ff */
[----:B------:R-:W2:Y:S01]  /*d690*/  SHFL.IDX PT, R27, R23, 0x2, 0x181f ;  /* 0x00581f00171b7f89 */ /* 0x000ea200000e0000 */
[----:B-1----:R-:W-:-:S04]  /*d6a0*/  IADD3 R28, P1, P0, R28, R26, R21 ;  /* 0x0000001a1c1c7210 */ /* 0x002fc8000783e015 */
[-C--:B--2---:R-:W-:Y:S02]  /*d6b0*/  IADD3.X R29, RZ, R27.reuse, R22, P1, P0 ;  /* 0x0000001bff1d7210 */ /* 0x084fe40000fe0416 */
[----:B------:R-:W-:Y:S02]  /*d6c0*/  IADD3 R30, P1, P0, R25, R26, R0 ;  /* 0x0000001a191e7210 */ /* 0x000fe4000783e000 */
[----:B------:R-:W1:Y:S02]  /*d6d0*/  SHFL.IDX PT, R25, R24, RZ, 0x181f ;  /* 0x00181fff18197589 */ /* 0x000e6400000e0000 */
[----:B------:R-:W-:Y:S02]  /*d6e0*/  IADD3.X R31, RZ, R27, R16, P1, P0 ;  /* 0x0000001bff1f7210 */ /* 0x000fe40000fe0410 */
[----:B------:R-:W2:Y:S04]  /*d6f0*/  SHFL.IDX PT, R26, R23, RZ, 0x181f ;  /* 0x00181fff171a7589 */ /* 0x000ea800000e0000 */
[----:B------:R-:W3:Y:S04]  /*d700*/  SHFL.IDX PT, R24, R24, 0x1, 0x181f ;  /* 0x00381f0018187f89 */ /* 0x000ee800000e0000 */
[----:B------:R-:W4:Y:S01]  /*d710*/  SHFL.IDX PT, R23, R23, 0x1, 0x181f ;  /* 0x00381f0017177f89 */ /* 0x000f2200000e0000 */
[----:B-1----:R-:W-:-:S05]  /*d720*/  IADD3 R32, P0, R25, R21, RZ ;  /* 0x0000001519207210 */ /* 0x002fca0007f1e0ff */
[----:B--2---:R-:W-:Y:S01]  /*d730*/  IMAD.X R33, R26, 0x1, R22, P0 ;  /* 0x000000011a217824 */ /* 0x004fe200000e0616 */
[----:B------:R-:W-:-:S04]  /*d740*/  IADD3 R34, P0, R25, R0, RZ ;  /* 0x0000000019227210 */ /* 0x000fc80007f1e0ff */
[----:B------:R1:W-:Y:S01]  /*d750*/  LDGSTS.E.BYPASS.LTC128B.128 [R230+0x8100], [R32.64], !P5 ;  /* 0x0810000020e67fae */ /* 0x0003e2000e901d52 */
[----:B------:R-:W-:Y:S01]  /*d760*/  IMAD.X R35, R26, 0x1, R16, P0 ;  /* 0x000000011a237824 */ /* 0x000fe200000e0610 */
[----:B---3--:R-:W-:-:S04]  /*d770*/  IADD3 R26, P0, R24, R21, RZ ;  /* 0x00000015181a7210 */ /* 0x008fc80007f1e0ff */
[----:B------:R1:W-:Y:S01]  /*d780*/  LDGSTS.E.BYPASS.LTC128B.128 [R230+0xb100], [R34.64], !P4 ;  /* 0x0b10000022e67fae */ /* 0x0003e2000e101d52 */
[----:B----4-:R-:W-:Y:S01]  /*d790*/  IMAD.X R27, R23, 0x1, R22, P0 ;  /* 0x00000001171b7824 */ /* 0x010fe200000e0616 */
        /* <DEDUP_REMOVED lines=8> */
.L_x_398:
[----:B----4-:R-:W-:Y:S01]  /*d820*/  LOP3.LUT R0, R19, 0xffffffe0, RZ, 0xc0, !PT ;  /* 0xffffffe013007812 */ /* 0x010fe200078ec0ff */
        /* <DEDUP_REMOVED lines=15> */
[----:B------:R-:W-:Y:S02]  /*d920*/  LOP3.LUT R16, R16, 0x1ffffffe, RZ, 0xc0, !PT ;  /* 0x1ffffffe10107812 */ /* 0x000fe400078ec0ff */
[----:B------:R-:W-:Y:S01]  /*d930*/  ISETP.GE.AND P0, PT, R212, 0x1, PT ;  /* 0x00000001d400780c */ /* 0x000fe20003f06270 */
[----:B------:R-:W-:Y:S02]  /*d940*/  IMAD R18, R19, 0x10, R18 ;  /* 0x0000001013127824 */ /* 0x000fe400078e0212 */
[----:B------:R-:W-:-:S04]  /*d950*/  IMAD.IADD R16, R73, 0x1, -R16 ;  /* 0x0000000149107824 */ /* 0x000fc800078e0a10 */
[----:B------:R-:W-:-:S04]  /*d960*/  IMAD R238, R16, 0x8, R18 ;  /* 0x0000000810ee7824 */ /* 0x000fc800078e0212 */
[----:B------:R-:W-:-:S04]  /*d970*/  @P3 IMAD.HI.U32 R16, R238, c[0x0][0x2c8], RZ ;  /* 0x0000b200ee103a27 */ /* 0x000fc800078e00ff */
[----:B------:R-:W-:Y:S01]  /*d980*/  IMAD.MOV.U32 R20, RZ, RZ, R238 ;  /* 0x000000ffff147224 */ /* 0x000fe200078e00ee */
[----:B------:R-:W-:Y:S02]  /*d990*/  @P3 SHF.R.U32.HI R20, RZ, c[0x0][0x2cc], R16 ;  /* 0x0000b300ff143a19 */ /* 0x000fe40000011610 */
[----:B------:R-:W-:-:S03]  /*d9a0*/  LOP3.LUT R16, R0, 0x7ffffffc, RZ, 0xc0, !PT ;  /* 0x7ffffffc00107812 */ /* 0x000fc600078ec0ff */
[----:B------:R-:W2:Y:S02]  /*d9b0*/  SHFL.IDX PT, R0, R20, RZ, 0x1c1f ;  /* 0x001c1fff14007589 */ /* 0x000ea400000e0000 */
[----:B------:R-:W-:-:S04]  /*d9c0*/  IMAD.IADD R16, R7, 0x1, -R16 ;  /* 0x0000000107107824 */ /* 0x000fc800078e0a10 */
[----:B------:R-:W-:-:S04]  /*d9d0*/  IMAD.SHL.U32 R239, R16, 0x2, RZ ;  /* 0x0000000210ef7824 */ /* 0x000fc800078e00ff */
[----:B------:R-:W-:Y:S01]  /*d9e0*/  IMAD.IADD R21, R5, 0x1, -R239 ;  /* 0x0000000105157824 */ /* 0x000fe200078e0aef */
[C---:B------:R-:W-:Y:S02]  /*d9f0*/  IADD3 R23, -R239.reuse, 0x1, R6 ;  /* 0x00000001ef177810 */ /* 0x040fe40007ffe106 */
[----:B------:R-:W-:-:S03]  /*da00*/  IADD3 R22, -R239, R211, R5 ;  /* 0x000000d3ef167210 */ /* 0x000fc60007ffe105 */
[----:B------:R-:W-:-:S05]  /*da10*/  IMAD.IADD R23, R23, 0x1, -R216 ;  /* 0x0000000117177824 */ /* 0x000fca00078e0ad8 */
[C---:B-1----:R-:W-:Y:S02]  /*da20*/  IADD3 R24, R23.reuse, c[0x0][0x328], RZ ;  /* 0x0000ca0017187a10 */ /* 0x042fe40007ffe0ff */
        /* <DEDUP_REMOVED lines=16> */
.L_x_401:
[----:B------:R-:W-:-:S04]  /*db30*/  MOV R0, c[0x0][0x32c] ;  /* 0x0000cb0000007a02 */ /* 0x000fc80000000f00 */
[----:B------:R-:W-:-:S13]  /*db40*/  ISETP.NE.AND P0, PT, R0, 0x1, PT ;  /* 0x000000010000780c */ /* 0x000fda0003f05270 */
[----:B------:R-:W-:-:S05]  /*db50*/  @P0 IMAD.HI.U32 R0, R6, c[0x0][0x330], RZ ;  /* 0x0000cc0006000a27 */ /* 0x000fca00078e00ff */
[----:B------:R-:W-:Y:S02]  /*db60*/  @P0 SHF.R.U32.HI R6, RZ, c[0x0][0x334], R0 ;  /* 0x0000cd00ff060a19 */ /* 0x000fe40000011600 */
.L_x_402:
[----:B------:R-:W-:Y:S05]  /*db70*/  BSYNC B0 ;  /* 0x0000000000007941 */ /* 0x000fea0003800000 */
.L_x_400:
[----:B------:R-:W-:-:S05]  /*db80*/  IMAD R6, R6, c[0x0][0x32c], R21 ;  /* 0x0000cb0006067a24 */ /* 0x000fca00078e0215 */
[----:B------:R-:W-:Y:S02]  /*db90*/  IADD3 R0, R6, c[0x0][0x32c], RZ ;  /* 0x0000cb0006007a10 */ /* 0x000fe40007ffe0ff */
[----:B------:R-:W-:Y:S02]  /*dba0*/  IMNMX R25, R25, R6, !PT ;  /* 0x0000000619197217 */ /* 0x000fe40007800200 */
[----:B------:R-:W-:Y:S02]  /*dbb0*/  IMNMX R26, R26, R0, PT ;  /* 0x000000001a1a7217 */ /* 0x000fe40003800200 */
.L_x_399:
[C---:B------:R-:W-:Y:S02]  /*dbc0*/  ISETP.GE.AND P0, PT, R5.reuse, 0x2, PT ;  /* 0x000000020500780c */ /* 0x040fe40003f06270 */
[----:B------:R-:W-:Y:S02]  /*dbd0*/  ISETP.GE.AND P1, PT, R5, 0x9, PT ;  /* 0x000000090500780c */ /* 0x000fe40003f26270 */
[----:B------:R-:W-:Y:S02]  /*dbe0*/  P2R R0, PR, RZ, 0x1 ;  /* 0x00000001ff007803 */ /* 0x000fe40000000000 */
[----:B------:R-:W-:-:S02]  /*dbf0*/  ISETP.GT.AND P0, PT, R25, 0x1, !P0 ;  /* 0x000000011900780c */ /* 0x000fc40004704270 */
[----:B------:R-:W-:Y:S02]  /*dc00*/  P2R R41, PR, RZ, 0x2 ;  /* 0x00000002ff297803 */ /* 0x000fe40000000000 */
[----:B------:R-:W-:Y:S02]  /*dc10*/  ISETP.LT.OR P0, PT, R26, 0x2, P0 ;  /* 0x000000021a00780c */ /* 0x000fe40000701670 */
[----:B------:R-:W-:Y:S02]  /*dc20*/  ISETP.GE.AND P6, PT, R5, 0x41, PT ;  /* 0x000000410500780c */ /* 0x000fe40003fc6270 */
        /* <DEDUP_REMOVED lines=64> */
[----:B------:R-:W-:Y:S02]  /*e030*/  ISETP.GE.AND P5, PT, R5, 0x42, PT ;  /* 0x000000420500780c */ /* 0x000fe40003fa6270 */
[----:B------:R-:W-:Y:S02]  /*e040*/  FSEL R147, R60, -INF , !P0 ;  /* 0xff8000003c937808 */ /* 0x000fe40004000000 */
[----:B------:R-:W-:Y:S02]  /*e050*/  ISETP.GT.AND P0, PT, R25, 0x39, !P1 ;  /* 0x000000391900780c */ /* 0x000fe40004f04270 */
[----:B------:R-:W-:Y:S02]  /*e060*/  ISETP.GE.AND P4, PT, R5, 0x49, PT ;  /* 0x000000490500780c */ /* 0x000fe40003f86270 */
[----:B------:R-:W-:-:S02]  /*e070*/  ISETP.LT.OR P0, PT, R26, 0x3a, P0 ;  /* 0x0000003a1a00780c */ /* 0x000fc40000701670 */
[----:B------:R-:W-:Y:S02]  /*e080*/  ISETP.GE.AND P3, PT, R5, 0x4a, PT ;  /* 0x0000004a0500780c */ /* 0x000fe40003f66270 */
        /* <DEDUP_REMOVED lines=8> */
[----:B------:R-:W-:-:S04]  /*e110*/  ISETP.LT.OR P0, PT, R26, 0x42, P0 ;  /* 0x000000421a00780c */ /* 0x000fc80000701670 */
[----:B------:R-:W-:Y:S02]  /*e120*/  FSEL R160, R57, -INF , !P0 ;  /* 0xff80000039a07808 */ /* 0x000fe40004000000 */
[----:B------:R-:W-:-:S04]  /*e130*/  ISETP.GT.AND P0, PT, R25, 0x48, !P4 ;  /* 0x000000481900780c */ /* 0x000fc80006704270 */
        /* <DEDUP_REMOVED lines=11> */
[----:B------:R-:W-:-:S04]  /*e1f0*/  ISETP.GE.AND P0, PT, R5, 0x59, PT ;  /* 0x000000590500780c */ /* 0x000fc80003f06270 */
[----:B------:R-:W-:Y:S02]  /*e200*/  P2R R43, PR, RZ, 0x1 ;  /* 0x00000001ff2b7803 */ /* 0x000fe40000000000 */
[----:B------:R-:W-:-:S04]  /*e210*/  ISETP.GT.AND P0, PT, R25, 0x58, !P0 ;  /* 0x000000581900780c */ /* 0x000fc80004704270 */
[----:B------:R-:W-:-:S04]  /*e220*/  ISETP.LT.OR P0, PT, R26, 0x59, P0 ;  /* 0x000000591a00780c */ /* 0x000fc80000701670 */
[----:B------:R-:W-:Y:S02]  /*e230*/  FSEL R140, R44, -INF , !P0 ;  /* 0xff8000002c8c7808 */ /* 0x000fe40004000000 */
[----:B------:R-:W-:-:S04]  /*e240*/  ISETP.GE.AND P0, PT, R5, 0x1, PT ;  /* 0x000000010500780c */ /* 0x000fc80003f06270 */
[----:B------:R-:W-:Y:S02]  /*e250*/  P2R R44, PR, RZ, 0x1 ;  /* 0x00000001ff2c7803 */ /* 0x000fe40000000000 */
[----:B------:R-:W-:-:S04]  /*e260*/  ISETP.GT.AND P0, PT, R25, RZ, !P0 ;  /* 0x000000ff1900720c */ /* 0x000fc80004704270 */
[----:B------:R-:W-:-:S04]  /*e270*/  ISETP.LT.OR P0, PT, R26, 0x1, P0 ;  /* 0x000000011a00780c */ /* 0x000fc80000701670 */
[----:B------:R-:W-:Y:S02]  /*e280*/  FSEL R19, R12, -INF , !P0 ;  /* 0xff8000000c137808 */ /* 0x000fe40004000000 */
[----:B------:R-:W-:Y:S02]  /*e290*/  ISETP.GE.AND P0, PT, R5, 0x5a, PT ;  /* 0x0000005a0500780c */ /* 0x000fe40003f06270 */
[----:B------:R-:W1:Y:S02]  /*e2a0*/  SHFL.IDX PT, R5, R20, 0x1, 0x1c1f ;  /* 0x003c1f0014057f89 */ /* 0x000e6400000e0000 */
[----:B------:R-:W-:Y:S02]  /*e2b0*/  P2R R42, PR, RZ, 0x1 ;  /* 0x00000001ff2a7803 */ /* 0x000fe40000000000 */
[----:B------:R-:W-:-:S04]  /*e2c0*/  ISETP.GT.AND P0, PT, R25, 0x59, !P0 ;  /* 0x000000591900780c */ /* 0x000fc80004704270 */
[----:B------:R-:W-:-:S04]  /*e2d0*/  ISETP.LT.OR P0, PT, R26, 0x5a, P0 ;  /* 0x0000005a1a00780c */ /* 0x000fc80000701670 */
[----:B------:R-:W-:Y:S02]  /*e2e0*/  FSEL R138, R45, -INF , !P0 ;  /* 0xff8000002d8a7808 */ /* 0x000fe40004000000 */
[----:B------:R-:W-:Y:S01]  /*e2f0*/  ISETP.GE.AND P0, PT, R212, 0x1, PT ;  /* 0x00000001d400780c */ /* 0x000fe20003f06270 */
[--C-:B-1----:R-:W-:Y:S02]  /*e300*/  IMAD.IADD R24, R24, 0x1, R5.reuse ;  /* 0x0000000118187824 */ /* 0x102fe400078e0205 */
[----:B------:R-:W-:-:S03]  /*e310*/  IMAD.IADD R23, R23, 0x1, R5 ;  /* 0x0000000117177824 */ /* 0x000fc600078e0205 */
[----:B------:R-:W-:-:S07]  /*e320*/  IMNMX R22, R24, R22, PT ;  /* 0x0000001618167217 */ /* 0x000fce0003800200 */
        /* <DEDUP_REMOVED lines=12> */
.L_x_405:
[----:B------:R-:W-:-:S04]  /*e3f0*/  MOV R5, c[0x0][0x32c] ;  /* 0x0000cb0000057a02 */ /* 0x000fc80000000f00 */
[----:B------:R-:W-:-:S13]  /*e400*/  ISETP.NE.AND P0, PT, R5, 0x1, PT ;  /* 0x000000010500780c */ /* 0x000fda0003f05270 */
[----:B------:R-:W-:-:S05]  /*e410*/  @P0 IMAD.HI.U32 R5, R12, c[0x0][0x330], RZ ;  /* 0x0000cc000c050a27 */ /* 0x000fca00078e00ff */
[----:B------:R-:W-:Y:S02]  /*e420*/  @P0 SHF.R.U32.HI R12, RZ, c[0x0][0x334], R5 ;  /* 0x0000cd00ff0c0a19 */ /* 0x000fe40000011605 */
.L_x_406:
[----:B------:R-:W-:Y:S05]  /*e430*/  BSYNC B0 ;  /* 0x0000000000007941 */ /* 0x000fea0003800000 */
.L_x_404:
[----:B------:R-:W-:-:S05]  /*e440*/  IMAD R12, R12, c[0x0][0x32c], R21 ;  /* 0x0000cb000c0c7a24 */ /* 0x000fca00078e0215 */
[----:B------:R-:W-:Y:S02]  /*e450*/  IADD3 R5, R12, c[0x0][0x32c], RZ ;  /* 0x0000cb000c057a10 */ /* 0x000fe40007ffe0ff */
[----:B------:R-:W-:Y:S02]  /*e460*/  IMNMX R23, R23, R12, !PT ;  /* 0x0000000c17177217 */ /* 0x000fe40007800200 */
[----:B------:R-:W-:Y:S02]  /*e470*/  IMNMX R22, R22, R5, PT ;  /* 0x0000000516167217 */ /* 0x000fe40003800200 */
.L_x_403:
        /* <DEDUP_REMOVED lines=70> */
[----:B------:R-:W-:Y:S02]  /*e8e0*/  ISETP.GT.AND P0, PT, R23, 0x40, !P6 ;  /* 0x000000401700780c */ /* 0x000fe40007704270 */
[----:B------:R-:W-:Y:S02]  /*e8f0*/  ISETP.NE.AND P6, PT, R43, RZ, PT ;  /* 0x000000ff2b00720c */ /* 0x000fe40003fc5270 */
[----:B------:R-:W-:-:S04]  /*e900*/  ISETP.LT.OR P0, PT, R22, 0x41, P0 ;  /* 0x000000411600780c */ /* 0x000fc80000701670 */
[----:B------:R-:W-:Y:S02]  /*e910*/  FSEL R164, R58, -INF , !P0 ;  /* 0xff8000003aa47808 */ /* 0x000fe40004000000 */
[----:B------:R-:W-:Y:S02]  /*e920*/  ISETP.GT.AND P0, PT, R23, 0x41, !P5 ;  /* 0x000000411700780c */ /* 0x000fe40006f04270 */
[----:B------:R-:W-:Y:S02]  /*e930*/  ISETP.NE.AND P5, PT, R44, RZ, PT ;  /* 0x000000ff2c00720c */ /* 0x000fe40003fa5270 */
[----:B------:R-:W-:-:S04]  /*e940*/  ISETP.LT.OR P0, PT, R22, 0x42, P0 ;  /* 0x000000421600780c */ /* 0x000fc80000701670 */
[----:B------:R-:W-:Y:S02]  /*e950*/  FSEL R166, R59, -INF , !P0 ;  /* 0xff8000003ba67808 */ /* 0x000fe40004000000 */
[----:B------:R-:W-:Y:S01]  /*e960*/  ISETP.GT.AND P0, PT, R23, 0x48, !P4 ;  /* 0x000000481700780c */ /* 0x000fe20006704270 */
[----:B------:R-:W-:Y:S01]  /*e970*/  LDSM.16.MT88.4 R56, [R205+0x3100] ;  /* 0x00310000cd38783b */ /* 0x000fe20000004200 */
[----:B------:R-:W-:Y:S02]  /*e980*/  ISETP.NE.AND P4, PT, R0, RZ, PT ;  /* 0x000000ff0000720c */ /* 0x000fe40003f85270 */
[----:B------:R-:W-:Y:S02]  /*e990*/  ISETP.LT.OR P0, PT, R22, 0x49, P0 ;  /* 0x000000491600780c */ /* 0x000fe40000701670 */
[----:B------:R-:W-:Y:S02]  /*e9a0*/  FMNMX.FTZ R0, R19, R16, !PT ;  /* 0x0000001013007209 */ /* 0x000fe40007810000 */
[----:B------:R-:W-:-:S02]  /*e9b0*/  FSEL R154, R54, -INF , !P0 ;  /* 0xff800000369a7808 */ /* 0x000fc40004000000 */
[----:B------:R-:W-:Y:S02]  /*e9c0*/  ISETP.GT.AND P0, PT, R23, 0x49, !P3 ;  /* 0x000000491700780c */ /* 0x000fe40005f04270 */
[----:B------:R-:W-:Y:S02]  /*e9d0*/  FMNMX.FTZ R0, R18, R0, !PT ;  /* 0x0000000012007209 */ /* 0x000fe40007810000 */
[----:B------:R-:W-:Y:S02]  /*e9e0*/  ISETP.LT.OR P0, PT, R22, 0x4a, P0 ;  /* 0x0000004a1600780c */ /* 0x000fe40000701670 */
[----:B------:R-:W-:Y:S02]  /*e9f0*/  FMNMX.FTZ R0, R7, R0, !PT ;  /* 0x0000000007007209 */ /* 0x000fe40007810000 */
[----:B------:R-:W-:Y:S02]  /*ea00*/  FSEL R152, R55, -INF , !P0 ;  /* 0xff80000037987808 */ /* 0x000fe40004000000 */
[----:B------:R-:W-:-:S02]  /*ea10*/  ISETP.GT.AND P0, PT, R23, 0x50, !P2 ;  /* 0x000000501700780c */ /* 0x000fc40005704270 */
[----:B------:R-:W-:Y:S02]  /*ea20*/  FMNMX.FTZ R0, R84, R0, !PT ;  /* 0x0000000054007209 */ /* 0x000fe40007810000 */
[----:B------:R-:W-:Y:S02]  /*ea30*/  ISETP.LT.OR P0, PT, R22, 0x51, P0 ;  /* 0x000000511600780c */ /* 0x000fe40000701670 */
[----:B------:R-:W-:Y:S02]  /*ea40*/  FMNMX.FTZ R0, R85, R0, !PT ;  /* 0x0000000055007209 */ /* 0x000fe40007810000 */
[----:B------:R-:W-:Y:S02]  /*ea50*/  FSEL R139, R50, -INF , !P0 ;  /* 0xff800000328b7808 */ /* 0x000fe40004000000 */
[----:B------:R-:W-:Y:S02]  /*ea60*/  ISETP.GT.AND P0, PT, R23, 0x51, !P1 ;  /* 0x000000511700780c */ /* 0x000fe40004f04270 */
[----:B------:R-:W-:-:S02]  /*ea70*/  FMNMX.FTZ R0, R6, R0, !PT ;  /* 0x0000000006007209 */ /* 0x000fc40007810000 */
[----:B------:R-:W-:Y:S02]  /*ea80*/  ISETP.LT.OR P0, PT, R22, 0x52, P0 ;  /* 0x000000521600780c */ /* 0x000fe40000701670 */
[----:B------:R-:W-:Y:S02]  /*ea90*/  FMNMX.FTZ R0, R13, R0, !PT ;  /* 0x000000000d007209 */ /* 0x000fe40007810000 */
[----:B------:R-:W-:Y:S02]  /*eaa0*/  FSEL R136, R51, -INF , !P0 ;  /* 0xff80000033887808 */ /* 0x000fe40004000000 */
[----:B------:R-:W-:Y:S02]  /*eab0*/  ISETP.GT.AND P0, PT, R23, 0x1, !P4 ;  /* 0x000000011700780c */ /* 0x000fe40006704270 */
[----:B------:R-:W-:Y:S02]  /*eac0*/  FMNMX.FTZ R0, R34, R0, !PT ;  /* 0x0000000022007209 */ /* 0x000fe40007810000 */
[----:B------:R-:W-:-:S02]  /*ead0*/  ISETP.LT.OR P0, PT, R22, 0x2, P0 ;  /* 0x000000021600780c */ /* 0x000fc40000701670 */
[----:B------:R-:W-:Y:S02]  /*eae0*/  FMNMX.FTZ R0, R33, R0, !PT ;  /* 0x0000000021007209 */ /* 0x000fe40007810000 */
[----:B------:R-:W-:Y:S02]  /*eaf0*/  FSEL R15, R15, -INF , !P0 ;  /* 0xff8000000f0f7808 */ /* 0x000fe40004000000 */
[----:B------:R-:W-:Y:S02]  /*eb00*/  ISETP.GT.AND P0, PT, R23, RZ, !P5 ;  /* 0x000000ff1700720c */ /* 0x000fe40006f04270 */
[----:B------:R-:W-:Y:S02]  /*eb10*/  FMNMX.FTZ R0, R32, R0, !PT ;  /* 0x0000000020007209 */ /* 0x000fe40007810000 */
[----:B------:R-:W-:Y:S02]  /*eb20*/  ISETP.LT.OR P0, PT, R22, 0x1, P0 ;  /* 0x000000011600780c */ /* 0x000fe40000701670 */
[----:B------:R-:W-:-:S02]  /*eb30*/  FMNMX.FTZ R0, R128, R0, !PT ;  /* 0x0000000080007209 */ /* 0x000fc40007810000 */
[----:B------:R-:W-:Y:S02]  /*eb40*/  FSEL R14, R14, -INF , !P0 ;  /* 0xff8000000e0e7808 */ /* 0x000fe40004000000 */
[----:B------:R-:W-:Y:S02]  /*eb50*/  FMNMX.FTZ R0, R144, R0, !PT ;  /* 0x0000000090007209 */ /* 0x000fe40007810000 */
[----:B------:R-:W-:Y:S02]  /*eb60*/  FMNMX.FTZ R21, R14, R15, !PT ;  /* 0x0000000f0e157209 */ /* 0x000fe40007810000 */
[----:B------:R-:W-:Y:S02]  /*eb70*/  FMNMX.FTZ R0, R145, R0, !PT ;  /* 0x0000000091007209 */ /* 0x000fe40007810000 */
[----:B------:R-:W-:Y:S02]  /*eb80*/  FMNMX.FTZ R21, R12, R21, !PT ;  /* 0x000000150c157209 */ /* 0x000fe40007810000 */
[----:B------:R-:W-:-:S02]  /*eb90*/  FMNMX.FTZ R0, R147, R0, !PT ;  /* 0x0000000093007209 */ /* 0x000fc40007810000 */
[----:B------:R-:W-:Y:S02]  /*eba0*/  FMNMX.FTZ R21, R5, R21, !PT ;  /* 0x0000001505157209 */ /* 0x000fe40007810000 */
        /* <DEDUP_REMOVED lines=18> */
[----:B------:R-:W-:Y:S01]  /*ecd0*/  ISETP.GT.AND P0, PT, R23, 0x58, !P6 ;  /* 0x000000581700780c */ /* 0x000fe20007704270 */
[----:B------:R-:W1:Y:S01]  /*ece0*/  SHFL.BFLY PT, R20, R0, 0x2, 0x1f ;  /* 0x0c401f0000147f89 */ /* 0x000e6200000e0000 */
[----:B------:R-:W-:Y:S02]  /*ecf0*/  FMNMX.FTZ R21, R162, R21, !PT ;  /* 0x00000015a2157209 */ /* 0x000fe40007810000 */
[----:B------:R-:W-:Y:S02]  /*ed00*/  ISETP.LT.OR P0, PT, R22, 0x59, P0 ;  /* 0x000000591600780c */ /* 0x000fe40000701670 */
[----:B------:R-:W-:Y:S02]  /*ed10*/  FMNMX.FTZ R21, R163, R21, !PT ;  /* 0x00000015a3157209 */ /* 0x000fe40007810000 */
[----:B------:R-:W-:-:S02]  /*ed20*/  ISETP.NE.AND P6, PT, R42, RZ, PT ;  /* 0x000000ff2a00720c */ /* 0x000fc40003fc5270 */
        /* <DEDUP_REMOVED lines=8> */
[----:B------:R-:W-:Y:S02]  /*edb0*/  FMNMX.FTZ R21, R152, R21, !PT ;  /* 0x0000001598157209 */ /* 0x000fe40007810000 */
[----:B-1----:R-:W-:Y:S02]  /*edc0*/  FMNMX.FTZ R0, R0, R20, !PT ;  /* 0x0000001400007209 */ /* 0x002fe40007810000 */
[----:B------:R-:W-:Y:S02]  /*edd0*/  FMNMX.FTZ R21, R139, R21, !PT ;  /* 0x000000158b157209 */ /* 0x000fe40007810000 */
[----:B------:R-:W-:Y:S01]  /*ede0*/  ISETP.NE.AND P6, PT, R213, 0x1, PT ;  /* 0x00000001d500780c */ /* 0x000fe20003fc5270 */
[----:B------:R-:W1:Y:S01]  /*edf0*/  SHFL.BFLY PT, R20, R0, 0x1, 0x1f ;  /* 0x0c201f0000147f89 */ /* 0x000e6200000e0000 */
[----:B------:R-:W-:-:S04]  /*ee00*/  FMNMX.FTZ R21, R136, R21, !PT ;  /* 0x0000001588157209 */ /* 0x000fc80007810000 */
[----:B------:R-:W-:-:S04]  /*ee10*/  FMNMX.FTZ R21, R132, R21, !PT ;  /* 0x0000001584157209 */ /* 0x000fc80007810000 */
[----:B------:R-:W-:-:S05]  /*ee20*/  FMNMX.FTZ R21, R131, R21, !PT ;  /* 0x0000001583157209 */ /* 0x000fca0007810000 */
[----:B------:R-:W2:Y:S01]  /*ee30*/  SHFL.BFLY PT, R22, R21, 0x2, 0x1f ;  /* 0x0c401f0015167f89 */ /* 0x000ea200000e0000 */
[----:B-1----:R-:W-:-:S04]  /*ee40*/  FMNMX.FTZ R0, R0, R20, !PT ;  /* 0x0000001400007209 */ /* 0x002fc80007810000 */
[C---:B------:R-:W-:Y:S01]  /*ee50*/  FSETP.NEU.FTZ.AND P0, PT, R0.reuse, -INF , PT ;  /* 0xff8000000000780b */ /* 0x040fe20003f1d000 */
[----:B------:R-:W-:-:S05]  /*ee60*/  FMUL.FTZ R143, R0, c[0x0][0x2d0] ;  /* 0x0000b400008f7a20 */ /* 0x000fca0000410000 */
[----:B------:R-:W-:Y:S02]  /*ee70*/  FSEL R143, R143, RZ, P0 ;  /* 0x000000ff8f8f7208 */ /* 0x000fe40000000000 */
[----:B--2---:R-:W-:-:S03]  /*ee80*/  FMNMX.FTZ R21, R21, R22, !PT ;  /* 0x0000001615157209 */ /* 0x004fc60007810000 */
[--C-:B------:R-:W-:Y:S02]  /*ee90*/  FFMA.FTZ R48, R16, c[0x0][0x2d0], -R143.reuse ;  /* 0x0000b40010307a23 */ /* 0x100fe4000001088f */
[--C-:B------:R-:W-:Y:S01]  /*eea0*/  FFMA.FTZ R49, R19, c[0x0][0x2d0], -R143.reuse ;  /* 0x0000b40013317a23 */ /* 0x100fe2000001088f */
[----:B------:R-:W1:Y:S01]  /*eeb0*/  SHFL.BFLY PT, R20, R21, 0x1, 0x1f ;  /* 0x0c201f0015147f89 */ /* 0x000e6200000e0000 */
[--C-:B------:R-:W-:Y:S02]  /*eec0*/  FFMA.FTZ R45, R18, c[0x0][0x2d0], -R143.reuse ;  /* 0x0000b400122d7a23 */ /* 0x100fe4000001088f */
[----:B------:R-:W-:Y:S01]  /*eed0*/  MUFU.EX2 R48, R48 ;  /* 0x0000003000307308 */ /* 0x000fe20000000800 */
[--C-:B------:R-:W-:Y:S02]  /*eee0*/  FFMA.FTZ R44, R7, c[0x0][0x2d0], -R143.reuse ;  /* 0x0000b400072c7a23 */ /* 0x100fe4000001088f */
[--C-:B------:R-:W-:Y:S02]  /*eef0*/  FFMA.FTZ R18, R6, c[0x0][0x2d0], -R143.reuse ;  /* 0x0000b40006127a23 */ /* 0x100fe4000001088f */
[----:B------:R-:W-:-:S02]  /*ef00*/  FFMA.FTZ R3, R13, c[0x0][0x2d0], -R143 ;  /* 0x0000b4000d037a23 */ /* 0x000fc4000001088f */
[--C-:B------:R-:W-:Y:S01]  /*ef10*/  FFMA.FTZ R43, R84, c[0x0][0x2d0], -R143.reuse ;  /* 0x0000b400542b7a23 */ /* 0x100fe2000001088f */
[----:B------:R-:W2:Y:S01]  /*ef20*/  MUFU.EX2 R49, R49 ;  /* 0x0000003100317308 */ /* 0x000ea20000000800 */
[--C-:B------:R-:W-:Y:S02]  /*ef30*/  FFMA.FTZ R42, R85, c[0x0][0x2d0], -R143.reuse ;  /* 0x0000b400552a7a23 */ /* 0x100fe4000001088f */
[--C-:B------:R-:W-:Y:S02]  /*ef40*/  FFMA.FTZ R118, R34, c[0x0][0x2d0], -R143.reuse ;  /* 0x0000b40022767a23 */ /* 0x100fe4000001088f */
[--C-:B------:R-:W-:Y:S02]  /*ef50*/  FFMA.FTZ R119, R33, c[0x0][0x2d0], -R143.reuse ;  /* 0x0000b40021777a23 */ /* 0x100fe4000001088f */
[--C-:B------:R-:W-:Y:S01]  /*ef60*/  FFMA.FTZ R129, R32, c[0x0][0x2d0], -R143.reuse ;  /* 0x0000b40020817a23 */ /* 0x100fe2000001088f */
[----:B------:R-:W-:Y:S01]  /*ef70*/  MUFU.EX2 R45, R45 ;  /* 0x0000002d002d7308 */ /* 0x000fe20000000800 */
[----:B------:R-:W-:Y:S01]  /*ef80*/  LDSM.16.MT88.4 R32, [R205+0x3900] ;  /* 0x00390000cd20783b */ /* 0x000fe20000004200 */
[----:B------:R-:W-:-:S02]  /*ef90*/  FFMA.FTZ R128, R128, c[0x0][0x2d0], -R143 ;  /* 0x0000b40080807a23 */ /* 0x000fc4000001088f */
[--C-:B------:R-:W-:Y:S01]  /*efa0*/  FFMA.FTZ R144, R144, c[0x0][0x2d0], -R143.reuse ;  /* 0x0000b40090907a23 */ /* 0x100fe2000001088f */
[----:B-1----:R-:W-:Y:S01]  /*efb0*/  FMNMX.FTZ R16, R20, R21, !PT ;  /* 0x0000001514107209 */ /* 0x002fe20007810000 */
[--C-:B------:R-:W-:Y:S02]  /*efc0*/  FFMA.FTZ R145, R145, c[0x0][0x2d0], -R143.reuse ;  /* 0x0000b40091917a23 */ /* 0x100fe4000001088f */
[----:B------:R-:W1:Y:S01]  /*efd0*/  MUFU.EX2 R44, R44 ;  /* 0x0000002c002c7308 */ /* 0x000e620000000800 */
[----:B--2---:R-:W-:Y:S01]  /*efe0*/  F2FP.BF16.PACK_AB R64, R48, R49 ;  /* 0x000000313040723e */ /* 0x004fe200000010ff */
[----:B------:R-:W-:Y:S01]  /*eff0*/  LDSM.16.MT88.4 R20, [R205+0x900] ;  /* 0x00090000cd14783b */ /* 0x000fe20000004200 */
[C---:B------:R-:W-:Y:S01]  /*f000*/  FMUL.FTZ R133, R16.reuse, c[0x0][0x2d0] ;  /* 0x0000b40010857a20 */ /* 0x040fe20000410000 */
[----:B------:R-:W-:Y:S01]  /*f010*/  FSETP.NEU.FTZ.AND P0, PT, R16, -INF , PT ;  /* 0xff8000001000780b */ /* 0x000fe20003f1d000 */
[--C-:B------:R-:W-:Y:S02]  /*f020*/  FFMA.FTZ R147, R147, c[0x0][0x2d0], -R143.reuse ;  /* 0x0000b40093937a23 */ /* 0x100fe4000001088f */
[--C-:B------:R-:W-:Y:S01]  /*f030*/  FFMA.FTZ R146, R146, c[0x0][0x2d0], -R143.reuse ;  /* 0x0000b40092927a23 */ /* 0x100fe2000001088f */
[----:B------:R-:W-:Y:S01]  /*f040*/  FSEL R133, R133, RZ, P0 ;  /* 0x000000ff85857208 */ /* 0x000fe20000000000 */
[----:B------:R-:W-:Y:S01]  /*f050*/  MUFU.EX2 R43, R43 ;  /* 0x0000002b002b7308 */ /* 0x000fe20000000800 */
[----:B------:R-:W-:-:S02]  /*f060*/  FFMA.FTZ R165, R165, c[0x0][0x2d0], -R143 ;  /* 0x0000b400a5a57a23 */ /* 0x000fc4000001088f */
[----:B------:R-:W-:Y:S02]  /*f070*/  FFMA.FTZ R160, R160, c[0x0][0x2d0], -R143 ;  /* 0x0000b400a0a07a23 */ /* 0x000fe4000001088f */
[--C-:B------:R-:W-:Y:S02]  /*f080*/  FFMA.FTZ R50, R14, c[0x0][0x2d0], -R133.reuse ;  /* 0x0000b4000e327a23 */ /* 0x100fe40000010885 */
[--C-:B------:R-:W-:Y:S01]  /*f090*/  FFMA.FTZ R51, R15, c[0x0][0x2d0], -R133.reuse ;  /* 0x0000b4000f337a23 */ /* 0x100fe20000010885 */
[----:B-1----:R-:W-:Y:S01]  /*f0a0*/  F2FP.BF16.PACK_AB R66, R44, R45 ;  /* 0x0000002d2c42723e */ /* 0x002fe200000010ff */
[--C-:B------:R-:W-:Y:S01]  /*f0b0*/  FFMA.FTZ R47, R12, c[0x0][0x2d0], -R133.reuse ;  /* 0x0000b4000c2f7a23 */ /* 0x100fe20000010885 */
[----:B------:R-:W-:Y:S01]  /*f0c0*/  MUFU.EX2 R42, R42 ;  /* 0x0000002a002a7308 */ /* 0x000fe20000000800 */
[--C-:B------:R-:W-:Y:S01]  /*f0d0*/  FFMA.FTZ R46, R5, c[0x0][0x2d0], -R133.reuse ;  /* 0x0000b400052e7a23 */ /* 0x100fe20000010885 */
[----:B------:R-:W-:Y:S01]  /*f0e0*/  LDSM.16.MT88.4 R12, [R204+0x900] ;  /* 0x00090000cc0c783b */ /* 0x000fe20000004200 */
[----:B------:R-:W-:-:S02]  /*f0f0*/  FFMA.FTZ R41, R11, c[0x0][0x2d0], -R133 ;  /* 0x0000b4000b297a23 */ /* 0x000fc40000010885 */
[--C-:B------:R-:W-:Y:S01]  /*f100*/  FFMA.FTZ R40, R10, c[0x0][0x2d0], -R133.reuse ;  /* 0x0000b4000a287a23 */ /* 0x100fe20000010885 */
[----:B------:R-:W1:Y:S01]  /*f110*/  LDSM.16.MT88.4 R4, [R204+0x3100] ;  /* 0x00310000cc04783b */ /* 0x000e620000004200 */
[--C-:B------:R-:W-:Y:S01]  /*f120*/  FFMA.FTZ R2, R9, c[0x0][0x2d0], -R133.reuse ;  /* 0x0000b40009027a23 */ /* 0x100fe20000010885 */
[----:B------:R-:W-:Y:S01]  /*f130*/  MUFU.EX2 R50, R50 ;  /* 0x0000003200327308 */ /* 0x000fe20000000800 */
[--C-:B------:R-:W-:Y:S02]  /*f140*/  FFMA.FTZ R19, R8, c[0x0][0x2d0], -R133.reuse ;  /* 0x0000b40008137a23 */ /* 0x100fe40000010885 */
[----:B------:R-:W2:Y:S01]  /*f150*/  LDSM.16.MT88.4 R8, [R208+0x3900] ;  /* 0x00390000d008783b */ /* 0x000ea20000004200 */
[--C-:B------:R-:W-:Y:S02]  /*f160*/  FFMA.FTZ R130, R130, c[0x0][0x2d0], -R133.reuse ;  /* 0x0000b40082827a23 */ /* 0x100fe40000010885 */
[--C-:B------:R-:W-:Y:S02]  /*f170*/  FFMA.FTZ R134, R134, c[0x0][0x2d0], -R133.reuse ;  /* 0x0000b40086867a23 */ /* 0x100fe40000010885 */
[----:B------:R-:W3:Y:S01]  /*f180*/  MUFU.EX2 R51, R51 ;  /* 0x0000003300337308 */ /* 0x000ee20000000800 */
[----:B------:R-:W-:-:S02]  /*f190*/  FFMA.FTZ R135, R135, c[0x0][0x2d0], -R133 ;  /* 0x0000b40087877a23 */ /* 0x000fc40000010885 */
[--C-:B------:R-:W-:Y:S02]  /*f1a0*/  FFMA.FTZ R137, R137, c[0x0][0x2d0], -R133.reuse ;  /* 0x0000b40089897a23 */ /* 0x100fe40000010885 */
[--C-:B------:R-:W-:Y:S02]  /*f1b0*/  FFMA.FTZ R155, R155, c[0x0][0x2d0], -R133.reuse ;  /* 0x0000b4009b9b7a23 */ /* 0x100fe40000010885 */
[--C-:B------:R-:W-:Y:S01]  /*f1c0*/  FFMA.FTZ R162, R162, c[0x0][0x2d0], -R133.reuse ;  /* 0x0000b400a2a27a23 */ /* 0x100fe20000010885 */
[----:B------:R-:W-:Y:S01]  /*f1d0*/  MUFU.EX2 R47, R47 ;  /* 0x0000002f002f7308 */ /* 0x000fe20000000800 */
[--C-:B------:R-:W-:Y:S02]  /*f1e0*/  FFMA.FTZ R163, R163, c[0x0][0x2d0], -R133.reuse ;  /* 0x0000b400a3a37a23 */ /* 0x100fe40000010885 */
[----:B------:R-:W-:Y:S02]  /*f1f0*/  FFMA.FTZ R167, R167, c[0x0][0x2d0], -R133 ;  /* 0x0000b400a7a77a23 */ /* 0x000fe40000010885 */
[----:B------:R-:W-:-:S02]  /*f200*/  FFMA.FTZ R161, R161, c[0x0][0x2d0], -R143 ;  /* 0x0000b400a1a17a23 */ /* 0x000fc4000001088f */
[----:B------:R-:W-:Y:S01]  /*f210*/  FFMA.FTZ R153, R153, c[0x0][0x2d0], -R143 ;  /* 0x0000b40099997a23 */ /* 0x000fe2000001088f */
[----:B------:R-:W4:Y:S01]  /*f220*/  MUFU.EX2 R46, R46 ;  /* 0x0000002e002e7308 */ /* 0x000f220000000800 */
[----:B---3--:R-:W-:Y:S01]  /*f230*/  F2FP.BF16.PACK_AB R65, R51, R50 ;  /* 0x000000323341723e */ /* 0x008fe200000010ff */
[--C-:B------:R-:W-:Y:S02]  /*f240*/  FFMA.FTZ R164, R164, c[0x0][0x2d0], -R133.reuse ;  /* 0x0000b400a4a47a23 */ /* 0x100fe40000010885 */
[--C-:B------:R-:W-:Y:S02]  /*f250*/  FFMA.FTZ R166, R166, c[0x0][0x2d0], -R133.reuse ;  /* 0x0000b400a6a67a23 */ /* 0x100fe40000010885 */
[--C-:B------:R-:W-:Y:S02]  /*f260*/  FFMA.FTZ R154, R154, c[0x0][0x2d0], -R133.reuse ;  /* 0x0000b4009a9a7a23 */ /* 0x100fe40000010885 */
[----:B------:R-:W-:Y:S01]  /*f270*/  MUFU.EX2 R18, R18 ;  /* 0x0000001200127308 */ /* 0x000fe20000000800 */
[----:B------:R-:W-:-:S02]  /*f280*/  FFMA.FTZ R152, R152, c[0x0][0x2d0], -R133 ;  /* 0x0000b40098987a23 */ /* 0x000fc40000010885 */
[----:B------:R-:W-:Y:S02]  /*f290*/  FADD.FTZ R48, R49, R48 ;  /* 0x0000003031307221 */ /* 0x000fe40000010000 */
[----:B------:R-:W-:Y:S02]  /*f2a0*/  FADD.FTZ R50, R50, R51 ;  /* 0x0000003332327221 */ /* 0x000fe40000010000 */
[----:B------:R-:W-:Y:S01]  /*f2b0*/  FADD.FTZ R48, R45, R48 ;  /* 0x000000302d307221 */ /* 0x000fe20000010000 */
[----:B----4-:R-:W-:Y:S01]  /*f2c0*/  F2FP.BF16.PACK_AB R67, R46, R47 ;  /* 0x0000002f2e43723e */ /* 0x010fe200000010ff */
[----:B------:R-:W-:Y:S01]  /*f2d0*/  MUFU.EX2 R3, R3 ;  /* 0x0000000300037308 */ /* 0x000fe20000000800 */
[----:B------:R-:W-:Y:S02]  /*f2e0*/  FADD.FTZ R50, R47, R50 ;  /* 0x000000322f327221 */ /* 0x000fe40000010000 */
[----:B------:R-:W-:Y:S02]  /*f2f0*/  FADD.FTZ R44, R44, R48 ;  /* 0x000000302c2c7221 */ /* 0x000fe40000010000 */
[----:B------:R-:W-:Y:S01]  /*f300*/  FADD.FTZ R46, R46, R50 ;  /* 0x000000322e2e7221 */ /* 0x000fe20000010000 */
[----:B------:R-:W-:Y:S01]  /*f310*/  HMMA.16816.F32.BF16 R84, R64, R88, RZ ;  /* 0x000000584054723c */ /* 0x000fe200000418ff */
[----:B------:R-:W-:Y:S01]  /*f320*/  FADD.FTZ R44, R43, R44 ;  /* 0x0000002c2b2c7221 */ /* 0x000fe20000010000 */
[----:B------:R-:W3:Y:S01]  /*f330*/  MUFU.EX2 R41, R41 ;  /* 0x0000002900297308 */ /* 0x000ee20000000800 */
[----:B------:R-:W-:-:S02]  /*f340*/  FFMA.FTZ R245, R138, c[0x0][0x2d0], -R143 ;  /* 0x0000b4008af57a23 */ /* 0x000fc4000001088f */
[--C-:B------:R-:W-:Y:S02]  /*f350*/  FFMA.FTZ R142, R142, c[0x0][0x2d0], -R143.reuse ;  /* 0x0000b4008e8e7a23 */ /* 0x100fe4000001088f */
[--C-:B------:R-:W-:Y:S01]  /*f360*/  FFMA.FTZ R141, R141, c[0x0][0x2d0], -R143.reuse ;  /* 0x0000b4008d8d7a23 */ /* 0x100fe2000001088f */
[C---:B------:R-:W-:Y:S01]  /*f370*/  HMMA.16816.F32.BF16 R88, R64.reuse, R90, RZ ;  /* 0x0000005a4058723c */ /* 0x040fe200000418ff */
[----:B------:R-:W-:Y:S01]  /*f380*/  FFMA.FTZ R140, R140, c[0x0][0x2d0], -R143 ;  /* 0x0000b4008c8c7a23 */ /* 0x000fe2000001088f */
[----:B------:R-:W4:Y:S01]  /*f390*/  MUFU.EX2 R40, R40 ;  /* 0x0000002800287308 */ /* 0x000f220000000800 */
[--C-:B------:R-:W-:Y:S02]  /*f3a0*/  FFMA.FTZ R138, R139, c[0x0][0x2d0], -R133.reuse ;  /* 0x0000b4008b8a7a23 */ /* 0x100fe40000010885 */
[--C-:B------:R-:W-:Y:S02]  /*f3b0*/  FFMA.FTZ R136, R136, c[0x0][0x2d0], -R133.reuse ;  /* 0x0000b40088887a23 */ /* 0x100fe40000010885 */
[----:B------:R-:W-:Y:S01]  /*f3c0*/  FFMA.FTZ R244, R131, c[0x0][0x2d0], -R133 ;  /* 0x0000b40083f47a23 */ /* 0x000fe20000010885 */
[----:B------:R-:W-:Y:S02]  /*f3d0*/  HMMA.16816.F32.BF16 R92, R64, R96, RZ ;  /* 0x00000060405c723c */ /* 0x000fe400000418ff */
[----:B------:R-:W-:Y:S01]  /*f3e0*/  MUFU.EX2 R2, R2 ;  /* 0x0000000200027308 */ /* 0x000fe20000000800 */
[----:B---3--:R-:W-:-:S05]  /*f3f0*/  FADD.FTZ R46, R41, R46 ;  /* 0x0000002e292e7221 */ /* 0x008fca0000010000 */
[C---:B------:R-:W-:Y:S02]  /*f400*/  HMMA.16816.F32.BF16 R96, R64.reuse, R98, RZ ;  /* 0x000000624060723c */ /* 0x040fe400000418ff */
[----:B------:R-:W3:Y:S06]  /*f410*/  MUFU.EX2 R19, R19 ;  /* 0x0000001300137308 */ /* 0x000eec0000000800 */
[C---:B------:R-:W-:Y:S02]  /*f420*/  HMMA.16816.F32.BF16 R112, R64.reuse, R108, RZ ;  /* 0x0000006c4070723c */ /* 0x040fe400000418ff */
[----:B------:R-:W5:Y:S06]  /*f430*/  MUFU.EX2 R118, R118 ;  /* 0x0000007600767308 */ /* 0x000f6c0000000800 */
[C---:B------:R-:W-:Y:S02]  /*f440*/  HMMA.16816.F32.BF16 R68, R64.reuse, R72, RZ ;  /* 0x000000484044723c */ /* 0x040fe400000418ff */
[----:B------:R-:W-:Y:S06]  /*f450*/  MUFU.EX2 R119, R119 ;  /* 0x0000007700777308 */ /* 0x000fec0000000800 */
[C---:B------:R-:W-:Y:S02]  /*f460*/  HMMA.16816.F32.BF16 R76, R64.reuse, R80, RZ ;  /* 0x00000050404c723c */ /* 0x040fe400000418ff */
[----:B------:R-:W-:Y:S06]  /*f470*/  MUFU.EX2 R129, R129 ;  /* 0x0000008100817308 */ /* 0x000fec0000000800 */
[C---:B------:R-:W-:Y:S02]  /*f480*/  HMMA.16816.F32.BF16 R104, R64.reuse, R100, RZ ;  /* 0x000000644068723c */ /* 0x040fe400000418ff */
[----:B------:R-:W-:Y:S06]  /*f490*/  MUFU.EX2 R128, R128 ;  /* 0x0000008000807308 */ /* 0x000fec0000000800 */
[C---:B------:R-:W-:Y:S02]  /*f4a0*/  HMMA.16816.F32.BF16 R52, R64.reuse, R56, RZ ;  /* 0x000000384034723c */ /* 0x040fe400000418ff */
[----:B------:R-:W1:Y:S06]  /*f4b0*/  MUFU.EX2 R130, R130 ;  /* 0x0000008200827308 */ /* 0x000e6c0000000800 */
[C---:B------:R-:W-:Y:S02]  /*f4c0*/  HMMA.16816.F32.BF16 R108, R64.reuse, R110, RZ ;  /* 0x0000006e406c723c */ /* 0x040fe400000418ff */
[----:B------:R-:W1:Y:S06]  /*f4d0*/  MUFU.EX2 R134, R134 ;  /* 0x0000008600867308 */ /* 0x000e6c0000000800 */
[C---:B------:R-:W-:Y:S02]  /*f4e0*/  HMMA.16816.F32.BF16 R72, R64.reuse, R74, RZ ;  /* 0x0000004a4048723c */ /* 0x040fe400000418ff */
[----:B------:R-:W-:Y:S06]  /*f4f0*/  MUFU.EX2 R135, R135 ;  /* 0x0000008700877308 */ /* 0x000fec0000000800 */
[C---:B------:R-:W-:Y:S02]  /*f500*/  HMMA.16816.F32.BF16 R80, R64.reuse, R82, RZ ;  /* 0x000000524050723c */ /* 0x040fe400000418ff */
[----:B------:R-:W1:Y:S06]  /*f510*/  MUFU.EX2 R137, R137 ;  /* 0x0000008900897308 */ /* 0x000e6c0000000800 */
[C---:B------:R-:W-:Y:S02]  /*f520*/  HMMA.16816.F32.BF16 R100, R64.reuse, R102, RZ ;  /* 0x000000664064723c */ /* 0x040fe400000418ff */
[----:B------:R-:W2:Y:S06]  /*f530*/  MUFU.EX2 R144, R144 ;  /* 0x0000009000907308 */ /* 0x000eac0000000800 */
[C---:B------:R-:W-:Y:S02]  /*f540*/  HMMA.16816.F32.BF16 R56, R64.reuse, R58, RZ ;  /* 0x0000003a4038723c */ /* 0x040fe400000418ff */
[----:B------:R-:W-:Y:S06]  /*f550*/  MUFU.EX2 R145, R145 ;  /* 0x0000009100917308 */ /* 0x000fec0000000800 */
[C---:B-1----:R-:W-:Y:S02]  /*f560*/  HMMA.16816.F32.BF16 R60, R64.reuse, R4, RZ ;  /* 0x00000004403c723c */ /* 0x042fe400000418ff */
[----:B------:R-:W-:Y:S05]  /*f570*/  MUFU.EX2 R147, R147 ;  /* 0x0000009300937308 */ /* 0x000fea0000000800 */
[----:B------:R-:W-:Y:S01]  /*f580*/  F2FP.BF16.PACK_AB R4, R42, R43 ;  /* 0x0000002b2a04723e */ /* 0x000fe200000010ff */
[----:B------:R-:W-:Y:S01]  /*f590*/  HMMA.16816.F32.BF16 R64, R64, R6, RZ ;  /* 0x000000064040723c */ /* 0x000fe200000418ff */
[----:B----4-:R-:W-:Y:S01]  /*f5a0*/  F2FP.BF16.PACK_AB R5, R40, R41 ;  /* 0x000000292805723e */ /* 0x010fe200000010ff */
[----:B------:R-:W-:Y:S01]  /*f5b0*/  MUFU.EX2 R146, R146 ;  /* 0x0000009200927308 */ /* 0x000fe20000000800 */
[----:B------:R-:W-:-:S02]  /*f5c0*/  FADD.FTZ R42, R42, R44 ;  /* 0x0000002c2a2a7221 */ /* 0x000fc40000010000 */
[----:B------:R-:W-:Y:S02]  /*f5d0*/  FADD.FTZ R40, R40, R46 ;  /* 0x0000002e28287221 */ /* 0x000fe40000010000 */
[----:B------:R-:W-:Y:S01]  /*f5e0*/  F2FP.BF16.PACK_AB R6, R3, R18 ;  /* 0x000000120306723e */ /* 0x000fe200000010ff */
[----:B------:R-:W-:Y:S01]  /*f5f0*/  FADD.FTZ R42, R18, R42 ;  /* 0x0000002a122a7221 */ /* 0x000fe20000010000 */
[----:B---3--:R-:W-:Y:S01]  /*f600*/  F2FP.BF16.PACK_AB R7, R19, R2 ;  /* 0x000000021307723e */ /* 0x008fe200000010ff */
[----:B------:R-:W1:Y:S01]  /*f610*/  MUFU.EX2 R155, R155 ;  /* 0x0000009b009b7308 */ /* 0x000e620000000800 */
[----:B------:R-:W-:Y:S02]  /*f620*/  FADD.FTZ R40, R2, R40 ;  /* 0x0000002802287221 */ /* 0x000fe40000010000 */
[----:B------:R-:W-:Y:S02]  /*f630*/  FADD.FTZ R3, R3, R42 ;  /* 0x0000002a03037221 */ /* 0x000fe40000010000 */
[----:B------:R-:W-:Y:S01]  /*f640*/  FADD.FTZ R19, R19, R40 ;  /* 0x0000002813137221 */ /* 0x000fe20000010000 */
[----:B------:R-:W-:Y:S01]  /*f650*/  HMMA.16816.F32.BF16 R84, R4, R12, R84 ;  /* 0x0000000c0454723c */ /* 0x000fe20000041854 */
[----:B-----5:R-:W-:Y:S01]  /*f660*/  FADD.FTZ R3, R118, R3 ;  /* 0x0000000376037221 */ /* 0x020fe20000010000 */
[----:B------:R-:W3:Y:S01]  /*f670*/  MUFU.EX2 R162, R162 ;  /* 0x000000a200a27308 */ /* 0x000ee20000000800 */
[----:B------:R-:W-:-:S02]  /*f680*/  FADD.FTZ R19, R130, R19 ;  /* 0x0000001382137221 */ /* 0x000fc40000010000 */
[----:B------:R-:W-:-:S03]  /*f690*/  @P6 IMAD.HI.U32 R2, R117, c[0x0][0x2c8], RZ ;  /* 0x0000b20075026a27 */ /* 0x000fc600078e00ff */
[----:B------:R-:W-:Y:S01]  /*f6a0*/  HMMA.16816.F32.BF16 R88, R4, R14, R88 ;  /* 0x0000000e0458723c */ /* 0x000fe20000041858 */
[----:B------:R-:W4:Y:S01]  /*f6b0*/  LDSM.16.MT88.4 R12, [R204+0x3900] ;  /* 0x00390000cc0c783b */ /* 0x000f220000004200 */
[----:B------:R-:W-:Y:S01]  /*f6c0*/  MUFU.EX2 R163, R163 ;  /* 0x000000a300a37308 */ /* 0x000fe20000000800 */
[----:B------:R-:W-:Y:S02]  /*f6d0*/  @P6 SHF.R.U32.HI R117, RZ, c[0x0][0x2cc], R2 ;  /* 0x0000b300ff756a19 */ /* 0x000fe40000011602 */
[----:B------:R-:W-:-:S03]  /*f6e0*/  ISETP.GE.AND P6, PT, R212, 0x1, PT ;  /* 0x00000001d400780c */ /* 0x000fc60003fc6270 */
[C---:B--2---:R-:W-:Y:S01]  /*f6f0*/  HMMA.16816.F32.BF16 R92, R4.reuse, R8, R92 ;  /* 0x00000008045c723c */ /* 0x044fe2000004185c */
[----:B------:R-:W-:Y:S01]  /*f700*/  IMAD.IADD R116, R116, 0x1, R117 ;  /* 0x0000000174747824 */ /* 0x000fe200078e0275 */
[----:B------:R-:W2:Y:S06]  /*f710*/  MUFU.EX2 R167, R167 ;  /* 0x000000a700a77308 */ /* 0x000eac0000000800 */
[C---:B------:R-:W-:Y:S01]  /*f720*/  HMMA.16816.F32.BF16 R96, R4.reuse, R10, R96 ;  /* 0x0000000a0460723c */ /* 0x040fe20000041860 */
[----:B------:R-:W5:Y:S01]  /*f730*/  LDSM.16.MT88.4 R8, [R204+0x1100] ;  /* 0x00110000cc08783b */ /* 0x000f620000004200 */
[----:B------:R-:W1:Y:S06]  /*f740*/  MUFU.EX2 R165, R165 ;  /* 0x000000a500a57308 */ /* 0x000e6c0000000800 */
[C---:B------:R-:W-:Y:S02]  /*f750*/  HMMA.16816.F32.BF16 R112, R4.reuse, R28, R112 ;  /* 0x0000001c0470723c */ /* 0x040fe40000041870 */
[----:B------:R-:W-:Y:S06]  /*f760*/  MUFU.EX2 R160, R160 ;  /* 0x000000a000a07308 */ /* 0x000fec0000000800 */
[C---:B------:R-:W-:Y:S01]  /*f770*/  HMMA.16816.F32.BF16 R108, R4.reuse, R30, R108 ;  /* 0x0000001e046c723c */ /* 0x040fe2000004186c */
[----:B------:R-:W1:Y:S01]  /*f780*/  LDSM.16.MT88.4 R28, [R208+0x1100] ;  /* 0x00110000d01c783b */ /* 0x000e620000004200 */
[----:B------:R-:W-:Y:S06]  /*f790*/  MUFU.EX2 R161, R161 ;  /* 0x000000a100a17308 */ /* 0x000fec0000000800 */
[C---:B------:R-:W-:Y:S02]  /*f7a0*/  HMMA.16816.F32.BF16 R68, R4.reuse, R24, R68 ;  /* 0x000000180444723c */ /* 0x040fe40000041844 */
[----:B------:R-:W-:Y:S06]  /*f7b0*/  MUFU.EX2 R153, R153 ;  /* 0x0000009900997308 */ /* 0x000fec0000000800 */
[C---:B------:R-:W-:Y:S01]  /*f7c0*/  HMMA.16816.F32.BF16 R72, R4.reuse, R26, R72 ;  /* 0x0000001a0448723c */ /* 0x040fe20000041848 */
[----:B------:R-:W-:Y:S01]  /*f7d0*/  LDSM.16.MT88.4 R24, [R206+0x1100] ;  /* 0x00110000ce18783b */ /* 0x000fe20000004200 */
[----:B------:R-:W1:Y:S06]  /*f7e0*/  MUFU.EX2 R164, R164 ;  /* 0x000000a400a47308 */ /* 0x000e6c0000000800 */
        /* <DEDUP_REMOVED lines=9> */
[----:B------:R-:W1:Y:S06]  /*f880*/  MUFU.EX2 R142, R142 ;  /* 0x0000008e008e7308 */ /* 0x000e6c0000000800 */
[C---:B------:R-:W-:Y:S02]  /*f890*/  HMMA.16816.F32.BF16 R52, R4.reuse, R32, R52 ;  /* 0x000000200434723c */ /* 0x040fe40000041834 */
[----:B------:R-:W-:Y:S06]  /*f8a0*/  MUFU.EX2 R141, R141 ;  /* 0x0000008d008d7308 */ /* 0x000fec0000000800 */
[C---:B------:R-:W-:Y:S01]  /*f8b0*/  HMMA.16816.F32.BF16 R56, R4.reuse, R34, R56 ;  /* 0x000000220438723c */ /* 0x040fe20000041838 */
[----:B------:R-:W-:Y:S01]  /*f8c0*/  LDSM.16.MT88.4 R32, [R205+0x4100] ;  /* 0x00410000cd20783b */ /* 0x000fe20000004200 */
[----:B------:R-:W-:Y:S06]  /*f8d0*/  MUFU.EX2 R140, R140 ;  /* 0x0000008c008c7308 */ /* 0x000fec0000000800 */
[C---:B----4-:R-:W-:Y:S02]  /*f8e0*/  HMMA.16816.F32.BF16 R60, R4.reuse, R12, R60 ;  /* 0x0000000c043c723c */ /* 0x050fe4000004183c */
[----:B------:R-:W-:Y:S06]  /*f8f0*/  MUFU.EX2 R245, R245 ;  /* 0x000000f500f57308 */ /* 0x000fec0000000800 */
[----:B------:R-:W-:Y:S01]  /*f900*/  HMMA.16816.F32.BF16 R64, R4, R14, R64 ;  /* 0x0000000e0440723c */ /* 0x000fe20000041840 */
[----:B------:R-:W4:Y:S01]  /*f910*/  LDSM.16.MT88.4 R12, [R208+0x4100] ;  /* 0x00410000d00c783b */ /* 0x000f220000004200 */
[----:B------:R-:W1:Y:S05]  /*f920*/  MUFU.EX2 R138, R138 ;  /* 0x0000008a008a7308 */ /* 0x000e6a0000000800 */
[C---:B------:R-:W-:Y:S01]  /*f930*/  F2FP.BF16.PACK_AB R4, R119.reuse, R118 ;  /* 0x000000767704723e */ /* 0x040fe200000010ff */
[----:B------:R-:W-:Y:S01]  /*f940*/  FADD.FTZ R119, R119, R3 ;  /* 0x0000000377777221 */ /* 0x000fe20000010000 */
[----:B------:R-:W-:Y:S01]  /*f950*/  F2FP.BF16.PACK_AB R6, R128, R129 ;  /* 0x000000818006723e */ /* 0x000fe200000010ff */
[----:B------:R-:W2:Y:S01]  /*f960*/  MUFU.EX2 R136, R136 ;  /* 0x0000008800887308 */ /* 0x000ea20000000800 */
[C---:B------:R-:W-:Y:S01]  /*f970*/  F2FP.BF16.PACK_AB R5, R134.reuse, R130 ;  /* 0x000000828605723e */ /* 0x040fe200000010ff */
[----:B------:R-:W-:Y:S01]  /*f980*/  FADD.FTZ R134, R134, R19 ;  /* 0x0000001386867221 */ /* 0x000fe20000010000 */
[----:B------:R-:W-:Y:S01]  /*f990*/  F2FP.BF16.PACK_AB R7, R137, R135 ;  /* 0x000000878907723e */ /* 0x000fe200000010ff */
[----:B------:R-:W-:Y:S01]  /*f9a0*/  FADD.FTZ R119, R129, R119 ;  /* 0x0000007781777221 */ /* 0x000fe20000010000 */
[----:B------:R-:W-:Y:S01]  /*f9b0*/  IADD3 R3, R116, c[0x0][0x328], RZ ;  /* 0x0000ca0074037a10 */ /* 0x000fe20007ffe0ff */
[----:B------:R-:W-:-:S02]  /*f9c0*/  FADD.FTZ R134, R135, R134 ;  /* 0x0000008687867221 */ /* 0x000fc40000010000 */
[----:B------:R-:W-:Y:S01]  /*f9d0*/  MUFU.EX2 R244, R244 ;  /* 0x000000f400f47308 */ /* 0x000fe20000000800 */
[----:B------:R-:W-:Y:S01]  /*f9e0*/  FADD.FTZ R128, R128, R119 ;  /* 0x0000007780807221 */ /* 0x000fe20000010000 */
[----:B-----5:R-:W-:Y:S01]  /*f9f0*/  HMMA.16816.F32.BF16 R84, R4, R8, R84 ;  /* 0x000000080454723c */ /* 0x020fe20000041854 */
[----:B------:R-:W-:Y:S02]  /*fa00*/  FADD.FTZ R137, R137, R134 ;  /* 0x0000008689897221 */ /* 0x000fe40000010000 */
[----:B------:R-:W-:Y:S02]  /*fa10*/  FADD.FTZ R128, R144, R128 ;  /* 0x0000008090807221 */ /* 0x000fe40000010000 */
[----:B-1----:R-:W-:-:S03]  /*fa20*/  FADD.FTZ R137, R155, R137 ;  /* 0x000000899b897221 */ /* 0x002fc60000010000 */
[C---:B------:R-:W-:Y:S01]  /*fa30*/  HMMA.16816.F32.BF16 R88, R4.reuse, R10, R88 ;  /* 0x0000000a0458723c */ /* 0x040fe20000041858 */
[----:B------:R-:W1:Y:S07]  /*fa40*/  LDSM.16.MT88.4 R8, [R204+0x4100] ;  /* 0x00410000cc08783b */ /* 0x000e6e0000004200 */
[C---:B------:R-:W-:Y:S08]  /*fa50*/  HMMA.16816.F32.BF16 R112, R4.reuse, R28, R112 ;  /* 0x0000001c0470723c */ /* 0x040ff00000041870 */
[C---:B----4-:R-:W-:Y:S08]  /*fa60*/  HMMA.16816.F32.BF16 R92, R4.reuse, R12, R92 ;  /* 0x0000000c045c723c */ /* 0x050ff0000004185c */
[C---:B------:R-:W-:Y:S01]  /*fa70*/  HMMA.16816.F32.BF16 R96, R4.reuse, R14, R96 ;  /* 0x0000000e0460723c */ /* 0x040fe20000041860 */
[----:B------:R-:W4:Y:S07]  /*fa80*/  LDSM.16.MT88.4 R12, [R204+0x1900] ;  /* 0x00190000cc0c783b */ /* 0x000f2e0000004200 */
[C---:B------:R-:W-:Y:S01]  /*fa90*/  HMMA.16816.F32.BF16 R108, R4.reuse, R30, R108 ;  /* 0x0000001e046c723c */ /* 0x040fe2000004186c */
[----:B------:R-:W-:Y:S07]  /*faa0*/  LDSM.16.MT88.4 R28, [R208+0x1900] ;  /* 0x00190000d01c783b */ /* 0x000fee0000004200 */
[C---:B------:R-:W-:Y:S08]  /*fab0*/  HMMA.16816.F32.BF16 R68, R4.reuse, R24, R68 ;  /* 0x000000180444723c */ /* 0x040ff00000041844 */
[C---:B-1----:R-:W-:Y:S08]  /*fac0*/  HMMA.16816.F32.BF16 R60, R4.reuse, R8, R60 ;  /* 0x00000008043c723c */ /* 0x042ff0000004183c */
[C---:B------:R-:W-:Y:S01]  /*fad0*/  HMMA.16816.F32.BF16 R64, R4.reuse, R10, R64 ;  /* 0x0000000a0440723c */ /* 0x040fe20000041840 */
[----:B------:R-:W1:Y:S07]  /*fae0*/  LDSM.16.MT88.4 R8, [R208+0x4900] ;  /* 0x00490000d008783b */ /* 0x000e6e0000004200 */
[C---:B------:R-:W-:Y:S01]  /*faf0*/  HMMA.16816.F32.BF16 R72, R4.reuse, R26, R72 ;  /* 0x0000001a0448723c */ /* 0x040fe20000041848 */
[----:B------:R-:W5:Y:S07]  /*fb00*/  LDSM.16.MT88.4 R24, [R206+0x1900] ;  /* 0x00190000ce18783b */ /* 0x000f6e0000004200 */
[C---:B------:R-:W-:Y:S08]  /*fb10*/  HMMA.16816.F32.BF16 R76, R4.reuse, R20, R76 ;  /* 0x00000014044c723c */ /* 0x040ff0000004184c */
[C---:B------:R-:W-:Y:S01]  /*fb20*/  HMMA.16816.F32.BF16 R80, R4.reuse, R22, R80 ;  /* 0x000000160450723c */ /* 0x040fe20000041850 */
[----:B------:R-:W1:Y:S07]  /*fb30*/  LDSM.16.MT88.4 R20, [R205+0x1900] ;  /* 0x00190000cd14783b */ /* 0x000e6e0000004200 */
[C---:B------:R-:W-:Y:S08]  /*fb40*/  HMMA.16816.F32.BF16 R104, R4.reuse, R36, R104 ;  /* 0x000000240468723c */ /* 0x040ff00000041868 */
[C---:B------:R-:W-:Y:S01]  /*fb50*/  HMMA.16816.F32.BF16 R100, R4.reuse, R38, R100 ;  /* 0x000000260464723c */ /* 0x040fe20000041864 */
[----:B------:R-:W1:Y:S07]  /*fb60*/  LDSM.16.MT88.4 R36, [R206+0x4900] ;  /* 0x00490000ce24783b */ /* 0x000e6e0000004200 */
[C---:B------:R-:W-:Y:S08]  /*fb70*/  HMMA.16816.F32.BF16 R52, R4.reuse, R32, R52 ;  /* 0x000000200434723c */ /* 0x040ff00000041834 */
[----:B------:R-:W-:Y:S01]  /*fb80*/  HMMA.16816.F32.BF16 R56, R4, R34, R56 ;  /* 0x000000220438723c */ /* 0x000fe20000041838 */
[----:B------:R-:W5:Y:S06]  /*fb90*/  LDSM.16.MT88.4 R32, [R205+0x4900] ;  /* 0x00490000cd20783b */ /* 0x000f6c0000004200 */
[C---:B------:R-:W-:Y:S01]  /*fba0*/  F2FP.BF16.PACK_AB R4, R145.reuse, R144 ;  /* 0x000000909104723e */ /* 0x040fe200000010ff */
[----:B------:R-:W-:Y:S01]  /*fbb0*/  FADD.FTZ R145, R145, R128 ;  /* 0x0000008091917221 */ /* 0x000fe20000010000 */
[----:B------:R-:W-:-:S02]  /*fbc0*/  F2FP.BF16.PACK_AB R6, R146, R147 ;  /* 0x000000939206723e */ /* 0x000fc400000010ff */
[C---:B---3--:R-:W-:Y:S01]  /*fbd0*/  F2FP.BF16.PACK_AB R5, R162.reuse, R155 ;  /* 0x0000009ba205723e */ /* 0x048fe200000010ff */
[----:B------:R-:W-:Y:S01]  /*fbe0*/  FADD.FTZ R162, R162, R137 ;  /* 0x00000089a2a27221 */ /* 0x000fe20000010000 */
[----:B--2---:R-:W-:Y:S01]  /*fbf0*/  F2FP.BF16.PACK_AB R7, R167, R163 ;  /* 0x000000a3a707723e */ /* 0x004fe200000010ff */
        /* <DEDUP_REMOVED lines=9> */
[C---:B-1----:R-:W-:Y:S08]  /*fc90*/  HMMA.16816.F32.BF16 R92, R4.reuse, R8, R92 ;  /* 0x00000008045c723c */ /* 0x042ff0000004185c */
[C---:B------:R-:W-:Y:S01]  /*fca0*/  HMMA.16816.F32.BF16 R96, R4.reuse, R10, R96 ;  /* 0x0000000a0460723c */ /* 0x040fe20000041860 */
[----:B------:R-:W1:Y:S07]  /*fcb0*/  LDSM.16.MT88.4 R8, [R204+0x2100] ;  /* 0x00210000cc08783b */ /* 0x000e6e0000004200 */
[C---:B------:R-:W-:Y:S08]  /*fcc0*/  HMMA.16816.F32.BF16 R112, R4.reuse, R28, R112 ;  /* 0x0000001c0470723c */ /* 0x040ff00000041870 */
[C---:B------:R-:W-:Y:S01]  /*fcd0*/  HMMA.16816.F32.BF16 R108, R4.reuse, R30, R108 ;  /* 0x0000001e046c723c */ /* 0x040fe2000004186c */
[----:B------:R-:W-:Y:S07]  /*fce0*/  LDSM.16.MT88.4 R28, [R208+0x2100] ;  /* 0x00210000d01c783b */ /* 0x000fee0000004200 */
[C---:B-----5:R-:W-:Y:S08]  /*fcf0*/  HMMA.16816.F32.BF16 R68, R4.reuse, R24, R68 ;  /* 0x000000180444723c */ /* 0x060ff00000041844 */
[C---:B------:R-:W-:Y:S01]  /*fd00*/  HMMA.16816.F32.BF16 R72, R4.reuse, R26, R72 ;  /* 0x0000001a0448723c */ /* 0x040fe20000041848 */
[----:B------:R-:W-:Y:S07]  /*fd10*/  LDSM.16.MT88.4 R24, [R206+0x2100] ;  /* 0x00210000ce18783b */ /* 0x000fee0000004200 */
[C---:B------:R-:W-:Y:S08]  /*fd20*/  HMMA.16816.F32.BF16 R76, R4.reuse, R20, R76 ;  /* 0x00000014044c723c */ /* 0x040ff0000004184c */
[C---:B------:R-:W-:Y:S01]  /*fd30*/  HMMA.16816.F32.BF16 R80, R4.reuse, R22, R80 ;  /* 0x000000160450723c */ /* 0x040fe20000041850 */
[----:B------:R-:W3:Y:S07]  /*fd40*/  LDSM.16.MT88.4 R20, [R205+0x2100] ;  /* 0x00210000cd14783b */ /* 0x000eee0000004200 */
[C---:B------:R-:W-:Y:S08]  /*fd50*/  HMMA.16816.F32.BF16 R104, R4.reuse, R36, R104 ;  /* 0x000000240468723c */ /* 0x040ff00000041868 */
[C---:B------:R-:W-:Y:S01]  /*fd60*/  HMMA.16816.F32.BF16 R100, R4.reuse, R38, R100 ;  /* 0x000000260464723c */ /* 0x040fe20000041864 */
[----:B------:R-:W-:Y:S07]  /*fd70*/  LDSM.16.MT88.4 R36, [R206+0x5100] ;  /* 0x00510000ce24783b */ /* 0x000fee0000004200 */
[C---:B------:R-:W-:Y:S08]  /*fd80*/  HMMA.16816.F32.BF16 R52, R4.reuse, R32, R52 ;  /* 0x000000200434723c */ /* 0x040ff00000041834 */
[C---:B------:R-:W-:Y:S01]  /*fd90*/  HMMA.16816.F32.BF16 R56, R4.reuse, R34, R56 ;  /* 0x000000220438723c */ /* 0x040fe20000041838 */
[----:B------:R-:W-:Y:S07]  /*fda0*/  LDSM.16.MT88.4 R32, [R205+0x5100] ;  /* 0x00510000cd20783b */ /* 0x000fee0000004200 */
[C---:B--2---:R-:W-:Y:S08]  /*fdb0*/  HMMA.16816.F32.BF16 R60, R4.reuse, R12, R60 ;  /* 0x0000000c043c723c */ /* 0x044ff0000004183c */
[----:B------:R-:W-:Y:S01]  /*fdc0*/  HMMA.16816.F32.BF16 R64, R4, R14, R64 ;  /* 0x0000000e0440723c */ /* 0x000fe20000041840 */
[----:B------:R-:W2:Y:S06]  /*fdd0*/  LDSM.16.MT88.4 R12, [R208+0x5100] ;  /* 0x00510000d00c783b */ /* 0x000eac0000004200 */
[C---:B------:R-:W-:Y:S01]  /*fde0*/  F2FP.BF16.PACK_AB R4, R160.reuse, R165 ;  /* 0x000000a5a004723e */ /* 0x040fe200000010ff */
[----:B------:R-:W-:Y:S01]  /*fdf0*/  FADD.FTZ R160, R160, R146 ;  /* 0x00000092a0a07221 */ /* 0x000fe20000010000 */
[----:B------:R-:W-:-:S02]  /*fe00*/  F2FP.BF16.PACK_AB R6, R153, R161 ;  /* 0x000000a19906723e */ /* 0x000fc400000010ff */
[C---:B------:R-:W-:Y:S01]  /*fe10*/  F2FP.BF16.PACK_AB R5, R166.reuse, R164 ;  /* 0x000000a4a605723e */ /* 0x040fe200000010ff */
[----:B------:R-:W-:Y:S01]  /*fe20*/  FADD.FTZ R166, R166, R167 ;  /* 0x000000a7a6a67221 */ /* 0x000fe20000010000 */
[----:B------:R-:W-:Y:S01]  /*fe30*/  F2FP.BF16.PACK_AB R7, R152, R154 ;  /* 0x0000009a9807723e */ /* 0x000fe200000010ff */
[----:B------:R-:W-:Y:S02]  /*fe40*/  FADD.FTZ R160, R161, R160 ;  /* 0x000000a0a1a07221 */ /* 0x000fe40000010000 */
[----:B------:R-:W-:Y:S02]  /*fe50*/  FADD.FTZ R166, R154, R166 ;  /* 0x000000a69aa67221 */ /* 0x000fe40000010000 */
[----:B------:R-:W-:Y:S02]  /*fe60*/  FADD.FTZ R153, R153, R160 ;  /* 0x000000a099997221 */ /* 0x000fe40000010000 */
[----:B-1----:R-:W-:Y:S01]  /*fe70*/  HMMA.16816.F32.BF16 R84, R4, R8, R84 ;  /* 0x000000080454723c */ /* 0x002fe20000041854 */
[----:B------:R-:W-:-:S02]  /*fe80*/  FADD.FTZ R152, R152, R166 ;  /* 0x000000a698987221 */ /* 0x000fc40000010000 */
[----:B------:R-:W-:Y:S02]  /*fe90*/  FADD.FTZ R153, R142, R153 ;  /* 0x000000998e997221 */ /* 0x000fe40000010000 */
[----:B------:R-:W-:Y:S02]  /*fea0*/  FADD.FTZ R152, R138, R152 ;  /* 0x000000988a987221 */ /* 0x000fe40000010000 */
[----:B------:R-:W-:Y:S01]  /*feb0*/  FADD.FTZ R153, R141, R153 ;  /* 0x000000998d997221 */ /* 0x000fe20000010000 */
[----:B------:R-:W-:Y:S01]  /*fec0*/  HMMA.16816.F32.BF16 R88, R4, R10, R88 ;  /* 0x0000000a0458723c */ /* 0x000fe20000041858 */
[----:B------:R-:W1:Y:S01]  /*fed0*/  LDSM.16.MT88.4 R8, [R204+0x5100] ;  /* 0x00510000cc08783b */ /* 0x000e620000004200 */
[----:B------:R-:W-:Y:S02]  /*fee0*/  FADD.FTZ R152, R136, R152 ;  /* 0x0000009888987221 */ /* 0x000fe40000010000 */
[----:B------:R-:W-:-:S04]  /*fef0*/  FADD.FTZ R153, R140, R153 ;  /* 0x000000998c997221 */ /* 0x000fc80000010000 */
[C---:B---3--:R-:W-:Y:S08]  /*ff00*/  HMMA.16816.F32.BF16 R76, R4.reuse, R20, R76 ;  /* 0x00000014044c723c */ /* 0x048ff0000004184c */
[C---:B------:R-:W-:Y:S01]  /*ff10*/  HMMA.16816.F32.BF16 R80, R4.reuse, R22, R80 ;  /* 0x000000160450723c */ /* 0x040fe20000041850 */
[----:B------:R-:W3:Y:S07]  /*ff20*/  LDSM.16.MT88.4 R20, [R205+0x2900] ;  /* 0x00290000cd14783b */ /* 0x000eee0000004200 */
[C---:B--2---:R-:W-:Y:S08]  /*ff30*/  HMMA.16816.F32.BF16 R92, R4.reuse, R12, R92 ;  /* 0x0000000c045c723c */ /* 0x044ff0000004185c */
[C---:B------:R-:W-:Y:S01]  /*ff40*/  HMMA.16816.F32.BF16 R96, R4.reuse, R14, R96 ;  /* 0x0000000e0460723c */ /* 0x040fe20000041860 */
[----:B------:R-:W2:Y:S07]  /*ff50*/  LDSM.16.MT88.4 R12, [R204+0x2900] ;  /* 0x00290000cc0c783b */ /* 0x000eae0000004200 */
[C---:B------:R-:W-:Y:S07]  /*ff60*/  HMMA.16816.F32.BF16 R104, R4.reuse, R36, R104 ;  /* 0x000000240468723c */ /* 0x040fee0000041868 */
[----:B------:R-:W-:Y:S01]  /*ff70*/  FFMA.FTZ R36, R132, c[0x0][0x2d0], -R133 ;  /* 0x0000b40084247a23 */ /* 0x000fe20000010885 */
[C---:B-1----:R-:W-:Y:S05]  /*ff80*/  HMMA.16816.F32.BF16 R60, R4.reuse, R8, R60 ;  /* 0x00000008043c723c */ /* 0x042fea000004183c */
[----:B------:R-:W1:Y:S03]  /*ff90*/  MUFU.EX2 R36, R36 ;  /* 0x0000002400247308 */ /* 0x000e660000000800 */
[C---:B------:R-:W-:Y:S01]  /*ffa0*/  HMMA.16816.F32.BF16 R64, R4.reuse, R10, R64 ;  /* 0x0000000a0440723c */ /* 0x040fe20000041840 */
[----:B------:R-:W4:Y:S07]  /*ffb0*/  LDSM.16.MT88.4 R8, [R208+0x5900] ;  /* 0x00590000d008783b */ /* 0x000f2e0000004200 */
[----:B------:R-:W-:Y:S01]  /*ffc0*/  HMMA.16816.F32.BF16 R112, R4, R28, R112 ;  /* 0x0000001c0470723c */ /* 0x000fe20000041870 */
[----:B-1----:R-:W-:-:S07]  /*ffd0*/  FADD.FTZ R152, R36, R152 ;  /* 0x0000009824987221 */ /* 0x002fce0000010000 */
[C---:B------:R-:W-:Y:S01]  /*ffe0*/  HMMA.16816.F32.BF16 R108, R4.reuse, R30, R108 ;  /* 0x0000001e046c723c */ /* 0x040fe2000004186c */
[----:B------:R-:W1:Y:S07]  /*fff0*/  LDSM.16.MT88.4 R28, [R208+0x2900] ;  /* 0x00290000d01c783b */ /* 0x000e6e0000004200 */
[C---:B------:R-:W-:Y:S08]  /*10000*/  HMMA.16816.F32.BF16 R68, R4.reuse, R24, R68 ;  /* 0x000000180444723c */ /* 0x040ff00000041844 */
[C---:B------:R-:W-:Y:S01]  /*10010*/  HMMA.16816.F32.BF16 R72, R4.reuse, R26, R72 ;  /* 0x0000001a0448723c */ /* 0x040fe20000041848 */
[----:B------:R-:W5:Y:S07]  /*10020*/  LDSM.16.MT88.4 R24, [R206+0x2900] ;  /* 0x00290000ce18783b */ /* 0x000f6e0000004200 */
[C---:B------:R-:W-:Y:S08]  /*10030*/  HMMA.16816.F32.BF16 R100, R4.reuse, R38, R100 ;  /* 0x000000260464723c */ /* 0x040ff00000041864 */
[C---:B------:R-:W-:Y:S08]  /*10040*/  HMMA.16816.F32.BF16 R52, R4.reuse, R32, R52 ;  /* 0x000000200434723c */ /* 0x040ff00000041834 */
[----:B------:R-:W-:Y:S07]  /*10050*/  HMMA.16816.F32.BF16 R56, R4, R34, R56 ;  /* 0x000000220438723c */ /* 0x000fee0000041838 */
[----:B------:R-:W-:-:S02]  /*10060*/  F2FP.BF16.PACK_AB R4, R141, R142 ;  /* 0x0000008e8d04723e */ /* 0x000fc400000010ff */
[C---:B------:R-:W-:Y:S01]  /*10070*/  F2FP.BF16.PACK_AB R6, R245.reuse, R140 ;  /* 0x0000008cf506723e */ /* 0x040fe200000010ff */
[----:B------:R-:W-:Y:S01]  /*10080*/  FADD.FTZ R245, R245, R153 ;  /* 0x00000099f5f57221 */ /* 0x000fe20000010000 */
[----:B------:R-:W-:Y:S02]  /*10090*/  F2FP.BF16.PACK_AB R5, R136, R138 ;  /* 0x0000008a8805723e */ /* 0x000fe400000010ff */
[C---:B------:R-:W-:Y:S01]  /*100a0*/  F2FP.BF16.PACK_AB R7, R244.reuse, R36 ;  /* 0x00000024f407723e */ /* 0x040fe200000010ff */
[----:B------:R-:W-:-:S06]  /*100b0*/  FADD.FTZ R244, R244, R152 ;  /* 0x00000098f4f47221 */ /* 0x000fcc0000010000 */
[C---:B---3--:R-:W-:Y:S08]  /*100c0*/  HMMA.16816.F32.BF16 R76, R4.reuse, R20, R76 ;  /* 0x00000014044c723c */ /* 0x048ff0000004184c */
[C---:B------:R-:W-:Y:S01]  /*100d0*/  HMMA.16816.F32.BF16 R80, R4.reuse, R22, R80 ;  /* 0x000000160450723c */ /* 0x040fe20000041850 */
[----:B------:R-:W3:Y:S07]  /*100e0*/  LDSM.16.MT88.4 R20, [R206+0x5900] ;  /* 0x00590000ce14783b */ /* 0x000eee0000004200 */
[C---:B--2---:R-:W-:Y:S08]  /*100f0*/  HMMA.16816.F32.BF16 R84, R4.reuse, R12, R84 ;  /* 0x0000000c0454723c */ /* 0x044ff00000041854 */
[C---:B------:R-:W-:Y:S01]  /*10100*/  HMMA.16816.F32.BF16 R88, R4.reuse, R14, R88 ;  /* 0x0000000e0458723c */ /* 0x040fe20000041858 */
[----:B------:R-:W2:Y:S07]  /*10110*/  LDSM.16.MT88.4 R12, [R205+0x5900] ;  /* 0x00590000cd0c783b */ /* 0x000eae0000004200 */
[C---:B----4-:R-:W-:Y:S08]  /*10120*/  HMMA.16816.F32.BF16 R92, R4.reuse, R8, R92 ;  /* 0x00000008045c723c */ /* 0x050ff0000004185c */
[C---:B------:R-:W-:Y:S01]  /*10130*/  HMMA.16816.F32.BF16 R96, R4.reuse, R10, R96 ;  /* 0x0000000a0460723c */ /* 0x040fe20000041860 */
[----:B------:R-:W4:Y:S07]  /*10140*/  LDSM.16.MT88.4 R8, [R204+0x5900] ;  /* 0x00590000cc08783b */ /* 0x000f2e0000004200 */
[C---:B-1----:R-:W-:Y:S08]  /*10150*/  HMMA.16816.F32.BF16 R112, R4.reuse, R28, R112 ;  /* 0x0000001c0470723c */ /* 0x042ff00000041870 */
[C---:B------:R-:W-:Y:S08]  /*10160*/  HMMA.16816.F32.BF16 R108, R4.reuse, R30, R108 ;  /* 0x0000001e046c723c */ /* 0x040ff0000004186c */
[C---:B-----5:R-:W-:Y:S08]  /*10170*/  HMMA.16816.F32.BF16 R68, R4.reuse, R24, R68 ;  /* 0x000000180444723c */ /* 0x060ff00000041844 */
[C---:B------:R-:W-:Y:S08]  /*10180*/  HMMA.16816.F32.BF16 R72, R4.reuse, R26, R72 ;  /* 0x0000001a0448723c */ /* 0x040ff00000041848 */
[C---:B---3--:R-:W-:Y:S08]  /*10190*/  HMMA.16816.F32.BF16 R104, R4.reuse, R20, R104 ;  /* 0x000000140468723c */ /* 0x048ff00000041868 */
[C---:B------:R-:W-:Y:S08]  /*101a0*/  HMMA.16816.F32.BF16 R100, R4.reuse, R22, R100 ;  /* 0x000000160464723c */ /* 0x040ff00000041864 */
[C---:B--2---:R-:W-:Y:S08]  /*101b0*/  HMMA.16816.F32.BF16 R52, R4.reuse, R12, R52 ;  /* 0x0000000c0434723c */ /* 0x044ff00000041834 */
[C---:B------:R-:W-:Y:S08]  /*101c0*/  HMMA.16816.F32.BF16 R56, R4.reuse, R14, R56 ;  /* 0x0000000e0438723c */ /* 0x040ff00000041838 */
[C---:B----4-:R-:W-:Y:S08]  /*101d0*/  HMMA.16816.F32.BF16 R60, R4.reuse, R8, R60 ;  /* 0x00000008043c723c */ /* 0x050ff0000004183c */
        /* <DEDUP_REMOVED lines=12> */
.L_x_408:
[----:B------:R-:W-:-:S04]  /*102a0*/  MOV R4, 0x1 ;  /* 0x0000000100047802 */ /* 0x000fc80000000f00 */
[----:B------:R-:W-:-:S13]  /*102b0*/  ISETP.NE.AND P0, PT, R4, c[0x0][0x32c], PT ;  /* 0x0000cb0004007a0c */ /* 0x000fda0003f05270 */
[----:B------:R-:W-:-:S05]  /*102c0*/  @P0 IMAD.HI.U32 R4, R2, c[0x0][0x330], RZ ;  /* 0x0000cc0002040a27 */ /* 0x000fca00078e00ff */
[----:B------:R-:W-:Y:S02]  /*102d0*/  @P0 SHF.R.U32.HI R2, RZ, c[0x0][0x334], R4 ;  /* 0x0000cd00ff020a19 */ /* 0x000fe40000011604 */
.L_x_409:
[----:B------:R-:W-:-:S05]  /*102e0*/  MOV R4, c[0x0][0x32c] ;  /* 0x0000cb0000047a02 */ /* 0x000fca0000000f00 */
[----:B------:R-:W-:-:S05]  /*102f0*/  IMAD R4, R2, R4, c[0x0][0x32c] ;  /* 0x0000cb0002047624 */ /* 0x000fca00078e0204 */
[----:B------:R-:W-:-:S05]  /*10300*/  IMNMX R3, R3, R4, PT ;  /* 0x0000000403037217 */ /* 0x000fca0003800200 */
.L_x_407:
[----:B------:R-:W-:-:S05]  /*10310*/  IMAD.HI R3, R3, 0x2aaaaaab, RZ ;  /* 0x2aaaaaab03037827 */ /* 0x000fca00078e02ff */
[----:B------:R-:W-:-:S04]  /*10320*/  SHF.R.U32.HI R2, RZ, 0x1f, R3 ;  /* 0x0000001fff027819 */ /* 0x000fc80000011603 */
[----:B------:R-:W-:-:S04]  /*10330*/  LEA.HI.SX32 R2, R3, R2, 0x1c ;  /* 0x0000000203027211 */ /* 0x000fc800078fe2ff */
[----:B------:R-:W-:-:S04]  /*10340*/  IMNMX R249, R226, R2, !PT ;  /* 0x00000002e2f97217 */ /* 0x000fc80007800200 */
[----:B------:R-:W-:-:S13]  /*10350*/  ISETP.GE.AND P0, PT, R248, R249, PT ;  /* 0x000000f9f800720c */ /* 0x000fda0003f06270 */
[----:B------:R-:W-:Y:S05]  /*10360*/  @!P0 BRA `(.L_x_410) ;  /* 0x00003fe000008947 */ /* 0x000fea0003800000 */
[----:B------:R-:W-:Y:S01]  /*10370*/  MOV R2, R16 ;  /* 0x0000001000027202 */ /* 0x000fe20000000f00 */
[----:B------:R-:W-:Y:S01]  /*10380*/  ULDC UR4, c[0x0][0x324] ;  /* 0x0000c90000047ab9 */ /* 0x000fe20000000800 */
[----:B------:R-:W-:Y:S01]  /*10390*/  MOV R3, R0 ;  /* 0x0000000000037202 */ /* 0x000fe20000000f00 */
[----:B------:R-:W-:Y:S01]  /*103a0*/  ULOP3.LUT UR4, URZ, UR4, URZ, 0x33, !UPT ;  /* 0x000000043f047292 */ /* 0x000fe2000f8e333f */
[----:B------:R-:W-:Y:S02]  /*103b0*/  MOV R250, R248 ;  /* 0x000000f800fa7202 */ /* 0x000fe40000000f00 */
.L_x_421:
[----:B------:R-:W-:Y:S04]  /*103c0*/  DEPBAR.LE SB0, 0x0 ;  /* 0x000080000000791a */ /* 0x000fe80000000000 */
[----:B------:R-:W-:Y:S01]  /*103d0*/  BAR.SYNC.DEFER_BLOCKING 0x0 ;  /* 0x0000000000007b1d */ /* 0x000fe20000010000 */
[----:B------:R-:W-:Y:S02]  /*103e0*/  ISETP.GT.AND P0, PT, R226, R250, PT ;  /* 0x000000fae200720c */ /* 0x000fe40003f04270 */
[----:B------:R-:W-:Y:S02]  /*103f0*/  ISETP.GE.AND P2, PT, R224, c[0x0][0x1d4], PT ;  /* 0x00007500e0007a0c */ /* 0x000fe40003f46270 */
[----:B------:R-:W-:Y:S01]  /*10400*/  ISETP.GE.AND P3, PT, R223, c[0x0][0x1d4], PT ;  /* 0x00007500df007a0c */ /* 0x000fe20003f66270 */
        /* <DEDUP_REMOVED lines=22> */
[----:B------:R-:W-:Y:S02]  /*10570*/  IMAD.IADD R5, R5, 0x1, R0 ;  /* 0x0000000105057824 */ /* 0x000fe400078e0200 */
[----:B------:R-:W-:Y:S02]  /*10580*/  IMAD.SHL.U32 R6, R229, 0x2, RZ ;  /* 0x00000002e5067824 */ /* 0x000fe400078e00ff */
[----:B------:R-:W-:Y:S05]  /*10590*/  IMAD.WIDE.U32 R4, R227, c[0x0][0x218], R4 ;  /* 0x00008600e3047a25 */ /* 0x000fea00078e0004 */
[----:B------:R-:W-:Y:S01]  /*105a0*/  IADD3 R0, P0, R232, R4, RZ ;  /* 0x00000004e8007210 */ /* 0x000fe20007f1e0ff */
[----:B------:R-:W-:Y:S03]  /*105b0*/  IMAD.SHL.U32 R4, R224, 0x2, RZ ;  /* 0x00000002e0047824 */ /* 0x000fe600078e00ff */
[----:B------:R-:W-:Y:S02]  /*105c0*/  IADD3.X R14, R219, R5, R14, P0, !PT ;  /* 0x00000005db0e7210 */ /* 0x000fe400007fe40e */
[----:B------:R-:W-:Y:S02]  /*105d0*/  LEA R13, P0, R0, c[0x0][0x1f8], 0x1 ;  /* 0x00007e00000d7a11 */ /* 0x000fe400078008ff */
[----:B------:R-:W-:Y:S02]  /*105e0*/  SHF.L.U64.HI R5, R224, 0x1, R247 ;  /* 0x00000001e0057819 */ /* 0x000fe400000102f7 */
[----:B------:R-:W-:Y:S01]  /*105f0*/  LEA.HI.X R14, R0, c[0x0][0x1fc], R14, 0x1, P0 ;  /* 0x00007f00000e7a11 */ /* 0x000fe200000f0c0e */
[----:B------:R-:W2:Y:S01]  /*10600*/  SHFL.IDX PT, R7, R13, 0x2, 0x181f ;  /* 0x00581f000d077f89 */ /* 0x000ea200000e0000 */
[----:B------:R-:W-:Y:S03]  /*10610*/  SHF.L.U64.HI R0, R229, 0x1, R231 ;  /* 0x00000001e5007819 */ /* 0x000fe600000102e7 */
[----:B------:R-:W3:Y:S04]  /*10620*/  SHFL.IDX PT, R12, R14, 0x2, 0x181f ;  /* 0x00581f000e0c7f89 */ /* 0x000ee800000e0000 */
[----:B------:R-:W5:Y:S04]  /*10630*/  SHFL.IDX PT, R15, R13, RZ, 0x181f ;  /* 0x00181fff0d0f7589 */ /* 0x000f6800000e0000 */
[----:B------:R-:W4:Y:S04]  /*10640*/  SHFL.IDX PT, R20, R14, RZ, 0x181f ;  /* 0x00181fff0e147589 */ /* 0x000f2800000e0000 */
[----:B------:R-:W1:Y:S04]  /*10650*/  SHFL.IDX PT, R13, R13, 0x1, 0x181f ;  /* 0x00381f000d0d7f89 */ /* 0x000e6800000e0000 */
[----:B------:R-:W1:Y:S01]  /*10660*/  SHFL.IDX PT, R14, R14, 0x1, 0x181f ;  /* 0x00381f000e0e7f89 */ /* 0x000e6200000e0000 */
[----:B--2---:R-:W-:Y:S04]  /*10670*/  IADD3 R22, P1, P0, R22, R7, R6 ;  /* 0x0000000716167210 */ /* 0x004fe8000783e006 */
[--C-:B---3--:R-:W-:Y:S02]  /*10680*/  IADD3.X R23, RZ, R12, R0.reuse, P1, P0 ;  /* 0x0000000cff177210 */ /* 0x108fe40000fe0400 */
[C---:B-----5:R-:W-:Y:S05]  /*10690*/  IADD3 R28, P0, R15.reuse, R4, RZ ;  /* 0x000000040f1c7210 */ /* 0x060fea0007f1e0ff */
[C-C-:B----4-:R-:W-:Y:S01]  /*106a0*/  IMAD.X R29, R20.reuse, 0x1, R5.reuse, P0 ;  /* 0x00000001141d7824 */ /* 0x150fe200000e0605 */
[-C--:B------:R-:W-:Y:S04]  /*106b0*/  IADD3 R30, P0, R15, R6.reuse, RZ ;  /* 0x000000060f1e7210 */ /* 0x080fe80007f1e0ff */
[----:B------:R2:W-:Y:S01]  /*106c0*/  LDGSTS.E.BYPASS.LTC128B.128 [R243], [R28.64], !P2 ;  /* 0x000000001cf37fae */ /* 0x0005e2000d101d52 */
[--C-:B------:R-:W-:Y:S01]  /*106d0*/  IMAD.X R31, R20, 0x1, R0.reuse, P0 ;  /* 0x00000001141f7824 */ /* 0x100fe200000e0600 */
[C---:B-1----:R-:W-:Y:S04]  /*106e0*/  IADD3 R20, P0, R13.reuse, R6, RZ ;  /* 0x000000060d147210 */ /* 0x042fe80007f1e0ff */
[----:B------:R2:W-:Y:S01]  /*106f0*/  LDGSTS.E.BYPASS.LTC128B.128 [R242], [R30.64], !P3 ;  /* 0x000000001ef27fae */ /* 0x0005e2000d901d52 */
[C---:B------:R-:W-:Y:S01]  /*10700*/  IMAD.X R21, R14.reuse, 0x1, R0, P0 ;  /* 0x000000010e157824 */ /* 0x040fe200000e0600 */
[-C--:B------:R-:W-:Y:S05]  /*10710*/  IADD3 R36, P0, R13, R4.reuse, RZ ;  /* 0x000000040d247210 */ /* 0x080fea0007f1e0ff */
[--C-:B------:R-:W-:Y:S01]  /*10720*/  IMAD.X R37, R14, 0x1, R5.reuse, P0 ;  /* 0x000000010e257824 */ /* 0x100fe200000e0605 */
[----:B------:R-:W-:Y:S04]  /*10730*/  IADD3 R4, P0, R7, R4, RZ ;  /* 0x0000000407047210 */ /* 0x000fe80007f1e0ff */
[----:B------:R2:W-:Y:S01]  /*10740*/  LDGSTS.E.BYPASS.LTC128B.128 [R241], [R36.64], !P2 ;  /* 0x0000000024f17fae */ /* 0x0005e2000d101d52 */
[----:B------:R-:W-:Y:S01]  /*10750*/  IMAD.X R5, R12, 0x1, R5, P0 ;  /* 0x000000010c057824 */ /* 0x000fe200000e0605 */
[----:B------:R-:W-:Y:S02]  /*10760*/  ISETP.NE.U32.AND P0, PT, R246, RZ, PT ;  /* 0x000000fff600720c */ /* 0x000fe40003f05070 */
[----:B------:R2:W-:Y:S04]  /*10770*/  LDGSTS.E.BYPASS.LTC128B.128 [R240], [R20.64], !P3 ;  /* 0x0000000014f07fae */ /* 0x0005e8000d901d52 */
[----:B------:R2:W-:Y:S07]  /*10780*/  LDGSTS.E.BYPASS.LTC128B.128 [R243+0x2000], [R4.64], !P2 ;  /* 0x0200000004f37fae */ /* 0x0005ee000d101d52 */
[----:B------:R2:W-:Y:S02]  /*10790*/  LDGSTS.E.BYPASS.LTC128B.128.ZFILL [R243+0x5000], [R22.64], P0 ;  /* 0x0500000016f37fae */ /* 0x0005e40008141d52 */
.L_x_411:
[C---:B--23--:R-:W-:Y:S01]  /*107a0*/  HMMA.16816.F32.BF16 R4, R120.reuse, R8, RZ ;  /* 0x000000087804723c */ /* 0x04cfe200000418ff */
[----:B------:R-:W-:Y:S02]  /*107b0*/  LDSM.16.M88.4 R152, [R207+0xa900] ;  /* 0x00a90000cf98783b */ /* 0x000fe40000000200 */
[----:B------:R-:W-:Y:S05]  /*107c0*/  ISETP.GT.AND P0, PT, R250, R226, PT ;  /* 0x000000e2fa00720c */ /* 0x000fea0003f04270 */
[C---:B------:R-:W-:Y:S01]  /*107d0*/  HMMA.16816.F32.BF16 R8, R120.reuse, R10, RZ ;  /* 0x0000000a7808723c */ /* 0x040fe200000418ff */
[----:B------:R-:W0:Y:S07]  /*107e0*/  LDGDEPBAR ;  /* 0x00000000000079af */ /* 0x000e2e0000000000 */
[C---:B------:R-:W-:Y:S01]  /*107f0*/  HMMA.16816.F32.BF16 R12, R120.reuse, R16, RZ ;  /* 0x00000010780c723c */ /* 0x040fe200000418ff */
[----:B------:R-:W-:Y:S07]  /*10800*/  LDSM.16.M88.4 R160, [R198+0x1000] ;  /* 0x00100000c6a0783b */ /* 0x000fee0000000200 */
        /* <DEDUP_REMOVED lines=28> */
[----:B------:R-:W-:Y:S01]  /*109d0*/  HMMA.16816.F32.BF16 R48, R124, R146, R48 ;  /* 0x000000927c30723c */ /* 0x000fe20000041830 */
[----:B------:R-:W4:Y:S07]  /*109e0*/  LDSM.16.M88.4 R144, [R198] ;  /* 0x00000000c690783b */ /* 0x000f2e0000000200 */
        /* <DEDUP_REMOVED lines=17> */
[----:B------:R-:W2:Y:S07]  /*10b00*/  LDSM.16.M88.4 R152, [R210+0xc900] ;  /* 0x00c90000d298783b */ /* 0x000eae0000000200 */
        /* <DEDUP_REMOVED lines=14> */
[----:B------:R-:W1:Y:S07]  /*10bf0*/  LDSM.16.M88.4 R168, [R195] ;  /* 0x00000000c3a8783b */ /* 0x000e6e0000000200 */
[C---:B--2---:R-:W-:Y:S08]  /*10c00*/  HMMA.16816.F32.BF16 R44, R156.reuse, R128, R44 ;  /* 0x000000809c2c723c */ /* 0x044ff0000004182c */
[----:B------:R-:W-:Y:S01]  /*10c10*/  HMMA.16816.F32.BF16 R48, R156, R130, R48 ;  /* 0x000000829c30723c */ /* 0x000fe20000041830 */
[----:B------:R-:W2:Y:S07]  /*10c20*/  LDSM.16.M88.4 R128, [R194] ;  /* 0x00000000c280783b */ /* 0x000eae0000000200 */
        /* <DEDUP_REMOVED lines=12> */
[C---:B-1----:R-:W-:Y:S08]  /*10cf0*/  HMMA.16816.F32.BF16 R36, R172.reuse, R116, R36 ;  /* 0x00000074ac24723c */ /* 0x042ff00000041824 */
        /* <DEDUP_REMOVED lines=27> */
[C---:B-1----:R-:W-:Y:S01]  /*10eb0*/  HMMA.16816.F32.BF16 R12, R180.reuse, R116, R12 ;  /* 0x00000074b40c723c */ /* 0x042fe2000004180c */
        /* <DEDUP_REMOVED lines=10> */
[C---:B--2---:R-:W-:Y:S08]  /*10f60*/  HMMA.16816.F32.BF16 R4, R184.reuse, R128, R4 ;  /* 0x00000080b804723c */ /* 0x044ff00000041804 */
        /* <DEDUP_REMOVED lines=12> */
[----:B------:R-:W-:Y:S01]  /*11030*/  ISETP.NE.AND P4, PT, R221, 0x1, PT ;  /* 0x00000001dd00780c */ /* 0x000fe20003f85270 */
[----:B------:R-:W-:Y:S01]  /*11040*/  IMAD R228, R250, 0x60, R215 ;  /* 0x00000060fae47824 */ /* 0x000fe200078e02d7 */
[----:B------:R-:W-:Y:S01]  /*11050*/  ISETP.GT.AND P1, PT, R222, 0x5f, PT ;  /* 0x0000005fde00780c */ /* 0x000fe20003f24270 */
[----:B------:R-:W-:Y:S01]  /*11060*/  IMAD.MOV.U32 R227, RZ, RZ, RZ ;  /* 0x000000ffffe37224 */ /* 0x000fe200078e00ff */
[----:B------:R-:W-:Y:S02]  /*11070*/  IADD3 R134, -R246, 0x10, RZ ;  /* 0x00000010f6867810 */ /* 0x000fe40007ffe1ff */
[----:B------:R-:W-:Y:S02]  /*11080*/  IADD3 R228, R228, -0x60, R222 ;  /* 0xffffffa0e4e47810 */ /* 0x000fe40007ffe0de */
[----:B------:R-:W-:Y:S03]  /*11090*/  LOP3.LUT R134, R134, 0xf, RZ, 0xc0, !PT ;  /* 0x0000000f86867812 */ /* 0x000fe600078ec0ff */
[----:B------:R-:W-:Y:S02]  /*110a0*/  IMAD.MOV.U32 R0, RZ, RZ, R228 ;  /* 0x000000ffff007224 */ /* 0x000fe400078e00e4 */
[----:B------:R-:W-:Y:S05]  /*110b0*/  @P4 IMAD.HI.U32 R116, R228, c[0x0][0x2bc], RZ ;  /* 0x0000af00e4744a27 */ /* 0x000fea00078e00ff */
[----:B------:R-:W-:Y:S04]  /*110c0*/  @P4 SHF.R.U32.HI R0, RZ, c[0x0][0x2c0], R116 ;  /* 0x0000b000ff004a19 */ /* 0x000fe80000011674 */
[C---:B------:R-:W-:Y:S04]  /*110d0*/  @!P1 IADD3 R117, P0, R0.reuse, R236, RZ ;  /* 0x000000ec00759210 */ /* 0x040fe80007f1e0ff */
[----:B------:R-:W-:Y:S01]  /*110e0*/  @!P1 LEA.HI.X.SX32 R116, R0, R225, 0x1, P0 ;  /* 0x000000e100749211 */ /* 0x000fe200000f0eff */
[----:B------:R-:W-:Y:S01]  /*110f0*/  IMAD.MOV R0, RZ, RZ, -R0 ;  /* 0x000000ffff007224 */ /* 0x000fe200078e0a00 */
[C---:B------:R-:W-:Y:S03]  /*11100*/  @!P1 LEA R118, P0, R117.reuse, c[0x0][0x2a0], 0x2 ;  /* 0x0000a80075769a11 */ /* 0x040fe600078010ff */
[----:B------:R-:W-:Y:S01]  /*11110*/  IMAD R228, R0, c[0x0][0x2b8], R228 ;  /* 0x0000ae0000e47a24 */ /* 0x000fe200078e02e4 */
[----:B------:R-:W-:Y:S03]  /*11120*/  @!P1 LEA.HI.X R119, R117, c[0x0][0x2a4], R116, 0x2, P0 ;  /* 0x0000a90075779a11 */ /* 0x000fe600000f1474 */
[----:B------:R-:W-:Y:S01]  /*11130*/  IMAD.WIDE.U32 R116, R228, c[0x0][0x1e0], RZ ;  /* 0x00007800e4747a25 */ /* 0x000fe200078e00ff */
[----:B------:R-:W-:Y:S01]  /*11140*/  SHF.R.S32.HI R0, RZ, 0x1f, R228 ;  /* 0x0000001fff007819 */ /* 0x000fe200000114e4 */
[----:B------:R1:W2:Y:S04]  /*11150*/  @!P1 LDG.E R227, [R118.64] ;  /* 0x0000001276e39981 */ /* 0x0002a8000c1e1900 */
[----:B------:R-:W-:Y:S04]  /*11160*/  IMAD R0, R0, c[0x0][0x1e0], RZ ;  /* 0x0000780000007a24 */ /* 0x000fe800078e02ff */
[----:B------:R-:W-:Y:S04]  /*11170*/  IMAD R0, R228, c[0x0][0x1e4], R0 ;  /* 0x00007900e4007a24 */ /* 0x000fe800078e0200 */
[----:B------:R-:W-:Y:S02]  /*11180*/  IMAD.IADD R117, R117, 0x1, R0 ;  /* 0x0000000175757824 */ /* 0x000fe400078e0200 */
[----:B-1----:R-:W-:Y:S01]  /*11190*/  IMAD.SHL.U32 R118, R224, 0x2, RZ ;  /* 0x00000002e0767824 */ /* 0x002fe200078e00ff */
[----:B--2---:R-:W-:Y:S01]  /*111a0*/  SHF.R.S32.HI R130, RZ, 0x1f, R227 ;  /* 0x0000001fff827819 */ /* 0x004fe200000114e3 */
[----:B------:R-:W-:Y:S04]  /*111b0*/  IMAD.WIDE.U32 R116, R227, c[0x0][0x1f0], R116 ;  /* 0x00007c00e3747a25 */ /* 0x000fe800078e0074 */
[----:B------:R-:W-:Y:S01]  /*111c0*/  IMAD R130, R130, c[0x0][0x1f0], RZ ;  /* 0x00007c0082827a24 */ /* 0x000fe200078e02ff */
[----:B------:R-:W-:Y:S02]  /*111d0*/  IADD3 R0, P0, R234, R116, RZ ;  /* 0x00000074ea007210 */ /* 0x000fe40007f1e0ff */
[----:B------:R-:W-:Y:S01]  /*111e0*/  SHF.L.U64.HI R116, R229, 0x1, R231 ;  /* 0x00000001e5747819 */ /* 0x000fe200000102e7 */
[----:B------:R-:W-:Y:S05]  /*111f0*/  IMAD R130, R227, c[0x0][0x1f4], R130 ;  /* 0x00007d00e3827a24 */ /* 0x000fea00078e0282 */
[----:B------:R-:W-:Y:S02]  /*11200*/  IADD3.X R130, R220, R117, R130, P0, !PT ;  /* 0x00000075dc827210 */ /* 0x000fe400007fe482 */
[----:B------:R-:W-:Y:S02]  /*11210*/  LEA R129, P0, R0, c[0x0][0x1c8], 0x1 ;  /* 0x0000720000817a11 */ /* 0x000fe400078008ff */
[----:B------:R-:W-:Y:S02]  /*11220*/  SHF.L.U64.HI R117, R224, 0x1, R247 ;  /* 0x00000001e0757819 */ /* 0x000fe400000102f7 */
[----:B------:R-:W-:Y:S01]  /*11230*/  LEA.HI.X R130, R0, c[0x0][0x1cc], R130, 0x1, P0 ;  /* 0x0000730000827a11 */ /* 0x000fe200000f0c82 */
[----:B------:R-:W1:Y:S01]  /*11240*/  SHFL.IDX PT, R119, R129, 0x2, 0x181f ;  /* 0x00581f0081777f89 */ /* 0x000e6200000e0000 */
[----:B------:R-:W-:Y:S03]  /*11250*/  IMAD.SHL.U32 R0, R229, 0x2, RZ ;  /* 0x00000002e5007824 */ /* 0x000fe600078e00ff */
[----:B------:R-:W2:Y:S04]  /*11260*/  SHFL.IDX PT, R128, R130, 0x2, 0x181f ;  /* 0x00581f0082807f89 */ /* 0x000ea800000e0000 */
[----:B------:R-:W3:Y:S04]  /*11270*/  SHFL.IDX PT, R131, R129, RZ, 0x181f ;  /* 0x00181fff81837589 */ /* 0x000ee800000e0000 */
[----:B------:R-:W4:Y:S04]  /*11280*/  SHFL.IDX PT, R132, R130, RZ, 0x181f ;  /* 0x00181fff82847589 */ /* 0x000f2800000e0000 */
[----:B------:R-:W5:Y:S04]  /*11290*/  SHFL.IDX PT, R129, R129, 0x1, 0x181f ;  /* 0x00381f0081817f89 */ /* 0x000f6800000e0000 */
[----:B------:R-:W5:Y:S01]  /*112a0*/  SHFL.IDX PT, R130, R130, 0x1, 0x181f ;  /* 0x00381f0082827f89 */ /* 0x000f6200000e0000 */
[----:B-1----:R-:W-:Y:S04]  /*112b0*/  IADD3 R134, P1, P0, R134, R119, R0 ;  /* 0x0000007786867210 */ /* 0x002fe8000783e000 */
[--C-:B--2---:R-:W-:Y:S02]  /*112c0*/  IADD3.X R135, RZ, R128, R116.reuse, P1, P0 ;  /* 0x00000080ff877210 */ /* 0x104fe40000fe0474 */
[C---:B---3--:R-:W-:Y:S05]  /*112d0*/  IADD3 R136, P0, R131.reuse, R118, RZ ;  /* 0x0000007683887210 */ /* 0x048fea0007f1e0ff */
[C-C-:B----4-:R-:W-:Y:S01]  /*112e0*/  IMAD.X R137, R132.reuse, 0x1, R117.reuse, P0 ;  /* 0x0000000184897824 */ /* 0x150fe200000e0675 */
[-C--:B------:R-:W-:Y:S04]  /*112f0*/  IADD3 R138, P0, R131, R0.reuse, RZ ;  /* 0x00000000838a7210 */ /* 0x080fe80007f1e0ff */
[----:B------:R1:W-:Y:S01]  /*11300*/  LDGSTS.E.BYPASS.LTC128B.128 [R230+0x8100], [R136.64], !P2 ;  /* 0x0810000088e67fae */ /* 0x0003e2000d101d52 */
[--C-:B------:R-:W-:Y:S01]  /*11310*/  IMAD.X R139, R132, 0x1, R116.reuse, P0 ;  /* 0x00000001848b7824 */ /* 0x100fe200000e0674 */
[C---:B-----5:R-:W-:Y:S04]  /*11320*/  IADD3 R132, P0, R129.reuse, R0, RZ ;  /* 0x0000000081847210 */ /* 0x060fe80007f1e0ff */
[----:B------:R1:W-:Y:S01]  /*11330*/  LDGSTS.E.BYPASS.LTC128B.128 [R230+0xb100], [R138.64], !P3 ;  /* 0x0b1000008ae67fae */ /* 0x0003e2000d901d52 */
[C---:B------:R-:W-:Y:S01]  /*11340*/  IMAD.X R133, R130.reuse, 0x1, R116, P0 ;  /* 0x0000000182857824 */ /* 0x040fe200000e0674 */
[-C--:B------:R-:W-:Y:S05]  /*11350*/  IADD3 R140, P0, R129, R118.reuse, RZ ;  /* 0x00000076818c7210 */ /* 0x080fea0007f1e0ff */
[--C-:B------:R-:W-:Y:S01]  /*11360*/  IMAD.X R141, R130, 0x1, R117.reuse, P0 ;  /* 0x00000001828d7824 */ /* 0x100fe200000e0675 */
[----:B------:R-:W-:Y:S04]  /*11370*/  IADD3 R118, P0, R119, R118, RZ ;  /* 0x0000007677767210 */ /* 0x000fe80007f1e0ff */
[----:B------:R1:W-:Y:S01]  /*11380*/  LDGSTS.E.BYPASS.LTC128B.128 [R230+0x9100], [R140.64], !P2 ;  /* 0x091000008ce67fae */ /* 0x0003e2000d101d52 */
[----:B------:R-:W-:Y:S01]  /*11390*/  IMAD.X R119, R128, 0x1, R117, P0 ;  /* 0x0000000180777824 */ /* 0x000fe200000e0675 */
[----:B------:R-:W-:Y:S02]  /*113a0*/  ISETP.NE.U32.AND P0, PT, R246, RZ, PT ;  /* 0x000000fff600720c */ /* 0x000fe40003f05070 */
[----:B------:R1:W-:Y:S04]  /*113b0*/  LDGSTS.E.BYPASS.LTC128B.128 [R230+0xc100], [R132.64], !P3 ;  /* 0x0c10000084e67fae */ /* 0x0003e8000d901d52 */
[----:B------:R1:W-:Y:S07]  /*113c0*/  LDGSTS.E.BYPASS.LTC128B.128 [R230+0xa100], [R118.64], !P2 ;  /* 0x0a10000076e67fae */ /* 0x0003ee000d101d52 */
[----:B------:R1:W-:Y:S02]  /*113d0*/  LDGSTS.E.BYPASS.LTC128B.128.ZFILL [R230+0xd100], [R134.64], P0 ;  /* 0x0d10000086e67fae */ /* 0x0003e40008141d52 */
.L_x_412:
[----:B------:R-:W-:Y:S01]  /*113e0*/  ISETP.NE.AND P0, PT, R213, 0x1, PT ;  /* 0x00000001d500780c */ /* 0x000fe20003f05270 */
[----:B------:R-:W0:Y:S01]  /*113f0*/  LDGDEPBAR ;  /* 0x00000000000079af */ /* 0x000e220000000000 */
[----:B------:R-:W-:Y:S02]  /*11400*/  IMAD.MOV.U32 R128, RZ, RZ, R238 ;  /* 0x000000ffff807224 */ /* 0x000fe400078e00ee */
[----:B-1----:R-:W-:Y:S09]  /*11410*/  IMAD R119, R250, -0x60, RZ ;  /* 0xffffffa0fa777824 */ /* 0x002ff200078e02ff */
[----:B------:R-:W-:Y:S05]  /*11420*/  @P0 IMAD.HI.U32 R0, R238, c[0x0][0x2c8], RZ ;  /* 0x0000b200ee000a27 */ /* 0x000fea00078e00ff */
[----:B------:R-:W-:Y:S02]  /*11430*/  @P0 SHF.R.U32.HI R128, RZ, c[0x0][0x2cc], R0 ;  /* 0x0000b300ff800a19 */ /* 0x000fe40000011600 */
[----:B------:R-:W-:Y:S02]  /*11440*/  ISETP.GE.AND P0, PT, R212, 0x1, PT ;  /* 0x00000001d400780c */ /* 0x000fe40003f06270 */
[----:B------:R-:W-:Y:S01]  /*11450*/  IADD3 R0, -R239, 0x1, R119 ;  /* 0x00000001ef007810 */ /* 0x000fe20007ffe177 */
[----:B------:R-:W1:Y:S03]  /*11460*/  SHFL.IDX PT, R118, R128, RZ, 0x1c1f ;  /* 0x001c1fff80767589 */ /* 0x000e6600000e0000 */
        /* <DEDUP_REMOVED lines=19> */
.L_x_415:
[----:B------:R-:W-:Y:S04]  /*115a0*/  MOV R116, c[0x0][0x32c] ;  /* 0x0000cb0000747a02 */ /* 0x000fe80000000f00 */
[----:B------:R-:W-:Y:S11]  /*115b0*/  ISETP.NE.AND P0, PT, R116, 0x1, PT ;  /* 0x000000017400780c */ /* 0x000ff60003f05270 */
[----:B------:R-:W-:Y:S02]  /*115c0*/  @!UPT UIADD3 URZ, URZ, URZ, URZ ;  /* 0x0000003f3f3ff290 */ /* 0x000fe4000fffe03f */
[----:B------:R-:W-:Y:S05]  /*115d0*/  @P0 IMAD.HI.U32 R116, R118, c[0x0][0x330], RZ ;  /* 0x0000cc0076740a27 */ /* 0x000fea00078e00ff */
[----:B------:R-:W-:Y:S02]  /*115e0*/  @P0 SHF.R.U32.HI R118, RZ, c[0x0][0x334], R116 ;  /* 0x0000cd00ff760a19 */ /* 0x000fe40000011674 */
.L_x_416:
[----:B------:R-:W-:Y:S05]  /*115f0*/  BSYNC B0 ;  /* 0x0000000000007941 */ /* 0x000fea0003800000 */
.L_x_414:
[----:B------:R-:W-:Y:S04]  /*11600*/  IMAD.IADD R116, R119, 0x1, -R239 ;  /* 0x0000000177747824 */ /* 0x000fe800078e0aef */
[----:B------:R-:W-:Y:S05]  /*11610*/  IMAD R118, R118, c[0x0][0x32c], R116 ;  /* 0x0000cb0076767a24 */ /* 0x000fea00078e0274 */
[----:B------:R-:W-:Y:S02]  /*11620*/  IADD3 R116, R118, c[0x0][0x32c], RZ ;  /* 0x0000cb0076747a10 */ /* 0x000fe40007ffe0ff */
[----:B------:R-:W-:Y:S02]  /*11630*/  IMNMX R129, R129, R118, !PT ;  /* 0x0000007681817217 */ /* 0x000fe40007800200 */
[----:B------:R-:W-:Y:S02]  /*11640*/  IMNMX R130, R130, R116, PT ;  /* 0x0000007482827217 */ /* 0x000fe40003800200 */
.L_x_413:
[C---:B------:R-:W-:Y:S02]  /*11650*/  ISETP.GE.AND P0, PT, R119.reuse, 0x1, PT ;  /* 0x000000017700780c */ /* 0x040fe40003f06270 */
[C---:B------:R-:W-:Y:S02]  /*11660*/  ISETP.GE.AND P1, PT, R119.reuse, 0x2, PT ;  /* 0x000000027700780c */ /* 0x040fe40003f26270 */
[----:B------:R-:W-:Y:S02]  /*11670*/  LOP3.LUT R218, R218, 0xfffeffff, RZ, 0xc0, !PT ;  /* 0xfffeffffdada7812 */ /* 0x000fe400078ec0ff */
[C---:B------:R-:W-:Y:S02]  /*11680*/  ISETP.GE.AND P6, PT, R119.reuse, 0x42, PT ;  /* 0x000000427700780c */ /* 0x040fe40003fc6270 */
[C---:B------:R-:W-:Y:S02]  /*11690*/  ISETP.GE.AND P5, PT, R119.reuse, 0x49, PT ;  /* 0x000000497700780c */ /* 0x040fe40003fa6270 */
[C---:B------:R-:W-:Y:S02]  /*116a0*/  ISETP.GE.AND P4, PT, R119.reuse, 0x4a, PT ;  /* 0x0000004a7700780c */ /* 0x040fe40003f86270 */
[----:B------:R-:W-:Y:S02]  /*116b0*/  ISETP.GE.AND P3, PT, R119, 0x51, PT ;  /* 0x000000517700780c */ /* 0x000fe40003f66270 */
[----:B------:R-:W-:Y:S02]  /*116c0*/  @P0 LOP3.LUT R218, R218, 0x10000, RZ, 0xfc, !PT ;  /* 0x00010000dada0812 */ /* 0x000fe400078efcff */
[C---:B------:R-:W-:Y:S02]  /*116d0*/  ISETP.GT.AND P0, PT, R129.reuse, RZ, !P0 ;  /* 0x000000ff8100720c */ /* 0x040fe40004704270 */
        /* <DEDUP_REMOVED lines=10> */
[----:B------:R-:W-:Y:S02]  /*11780*/  ISETP.GT.AND P0, PT, R129, 0x8, !P1 ;  /* 0x000000088100780c */ /* 0x000fe40004f04270 */
[C---:B------:R-:W-:Y:S02]  /*11790*/  ISETP.GE.AND P2, PT, R119.reuse, 0x52, PT ;  /* 0x000000527700780c */ /* 0x040fe40003f46270 */
        /* <DEDUP_REMOVED lines=84> */
[C---:B------:R-:W-:Y:S02]  /*11ce0*/  ISETP.GT.AND P0, PT, R129.reuse, 0x40, !P1 ;  /* 0x000000408100780c */ /* 0x040fe40004f04270 */
        /* <DEDUP_REMOVED lines=8> */
[C---:B------:R-:W-:Y:S02]  /*11d70*/  ISETP.GT.AND P0, PT, R129.reuse, 0x48, !P5 ;  /* 0x000000488100780c */ /* 0x040fe40006f04270 */
[----:B------:R-:W-:Y:S02]  /*11d80*/  LOP3.LUT R218, R218, 0xfffdffff, RZ, 0xc0, !PT ;  /* 0xfffdffffdada7812 */ /* 0x000fe400078ec0ff */
[----:B------:R-:W-:Y:S04]  /*11d90*/  ISETP.LT.OR P0, PT, R130, 0x49, P0 ;  /* 0x000000498200780c */ /* 0x000fe80000701670 */
[----:B------:R-:W-:Y:S02]  /*11da0*/  FSEL R163, R40, -INF , !P0 ;  /* 0xff80000028a37808 */ /* 0x000fe40004000000 */
[----:B------:R-:W-:Y:S04]  /*11db0*/  ISETP.GT.AND P0, PT, R129, 0x49, !P4 ;  /* 0x000000498100780c */ /* 0x000fe80006704270 */
[C---:B------:R-:W-:Y:S04]  /*11dc0*/  ISETP.LT.OR P0, PT, R130.reuse, 0x4a, P0 ;  /* 0x0000004a8200780c */ /* 0x040fe80000701670 */
[----:B------:R-:W-:Y:S02]  /*11dd0*/  FSEL R161, R41, -INF , !P0 ;  /* 0xff80000029a17808 */ /* 0x000fe40004000000 */
[C---:B------:R-:W-:Y:S04]  /*11de0*/  ISETP.GT.AND P0, PT, R129.reuse, 0x50, !P3 ;  /* 0x000000508100780c */ /* 0x040fe80005f04270 */
[----:B------:R-:W-:Y:S04]  /*11df0*/  ISETP.LT.OR P0, PT, R130, 0x51, P0 ;  /* 0x000000518200780c */ /* 0x000fe80000701670 */
[----:B------:R-:W-:Y:S02]  /*11e00*/  FSEL R146, R44, -INF , !P0 ;  /* 0xff8000002c927808 */ /* 0x000fe40004000000 */
[----:B------:R-:W-:Y:S04]  /*11e10*/  ISETP.GT.AND P0, PT, R129, 0x51, !P2 ;  /* 0x000000518100780c */ /* 0x000fe80005704270 */
[C---:B------:R-:W-:Y:S04]  /*11e20*/  ISETP.LT.OR P0, PT, R130.reuse, 0x52, P0 ;  /* 0x000000528200780c */ /* 0x040fe80000701670 */
[----:B------:R-:W-:Y:S02]  /*11e30*/  FSEL R145, R45, -INF , !P0 ;  /* 0xff8000002d917808 */ /* 0x000fe40004000000 */
[----:B------:R-:W-:Y:S04]  /*11e40*/  ISETP.GT.AND P0, PT, R129, 0x58, !P1 ;  /* 0x000000588100780c */ /* 0x000fe80004f04270 */
[----:B------:R-:W-:Y:S04]  /*11e50*/  ISETP.LT.OR P0, PT, R130, 0x59, P0 ;  /* 0x000000598200780c */ /* 0x000fe80000701670 */
[----:B------:R-:W-:Y:S02]  /*11e60*/  FSEL R143, R48, -INF , !P0 ;  /* 0xff800000308f7808 */ /* 0x000fe40004000000 */
[----:B------:R-:W-:Y:S11]  /*11e70*/  ISETP.GE.AND P0, PT, R119, 0x5a, PT ;  /* 0x0000005a7700780c */ /* 0x000ff60003f06270 */
[----:B------:R-:W-:Y:S02]  /*11e80*/  @!UPT UIADD3 URZ, URZ, URZ, URZ ;  /* 0x0000003f3f3ff290 */ /* 0x000fe4000fffe03f */
[----:B------:R-:W-:Y:S02]  /*11e90*/  @P0 LOP3.LUT R218, R218, 0x20000, RZ, 0xfc, !PT ;  /* 0x00020000dada0812 */ /* 0x000fe400078efcff */
[----:B------:R-:W-:Y:S04]  /*11ea0*/  ISETP.GT.AND P0, PT, R129, 0x59, !P0 ;  /* 0x000000598100780c */ /* 0x000fe80004704270 */
[----:B------:R-:W-:Y:S04]  /*11eb0*/  ISETP.LT.OR P0, PT, R130, 0x5a, P0 ;  /* 0x0000005a8200780c */ /* 0x000fe80000701670 */
[----:B------:R-:W-:Y:S02]  /*11ec0*/  FSEL R140, R49, -INF , !P0 ;  /* 0xff800000318c7808 */ /* 0x000fe40004000000 */
[----:B------:R-:W-:Y:S11]  /*11ed0*/  ISETP.GE.AND P0, PT, R212, 0x1, PT ;  /* 0x00000001d400780c */ /* 0x000ff60003f06270 */
[----:B------:R-:W-:Y:S02]  /*11ee0*/  @!UPT UIADD3 URZ, URZ, URZ, URZ ;  /* 0x0000003f3f3ff290 */ /* 0x000fe4000fffe03f */
        /* <DEDUP_REMOVED lines=14> */
.L_x_419:
[----:B------:R-:W-:Y:S04]  /*11fd0*/  MOV R4, c[0x0][0x32c] ;  /* 0x0000cb0000047a02 */ /* 0x000fe80000000f00 */
[----:B------:R-:W-:Y:S11]  /*11fe0*/  ISETP.NE.AND P0, PT, R4, 0x1, PT ;  /* 0x000000010400780c */ /* 0x000ff60003f05270 */
[----:B------:R-:W-:Y:S02]  /*11ff0*/  @!UPT UIADD3 URZ, URZ, URZ, URZ ;  /* 0x0000003f3f3ff290 */ /* 0x000fe4000fffe03f */
[----:B------:R-:W-:Y:S05]  /*12000*/  @P0 IMAD.HI.U32 R4, R5, c[0x0][0x330], RZ ;  /* 0x0000cc0005040a27 */ /* 0x000fea00078e00ff */
[----:B------:R-:W-:Y:S02]  /*12010*/  @P0 SHF.R.U32.HI R5, RZ, c[0x0][0x334], R4 ;  /* 0x0000cd00ff050a19 */ /* 0x000fe40000011604 */
.L_x_420:
[----:B------:R-:W-:Y:S05]  /*12020*/  BSYNC B0 ;  /* 0x0000000000007941 */ /* 0x000fea0003800000 */
.L_x_418:
[----:B------:R-:W-:Y:S04]  /*12030*/  IMAD.IADD R119, R119, 0x1, -R239 ;  /* 0x0000000177777824 */ /* 0x000fe800078e0aef */
[----:B------:R-:W-:Y:S05]  /*12040*/  IMAD R119, R5, c[0x0][0x32c], R119 ;  /* 0x0000cb0005777a24 */ /* 0x000fea00078e0277 */
[----:B------:R-:W-:Y:S02]  /*12050*/  IADD3 R4, R119, c[0x0][0x32c], RZ ;  /* 0x0000cb0077047a10 */ /* 0x000fe40007ffe0ff */
[----:B------:R-:W-:Y:S02]  /*12060*/  IMNMX R0, R0, R119, !PT ;  /* 0x0000007700007217 */ /* 0x000fe40007800200 */
[----:B------:R-:W-:Y:S02]  /*12070*/  IMNMX R117, R117, R4, PT ;  /* 0x0000000475757217 */ /* 0x000fe40003800200 */
.L_x_417:
[----:B------:R-:W-:Y:S01]  /*12080*/  LOP3.LUT P0, RZ, R218, 0x10000, RZ, 0xc0, !PT ;  /* 0x00010000daff7812 */ /* 0x000fe2000780c0ff */
[----:B------:R-:W-:Y:S03]  /*12090*/  IMAD.MOV.U32 R48, RZ, RZ, R17 ;  /* 0x000000ffff307224 */ /* 0x000fe600078e0011 */
[----:B------:R-:W-:Y:S04]  /*120a0*/  ISETP.GT.AND P0, PT, R0, RZ, !P0 ;  /* 0x000000ff0000720c */ /* 0x000fe80004704270 */
[C---:B------:R-:W-:Y:S04]  /*120b0*/  ISETP.LT.OR P0, PT, R117.reuse, 0x1, P0 ;  /* 0x000000017500780c */ /* 0x040fe80000701670 */
        /* <DEDUP_REMOVED lines=86> */
[----:B------:R-:W-:Y:S01]  /*12620*/  LOP3.LUT P0, RZ, R218, 0x8, RZ, 0xc0, !PT ;  /* 0x00000008daff7812 */ /* 0x000fe2000780c0ff */
[----:B------:R-:W1:Y:S01]  /*12630*/  SHFL.BFLY PT, R4, R6, 0x2, 0x1f ;  /* 0x0c401f0006047f89 */ /* 0x000e6200000e0000 */
[----:B------:R-:W-:Y:S02]  /*12640*/  FMNMX.FTZ R5, R28, R5, !PT ;  /* 0x000000051c057209 */ /* 0x000fe40007810000 */
[----:B------:R-:W-:Y:S04]  /*12650*/  ISETP.GT.AND P0, PT, R0, 0x31, !P0 ;  /* 0x000000310000780c */ /* 0x000fe80004704270 */
[----:B------:R-:W-:Y:S04]  /*12660*/  ISETP.LT.OR P0, PT, R117, 0x32, P0 ;  /* 0x000000327500780c */ /* 0x000fe80000701670 */
[----:B------:R-:W-:Y:S02]  /*12670*/  FSEL R25, R31, -INF , !P0 ;  /* 0xff8000001f197808 */ /* 0x000fe40004000000 */
[----:B------:R-:W-:Y:S02]  /*12680*/  LOP3.LUT P0, RZ, R218, 0x4, RZ, 0xc0, !PT ;  /* 0x00000004daff7812 */ /* 0x000fe4000780c0ff */
[----:B------:R-:W-:Y:S02]  /*12690*/  FMNMX.FTZ R5, R25, R5, !PT ;  /* 0x0000000519057209 */ /* 0x000fe40007810000 */
[----:B------:R-:W-:Y:S04]  /*126a0*/  ISETP.GT.AND P0, PT, R0, 0x38, !P0 ;  /* 0x000000380000780c */ /* 0x000fe80004704270 */
[C---:B------:R-:W-:Y:S02]  /*126b0*/  ISETP.LT.OR P0, PT, R117.reuse, 0x39, P0 ;  /* 0x000000397500780c */ /* 0x040fe40000701670 */
[----:B-1----:R-:W-:Y:S02]  /*126c0*/  FMNMX.FTZ R6, R6, R4, !PT ;  /* 0x0000000406067209 */ /* 0x002fe40007810000 */
        /* <DEDUP_REMOVED lines=12> */
[----:B------:R-:W-:Y:S02]  /*12790*/  ISETP.GT.AND P0, PT, R0, 0x41, !P6 ;  /* 0x000000410000780c */ /* 0x000fe40007704270 */
[----:B------:R-:W-:Y:S02]  /*127a0*/  FMNMX.FTZ R5, R169, R5, !PT ;  /* 0x00000005a9057209 */ /* 0x000fe40007810000 */
[----:B------:R-:W-:Y:S02]  /*127b0*/  ISETP.LT.OR P0, PT, R117, 0x42, P0 ;  /* 0x000000427500780c */ /* 0x000fe40000701670 */
[----:B------:R-:W-:Y:S02]  /*127c0*/  LOP3.LUT P6, RZ, R218, 0x20000, RZ, 0xc0, !PT ;  /* 0x00020000daff7812 */ /* 0x000fe400078cc0ff */
[----:B------:R-:W-:Y:S02]  /*127d0*/  FSEL R162, R39, -INF , !P0 ;  /* 0xff80000027a27808 */ /* 0x000fe40004000000 */
[----:B------:R-:W-:Y:S01]  /*127e0*/  ISETP.GT.AND P0, PT, R0, 0x48, !P5 ;  /* 0x000000480000780c */ /* 0x000fe20006f04270 */
[----:B------:R-:W-:Y:S01]  /*127f0*/  LDSM.16.MT88.4 R36, [R204+0x100] ;  /* 0x00010000cc24783b */ /* 0x000fe20000004200 */
[----:B------:R-:W-:Y:S02]  /*12800*/  FMNMX.FTZ R5, R162, R5, !PT ;  /* 0x00000005a2057209 */ /* 0x000fe40007810000 */
[C---:B------:R-:W-:Y:S04]  /*12810*/  ISETP.LT.OR P0, PT, R117.reuse, 0x49, P0 ;  /* 0x000000497500780c */ /* 0x040fe80000701670 */
[----:B------:R-:W-:Y:S02]  /*12820*/  FSEL R160, R42, -INF , !P0 ;  /* 0xff8000002aa07808 */ /* 0x000fe40004000000 */
[----:B------:R-:W-:Y:S02]  /*12830*/  ISETP.GT.AND P0, PT, R0, 0x49, !P4 ;  /* 0x000000490000780c */ /* 0x000fe40006704270 */
[----:B------:R-:W-:Y:S02]  /*12840*/  FMNMX.FTZ R5, R160, R5, !PT ;  /* 0x00000005a0057209 */ /* 0x000fe40007810000 */
[----:B------:R-:W-:Y:S04]  /*12850*/  ISETP.LT.OR P0, PT, R117, 0x4a, P0 ;  /* 0x0000004a7500780c */ /* 0x000fe80000701670 */
[----:B------:R-:W-:Y:S02]  /*12860*/  FSEL R155, R43, -INF , !P0 ;  /* 0xff8000002b9b7808 */ /* 0x000fe40004000000 */
[----:B------:R-:W-:Y:S02]  /*12870*/  ISETP.GT.AND P0, PT, R0, 0x50, !P3 ;  /* 0x000000500000780c */ /* 0x000fe40005f04270 */
[----:B------:R-:W-:Y:S02]  /*12880*/  FMNMX.FTZ R5, R155, R5, !PT ;  /* 0x000000059b057209 */ /* 0x000fe40007810000 */
[C---:B------:R-:W-:Y:S04]  /*12890*/  ISETP.LT.OR P0, PT, R117.reuse, 0x51, P0 ;  /* 0x000000517500780c */ /* 0x040fe80000701670 */
[----:B------:R-:W-:Y:S02]  /*128a0*/  FSEL R152, R46, -INF , !P0 ;  /* 0xff8000002e987808 */ /* 0x000fe40004000000 */
[C---:B------:R-:W-:Y:S04]  /*128b0*/  ISETP.GT.AND P0, PT, R0.reuse, 0x51, !P2 ;  /* 0x000000510000780c */ /* 0x040fe80005704270 */
[----:B------:R-:W-:Y:S04]  /*128c0*/  ISETP.LT.OR P0, PT, R117, 0x52, P0 ;  /* 0x000000527500780c */ /* 0x000fe80000701670 */
[----:B------:R-:W-:Y:S02]  /*128d0*/  FSEL R142, R47, -INF , !P0 ;  /* 0xff8000002f8e7808 */ /* 0x000fe40004000000 */
[----:B------:R-:W-:Y:S01]  /*128e0*/  ISETP.GT.AND P0, PT, R0, 0x58, !P1 ;  /* 0x000000580000780c */ /* 0x000fe20004f04270 */
[----:B------:R-:W-:Y:S03]  /*128f0*/  LDSM.16.MT88.4 R44, [R208+0x3100] ;  /* 0x00310000d02c783b */ /* 0x000fe60000004200 */
[C---:B------:R-:W-:Y:S04]  /*12900*/  ISETP.LT.OR P0, PT, R117.reuse, 0x59, P0 ;  /* 0x000000597500780c */ /* 0x040fe80000701670 */
[----:B------:R-:W-:Y:S02]  /*12910*/  FSEL R139, R50, -INF , !P0 ;  /* 0xff800000328b7808 */ /* 0x000fe40004000000 */
[----:B------:R-:W-:Y:S02]  /*12920*/  ISETP.GT.AND P0, PT, R0, 0x59, !P6 ;  /* 0x000000590000780c */ /* 0x000fe40007704270 */
[----:B------:R-:W-:Y:S02]  /*12930*/  FMNMX.FTZ R0, R152, R5, !PT ;  /* 0x0000000598007209 */ /* 0x000fe40007810000 */
[----:B------:R-:W-:Y:S02]  /*12940*/  ISETP.LT.OR P0, PT, R117, 0x5a, P0 ;  /* 0x0000005a7500780c */ /* 0x000fe40000701670 */
[----:B------:R-:W-:Y:S02]  /*12950*/  FMNMX.FTZ R0, R142, R0, !PT ;  /* 0x000000008e007209 */ /* 0x000fe40007810000 */
[----:B------:R-:W-:Y:S02]  /*12960*/  FSEL R117, R51, -INF , !P0 ;  /* 0xff80000033757808 */ /* 0x000fe40004000000 */
        /* <DEDUP_REMOVED lines=11> */
[----:B------:R-:W-:Y:S02]  /*12a20*/  FMUL.FTZ R3, R3, c[0x0][0x2d0] ;  /* 0x0000b40003037a20 */ /* 0x000fe40000410000 */
        /* <DEDUP_REMOVED lines=14> */
[----:B------:R-:W3:Y:S01]  /*12b10*/  MUFU.EX2 R133, R133 ;  /* 0x0000008500857308 */ /* 0x000ee20000000800 */
[--C-:B------:R-:W-:Y:S02]  /*12b20*/  FFMA.FTZ R191, R191, c[0x0][0x2d0], -R153.reuse ;  /* 0x0000b400bfbf7a23 */ /* 0x100fe40000010899 */
[--C-:B------:R-:W-:Y:S02]  /*12b30*/  FFMA.FTZ R248, R248, c[0x0][0x2d0], -R153.reuse ;  /* 0x0000b400f8f87a23 */ /* 0x100fe40000010899 */
[--C-:B------:R-:W-:Y:S02]  /*12b40*/  FFMA.FTZ R170, R170, c[0x0][0x2d0], -R153.reuse ;  /* 0x0000b400aaaa7a23 */ /* 0x100fe40000010899 */
[--C-:B------:R-:W-:Y:S02]  /*12b50*/  FFMA.FTZ R166, R166, c[0x0][0x2d0], -R153.reuse ;  /* 0x0000b400a6a67a23 */ /* 0x100fe40000010899 */
[--C-:B------:R-:W-:Y:S01]  /*12b60*/  FFMA.FTZ R163, R163, c[0x0][0x2d0], -R153.reuse ;  /* 0x0000b400a3a37a23 */ /* 0x100fe20000010899 */
[----:B------:R-:W-:Y:S01]  /*12b70*/  MUFU.EX2 R118, R118 ;  /* 0x0000007600767308 */ /* 0x000fe20000000800 */
[----:B------:R-:W-:Y:S01]  /*12b80*/  FFMA.FTZ R161, R161, c[0x0][0x2d0], -R153 ;  /* 0x0000b400a1a17a23 */ /* 0x000fe20000010899 */
[----:B-1----:R-:W-:Y:S01]  /*12b90*/  FMNMX.FTZ R116, R4, R5, !PT ;  /* 0x0000000504747209 */ /* 0x002fe20007810000 */
[C---:B--2---:R-:W-:Y:S01]  /*12ba0*/  FMUL.FTZ R5, R3.reuse, R113 ;  /* 0x0000007103057220 */ /* 0x044fe20000410000 */
[----:B------:R-:W-:Y:S01]  /*12bb0*/  MOV R113, R25 ;  /* 0x0000001900717202 */ /* 0x000fe20000000f00 */
[C---:B------:R-:W-:Y:S01]  /*12bc0*/  FMUL.FTZ R8, R3.reuse, R108 ;  /* 0x0000006c03087220 */ /* 0x040fe20000410000 */
[C---:B------:R-:W-:Y:S01]  /*12bd0*/  FSETP.NEU.FTZ.AND P0, PT, R116.reuse, -INF , PT ;  /* 0xff8000007400780b */ /* 0x040fe20003f1d000 */
[C---:B------:R-:W-:Y:S03]  /*12be0*/  FMUL.FTZ R138, R116.reuse, c[0x0][0x2d0] ;  /* 0x0000b400748a7a20 */ /* 0x040fe60000410000 */
[----:B------:R-:W1:Y:S01]  /*12bf0*/  MUFU.EX2 R132, R132 ;  /* 0x0000008400847308 */ /* 0x000e620000000800 */
[----:B------:R-:W-:Y:S01]  /*12c00*/  FSEL R4, R116, RZ, P0 ;  /* 0x000000ff74047208 */ /* 0x000fe20000000000 */
[----:B------:R-:W-:Y:S01]  /*12c10*/  FMUL.FTZ R9, R3, R109 ;  /* 0x0000006d03097220 */ /* 0x000fe20000410000 */
[----:B------:R-:W-:Y:S01]  /*12c20*/  FSEL R138, R138, RZ, P0 ;  /* 0x000000ff8a8a7208 */ /* 0x000fe20000000000 */
[----:B------:R-:W-:Y:S01]  /*12c30*/  IMAD.MOV.U32 R108, RZ, RZ, R18 ;  /* 0x000000ffff6c7224 */ /* 0x000fe200078e0012 */
[----:B---3--:R-:W-:Y:S01]  /*12c40*/  F2FP.BF16.PACK_AB R128, R119, R133 ;  /* 0x000000857780723e */ /* 0x008fe200000010ff */
[----:B------:R-:W-:Y:S01]  /*12c50*/  FADD.FTZ R2, -R4, R2 ;  /* 0x0000000204027221 */ /* 0x000fe20000010100 */
[----:B------:R-:W-:Y:S01]  /*12c60*/  MOV R109, R17 ;  /* 0x00000011006d7202 */ /* 0x000fe20000000f00 */
[--C-:B------:R-:W-:Y:S01]  /*12c70*/  FFMA.FTZ R137, R12, c[0x0][0x2d0], -R138.reuse ;  /* 0x0000b4000c897a23 */ /* 0x100fe2000001088a */
[----:B------:R-:W-:Y:S01]  /*12c80*/  ISETP.GT.AND P0, PT, R250, R249, PT ;  /* 0x000000f9fa00720c */ /* 0x000fe20003f04270 */
[----:B------:R-:W2:Y:S01]  /*12c90*/  LDSM.16.MT88.4 R12, [R208+0x100] ;  /* 0x00010000d00c783b */ /* 0x000ea20000004200 */
[--C-:B------:R-:W-:Y:S01]  /*12ca0*/  FFMA.FTZ R134, R11, c[0x0][0x2d0], -R138.reuse ;  /* 0x0000b4000b867a23 */ /* 0x100fe2000001088a */
[----:B------:R-:W-:Y:S01]  /*12cb0*/  MUFU.EX2 R251, R251 ;  /* 0x000000fb00fb7308 */ /* 0x000fe20000000800 */
[--C-:B------:R-:W-:Y:S02]  /*12cc0*/  FFMA.FTZ R136, R7, c[0x0][0x2d0], -R138.reuse ;  /* 0x0000b40007887a23 */ /* 0x100fe4000001088a */
[----:B------:R-:W-:Y:S02]  /*12cd0*/  FFMA.FTZ R135, R10, c[0x0][0x2d0], -R138 ;  /* 0x0000b4000a877a23 */ /* 0x000fe4000001088a */
[----:B------:R-:W-:Y:S02]  /*12ce0*/  FMUL.FTZ R2, R2, c[0x0][0x2d0] ;  /* 0x0000b40002027a20 */ /* 0x000fe40000410000 */
[C---:B------:R-:W-:Y:S02]  /*12cf0*/  FMUL.FTZ R4, R3.reuse, R112 ;  /* 0x0000007003047220 */ /* 0x040fe40000410000 */
[C---:B------:R-:W-:Y:S01]  /*12d00*/  FMUL.FTZ R17, R3.reuse, R73 ;  /* 0x0000004903117220 */ /* 0x040fe20000410000 */
[----:B------:R-:W-:Y:S01]  /*12d10*/  MUFU.EX2 R137, R137 ;  /* 0x0000008900897308 */ /* 0x000fe20000000800 */
[C---:B------:R-:W-:Y:S01]  /*12d20*/  FMUL.FTZ R25, R3.reuse, R81 ;  /* 0x0000005103197220 */ /* 0x040fe20000410000 */
[----:B-1----:R-:W-:Y:S01]  /*12d30*/  F2FP.BF16.PACK_AB R130, R132, R118 ;  /* 0x000000768482723e */ /* 0x002fe200000010ff */
[----:B------:R-:W-:Y:S02]  /*12d40*/  IMAD.MOV.U32 R112, RZ, RZ, R24 ;  /* 0x000000ffff707224 */ /* 0x000fe400078e0018 */
        /* <DEDUP_REMOVED lines=14> */
[----:B------:R-:W-:Y:S01]  /*12e30*/  FMUL.FTZ R65, R3, R65 ;  /* 0x0000004103417220 */ /* 0x000fe20000410000 */
[----:B------:R-:W-:Y:S01]  /*12e40*/  MUFU.EX2 R135, R135 ;  /* 0x0000008700877308 */ /* 0x000fe20000000800 */
[--C-:B------:R-:W-:Y:S02]  /*12e50*/  FFMA.FTZ R154, R154, c[0x0][0x2d0], -R138.reuse ;  /* 0x0000b4009a9a7a23 */ /* 0x100fe4000001088a */
[----:B------:R-:W-:Y:S02]  /*12e60*/  FFMA.FTZ R171, R171, c[0x0][0x2d0], -R138 ;  /* 0x0000b400abab7a23 */ /* 0x000fe4000001088a */
[C---:B-1----:R-:W-:Y:S02]  /*12e70*/  FMUL.FTZ R6, R2.reuse, R114 ;  /* 0x0000007202067220 */ /* 0x042fe40000410000 */
[C---:B------:R-:W-:Y:S02]  /*12e80*/  FMUL.FTZ R7, R2.reuse, R115 ;  /* 0x0000007302077220 */ /* 0x040fe40000410000 */
[C---:B------:R-:W-:Y:S01]  /*12e90*/  FMUL.FTZ R11, R2.reuse, R111 ;  /* 0x0000006f020b7220 */ /* 0x040fe20000410000 */
[----:B------:R-:W1:Y:S01]  /*12ea0*/  MUFU.EX2 R134, R134 ;  /* 0x0000008600867308 */ /* 0x000e620000000800 */
[----:B------:R-:W-:Y:S02]  /*12eb0*/  FMUL.FTZ R10, R2, R110 ;  /* 0x0000006e020a7220 */ /* 0x000fe40000410000 */
[----:B------:R-:W-:Y:S01]  /*12ec0*/  IMAD.MOV.U32 R114, RZ, RZ, R28 ;  /* 0x000000ffff727224 */ /* 0x000fe200078e001c */
[----:B---3--:R-:W-:Y:S01]  /*12ed0*/  F2FP.BF16.PACK_AB R129, R136, R137 ;  /* 0x000000898881723e */ /* 0x008fe200000010ff */
[----:B------:R-:W3:Y:S01]  /*12ee0*/  LDSM.16.MT88.4 R28, [R205+0x100] ;  /* 0x00010000cd1c783b */ /* 0x000ee20000004200 */
[----:B------:R-:W-:Y:S02]  /*12ef0*/  IMAD.MOV.U32 R110, RZ, RZ, R16 ;  /* 0x000000ffff6e7224 */ /* 0x000fe400078e0010 */
[C---:B------:R-:W-:Y:S02]  /*12f00*/  FMUL.FTZ R16, R3.reuse, R72 ;  /* 0x0000004803107220 */ /* 0x040fe40000410000 */
[C---:B------:R-:W-:Y:S01]  /*12f10*/  FMUL.FTZ R18, R2.reuse, R74 ;  /* 0x0000004a02127220 */ /* 0x040fe20000410000 */
[----:B------:R-:W-:Y:S01]  /*12f20*/  MUFU.EX2 R141, R141 ;  /* 0x0000008d008d7308 */ /* 0x000fe20000000800 */
[C---:B------:R-:W-:Y:S02]  /*12f30*/  FMUL.FTZ R19, R2.reuse, R75 ;  /* 0x0000004b02137220 */ /* 0x040fe40000410000 */
[C---:B------:R-:W-:Y:S01]  /*12f40*/  FMUL.FTZ R26, R2.reuse, R82 ;  /* 0x00000052021a7220 */ /* 0x040fe20000410000 */
[----:B------:R-:W-:Y:S01]  /*12f50*/  LDSM.16.MT88.4 R72, [R205+0x3100] ;  /* 0x00310000cd48783b */ /* 0x000fe20000004200 */
[C---:B------:R-:W-:Y:S02]  /*12f60*/  FMUL.FTZ R27, R2.reuse, R83 ;  /* 0x00000053021b7220 */ /* 0x040fe40000410000 */
[C---:B------:R-:W-:Y:S02]  /*12f70*/  FMUL.FTZ R34, R2.reuse, R90 ;  /* 0x0000005a02227220 */ /* 0x040fe40000410000 */
[----:B------:R-:W-:Y:S01]  /*12f80*/  FMUL.FTZ R35, R2, R91 ;  /* 0x0000005b02237220 */ /* 0x000fe20000410000 */
[----:B------:R-:W4:Y:S01]  /*12f90*/  MUFU.EX2 R144, R144 ;  /* 0x0000009000907308 */ /* 0x000f220000000800 */
[----:B------:R-:W-:Y:S01]  /*12fa0*/  IMAD.MOV.U32 R115, RZ, RZ, R33 ;  /* 0x000000ffff737224 */ /* 0x000fe200078e0021 */
[----:B------:R-:W-:Y:S01]  /*12fb0*/  LDSM.16.MT88.4 R80, [R208+0x900] ;  /* 0x00090000d050783b */ /* 0x000fe20000004200 */
[----:B-1----:R-:W-:Y:S01]  /*12fc0*/  F2FP.BF16.PACK_AB R131, R134, R135 ;  /* 0x000000878683723e */ /* 0x002fe200000010ff */
[C---:B------:R-:W-:Y:S02]  /*12fd0*/  FMUL.FTZ R33, R3.reuse, R89 ;  /* 0x0000005903217220 */ /* 0x040fe40000410000 */
[C---:B------:R-:W-:Y:S02]  /*12fe0*/  FMUL.FTZ R50, R2.reuse, R102 ;  /* 0x0000006602327220 */ /* 0x040fe40000410000 */
[C---:B------:R-:W-:Y:S02]  /*12ff0*/  FMUL.FTZ R51, R2.reuse, R103 ;  /* 0x0000006702337220 */ /* 0x040fe40000410000 */
[C---:B--2---:R-:W-:Y:S01]  /*13000*/  HMMA.16816.F32.BF16 R4, R128.reuse, R12, R4 ;  /* 0x0000000c8004723c */ /* 0x044fe20000041804 */
[----:B------:R-:W-:Y:S01]  /*13010*/  LDSM.16.MT88.4 R88, [R204+0x900] ;  /* 0x00090000cc58783b */ /* 0x000fe20000004200 */
[----:B------:R-:W-:Y:S03]  /*13020*/  MUFU.EX2 R147, R147 ;  /* 0x0000009300937308 */ /* 0x000fe60000000800 */
[C---:B------:R-:W-:Y:S02]  /*13030*/  FMUL.FTZ R42, R2.reuse, R98 ;  /* 0x00000062022a7220 */ /* 0x040fe40000410000 */
[C---:B------:R-:W-:Y:S01]  /*13040*/  FMUL.FTZ R12, R3.reuse, R68 ;  /* 0x00000044030c7220 */ /* 0x040fe20000410000 */
[C---:B------:R-:W-:Y:S04]  /*13050*/  HMMA.16816.F32.BF16 R8, R128.reuse, R14, R8 ;  /* 0x0000000e8008723c */ /* 0x040fe80000041808 */
[C---:B------:R-:W-:Y:S01]  /*13060*/  FMUL.FTZ R13, R3.reuse, R69 ;  /* 0x00000045030d7220 */ /* 0x040fe20000410000 */
[----:B------:R-:W-:Y:S01]  /*13070*/  MUFU.EX2 R154, R154 ;  /* 0x0000009a009a7308 */ /* 0x000fe20000000800 */
[C---:B------:R-:W-:Y:S02]  /*13080*/  FMUL.FTZ R43, R2.reuse, R99 ;  /* 0x00000063022b7220 */ /* 0x040fe40000410000 */
[C---:B------:R-:W-:Y:S04]  /*13090*/  FMUL.FTZ R14, R2.reuse, R70 ;  /* 0x00000046020e7220 */ /* 0x040fe80000410000 */
[C---:B------:R-:W-:Y:S02]  /*130a0*/  FMUL.FTZ R15, R2.reuse, R71 ;  /* 0x00000047020f7220 */ /* 0x040fe40000410000 */
[----:B------:R-:W1:Y:S01]  /*130b0*/  LDSM.16.MT88.4 R68, [R206+0x3100] ;  /* 0x00310000ce44783b */ /* 0x000e620000004200 */
[C---:B------:R-:W-:Y:S01]  /*130c0*/  FMUL.FTZ R54, R2.reuse, R54 ;  /* 0x0000003602367220 */ /* 0x040fe20000410000 */
[----:B------:R-:W-:Y:S01]  /*130d0*/  MUFU.EX2 R165, R165 ;  /* 0x000000a500a57308 */ /* 0x000fe20000000800 */
[C---:B------:R-:W-:Y:S02]  /*130e0*/  FMUL.FTZ R55, R2.reuse, R55 ;  /* 0x0000003702377220 */ /* 0x040fe40000410000 */
[C---:B------:R-:W-:Y:S03]  /*130f0*/  HMMA.16816.F32.BF16 R12, R128.reuse, R20, R12 ;  /* 0x00000014800c723c */ /* 0x040fe6000004180c */
[C---:B------:R-:W-:Y:S02]  /*13100*/  FMUL.FTZ R58, R2.reuse, R58 ;  /* 0x0000003a023a7220 */ /* 0x040fe40000410000 */
[C---:B------:R-:W-:Y:S02]  /*13110*/  FMUL.FTZ R59, R2.reuse, R59 ;  /* 0x0000003b023b7220 */ /* 0x040fe40000410000 */
[C---:B------:R-:W-:Y:S01]  /*13120*/  FMUL.FTZ R20, R3.reuse, R76 ;  /* 0x0000004c03147220 */ /* 0x040fe20000410000 */
[C---:B------:R-:W-:Y:S01]  /*13130*/  HMMA.16816.F32.BF16 R16, R128.reuse, R22, R16 ;  /* 0x000000168010723c */ /* 0x040fe20000041810 */
[----:B------:R-:W-:Y:S03]  /*13140*/  MUFU.EX2 R164, R164 ;  /* 0x000000a400a47308 */ /* 0x000fe60000000800 */
[C---:B------:R-:W-:Y:S02]  /*13150*/  FMUL.FTZ R21, R3.reuse, R77 ;  /* 0x0000004d03157220 */ /* 0x040fe40000410000 */
[C---:B------:R-:W-:Y:S02]  /*13160*/  FMUL.FTZ R62, R2.reuse, R62 ;  /* 0x0000003e023e7220 */ /* 0x040fe40000410000 */
[C---:B------:R-:W-:Y:S03]  /*13170*/  FMUL.FTZ R22, R2.reuse, R78 ;  /* 0x0000004e02167220 */ /* 0x040fe60000410000 */
[----:B------:R-:W-:Y:S01]  /*13180*/  MUFU.EX2 R167, R167 ;  /* 0x000000a700a77308 */ /* 0x000fe20000000800 */
[C---:B------:R-:W-:Y:S02]  /*13190*/  FMUL.FTZ R23, R2.reuse, R79 ;  /* 0x0000004f02177220 */ /* 0x040fe40000410000 */
[----:B------:R-:W2:Y:S01]  /*131a0*/  LDSM.16.MT88.4 R76, [R204+0x3100] ;  /* 0x00310000cc4c783b */ /* 0x000ea20000004200 */
[C---:B------:R-:W-:Y:S02]  /*131b0*/  FMUL.FTZ R63, R2.reuse, R63 ;  /* 0x0000003f023f7220 */ /* 0x040fe40000410000 */
[C---:B------:R-:W-:Y:S02]  /*131c0*/  FMUL.FTZ R66, R2.reuse, R66 ;  /* 0x0000004202427220 */ /* 0x040fe40000410000 */
[C---:B---3--:R-:W-:Y:S02]  /*131d0*/  HMMA.16816.F32.BF16 R20, R128.reuse, R28, R20 ;  /* 0x0000001c8014723c */ /* 0x048fe40000041814 */
[----:B------:R-:W-:Y:S01]  /*131e0*/  MUFU.EX2 R168, R168 ;  /* 0x000000a800a87308 */ /* 0x000fe20000000800 */
[----:B------:R-:W-:Y:S02]  /*131f0*/  FMUL.FTZ R67, R2, R67 ;  /* 0x0000004302437220 */ /* 0x000fe40000410000 */
        /* <DEDUP_REMOVED lines=8> */
[----:B------:R-:W-:Y:S01]  /*13280*/  LDSM.16.MT88.4 R84, [R205+0x900] ;  /* 0x00090000cd54783b */ /* 0x000fe20000004200 */
[--C-:B------:R-:W-:Y:S01]  /*13290*/  FFMA.FTZ R190, R190, c[0x0][0x2d0], -R138.reuse ;  /* 0x0000b400bebe7a23 */ /* 0x100fe2000001088a */
[----:B------:R-:W-:Y:S01]  /*132a0*/  MUFU.EX2 R188, R188 ;  /* 0x000000bc00bc7308 */ /* 0x000fe20000000800 */
[--C-:B------:R-:W-:Y:S02]  /*132b0*/  FFMA.FTZ R252, R252, c[0x0][0x2d0], -R138.reuse ;  /* 0x0000b400fcfc7a23 */ /* 0x100fe4000001088a */
[C---:B------:R-:W-:Y:S03]  /*132c0*/  HMMA.16816.F32.BF16 R28, R128.reuse, R36, R28 ;  /* 0x00000024801c723c */ /* 0x040fe6000004181c */
[--C-:B------:R-:W-:Y:S02]  /*132d0*/  FFMA.FTZ R169, R169, c[0x0][0x2d0], -R138.reuse ;  /* 0x0000b400a9a97a23 */ /* 0x100fe4000001088a */
        /* <DEDUP_REMOVED lines=18> */
[C---:B------:R-:W-:Y:S01]  /*13400*/  FMUL.FTZ R44, R3.reuse, R104 ;  /* 0x00000068032c7220 */ /* 0x040fe20000410000 */
[----:B------:R-:W-:Y:S01]  /*13410*/  MUFU.EX2 R191, R191 ;  /* 0x000000bf00bf7308 */ /* 0x000fe20000000800 */
[--C-:B------:R-:W-:Y:S02]  /*13420*/  FFMA.FTZ R104, R48, c[0x0][0x2d0], -R153.reuse ;  /* 0x0000b40030687a23 */ /* 0x100fe40000010899 */
[C---:B------:R-:W-:Y:S04]  /*13430*/  FMUL.FTZ R46, R2.reuse, R106 ;  /* 0x0000006a022e7220 */ /* 0x040fe80000410000 */
[----:B------:R-:W-:Y:S02]  /*13440*/  FMUL.FTZ R47, R2, R107 ;  /* 0x0000006b022f7220 */ /* 0x000fe40000410000 */
[----:B------:R-:W-:Y:S01]  /*13450*/  FMUL.FTZ R48, R3, R100 ;  /* 0x0000006403307220 */ /* 0x000fe20000410000 */
[----:B------:R-:W3:Y:S01]  /*13460*/  MUFU.EX2 R104, R104 ;  /* 0x0000006800687308 */ /* 0x000ee20000000800 */
[----:B------:R-:W-:Y:S01]  /*13470*/  LDSM.16.MT88.4 R100, [R208+0x5900] ;  /* 0x00590000d064783b */ /* 0x000fe20000004200 */
[--C-:B------:R-:W-:Y:S02]  /*13480*/  FFMA.FTZ R105, R110, c[0x0][0x2d0], -R138.reuse ;  /* 0x0000b4006e697a23 */ /* 0x100fe4000001088a */
[C---:B-1----:R-:W-:Y:S03]  /*13490*/  HMMA.16816.F32.BF16 R44, R128.reuse, R68, R44 ;  /* 0x00000044802c723c */ /* 0x042fe6000004182c */
[--C-:B------:R-:W-:Y:S02]  /*134a0*/  FFMA.FTZ R106, R109, c[0x0][0x2d0], -R138.reuse ;  /* 0x0000b4006d6a7a23 */ /* 0x100fe4000001088a */
[----:B------:R-:W-:Y:S01]  /*134b0*/  FFMA.FTZ R107, R108, c[0x0][0x2d0], -R138 ;  /* 0x0000b4006c6b7a23 */ /* 0x000fe2000001088a */
[----:B------:R-:W-:Y:S01]  /*134c0*/  MUFU.EX2 R105, R105 ;  /* 0x0000006900697308 */ /* 0x000fe20000000800 */
[----:B------:R-:W-:Y:S01]  /*134d0*/  LDSM.16.MT88.4 R108, [R208+0x2900] ;  /* 0x00290000d06c783b */ /* 0x000fe20000004200 */
[C---:B------:R-:W-:Y:S04]  /*134e0*/  HMMA.16816.F32.BF16 R48, R128.reuse, R70, R48 ;  /* 0x000000468030723c */ /* 0x040fe80000041830 */
[----:B----4-:R-:W-:Y:S01]  /*134f0*/  F2FP.BF16.PACK_AB R68, R144, R141 ;  /* 0x0000008d9044723e */ /* 0x010fe200000010ff */
[--C-:B------:R-:W-:Y:S02]  /*13500*/  FFMA.FTZ R145, R145, c[0x0][0x2d0], -R153.reuse ;  /* 0x0000b40091917a23 */ /* 0x100fe40000010899 */
[----:B------:R-:W-:Y:S01]  /*13510*/  FFMA.FTZ R143, R143, c[0x0][0x2d0], -R153 ;  /* 0x0000b4008f8f7a23 */ /* 0x000fe20000010899 */
[C---:B------:R-:W-:Y:S01]  /*13520*/  HMMA.16816.F32.BF16 R52, R128.reuse, R72, R52 ;  /* 0x000000488034723c */ /* 0x040fe20000041834 */
[----:B------:R-:W1:Y:S03]  /*13530*/  MUFU.EX2 R106, R106 ;  /* 0x0000006a006a7308 */ /* 0x000e660000000800 */
[----:B---3--:R-:W-:Y:S01]  /*13540*/  F2FP.BF16.PACK_AB R70, R104, R147 ;  /* 0x000000936846723e */ /* 0x008fe200000010ff */
[----:B------:R-:W-:Y:S02]  /*13550*/  FFMA.FTZ R133, R3, R245, R133 ;  /* 0x000000f503857223 */ /* 0x000fe40000010085 */
[----:B------:R-:W-:Y:S01]  /*13560*/  FFMA.FTZ R137, R2, R244, R137 ;  /* 0x000000f402897223 */ /* 0x000fe20000010089 */
[C---:B------:R-:W-:Y:S01]  /*13570*/  HMMA.16816.F32.BF16 R56, R128.reuse, R74, R56 ;  /* 0x0000004a8038723c */ /* 0x040fe20000041838 */
[----:B------:R-:W3:Y:S02]  /*13580*/  LDSM.16.MT88.4 R72, [R206+0x900] ;  /* 0x00090000ce48783b */ /* 0x000ee40000004200 */
[----:B------:R-:W4:Y:S01]  /*13590*/  MUFU.EX2 R107, R107 ;  /* 0x0000006b006b7308 */ /* 0x000f220000000800 */
[----:B------:R-:W-:Y:S02]  /*135a0*/  FADD.FTZ R133, R119, R133 ;  /* 0x0000008577857221 */ /* 0x000fe40000010000 */
[----:B------:R-:W-:Y:S02]  /*135b0*/  FADD.FTZ R137, R136, R137 ;  /* 0x0000008988897221 */ /* 0x000fe40000010000 */
[C---:B--2---:R-:W-:Y:S04]  /*135c0*/  HMMA.16816.F32.BF16 R60, R128.reuse, R76, R60 ;  /* 0x0000004c803c723c */ /* 0x044fe8000004183c */
[----:B------:R-:W-:Y:S01]  /*135d0*/  FADD.FTZ R118, R118, R133 ;  /* 0x0000008576767221 */ /* 0x000fe20000010000 */
[----:B------:R-:W-:Y:S01]  /*135e0*/  MUFU.EX2 R248, R248 ;  /* 0x000000f800f87308 */ /* 0x000fe20000000800 */
[----:B------:R-:W-:Y:S02]  /*135f0*/  FADD.FTZ R137, R135, R137 ;  /* 0x0000008987897221 */ /* 0x000fe40000010000 */
[----:B------:R-:W-:Y:S01]  /*13600*/  HMMA.16816.F32.BF16 R64, R128, R78, R64 ;  /* 0x0000004e8040723c */ /* 0x000fe20000041840 */
[----:B------:R-:W2:Y:S03]  /*13610*/  LDSM.16.MT88.4 R76, [R208+0x3900] ;  /* 0x00390000d04c783b */ /* 0x000ea60000004200 */
[----:B-1----:R-:W-:Y:S01]  /*13620*/  F2FP.BF16.PACK_AB R69, R106, R105 ;  /* 0x000000696a45723e */ /* 0x002fe200000010ff */
[----:B------:R-:W-:Y:S02]  /*13630*/  FADD.FTZ R118, R132, R118 ;  /* 0x0000007684767221 */ /* 0x000fe40000010000 */
[----:B------:R-:W-:Y:S01]  /*13640*/  MUFU.EX2 R170, R170 ;  /* 0x000000aa00aa7308 */ /* 0x000fe20000000800 */
[----:B------:R-:W-:Y:S01]  /*13650*/  FADD.FTZ R134, R134, R137 ;  /* 0x0000008986867221 */ /* 0x000fe20000010000 */
[----:B----4-:R-:W-:Y:S03]  /*13660*/  F2FP.BF16.PACK_AB R71, R154, R107 ;  /* 0x0000006b9a47723e */ /* 0x010fe600000010ff */
[----:B------:R-:W-:Y:S02]  /*13670*/  FADD.FTZ R141, R141, R118 ;  /* 0x000000768d8d7221 */ /* 0x000fe40000010000 */
[----:B------:R-:W-:Y:S03]  /*13680*/  FADD.FTZ R134, R105, R134 ;  /* 0x0000008669867221 */ /* 0x000fe60000010000 */
[----:B------:R-:W-:Y:S01]  /*13690*/  MUFU.EX2 R166, R166 ;  /* 0x000000a600a67308 */ /* 0x000fe20000000800 */
[----:B------:R-:W-:Y:S01]  /*136a0*/  FADD.FTZ R141, R144, R141 ;  /* 0x0000008d908d7221 */ /* 0x000fe20000010000 */
        /* <DEDUP_REMOVED lines=11> */
[----:B------:R-:W-:Y:S01]  /*13760*/  IMAD.MOV.U32 R3, RZ, RZ, R0 ;  /* 0x000000ffff037224 */ /* 0x000fe200078e0000 */
[C---:B------:R-:W-:Y:S01]  /*13770*/  HMMA.16816.F32.BF16 R16, R68.reuse, R74, R16 ;  /* 0x0000004a4410723c */ /* 0x040fe20000041810 */
[----:B------:R-:W1:Y:S03]  /*13780*/  LDSM.16.MT88.4 R72, [R206+0x3900] ;  /* 0x00390000ce48783b */ /* 0x000e660000004200 */
[----:B------:R-:W-:Y:S02]  /*13790*/  FADD.FTZ R154, R171, R154 ;  /* 0x0000009aab9a7221 */ /* 0x000fe40000010000 */
[----:B------:R-:W-:Y:S02]  /*137a0*/  MUFU.EX2 R169, R169 ;  /* 0x000000a900a97308 */ /* 0x000fe40000000800 */
[C---:B------:R-:W-:Y:S08]  /*137b0*/  HMMA.16816.F32.BF16 R20, R68.reuse, R84, R20 ;  /* 0x000000544414723c */ /* 0x040ff00000041814 */
[C---:B------:R-:W-:Y:S01]  /*137c0*/  HMMA.16816.F32.BF16 R24, R68.reuse, R86, R24 ;  /* 0x000000564418723c */ /* 0x040fe20000041818 */
[----:B------:R-:W3:Y:S01]  /*137d0*/  LDSM.16.MT88.4 R84, [R204+0x3900] ;  /* 0x00390000cc54783b */ /* 0x000ee20000004200 */
[----:B------:R-:W-:Y:S06]  /*137e0*/  MUFU.EX2 R162, R162 ;  /* 0x000000a200a27308 */ /* 0x000fec0000000800 */
[C---:B------:R-:W-:Y:S04]  /*137f0*/  HMMA.16816.F32.BF16 R28, R68.reuse, R88, R28 ;  /* 0x00000058441c723c */ /* 0x040fe8000004181c */
[----:B------:R-:W-:Y:S04]  /*13800*/  MUFU.EX2 R160, R160 ;  /* 0x000000a000a07308 */ /* 0x000fe80000000800 */
[C---:B------:R-:W-:Y:S01]  /*13810*/  HMMA.16816.F32.BF16 R32, R68.reuse, R90, R32 ;  /* 0x0000005a4420723c */ /* 0x040fe20000041820 */
[----:B------:R-:W-:Y:S05]  /*13820*/  LDSM.16.MT88.4 R88, [R204+0x4100] ;  /* 0x00410000cc58783b */ /* 0x000fea0000004200 */
[----:B------:R-:W-:Y:S02]  /*13830*/  MUFU.EX2 R155, R155 ;  /* 0x0000009b009b7308 */ /* 0x000fe40000000800 */
[C---:B--2---:R-:W-:Y:S08]  /*13840*/  HMMA.16816.F32.BF16 R36, R68.reuse, R76, R36 ;  /* 0x0000004c4424723c */ /* 0x044ff00000041824 */
[C---:B------:R-:W-:Y:S01]  /*13850*/  HMMA.16816.F32.BF16 R40, R68.reuse, R78, R40 ;  /* 0x0000004e4428723c */ /* 0x040fe20000041828 */
[----:B------:R-:W-:Y:S01]  /*13860*/  LDSM.16.MT88.4 R76, [R206+0x1100] ;  /* 0x00110000ce4c783b */ /* 0x000fe20000004200 */
[----:B------:R-:W-:Y:S06]  /*13870*/  MUFU.EX2 R146, R146 ;  /* 0x0000009200927308 */ /* 0x000fec0000000800 */
[C---:B-1----:R-:W-:Y:S04]  /*13880*/  HMMA.16816.F32.BF16 R44, R68.reuse, R72, R44 ;  /* 0x00000048442c723c */ /* 0x042fe8000004182c */
[----:B------:R-:W1:Y:S04]  /*13890*/  MUFU.EX2 R145, R145 ;  /* 0x0000009100917308 */ /* 0x000e680000000800 */
[C---:B------:R-:W-:Y:S01]  /*138a0*/  HMMA.16816.F32.BF16 R48, R68.reuse, R74, R48 ;  /* 0x0000004a4430723c */ /* 0x040fe20000041830 */
[----:B------:R-:W2:Y:S05]  /*138b0*/  LDSM.16.MT88.4 R72, [R208+0x1100] ;  /* 0x00110000d048783b */ /* 0x000eaa0000004200 */
[----:B------:R-:W-:Y:S02]  /*138c0*/  MUFU.EX2 R143, R143 ;  /* 0x0000008f008f7308 */ /* 0x000fe40000000800 */
[C---:B------:R-:W-:Y:S08]  /*138d0*/  HMMA.16816.F32.BF16 R52, R68.reuse, R80, R52 ;  /* 0x000000504434723c */ /* 0x040ff00000041834 */
[C---:B------:R-:W-:Y:S01]  /*138e0*/  HMMA.16816.F32.BF16 R56, R68.reuse, R82, R56 ;  /* 0x000000524438723c */ /* 0x040fe20000041838 */
[----:B------:R-:W4:Y:S01]  /*138f0*/  LDSM.16.MT88.4 R80, [R205+0x1100] ;  /* 0x00110000cd50783b */ /* 0x000f220000004200 */
[----:B------:R-:W-:Y:S02]  /*13900*/  MUFU.EX2 R142, R142 ;  /* 0x0000008e008e7308 */ /* 0x000fe40000000800 */
[----:B-1----:R-:W-:Y:S04]  /*13910*/  F2FP.BF16.PACK_AB R128, R145, R146 ;  /* 0x000000929180723e */ /* 0x002fe800000010ff */
[C---:B---3--:R-:W-:Y:S04]  /*13920*/  HMMA.16816.F32.BF16 R60, R68.reuse, R84, R60 ;  /* 0x00000054443c723c */ /* 0x048fe8000004183c */
[----:B------:R-:W-:Y:S04]  /*13930*/  MUFU.EX2 R139, R139 ;  /* 0x0000008b008b7308 */ /* 0x000fe80000000800 */
[----:B------:R-:W-:Y:S01]  /*13940*/  HMMA.16816.F32.BF16 R64, R68, R86, R64 ;  /* 0x000000564440723c */ /* 0x000fe20000041840 */
[----:B------:R-:W1:Y:S06]  /*13950*/  LDSM.16.MT88.4 R84, [R204+0x1100] ;  /* 0x00110000cc54783b */ /* 0x000e6c0000004200 */
        /* <DEDUP_REMOVED lines=11> */
[----:B------:R-:W-:Y:S03]  /*13a10*/  FADD.FTZ R190, R190, R188 ;  /* 0x000000bcbebe7221 */ /* 0x000fe60000010000 */
[C---:B------:R-:W-:Y:S01]  /*13a20*/  HMMA.16816.F32.BF16 R8, R68.reuse, R74, R8 ;  /* 0x0000004a4408723c */ /* 0x040fe20000041808 */
[----:B------:R-:W2:Y:S07]  /*13a30*/  LDSM.16.MT88.4 R72, [R208+0x4100] ;  /* 0x00410000d048783b */ /* 0x000eae0000004200 */
[C---:B------:R-:W-:Y:S07]  /*13a40*/  HMMA.16816.F32.BF16 R12, R68.reuse, R76, R12 ;  /* 0x0000004c440c723c */ /* 0x040fee000004180c */
[--C-:B------:R-:W-:Y:S01]  /*13a50*/  FFMA.FTZ R76, R115, c[0x0][0x2d0], -R153.reuse ;  /* 0x0000b400734c7a23 */ /* 0x100fe20000010899 */
[C---:B------:R-:W-:Y:S03]  /*13a60*/  HMMA.16816.F32.BF16 R16, R68.reuse, R78, R16 ;  /* 0x0000004e4410723c */ /* 0x040fe60000041810 */
[----:B------:R3:W5:Y:S01]  /*13a70*/  MUFU.EX2 R99, R76 ;  /* 0x0000004c00637308 */ /* 0x0007620000000800 */
[----:B------:R-:W-:Y:S02]  /*13a80*/  FFMA.FTZ R153, R140, c[0x0][0x2d0], -R153 ;  /* 0x0000b4008c997a23 */ /* 0x000fe40000010899 */
[--C-:B------:R-:W-:Y:S02]  /*13a90*/  FFMA.FTZ R140, R152, c[0x0][0x2d0], -R138.reuse ;  /* 0x0000b400988c7a23 */ /* 0x100fe4000001088a */
[C---:B----4-:R-:W-:Y:S05]  /*13aa0*/  HMMA.16816.F32.BF16 R20, R68.reuse, R80, R20 ;  /* 0x000000504414723c */ /* 0x050fea0000041814 */
[----:B------:R-:W4:Y:S02]  /*13ab0*/  MUFU.EX2 R153, R153 ;  /* 0x0000009900997308 */ /* 0x000f240000000800 */
[--C-:B------:R-:W-:Y:S01]  /*13ac0*/  FFMA.FTZ R80, R114, c[0x0][0x2d0], -R138.reuse ;  /* 0x0000b40072507a23 */ /* 0x100fe2000001088a */
[C---:B------:R-:W-:Y:S07]  /*13ad0*/  HMMA.16816.F32.BF16 R24, R68.reuse, R82, R24 ;  /* 0x000000524418723c */ /* 0x040fee0000041818 */
[----:B------:R2:W-:Y:S01]  /*13ae0*/  MUFU.EX2 R96, R80 ;  /* 0x0000005000607308 */ /* 0x0005e20000000800 */
[C---:B-1----:R-:W-:Y:S01]  /*13af0*/  HMMA.16816.F32.BF16 R28, R68.reuse, R84, R28 ;  /* 0x00000054441c723c */ /* 0x042fe2000004181c */
[----:B---3--:R-:W1:Y:S03]  /*13b00*/  LDSM.16.MT88.4 R76, [R206+0x4100] ;  /* 0x00410000ce4c783b */ /* 0x008e660000004200 */
[----:B-----5:R-:W-:Y:S03]  /*13b10*/  IMAD.MOV.U32 R152, RZ, RZ, R99 ;  /* 0x000000ffff987224 */ /* 0x020fe600078e0063 */
[--C-:B------:R-:W-:Y:S01]  /*13b20*/  FFMA.FTZ R84, R113, c[0x0][0x2d0], -R138.reuse ;  /* 0x0000b40071547a23 */ /* 0x100fe2000001088a */
[C---:B------:R-:W-:Y:S01]  /*13b30*/  HMMA.16816.F32.BF16 R32, R68.reuse, R86, R32 ;  /* 0x000000564420723c */ /* 0x040fe20000041820 */
[----:B------:R-:W3:Y:S03]  /*13b40*/  MUFU.EX2 R140, R140 ;  /* 0x0000008c008c7308 */ /* 0x000ee60000000800 */
[----:B----4-:R-:W-:Y:S04]  /*13b50*/  F2FP.BF16.PACK_AB R130, R153, R143 ;  /* 0x0000008f9982723e */ /* 0x010fe800000010ff */
[C---:B--2---:R-:W-:Y:S03]  /*13b60*/  HMMA.16816.F32.BF16 R36, R68.reuse, R72, R36 ;  /* 0x000000484424723c */ /* 0x044fe60000041824 */
[----:B------:R2:W-:Y:S01]  /*13b70*/  MUFU.EX2 R97, R84 ;  /* 0x0000005400617308 */ /* 0x0005e20000000800 */
[----:B------:R-:W4:Y:S04]  /*13b80*/  LDSM.16.MT88.4 R80, [R205+0x4100] ;  /* 0x00410000cd50783b */ /* 0x000f280000004200 */
[C---:B------:R-:W-:Y:S04]  /*13b90*/  HMMA.16816.F32.BF16 R40, R68.reuse, R74, R40 ;  /* 0x0000004a4428723c */ /* 0x040fe80000041828 */
[----:B------:R-:W-:Y:S01]  /*13ba0*/  LDSM.16.MT88.4 R72, [R206+0x1900] ;  /* 0x00190000ce48783b */ /* 0x000fe20000004200 */
[----:B---3--:R-:W-:Y:S03]  /*13bb0*/  F2FP.BF16.PACK_AB R129, R142, R140 ;  /* 0x0000008c8e81723e */ /* 0x008fe600000010ff */
[C---:B-1----:R-:W-:Y:S04]  /*13bc0*/  HMMA.16816.F32.BF16 R44, R68.reuse, R76, R44 ;  /* 0x0000004c442c723c */ /* 0x042fe8000004182c */
[--C-:B--2---:R-:W-:Y:S02]  /*13bd0*/  FFMA.FTZ R84, R112, c[0x0][0x2d0], -R138.reuse ;  /* 0x0000b40070547a23 */ /* 0x104fe4000001088a */
[----:B------:R-:W-:Y:S02]  /*13be0*/  FFMA.FTZ R138, R117, c[0x0][0x2d0], -R138 ;  /* 0x0000b400758a7a23 */ /* 0x000fe4000001088a */
[----:B------:R-:W1:Y:S01]  /*13bf0*/  MUFU.EX2 R98, R84 ;  /* 0x0000005400627308 */ /* 0x000e620000000800 */
[C---:B------:R-:W-:Y:S01]  /*13c00*/  HMMA.16816.F32.BF16 R48, R68.reuse, R78, R48 ;  /* 0x0000004e4430723c */ /* 0x040fe20000041830 */
[----:B------:R-:W-:Y:S08]  /*13c10*/  LDSM.16.MT88.4 R76, [R205+0x1900] ;  /* 0x00190000cd4c783b */ /* 0x000ff00000004200 */
[----:B------:R-:W2:Y:S01]  /*13c20*/  MUFU.EX2 R138, R138 ;  /* 0x0000008a008a7308 */ /* 0x000ea20000000800 */
[C---:B----4-:R-:W-:Y:S08]  /*13c30*/  HMMA.16816.F32.BF16 R52, R68.reuse, R80, R52 ;  /* 0x000000504434723c */ /* 0x050ff00000041834 */
[C---:B------:R-:W-:Y:S01]  /*13c40*/  HMMA.16816.F32.BF16 R56, R68.reuse, R82, R56 ;  /* 0x000000524438723c */ /* 0x040fe20000041838 */
[----:B------:R-:W-:Y:S03]  /*13c50*/  LDSM.16.MT88.4 R80, [R204+0x1900] ;  /* 0x00190000cc50783b */ /* 0x000fe60000004200 */
[----:B-1----:R-:W-:Y:S04]  /*13c60*/  MOV R117, R98 ;  /* 0x0000006200757202 */ /* 0x002fe80000000f00 */
[C---:B------:R-:W-:Y:S01]  /*13c70*/  HMMA.16816.F32.BF16 R60, R68.reuse, R88, R60 ;  /* 0x00000058443c723c */ /* 0x040fe2000004183c */
[----:B------:R-:W1:Y:S03]  /*13c80*/  LDSM.16.MT88.4 R84, [R208+0x1900] ;  /* 0x00190000d054783b */ /* 0x000e660000004200 */
[----:B--2---:R-:W-:Y:S04]  /*13c90*/  F2FP.BF16.PACK_AB R131, R138, R139 ;  /* 0x0000008b8a83723e */ /* 0x004fe800000010ff */
[----:B------:R-:W-:Y:S01]  /*13ca0*/  HMMA.16816.F32.BF16 R64, R68, R90, R64 ;  /* 0x0000005a4440723c */ /* 0x000fe20000041840 */
[----:B------:R-:W-:Y:S06]  /*13cb0*/  LDSM.16.MT88.4 R88, [R205+0x4900] ;  /* 0x00490000cd58783b */ /* 0x000fec0000004200 */
[----:B------:R-:W-:Y:S02]  /*13cc0*/  F2FP.BF16.PACK_AB R70, R99, R251 ;  /* 0x000000fb6346723e */ /* 0x000fe400000010ff */
[----:B------:R-:W-:Y:S03]  /*13cd0*/  F2FP.BF16.PACK_AB R69, R97, R96 ;  /* 0x000000606145723e */ /* 0x000fe600000010ff */
[----:B------:R-:W-:Y:S02]  /*13ce0*/  F2FP.BF16.PACK_AB R71, R252, R98 ;  /* 0x00000062fc47723e */ /* 0x000fe400000010ff */
[C---:B------:R-:W-:Y:S01]  /*13cf0*/  F2FP.BF16.PACK_AB R68, R248.reuse, R191 ;  /* 0x000000bff844723e */ /* 0x040fe200000010ff */
[----:B------:R-:W-:Y:S04]  /*13d00*/  FADD.FTZ R191, R191, R167 ;  /* 0x000000a7bfbf7221 */ /* 0x000fe80000010000 */
[----:B------:R-:W-:Y:S01]  /*13d10*/  FADD.FTZ R191, R248, R191 ;  /* 0x000000bff8bf7221 */ /* 0x000fe20000010000 */
[----:B------:R-:W-:Y:S03]  /*13d20*/  IADD3 R248, R250, -0x1, RZ ;  /* 0xfffffffffaf87810 */ /* 0x000fe60007ffe0ff */
[----:B------:R-:W-:Y:S02]  /*13d30*/  FADD.FTZ R251, R251, R191 ;  /* 0x000000bffbfb7221 */ /* 0x000fe40000010000 */
[----:B------:R-:W-:Y:S02]  /*13d40*/  IMAD.MOV.U32 R250, RZ, RZ, R248 ;  /* 0x000000fffffa7224 */ /* 0x000fe400078e00f8 */
[----:B------:R-:W-:Y:S01]  /*13d50*/  FADD.FTZ R251, R152, R251 ;  /* 0x000000fb98fb7221 */ /* 0x000fe20000010000 */
[C---:B-1----:R-:W-:Y:S08]  /*13d60*/  HMMA.16816.F32.BF16 R4, R68.reuse, R84, R4 ;  /* 0x000000544404723c */ /* 0x042ff00000041804 */
[C---:B------:R-:W-:Y:S01]  /*13d70*/  HMMA.16816.F32.BF16 R8, R68.reuse, R86, R8 ;  /* 0x000000564408723c */ /* 0x040fe20000041808 */
[----:B------:R-:W1:Y:S07]  /*13d80*/  LDSM.16.MT88.4 R84, [R208+0x4900] ;  /* 0x00490000d054783b */ /* 0x000e6e0000004200 */
[C---:B------:R-:W-:Y:S08]  /*13d90*/  HMMA.16816.F32.BF16 R12, R68.reuse, R72, R12 ;  /* 0x00000048440c723c */ /* 0x040ff0000004180c */
[C---:B------:R-:W-:Y:S01]  /*13da0*/  HMMA.16816.F32.BF16 R16, R68.reuse, R74, R16 ;  /* 0x0000004a4410723c */ /* 0x040fe20000041810 */
[----:B------:R-:W2:Y:S07]  /*13db0*/  LDSM.16.MT88.4 R72, [R206+0x4900] ;  /* 0x00490000ce48783b */ /* 0x000eae0000004200 */
[C---:B------:R-:W-:Y:S08]  /*13dc0*/  HMMA.16816.F32.BF16 R20, R68.reuse, R76, R20 ;  /* 0x0000004c4414723c */ /* 0x040ff00000041814 */
[C---:B------:R-:W-:Y:S01]  /*13dd0*/  HMMA.16816.F32.BF16 R24, R68.reuse, R78, R24 ;  /* 0x0000004e4418723c */ /* 0x040fe20000041818 */
[----:B------:R-:W3:Y:S07]  /*13de0*/  LDSM.16.MT88.4 R76, [R208+0x2100] ;  /* 0x00210000d04c783b */ /* 0x000eee0000004200 */
[C---:B------:R-:W-:Y:S08]  /*13df0*/  HMMA.16816.F32.BF16 R28, R68.reuse, R80, R28 ;  /* 0x00000050441c723c */ /* 0x040ff0000004181c */
[C---:B------:R-:W-:Y:S01]  /*13e00*/  HMMA.16816.F32.BF16 R32, R68.reuse, R82, R32 ;  /* 0x000000524420723c */ /* 0x040fe20000041820 */
[----:B------:R-:W4:Y:S07]  /*13e10*/  LDSM.16.MT88.4 R80, [R206+0x2100] ;  /* 0x00210000ce50783b */ /* 0x000f2e0000004200 */
[C---:B-1----:R-:W-:Y:S08]  /*13e20*/  HMMA.16816.F32.BF16 R36, R68.reuse, R84, R36 ;  /* 0x000000544424723c */ /* 0x042ff00000041824 */
[C---:B------:R-:W-:Y:S01]  /*13e30*/  HMMA.16816.F32.BF16 R40, R68.reuse, R86, R40 ;  /* 0x000000564428723c */ /* 0x040fe20000041828 */
[----:B------:R-:W-:Y:S07]  /*13e40*/  LDSM.16.MT88.4 R84, [R204+0x2100] ;  /* 0x00210000cc54783b */ /* 0x000fee0000004200 */
[C---:B--2---:R-:W-:Y:S08]  /*13e50*/  HMMA.16816.F32.BF16 R44, R68.reuse, R72, R44 ;  /* 0x00000048442c723c */ /* 0x044ff0000004182c */
        /* <DEDUP_REMOVED lines=15> */
[C---:B---3--:R-:W-:Y:S03]  /*13f50*/  HMMA.16816.F32.BF16 R4, R68.reuse, R76, R4 ;  /* 0x0000004c4404723c */ /* 0x048fe60000041804 */
[----:B------:R-:W-:Y:S04]  /*13f60*/  FADD.FTZ R163, R161, R163 ;  /* 0x000000a3a1a37221 */ /* 0x000fe80000010000 */
[----:B------:R-:W-:Y:S01]  /*13f70*/  FADD.FTZ R146, R146, R163 ;  /* 0x000000a392927221 */ /* 0x000fe20000010000 */
[C---:B------:R-:W-:Y:S01]  /*13f80*/  HMMA.16816.F32.BF16 R8, R68.reuse, R78, R8 ;  /* 0x0000004e4408723c */ /* 0x040fe20000041808 */
[----:B------:R-:W2:Y:S03]  /*13f90*/  LDSM.16.MT88.4 R76, [R208+0x5100] ;  /* 0x00510000d04c783b */ /* 0x000ea60000004200 */
[----:B------:R-:W-:Y:S04]  /*13fa0*/  FADD.FTZ R146, R145, R146 ;  /* 0x0000009291927221 */ /* 0x000fe80000010000 */
[C---:B----4-:R-:W-:Y:S04]  /*13fb0*/  HMMA.16816.F32.BF16 R12, R68.reuse, R80, R12 ;  /* 0x00000050440c723c */ /* 0x050fe8000004180c */
[----:B------:R-:W-:Y:S04]  /*13fc0*/  FADD.FTZ R146, R143, R146 ;  /* 0x000000928f927221 */ /* 0x000fe80000010000 */
[C---:B------:R-:W-:Y:S01]  /*13fd0*/  HMMA.16816.F32.BF16 R16, R68.reuse, R82, R16 ;  /* 0x000000524410723c */ /* 0x040fe20000041810 */
[----:B------:R-:W3:Y:S03]  /*13fe0*/  LDSM.16.MT88.4 R80, [R206+0x5100] ;  /* 0x00510000ce50783b */ /* 0x000ee60000004200 */
[----:B------:R-:W-:Y:S04]  /*13ff0*/  FADD.FTZ R245, R153, R146 ;  /* 0x0000009299f57221 */ /* 0x000fe80000010000 */
[C---:B-1----:R-:W-:Y:S08]  /*14000*/  HMMA.16816.F32.BF16 R20, R68.reuse, R72, R20 ;  /* 0x000000484414723c */ /* 0x042ff00000041814 */
[C---:B------:R-:W-:Y:S01]  /*14010*/  HMMA.16816.F32.BF16 R24, R68.reuse, R74, R24 ;  /* 0x0000004a4418723c */ /* 0x040fe20000041818 */
[----:B------:R-:W1:Y:S07]  /*14020*/  LDSM.16.MT88.4 R72, [R204+0x5100] ;  /* 0x00510000cc48783b */ /* 0x000e6e0000004200 */
[C---:B------:R-:W-:Y:S08]  /*14030*/  HMMA.16816.F32.BF16 R28, R68.reuse, R84, R28 ;  /* 0x00000054441c723c */ /* 0x040ff0000004181c */
[C---:B------:R-:W-:Y:S01]  /*14040*/  HMMA.16816.F32.BF16 R32, R68.reuse, R86, R32 ;  /* 0x000000564420723c */ /* 0x040fe20000041820 */
[----:B------:R-:W4:Y:S07]  /*14050*/  LDSM.16.MT88.4 R84, [R206+0x2900] ;  /* 0x00290000ce54783b */ /* 0x000f2e0000004200 */
[C---:B--2---:R-:W-:Y:S07]  /*14060*/  HMMA.16816.F32.BF16 R36, R68.reuse, R76, R36 ;  /* 0x0000004c4424723c */ /* 0x044fee0000041824 */
[----:B------:R-:W-:Y:S01]  /*14070*/  IMAD.MOV.U32 R76, RZ, RZ, R97 ;  /* 0x000000ffff4c7224 */ /* 0x000fe200078e0061 */
[C---:B------:R-:W-:Y:S04]  /*14080*/  HMMA.16816.F32.BF16 R40, R68.reuse, R78, R40 ;  /* 0x0000004e4428723c */ /* 0x040fe80000041828 */
[----:B------:R-:W-:Y:S02]  /*14090*/  IMAD.MOV.U32 R77, RZ, RZ, R96 ;  /* 0x000000ffff4d7224 */ /* 0x000fe400078e0060 */
[----:B------:R-:W2:Y:S02]  /*140a0*/  LDSM.16.MT88.4 R96, [R204+0x2900] ;  /* 0x00290000cc60783b */ /* 0x000ea40000004200 */
[C---:B---3--:R-:W-:Y:S08]  /*140b0*/  HMMA.16816.F32.BF16 R44, R68.reuse, R80, R44 ;  /* 0x00000050442c723c */ /* 0x048ff0000004182c */
[C---:B------:R-:W-:Y:S08]  /*140c0*/  HMMA.16816.F32.BF16 R48, R68.reuse, R82, R48 ;  /* 0x000000524430723c */ /* 0x040ff00000041830 */
[C---:B------:R-:W-:Y:S08]  /*140d0*/  HMMA.16816.F32.BF16 R52, R68.reuse, R88, R52 ;  /* 0x000000584434723c */ /* 0x040ff00000041834 */
[C---:B------:R-:W-:Y:S08]  /*140e0*/  HMMA.16816.F32.BF16 R56, R68.reuse, R90, R56 ;  /* 0x0000005a4438723c */ /* 0x040ff00000041838 */
[C---:B-1----:R-:W-:Y:S08]  /*140f0*/  HMMA.16816.F32.BF16 R60, R68.reuse, R72, R60 ;  /* 0x00000048443c723c */ /* 0x042ff0000004183c */
[----:B------:R-:W-:Y:S08]  /*14100*/  HMMA.16816.F32.BF16 R64, R68, R74, R64 ;  /* 0x0000004a4440723c */ /* 0x000ff00000041840 */
[C---:B------:R-:W-:Y:S01]  /*14110*/  HMMA.16816.F32.BF16 R112, R128.reuse, R108, R4 ;  /* 0x0000006c8070723c */ /* 0x040fe20000041804 */
[----:B------:R-:W1:Y:S07]  /*14120*/  LDSM.16.MT88.4 R4, [R206+0x5900] ;  /* 0x00590000ce04783b */ /* 0x000e6e0000004200 */
[C---:B------:R-:W-:Y:S01]  /*14130*/  HMMA.16816.F32.BF16 R108, R128.reuse, R110, R8 ;  /* 0x0000006e806c723c */ /* 0x040fe20000041808 */
[----:B------:R-:W3:Y:S07]  /*14140*/  LDSM.16.MT88.4 R8, [R205+0x5900] ;  /* 0x00590000cd08783b */ /* 0x000eee0000004200 */
[C---:B----4-:R-:W-:Y:S01]  /*14150*/  HMMA.16816.F32.BF16 R68, R128.reuse, R84, R12 ;  /* 0x000000548044723c */ /* 0x050fe2000004180c */
[----:B------:R-:W4:Y:S07]  /*14160*/  LDSM.16.MT88.4 R12, [R204+0x5900] ;  /* 0x00590000cc0c783b */ /* 0x000f2e0000004200 */
[C---:B------:R-:W-:Y:S07]  /*14170*/  HMMA.16816.F32.BF16 R72, R128.reuse, R86, R16 ;  /* 0x000000568048723c */ /* 0x040fee0000041810 */
[----:B------:R-:W-:Y:S01]  /*14180*/  MOV R19, R76 ;  /* 0x0000004c00137202 */ /* 0x000fe20000000f00 */
[----:B------:R-:W-:Y:S01]  /*14190*/  IMAD.MOV.U32 R18, RZ, RZ, R77 ;  /* 0x000000ffff127224 */ /* 0x000fe200078e004d */
[-C--:B------:R-:W-:Y:S01]  /*141a0*/  MOV R16, R116.reuse ;  /* 0x0000007400107202 */ /* 0x080fe20000000f00 */
[C---:B------:R-:W-:Y:S03]  /*141b0*/  HMMA.16816.F32.BF16 R76, R128.reuse, R92, R20 ;  /* 0x0000005c804c723c */ /* 0x040fe60000041814 */
[----:B------:R-:W-:Y:S04]  /*141c0*/  FADD.FTZ R2, R18, R190 ;  /* 0x000000be12027221 */ /* 0x000fe80000010000 */
[----:B------:R-:W-:Y:S01]  /*141d0*/  FADD.FTZ R2, R19, R2 ;  /* 0x0000000213027221 */ /* 0x000fe20000010000 */
[C---:B------:R-:W-:Y:S04]  /*141e0*/  HMMA.16816.F32.BF16 R80, R128.reuse, R94, R24 ;  /* 0x0000005e8050723c */ /* 0x040fe80000041818 */
[----:B------:R-:W-:Y:S04]  /*141f0*/  FADD.FTZ R2, R117, R2 ;  /* 0x0000000275027221 */ /* 0x000fe80000010000 */
[C---:B--2---:R-:W-:Y:S04]  /*14200*/  HMMA.16816.F32.BF16 R84, R128.reuse, R96, R28 ;  /* 0x000000608054723c */ /* 0x044fe8000004181c */
[----:B------:R-:W-:Y:S01]  /*14210*/  FADD.FTZ R252, R252, R2 ;  /* 0x00000002fcfc7221 */ /* 0x000fe20000010000 */
[----:B------:R-:W-:Y:S03]  /*14220*/  MOV R2, R116 ;  /* 0x0000007400027202 */ /* 0x000fe60000000f00 */
[C---:B------:R-:W-:Y:S04]  /*14230*/  HMMA.16816.F32.BF16 R88, R128.reuse, R98, R32 ;  /* 0x000000628058723c */ /* 0x040fe80000041820 */
[----:B------:R-:W-:Y:S04]  /*14240*/  FADD.FTZ R252, R169, R252 ;  /* 0x000000fca9fc7221 */ /* 0x000fe80000010000 */
[C---:B------:R-:W-:Y:S04]  /*14250*/  HMMA.16816.F32.BF16 R92, R128.reuse, R100, R36 ;  /* 0x00000064805c723c */ /* 0x040fe80000041824 */
[----:B------:R-:W-:Y:S04]  /*14260*/  FADD.FTZ R162, R162, R252 ;  /* 0x000000fca2a27221 */ /* 0x000fe80000010000 */
[C---:B------:R-:W-:Y:S04]  /*14270*/  HMMA.16816.F32.BF16 R96, R128.reuse, R102, R40 ;  /* 0x000000668060723c */ /* 0x040fe80000041828 */
[----:B------:R-:W-:Y:S04]  /*14280*/  FADD.FTZ R162, R160, R162 ;  /* 0x000000a2a0a27221 */ /* 0x000fe80000010000 */
[C---:B-1----:R-:W-:Y:S04]  /*14290*/  HMMA.16816.F32.BF16 R104, R128.reuse, R4, R44 ;  /* 0x000000048068723c */ /* 0x042fe8000004182c */
[----:B------:R-:W-:Y:S04]  /*142a0*/  FADD.FTZ R155, R155, R162 ;  /* 0x000000a29b9b7221 */ /* 0x000fe80000010000 */
[C---:B------:R-:W-:Y:S04]  /*142b0*/  HMMA.16816.F32.BF16 R100, R128.reuse, R6, R48 ;  /* 0x000000068064723c */ /* 0x040fe80000041830 */
[----:B------:R-:W-:Y:S04]  /*142c0*/  FADD.FTZ R155, R140, R155 ;  /* 0x0000009b8c9b7221 */ /* 0x000fe80000010000 */
[C---:B---3--:R-:W-:Y:S04]  /*142d0*/  HMMA.16816.F32.BF16 R52, R128.reuse, R8, R52 ;  /* 0x000000088034723c */ /* 0x048fe80000041834 */
[----:B------:R-:W-:Y:S04]  /*142e0*/  FADD.FTZ R155, R142, R155 ;  /* 0x0000009b8e9b7221 */ /* 0x000fe80000010000 */
[C---:B------:R-:W-:Y:S04]  /*142f0*/  HMMA.16816.F32.BF16 R56, R128.reuse, R10, R56 ;  /* 0x0000000a8038723c */ /* 0x040fe80000041838 */
[----:B------:R-:W-:Y:S04]  /*14300*/  FADD.FTZ R155, R139, R155 ;  /* 0x0000009b8b9b7221 */ /* 0x000fe80000010000 */
[C---:B----4-:R-:W-:Y:S04]  /*14310*/  HMMA.16816.F32.BF16 R60, R128.reuse, R12, R60 ;  /* 0x0000000c803c723c */ /* 0x050fe8000004183c */
[----:B------:R-:W-:Y:S04]  /*14320*/  FADD.FTZ R244, R138, R155 ;  /* 0x0000009b8af47221 */ /* 0x000fe80000010000 */
[----:B------:R-:W-:Y:S01]  /*14330*/  HMMA.16816.F32.BF16 R64, R128, R14, R64 ;  /* 0x0000000e8040723c */ /* 0x000fe20000041840 */
[----:B------:R-:W-:-:S07]  /*14340*/  @P0 BRA `(.L_x_421) ;  /* 0xffffc07000000947 */ /* 0x000fce000383ffff */
.L_x_410:
[----:B------:R-:W1:Y:S01]  /*14350*/  S2R R4, SR_CTAID.X ;  /* 0x0000000000047919 */ /* 0x000e620000002500 */
[----:B------:R-:W-:-:S02]  /*14360*/  ISETP.NE.AND P1, PT, R213, 0x1, PT ;  /* 0x00000001d500780c */ /* 0x000fc40003f25270 */
[----:B------:R-:W-:Y:S02]  /*14370*/  ISETP.GE.AND P0, PT, R212, 0x1, PT ;  /* 0x00000001d400780c */ /* 0x000fe40003f06270 */
[----:B------:R-:W-:Y:S02]  /*14380*/  IADD3 R2, R211, 0x1, -R216 ;  /* 0x00000001d3027810 */ /* 0x000fe40007ffe8d8 */
[----:B-1----:R-:W-:-:S07]  /*14390*/  LEA R4, R4, 0x7f, 0x7 ;  /* 0x0000007f04047811 */ /* 0x002fce00078e38ff */
        /* <DEDUP_REMOVED lines=14> */
.L_x_423:
[----:B------:R-:W-:-:S04]  /*14480*/  MOV R2, 0x1 ;  /* 0x0000000100027802 */ /* 0x000fc80000000f00 */
[----:B------:R-:W-:-:S13]  /*14490*/  ISETP.NE.AND P0, PT, R2, c[0x0][0x32c], PT ;  /* 0x0000cb0002007a0c */ /* 0x000fda0003f05270 */
[----:B------:R-:W-:-:S05]  /*144a0*/  @P0 IMAD.HI.U32 R2, R4, c[0x0][0x330], RZ ;  /* 0x0000cc0004020a27 */ /* 0x000fca00078e00ff */
[----:B------:R-:W-:-:S05]  /*144b0*/  @P0 SHF.R.U32.HI R4, RZ, c[0x0][0x334], R2 ;  /* 0x0000cd00ff040a19 */ /* 0x000fca0000011602 */
.L_x_424:
[----:B------:R-:W-:-:S05]  /*144c0*/  IMAD R4, R4, c[0x0][0x32c], RZ ;  /* 0x0000cb0004047a24 */ /* 0x000fca00078e02ff */
[----:B------:R-:W-:-:S04]  /*144d0*/  IMNMX R3, R3, R4, !PT ;  /* 0x0000000403037217 */ /* 0x000fc80007800200 */
.L_x_422:
[----:B------:R-:W-:-:S05]  /*144e0*/  IADD3 R3, R3, 0x5f, RZ ;  /* 0x0000005f03037810 */ /* 0x000fca0007ffe0ff */
[----:B------:R-:W-:-:S05]  /*144f0*/  IMAD.HI R3, R3, 0x2aaaaaab, RZ ;  /* 0x2aaaaaab03037827 */ /* 0x000fca00078e02ff */
[----:B------:R-:W-:-:S04]  /*14500*/  SHF.R.U32.HI R2, RZ, 0x1f, R3 ;  /* 0x0000001fff027819 */ /* 0x000fc80000011603 */
[----:B------:R-:W-:-:S04]  /*14510*/  LEA.HI.SX32 R2, R3, R2, 0x1c ;  /* 0x0000000203027211 */ /* 0x000fc800078fe2ff */
[----:B------:R-:W-:-:S04]  /*14520*/  IMNMX R249, R226, R2, !PT ;  /* 0x00000002e2f97217 */ /* 0x000fc80007800200 */
[----:B------:R-:W-:-:S13]  /*14530*/  ISETP.GE.AND P0, PT, R248, R249, PT ;  /* 0x000000f9f800720c */ /* 0x000fda0003f06270 */
[----:B------:R-:W-:Y:S05]  /*14540*/  @!P0 BRA `(.L_x_425) ;  /* 0x00002c5000008947 */ /* 0x000fea0003800000 */
[----:B------:R-:W-:Y:S02]  /*14550*/  MOV R2, R16 ;  /* 0x0000001000027202 */ /* 0x000fe40000000f00 */
[----:B------:R-:W-:Y:S02]  /*14560*/  MOV R3, R0 ;  /* 0x0000000000037202 */ /* 0x000fe40000000f00 */
[----:B------:R-:W-:Y:S02]  /*14570*/  MOV R250, R248 ;  /* 0x000000f800fa7202 */ /* 0x000fe40000000f00 */
.L_x_428:
        /* <DEDUP_REMOVED lines=22> */
[----:B------:R-:W-:Y:S01]  /*146e0*/  IMAD R0, R0, c[0x0][0x208], RZ ;  /* 0x0000820000007a24 */ /* 0x000fe200078e02ff */
[----:B------:R-:W-:Y:S01]  /*146f0*/  SHF.L.U64.HI R6, R224, 0x1, R247 ;  /* 0x00000001e0067819 */ /* 0x000fe200000102f7 */
[----:B------:R-:W-:Y:S01]  /*14700*/  IMAD R14, R14, c[0x0][0x218], RZ ;  /* 0x000086000e0e7a24 */ /* 0x000fe200078e02ff */
[----:B------:R-:W-:Y:S01]  /*14710*/  LOP3.LUT R22, R22, 0xf, RZ, 0xc0, !PT ;  /* 0x0000000f16167812 */ /* 0x000fe200078ec0ff */
[----:B------:R-:W-:Y:S02]  /*14720*/  IMAD R0, R228, c[0x0][0x20c], R0 ;  /* 0x00008300e4007a24 */ /* 0x000fe400078e0200 */
[----:B------:R-:W-:Y:S02]  /*14730*/  IMAD R14, R227, c[0x0][0x21c], R14 ;  /* 0x00008700e30e7a24 */ /* 0x000fe400078e020e */
[----:B------:R-:W-:Y:S04]  /*14740*/  IMAD.IADD R5, R5, 0x1, R0 ;  /* 0x0000000105057824 */ /* 0x000fe800078e0200 */
[----:B------:R-:W-:Y:S05]  /*14750*/  IMAD.WIDE.U32 R4, R227, c[0x0][0x218], R4 ;  /* 0x00008600e3047a25 */ /* 0x000fea00078e0004 */
[----:B------:R-:W-:Y:S02]  /*14760*/  IADD3 R0, P0, R232, R4, RZ ;  /* 0x00000004e8007210 */ /* 0x000fe40007f1e0ff */
[----:B------:R-:W-:Y:S02]  /*14770*/  SHF.L.U64.HI R4, R229, 0x1, R231 ;  /* 0x00000001e5047819 */ /* 0x000fe400000102e7 */
[----:B------:R-:W-:Y:S01]  /*14780*/  IADD3.X R14, R219, R5, R14, P0, !PT ;  /* 0x00000005db0e7210 */ /* 0x000fe200007fe40e */
[----:B------:R-:W-:Y:S01]  /*14790*/  IMAD.SHL.U32 R5, R224, 0x2, RZ ;  /* 0x00000002e0057824 */ /* 0x000fe200078e00ff */
[C---:B------:R-:W-:Y:S04]  /*147a0*/  LEA R13, P0, R0.reuse, c[0x0][0x1f8], 0x1 ;  /* 0x00007e00000d7a11 */ /* 0x040fe800078008ff */
[----:B------:R-:W-:Y:S01]  /*147b0*/  LEA.HI.X R14, R0, c[0x0][0x1fc], R14, 0x1, P0 ;  /* 0x00007f00000e7a11 */ /* 0x000fe200000f0c0e */
[----:B------:R-:W2:Y:S01]  /*147c0*/  SHFL.IDX PT, R7, R13, 0x2, 0x181f ;  /* 0x00581f000d077f89 */ /* 0x000ea200000e0000 */
[----:B------:R-:W-:Y:S03]  /*147d0*/  IMAD.SHL.U32 R0, R229, 0x2, RZ ;  /* 0x00000002e5007824 */ /* 0x000fe600078e00ff */
[----:B------:R-:W3:Y:S04]  /*147e0*/  SHFL.IDX PT, R12, R14, 0x2, 0x181f ;  /* 0x00581f000e0c7f89 */ /* 0x000ee800000e0000 */
[----:B------:R-:W5:Y:S04]  /*147f0*/  SHFL.IDX PT, R15, R13, RZ, 0x181f ;  /* 0x00181fff0d0f7589 */ /* 0x000f6800000e0000 */
[----:B------:R-:W4:Y:S04]  /*14800*/  SHFL.IDX PT, R20, R14, RZ, 0x181f ;  /* 0x00181fff0e147589 */ /* 0x000f2800000e0000 */
[----:B------:R-:W1:Y:S04]  /*14810*/  SHFL.IDX PT, R13, R13, 0x1, 0x181f ;  /* 0x00381f000d0d7f89 */ /* 0x000e6800000e0000 */
[----:B------:R-:W1:Y:S01]  /*14820*/  SHFL.IDX PT, R14, R14, 0x1, 0x181f ;  /* 0x00381f000e0e7f89 */ /* 0x000e6200000e0000 */
[----:B--2---:R-:W-:Y:S04]  /*14830*/  IADD3 R22, P1, P0, R22, R7, R0 ;  /* 0x0000000716167210 */ /* 0x004fe8000783e000 */
[----:B---3--:R-:W-:Y:S02]  /*14840*/  IADD3.X R23, RZ, R12, R4, P1, P0 ;  /* 0x0000000cff177210 */ /* 0x008fe40000fe0404 */
[CC--:B-----5:R-:W-:Y:S05]  /*14850*/  IADD3 R28, P0, R15.reuse, R5.reuse, RZ ;  /* 0x000000050f1c7210 */ /* 0x0e0fea0007f1e0ff */
[C---:B----4-:R-:W-:Y:S01]  /*14860*/  IMAD.X R29, R20.reuse, 0x1, R6, P0 ;  /* 0x00000001141d7824 */ /* 0x050fe200000e0606 */
        /* <DEDUP_REMOVED lines=15> */
.L_x_426:
        /* <DEDUP_REMOVED lines=158> */
[----:B------:R-:W-:Y:S01]  /*15340*/  IMAD.IADD R117, R117, 0x1, R0 ;  /* 0x0000000175757824 */ /* 0x000fe200078e0200 */
[----:B-1----:R-:W-:Y:S02]  /*15350*/  SHF.L.U64.HI R118, R224, 0x1, R247 ;  /* 0x00000001e0767819 */ /* 0x002fe400000102f7 */
[----:B--2---:R-:W-:Y:S01]  /*15360*/  SHF.R.S32.HI R130, RZ, 0x1f, R227 ;  /* 0x0000001fff827819 */ /* 0x004fe200000114e3 */
[C---:B------:R-:W-:Y:S04]  /*15370*/  IMAD.WIDE.U32 R116, R227.reuse, c[0x0][0x1f0], R116 ;  /* 0x00007c00e3747a25 */ /* 0x040fe800078e0074 */
[----:B------:R-:W-:Y:S01]  /*15380*/  IMAD R130, R130, c[0x0][0x1f0], RZ ;  /* 0x00007c0082827a24 */ /* 0x000fe200078e02ff */
[----:B------:R-:W-:Y:S01]  /*15390*/  IADD3 R0, P0, R234, R116, RZ ;  /* 0x00000074ea007210 */ /* 0x000fe20007f1e0ff */
[----:B------:R-:W-:Y:S02]  /*153a0*/  IMAD.SHL.U32 R116, R224, 0x2, RZ ;  /* 0x00000002e0747824 */ /* 0x000fe400078e00ff */
[----:B------:R-:W-:Y:S05]  /*153b0*/  IMAD R130, R227, c[0x0][0x1f4], R130 ;  /* 0x00007d00e3827a24 */ /* 0x000fea00078e0282 */
[----:B------:R-:W-:Y:S02]  /*153c0*/  IADD3.X R130, R220, R117, R130, P0, !PT ;  /* 0x00000075dc827210 */ /* 0x000fe400007fe482 */
[C---:B------:R-:W-:Y:S02]  /*153d0*/  LEA R129, P0, R0.reuse, c[0x0][0x1c8], 0x1 ;  /* 0x0000720000817a11 */ /* 0x040fe400078008ff */
[C---:B------:R-:W-:Y:S02]  /*153e0*/  SHF.L.U64.HI R117, R229.reuse, 0x1, R231 ;  /* 0x00000001e5757819 */ /* 0x040fe400000102e7 */
        /* <DEDUP_REMOVED lines=27> */
.L_x_427:
[----:B------:R-:W-:Y:S01]  /*155a0*/  FMNMX.FTZ R118, R4, R3, !PT ;  /* 0x0000000304767209 */ /* 0x000fe20007810000 */
[----:B------:R-:W-:Y:S01]  /*155b0*/  LDSM.16.MT88.4 R128, [R208+0x100] ;  /* 0x00010000d080783b */ /* 0x000fe20000004200 */
[----:B------:R-:W-:Y:S02]  /*155c0*/  FMNMX.FTZ R0, R6, R2, !PT ;  /* 0x0000000206007209 */ /* 0x000fe40007810000 */
[----:B------:R-:W-:Y:S02]  /*155d0*/  FMNMX.FTZ R118, R5, R118, !PT ;  /* 0x0000007605767209 */ /* 0x000fe40007810000 */
[----:B------:R-:W-:Y:S02]  /*155e0*/  FMNMX.FTZ R0, R7, R0, !PT ;  /* 0x0000000007007209 */ /* 0x000fe40007810000 */
        /* <DEDUP_REMOVED lines=47> */
[C---:B------:R-:W-:Y:S01]  /*158e0*/  ISETP.GT.AND P0, PT, R250.reuse, R249, PT ;  /* 0x000000f9fa00720c */ /* 0x040fe20003f04270 */
[----:B------:R-:W-:Y:S01]  /*158f0*/  SHFL.BFLY PT, R116, R118, 0x2, 0x1f ;  /* 0x0c401f0076747f89 */ /* 0x000fe200000e0000 */
[----:B------:R-:W-:Y:S04]  /*15900*/  IADD3 R248, R250, -0x1, RZ ;  /* 0xfffffffffaf87810 */ /* 0x000fe80007ffe0ff */
[----:B------:R-:W-:Y:S03]  /*15910*/  MOV R250, R248 ;  /* 0x000000f800fa7202 */ /* 0x000fe60000000f00 */
        /* <DEDUP_REMOVED lines=40> */
[C---:B-1----:R-:W-:Y:S01]  /*15ba0*/  FMUL.FTZ R4, R3.reuse, R112 ;  /* 0x0000007003047220 */ /* 0x042fe20000410000 */
[----:B------:R-:W-:Y:S01]  /*15bb0*/  LDSM.16.MT88.4 R40, [R205+0x2900] ;  /* 0x00290000cd28783b */ /* 0x000fe20000004200 */
[C---:B------:R-:W-:Y:S02]  /*15bc0*/  FMUL.FTZ R5, R3.reuse, R113 ;  /* 0x0000007103057220 */ /* 0x040fe40000410000 */
[C---:B------:R-:W-:Y:S01]  /*15bd0*/  FMUL.FTZ R8, R3.reuse, R108 ;  /* 0x0000006c03087220 */ /* 0x040fe20000410000 */
[----:B------:R-:W1:Y:S01]  /*15be0*/  MUFU.EX2 R117, R117 ;  /* 0x0000007500757308 */ /* 0x000e620000000800 */
[C---:B------:R-:W-:Y:S02]  /*15bf0*/  FMUL.FTZ R9, R3.reuse, R109 ;  /* 0x0000006d03097220 */ /* 0x040fe40000410000 */
[C---:B------:R-:W-:Y:S02]  /*15c00*/  FMUL.FTZ R68, R3.reuse, R68 ;  /* 0x0000004403447220 */ /* 0x040fe40000410000 */
[C---:B--2---:R-:W-:Y:S02]  /*15c10*/  FMUL.FTZ R6, R2.reuse, R114 ;  /* 0x0000007202067220 */ /* 0x044fe40000410000 */
[C---:B------:R-:W-:Y:S02]  /*15c20*/  FMUL.FTZ R7, R2.reuse, R115 ;  /* 0x0000007302077220 */ /* 0x040fe40000410000 */
[C---:B------:R-:W-:Y:S01]  /*15c30*/  FMUL.FTZ R10, R2.reuse, R110 ;  /* 0x0000006e020a7220 */ /* 0x040fe20000410000 */
[----:B------:R-:W2:Y:S01]  /*15c40*/  MUFU.EX2 R119, R119 ;  /* 0x0000007700777308 */ /* 0x000ea20000000800 */
[C---:B------:R-:W-:Y:S02]  /*15c50*/  FMUL.FTZ R11, R2.reuse, R111 ;  /* 0x0000006f020b7220 */ /* 0x040fe40000410000 */
[----:B------:R-:W3:Y:S01]  /*15c60*/  LDSM.16.MT88.4 R108, [R204+0x100] ;  /* 0x00010000cc6c783b */ /* 0x000ee20000004200 */
[C---:B------:R-:W-:Y:S02]  /*15c70*/  FMUL.FTZ R69, R3.reuse, R69 ;  /* 0x0000004503457220 */ /* 0x040fe40000410000 */
[C---:B------:R-:W-:Y:S02]  /*15c80*/  FMUL.FTZ R70, R2.reuse, R70 ;  /* 0x0000004602467220 */ /* 0x040fe40000410000 */
[C---:B------:R-:W-:Y:S02]  /*15c90*/  FMUL.FTZ R71, R2.reuse, R71 ;  /* 0x0000004702477220 */ /* 0x040fe40000410000 */
[----:B------:R-:W-:Y:S01]  /*15ca0*/  MUFU.EX2 R140, R140 ;  /* 0x0000008c008c7308 */ /* 0x000fe20000000800 */
[C---:B------:R-:W-:Y:S02]  /*15cb0*/  FMUL.FTZ R72, R3.reuse, R72 ;  /* 0x0000004803487220 */ /* 0x040fe40000410000 */
[----:B------:R-:W-:Y:S01]  /*15cc0*/  FMUL.FTZ R73, R3, R73 ;  /* 0x0000004903497220 */ /* 0x000fe20000410000 */
[----:B-1----:R-:W-:Y:S01]  /*15cd0*/  F2FP.BF16.PACK_AB R112, R117, R141 ;  /* 0x0000008d7570723e */ /* 0x002fe200000010ff */
[C---:B------:R-:W-:Y:S02]  /*15ce0*/  FMUL.FTZ R74, R2.reuse, R74 ;  /* 0x0000004a024a7220 */ /* 0x040fe40000410000 */
[C---:B------:R-:W-:Y:S02]  /*15cf0*/  FMUL.FTZ R75, R2.reuse, R75 ;  /* 0x0000004b024b7220 */ /* 0x040fe40000410000 */
[C---:B------:R-:W-:Y:S01]  /*15d00*/  FMUL.FTZ R76, R3.reuse, R76 ;  /* 0x0000004c034c7220 */ /* 0x040fe20000410000 */
[----:B------:R-:W1:Y:S01]  /*15d10*/  MUFU.EX2 R142, R142 ;  /* 0x0000008e008e7308 */ /* 0x000e620000000800 */
[----:B------:R-:W-:Y:S02]  /*15d20*/  FMUL.FTZ R77, R3, R77 ;  /* 0x0000004d034d7220 */ /* 0x000fe40000410000 */
[C---:B------:R-:W-:Y:S01]  /*15d30*/  FMUL.FTZ R78, R2.reuse, R78 ;  /* 0x0000004e024e7220 */ /* 0x040fe20000410000 */
        /* <DEDUP_REMOVED lines=9> */
[C---:B------:R-:W-:Y:S01]  /*15dd0*/  FMUL.FTZ R86, R2.reuse, R86 ;  /* 0x0000005602567220 */ /* 0x040fe20000410000 */
[----:B------:R-:W-:Y:S01]  /*15de0*/  MUFU.EX2 R163, R163 ;  /* 0x000000a300a37308 */ /* 0x000fe20000000800 */
[----:B------:R-:W-:Y:S02]  /*15df0*/  FMUL.FTZ R87, R2, R87 ;  /* 0x0000005702577220 */ /* 0x000fe40000410000 */
[C---:B------:R-:W-:Y:S01]  /*15e00*/  FMUL.FTZ R88, R3.reuse, R88 ;  /* 0x0000005803587220 */ /* 0x040fe20000410000 */
[----:B-1----:R-:W-:Y:S01]  /*15e10*/  F2FP.BF16.PACK_AB R113, R142, R140 ;  /* 0x0000008c8e71723e */ /* 0x002fe200000010ff */
[C---:B------:R-:W-:Y:S02]  /*15e20*/  FMUL.FTZ R89, R3.reuse, R89 ;  /* 0x0000005903597220 */ /* 0x040fe40000410000 */
[C---:B------:R-:W-:Y:S02]  /*15e30*/  FMUL.FTZ R90, R2.reuse, R90 ;  /* 0x0000005a025a7220 */ /* 0x040fe40000410000 */
[----:B------:R-:W-:Y:S01]  /*15e40*/  FMUL.FTZ R91, R2, R91 ;  /* 0x0000005b025b7220 */ /* 0x000fe20000410000 */
[----:B------:R-:W-:Y:S01]  /*15e50*/  MUFU.EX2 R164, R164 ;  /* 0x000000a400a47308 */ /* 0x000fe20000000800 */
[C---:B------:R-:W-:Y:S02]  /*15e60*/  FMUL.FTZ R92, R3.reuse, R92 ;  /* 0x0000005c035c7220 */ /* 0x040fe40000410000 */
[C---:B------:R-:W-:Y:S01]  /*15e70*/  FMUL.FTZ R93, R3.reuse, R93 ;  /* 0x0000005d035d7220 */ /* 0x040fe20000410000 */
[----:B--2---:R-:W-:Y:S01]  /*15e80*/  F2FP.BF16.PACK_AB R115, R144, R143 ;  /* 0x0000008f9073723e */ /* 0x004fe200000010ff */
        /* <DEDUP_REMOVED lines=20> */
[----:B------:R-:W4:Y:S01]  /*15fd0*/  MUFU.EX2 R147, R147 ;  /* 0x0000009300937308 */ /* 0x000f220000000800 */
[C---:B------:R-:W-:Y:S04]  /*15fe0*/  HMMA.16816.F32.BF16 R76, R112.reuse, R136, R76 ;  /* 0x00000088704c723c */ /* 0x040fe8000004184c */
[C---:B------:R-:W-:Y:S02]  /*15ff0*/  FMUL.FTZ R14, R2.reuse, R106 ;  /* 0x0000006a020e7220 */ /* 0x040fe40000410000 */
[--C-:B------:R-:W-:Y:S02]  /*16000*/  FFMA.FTZ R154, R15, c[0x0][0x2d0], -R146.reuse ;  /* 0x0000b4000f9a7a23 */ /* 0x100fe40000010892 */
[C---:B------:R-:W-:Y:S01]  /*16010*/  HMMA.16816.F32.BF16 R80, R112.reuse, R138, R80 ;  /* 0x0000008a7050723c */ /* 0x040fe20000041850 */
[----:B------:R-:W-:Y:S01]  /*16020*/  LDSM.16.MT88.4 R136, [R204+0x900] ;  /* 0x00090000cc88783b */ /* 0x000fe20000004200 */
[----:B------:R-:W-:Y:S02]  /*16030*/  MUFU.EX2 R152, R152 ;  /* 0x0000009800987308 */ /* 0x000fe40000000800 */
[C---:B------:R-:W-:Y:S02]  /*16040*/  FMUL.FTZ R15, R2.reuse, R107 ;  /* 0x0000006b020f7220 */ /* 0x040fe40000410000 */
[C---:B------:R-:W-:Y:S02]  /*16050*/  FMUL.FTZ R100, R3.reuse, R100 ;  /* 0x0000006403647220 */ /* 0x040fe40000410000 */
[C---:B---3--:R-:W-:Y:S01]  /*16060*/  HMMA.16816.F32.BF16 R84, R112.reuse, R108, R84 ;  /* 0x0000006c7054723c */ /* 0x048fe20000041854 */
[----:B------:R-:W-:Y:S03]  /*16070*/  LDSM.16.MT88.4 R104, [R204+0x3100] ;  /* 0x00310000cc68783b */ /* 0x000fe60000004200 */
[C---:B------:R-:W-:Y:S01]  /*16080*/  FMUL.FTZ R101, R3.reuse, R101 ;  /* 0x0000006503657220 */ /* 0x040fe20000410000 */
[----:B------:R-:W3:Y:S01]  /*16090*/  MUFU.EX2 R154, R154 ;  /* 0x0000009a009a7308 */ /* 0x000ee20000000800 */
[C---:B------:R-:W-:Y:S02]  /*160a0*/  FMUL.FTZ R102, R2.reuse, R102 ;  /* 0x0000006602667220 */ /* 0x040fe40000410000 */
        /* <DEDUP_REMOVED lines=13> */
[C---:B--2---:R-:W-:Y:S04]  /*16180*/  HMMA.16816.F32.BF16 R12, R112.reuse, R132, R12 ;  /* 0x00000084700c723c */ /* 0x044fe8000004180c */
[----:B------:R-:W-:Y:S01]  /*16190*/  FMUL.FTZ R57, R3, R57 ;  /* 0x0000003903397220 */ /* 0x000fe20000410000 */
[----:B------:R-:W-:Y:S01]  /*161a0*/  MUFU.EX2 R169, R169 ;  /* 0x000000a900a97308 */ /* 0x000fe20000000800 */
[----:B------:R-:W-:Y:S02]  /*161b0*/  FMUL.FTZ R58, R2, R58 ;  /* 0x0000003a023a7220 */ /* 0x000fe40000410000 */
[C---:B------:R-:W-:Y:S01]  /*161c0*/  HMMA.16816.F32.BF16 R100, R112.reuse, R134, R100 ;  /* 0x000000867064723c */ /* 0x040fe20000041864 */
[----:B------:R-:W2:Y:S03]  /*161d0*/  LDSM.16.MT88.4 R132, [R206+0x900] ;  /* 0x00090000ce84783b */ /* 0x000ea60000004200 */
[--C-:B------:R-:W-:Y:S01]  /*161e0*/  FFMA.FTZ R155, R16, c[0x0][0x2d0], -R153.reuse ;  /* 0x0000b400109b7a23 */ /* 0x100fe20000010899 */
[----:B----4-:R-:W-:Y:S01]  /*161f0*/  F2FP.BF16.PACK_AB R16, R147, R145 ;  /* 0x000000919310723e */ /* 0x010fe200000010ff */
[--C-:B------:R-:W-:Y:S01]  /*16200*/  FFMA.FTZ R160, R17, c[0x0][0x2d0], -R153.reuse ;  /* 0x0000b40011a07a23 */ /* 0x100fe20000010899 */
[----:B---3--:R-:W-:Y:S01]  /*16210*/  F2FP.BF16.PACK_AB R17, R154, R152 ;  /* 0x000000989a11723e */ /* 0x008fe200000010ff */
[--C-:B------:R-:W-:Y:S01]  /*16220*/  FFMA.FTZ R161, R18, c[0x0][0x2d0], -R146.reuse ;  /* 0x0000b40012a17a23 */ /* 0x100fe20000010892 */
[C---:B-----5:R-:W-:Y:S01]  /*16230*/  HMMA.16816.F32.BF16 R52, R112.reuse, R108, R52 ;  /* 0x0000006c7034723c */ /* 0x060fe20000041834 */
[----:B------:R-:W-:Y:S02]  /*16240*/  MUFU.EX2 R155, R155 ;  /* 0x0000009b009b7308 */ /* 0x000fe40000000800 */
[--C-:B------:R-:W-:Y:S02]  /*16250*/  FFMA.FTZ R162, R19, c[0x0][0x2d0], -R146.reuse ;  /* 0x0000b40013a27a23 */ /* 0x100fe40000010892 */
[C---:B------:R-:W-:Y:S02]  /*16260*/  FMUL.FTZ R59, R2.reuse, R59 ;  /* 0x0000003b023b7220 */ /* 0x040fe40000410000 */
[C---:B------:R-:W-:Y:S02]  /*16270*/  FMUL.FTZ R60, R3.reuse, R60 ;  /* 0x0000003c033c7220 */ /* 0x040fe40000410000 */
[C---:B------:R-:W-:Y:S02]  /*16280*/  FMUL.FTZ R61, R3.reuse, R61 ;  /* 0x0000003d033d7220 */ /* 0x040fe40000410000 */
[----:B------:R-:W3:Y:S01]  /*16290*/  MUFU.EX2 R160, R160 ;  /* 0x000000a000a07308 */ /* 0x000ee20000000800 */
[C---:B------:R-:W-:Y:S01]  /*162a0*/  HMMA.16816.F32.BF16 R56, R112.reuse, R110, R56 ;  /* 0x0000006e7038723c */ /* 0x040fe20000041838 */
[----:B------:R-:W4:Y:S02]  /*162b0*/  LDSM.16.MT88.4 R108, [R205+0x900] ;  /* 0x00090000cd6c783b */ /* 0x000f240000004200 */
[C---:B------:R-:W-:Y:S02]  /*162c0*/  FMUL.FTZ R62, R2.reuse, R62 ;  /* 0x0000003e023e7220 */ /* 0x040fe40000410000 */
[C---:B------:R-:W-:Y:S02]  /*162d0*/  FMUL.FTZ R63, R2.reuse, R63 ;  /* 0x0000003f023f7220 */ /* 0x040fe40000410000 */
[C---:B------:R-:W-:Y:S02]  /*162e0*/  FMUL.FTZ R64, R3.reuse, R64 ;  /* 0x0000004003407220 */ /* 0x040fe40000410000 */
[----:B------:R-:W-:Y:S03]  /*162f0*/  MUFU.EX2 R161, R161 ;  /* 0x000000a100a17308 */ /* 0x000fe60000000800 */
[C---:B------:R-:W-:Y:S03]  /*16300*/  HMMA.16816.F32.BF16 R60, R112.reuse, R104, R60 ;  /* 0x00000068703c723c */ /* 0x040fe6000004183c */
[----:B------:R-:W-:Y:S02]  /*16310*/  FMUL.FTZ R65, R3, R65 ;  /* 0x0000004103417220 */ /* 0x000fe40000410000 */
[C---:B------:R-:W-:Y:S02]  /*16320*/  FMUL.FTZ R66, R2.reuse, R66 ;  /* 0x0000004202427220 */ /* 0x040fe40000410000 */
[----:B------:R-:W5:Y:S01]  /*16330*/  MUFU.EX2 R162, R162 ;  /* 0x000000a200a27308 */ /* 0x000f620000000800 */
[----:B------:R-:W-:Y:S01]  /*16340*/  FMUL.FTZ R67, R2, R67 ;  /* 0x0000004302437220 */ /* 0x000fe20000410000 */
[----:B---3--:R-:W-:Y:S03]  /*16350*/  F2FP.BF16.PACK_AB R18, R160, R155 ;  /* 0x0000009ba012723e */ /* 0x008fe600000010ff */
[--C-:B------:R-:W-:Y:S03]  /*16360*/  FFMA.FTZ R44, R44, c[0x0][0x2d0], -R153.reuse ;  /* 0x0000b4002c2c7a23 */ /* 0x100fe60000010899 */
[----:B------:R-:W-:Y:S01]  /*16370*/  HMMA.16816.F32.BF16 R64, R112, R106, R64 ;  /* 0x0000006a7040723c */ /* 0x000fe20000041840 */
[----:B------:R-:W3:Y:S01]  /*16380*/  LDSM.16.MT88.4 R104, [R208+0x3900] ;  /* 0x00390000d068783b */ /* 0x000ee20000004200 */
[----:B------:R-:W-:Y:S01]  /*16390*/  MUFU.EX2 R170, R170 ;  /* 0x000000aa00aa7308 */ /* 0x000fe20000000800 */
[--C-:B------:R-:W-:Y:S02]  /*163a0*/  FFMA.FTZ R45, R45, c[0x0][0x2d0], -R153.reuse ;  /* 0x0000b4002d2d7a23 */ /* 0x100fe40000010899 */
[--C-:B------:R-:W-:Y:S02]  /*163b0*/  FFMA.FTZ R46, R46, c[0x0][0x2d0], -R146.reuse ;  /* 0x0000b4002e2e7a23 */ /* 0x100fe40000010892 */
[----:B------:R-:W-:Y:S02]  /*163c0*/  FFMA.FTZ R47, R47, c[0x0][0x2d0], -R146 ;  /* 0x0000b4002f2f7a23 */ /* 0x000fe40000010892 */
[----:B------:R-:W3:Y:S03]  /*163d0*/  LDSM.16.MT88.4 R112, [R206+0x3900] ;  /* 0x00390000ce70783b */ /* 0x000ee60000004200 */
[----:B------:R-:W-:Y:S01]  /*163e0*/  MUFU.EX2 R171, R171 ;  /* 0x000000ab00ab7308 */ /* 0x000fe20000000800 */
[----:B------:R-:W-:Y:S02]  /*163f0*/  FFMA.FTZ R48, R48, c[0x0][0x2d0], -R153 ;  /* 0x0000b40030307a23 */ /* 0x000fe40000010899 */
[----:B------:R-:W-:Y:S01]  /*16400*/  FFMA.FTZ R141, R3, R245, R141 ;  /* 0x000000f5038d7223 */ /* 0x000fe2000001008d */
[----:B-----5:R-:W-:Y:S01]  /*16410*/  F2FP.BF16.PACK_AB R19, R162, R161 ;  /* 0x000000a1a213723e */ /* 0x020fe200000010ff */
[----:B------:R-:W-:Y:S01]  /*16420*/  FFMA.FTZ R140, R2, R244, R140 ;  /* 0x000000f4028c7223 */ /* 0x000fe2000001008c */
[----:B------:R-:W-:Y:S01]  /*16430*/  MOV R2, R116 ;  /* 0x0000007400027202 */ /* 0x000fe20000000f00 */
[----:B------:R-:W-:Y:S01]  /*16440*/  FADD.FTZ R141, R117, R141 ;  /* 0x0000008d758d7221 */ /* 0x000fe20000010000 */
[----:B------:R-:W-:Y:S01]  /*16450*/  MOV R3, R0 ;  /* 0x0000000000037202 */ /* 0x000fe20000000f00 */
[----:B------:R-:W-:Y:S01]  /*16460*/  FADD.FTZ R140, R142, R140 ;  /* 0x0000008c8e8c7221 */ /* 0x000fe20000010000 */
[----:B------:R-:W-:Y:S01]  /*16470*/  MUFU.EX2 R188, R188 ;  /* 0x000000bc00bc7308 */ /* 0x000fe20000000800 */
[C---:B-1----:R-:W-:Y:S05]  /*16480*/  HMMA.16816.F32.BF16 R4, R16.reuse, R128, R4 ;  /* 0x000000801004723c */ /* 0x042fea0000041804 */
[----:B------:R-:W-:Y:S02]  /*16490*/  FADD.FTZ R118, R118, R141 ;  /* 0x0000008d76767221 */ /* 0x000fe40000010000 */
[--C-:B------:R-:W-:Y:S01]  /*164a0*/  FFMA.FTZ R129, R20, c[0x0][0x2d0], -R153.reuse ;  /* 0x0000b40014817a23 */ /* 0x100fe20000010899 */
[C---:B------:R-:W-:Y:S01]  /*164b0*/  HMMA.16816.F32.BF16 R8, R16.reuse, R130, R8 ;  /* 0x000000821008723c */ /* 0x040fe20000041808 */
[----:B------:R-:W-:Y:S03]  /*164c0*/  MUFU.EX2 R189, R189 ;  /* 0x000000bd00bd7308 */ /* 0x000fe60000000800 */
[--C-:B------:R-:W-:Y:S02]  /*164d0*/  FFMA.FTZ R128, R21, c[0x0][0x2d0], -R153.reuse ;  /* 0x0000b40015807a23 */ /* 0x100fe40000010899 */
[----:B------:R-:W-:Y:S02]  /*164e0*/  FADD.FTZ R140, R143, R140 ;  /* 0x0000008c8f8c7221 */ /* 0x000fe40000010000 */
[C---:B--2---:R-:W-:Y:S03]  /*164f0*/  HMMA.16816.F32.BF16 R68, R16.reuse, R132, R68 ;  /* 0x000000841044723c */ /* 0x044fe60000041844 */
[----:B------:R-:W-:Y:S01]  /*16500*/  MUFU.EX2 R129, R129 ;  /* 0x0000008100817308 */ /* 0x000fe20000000800 */
[--C-:B------:R-:W-:Y:S02]  /*16510*/  FFMA.FTZ R130, R22, c[0x0][0x2d0], -R146.reuse ;  /* 0x0000b40016827a23 */ /* 0x100fe40000010892 */
[--C-:B------:R-:W-:Y:S02]  /*16520*/  FFMA.FTZ R131, R23, c[0x0][0x2d0], -R146.reuse ;  /* 0x0000b40017837a23 */ /* 0x100fe40000010892 */
[C---:B------:R-:W-:Y:S01]  /*16530*/  HMMA.16816.F32.BF16 R72, R16.reuse, R134, R72 ;  /* 0x000000861048723c */ /* 0x040fe20000041848 */
[----:B------:R-:W-:Y:S03]  /*16540*/  LDSM.16.MT88.4 R20, [R204+0x3900] ;  /* 0x00390000cc14783b */ /* 0x000fe60000004200 */
[--C-:B------:R-:W-:Y:S01]  /*16550*/  FFMA.FTZ R132, R24, c[0x0][0x2d0], -R153.reuse ;  /* 0x0000b40018847a23 */ /* 0x100fe20000010899 */
[----:B------:R-:W-:Y:S01]  /*16560*/  MUFU.EX2 R128, R128 ;  /* 0x0000008000807308 */ /* 0x000fe20000000800 */
[--C-:B------:R-:W-:Y:S02]  /*16570*/  FFMA.FTZ R133, R25, c[0x0][0x2d0], -R153.reuse ;  /* 0x0000b40019857a23 */ /* 0x100fe40000010899 */
[C---:B----4-:R-:W-:Y:S04]  /*16580*/  HMMA.16816.F32.BF16 R76, R16.reuse, R108, R76 ;  /* 0x0000006c104c723c */ /* 0x050fe8000004184c */
[--C-:B------:R-:W-:Y:S02]  /*16590*/  FFMA.FTZ R134, R26, c[0x0][0x2d0], -R146.reuse ;  /* 0x0000b4001a867a23 */ /* 0x100fe40000010892 */
[----:B------:R-:W-:Y:S01]  /*165a0*/  FFMA.FTZ R135, R27, c[0x0][0x2d0], -R146 ;  /* 0x0000b4001b877a23 */ /* 0x000fe20000010892 */
[----:B------:R-:W1:Y:S01]  /*165b0*/  MUFU.EX2 R130, R130 ;  /* 0x0000008200827308 */ /* 0x000e620000000800 */
[C---:B------:R-:W-:Y:S01]  /*165c0*/  HMMA.16816.F32.BF16 R80, R16.reuse, R110, R80 ;  /* 0x0000006e1050723c */ /* 0x040fe20000041850 */
[----:B------:R-:W2:Y:S03]  /*165d0*/  LDSM.16.MT88.4 R108, [R205+0x3900] ;  /* 0x00390000cd6c783b */ /* 0x000ea60000004200 */
[----:B------:R-:W-:Y:S02]  /*165e0*/  FADD.FTZ R118, R119, R118 ;  /* 0x0000007677767221 */ /* 0x000fe40000010000 */
[----:B------:R-:W-:Y:S02]  /*165f0*/  FADD.FTZ R144, R144, R140 ;  /* 0x0000008c90907221 */ /* 0x000fe40000010000 */
[C---:B------:R-:W-:Y:S01]  /*16600*/  HMMA.16816.F32.BF16 R84, R16.reuse, R136, R84 ;  /* 0x000000881054723c */ /* 0x040fe20000041854 */
[----:B------:R-:W-:Y:S01]  /*16610*/  LDSM.16.MT88.4 R24, [R206+0x1100] ;  /* 0x00110000ce18783b */ /* 0x000fe20000004200 */
[----:B------:R-:W4:Y:S02]  /*16620*/  MUFU.EX2 R131, R131 ;  /* 0x0000008300837308 */ /* 0x000f240000000800 */
[----:B------:R-:W-:Y:S02]  /*16630*/  FADD.FTZ R145, R145, R118 ;  /* 0x0000007691917221 */ /* 0x000fe40000010000 */
[----:B------:R-:W-:Y:S02]  /*16640*/  FADD.FTZ R144, R152, R144 ;  /* 0x0000009098907221 */ /* 0x000fe40000010000 */
[C---:B------:R-:W-:Y:S04]  /*16650*/  HMMA.16816.F32.BF16 R88, R16.reuse, R138, R88 ;  /* 0x0000008a1058723c */ /* 0x040fe80000041858 */
[--C-:B------:R-:W-:Y:S01]  /*16660*/  FFMA.FTZ R136, R28, c[0x0][0x2d0], -R153.reuse ;  /* 0x0000b4001c887a23 */ /* 0x100fe20000010899 */
[----:B------:R-:W-:Y:S01]  /*16670*/  MUFU.EX2 R132, R132 ;  /* 0x0000008400847308 */ /* 0x000fe20000000800 */
[--C-:B------:R-:W-:Y:S02]  /*16680*/  FFMA.FTZ R137, R29, c[0x0][0x2d0], -R153.reuse ;  /* 0x0000b4001d897a23 */ /* 0x100fe40000010899 */
[C---:B---3--:R-:W-:Y:S04]  /*16690*/  HMMA.16816.F32.BF16 R92, R16.reuse, R104, R92 ;  /* 0x00000068105c723c */ /* 0x048fe8000004185c */
[--C-:B------:R-:W-:Y:S02]  /*166a0*/  FFMA.FTZ R138, R30, c[0x0][0x2d0], -R146.reuse ;  /* 0x0000b4001e8a7a23 */ /* 0x100fe40000010892 */
[--C-:B------:R-:W-:Y:S01]  /*166b0*/  FFMA.FTZ R139, R31, c[0x0][0x2d0], -R146.reuse ;  /* 0x0000b4001f8b7a23 */ /* 0x100fe20000010892 */
[----:B------:R-:W3:Y:S01]  /*166c0*/  MUFU.EX2 R133, R133 ;  /* 0x0000008500857308 */ /* 0x000ee20000000800 */
[C---:B------:R-:W-:Y:S01]  /*166d0*/  HMMA.16816.F32.BF16 R96, R16.reuse, R106, R96 ;  /* 0x0000006a1060723c */ /* 0x040fe20000041860 */
[----:B------:R-:W5:Y:S03]  /*166e0*/  LDSM.16.MT88.4 R104, [R208+0x1100] ;  /* 0x00110000d068783b */ /* 0x000f660000004200 */
[----:B------:R-:W-:Y:S02]  /*166f0*/  FFMA.FTZ R153, R49, c[0x0][0x2d0], -R153 ;  /* 0x0000b40031997a23 */ /* 0x000fe40000010899 */
[--C-:B------:R-:W-:Y:S02]  /*16700*/  FFMA.FTZ R49, R50, c[0x0][0x2d0], -R146.reuse ;  /* 0x0000b40032317a23 */ /* 0x100fe40000010892 */
[C---:B------:R-:W-:Y:S01]  /*16710*/  HMMA.16816.F32.BF16 R12, R16.reuse, R112, R12 ;  /* 0x00000070100c723c */ /* 0x040fe2000004180c */
[----:B------:R-:W-:Y:S01]  /*16720*/  LDSM.16.MT88.4 R28, [R205+0x4100] ;  /* 0x00410000cd1c783b */ /* 0x000fe20000004200 */
[----:B------:R-:W-:Y:S02]  /*16730*/  MUFU.EX2 R134, R134 ;  /* 0x0000008600867308 */ /* 0x000fe40000000800 */
[----:B------:R-:W-:Y:S02]  /*16740*/  FFMA.FTZ R146, R51, c[0x0][0x2d0], -R146 ;  /* 0x0000b40033927a23 */ /* 0x000fe40000010892 */
[----:B------:R-:W-:Y:S02]  /*16750*/  FADD.FTZ R145, R147, R145 ;  /* 0x0000009193917221 */ /* 0x000fe40000010000 */
[C---:B------:R-:W-:Y:S04]  /*16760*/  HMMA.16816.F32.BF16 R100, R16.reuse, R114, R100 ;  /* 0x000000721064723c */ /* 0x040fe80000041864 */
[----:B------:R-:W1:Y:S01]  /*16770*/  MUFU.EX2 R135, R135 ;  /* 0x0000008700877308 */ /* 0x000e620000000800 */
[----:B------:R-:W-:Y:S02]  /*16780*/  FADD.FTZ R154, R154, R144 ;  /* 0x000000909a9a7221 */ /* 0x000fe40000010000 */
[----:B------:R-:W-:Y:S01]  /*16790*/  FADD.FTZ R155, R155, R145 ;  /* 0x000000919b9b7221 */ /* 0x000fe20000010000 */
[C---:B--2---:R-:W-:Y:S04]  /*167a0*/  HMMA.16816.F32.BF16 R52, R16.reuse, R108, R52 ;  /* 0x0000006c1034723c */ /* 0x044fe80000041834 */
[----:B------:R-:W-:Y:S02]  /*167b0*/  FADD.FTZ R154, R161, R154 ;  /* 0x0000009aa19a7221 */ /* 0x000fe40000010000 */
[----:B------:R-:W-:Y:S01]  /*167c0*/  MUFU.EX2 R136, R136 ;  /* 0x0000008800887308 */ /* 0x000fe20000000800 */
[----:B------:R-:W-:Y:S01]  /*167d0*/  FADD.FTZ R155, R160, R155 ;  /* 0x0000009ba09b7221 */ /* 0x000fe20000010000 */
[C---:B------:R-:W-:Y:S01]  /*167e0*/  HMMA.16816.F32.BF16 R56, R16.reuse, R110, R56 ;  /* 0x0000006e1038723c */ /* 0x040fe20000041838 */
[----:B------:R-:W2:Y:S03]  /*167f0*/  LDSM.16.MT88.4 R108, [R205+0x1100] ;  /* 0x00110000cd6c783b */ /* 0x000ea60000004200 */
[----:B------:R-:W-:Y:S04]  /*16800*/  FADD.FTZ R162, R162, R154 ;  /* 0x0000009aa2a27221 */ /* 0x000fe80000010000 */
[C---:B------:R-:W-:Y:S01]  /*16810*/  HMMA.16816.F32.BF16 R60, R16.reuse, R20, R60 ;  /* 0x00000014103c723c */ /* 0x040fe2000004183c */
[----:B------:R-:W-:Y:S03]  /*16820*/  MUFU.EX2 R137, R137 ;  /* 0x0000008900897308 */ /* 0x000fe60000000800 */
[----:B-1----:R-:W-:Y:S04]  /*16830*/  FADD.FTZ R162, R130, R162 ;  /* 0x000000a282a27221 */ /* 0x002fe80000010000 */
[----:B------:R-:W-:Y:S01]  /*16840*/  HMMA.16816.F32.BF16 R64, R16, R22, R64 ;  /* 0x000000161040723c */ /* 0x000fe20000041840 */
[----:B------:R-:W1:Y:S02]  /*16850*/  LDSM.16.MT88.4 R20, [R204+0x1100] ;  /* 0x00110000cc14783b */ /* 0x000e640000004200 */
[----:B------:R-:W2:Y:S04]  /*16860*/  MUFU.EX2 R138, R138 ;  /* 0x0000008a008a7308 */ /* 0x000ea80000000800 */
[C---:B------:R-:W-:Y:S01]  /*16870*/  F2FP.BF16.PACK_AB R16, R128.reuse, R129 ;  /* 0x000000818010723e */ /* 0x040fe200000010ff */
[----:B------:R-:W-:Y:S01]  /*16880*/  FADD.FTZ R129, R129, R155 ;  /* 0x0000009b81817221 */ /* 0x000fe20000010000 */
[----:B----4-:R-:W-:Y:S03]  /*16890*/  F2FP.BF16.PACK_AB R17, R131, R130 ;  /* 0x000000828311723e */ /* 0x010fe600000010ff */
[----:B---3--:R-:W-:Y:S01]  /*168a0*/  F2FP.BF16.PACK_AB R18, R133, R132 ;  /* 0x000000848512723e */ /* 0x008fe200000010ff */
[----:B------:R-:W3:Y:S01]  /*168b0*/  MUFU.EX2 R139, R139 ;  /* 0x0000008b008b7308 */ /* 0x000ee20000000800 */
[----:B------:R-:W-:Y:S01]  /*168c0*/  F2FP.BF16.PACK_AB R19, R135, R134 ;  /* 0x000000868713723e */ /* 0x000fe200000010ff */
[----:B------:R-:W-:Y:S02]  /*168d0*/  FADD.FTZ R129, R128, R129 ;  /* 0x0000008180817221 */ /* 0x000fe40000010000 */
[----:B------:R-:W-:Y:S02]  /*168e0*/  FADD.FTZ R131, R131, R162 ;  /* 0x000000a283837221 */ /* 0x000fe40000010000 */
[----:B------:R-:W-:Y:S02]  /*168f0*/  FADD.FTZ R132, R132, R129 ;  /* 0x0000008184847221 */ /* 0x000fe40000010000 */
[C---:B-----5:R-:W-:Y:S02]  /*16900*/  HMMA.16816.F32.BF16 R4, R16.reuse, R104, R4 ;  /* 0x000000681004723c */ /* 0x060fe40000041804 */
[----:B------:R-:W4:Y:S01]  /*16910*/  MUFU.EX2 R190, R190 ;  /* 0x000000be00be7308 */ /* 0x000f220000000800 */
[----:B------:R-:W-:Y:S02]  /*16920*/  FADD.FTZ R131, R134, R131 ;  /* 0x0000008386837221 */ /* 0x000fe40000010000 */
[----:B------:R-:W-:Y:S02]  /*16930*/  FADD.FTZ R132, R133, R132 ;  /* 0x0000008485847221 */ /* 0x000fe40000010000 */
[----:B------:R-:W-:Y:S01]  /*16940*/  FADD.FTZ R135, R135, R131 ;  /* 0x0000008387877221 */ /* 0x000fe20000010000 */
[C---:B------:R-:W-:Y:S01]  /*16950*/  HMMA.16816.F32.BF16 R8, R16.reuse, R106, R8 ;  /* 0x0000006a1008723c */ /* 0x040fe20000041808 */
[----:B------:R-:W5:Y:S03]  /*16960*/  LDSM.16.MT88.4 R104, [R208+0x4100] ;  /* 0x00410000d068783b */ /* 0x000f660000004200 */
[----:B------:R-:W-:Y:S01]  /*16970*/  MUFU.EX2 R44, R44 ;  /* 0x0000002c002c7308 */ /* 0x000fe20000000800 */
[----:B--2---:R-:W-:Y:S03]  /*16980*/  FADD.FTZ R135, R138, R135 ;  /* 0x000000878a877221 */ /* 0x004fe60000010000 */
[C---:B------:R-:W-:Y:S06]  /*16990*/  HMMA.16816.F32.BF16 R68, R16.reuse, R24, R68 ;  /* 0x000000181044723c */ /* 0x040fec0000041844 */
[----:B------:R-:W-:Y:S02]  /*169a0*/  MUFU.EX2 R45, R45 ;  /* 0x0000002d002d7308 */ /* 0x000fe40000000800 */
[C---:B------:R-:W-:Y:S01]  /*169b0*/  HMMA.16816.F32.BF16 R72, R16.reuse, R26, R72 ;  /* 0x0000001a1048723c */ /* 0x040fe20000041848 */
[----:B------:R-:W2:Y:S07]  /*169c0*/  LDSM.16.MT88.4 R24, [R206+0x4100] ;  /* 0x00410000ce18783b */ /* 0x000eae0000004200 */
[C---:B------:R-:W-:Y:S01]  /*169d0*/  HMMA.16816.F32.BF16 R76, R16.reuse, R108, R76 ;  /* 0x0000006c104c723c */ /* 0x040fe2000004184c */
[----:B------:R-:W2:Y:S07]  /*169e0*/  MUFU.EX2 R46, R46 ;  /* 0x0000002e002e7308 */ /* 0x000eae0000000800 */
[C---:B------:R-:W-:Y:S01]  /*169f0*/  HMMA.16816.F32.BF16 R80, R16.reuse, R110, R80 ;  /* 0x0000006e1050723c */ /* 0x040fe20000041850 */
[----:B------:R-:W3:Y:S02]  /*16a00*/  LDSM.16.MT88.4 R108, [R204+0x4100] ;  /* 0x00410000cc6c783b */ /* 0x000ee40000004200 */
[----:B------:R-:W2:Y:S05]  /*16a10*/  MUFU.EX2 R47, R47 ;  /* 0x0000002f002f7308 */ /* 0x000eaa0000000800 */
[C---:B-1----:R-:W-:Y:S05]  /*16a20*/  HMMA.16816.F32.BF16 R84, R16.reuse, R20, R84 ;  /* 0x000000141054723c */ /* 0x042fea0000041854 */
[----:B------:R-:W-:Y:S03]  /*16a30*/  MUFU.EX2 R48, R48 ;  /* 0x0000003000307308 */ /* 0x000fe60000000800 */
[C---:B------:R-:W-:Y:S01]  /*16a40*/  HMMA.16816.F32.BF16 R88, R16.reuse, R22, R88 ;  /* 0x000000161058723c */ /* 0x040fe20000041858 */
[----:B------:R-:W1:Y:S06]  /*16a50*/  LDSM.16.MT88.4 R20, [R208+0x1900] ;  /* 0x00190000d014783b */ /* 0x000e6c0000004200 */
[----:B------:R-:W-:Y:S01]  /*16a60*/  MUFU.EX2 R153, R153 ;  /* 0x0000009900997308 */ /* 0x000fe20000000800 */
[C---:B-----5:R-:W-:Y:S08]  /*16a70*/  HMMA.16816.F32.BF16 R92, R16.reuse, R104, R92 ;  /* 0x00000068105c723c */ /* 0x060ff0000004185c */
[C---:B------:R-:W-:Y:S01]  /*16a80*/  HMMA.16816.F32.BF16 R96, R16.reuse, R106, R96 ;  /* 0x0000006a1060723c */ /* 0x040fe20000041860 */
[----:B------:R-:W-:Y:S01]  /*16a90*/  LDSM.16.MT88.4 R104, [R204+0x4900] ;  /* 0x00490000cc68783b */ /* 0x000fe20000004200 */
[----:B------:R-:W5:Y:S06]  /*16aa0*/  MUFU.EX2 R49, R49 ;  /* 0x0000003100317308 */ /* 0x000f6c0000000800 */
[C---:B--2---:R-:W-:Y:S04]  /*16ab0*/  HMMA.16816.F32.BF16 R12, R16.reuse, R24, R12 ;  /* 0x00000018100c723c */ /* 0x044fe8000004180c */
[----:B------:R-:W2:Y:S04]  /*16ac0*/  MUFU.EX2 R146, R146 ;  /* 0x0000009200927308 */ /* 0x000ea80000000800 */
[C---:B------:R-:W-:Y:S01]  /*16ad0*/  HMMA.16816.F32.BF16 R100, R16.reuse, R26, R100 ;  /* 0x0000001a1064723c */ /* 0x040fe20000041864 */
[----:B------:R-:W1:Y:S07]  /*16ae0*/  LDSM.16.MT88.4 R24, [R205+0x1900] ;  /* 0x00190000cd18783b */ /* 0x000e6e0000004200 */
[C---:B------:R-:W-:Y:S08]  /*16af0*/  HMMA.16816.F32.BF16 R52, R16.reuse, R28, R52 ;  /* 0x0000001c1034723c */ /* 0x040ff00000041834 */
[C---:B------:R-:W-:Y:S01]  /*16b00*/  HMMA.16816.F32.BF16 R56, R16.reuse, R30, R56 ;  /* 0x0000001e1038723c */ /* 0x040fe20000041838 */
[----:B------:R-:W2:Y:S07]  /*16b10*/  LDSM.16.MT88.4 R28, [R204+0x1900] ;  /* 0x00190000cc1c783b */ /* 0x000eae0000004200 */
[C---:B---3--:R-:W-:Y:S08]  /*16b20*/  HMMA.16816.F32.BF16 R60, R16.reuse, R108, R60 ;  /* 0x0000006c103c723c */ /* 0x048ff0000004183c */
        /* <DEDUP_REMOVED lines=13> */
[----:B------:R-:W-:Y:S03]  /*16c00*/  FADD.FTZ R166, R166, R139 ;  /* 0x0000008ba6a67221 */ /* 0x000fe60000010000 */
[C---:B------:R-:W-:Y:S01]  /*16c10*/  HMMA.16816.F32.BF16 R8, R16.reuse, R22, R8 ;  /* 0x000000161008723c */ /* 0x040fe20000041808 */
[----:B------:R-:W1:Y:S03]  /*16c20*/  LDSM.16.MT88.4 R20, [R208+0x4900] ;  /* 0x00490000d014783b */ /* 0x000e660000004200 */
[----:B------:R-:W-:Y:S04]  /*16c30*/  FADD.FTZ R166, R169, R166 ;  /* 0x000000a6a9a67221 */ /* 0x000fe80000010000 */
[C---:B------:R-:W-:Y:S08]  /*16c40*/  HMMA.16816.F32.BF16 R68, R16.reuse, R32, R68 ;  /* 0x000000201044723c */ /* 0x040ff00000041844 */
[C---:B------:R-:W-:Y:S01]  /*16c50*/  HMMA.16816.F32.BF16 R72, R16.reuse, R34, R72 ;  /* 0x000000221048723c */ /* 0x040fe20000041848 */
[----:B------:R-:W3:Y:S07]  /*16c60*/  LDSM.16.MT88.4 R32, [R206+0x4900] ;  /* 0x00490000ce20783b */ /* 0x000eee0000004200 */
[C---:B------:R-:W-:Y:S08]  /*16c70*/  HMMA.16816.F32.BF16 R76, R16.reuse, R24, R76 ;  /* 0x00000018104c723c */ /* 0x040ff0000004184c */
        /* <DEDUP_REMOVED lines=21> */
[----:B----4-:R-:W-:Y:S01]  /*16dd0*/  F2FP.BF16.PACK_AB R19, R190, R189 ;  /* 0x000000bdbe13723e */ /* 0x010fe200000010ff */
[----:B------:R-:W-:Y:S02]  /*16de0*/  FADD.FTZ R170, R170, R166 ;  /* 0x000000a6aaaa7221 */ /* 0x000fe40000010000 */
[----:B------:R-:W-:Y:S02]  /*16df0*/  FADD.FTZ R171, R171, R167 ;  /* 0x000000a7abab7221 */ /* 0x000fe40000010000 */
[----:B------:R-:W-:Y:S02]  /*16e00*/  FADD.FTZ R170, R189, R170 ;  /* 0x000000aabdaa7221 */ /* 0x000fe40000010000 */
[C---:B------:R-:W-:Y:S03]  /*16e10*/  HMMA.16816.F32.BF16 R4, R16.reuse, R24, R4 ;  /* 0x000000181004723c */ /* 0x040fe60000041804 */
[----:B------:R-:W-:Y:S02]  /*16e20*/  FADD.FTZ R171, R188, R171 ;  /* 0x000000abbcab7221 */ /* 0x000fe40000010000 */
[----:B------:R-:W-:Y:S03]  /*16e30*/  FADD.FTZ R190, R190, R170 ;  /* 0x000000aabebe7221 */ /* 0x000fe60000010000 */
[C---:B------:R-:W-:Y:S01]  /*16e40*/  HMMA.16816.F32.BF16 R8, R16.reuse, R26, R8 ;  /* 0x0000001a1008723c */ /* 0x040fe20000041808 */
[----:B------:R-:W3:Y:S03]  /*16e50*/  LDSM.16.MT88.4 R24, [R208+0x5100] ;  /* 0x00510000d018783b */ /* 0x000ee60000004200 */
[----:B------:R-:W-:Y:S04]  /*16e60*/  FADD.FTZ R190, R46, R190 ;  /* 0x000000be2ebe7221 */ /* 0x000fe80000010000 */
[C---:B-1----:R-:W-:Y:S04]  /*16e70*/  HMMA.16816.F32.BF16 R68, R16.reuse, R20, R68 ;  /* 0x000000141044723c */ /* 0x042fe80000041844 */
[----:B------:R-:W-:Y:S04]  /*16e80*/  FADD.FTZ R190, R47, R190 ;  /* 0x000000be2fbe7221 */ /* 0x000fe80000010000 */
[C---:B------:R-:W-:Y:S01]  /*16e90*/  HMMA.16816.F32.BF16 R72, R16.reuse, R22, R72 ;  /* 0x000000161048723c */ /* 0x040fe20000041848 */
[----:B------:R-:W1:Y:S03]  /*16ea0*/  LDSM.16.MT88.4 R20, [R206+0x5100] ;  /* 0x00510000ce14783b */ /* 0x000e660000004200 */
[----:B-----5:R-:W-:Y:S04]  /*16eb0*/  FADD.FTZ R190, R49, R190 ;  /* 0x000000be31be7221 */ /* 0x020fe80000010000 */
[C---:B------:R-:W-:Y:S04]  /*16ec0*/  HMMA.16816.F32.BF16 R76, R16.reuse, R28, R76 ;  /* 0x0000001c104c723c */ /* 0x040fe8000004184c */
[----:B------:R-:W-:Y:S04]  /*16ed0*/  FADD.FTZ R244, R146, R190 ;  /* 0x000000be92f47221 */ /* 0x000fe80000010000 */
        /* <DEDUP_REMOVED lines=20> */
[----:B------:R-:W-:Y:S03]  /*17020*/  F2FP.BF16.PACK_AB R19, R146, R49 ;  /* 0x000000319213723e */ /* 0x000fe600000010ff */
[----:B------:R-:W-:Y:S04]  /*17030*/  FADD.FTZ R44, R48, R44 ;  /* 0x0000002c302c7221 */ /* 0x000fe80000010000 */
[C---:B------:R-:W-:Y:S01]  /*17040*/  HMMA.16816.F32.BF16 R112, R16.reuse, R108, R4 ;  /* 0x0000006c1070723c */ /* 0x040fe20000041804 */
[----:B------:R-:W4:Y:S02]  /*17050*/  LDSM.16.MT88.4 R4, [R206+0x5900] ;  /* 0x00590000ce04783b */ /* 0x000f240000004200 */
[----:B------:R-:W-:Y:S05]  /*17060*/  FADD.FTZ R245, R153, R44 ;  /* 0x0000002c99f57221 */ /* 0x000fea0000010000 */
[C---:B------:R-:W-:Y:S01]  /*17070*/  HMMA.16816.F32.BF16 R108, R16.reuse, R110, R8 ;  /* 0x0000006e106c723c */ /* 0x040fe20000041808 */
[----:B------:R-:W5:Y:S07]  /*17080*/  LDSM.16.MT88.4 R8, [R205+0x5900] ;  /* 0x00590000cd08783b */ /* 0x000f6e0000004200 */
[C---:B--2---:R-:W-:Y:S08]  /*17090*/  HMMA.16816.F32.BF16 R68, R16.reuse, R32, R68 ;  /* 0x000000201044723c */ /* 0x044ff00000041844 */
[C---:B------:R-:W-:Y:S08]  /*170a0*/  HMMA.16816.F32.BF16 R72, R16.reuse, R34, R72 ;  /* 0x000000221048723c */ /* 0x040ff00000041848 */
[C---:B------:R-:W-:Y:S08]  /*170b0*/  HMMA.16816.F32.BF16 R76, R16.reuse, R40, R76 ;  /* 0x00000028104c723c */ /* 0x040ff0000004184c */
[C---:B------:R-:W-:Y:S08]  /*170c0*/  HMMA.16816.F32.BF16 R80, R16.reuse, R42, R80 ;  /* 0x0000002a1050723c */ /* 0x040ff00000041850 */
[C---:B---3--:R-:W-:Y:S08]  /*170d0*/  HMMA.16816.F32.BF16 R84, R16.reuse, R24, R84 ;  /* 0x000000181054723c */ /* 0x048ff00000041854 */
[C---:B------:R-:W-:Y:S08]  /*170e0*/  HMMA.16816.F32.BF16 R88, R16.reuse, R26, R88 ;  /* 0x0000001a1058723c */ /* 0x040ff00000041858 */
[C---:B-1----:R-:W-:Y:S08]  /*170f0*/  HMMA.16816.F32.BF16 R92, R16.reuse, R20, R92 ;  /* 0x00000014105c723c */ /* 0x042ff0000004185c */
[C---:B------:R-:W-:Y:S01]  /*17100*/  HMMA.16816.F32.BF16 R96, R16.reuse, R22, R96 ;  /* 0x000000161060723c */ /* 0x040fe20000041860 */
[----:B------:R-:W1:Y:S07]  /*17110*/  LDSM.16.MT88.4 R20, [R204+0x5900] ;  /* 0x00590000cc14783b */ /* 0x000e6e0000004200 */
[C---:B----4-:R-:W-:Y:S08]  /*17120*/  HMMA.16816.F32.BF16 R104, R16.reuse, R4, R12 ;  /* 0x000000041068723c */ /* 0x050ff0000004180c */
[C---:B------:R-:W-:Y:S08]  /*17130*/  HMMA.16816.F32.BF16 R100, R16.reuse, R6, R100 ;  /* 0x000000061064723c */ /* 0x040ff00000041864 */
[C---:B-----5:R-:W-:Y:S08]  /*17140*/  HMMA.16816.F32.BF16 R52, R16.reuse, R8, R52 ;  /* 0x000000081034723c */ /* 0x060ff00000041834 */
[C---:B------:R-:W-:Y:S08]  /*17150*/  HMMA.16816.F32.BF16 R56, R16.reuse, R10, R56 ;  /* 0x0000000a1038723c */ /* 0x040ff00000041838 */
[C---:B-1----:R-:W-:Y:S08]  /*17160*/  HMMA.16816.F32.BF16 R60, R16.reuse, R20, R60 ;  /* 0x00000014103c723c */ /* 0x042ff0000004183c */
[----:B------:R-:W-:Y:S07]  /*17170*/  HMMA.16816.F32.BF16 R64, R16, R22, R64 ;  /* 0x000000161040723c */ /* 0x000fee0000041840 */
[----:B------:R-:W-:Y:S01]  /*17180*/  MOV R16, R116 ;  /* 0x0000007400107202 */ /* 0x000fe20000000f00 */
[----:B------:R-:W-:-:S05]  /*17190*/  @P0 BRA `(.L_x_428) ;  /* 0xffffd3e000000947 */ /* 0x000fca000383ffff */
.L_x_425:
[----:B------:R-:W-:-:S13]  /*171a0*/  ISETP.GE.AND P0, PT, R248, R226, PT ;  /* 0x000000e2f800720c */ /* 0x000fda0003f06270 */
[----:B------:R-:W-:Y:S05]  /*171b0*/  @!P0 BRA `(.L_x_429) ;  /* 0x00003e5000008947 */ /* 0x000fea0003800000 */
[C---:B------:R-:W-:Y:S01]  /*171c0*/  SHF.L.U64.HI R250, R224.reuse, 0x1, R247 ;  /* 0x00000001e0fa7819 */ /* 0x040fe200000102f7 */
[----:B------:R-:W-:Y:S01]  /*171d0*/  IMAD.SHL.U32 R249, R224, 0x2, RZ ;  /* 0x00000002e0f97824 */ /* 0x000fe200078e00ff */
[----:B------:R-:W-:Y:S01]  /*171e0*/  MOV R3, R0 ;  /* 0x0000000000037202 */ /* 0x000fe20000000f00 */
[----:B------:R-:W-:Y:S01]  /*171f0*/  IMAD.MOV.U32 R2, RZ, RZ, R16 ;  /* 0x000000ffff027224 */ /* 0x000fe200078e0010 */
[C---:B------:R-:W-:Y:S01]  /*17200*/  SHF.L.U64.HI R247, R229.reuse, 0x1, R231 ;  /* 0x00000001e5f77819 */ /* 0x040fe200000102e7 */
[----:B------:R-:W-:Y:S01]  /*17210*/  IMAD.SHL.U32 R246, R229, 0x2, RZ ;  /* 0x00000002e5f67824 */ /* 0x000fe200078e00ff */
[----:B------:R-:W-:Y:S02]  /*17220*/  ULDC UR4, c[0x0][0x324] ;  /* 0x0000c90000047ab9 */ /* 0x000fe40000000800 */
[----:B------:R-:W-:Y:S02]  /*17230*/  ULOP3.LUT UR4, URZ, UR4, URZ, 0x33, !UPT ;  /* 0x000000043f047292 */ /* 0x000fe4000f8e333f */
.L_x_439:
[----:B------:R-:W-:Y:S04]  /*17240*/  DEPBAR.LE SB0, 0x0 ;  /* 0x000080000000791a */ /* 0x000fe80000000000 */
[----:B------:R-:W-:Y:S01]  /*17250*/  BAR.SYNC.DEFER_BLOCKING 0x0 ;  /* 0x0000000000007b1d */ /* 0x000fe20000010000 */
[----:B------:R-:W-:Y:S01]  /*17260*/  ISETP.GE.AND P2, PT, R224, c[0x0][0x1d4], PT ;  /* 0x00007500e0007a0c */ /* 0x000fe20003f46270 */
[----:B------:R-:W-:Y:S01]  /*17270*/  IMAD.WIDE.U32 R46, R228, c[0x0][0x208], RZ ;  /* 0x00008200e42e7a25 */ /* 0x000fe200078e00ff */
[----:B------:R-:W-:Y:S02]  /*17280*/  ISETP.GE.AND P1, PT, R223, c[0x0][0x1d4], PT ;  /* 0x00007500df007a0c */ /* 0x000fe40003f26270 */
        /* <DEDUP_REMOVED lines=32> */
[----:B------:R-:W1:Y:S03]  /*17490*/  SHFL.IDX PT, R0, R0, 0x2, 0x181f ;  /* 0x00581f0000007f89 */ /* 0x000e6600000e0000 */
[C-C-:B---3--:R-:W-:Y:S01]  /*174a0*/  IMAD.X R145, R136.reuse, 0x1, R250.reuse, P0 ;  /* 0x0000000188917824 */ /* 0x148fe200000e06fa */
[-C--:B------:R-:W-:Y:S03]  /*174b0*/  IADD3 R146, P0, R137, R246.reuse, RZ ;  /* 0x000000f689927210 */ /* 0x080fe60007f1e0ff */
[C---:B------:R-:W-:Y:S04]  /*174c0*/  HMMA.16816.F32.BF16 R24, R120.reuse, R26, RZ ;  /* 0x0000001a7818723c */ /* 0x040fe800000418ff */
[--C-:B------:R-:W-:Y:S01]  /*174d0*/  IMAD.X R147, R136, 0x1, R247.reuse, P0 ;  /* 0x0000000188937824 */ /* 0x100fe200000e06f7 */
[CC--:B--2---:R-:W-:Y:S01]  /*174e0*/  IADD3 R152, P0, R141.reuse, R249.reuse, RZ ;  /* 0x000000f98d987210 */ /* 0x0c4fe20007f1e0ff */
[----:B------:R-:W-:Y:S02]  /*174f0*/  LDSM.16.M88.4 R136, [R200] ;  /* 0x00000000c888783b */ /* 0x000fe40000000200 */
[C---:B------:R-:W-:Y:S04]  /*17500*/  HMMA.16816.F32.BF16 R28, R120.reuse, R32, RZ ;  /* 0x00000020781c723c */ /* 0x040fe800000418ff */
[C-C-:B----4-:R-:W-:Y:S01]  /*17510*/  IMAD.X R153, R142.reuse, 0x1, R250.reuse, P0 ;  /* 0x000000018e997824 */ /* 0x150fe200000e06fa */
[-C--:B------:R-:W-:Y:S03]  /*17520*/  IADD3 R154, P0, R141, R246.reuse, RZ ;  /* 0x000000f68d9a7210 */ /* 0x080fe60007f1e0ff */
[C---:B------:R-:W-:Y:S04]  /*17530*/  HMMA.16816.F32.BF16 R32, R120.reuse, R34, RZ ;  /* 0x000000227820723c */ /* 0x040fe800000418ff */
[--C-:B------:R-:W-:Y:S01]  /*17540*/  IMAD.X R155, R142, 0x1, R247.reuse, P0 ;  /* 0x000000018e9b7824 */ /* 0x100fe200000e06f7 */
[----:B-1----:R-:W-:Y:S03]  /*17550*/  IADD3 R160, P0, R0, R249, RZ ;  /* 0x000000f900a07210 */ /* 0x002fe60007f1e0ff */
[C---:B------:R-:W-:Y:S04]  /*17560*/  HMMA.16816.F32.BF16 R36, R120.reuse, R40, RZ ;  /* 0x000000287824723c */ /* 0x040fe800000418ff */
[----:B------:R-:W-:Y:S01]  /*17570*/  IMAD.X R161, R140, 0x1, R250, P0 ;  /* 0x000000018ca17824 */ /* 0x000fe200000e06fa */
        /* <DEDUP_REMOVED lines=25> */
[----:B------:R-:W1:Y:S04]  /*17710*/  LDSM.16.M88.4 R132, [R207+0x8100] ;  /* 0x00810000cf84783b */ /* 0x000e680000000200 */
[C---:B------:R-:W-:Y:S01]  /*17720*/  HMMA.16816.F32.BF16 R36, R124.reuse, R136, R36 ;  /* 0x000000887c24723c */ /* 0x040fe20000041824 */
[----:B------:R-:W0:Y:S05]  /*17730*/  LDGDEPBAR ;  /* 0x00000000000079af */ /* 0x000e2a0000000000 */
[----:B------:R-:W-:Y:S02]  /*17740*/  LDSM.16.M88.4 R116, [R207+0x9100] ;  /* 0x00910000cf74783b */ /* 0x000fe40000000200 */
[C---:B------:R-:W-:Y:S03]  /*17750*/  HMMA.16816.F32.BF16 R40, R124.reuse, R138, R40 ;  /* 0x0000008a7c28723c */ /* 0x040fe60000041828 */
[----:B------:R-:W-:Y:S05]  /*17760*/  LDSM.16.M88.4 R136, [R207+0x9900] ;  /* 0x00990000cf88783b */ /* 0x000fea0000000200 */
[C---:B--2---:R-:W-:Y:S01]  /*17770*/  HMMA.16816.F32.BF16 R44, R124.reuse, R128, R44 ;  /* 0x000000807c2c723c */ /* 0x044fe2000004182c */
[----:B---3--:R-:W-:Y:S05]  /*17780*/  LDSM.16.M88.4 R144, [R207+0xa100] ;  /* 0x00a10000cf90783b */ /* 0x008fea0000000200 */
[----:B-----5:R-:W2:Y:S02]  /*17790*/  LDSM.16.M88.4 R140, [R207+0x8900] ;  /* 0x00890000cf8c783b */ /* 0x020ea40000000200 */
[----:B------:R-:W-:Y:S03]  /*177a0*/  HMMA.16816.F32.BF16 R48, R124, R130, R48 ;  /* 0x000000827c30723c */ /* 0x000fe60000041830 */
[----:B----4-:R-:W3:Y:S05]  /*177b0*/  LDSM.16.M88.4 R152, [R207+0xa900] ;  /* 0x00a90000cf98783b */ /* 0x010eea0000000200 */
[----:B------:R-:W4:Y:S01]  /*177c0*/  LDSM.16.M88.4 R128, [R198] ;  /* 0x00000000c680783b */ /* 0x000f220000000200 */
[C---:B-1----:R-:W-:Y:S04]  /*177d0*/  HMMA.16816.F32.BF16 R4, R148.reuse, R132, R4 ;  /* 0x000000849404723c */ /* 0x042fe80000041804 */
[----:B------:R-:W-:Y:S05]  /*177e0*/  LDSM.16.M88.4 R160, [R198+0x1000] ;  /* 0x00100000c6a0783b */ /* 0x000fea0000000200 */
[----:B------:R-:W-:Y:S01]  /*177f0*/  LDSM.16.M88.4 R164, [R198+0x1800] ;  /* 0x00180000c6a4783b */ /* 0x000fe20000000200 */
[C---:B------:R-:W-:Y:S04]  /*17800*/  HMMA.16816.F32.BF16 R8, R148.reuse, R134, R8 ;  /* 0x000000869408723c */ /* 0x040fe80000041808 */
[----:B------:R-:W1:Y:S05]  /*17810*/  LDSM.16.M88.4 R132, [R198+0x800] ;  /* 0x00080000c684783b */ /* 0x000e6a0000000200 */
[----:B------:R-:W5:Y:S05]  /*17820*/  LDSM.16.M88.4 R168, [R198+0x2000] ;  /* 0x00200000c6a8783b */ /* 0x000f6a0000000200 */
[----:B------:R-:W-:Y:S01]  /*17830*/  LDSM.16.M88.4 R188, [R198+0x5000] ;  /* 0x00500000c6bc783b */ /* 0x000fe20000000200 */
[C---:B--2---:R-:W-:Y:S08]  /*17840*/  HMMA.16816.F32.BF16 R12, R148.reuse, R140, R12 ;  /* 0x0000008c940c723c */ /* 0x044ff0000004180c */
[C---:B------:R-:W-:Y:S01]  /*17850*/  HMMA.16816.F32.BF16 R16, R148.reuse, R142, R16 ;  /* 0x0000008e9410723c */ /* 0x040fe20000041810 */
[----:B------:R-:W-:Y:S07]  /*17860*/  LDSM.16.M88.4 R140, [R210+0xb900] ;  /* 0x00b90000d28c783b */ /* 0x000fee0000000200 */
[C---:B------:R-:W-:Y:S08]  /*17870*/  HMMA.16816.F32.BF16 R20, R148.reuse, R116, R20 ;  /* 0x000000749414723c */ /* 0x040ff00000041814 */
[C---:B------:R-:W-:Y:S01]  /*17880*/  HMMA.16816.F32.BF16 R24, R148.reuse, R118, R24 ;  /* 0x000000769418723c */ /* 0x040fe20000041818 */
[----:B------:R-:W2:Y:S07]  /*17890*/  LDSM.16.M88.4 R116, [R198+0x2800] ;  /* 0x00280000c674783b */ /* 0x000eae0000000200 */
[C---:B------:R-:W-:Y:S08]  /*178a0*/  HMMA.16816.F32.BF16 R28, R148.reuse, R136, R28 ;  /* 0x00000088941c723c */ /* 0x040ff0000004181c */
[C---:B------:R-:W-:Y:S01]  /*178b0*/  HMMA.16816.F32.BF16 R32, R148.reuse, R138, R32 ;  /* 0x0000008a9420723c */ /* 0x040fe20000041820 */
[----:B------:R-:W1:Y:S07]  /*178c0*/  LDSM.16.M88.4 R136, [R210+0xb100] ;  /* 0x00b10000d288783b */ /* 0x000e6e0000000200 */
[C---:B------:R-:W-:Y:S08]  /*178d0*/  HMMA.16816.F32.BF16 R36, R148.reuse, R144, R36 ;  /* 0x000000909424723c */ /* 0x040ff00000041824 */
[C---:B------:R-:W-:Y:S01]  /*178e0*/  HMMA.16816.F32.BF16 R40, R148.reuse, R146, R40 ;  /* 0x000000929428723c */ /* 0x040fe20000041828 */
[----:B------:R-:W2:Y:S07]  /*178f0*/  LDSM.16.M88.4 R144, [R210+0xc100] ;  /* 0x00c10000d290783b */ /* 0x000eae0000000200 */
[C---:B---3--:R-:W-:Y:S08]  /*17900*/  HMMA.16816.F32.BF16 R44, R148.reuse, R152, R44 ;  /* 0x00000098942c723c */ /* 0x048ff0000004182c */
        /* <DEDUP_REMOVED lines=17> */
[C---:B--2---:R-:W-:Y:S08]  /*17a20*/  HMMA.16816.F32.BF16 R44, R156.reuse, R116, R44 ;  /* 0x000000749c2c723c */ /* 0x044ff0000004182c */
[----:B------:R-:W-:Y:S01]  /*17a30*/  HMMA.16816.F32.BF16 R48, R156, R118, R48 ;  /* 0x000000769c30723c */ /* 0x000fe20000041830 */
[----:B------:R-:W2:Y:S07]  /*17a40*/  LDSM.16.M88.4 R116, [R194] ;  /* 0x00000000c274783b */ /* 0x000eae0000000200 */
        /* <DEDUP_REMOVED lines=8> */
[----:B------:R-:W2:Y:S07]  /*17ad0*/  LDSM.16.M88.4 R144, [R207+0xb100] ;  /* 0x00b10000cf90783b */ /* 0x000eae0000000200 */
[C---:B---3--:R-:W-:Y:S08]  /*17ae0*/  HMMA.16816.F32.BF16 R28, R172.reuse, R152, R28 ;  /* 0x00000098ac1c723c */ /* 0x048ff0000004181c */
[C---:B------:R-:W-:Y:S01]  /*17af0*/  HMMA.16816.F32.BF16 R32, R172.reuse, R154, R32 ;  /* 0x0000009aac20723c */ /* 0x040fe20000041820 */
[----:B------:R-:W-:Y:S07]  /*17b00*/  LDSM.16.M88.4 R152, [R207+0xc900] ;  /* 0x00c90000cf98783b */ /* 0x000fee0000000200 */
[C---:B----4-:R-:W-:Y:S08]  /*17b10*/  HMMA.16816.F32.BF16 R36, R172.reuse, R128, R36 ;  /* 0x00000080ac24723c */ /* 0x050ff00000041824 */
[C---:B------:R-:W-:Y:S01]  /*17b20*/  HMMA.16816.F32.BF16 R40, R172.reuse, R130, R40 ;  /* 0x00000082ac28723c */ /* 0x040fe20000041828 */
[----:B------:R-:W3:Y:S07]  /*17b30*/  LDSM.16.M88.4 R128, [R207+0xb900] ;  /* 0x00b90000cf80783b */ /* 0x000eee0000000200 */
[C---:B-1----:R-:W-:Y:S08]  /*17b40*/  HMMA.16816.F32.BF16 R44, R172.reuse, R132, R44 ;  /* 0x00000084ac2c723c */ /* 0x042ff0000004182c */
[----:B------:R-:W-:Y:S01]  /*17b50*/  HMMA.16816.F32.BF16 R48, R172, R134, R48 ;  /* 0x00000086ac30723c */ /* 0x000fe20000041830 */
[----:B------:R-:W1:Y:S07]  /*17b60*/  LDSM.16.M88.4 R132, [R207+0xc100] ;  /* 0x00c10000cf84783b */ /* 0x000e6e0000000200 */
[C---:B------:R-:W-:Y:S08]  /*17b70*/  HMMA.16816.F32.BF16 R4, R176.reuse, R160, R4 ;  /* 0x000000a0b004723c */ /* 0x040ff00000041804 */
[C---:B------:R-:W-:Y:S01]  /*17b80*/  HMMA.16816.F32.BF16 R8, R176.reuse, R162, R8 ;  /* 0x000000a2b008723c */ /* 0x040fe20000041808 */
[----:B------:R-:W4:Y:S07]  /*17b90*/  LDSM.16.M88.4 R160, [R207+0xd100] ;  /* 0x00d10000cfa0783b */ /* 0x000f2e0000000200 */
[C---:B------:R-:W-:Y:S08]  /*17ba0*/  HMMA.16816.F32.BF16 R12, R176.reuse, R164, R12 ;  /* 0x000000a4b00c723c */ /* 0x040ff0000004180c */
[C---:B------:R-:W-:Y:S01]  /*17bb0*/  HMMA.16816.F32.BF16 R16, R176.reuse, R166, R16 ;  /* 0x000000a6b010723c */ /* 0x040fe20000041810 */
[----:B------:R-:W1:Y:S07]  /*17bc0*/  LDSM.16.M88.4 R164, [R207+0xd900] ;  /* 0x00d90000cfa4783b */ /* 0x000e6e0000000200 */
[C---:B-----5:R-:W-:Y:S08]  /*17bd0*/  HMMA.16816.F32.BF16 R20, R176.reuse, R168, R20 ;  /* 0x000000a8b014723c */ /* 0x060ff00000041814 */
[C---:B------:R-:W-:Y:S01]  /*17be0*/  HMMA.16816.F32.BF16 R24, R176.reuse, R170, R24 ;  /* 0x000000aab018723c */ /* 0x040fe20000041818 */
[----:B------:R-:W-:Y:S07]  /*17bf0*/  LDSM.16.M88.4 R168, [R198+0x4800] ;  /* 0x00480000c6a8783b */ /* 0x000fee0000000200 */
[C---:B--2---:R-:W-:Y:S08]  /*17c00*/  HMMA.16816.F32.BF16 R28, R176.reuse, R116, R28 ;  /* 0x00000074b01c723c */ /* 0x044ff0000004181c */
[C---:B------:R-:W-:Y:S01]  /*17c10*/  HMMA.16816.F32.BF16 R32, R176.reuse, R118, R32 ;  /* 0x00000076b020723c */ /* 0x040fe20000041820 */
[----:B------:R-:W2:Y:S07]  /*17c20*/  LDSM.16.M88.4 R116, [R198+0x3000] ;  /* 0x00300000c674783b */ /* 0x000eae0000000200 */
[C---:B------:R-:W-:Y:S08]  /*17c30*/  HMMA.16816.F32.BF16 R36, R176.reuse, R136, R36 ;  /* 0x00000088b024723c */ /* 0x040ff00000041824 */
[C---:B------:R-:W-:Y:S01]  /*17c40*/  HMMA.16816.F32.BF16 R40, R176.reuse, R138, R40 ;  /* 0x0000008ab028723c */ /* 0x040fe20000041828 */
[----:B------:R-:W5:Y:S07]  /*17c50*/  LDSM.16.M88.4 R136, [R198+0x3800] ;  /* 0x00380000c688783b */ /* 0x000f6e0000000200 */
[C---:B------:R-:W-:Y:S08]  /*17c60*/  HMMA.16816.F32.BF16 R44, R176.reuse, R140, R44 ;  /* 0x0000008cb02c723c */ /* 0x040ff0000004182c */
[----:B------:R-:W-:Y:S01]  /*17c70*/  HMMA.16816.F32.BF16 R48, R176, R142, R48 ;  /* 0x0000008eb030723c */ /* 0x000fe20000041830 */
[----:B------:R-:W2:Y:S07]  /*17c80*/  LDSM.16.M88.4 R140, [R198+0x4000] ;  /* 0x00400000c68c783b */ /* 0x000eae0000000200 */
[C---:B------:R-:W-:Y:S08]  /*17c90*/  HMMA.16816.F32.BF16 R4, R180.reuse, R144, R4 ;  /* 0x00000090b404723c */ /* 0x040ff00000041804 */
[C---:B------:R-:W-:Y:S01]  /*17ca0*/  HMMA.16816.F32.BF16 R8, R180.reuse, R146, R8 ;  /* 0x00000092b408723c */ /* 0x040fe20000041808 */
[----:B------:R-:W2:Y:S01]  /*17cb0*/  LDSM.16.M88.4 R144, [R198+0x5800] ;  /* 0x00580000c690783b */ /* 0x000ea20000000200 */
[----:B------:R-:W-:Y:S04]  /*17cc0*/  DEPBAR.LE SB0, 0x0 ;  /* 0x000080000000791a */ /* 0x000fe80000000000 */
[----:B------:R-:W-:Y:S02]  /*17cd0*/  BAR.SYNC.DEFER_BLOCKING 0x0 ;  /* 0x0000000000007b1d */ /* 0x000fe40000010000 */
[C---:B---3--:R-:W-:Y:S08]  /*17ce0*/  HMMA.16816.F32.BF16 R12, R180.reuse, R128, R12 ;  /* 0x00000080b40c723c */ /* 0x048ff0000004180c */
[C---:B------:R-:W-:Y:S08]  /*17cf0*/  HMMA.16816.F32.BF16 R16, R180.reuse, R130, R16 ;  /* 0x00000082b410723c */ /* 0x040ff00000041810 */
[C---:B-1----:R-:W-:Y:S08]  /*17d00*/  HMMA.16816.F32.BF16 R20, R180.reuse, R132, R20 ;  /* 0x00000084b414723c */ /* 0x042ff00000041814 */
[C---:B------:R-:W-:Y:S08]  /*17d10*/  HMMA.16816.F32.BF16 R24, R180.reuse, R134, R24 ;  /* 0x00000086b418723c */ /* 0x040ff00000041818 */
[C---:B------:R-:W-:Y:S08]  /*17d20*/  HMMA.16816.F32.BF16 R28, R180.reuse, R152, R28 ;  /* 0x00000098b41c723c */ /* 0x040ff0000004181c */
[C---:B------:R-:W-:Y:S08]  /*17d30*/  HMMA.16816.F32.BF16 R32, R180.reuse, R154, R32 ;  /* 0x0000009ab420723c */ /* 0x040ff00000041820 */
[C---:B----4-:R-:W-:Y:S08]  /*17d40*/  HMMA.16816.F32.BF16 R36, R180.reuse, R160, R36 ;  /* 0x000000a0b424723c */ /* 0x050ff00000041824 */
[C---:B------:R-:W-:Y:S08]  /*17d50*/  HMMA.16816.F32.BF16 R40, R180.reuse, R162, R40 ;  /* 0x000000a2b428723c */ /* 0x040ff00000041828 */
[C---:B------:R-:W-:Y:S08]  /*17d60*/  HMMA.16816.F32.BF16 R44, R180.reuse, R164, R44 ;  /* 0x000000a4b42c723c */ /* 0x040ff0000004182c */
[----:B------:R-:W-:Y:S08]  /*17d70*/  HMMA.16816.F32.BF16 R48, R180, R166, R48 ;  /* 0x000000a6b430723c */ /* 0x000ff00000041830 */
[C---:B--2---:R-:W-:Y:S08]  /*17d80*/  HMMA.16816.F32.BF16 R4, R184.reuse, R116, R4 ;  /* 0x00000074b804723c */ /* 0x044ff00000041804 */
        /* <DEDUP_REMOVED lines=11> */
[----:B------:R-:W-:-:S07]  /*17e40*/  @!P0 BRA `(.L_x_430) ;  /* 0x0000035000008947 */ /* 0x000fce0003800000 */
[----:B------:R-:W-:Y:S01]  /*17e50*/  ISETP.NE.AND P4, PT, R221, 0x1, PT ;  /* 0x00000001dd00780c */ /* 0x000fe20003f85270 */
[----:B------:R-:W-:Y:S01]  /*17e60*/  IMAD R228, R248, 0x60, R215 ;  /* 0x00000060f8e47824 */ /* 0x000fe200078e02d7 */
[----:B------:R-:W-:Y:S01]  /*17e70*/  ISETP.GT.AND P3, PT, R222, 0x5f, PT ;  /* 0x0000005fde00780c */ /* 0x000fe20003f64270 */
[----:B------:R-:W-:Y:S03]  /*17e80*/  IMAD.MOV.U32 R227, RZ, RZ, RZ ;  /* 0x000000ffffe37224 */ /* 0x000fe600078e00ff */
[----:B------:R-:W-:Y:S05]  /*17e90*/  IADD3 R228, R228, -0x60, R222 ;  /* 0xffffffa0e4e47810 */ /* 0x000fea0007ffe0de */
        /* <DEDUP_REMOVED lines=23> */
[----:B------:R-:W1:Y:S01]  /*18010*/  SHFL.IDX PT, R128, R116, RZ, 0x181f ;  /* 0x00181fff74807589 */ /* 0x000e6200000e0000 */
[----:B------:R-:W-:Y:S03]  /*18020*/  SHF.L.U64.HI R0, R229, 0x1, R231 ;  /* 0x00000001e5007819 */ /* 0x000fe600000102e7 */
[----:B------:R-:W2:Y:S04]  /*18030*/  SHFL.IDX PT, R129, R117, RZ, 0x181f ;  /* 0x00181fff75817589 */ /* 0x000ea800000e0000 */
[----:B------:R-:W3:Y:S04]  /*18040*/  SHFL.IDX PT, R118, R116, 0x1, 0x181f ;  /* 0x00381f0074767f89 */ /* 0x000ee800000e0000 */
[----:B------:R-:W4:Y:S04]  /*18050*/  SHFL.IDX PT, R119, R117, 0x1, 0x181f ;  /* 0x00381f0075777f89 */ /* 0x000f2800000e0000 */
[----:B------:R-:W5:Y:S04]  /*18060*/  SHFL.IDX PT, R116, R116, 0x2, 0x181f ;  /* 0x00581f0074747f89 */ /* 0x000f6800000e0000 */
[----:B------:R-:W5:Y:S01]  /*18070*/  SHFL.IDX PT, R117, R117, 0x2, 0x181f ;  /* 0x00581f0075757f89 */ /* 0x000f6200000e0000 */
[CC--:B-1----:R-:W-:Y:S05]  /*18080*/  IADD3 R130, P0, R128.reuse, R249.reuse, RZ ;  /* 0x000000f980827210 */ /* 0x0c2fea0007f1e0ff */
[C---:B--2---:R-:W-:Y:S01]  /*18090*/  IMAD.X R131, R129.reuse, 0x1, R250, P0 ;  /* 0x0000000181837824 */ /* 0x044fe200000e06fa */
[-C--:B------:R-:W-:Y:S04]  /*180a0*/  IADD3 R128, P0, R128, R246.reuse, RZ ;  /* 0x000000f680807210 */ /* 0x080fe80007f1e0ff */
[----:B------:R1:W-:Y:S01]  /*180b0*/  LDGSTS.E.BYPASS.LTC128B.128 [R230+0x8100], [R130.64], !P2 ;  /* 0x0810000082e67fae */ /* 0x0003e2000d101d52 */
[----:B------:R-:W-:Y:S01]  /*180c0*/  IMAD.X R129, R129, 0x1, R0, P0 ;  /* 0x0000000181817824 */ /* 0x000fe200000e0600 */
[CC--:B---3--:R-:W-:Y:S04]  /*180d0*/  IADD3 R132, P0, R118.reuse, R249.reuse, RZ ;  /* 0x000000f976847210 */ /* 0x0c8fe80007f1e0ff */
[----:B------:R1:W-:Y:S01]  /*180e0*/  LDGSTS.E.BYPASS.LTC128B.128 [R230+0xb100], [R128.64], !P1 ;  /* 0x0b10000080e67fae */ /* 0x0003e2000c901d52 */
[C---:B----4-:R-:W-:Y:S01]  /*180f0*/  IMAD.X R133, R119.reuse, 0x1, R250, P0 ;  /* 0x0000000177857824 */ /* 0x050fe200000e06fa */
[-C--:B------:R-:W-:Y:S04]  /*18100*/  IADD3 R118, P0, R118, R246.reuse, RZ ;  /* 0x000000f676767210 */ /* 0x080fe80007f1e0ff */
[----:B------:R1:W-:Y:S01]  /*18110*/  LDGSTS.E.BYPASS.LTC128B.128 [R230+0x9100], [R132.64], !P2 ;  /* 0x0910000084e67fae */ /* 0x0003e2000d101d52 */
[--C-:B------:R-:W-:Y:S01]  /*18120*/  IMAD.X R119, R119, 0x1, R0.reuse, P0 ;  /* 0x0000000177777824 */ /* 0x100fe200000e0600 */
[C---:B-----5:R-:W-:Y:S04]  /*18130*/  IADD3 R134, P0, R116.reuse, R246, RZ ;  /* 0x000000f674867210 */ /* 0x060fe80007f1e0ff */
[----:B------:R1:W-:Y:S01]  /*18140*/  LDGSTS.E.BYPASS.LTC128B.128 [R230+0xc100], [R118.64], !P1 ;  /* 0x0c10000076e67fae */ /* 0x0003e2000c901d52 */
[C---:B------:R-:W-:Y:S01]  /*18150*/  IMAD.X R135, R117.reuse, 0x1, R0, P0 ;  /* 0x0000000175877824 */ /* 0x040fe200000e0600 */
[----:B------:R-:W-:Y:S05]  /*18160*/  IADD3 R116, P0, R116, R249, RZ ;  /* 0x000000f974747210 */ /* 0x000fea0007f1e0ff */
[----:B------:R-:W-:Y:S05]  /*18170*/  IMAD.X R117, R117, 0x1, R250, P0 ;  /* 0x0000000175757824 */ /* 0x000fea00000e06fa */
[----:B------:R1:W-:Y:S04]  /*18180*/  LDGSTS.E.BYPASS.LTC128B.128 [R230+0xa100], [R116.64], !P2 ;  /* 0x0a10000074e67fae */ /* 0x0003e8000d101d52 */
[----:B------:R1:W-:Y:S02]  /*18190*/  LDGSTS.E.BYPASS.LTC128B.128 [R230+0xd100], [R134.64], !P1 ;  /* 0x0d10000086e67fae */ /* 0x0003e4000c901d52 */
.L_x_430:
[----:B-1----:R-:W-:Y:S01]  /*181a0*/  IMAD.MOV.U32 R119, RZ, RZ, R238 ;  /* 0x000000ffff777224 */ /* 0x002fe200078e00ee */
[----:B------:R-:W-:Y:S01]  /*181b0*/  ISETP.NE.AND P0, PT, R213, 0x1, PT ;  /* 0x00000001d500780c */ /* 0x000fe20003f05270 */
[----:B------:R-:W0:Y:S01]  /*181c0*/  LDGDEPBAR ;  /* 0x00000000000079af */ /* 0x000e220000000000 */
[----:B------:R-:W-:Y:S05]  /*181d0*/  IMAD R128, R248, -0x60, RZ ;  /* 0xffffffa0f8807824 */ /* 0x000fea00078e02ff */
[----:B------:R-:W-:Y:S04]  /*181e0*/  IADD3 R117, -R239, 0x1, R128 ;  /* 0x00000001ef757810 */ /* 0x000fe80007ffe180 */
[----:B------:R-:W-:Y:S02]  /*181f0*/  IADD3 R117, -R216, R117, R211 ;  /* 0x00000075d8757210 */ /* 0x000fe40007ffe1d3 */
[----:B------:R-:W-:Y:S02]  /*18200*/  @P0 IMAD.HI.U32 R0, R238, c[0x0][0x2c8], RZ ;  /* 0x0000b200ee000a27 */ /* 0x000fe400078e00ff */
[C---:B------:R-:W-:Y:S02]  /*18210*/  IADD3 R118, R117.reuse, c[0x0][0x328], RZ ;  /* 0x0000ca0075767a10 */ /* 0x040fe40007ffe0ff */
[----:B------:R-:W-:Y:S02]  /*18220*/  IADD3 R117, R117, UR4, RZ ;  /* 0x0000000475757c10 */ /* 0x000fe4000fffe0ff */
[----:B------:R-:W-:Y:S01]  /*18230*/  @P0 SHF.R.U32.HI R119, RZ, c[0x0][0x2cc], R0 ;  /* 0x0000b300ff770a19 */ /* 0x000fe20000011600 */
[----:B------:R-:W-:Y:S01]  /*18240*/  IMAD.IADD R0, R128, 0x1, -R239 ;  /* 0x0000000180007824 */ /* 0x000fe200078e0aef */
[----:B------:R-:W-:Y:S03]  /*18250*/  ISETP.GE.AND P0, PT, R212, 0x1, PT ;  /* 0x00000001d400780c */ /* 0x000fe60003f06270 */
[----:B------:R-:W1:Y:S02]  /*18260*/  SHFL.IDX PT, R129, R119, RZ, 0x1c1f ;  /* 0x001c1fff77817589 */ /* 0x000e6400000e0000 */
[--C-:B-1----:R-:W-:Y:S02]  /*18270*/  IMAD.IADD R136, R118, 0x1, R129.reuse ;  /* 0x0000000176887824 */ /* 0x102fe400078e0281 */
[----:B------:R-:W-:Y:S06]  /*18280*/  IMAD.IADD R130, R117, 0x1, R129 ;  /* 0x0000000175827824 */ /* 0x000fec00078e0281 */
        /* <DEDUP_REMOVED lines=14> */
.L_x_433:
[----:B------:R-:W-:Y:S04]  /*18370*/  MOV R116, c[0x0][0x32c] ;  /* 0x0000cb0000747a02 */ /* 0x000fe80000000f00 */
[----:B------:R-:W-:Y:S11]  /*18380*/  ISETP.NE.AND P0, PT, R116, 0x1, PT ;  /* 0x000000017400780c */ /* 0x000ff60003f05270 */
[----:B------:R-:W-:Y:S02]  /*18390*/  @!UPT UIADD3 URZ, URZ, URZ, URZ ;  /* 0x0000003f3f3ff290 */ /* 0x000fe4000fffe03f */
[----:B------:R-:W-:Y:S05]  /*183a0*/  @P0 IMAD.HI.U32 R116, R129, c[0x0][0x330], RZ ;  /* 0x0000cc0081740a27 */ /* 0x000fea00078e00ff */
[----:B------:R-:W-:Y:S02]  /*183b0*/  @P0 SHF.R.U32.HI R129, RZ, c[0x0][0x334], R116 ;  /* 0x0000cd00ff810a19 */ /* 0x000fe40000011674 */
.L_x_434:
[----:B------:R-:W-:Y:S05]  /*183c0*/  BSYNC B0 ;  /* 0x0000000000007941 */ /* 0x000fea0003800000 */
.L_x_432:
[----:B------:R-:W-:Y:S05]  /*183d0*/  IMAD R129, R129, c[0x0][0x32c], R0 ;  /* 0x0000cb0081817a24 */ /* 0x000fea00078e0200 */
[----:B------:R-:W-:Y:S02]  /*183e0*/  IADD3 R116, R129, c[0x0][0x32c], RZ ;  /* 0x0000cb0081747a10 */ /* 0x000fe40007ffe0ff */
[----:B------:R-:W-:Y:S02]  /*183f0*/  IMNMX R130, R130, R129, !PT ;  /* 0x0000008182827217 */ /* 0x000fe40007800200 */
[----:B------:R-:W-:Y:S02]  /*18400*/  IMNMX R136, R136, R116, PT ;  /* 0x0000007488887217 */ /* 0x000fe40003800200 */
.L_x_431:
[C---:B------:R-:W-:Y:S02]  /*18410*/  ISETP.GE.AND P0, PT, R128.reuse, 0x2, PT ;  /* 0x000000028000780c */ /* 0x040fe40003f06270 */
[----:B------:R-:W-:Y:S02]  /*18420*/  ISETP.GE.AND P1, PT, R128, 0x9, PT ;  /* 0x000000098000780c */ /* 0x000fe40003f26270 */
[----:B------:R-:W-:Y:S02]  /*18430*/  LOP3.LUT R218, R218, 0xfffeffff, RZ, 0xc0, !PT ;  /* 0xfffeffffdada7812 */ /* 0x000fe400078ec0ff */
[C---:B------:R-:W-:Y:S02]  /*18440*/  ISETP.GE.AND P6, PT, R128.reuse, 0x49, PT ;  /* 0x000000498000780c */ /* 0x040fe40003fc6270 */
[C---:B------:R-:W-:Y:S02]  /*18450*/  ISETP.GE.AND P5, PT, R128.reuse, 0x4a, PT ;  /* 0x0000004a8000780c */ /* 0x040fe40003fa6270 */
[C---:B------:R-:W-:Y:S02]  /*18460*/  ISETP.GE.AND P4, PT, R128.reuse, 0x51, PT ;  /* 0x000000518000780c */ /* 0x040fe40003f86270 */
[----:B------:R-:W-:Y:S02]  /*18470*/  ISETP.GE.AND P3, PT, R128, 0x52, PT ;  /* 0x000000528000780c */ /* 0x000fe40003f66270 */
[----:B------:R-:W-:Y:S02]  /*18480*/  @P0 LOP3.LUT R218, R218, 0x10000, RZ, 0xfc, !PT ;  /* 0x00010000dada0812 */ /* 0x000fe400078efcff */
[----:B------:R-:W-:Y:S02]  /*18490*/  ISETP.GT.AND P0, PT, R130, 0x1, !P0 ;  /* 0x000000018200780c */ /* 0x000fe40004704270 */
[----:B------:R-:W-:Y:S02]  /*184a0*/  LOP3.LUT R218, R218, 0xffff7fff, RZ, 0xc0, !PT ;  /* 0xffff7fffdada7812 */ /* 0x000fe400078ec0ff */
[----:B------:R-:W-:Y:S02]  /*184b0*/  ISETP.LT.OR P0, PT, R136, 0x2, P0 ;  /* 0x000000028800780c */ /* 0x000fe40000701670 */
[----:B------:R-:W-:Y:S02]  /*184c0*/  @P1 LOP3.LUT R218, R218, 0x8000, RZ, 0xfc, !PT ;  /* 0x00008000dada1812 */ /* 0x000fe400078efcff */
[----:B------:R-:W-:Y:S02]  /*184d0*/  FSEL R116, R5, -INF , !P0 ;  /* 0xff80000005747808 */ /* 0x000fe40004000000 */
[----:B------:R-:W-:Y:S02]  /*184e0*/  ISETP.GT.AND P0, PT, R130, 0x8, !P1 ;  /* 0x000000088200780c */ /* 0x000fe40004f04270 */
[----:B------:R-:W-:Y:S02]  /*184f0*/  ISETP.GE.AND P1, PT, R128, 0xa, PT ;  /* 0x0000000a8000780c */ /* 0x000fe40003f26270 */
[----:B------:R-:W-:Y:S02]  /*18500*/  ISETP.LT.OR P0, PT, R136, 0x9, P0 ;  /* 0x000000098800780c */ /* 0x000fe40000701670 */
[----:B------:R-:W-:Y:S02]  /*18510*/  LOP3.LUT R218, R218, 0xffffbfff, RZ, 0xc0, !PT ;  /* 0xffffbfffdada7812 */ /* 0x000fe400078ec0ff */
[----:B------:R-:W-:Y:S02]  /*18520*/  FSEL R8, R8, -INF , !P0 ;  /* 0xff80000008087808 */ /* 0x000fe40004000000 */
[----:B------:R-:W-:Y:S02]  /*18530*/  ISETP.GT.AND P0, PT, R130, 0x9, !P1 ;  /* 0x000000098200780c */ /* 0x000fe40004f04270 */
[----:B------:R-:W-:Y:S02]  /*18540*/  ISETP.GE.AND P2, PT, R128, 0x59, PT ;  /* 0x000000598000780c */ /* 0x000fe40003f46270 */
[----:B------:R-:W-:Y:S02]  /*18550*/  ISETP.LT.OR P0, PT, R136, 0xa, P0 ;  /* 0x0000000a8800780c */ /* 0x000fe40000701670 */
        /* <DEDUP_REMOVED lines=90> */
[----:B------:R-:W-:Y:S02]  /*18b00*/  ISETP.GT.AND P0, PT, R130, 0x49, !P5 ;  /* 0x000000498200780c */ /* 0x000fe40006f04270 */
[----:B------:R-:W-:Y:S02]  /*18b10*/  LOP3.LUT R218, R218, 0xfffdffff, RZ, 0xc0, !PT ;  /* 0xfffdffffdada7812 */ /* 0x000fe400078ec0ff */
[----:B------:R-:W-:Y:S04]  /*18b20*/  ISETP.LT.OR P0, PT, R136, 0x4a, P0 ;  /* 0x0000004a8800780c */ /* 0x000fe80000701670 */
[----:B------:R-:W-:Y:S02]  /*18b30*/  FSEL R141, R41, -INF , !P0 ;  /* 0xff800000298d7808 */ /* 0x000fe40004000000 */
[----:B------:R-:W-:Y:S04]  /*18b40*/  ISETP.GT.AND P0, PT, R130, 0x50, !P4 ;  /* 0x000000508200780c */ /* 0x000fe80006704270 */
        /* <DEDUP_REMOVED lines=8> */
[----:B------:R-:W-:Y:S04]  /*18bd0*/  ISETP.GT.AND P0, PT, R130, RZ, !P1 ;  /* 0x000000ff8200720c */ /* 0x000fe80004f04270 */
[----:B------:R-:W-:Y:S04]  /*18be0*/  ISETP.LT.OR P0, PT, R136, 0x1, P0 ;  /* 0x000000018800780c */ /* 0x000fe80000701670 */
[----:B------:R-:W-:Y:S02]  /*18bf0*/  FSEL R13, R4, -INF , !P0 ;  /* 0xff800000040d7808 */ /* 0x000fe40004000000 */
[----:B------:R-:W-:Y:S01]  /*18c00*/  ISETP.GE.AND P0, PT, R128, 0x5a, PT ;  /* 0x0000005a8000780c */ /* 0x000fe20003f06270 */
[----:B------:R-:W1:Y:S11]  /*18c10*/  SHFL.IDX PT, R4, R119, 0x1, 0x1c1f ;  /* 0x003c1f0077047f89 */ /* 0x000e7600000e0000 */
[----:B------:R-:W-:Y:S01]  /*18c20*/  @!UPT UIADD3 URZ, URZ, URZ, URZ ;  /* 0x0000003f3f3ff290 */ /* 0x000fe2000fffe03f */
[----:B------:R-:W-:Y:S02]  /*18c30*/  @P0 LOP3.LUT R218, R218, 0x20000, RZ, 0xfc, !PT ;  /* 0x00020000dada0812 */ /* 0x000fe400078efcff */
[----:B------:R-:W-:Y:S04]  /*18c40*/  ISETP.GT.AND P0, PT, R130, 0x59, !P0 ;  /* 0x000000598200780c */ /* 0x000fe80004704270 */
[----:B------:R-:W-:Y:S04]  /*18c50*/  ISETP.LT.OR P0, PT, R136, 0x5a, P0 ;  /* 0x0000005a8800780c */ /* 0x000fe80000701670 */
[----:B------:R-:W-:Y:S01]  /*18c60*/  FSEL R128, R49, -INF , !P0 ;  /* 0xff80000031807808 */ /* 0x000fe20004000000 */
[--C-:B-1----:R-:W-:Y:S01]  /*18c70*/  IMAD.IADD R118, R118, 0x1, R4.reuse ;  /* 0x0000000176767824 */ /* 0x102fe200078e0204 */
[----:B------:R-:W-:Y:S01]  /*18c80*/  ISETP.GE.AND P0, PT, R212, 0x1, PT ;  /* 0x00000001d400780c */ /* 0x000fe20003f06270 */
[----:B------:R-:W-:Y:S11]  /*18c90*/  IMAD.IADD R117, R117, 0x1, R4 ;  /* 0x0000000175757824 */ /* 0x000ff600078e0204 */
[----:B------:R-:W-:Y:S01]  /*18ca0*/  @!UPT UIADD3 URZ, URZ, URZ, URZ ;  /* 0x0000003f3f3ff290 */ /* 0x000fe2000fffe03f */
        /* <DEDUP_REMOVED lines=14> */
.L_x_437:
[----:B------:R-:W-:Y:S04]  /*18d90*/  MOV R4, c[0x0][0x32c] ;  /* 0x0000cb0000047a02 */ /* 0x000fe80000000f00 */
[----:B------:R-:W-:Y:S11]  /*18da0*/  ISETP.NE.AND P0, PT, R4, 0x1, PT ;  /* 0x000000010400780c */ /* 0x000ff60003f05270 */
[----:B------:R-:W-:Y:S02]  /*18db0*/  @!UPT UIADD3 URZ, URZ, URZ, URZ ;  /* 0x0000003f3f3ff290 */ /* 0x000fe4000fffe03f */
[----:B------:R-:W-:Y:S05]  /*18dc0*/  @P0 IMAD.HI.U32 R4, R5, c[0x0][0x330], RZ ;  /* 0x0000cc0005040a27 */ /* 0x000fea00078e00ff */
[----:B------:R-:W-:Y:S02]  /*18dd0*/  @P0 SHF.R.U32.HI R5, RZ, c[0x0][0x334], R4 ;  /* 0x0000cd00ff050a19 */ /* 0x000fe40000011604 */
.L_x_438:
[----:B------:R-:W-:Y:S05]  /*18de0*/  BSYNC B0 ;  /* 0x0000000000007941 */ /* 0x000fea0003800000 */
.L_x_436:
[----:B------:R-:W-:Y:S05]  /*18df0*/  IMAD R0, R5, c[0x0][0x32c], R0 ;  /* 0x0000cb0005007a24 */ /* 0x000fea00078e0200 */
[----:B------:R-:W-:Y:S02]  /*18e00*/  IADD3 R4, R0, c[0x0][0x32c], RZ ;  /* 0x0000cb0000047a10 */ /* 0x000fe40007ffe0ff */
[----:B------:R-:W-:Y:S02]  /*18e10*/  IMNMX R117, R117, R0, !PT ;  /* 0x0000000075757217 */ /* 0x000fe40007800200 */
[----:B------:R-:W-:Y:S02]  /*18e20*/  IMNMX R118, R118, R4, PT ;  /* 0x0000000476767217 */ /* 0x000fe40003800200 */
.L_x_435:
[----:B------:R-:W-:Y:S02]  /*18e30*/  ISETP.GT.AND P0, PT, R117, RZ, !P1 ;  /* 0x000000ff7500720c */ /* 0x000fe40004f04270 */
[----:B------:R-:W-:Y:S02]  /*18e40*/  LOP3.LUT P1, RZ, R218, 0x800, RZ, 0xc0, !PT ;  /* 0x00000800daff7812 */ /* 0x000fe4000782c0ff */
        /* <DEDUP_REMOVED lines=90> */
[----:B------:R-:W-:Y:S03]  /*193f0*/  ISETP.LT.OR P0, PT, R118, 0x32, P0 ;  /* 0x000000327600780c */ /* 0x000fe60000701670 */
[----:B------:R-:W1:Y:S01]  /*19400*/  SHFL.BFLY PT, R0, R5, 0x2, 0x1f ;  /* 0x0c401f0005007f89 */ /* 0x000e6200000e0000 */
[----:B------:R-:W-:Y:S02]  /*19410*/  FSEL R167, R31, -INF , !P0 ;  /* 0xff8000001fa77808 */ /* 0x000fe40004000000 */
[----:B------:R-:W-:Y:S02]  /*19420*/  LOP3.LUT P0, RZ, R218, 0x8, RZ, 0xc0, !PT ;  /* 0x00000008daff7812 */ /* 0x000fe4000780c0ff */
[----:B------:R-:W-:Y:S02]  /*19430*/  FMNMX.FTZ R4, R167, R4, !PT ;  /* 0x00000004a7047209 */ /* 0x000fe40007810000 */
[C---:B------:R-:W-:Y:S01]  /*19440*/  ISETP.GT.AND P0, PT, R117.reuse, 0x38, !P0 ;  /* 0x000000387500780c */ /* 0x040fe20004704270 */
[----:B------:R-:W-:Y:S03]  /*19450*/  LDSM.16.MT88.4 R28, [R205+0x100] ;  /* 0x00010000cd1c783b */ /* 0x000fe60000004200 */
[----:B------:R-:W-:Y:S04]  /*19460*/  ISETP.LT.OR P0, PT, R118, 0x39, P0 ;  /* 0x000000397600780c */ /* 0x000fe80000701670 */
[----:B------:R-:W-:Y:S02]  /*19470*/  FSEL R166, R34, -INF , !P0 ;  /* 0xff80000022a67808 */ /* 0x000fe40004000000 */
[----:B------:R-:W-:Y:S02]  /*19480*/  LOP3.LUT P0, RZ, R218, 0x4, RZ, 0xc0, !PT ;  /* 0x00000004daff7812 */ /* 0x000fe4000780c0ff */
[----:B------:R-:W-:Y:S02]  /*19490*/  FMNMX.FTZ R4, R166, R4, !PT ;  /* 0x00000004a6047209 */ /* 0x000fe40007810000 */
[----:B------:R-:W-:Y:S04]  /*194a0*/  ISETP.GT.AND P0, PT, R117, 0x39, !P0 ;  /* 0x000000397500780c */ /* 0x000fe80004704270 */
[----:B------:R-:W-:Y:S04]  /*194b0*/  ISETP.LT.OR P0, PT, R118, 0x3a, P0 ;  /* 0x0000003a7600780c */ /* 0x000fe80000701670 */
[----:B------:R-:W-:Y:S02]  /*194c0*/  FSEL R45, R35, -INF , !P0 ;  /* 0xff800000232d7808 */ /* 0x000fe40004000000 */
[----:B------:R-:W-:Y:S01]  /*194d0*/  LOP3.LUT P0, RZ, R218, 0x2, RZ, 0xc0, !PT ;  /* 0x00000002daff7812 */ /* 0x000fe2000780c0ff */
[----:B------:R-:W-:Y:S01]  /*194e0*/  LDSM.16.MT88.4 R32, [R205+0x3100] ;  /* 0x00310000cd20783b */ /* 0x000fe20000004200 */
[----:B------:R-:W-:Y:S02]  /*194f0*/  FMNMX.FTZ R4, R45, R4, !PT ;  /* 0x000000042d047209 */ /* 0x000fe40007810000 */
[C---:B------:R-:W-:Y:S04]  /*19500*/  ISETP.GT.AND P0, PT, R117.reuse, 0x40, !P0 ;  /* 0x000000407500780c */ /* 0x040fe80004704270 */
[----:B------:R-:W-:Y:S04]  /*19510*/  ISETP.LT.OR P0, PT, R118, 0x41, P0 ;  /* 0x000000417600780c */ /* 0x000fe80000701670 */
[----:B------:R-:W-:Y:S02]  /*19520*/  FSEL R44, R38, -INF , !P0 ;  /* 0xff800000262c7808 */ /* 0x000fe40004000000 */
[----:B------:R-:W-:Y:S02]  /*19530*/  ISETP.GT.AND P0, PT, R117, 0x41, !P1 ;  /* 0x000000417500780c */ /* 0x000fe40004f04270 */
[----:B------:R-:W-:Y:S02]  /*19540*/  FMNMX.FTZ R4, R44, R4, !PT ;  /* 0x000000042c047209 */ /* 0x000fe40007810000 */
[----:B------:R-:W-:Y:S02]  /*19550*/  ISETP.LT.OR P0, PT, R118, 0x42, P0 ;  /* 0x000000427600780c */ /* 0x000fe40000701670 */
[----:B------:R-:W-:Y:S02]  /*19560*/  LOP3.LUT P1, RZ, R218, 0x20000, RZ, 0xc0, !PT ;  /* 0x00020000daff7812 */ /* 0x000fe4000782c0ff */
[----:B------:R-:W-:Y:S02]  /*19570*/  FSEL R142, R39, -INF , !P0 ;  /* 0xff800000278e7808 */ /* 0x000fe40004000000 */
[C---:B------:R-:W-:Y:S02]  /*19580*/  ISETP.GT.AND P0, PT, R117.reuse, 0x48, !P6 ;  /* 0x000000487500780c */ /* 0x040fe40007704270 */
[----:B------:R-:W-:Y:S02]  /*19590*/  FMNMX.FTZ R4, R142, R4, !PT ;  /* 0x000000048e047209 */ /* 0x000fe40007810000 */
[----:B------:R-:W-:Y:S04]  /*195a0*/  ISETP.LT.OR P0, PT, R118, 0x49, P0 ;  /* 0x000000497600780c */ /* 0x000fe80000701670 */
[----:B------:R-:W-:Y:S02]  /*195b0*/  FSEL R140, R42, -INF , !P0 ;  /* 0xff8000002a8c7808 */ /* 0x000fe40004000000 */
[----:B------:R-:W-:Y:S02]  /*195c0*/  ISETP.GT.AND P0, PT, R117, 0x49, !P5 ;  /* 0x000000497500780c */ /* 0x000fe40006f04270 */
[----:B------:R-:W-:Y:S02]  /*195d0*/  FMNMX.FTZ R4, R140, R4, !PT ;  /* 0x000000048c047209 */ /* 0x000fe40007810000 */
[C---:B------:R-:W-:Y:S04]  /*195e0*/  ISETP.LT.OR P0, PT, R118.reuse, 0x4a, P0 ;  /* 0x0000004a7600780c */ /* 0x040fe80000701670 */
[----:B------:R-:W-:Y:S02]  /*195f0*/  FSEL R139, R43, -INF , !P0 ;  /* 0xff8000002b8b7808 */ /* 0x000fe40004000000 */
[----:B------:R-:W-:Y:S02]  /*19600*/  ISETP.GT.AND P0, PT, R117, 0x50, !P4 ;  /* 0x000000507500780c */ /* 0x000fe40006704270 */
[----:B------:R-:W-:Y:S02]  /*19610*/  FMNMX.FTZ R4, R139, R4, !PT ;  /* 0x000000048b047209 */ /* 0x000fe40007810000 */
[----:B------:R-:W-:Y:S02]  /*19620*/  ISETP.LT.OR P0, PT, R118, 0x51, P0 ;  /* 0x000000517600780c */ /* 0x000fe40000701670 */
[----:B-1----:R-:W-:Y:S02]  /*19630*/  FMNMX.FTZ R5, R5, R0, !PT ;  /* 0x0000000005057209 */ /* 0x002fe40007810000 */
[----:B------:R-:W-:Y:S02]  /*19640*/  FSEL R136, R46, -INF , !P0 ;  /* 0xff8000002e887808 */ /* 0x000fe40004000000 */
[----:B------:R-:W-:Y:S01]  /*19650*/  ISETP.GT.AND P0, PT, R117, 0x51, !P3 ;  /* 0x000000517500780c */ /* 0x000fe20005f04270 */
[----:B------:R-:W1:Y:S01]  /*19660*/  SHFL.BFLY PT, R14, R5, 0x1, 0x1f ;  /* 0x0c201f00050e7f89 */ /* 0x000e6200000e0000 */
[----:B------:R-:W-:Y:S02]  /*19670*/  FMNMX.FTZ R4, R136, R4, !PT ;  /* 0x0000000488047209 */ /* 0x000fe40007810000 */
[----:B------:R-:W-:Y:S04]  /*19680*/  ISETP.LT.OR P0, PT, R118, 0x52, P0 ;  /* 0x000000527600780c */ /* 0x000fe80000701670 */
[----:B------:R-:W-:Y:S02]  /*19690*/  FSEL R130, R47, -INF , !P0 ;  /* 0xff8000002f827808 */ /* 0x000fe40004000000 */
[C---:B------:R-:W-:Y:S02]  /*196a0*/  ISETP.GT.AND P0, PT, R117.reuse, 0x58, !P2 ;  /* 0x000000587500780c */ /* 0x040fe40005704270 */
[----:B------:R-:W-:Y:S02]  /*196b0*/  FMNMX.FTZ R0, R130, R4, !PT ;  /* 0x0000000482007209 */ /* 0x000fe40007810000 */
[----:B------:R-:W-:Y:S04]  /*196c0*/  ISETP.LT.OR P0, PT, R118, 0x59, P0 ;  /* 0x000000597600780c */ /* 0x000fe80000701670 */
[----:B------:R-:W-:Y:S02]  /*196d0*/  FSEL R119, R50, -INF , !P0 ;  /* 0xff80000032777808 */ /* 0x000fe40004000000 */
[----:B------:R-:W-:Y:S02]  /*196e0*/  ISETP.GT.AND P0, PT, R117, 0x59, !P1 ;  /* 0x000000597500780c */ /* 0x000fe40004f04270 */
[----:B------:R-:W-:Y:S02]  /*196f0*/  FMNMX.FTZ R0, R119, R0, !PT ;  /* 0x0000000077007209 */ /* 0x000fe40007810000 */
[----:B------:R-:W-:Y:S04]  /*19700*/  ISETP.LT.OR P0, PT, R118, 0x5a, P0 ;  /* 0x0000005a7600780c */ /* 0x000fe80000701670 */
[----:B------:R-:W-:Y:S04]  /*19710*/  FSEL R17, R51, -INF , !P0 ;  /* 0xff80000033117808 */ /* 0x000fe80004000000 */
[----:B------:R-:W-:Y:S02]  /*19720*/  FMNMX.FTZ R6, R17, R0, !PT ;  /* 0x0000000011067209 */ /* 0x000fe40007810000 */
[----:B-1----:R-:W-:Y:S03]  /*19730*/  FMNMX.FTZ R0, R5, R14, !PT ;  /* 0x0000000e05007209 */ /* 0x002fe60007810000 */
[----:B------:R-:W1:Y:S01]  /*19740*/  SHFL.BFLY PT, R4, R6, 0x2, 0x1f ;  /* 0x0c401f0006047f89 */ /* 0x000e6200000e0000 */
[C---:B------:R-:W-:Y:S01]  /*19750*/  FSETP.NEU.FTZ.AND P0, PT, R0.reuse, -INF , PT ;  /* 0xff8000000000780b */ /* 0x040fe20003f1d000 */
[----:B------:R-:W-:Y:S05]  /*19760*/  FMUL.FTZ R137, R0, c[0x0][0x2d0] ;  /* 0x0000b40000897a20 */ /* 0x000fea0000410000 */
[----:B------:R-:W-:Y:S05]  /*19770*/  FSEL R137, R137, RZ, P0 ;  /* 0x000000ff89897208 */ /* 0x000fea0000000000 */
        /* <DEDUP_REMOVED lines=9> */
[----:B------:R-:W-:Y:S01]  /*19810*/  FSEL R4, R0, RZ, P0 ;  /* 0x000000ff00047208 */ /* 0x000fe20000000000 */
[----:B------:R-:W-:Y:S02]  /*19820*/  FFMA.FTZ R145, R145, c[0x0][0x2d0], -R137 ;  /* 0x0000b40091917a23 */ /* 0x000fe40000010889 */
[----:B------:R-:W1:Y:S01]  /*19830*/  SHFL.BFLY PT, R5, R6, 0x1, 0x1f ;  /* 0x0c201f0006057f89 */ /* 0x000e6200000e0000 */
[----:B------:R-:W2:Y:S01]  /*19840*/  MUFU.EX2 R19, R19 ;  /* 0x0000001300137308 */ /* 0x000ea20000000800 */
[----:B------:R-:W-:Y:S02]  /*19850*/  FADD.FTZ R3, -R4, R3 ;  /* 0x0000000304037221 */ /* 0x000fe40000010100 */
[--C-:B------:R-:W-:Y:S02]  /*19860*/  FFMA.FTZ R144, R144, c[0x0][0x2d0], -R137.reuse ;  /* 0x0000b40090907a23 */ /* 0x100fe40000010889 */
[----:B------:R-:W-:Y:S02]  /*19870*/  FMUL.FTZ R3, R3, c[0x0][0x2d0] ;  /* 0x0000b40003037a20 */ /* 0x000fe40000410000 */
[--C-:B------:R-:W-:Y:S02]  /*19880*/  FFMA.FTZ R147, R147, c[0x0][0x2d0], -R137.reuse ;  /* 0x0000b40093937a23 */ /* 0x100fe40000010889 */
[--C-:B------:R-:W-:Y:S01]  /*19890*/  FFMA.FTZ R152, R152, c[0x0][0x2d0], -R137.reuse ;  /* 0x0000b40098987a23 */ /* 0x100fe20000010889 */
[----:B------:R-:W-:Y:S01]  /*198a0*/  MUFU.EX2 R18, R18 ;  /* 0x0000001200127308 */ /* 0x000fe20000000800 */
[--C-:B------:R-:W-:Y:S02]  /*198b0*/  FFMA.FTZ R162, R162, c[0x0][0x2d0], -R137.reuse ;  /* 0x0000b400a2a27a23 */ /* 0x100fe40000010889 */
[--C-:B------:R-:W-:Y:S02]  /*198c0*/  FFMA.FTZ R163, R163, c[0x0][0x2d0], -R137.reuse ;  /* 0x0000b400a3a37a23 */ /* 0x100fe40000010889 */
[--C-:B------:R-:W-:Y:S02]  /*198d0*/  FFMA.FTZ R164, R164, c[0x0][0x2d0], -R137.reuse ;  /* 0x0000b400a4a47a23 */ /* 0x100fe40000010889 */
[--C-:B------:R-:W-:Y:S02]  /*198e0*/  FFMA.FTZ R165, R165, c[0x0][0x2d0], -R137.reuse ;  /* 0x0000b400a5a57a23 */ /* 0x100fe40000010889 */
[--C-:B------:R-:W-:Y:S01]  /*198f0*/  FFMA.FTZ R153, R153, c[0x0][0x2d0], -R137.reuse ;  /* 0x0000b40099997a23 */ /* 0x100fe20000010889 */
[----:B------:R-:W3:Y:S01]  /*19900*/  MUFU.EX2 R3, R3 ;  /* 0x0000000300037308 */ /* 0x000ee20000000800 */
[--C-:B------:R-:W-:Y:S01]  /*19910*/  FFMA.FTZ R146, R146, c[0x0][0x2d0], -R137.reuse ;  /* 0x0000b40092927a23 */ /* 0x100fe20000010889 */
[----:B-1----:R-:W-:Y:S01]  /*19920*/  FMNMX.FTZ R16, R5, R6, !PT ;  /* 0x0000000605107209 */ /* 0x002fe20007810000 */
[--C-:B------:R-:W-:Y:S01]  /*19930*/  FFMA.FTZ R143, R143, c[0x0][0x2d0], -R137.reuse ;  /* 0x0000b4008f8f7a23 */ /* 0x100fe20000010889 */
[----:B--2---:R-:W-:Y:S01]  /*19940*/  F2FP.BF16.PACK_AB R20, R19, R49 ;  /* 0x000000311314723e */ /* 0x004fe200000010ff */
[--C-:B------:R-:W-:Y:S01]  /*19950*/  FFMA.FTZ R141, R141, c[0x0][0x2d0], -R137.reuse ;  /* 0x0000b4008d8d7a23 */ /* 0x100fe20000010889 */
[C---:B------:R-:W-:Y:S01]  /*19960*/  FSETP.NEU.FTZ.AND P0, PT, R16.reuse, -INF , PT ;  /* 0xff8000001000780b */ /* 0x040fe20003f1d000 */
[C---:B------:R-:W-:Y:S03]  /*19970*/  FMUL.FTZ R118, R16.reuse, c[0x0][0x2d0] ;  /* 0x0000b40010767a20 */ /* 0x040fe60000410000 */
[----:B------:R-:W1:Y:S01]  /*19980*/  MUFU.EX2 R48, R48 ;  /* 0x0000003000307308 */ /* 0x000e620000000800 */
[----:B------:R-:W-:Y:S01]  /*19990*/  FSEL R4, R16, RZ, P0 ;  /* 0x000000ff10047208 */ /* 0x000fe20000000000 */
[--C-:B------:R-:W-:Y:S01]  /*199a0*/  FFMA.FTZ R134, R134, c[0x0][0x2d0], -R137.reuse ;  /* 0x0000b40086867a23 */ /* 0x100fe20000010889 */
[----:B------:R-:W-:Y:S01]  /*199b0*/  FSEL R118, R118, RZ, P0 ;  /* 0x000000ff76767208 */ /* 0x000fe20000000000 */
[--C-:B------:R-:W-:Y:S01]  /*199c0*/  FFMA.FTZ R133, R133, c[0x0][0x2d0], -R137.reuse ;  /* 0x0000b40085857a23 */ /* 0x100fe20000010889 */
[----:B------:R-:W-:Y:S01]  /*199d0*/  ISETP.GT.AND P0, PT, R248, R226, PT ;  /* 0x000000e2f800720c */ /* 0x000fe20003f04270 */
[----:B------:R-:W-:Y:S02]  /*199e0*/  FADD.FTZ R2, -R4, R2 ;  /* 0x0000000204027221 */ /* 0x000fe40000010100 */
[--C-:B------:R-:W-:Y:S02]  /*199f0*/  FFMA.FTZ R117, R12, c[0x0][0x2d0], -R118.reuse ;  /* 0x0000b4000c757a23 */ /* 0x100fe40000010876 */
[----:B------:R-:W2:Y:S01]  /*19a00*/  LDSM.16.MT88.4 R12, [R208+0x100] ;  /* 0x00010000d00c783b */ /* 0x000ea20000004200 */
[--C-:B------:R-:W-:Y:S01]  /*19a10*/  FFMA.FTZ R51, R10, c[0x0][0x2d0], -R118.reuse ;  /* 0x0000b4000a337a23 */ /* 0x100fe20000010876 */
[----:B------:R-:W-:Y:S01]  /*19a20*/  MUFU.EX2 R129, R129 ;  /* 0x0000008100817308 */ /* 0x000fe20000000800 */
[--C-:B------:R-:W-:Y:S02]  /*19a30*/  FFMA.FTZ R50, R11, c[0x0][0x2d0], -R118.reuse ;  /* 0x0000b4000b327a23 */ /* 0x100fe40000010876 */
[--C-:B------:R-:W-:Y:S02]  /*19a40*/  FFMA.FTZ R116, R7, c[0x0][0x2d0], -R118.reuse ;  /* 0x0000b40007747a23 */ /* 0x100fe40000010876 */
[----:B------:R-:W-:Y:S02]  /*19a50*/  FMUL.FTZ R2, R2, c[0x0][0x2d0] ;  /* 0x0000b40002027a20 */ /* 0x000fe40000410000 */
[C---:B---3--:R-:W-:Y:S02]  /*19a60*/  FMUL.FTZ R4, R3.reuse, R112 ;  /* 0x0000007003047220 */ /* 0x048fe40000410000 */
[C---:B------:R-:W-:Y:S01]  /*19a70*/  FMUL.FTZ R5, R3.reuse, R113 ;  /* 0x0000007103057220 */ /* 0x040fe20000410000 */
[----:B------:R-:W-:Y:S01]  /*19a80*/  MUFU.EX2 R117, R117 ;  /* 0x0000007500757308 */ /* 0x000fe20000000800 */
[C---:B------:R-:W-:Y:S01]  /*19a90*/  FMUL.FTZ R8, R3.reuse, R108 ;  /* 0x0000006c03087220 */ /* 0x040fe20000410000 */
[----:B-1----:R-:W-:Y:S01]  /*19aa0*/  F2FP.BF16.PACK_AB R22, R48, R18 ;  /* 0x000000123016723e */ /* 0x002fe200000010ff */
[C---:B------:R-:W-:Y:S02]  /*19ab0*/  FMUL.FTZ R9, R3.reuse, R109 ;  /* 0x0000006d03097220 */ /* 0x040fe40000410000 */
        /* <DEDUP_REMOVED lines=11> */
[----:B------:R-:W-:Y:S02]  /*19b70*/  FMUL.FTZ R85, R3, R85 ;  /* 0x0000005503557220 */ /* 0x000fe40000410000 */
[--C-:B------:R-:W-:Y:S02]  /*19b80*/  FFMA.FTZ R169, R45, c[0x0][0x2d0], -R118.reuse ;  /* 0x0000b4002da97a23 */ /* 0x100fe40000010876 */
[--C-:B------:R-:W-:Y:S02]  /*19b90*/  FFMA.FTZ R170, R44, c[0x0][0x2d0], -R118.reuse ;  /* 0x0000b4002caa7a23 */ /* 0x100fe40000010876 */
[----:B------:R-:W-:Y:S01]  /*19ba0*/  LDSM.16.MT88.4 R44, [R204+0x4900] ;  /* 0x00490000cc2c783b */ /* 0x000fe20000004200 */
        /* <DEDUP_REMOVED lines=11> */
[----:B------:R-:W-:Y:S01]  /*19c60*/  LDSM.16.MT88.4 R108, [R208+0x2900] ;  /* 0x00290000d06c783b */ /* 0x000fe20000004200 */
        /* <DEDUP_REMOVED lines=10> */
[----:B------:R-:W-:Y:S01]  /*19d10*/  FMUL.FTZ R94, R2, R94 ;  /* 0x0000005e025e7220 */ /* 0x000fe20000410000 */
[----:B-1----:R-:W-:Y:S01]  /*19d20*/  F2FP.BF16.PACK_AB R23, R50, R51 ;  /* 0x000000333217723e */ /* 0x002fe200000010ff */
[C---:B------:R-:W-:Y:S02]  /*19d30*/  FMUL.FTZ R95, R2.reuse, R95 ;  /* 0x0000005f025f7220 */ /* 0x040fe40000410000 */
[C---:B------:R-:W-:Y:S02]  /*19d40*/  FMUL.FTZ R96, R3.reuse, R96 ;  /* 0x0000006003607220 */ /* 0x040fe40000410000 */
[C---:B------:R-:W-:Y:S01]  /*19d50*/  FMUL.FTZ R97, R3.reuse, R97 ;  /* 0x0000006103617220 */ /* 0x040fe20000410000 */
[----:B------:R-:W-:Y:S01]  /*19d60*/  MUFU.EX2 R145, R145 ;  /* 0x0000009100917308 */ /* 0x000fe20000000800 */
[C---:B--2---:R-:W-:Y:S05]  /*19d70*/  HMMA.16816.F32.BF16 R4, R20.reuse, R12, R4 ;  /* 0x0000000c1404723c */ /* 0x044fea0000041804 */
[C---:B------:R-:W-:Y:S02]  /*19d80*/  FMUL.FTZ R98, R2.reuse, R98 ;  /* 0x0000006202627220 */ /* 0x040fe40000410000 */
[C---:B------:R-:W-:Y:S01]  /*19d90*/  FMUL.FTZ R99, R2.reuse, R99 ;  /* 0x0000006302637220 */ /* 0x040fe20000410000 */
[C---:B------:R-:W-:Y:S01]  /*19da0*/  HMMA.16816.F32.BF16 R8, R20.reuse, R14, R8 ;  /* 0x0000000e1408723c */ /* 0x040fe20000041808 */
[----:B------:R-:W1:Y:S01]  /*19db0*/  LDSM.16.MT88.4 R12, [R204+0x100] ;  /* 0x00010000cc0c783b */ /* 0x000e620000004200 */
[----:B------:R-:W-:Y:S02]  /*19dc0*/  MUFU.EX2 R144, R144 ;  /* 0x0000009000907308 */ /* 0x000fe40000000800 */
[C---:B------:R-:W-:Y:S02]  /*19dd0*/  FMUL.FTZ R100, R3.reuse, R100 ;  /* 0x0000006403647220 */ /* 0x040fe40000410000 */
[C---:B------:R-:W-:Y:S02]  /*19de0*/  FMUL.FTZ R101, R3.reuse, R101 ;  /* 0x0000006503657220 */ /* 0x040fe40000410000 */
[C---:B------:R-:W-:Y:S04]  /*19df0*/  HMMA.16816.F32.BF16 R68, R20.reuse, R24, R68 ;  /* 0x000000181444723c */ /* 0x040fe80000041844 */
[C---:B------:R-:W-:Y:S01]  /*19e00*/  FMUL.FTZ R102, R2.reuse, R102 ;  /* 0x0000006602667220 */ /* 0x040fe20000410000 */
[----:B------:R-:W-:Y:S01]  /*19e10*/  MUFU.EX2 R147, R147 ;  /* 0x0000009300937308 */ /* 0x000fe20000000800 */
[C---:B------:R-:W-:Y:S02]  /*19e20*/  FMUL.FTZ R103, R2.reuse, R103 ;  /* 0x0000006702677220 */ /* 0x040fe40000410000 */
[C---:B------:R-:W-:Y:S01]  /*19e30*/  HMMA.16816.F32.BF16 R72, R20.reuse, R26, R72 ;  /* 0x0000001a1448723c */ /* 0x040fe20000041848 */
[----:B------:R-:W2:Y:S03]  /*19e40*/  LDSM.16.MT88.4 R24, [R208+0x3100] ;  /* 0x00310000d018783b */ /* 0x000ea60000004200 */
[C---:B------:R-:W-:Y:S02]  /*19e50*/  FMUL.FTZ R52, R3.reuse, R52 ;  /* 0x0000003403347220 */ /* 0x040fe40000410000 */
[C---:B------:R-:W-:Y:S01]  /*19e60*/  FMUL.FTZ R53, R3.reuse, R53 ;  /* 0x0000003503357220 */ /* 0x040fe20000410000 */
[----:B------:R-:W-:Y:S01]  /*19e70*/  MUFU.EX2 R152, R152 ;  /* 0x0000009800987308 */ /* 0x000fe20000000800 */
[C---:B------:R-:W-:Y:S04]  /*19e80*/  HMMA.16816.F32.BF16 R76, R20.reuse, R28, R76 ;  /* 0x0000001c144c723c */ /* 0x040fe8000004184c */
[C---:B------:R-:W-:Y:S02]  /*19e90*/  FMUL.FTZ R54, R2.reuse, R54 ;  /* 0x0000003602367220 */ /* 0x040fe40000410000 */
[C---:B------:R-:W-:Y:S02]  /*19ea0*/  FMUL.FTZ R55, R2.reuse, R55 ;  /* 0x0000003702377220 */ /* 0x040fe40000410000 */
[C---:B------:R-:W-:Y:S01]  /*19eb0*/  HMMA.16816.F32.BF16 R80, R20.reuse, R30, R80 ;  /* 0x0000001e1450723c */ /* 0x040fe20000041850 */
[----:B------:R-:W4:Y:S01]  /*19ec0*/  LDSM.16.MT88.4 R28, [R206+0x3100] ;  /* 0x00310000ce1c783b */ /* 0x000f220000004200 */
[----:B------:R-:W-:Y:S02]  /*19ed0*/  MUFU.EX2 R162, R162 ;  /* 0x000000a200a27308 */ /* 0x000fe40000000800 */
[C---:B------:R-:W-:Y:S02]  /*19ee0*/  FMUL.FTZ R56, R3.reuse, R56 ;  /* 0x0000003803387220 */ /* 0x040fe40000410000 */
[C---:B------:R-:W-:Y:S02]  /*19ef0*/  FMUL.FTZ R57, R3.reuse, R57 ;  /* 0x0000003903397220 */ /* 0x040fe40000410000 */
        /* <DEDUP_REMOVED lines=8> */
[----:B------:R-:W-:Y:S01]  /*19f80*/  FMUL.FTZ R13, R3, R105 ;  /* 0x00000069030d7220 */ /* 0x000fe20000410000 */
[----:B------:R-:W-:Y:S01]  /*19f90*/  MUFU.EX2 R164, R164 ;  /* 0x000000a400a47308 */ /* 0x000fe20000000800 */
[C---:B------:R-:W-:Y:S03]  /*19fa0*/  HMMA.16816.F32.BF16 R88, R20.reuse, R14, R88 ;  /* 0x0000000e1458723c */ /* 0x040fe60000041858 */
[--C-:B------:R-:W-:Y:S02]  /*19fb0*/  FFMA.FTZ R105, R41, c[0x0][0x2d0], -R118.reuse ;  /* 0x0000b40029697a23 */ /* 0x100fe40000010876 */
[--C-:B------:R-:W-:Y:S02]  /*19fc0*/  FFMA.FTZ R104, R138, c[0x0][0x2d0], -R137.reuse ;  /* 0x0000b4008a687a23 */ /* 0x100fe40000010889 */
[--C-:B------:R-:W-:Y:S01]  /*19fd0*/  FFMA.FTZ R138, R36, c[0x0][0x2d0], -R118.reuse ;  /* 0x0000b400248a7a23 */ /* 0x100fe20000010876 */
[C---:B--2---:R-:W-:Y:S01]  /*19fe0*/  HMMA.16816.F32.BF16 R92, R20.reuse, R24, R92 ;  /* 0x00000018145c723c */ /* 0x044fe2000004185c */
[----:B------:R-:W-:Y:S03]  /*19ff0*/  MUFU.EX2 R105, R105 ;  /* 0x0000006900697308 */ /* 0x000fe60000000800 */
[----:B------:R-:W-:Y:S02]  /*1a000*/  FMUL.FTZ R14, R2, R106 ;  /* 0x0000006a020e7220 */ /* 0x000fe40000410000 */
[--C-:B------:R-:W-:Y:S02]  /*1a010*/  FFMA.FTZ R106, R40, c[0x0][0x2d0], -R118.reuse ;  /* 0x0000b400286a7a23 */ /* 0x100fe40000010876 */
[C---:B------:R-:W-:Y:S01]  /*1a020*/  HMMA.16816.F32.BF16 R96, R20.reuse, R26, R96 ;  /* 0x0000001a1460723c */ /* 0x040fe20000041860 */
[----:B------:R-:W1:Y:S02]  /*1a030*/  LDSM.16.MT88.4 R24, [R204+0x3100] ;  /* 0x00310000cc18783b */ /* 0x000e640000004200 */
[----:B------:R-:W2:Y:S01]  /*1a040*/  MUFU.EX2 R104, R104 ;  /* 0x0000006800687308 */ /* 0x000ea20000000800 */
[C---:B------:R-:W-:Y:S02]  /*1a050*/  FMUL.FTZ R15, R2.reuse, R107 ;  /* 0x0000006b020f7220 */ /* 0x040fe40000410000 */
[--C-:B------:R-:W-:Y:S02]  /*1a060*/  FFMA.FTZ R107, R37, c[0x0][0x2d0], -R118.reuse ;  /* 0x0000b400256b7a23 */ /* 0x100fe40000010876 */
[C---:B------:R-:W-:Y:S01]  /*1a070*/  FMUL.FTZ R59, R2.reuse, R59 ;  /* 0x0000003b023b7220 */ /* 0x040fe20000410000 */
[----:B------:R-:W-:Y:S02]  /*1a080*/  LDSM.16.MT88.4 R36, [R205+0x900] ;  /* 0x00090000cd24783b */ /* 0x000fe40000004200 */
[C---:B----4-:R-:W-:Y:S02]  /*1a090*/  HMMA.16816.F32.BF16 R12, R20.reuse, R28, R12 ;  /* 0x0000001c140c723c */ /* 0x050fe4000004180c */
[----:B------:R-:W4:Y:S01]  /*1a0a0*/  MUFU.EX2 R106, R106 ;  /* 0x0000006a006a7308 */ /* 0x000f220000000800 */
[C---:B------:R-:W-:Y:S02]  /*1a0b0*/  FMUL.FTZ R60, R3.reuse, R60 ;  /* 0x0000003c033c7220 */ /* 0x040fe40000410000 */
[C---:B------:R-:W-:Y:S01]  /*1a0c0*/  FMUL.FTZ R61, R3.reuse, R61 ;  /* 0x0000003d033d7220 */ /* 0x040fe20000410000 */
[----:B------:R-:W-:Y:S01]  /*1a0d0*/  LDSM.16.MT88.4 R40, [R204+0x900] ;  /* 0x00090000cc28783b */ /* 0x000fe20000004200 */
[C---:B------:R-:W-:Y:S01]  /*1a0e0*/  FMUL.FTZ R62, R2.reuse, R62 ;  /* 0x0000003e023e7220 */ /* 0x040fe20000410000 */
[C---:B------:R-:W-:Y:S04]  /*1a0f0*/  HMMA.16816.F32.BF16 R100, R20.reuse, R30, R100 ;  /* 0x0000001e1464723c */ /* 0x040fe80000041864 */
[C---:B------:R-:W-:Y:S01]  /*1a100*/  FMUL.FTZ R63, R2.reuse, R63 ;  /* 0x0000003f023f7220 */ /* 0x040fe20000410000 */
[----:B------:R-:W-:Y:S01]  /*1a110*/  MUFU.EX2 R107, R107 ;  /* 0x0000006b006b7308 */ /* 0x000fe20000000800 */
[----:B------:R-:W5:Y:S01]  /*1a120*/  LDSM.16.MT88.4 R28, [R208+0x900] ;  /* 0x00090000d01c783b */ /* 0x000f620000004200 */
[C---:B------:R-:W-:Y:S01]  /*1a130*/  FMUL.FTZ R64, R3.reuse, R64 ;  /* 0x0000004003407220 */ /* 0x040fe20000410000 */
[C---:B------:R-:W-:Y:S04]  /*1a140*/  HMMA.16816.F32.BF16 R52, R20.reuse, R32, R52 ;  /* 0x000000201434723c */ /* 0x040fe80000041834 */
[----:B------:R-:W-:Y:S02]  /*1a150*/  FMUL.FTZ R65, R3, R65 ;  /* 0x0000004103417220 */ /* 0x000fe40000410000 */
[C---:B------:R-:W-:Y:S01]  /*1a160*/  FMUL.FTZ R66, R2.reuse, R66 ;  /* 0x0000004202427220 */ /* 0x040fe20000410000 */
[----:B------:R-:W2:Y:S01]  /*1a170*/  MUFU.EX2 R138, R138 ;  /* 0x0000008a008a7308 */ /* 0x000ea20000000800 */
[C---:B------:R-:W-:Y:S01]  /*1a180*/  HMMA.16816.F32.BF16 R56, R20.reuse, R34, R56 ;  /* 0x000000221438723c */ /* 0x040fe20000041838 */
[----:B------:R-:W5:Y:S03]  /*1a190*/  LDSM.16.MT88.4 R32, [R206+0x900] ;  /* 0x00090000ce20783b */ /* 0x000f660000004200 */
[----:B------:R-:W-:Y:S02]  /*1a1a0*/  FMUL.FTZ R67, R2, R67 ;  /* 0x0000004302437220 */ /* 0x000fe40000410000 */
[--C-:B------:R-:W-:Y:S02]  /*1a1b0*/  FFMA.FTZ R154, R154, c[0x0][0x2d0], -R118.reuse ;  /* 0x0000b4009a9a7a23 */ /* 0x100fe40000010876 */
[C---:B-1----:R-:W-:Y:S01]  /*1a1c0*/  HMMA.16816.F32.BF16 R60, R20.reuse, R24, R60 ;  /* 0x00000018143c723c */ /* 0x042fe2000004183c */
[----:B------:R-:W-:Y:S03]  /*1a1d0*/  MUFU.EX2 R165, R165 ;  /* 0x000000a500a57308 */ /* 0x000fe60000000800 */
[--C-:B------:R-:W-:Y:S02]  /*1a1e0*/  FFMA.FTZ R155, R155, c[0x0][0x2d0], -R118.reuse ;  /* 0x0000b4009b9b7a23 */ /* 0x100fe40000010876 */
[--C-:B------:R-:W-:Y:S02]  /*1a1f0*/  FFMA.FTZ R160, R160, c[0x0][0x2d0], -R118.reuse ;  /* 0x0000b400a0a07a23 */ /* 0x100fe40000010876 */
[----:B------:R-:W-:Y:S01]  /*1a200*/  HMMA.16816.F32.BF16 R64, R20, R26, R64 ;  /* 0x0000001a1440723c */ /* 0x000fe20000041840 */
[----:B------:R-:W1:Y:S02]  /*1a210*/  LDSM.16.MT88.4 R24, [R208+0x3900] ;  /* 0x00390000d018783b */ /* 0x000e640000004200 */
[----:B------:R-:W1:Y:S01]  /*1a220*/  MUFU.EX2 R154, R154 ;  /* 0x0000009a009a7308 */ /* 0x000e620000000800 */
[--C-:B------:R-:W-:Y:S02]  /*1a230*/  FFMA.FTZ R161, R161, c[0x0][0x2d0], -R118.reuse ;  /* 0x0000b400a1a17a23 */ /* 0x100fe40000010876 */
[--C-:B------:R-:W-:Y:S01]  /*1a240*/  FFMA.FTZ R168, R168, c[0x0][0x2d0], -R118.reuse ;  /* 0x0000b400a8a87a23 */ /* 0x100fe20000010876 */
[----:B---3--:R-:W-:Y:S01]  /*1a250*/  F2FP.BF16.PACK_AB R20, R132, R129 ;  /* 0x000000818414723e */ /* 0x008fe200000010ff */
[--C-:B------:R-:W-:Y:S01]  /*1a260*/  FFMA.FTZ R167, R167, c[0x0][0x2d0], -R118.reuse ;  /* 0x0000b400a7a77a23 */ /* 0x100fe20000010876 */
[----:B--2---:R-:W-:Y:S03]  /*1a270*/  F2FP.BF16.PACK_AB R22, R104, R135 ;  /* 0x000000876816723e */ /* 0x004fe600000010ff */
[----:B----4-:R-:W-:Y:S01]  /*1a280*/  F2FP.BF16.PACK_AB R21, R106, R105 ;  /* 0x000000696a15723e */ /* 0x010fe200000010ff */
[----:B------:R-:W2:Y:S01]  /*1a290*/  MUFU.EX2 R155, R155 ;  /* 0x0000009b009b7308 */ /* 0x000ea20000000800 */
[----:B------:R-:W-:Y:S01]  /*1a2a0*/  F2FP.BF16.PACK_AB R23, R138, R107 ;  /* 0x0000006b8a17723e */ /* 0x000fe200000010ff */
[--C-:B------:R-:W-:Y:S02]  /*1a2b0*/  FFMA.FTZ R166, R166, c[0x0][0x2d0], -R118.reuse ;  /* 0x0000b400a6a67a23 */ /* 0x100fe40000010876 */
[--C-:B------:R-:W-:Y:S02]  /*1a2c0*/  FFMA.FTZ R142, R142, c[0x0][0x2d0], -R118.reuse ;  /* 0x0000b4008e8e7a23 */ /* 0x100fe40000010876 */
[--C-:B------:R-:W-:Y:S02]  /*1a2d0*/  FFMA.FTZ R140, R140, c[0x0][0x2d0], -R118.reuse ;  /* 0x0000b4008c8c7a23 */ /* 0x100fe40000010876 */
[C---:B-----5:R-:W-:Y:S02]  /*1a2e0*/  HMMA.16816.F32.BF16 R4, R20.reuse, R28, R4 ;  /* 0x0000001c1404723c */ /* 0x060fe40000041804 */
[----:B------:R-:W-:Y:S01]  /*1a2f0*/  MUFU.EX2 R160, R160 ;  /* 0x000000a000a07308 */ /* 0x000fe20000000800 */
[--C-:B------:R-:W-:Y:S02]  /*1a300*/  FFMA.FTZ R139, R139, c[0x0][0x2d0], -R118.reuse ;  /* 0x0000b4008b8b7a23 */ /* 0x100fe40000010876 */
[--C-:B------:R-:W-:Y:S02]  /*1a310*/  FFMA.FTZ R131, R131, c[0x0][0x2d0], -R137.reuse ;  /* 0x0000b40083837a23 */ /* 0x100fe40000010889 */
[----:B------:R-:W-:Y:S01]  /*1a320*/  FFMA.FTZ R137, R128, c[0x0][0x2d0], -R137 ;  /* 0x0000b40080897a23 */ /* 0x000fe20000010889 */
[C---:B------:R-:W-:Y:S01]  /*1a330*/  HMMA.16816.F32.BF16 R8, R20.reuse, R30, R8 ;  /* 0x0000001e1408723c */ /* 0x040fe20000041808 */
[----:B------:R-:W3:Y:S03]  /*1a340*/  LDSM.16.MT88.4 R28, [R206+0x3900] ;  /* 0x00390000ce1c783b */ /* 0x000ee60000004200 */
[----:B------:R-:W4:Y:S01]  /*1a350*/  MUFU.EX2 R161, R161 ;  /* 0x000000a100a17308 */ /* 0x000f220000000800 */
[--C-:B------:R-:W-:Y:S02]  /*1a360*/  FFMA.FTZ R128, R136, c[0x0][0x2d0], -R118.reuse ;  /* 0x0000b40088807a23 */ /* 0x100fe40000010876 */
[--C-:B------:R-:W-:Y:S01]  /*1a370*/  FFMA.FTZ R130, R130, c[0x0][0x2d0], -R118.reuse ;  /* 0x0000b40082827a23 */ /* 0x100fe20000010876 */
[C---:B------:R-:W-:Y:S04]  /*1a380*/  HMMA.16816.F32.BF16 R68, R20.reuse, R32, R68 ;  /* 0x000000201444723c */ /* 0x040fe80000041844 */
[--C-:B------:R-:W-:Y:S02]  /*1a390*/  FFMA.FTZ R119, R119, c[0x0][0x2d0], -R118.reuse ;  /* 0x0000b40077777a23 */ /* 0x100fe40000010876 */
[----:B------:R-:W5:Y:S01]  /*1a3a0*/  MUFU.EX2 R168, R168 ;  /* 0x000000a800a87308 */ /* 0x000f620000000800 */
[----:B------:R-:W-:Y:S01]  /*1a3b0*/  FFMA.FTZ R118, R17, c[0x0][0x2d0], -R118 ;  /* 0x0000b40011767a23 */ /* 0x000fe20000010876 */
[C---:B------:R-:W-:Y:S01]  /*1a3c0*/  HMMA.16816.F32.BF16 R72, R20.reuse, R34, R72 ;  /* 0x000000221448723c */ /* 0x040fe20000041848 */
[----:B------:R-:W2:Y:S03]  /*1a3d0*/  LDSM.16.MT88.4 R32, [R205+0x3900] ;  /* 0x00390000cd20783b */ /* 0x000ea60000004200 */
[----:B------:R-:W-:Y:S02]  /*1a3e0*/  FFMA.FTZ R49, R3, R245, R49 ;  /* 0x000000f503317223 */ /* 0x000fe40000010031 */
[----:B------:R-:W-:Y:S01]  /*1a3f0*/  FFMA.FTZ R117, R2, R244, R117 ;  /* 0x000000f402757223 */ /* 0x000fe20000010075 */
[----:B------:R-:W-:Y:S01]  /*1a400*/  IADD3 R2, R248, -0x1, RZ ;  /* 0xfffffffff8027810 */ /* 0x000fe20007ffe0ff */
[C---:B------:R-:W-:Y:S01]  /*1a410*/  HMMA.16816.F32.BF16 R76, R20.reuse, R36, R76 ;  /* 0x00000024144c723c */ /* 0x040fe2000004184c */
[----:B------:R-:W1:Y:S03]  /*1a420*/  MUFU.EX2 R167, R167 ;  /* 0x000000a700a77308 */ /* 0x000e660000000800 */
[----:B------:R-:W-:Y:S02]  /*1a430*/  FADD.FTZ R49, R19, R49 ;  /* 0x0000003113317221 */ /* 0x000fe40000010000 */
[----:B------:R-:W-:Y:S02]  /*1a440*/  FADD.FTZ R117, R116, R117 ;  /* 0x0000007574757221 */ /* 0x000fe40000010000 */
[C---:B------:R-:W-:Y:S01]  /*1a450*/  HMMA.16816.F32.BF16 R80, R20.reuse, R38, R80 ;  /* 0x000000261450723c */ /* 0x040fe20000041850 */
[----:B------:R-:W2:Y:S02]  /*1a460*/  LDSM.16.MT88.4 R36, [R204+0x3900] ;  /* 0x00390000cc24783b */ /* 0x000ea40000004200 */
[----:B------:R-:W-:Y:S01]  /*1a470*/  MUFU.EX2 R166, R166 ;  /* 0x000000a600a67308 */ /* 0x000fe20000000800 */
[----:B------:R-:W-:Y:S02]  /*1a480*/  FADD.FTZ R18, R18, R49 ;  /* 0x0000003112127221 */ /* 0x000fe40000010000 */
[----:B------:R-:W-:Y:S02]  /*1a490*/  FADD.FTZ R117, R51, R117 ;  /* 0x0000007533757221 */ /* 0x000fe40000010000 */
[C---:B------:R-:W-:Y:S04]  /*1a4a0*/  HMMA.16816.F32.BF16 R84, R20.reuse, R40, R84 ;  /* 0x000000281454723c */ /* 0x040fe80000041854 */
[----:B------:R-:W-:Y:S01]  /*1a4b0*/  FADD.FTZ R18, R48, R18 ;  /* 0x0000001230127221 */ /* 0x000fe20000010000 */
[----:B------:R-:W2:Y:S01]  /*1a4c0*/  MUFU.EX2 R169, R169 ;  /* 0x000000a900a97308 */ /* 0x000ea20000000800 */
[----:B------:R-:W-:Y:S02]  /*1a4d0*/  FADD.FTZ R50, R50, R117 ;  /* 0x0000007532327221 */ /* 0x000fe40000010000 */
[C---:B------:R-:W-:Y:S01]  /*1a4e0*/  HMMA.16816.F32.BF16 R88, R20.reuse, R42, R88 ;  /* 0x0000002a1458723c */ /* 0x040fe20000041858 */
[----:B------:R-:W-:Y:S03]  /*1a4f0*/  LDSM.16.MT88.4 R40, [R204+0x4100] ;  /* 0x00410000cc28783b */ /* 0x000fe60000004200 */
[----:B------:R-:W-:Y:S02]  /*1a500*/  FADD.FTZ R129, R129, R18 ;  /* 0x0000001281817221 */ /* 0x000fe40000010000 */
[----:B------:R-:W-:Y:S01]  /*1a510*/  FADD.FTZ R50, R105, R50 ;  /* 0x0000003269327221 */ /* 0x000fe20000010000 */
[----:B------:R-:W-:Y:S01]  /*1a520*/  MUFU.EX2 R153, R153 ;  /* 0x0000009900997308 */ /* 0x000fe20000000800 */
[C---:B-1----:R-:W-:Y:S04]  /*1a530*/  HMMA.16816.F32.BF16 R92, R20.reuse, R24, R92 ;  /* 0x00000018145c723c */ /* 0x042fe8000004185c */
[----:B------:R-:W-:Y:S02]  /*1a540*/  FADD.FTZ R129, R132, R129 ;  /* 0x0000008184817221 */ /* 0x000fe40000010000 */
[----:B------:R-:W-:Y:S02]  /*1a550*/  FADD.FTZ R106, R106, R50 ;  /* 0x000000326a6a7221 */ /* 0x000fe40000010000 */
[C---:B------:R-:W-:Y:S01]  /*1a560*/  HMMA.16816.F32.BF16 R96, R20.reuse, R26, R96 ;  /* 0x0000001a1460723c */ /* 0x040fe20000041860 */
[----:B------:R-:W1:Y:S01]  /*1a570*/  LDSM.16.MT88.4 R24, [R208+0x1100] ;  /* 0x00110000d018783b */ /* 0x000e620000004200 */
        /* <DEDUP_REMOVED lines=8> */
[----:B------:R-:W3:Y:S03]  /*1a600*/  LDSM.16.MT88.4 R28, [R206+0x1100] ;  /* 0x00110000ce1c783b */ /* 0x000ee60000004200 */
[----:B------:R-:W-:Y:S02]  /*1a610*/  FADD.FTZ R138, R154, R138 ;  /* 0x0000008a9a8a7221 */ /* 0x000fe40000010000 */
[----:B------:R-:W-:Y:S01]  /*1a620*/  MUFU.EX2 R141, R141 ;  /* 0x0000008d008d7308 */ /* 0x000fe20000000800 */
[----:B------:R-:W-:Y:S01]  /*1a630*/  IMAD.MOV.U32 R248, RZ, RZ, R2 ;  /* 0x000000fffff87224 */ /* 0x000fe200078e0002 */
[C---:B--2---:R-:W-:Y:S04]  /*1a640*/  HMMA.16816.F32.BF16 R52, R20.reuse, R32, R52 ;  /* 0x000000201434723c */ /* 0x044fe80000041834 */
[----:B------:R-:W-:Y:S02]  /*1a650*/  IMAD.MOV.U32 R3, RZ, RZ, R0 ;  /* 0x000000ffff037224 */ /* 0x000fe400078e0000 */
[----:B------:R-:W-:Y:S02]  /*1a660*/  IMAD.MOV.U32 R2, RZ, RZ, R16 ;  /* 0x000000ffff027224 */ /* 0x000fe400078e0010 */
[C---:B------:R-:W-:Y:S01]  /*1a670*/  HMMA.16816.F32.BF16 R56, R20.reuse, R34, R56 ;  /* 0x000000221438723c */ /* 0x040fe20000041838 */
[----:B------:R-:W2:Y:S01]  /*1a680*/  LDSM.16.MT88.4 R32, [R205+0x1100] ;  /* 0x00110000cd20783b */ /* 0x000ea20000004200 */
[----:B------:R-:W1:Y:S06]  /*1a690*/  MUFU.EX2 R170, R170 ;  /* 0x000000aa00aa7308 */ /* 0x000e6c0000000800 */
[C---:B------:R-:W-:Y:S04]  /*1a6a0*/  HMMA.16816.F32.BF16 R60, R20.reuse, R36, R60 ;  /* 0x00000024143c723c */ /* 0x040fe8000004183c */
[----:B------:R-:W1:Y:S04]  /*1a6b0*/  MUFU.EX2 R142, R142 ;  /* 0x0000008e008e7308 */ /* 0x000e680000000800 */
[----:B------:R-:W-:Y:S01]  /*1a6c0*/  HMMA.16816.F32.BF16 R64, R20, R38, R64 ;  /* 0x000000261440723c */ /* 0x000fe20000041840 */
[----:B------:R-:W2:Y:S05]  /*1a6d0*/  LDSM.16.MT88.4 R36, [R204+0x1100] ;  /* 0x00110000cc24783b */ /* 0x000eaa0000004200 */
[----:B------:R-:W-:Y:S01]  /*1a6e0*/  MUFU.EX2 R140, R140 ;  /* 0x0000008c008c7308 */ /* 0x000fe20000000800 */
[----:B------:R-:W-:Y:S01]  /*1a6f0*/  F2FP.BF16.PACK_AB R20, R144, R145 ;  /* 0x000000919014723e */ /* 0x000fe200000010ff */
[----:B------:R-:W-:Y:S01]  /*1a700*/  FADD.FTZ R145, R145, R135 ;  /* 0x0000008791917221 */ /* 0x000fe20000010000 */
[----:B------:R-:W-:Y:S03]  /*1a710*/  F2FP.BF16.PACK_AB R22, R152, R147 ;  /* 0x000000939816723e */ /* 0x000fe600000010ff */
[----:B------:R-:W-:Y:S01]  /*1a720*/  F2FP.BF16.PACK_AB R21, R155, R154 ;  /* 0x0000009a9b15723e */ /* 0x000fe200000010ff */
[----:B------:R-:W-:Y:S01]  /*1a730*/  FADD.FTZ R145, R144, R145 ;  /* 0x0000009190917221 */ /* 0x000fe20000010000 */
[----:B----4-:R-:W-:Y:S01]  /*1a740*/  F2FP.BF16.PACK_AB R23, R161, R160 ;  /* 0x000000a0a117723e */ /* 0x010fe200000010ff */
[----:B------:R-:W-:Y:S01]  /*1a750*/  FADD.FTZ R155, R155, R138 ;  /* 0x0000008a9b9b7221 */ /* 0x000fe20000010000 */
[----:B------:R-:W4:Y:S01]  /*1a760*/  MUFU.EX2 R139, R139 ;  /* 0x0000008b008b7308 */ /* 0x000f220000000800 */
[----:B------:R-:W-:Y:S02]  /*1a770*/  FADD.FTZ R147, R147, R145 ;  /* 0x0000009193937221 */ /* 0x000fe40000010000 */
[----:B------:R-:W-:Y:S02]  /*1a780*/  FADD.FTZ R155, R160, R155 ;  /* 0x0000009ba09b7221 */ /* 0x000fe40000010000 */
[C---:B-1----:R-:W-:Y:S03]  /*1a790*/  HMMA.16816.F32.BF16 R4, R20.reuse, R24, R4 ;  /* 0x000000181404723c */ /* 0x042fe60000041804 */
[----:B------:R-:W-:Y:S02]  /*1a7a0*/  FADD.FTZ R147, R152, R147 ;  /* 0x0000009398937221 */ /* 0x000fe40000010000 */
[----:B------:R-:W-:Y:S01]  /*1a7b0*/  MUFU.EX2 R134, R134 ;  /* 0x0000008600867308 */ /* 0x000fe20000000800 */
[----:B------:R-:W-:Y:S02]  /*1a7c0*/  FADD.FTZ R161, R161, R155 ;  /* 0x0000009ba1a17221 */ /* 0x000fe40000010000 */
[C---:B------:R-:W-:Y:S01]  /*1a7d0*/  HMMA.16816.F32.BF16 R8, R20.reuse, R26, R8 ;  /* 0x0000001a1408723c */ /* 0x040fe20000041808 */
[----:B------:R-:W1:Y:S03]  /*1a7e0*/  LDSM.16.MT88.4 R24, [R208+0x4100] ;  /* 0x00410000d018783b */ /* 0x000e660000004200 */
[----:B-----5:R-:W-:Y:S03]  /*1a7f0*/  FADD.FTZ R161, R168, R161 ;  /* 0x000000a1a8a17221 */ /* 0x020fe60000010000 */
[----:B------:R-:W-:Y:S01]  /*1a800*/  MUFU.EX2 R133, R133 ;  /* 0x0000008500857308 */ /* 0x000fe20000000800 */
[C---:B---3--:R-:W-:Y:S08]  /*1a810*/  HMMA.16816.F32.BF16 R68, R20.reuse, R28, R68 ;  /* 0x0000001c1444723c */ /* 0x048ff00000041844 */
[C---:B------:R-:W-:Y:S01]  /*1a820*/  HMMA.16816.F32.BF16 R72, R20.reuse, R30, R72 ;  /* 0x0000001e1448723c */ /* 0x040fe20000041848 */
[----:B------:R-:W3:Y:S01]  /*1a830*/  LDSM.16.MT88.4 R28, [R206+0x4100] ;  /* 0x00410000ce1c783b */ /* 0x000ee20000004200 */
[----:B------:R-:W-:Y:S06]  /*1a840*/  MUFU.EX2 R131, R131 ;  /* 0x0000008300837308 */ /* 0x000fec0000000800 */
[C---:B--2---:R-:W-:Y:S04]  /*1a850*/  HMMA.16816.F32.BF16 R76, R20.reuse, R32, R76 ;  /* 0x00000020144c723c */ /* 0x044fe8000004184c */
[----:B------:R-:W-:Y:S04]  /*1a860*/  MUFU.EX2 R137, R137 ;  /* 0x0000008900897308 */ /* 0x000fe80000000800 */
[C---:B------:R-:W-:Y:S01]  /*1a870*/  HMMA.16816.F32.BF16 R80, R20.reuse, R34, R80 ;  /* 0x000000221450723c */ /* 0x040fe20000041850 */
[----:B------:R-:W2:Y:S05]  /*1a880*/  LDSM.16.MT88.4 R32, [R205+0x4100] ;  /* 0x00410000cd20783b */ /* 0x000eaa0000004200 */
[----:B------:R-:W5:Y:S02]  /*1a890*/  MUFU.EX2 R128, R128 ;  /* 0x0000008000807308 */ /* 0x000f640000000800 */
[C---:B------:R-:W-:Y:S08]  /*1a8a0*/  HMMA.16816.F32.BF16 R84, R20.reuse, R36, R84 ;  /* 0x000000241454723c */ /* 0x040ff00000041854 */
[C---:B------:R-:W-:Y:S01]  /*1a8b0*/  HMMA.16816.F32.BF16 R88, R20.reuse, R38, R88 ;  /* 0x000000261458723c */ /* 0x040fe20000041858 */
[----:B------:R-:W4:Y:S01]  /*1a8c0*/  LDSM.16.MT88.4 R36, [R208+0x1900] ;  /* 0x00190000d024783b */ /* 0x000f220000004200 */
[----:B------:R-:W2:Y:S06]  /*1a8d0*/  MUFU.EX2 R130, R130 ;  /* 0x0000008200827308 */ /* 0x000eac0000000800 */
[C---:B-1----:R-:W-:Y:S04]  /*1a8e0*/  HMMA.16816.F32.BF16 R92, R20.reuse, R24, R92 ;  /* 0x00000018145c723c */ /* 0x042fe8000004185c */
[----:B------:R-:W1:Y:S04]  /*1a8f0*/  MUFU.EX2 R119, R119 ;  /* 0x0000007700777308 */ /* 0x000e680000000800 */
[C---:B------:R-:W-:Y:S01]  /*1a900*/  HMMA.16816.F32.BF16 R96, R20.reuse, R26, R96 ;  /* 0x0000001a1460723c */ /* 0x040fe20000041860 */
[----:B------:R-:W1:Y:S05]  /*1a910*/  LDSM.16.MT88.4 R24, [R206+0x1900] ;  /* 0x00190000ce18783b */ /* 0x000e6a0000004200 */
[----:B------:R-:W1:Y:S02]  /*1a920*/  MUFU.EX2 R118, R118 ;  /* 0x0000007600767308 */ /* 0x000e640000000800 */
[C---:B---3--:R-:W-:Y:S08]  /*1a930*/  HMMA.16816.F32.BF16 R12, R20.reuse, R28, R12 ;  /* 0x0000001c140c723c */ /* 0x048ff0000004180c */
[C---:B------:R-:W-:Y:S01]  /*1a940*/  HMMA.16816.F32.BF16 R100, R20.reuse, R30, R100 ;  /* 0x0000001e1464723c */ /* 0x040fe20000041864 */
[----:B------:R-:W3:Y:S07]  /*1a950*/  LDSM.16.MT88.4 R28, [R205+0x1900] ;  /* 0x00190000cd1c783b */ /* 0x000eee0000004200 */
        /* <DEDUP_REMOVED lines=17> */
[----:B------:R-:W-:Y:S03]  /*1aa70*/  FADD.FTZ R169, R169, R167 ;  /* 0x000000a7a9a97221 */ /* 0x000fe60000010000 */
[C---:B------:R-:W-:Y:S01]  /*1aa80*/  HMMA.16816.F32.BF16 R8, R20.reuse, R38, R8 ;  /* 0x000000261408723c */ /* 0x040fe20000041808 */
[----:B------:R-:W4:Y:S03]  /*1aa90*/  LDSM.16.MT88.4 R36, [R208+0x4900] ;  /* 0x00490000d024783b */ /* 0x000f260000004200 */
[----:B------:R-:W-:Y:S04]  /*1aaa0*/  FADD.FTZ R169, R170, R169 ;  /* 0x000000a9aaa97221 */ /* 0x000fe80000010000 */
[C---:B-1----:R-:W-:Y:S08]  /*1aab0*/  HMMA.16816.F32.BF16 R68, R20.reuse, R24, R68 ;  /* 0x000000181444723c */ /* 0x042ff00000041844 */
[C---:B------:R-:W-:Y:S01]  /*1aac0*/  HMMA.16816.F32.BF16 R72, R20.reuse, R26, R72 ;  /* 0x0000001a1448723c */ /* 0x040fe20000041848 */
[----:B------:R-:W1:Y:S07]  /*1aad0*/  LDSM.16.MT88.4 R24, [R206+0x4900] ;  /* 0x00490000ce18783b */ /* 0x000e6e0000004200 */
        /* <DEDUP_REMOVED lines=8> */
[----:B------:R-:W-:Y:S07]  /*1ab60*/  LDSM.16.MT88.4 R36, [R204+0x2100] ;  /* 0x00210000cc24783b */ /* 0x000fee0000004200 */
[C---:B-1----:R-:W-:Y:S08]  /*1ab70*/  HMMA.16816.F32.BF16 R12, R20.reuse, R24, R12 ;  /* 0x00000018140c723c */ /* 0x042ff0000004180c */
        /* <DEDUP_REMOVED lines=19> */
[----:B------:R-:W-:Y:S03]  /*1acb0*/  FADD.FTZ R139, R139, R142 ;  /* 0x0000008e8b8b7221 */ /* 0x000fe60000010000 */
[C---:B------:R-:W-:Y:S01]  /*1acc0*/  HMMA.16816.F32.BF16 R8, R20.reuse, R30, R8 ;  /* 0x0000001e1408723c */ /* 0x040fe20000041808 */
[----:B------:R-:W3:Y:S03]  /*1acd0*/  LDSM.16.MT88.4 R28, [R208+0x5100] ;  /* 0x00510000d01c783b */ /* 0x000ee60000004200 */
[----:B-----5:R-:W-:Y:S04]  /*1ace0*/  FADD.FTZ R139, R128, R139 ;  /* 0x0000008b808b7221 */ /* 0x020fe80000010000 */
[C---:B--2---:R-:W-:Y:S04]  /*1acf0*/  HMMA.16816.F32.BF16 R68, R20.reuse, R32, R68 ;  /* 0x000000201444723c */ /* 0x044fe80000041844 */
[----:B------:R-:W-:Y:S04]  /*1ad00*/  FADD.FTZ R139, R130, R139 ;  /* 0x0000008b828b7221 */ /* 0x000fe80000010000 */
[C---:B------:R-:W-:Y:S01]  /*1ad10*/  HMMA.16816.F32.BF16 R72, R20.reuse, R34, R72 ;  /* 0x000000221448723c */ /* 0x040fe20000041848 */
[----:B------:R-:W2:Y:S03]  /*1ad20*/  LDSM.16.MT88.4 R32, [R206+0x5100] ;  /* 0x00510000ce20783b */ /* 0x000ea60000004200 */
[----:B------:R-:W-:Y:S04]  /*1ad30*/  FADD.FTZ R139, R119, R139 ;  /* 0x0000008b778b7221 */ /* 0x000fe80000010000 */
[C---:B-1----:R-:W-:Y:S04]  /*1ad40*/  HMMA.16816.F32.BF16 R76, R20.reuse, R24, R76 ;  /* 0x00000018144c723c */ /* 0x042fe8000004184c */
[----:B------:R-:W-:Y:S04]  /*1ad50*/  FADD.FTZ R244, R118, R139 ;  /* 0x0000008b76f47221 */ /* 0x000fe80000010000 */
[C---:B------:R-:W-:Y:S01]  /*1ad60*/  HMMA.16816.F32.BF16 R80, R20.reuse, R26, R80 ;  /* 0x0000001a1450723c */ /* 0x040fe20000041850 */
[----:B------:R-:W1:Y:S07]  /*1ad70*/  LDSM.16.MT88.4 R24, [R204+0x5100] ;  /* 0x00510000cc18783b */ /* 0x000e6e0000004200 */
[C---:B------:R-:W-:Y:S08]  /*1ad80*/  HMMA.16816.F32.BF16 R84, R20.reuse, R36, R84 ;  /* 0x000000241454723c */ /* 0x040ff00000041854 */
[C---:B------:R-:W-:Y:S01]  /*1ad90*/  HMMA.16816.F32.BF16 R88, R20.reuse, R38, R88 ;  /* 0x000000261458723c */ /* 0x040fe20000041858 */
[----:B------:R-:W4:Y:S07]  /*1ada0*/  LDSM.16.MT88.4 R36, [R206+0x2900] ;  /* 0x00290000ce24783b */ /* 0x000f2e0000004200 */
[C---:B---3--:R-:W-:Y:S08]  /*1adb0*/  HMMA.16816.F32.BF16 R92, R20.reuse, R28, R92 ;  /* 0x0000001c145c723c */ /* 0x048ff0000004185c */
[C---:B------:R-:W-:Y:S01]  /*1adc0*/  HMMA.16816.F32.BF16 R96, R20.reuse, R30, R96 ;  /* 0x0000001e1460723c */ /* 0x040fe20000041860 */
[----:B------:R-:W3:Y:S07]  /*1add0*/  LDSM.16.MT88.4 R28, [R204+0x2900] ;  /* 0x00290000cc1c783b */ /* 0x000eee0000004200 */
[C---:B--2---:R-:W-:Y:S08]  /*1ade0*/  HMMA.16816.F32.BF16 R12, R20.reuse, R32, R12 ;  /* 0x00000020140c723c */ /* 0x044ff0000004180c */
        /* <DEDUP_REMOVED lines=14> */
[----:B------:R-:W2:Y:S02]  /*1aed0*/  LDSM.16.MT88.4 R4, [R206+0x5900] ;  /* 0x00590000ce04783b */ /* 0x000ea40000004200 */
[----:B------:R-:W-:Y:S05]  /*1aee0*/  FADD.FTZ R245, R137, R134 ;  /* 0x0000008689f57221 */ /* 0x000fea0000010000 */
[C---:B------:R-:W-:Y:S01]  /*1aef0*/  HMMA.16816.F32.BF16 R108, R20.reuse, R110, R8 ;  /* 0x0000006e146c723c */ /* 0x040fe20000041808 */
[----:B------:R-:W5:Y:S07]  /*1af00*/  LDSM.16.MT88.4 R8, [R205+0x5900] ;  /* 0x00590000cd08783b */ /* 0x000f6e0000004200 */
[C---:B----4-:R-:W-:Y:S08]  /*1af10*/  HMMA.16816.F32.BF16 R68, R20.reuse, R36, R68 ;  /* 0x000000241444723c */ /* 0x050ff00000041844 */
        /* <DEDUP_REMOVED lines=8> */
[C---:B--2---:R-:W-:Y:S08]  /*1afa0*/  HMMA.16816.F32.BF16 R104, R20.reuse, R4, R12 ;  /* 0x000000041468723c */ /* 0x044ff0000004180c */
[C---:B------:R-:W-:Y:S08]  /*1afb0*/  HMMA.16816.F32.BF16 R100, R20.reuse, R6, R100 ;  /* 0x000000061464723c */ /* 0x040ff00000041864 */
[C---:B-----5:R-:W-:Y:S08]  /*1afc0*/  HMMA.16816.F32.BF16 R52, R20.reuse, R8, R52 ;  /* 0x000000081434723c */ /* 0x060ff00000041834 */
[C---:B------:R-:W-:Y:S08]  /*1afd0*/  HMMA.16816.F32.BF16 R56, R20.reuse, R10, R56 ;  /* 0x0000000a1438723c */ /* 0x040ff00000041838 */
[C---:B-1----:R-:W-:Y:S08]  /*1afe0*/  HMMA.16816.F32.BF16 R60, R20.reuse, R24, R60 ;  /* 0x00000018143c723c */ /* 0x042ff0000004183c */
[----:B------:R-:W-:Y:S01]  /*1aff0*/  HMMA.16816.F32.BF16 R64, R20, R26, R64 ;  /* 0x0000001a1440723c */ /* 0x000fe20000041840 */
[----:B------:R-:W-:-:S07]  /*1b000*/  @P0 BRA `(.L_x_439) ;  /* 0xffffc23000000947 */ /* 0x000fce000383ffff */
.L_x_429:
[----:B------:R-:W1:Y:S01]  /*1b010*/  SHFL.BFLY PT, R7, R245, 0x2, 0x1f ;  /* 0x0c401f00f5077f89 */ /* 0x000e6200000e0000 */
[----:B------:R-:W-:-:S02]  /*1b020*/  MOV R6, RZ ;  /* 0x000000ff00067202 */ /* 0x000fc40000000f00 */
[----:B------:R-:W-:Y:S01]  /*1b030*/  MOV R5, RZ ;  /* 0x000000ff00057202 */ /* 0x000fe20000000f00 */
[----:B------:R-:W2:Y:S01]  /*1b040*/  SHFL.BFLY PT, R3, R244, 0x2, 0x1f ;  /* 0x0c401f00f4037f89 */ /* 0x000ea200000e0000 */
[----:B------:R-:W-:Y:S02]  /*1b050*/  MOV R10, 0xff800000 ;  /* 0xff800000000a7802 */ /* 0x000fe40000000f00 */
        /* <DEDUP_REMOVED lines=8> */
[----:B------:R-:W-:-:S11]  /*1b0e0*/  FSETP.NE.FTZ.AND P0, PT, R4, RZ, PT ;  /* 0x000000ff0400720b */ /* 0x000fd60003f15000 */
[----:B------:R-:W1:Y:S01]  /*1b0f0*/  @P1 MUFU.RCP R6, R7 ;  /* 0x0000000700061308 */ /* 0x000e620000001000 */
[----:B------:R-:W-:Y:S02]  /*1b100*/  @P1 MOV R12, 0x3f317218 ;  /* 0x3f317218000c1802 */ /* 0x000fe40000000f00 */
[----:B------:R-:W-:-:S03]  /*1b110*/  @P0 MOV R14, 0x3f317218 ;  /* 0x3f317218000e0802 */ /* 0x000fc60000000f00 */
[----:B------:R-:W-:Y:S02]  /*1b120*/  @P1 FMUL.FTZ R12, R12, c[0x0][0x2d0] ;  /* 0x0000b4000c0c1a20 */ /* 0x000fe40000410000 */
[----:B------:R-:W2:Y:S08]  /*1b130*/  @P0 MUFU.LG2 R11, R4 ;  /* 0x00000004000b0308 */ /* 0x000eb00000000c00 */
[----:B------:R-:W3:Y:S01]  /*1b140*/  @P1 MUFU.LG2 R7, R7 ;  /* 0x0000000700071308 */ /* 0x000ee20000000c00 */
[----:B-1----:R-:W-:-:S02]  /*1b150*/  FMUL.FTZ R112, R6, R112 ;  /* 0x0000007006707220 */ /* 0x002fc40000410000 */
[C---:B------:R-:W-:Y:S02]  /*1b160*/  FMUL.FTZ R113, R6.reuse, R113 ;  /* 0x0000007106717220 */ /* 0x040fe40000410000 */
[C---:B------:R-:W-:Y:S02]  /*1b170*/  FMUL.FTZ R108, R6.reuse, R108 ;  /* 0x0000006c066c7220 */ /* 0x040fe40000410000 */
[----:B------:R-:W-:Y:S01]  /*1b180*/  FMUL.FTZ R109, R6, R109 ;  /* 0x0000006d066d7220 */ /* 0x000fe20000410000 */
[----:B------:R1:W4:Y:S01]  /*1b190*/  @P0 MUFU.RCP R5, R4 ;  /* 0x0000000400050308 */ /* 0x0003220000001000 */
[----:B--2---:R-:W-:Y:S02]  /*1b1a0*/  @P0 FMUL.FTZ R13, R11, 0.69314718246459960938 ;  /* 0x3f3172180b0d0820 */ /* 0x004fe40000410000 */
[----:B------:R-:W-:Y:S02]  /*1b1b0*/  @P0 FMUL.FTZ R11, R14, c[0x0][0x2d0] ;  /* 0x0000b4000e0b0a20 */ /* 0x000fe40000410000 */
[----:B------:R-:W-:-:S02]  /*1b1c0*/  FMUL.FTZ R68, R6, R68 ;  /* 0x0000004406447220 */ /* 0x000fc40000410000 */
[C---:B------:R-:W-:Y:S02]  /*1b1d0*/  FMUL.FTZ R69, R6.reuse, R69 ;  /* 0x0000004506457220 */ /* 0x040fe40000410000 */
[----:B---3--:R-:W-:Y:S02]  /*1b1e0*/  @P1 FMUL.FTZ R7, R7, 0.69314718246459960938 ;  /* 0x3f31721807071820 */ /* 0x008fe40000410000 */
[C---:B------:R-:W-:Y:S02]  /*1b1f0*/  FMUL.FTZ R72, R6.reuse, R72 ;  /* 0x0000004806487220 */ /* 0x040fe40000410000 */
[C---:B------:R-:W-:Y:S02]  /*1b200*/  FMUL.FTZ R2, R6.reuse, R73 ;  /* 0x0000004906027220 */ /* 0x040fe40000410000 */
[C---:B------:R-:W-:Y:S01]  /*1b210*/  FMUL.FTZ R3, R6.reuse, R76 ;  /* 0x0000004c06037220 */ /* 0x040fe20000410000 */
[----:B-1----:R-:W-:Y:S01]  /*1b220*/  MOV R4, 0xff800000 ;  /* 0xff80000000047802 */ /* 0x002fe20000000f00 */
        /* <DEDUP_REMOVED lines=22> */
[C---:B----4-:R-:W-:Y:S02]  /*1b390*/  FMUL.FTZ R114, R5.reuse, R114 ;  /* 0x0000007205727220 */ /* 0x050fe40000410000 */
        /* <DEDUP_REMOVED lines=30> */
[----:B------:R-:W-:Y:S02]  /*1b580*/  FMUL.FTZ R6, R6, R65 ;  /* 0x0000004106067220 */ /* 0x000fe40000410000 */
[----:B------:R-:W-:-:S02]  /*1b590*/  FMUL.FTZ R5, R5, R67 ;  /* 0x0000004305057220 */ /* 0x000fc40000410000 */
[----:B------:R-:W-:Y:S02]  /*1b5a0*/  @P1 FFMA.FTZ R4, R12, R0, R7 ;  /* 0x000000000c041223 */ /* 0x000fe40000010007 */
[----:B------:R-:W-:Y:S02]  /*1b5b0*/  @P0 FFMA.FTZ R10, R11, R16, R13 ;  /* 0x000000100b0a0223 */ /* 0x000fe4000001000d */
.L_x_361:
        /* <DEDUP_REMOVED lines=56> */
[----:B------:R-:W-:Y:S01]  /*1b940*/  IMAD.IADD R13, R13, 0x1, R6 ;  /* 0x000000010d0d7824 */ /* 0x000fe200078e0206 */
[----:B------:R-:W-:Y:S01]  /*1b950*/  SEL R16, R16, 0xffffffc0, !P2 ;  /* 0xffffffc010107807 */ /* 0x000fe20005000000 */
[----:B------:R-:W-:Y:S01]  /*1b960*/  STS [R6], R108 ;  /* 0x0000006c06007388 */ /* 0x000fe20000000800 */
[----:B------:R-:W-:Y:S02]  /*1b970*/  F2FP.BF16.PACK_AB R100, R101, R100 ;  /* 0x000000646564723e */ /* 0x000fe400000010ff */
[----:B------:R-:W-:Y:S01]  /*1b980*/  F2FP.BF16.PACK_AB R102, R103, R102 ;  /* 0x000000666766723e */ /* 0x000fe200000010ff */
[----:B------:R-:W-:Y:S01]  /*1b990*/  IMAD.IADD R18, R15, 0x1, R16 ;  /* 0x000000010f127824 */ /* 0x000fe200078e0210 */
[----:B------:R-:W-:Y:S01]  /*1b9a0*/  STS [R6+0x400], R110 ;  /* 0x0004006e06007388 */ /* 0x000fe20000000800 */
[----:B------:R-:W-:Y:S02]  /*1b9b0*/  F2FP.BF16.PACK_AB R52, R53, R52 ;  /* 0x000000343534723e */ /* 0x000fe400000010ff */
[----:B------:R-:W-:Y:S01]  /*1b9c0*/  F2FP.BF16.PACK_AB R54, R55, R54 ;  /* 0x000000363736723e */ /* 0x000fe200000010ff */
[----:B------:R-:W-:Y:S01]  /*1b9d0*/  STS [R17+0x80], R68 ;  /* 0x0000804411007388 */ /* 0x000fe20000000800 */
[----:B------:R-:W-:-:S02]  /*1b9e0*/  F2FP.BF16.PACK_AB R56, R57, R56 ;  /* 0x000000383938723e */ /* 0x000fc400000010ff */
[----:B------:R-:W-:Y:S01]  /*1b9f0*/  F2FP.BF16.PACK_AB R58, R59, R58 ;  /* 0x0000003a3b3a723e */ /* 0x000fe200000010ff */
[----:B------:R-:W-:Y:S01]  /*1ba00*/  STS [R17+0x480], R70 ;  /* 0x0004804611007388 */ /* 0x000fe20000000800 */
[----:B------:R-:W-:Y:S02]  /*1ba10*/  F2FP.BF16.PACK_AB R60, R61, R60 ;  /* 0x0000003c3d3c723e */ /* 0x000fe400000010ff */
[----:B------:R-:W-:Y:S01]  /*1ba20*/  F2FP.BF16.PACK_AB R62, R63, R62 ;  /* 0x0000003e3f3e723e */ /* 0x000fe200000010ff */
[----:B------:R1:W-:Y:S01]  /*1ba30*/  STS [R13], R2 ;  /* 0x000000020d007388 */ /* 0x0003e20000000800 */
[----:B------:R-:W-:Y:S02]  /*1ba40*/  F2FP.BF16.PACK_AB R5, R5, R66 ;  /* 0x000000420505723e */ /* 0x000fe400000010ff */
[----:B------:R-:W-:Y:S01]  /*1ba50*/  ISETP.NE.U32.AND P1, PT, RZ, c[0x0][0x508], PT ;  /* 0x00014200ff007a0c */ /* 0x000fe20003f25070 */
[----:B------:R-:W-:Y:S01]  /*1ba60*/  STS [R13+0x400], R9 ;  /* 0x000400090d007388 */ /* 0x000fe20000000800 */
[----:B------:R-:W-:-:S02]  /*1ba70*/  ISETP.NE.U32.AND P0, PT, RZ, c[0x0][0x500], PT ;  /* 0x00014000ff007a0c */ /* 0x000fc40003f05070 */
[----:B------:R-:W-:Y:S01]  /*1ba80*/  ISETP.NE.AND.EX P1, PT, RZ, c[0x0][0x50c], PT, P1 ;  /* 0x00014300ff007a0c */ /* 0x000fe20003f25310 */
[----:B------:R2:W-:Y:S01]  /*1ba90*/  STS [R18+0x80], R3 ;  /* 0x0000800312007388 */ /* 0x0005e20000000800 */
[----:B------:R-:W-:-:S03]  /*1baa0*/  ISETP.NE.AND.EX P0, PT, RZ, c[0x0][0x504], PT, P0 ;  /* 0x00014100ff007a0c */ /* 0x000fc60003f05300 */
[----:B------:R-:W-:Y:S01]  /*1bab0*/  STS [R18+0x480], R78 ;  /* 0x0004804e12007388 */ /* 0x000fe20000000800 */
[----:B-1----:R-:W-:-:S05]  /*1bac0*/  IMAD.IADD R2, R16, 0x1, R6 ;  /* 0x0000000110027824 */ /* 0x002fca00078e0206 */
[----:B------:R-:W-:Y:S01]  /*1bad0*/  STS [R2], R80 ;  /* 0x0000005002007388 */ /* 0x000fe20000000800 */
[----:B--2---:R-:W-:-:S03]  /*1bae0*/  IMAD.IADD R3, R16, 0x1, R17 ;  /* 0x0000000110037824 */ /* 0x004fc600078e0211 */
[----:B------:R-:W-:Y:S01]  /*1baf0*/  STS [R2+0x400], R82 ;  /* 0x0004005202007388 */ /* 0x000fe20000000800 */
[----:B------:R-:W-:-:S03]  /*1bb00*/  IMAD.IADD R16, R13, 0x1, R16 ;  /* 0x000000010d107824 */ /* 0x000fc600078e0210 */
[----:B------:R-:W-:Y:S04]  /*1bb10*/  STS [R3+0x80], R84 ;  /* 0x0000805403007388 */ /* 0x000fe80000000800 */
[----:B------:R-:W-:Y:S04]  /*1bb20*/  STS [R3+0x480], R86 ;  /* 0x0004805603007388 */ /* 0x000fe80000000800 */
[----:B------:R-:W-:Y:S04]  /*1bb30*/  STS [R16], R88 ;  /* 0x0000005810007388 */ /* 0x000fe80000000800 */
        /* <DEDUP_REMOVED lines=8> */
[----:B------:R-:W-:Y:S04]  /*1bbc0*/  STS [R13+0x4400], R102 ;  /* 0x004400660d007388 */ /* 0x000fe80000000800 */
[----:B------:R-:W-:Y:S04]  /*1bbd0*/  STS [R18+0x4080], R52 ;  /* 0x0040803412007388 */ /* 0x000fe80000000800 */
[----:B------:R2:W-:Y:S01]  /*1bbe0*/  STS [R18+0x4480], R54 ;  /* 0x0044803612007388 */ /* 0x0005e20000000800 */
[----:B-1----:R-:W-:-:S03]  /*1bbf0*/  IMAD.MOV.U32 R6, RZ, RZ, 0x4 ;  /* 0x00000004ff067424 */ /* 0x002fc600078e00ff */
[----:B------:R-:W-:Y:S04]  /*1bc00*/  STS [R2+0x4000], R56 ;  /* 0x0040003802007388 */ /* 0x000fe80000000800 */
[----:B------:R1:W-:Y:S04]  /*1bc10*/  STS [R2+0x4400], R58 ;  /* 0x0044003a02007388 */ /* 0x0003e80000000800 */
[----:B------:R-:W-:Y:S04]  /*1bc20*/  STS [R3+0x4080], R60 ;  /* 0x0040803c03007388 */ /* 0x000fe80000000800 */
[----:B------:R-:W-:Y:S04]  /*1bc30*/  STS [R3+0x4480], R62 ;  /* 0x0044803e03007388 */ /* 0x000fe80000000800 */
[----:B------:R-:W-:Y:S04]  /*1bc40*/  STS [R16+0x4000], R64 ;  /* 0x0040004010007388 */ /* 0x000fe80000000800 */
[----:B------:R3:W-:Y:S01]  /*1bc50*/  STS [R16+0x4400], R5 ;  /* 0x0044000510007388 */ /* 0x0007e20000000800 */
[----:B--2---:R-:W-:-:S03]  /*1bc60*/  IMAD.WIDE R18, R217, R6, c[0x0][0x500] ;  /* 0x00014000d9127625 */ /* 0x004fc600078e0206 */
[----:B------:R-:W-:Y:S01]  /*1bc70*/  BAR.SYNC.DEFER_BLOCKING 0x1, 0x100 ;  /* 0x0044000000007b1d */ /* 0x000fe20000010000 */
[----:B-1----:R-:W-:Y:S02]  /*1bc80*/  IMAD.MOV.U32 R2, RZ, RZ, c[0x0][0x388] ;  /* 0x0000e200ff027624 */ /* 0x002fe400078e00ff */
[----:B---3--:R-:W-:-:S03]  /*1bc90*/  @P1 IMAD.WIDE R16, R217, R6, c[0x0][0x508] ;  /* 0x00014200d9101625 */ /* 0x008fc600078e0206 */
[----:B------:R-:W2:Y:S04]  /*1bca0*/  @P0 LDG.E R3, [R18.64] ;  /* 0x0000001212030981 */ /* 0x000ea8000c1e1900 */
[----:B------:R1:W5:Y:S01]  /*1bcb0*/  @P1 LDG.E R2, [R16.64] ;  /* 0x0000001210021981 */ /* 0x000362000c1e1900 */
[----:B------:R-:W-:Y:S02]  /*1bcc0*/  CS2R R20, SRZ ;  /* 0x0000000000147805 */ /* 0x000fe4000001ff00 */
[--C-:B--2---:R-:W-:Y:S01]  /*1bcd0*/  @P0 SHF.R.S32.HI R21, RZ, 0x1f, R3.reuse ;  /* 0x0000001fff150819 */ /* 0x104fe20000011403 */
[----:B------:R-:W-:Y:S01]  /*1bce0*/  @P0 IMAD.MOV.U32 R20, RZ, RZ, R3 ;  /* 0x000000ffff140224 */ /* 0x000fe200078e0003 */
[----:B------:R-:W-:Y:S05]  /*1bcf0*/  @P1 BRA `(.L_x_441) ;  /* 0x0000004000001947 */ /* 0x000fea0003800000 */
[----:B-1----:R-:W-:Y:S05]  /*1bd00*/  @!P0 BRA `(.L_x_441) ;  /* 0x0000003000008947 */ /* 0x002fea0003800000 */
[----:B-----5:R1:W2:Y:S04]  /*1bd10*/  LDG.E R2, [R18.64] ;  /* 0x0000001212027981 */ /* 0x0202a8000c1e1900 */
[----:B-1----:R-:W2:Y:S02]  /*1bd20*/  LDG.E R18, [R18.64+0x4] ;  /* 0x0000041212127981 */ /* 0x002ea4000c1e1900 */
[----:B--2---:R-:W-:-:S02]  /*1bd30*/  IADD3 R2, -R2, R18, RZ ;  /* 0x0000001202027210 */ /* 0x004fc40007ffe1ff */
.L_x_441:
[----:B-1----:R-:W-:Y:S01]  /*1bd40*/  LOP3.LUT R9, R12, 0xffffffe0, RZ, 0xc0, !PT ;  /* 0xffffffe00c097812 */ /* 0x002fe200078ec0ff */
[----:B------:R-:W1:Y:S01]  /*1bd50*/  S2R R39, SR_CTAID.X ;  /* 0x0000000000277919 */ /* 0x000e620000002500 */
[----:B------:R-:W-:Y:S01]  /*1bd60*/  SHF.R.S32.HI R5, RZ, 0x1f, R14 ;  /* 0x0000001fff057819 */ /* 0x000fe2000001140e */
[----:B------:R-:W-:Y:S01]  /*1bd70*/  IMAD.MOV.U32 R12, RZ, RZ, c[0x0][0x4e8] ;  /* 0x00013a00ff0c7624 */ /* 0x000fe200078e00ff */
[----:B------:R-:W-:Y:S01]  /*1bd80*/  LEA.HI R3, R8, R8, RZ, 0x1 ;  /* 0x0000000808037211 */ /* 0x000fe200078f08ff */
[----:B------:R-:W-:Y:S01]  /*1bd90*/  IMAD.IADD R9, R7, 0x1, -R9 ;  /* 0x0000000107097824 */ /* 0x000fe200078e0a09 */
[----:B------:R-:W-:Y:S01]  /*1bda0*/  LEA.HI R5, R5, R14, RZ, 0x3 ;  /* 0x0000000e05057211 */ /* 0x000fe200078f18ff */
[----:B------:R-:W-:Y:S01]  /*1bdb0*/  IMAD.MOV.U32 R23, RZ, RZ, R21 ;  /* 0x000000ffff177224 */ /* 0x000fe200078e0015 */
[----:B------:R-:W-:Y:S01]  /*1bdc0*/  LOP3.LUT R3, R3, 0x1ffffffe, RZ, 0xc0, !PT ;  /* 0x1ffffffe03037812 */ /* 0x000fe200078ec0ff */
[----:B-----5:R-:W-:Y:S01]  /*1bdd0*/  IMAD R2, R2, c[0x0][0x4e8], RZ ;  /* 0x00013a0002027a24 */ /* 0x020fe200078e02ff */
[----:B------:R-:W-:Y:S01]  /*1bde0*/  SHF.R.S32.HI R6, RZ, 0x1f, R9 ;  /* 0x0000001fff067819 */ /* 0x000fe20000011409 */
[----:B------:R-:W-:Y:S01]  /*1bdf0*/  BSSY B0, `(.L_x_442) ;  /* 0x0000074000007945 */ /* 0x000fe20003800000 */
[----:B------:R-:W-:-:S02]  /*1be00*/  LOP3.LUT R5, R5, 0xffffff8, RZ, 0xc0, !PT ;  /* 0x0ffffff805057812 */ /* 0x000fc400078ec0ff */
[----:B------:R-:W-:Y:S02]  /*1be10*/  LEA.HI R6, R6, R9, RZ, 0x2 ;  /* 0x0000000906067211 */ /* 0x000fe400078f10ff */
[----:B------:R-:W-:Y:S02]  /*1be20*/  IADD3 R5, R14, -R5, RZ ;  /* 0x800000050e057210 */ /* 0x000fe40007ffe0ff */
[----:B------:R-:W-:Y:S01]  /*1be30*/  SHF.R.S32.HI R13, RZ, 0x2, R6 ;  /* 0x00000002ff0d7819 */ /* 0x000fe20000011406 */
[----:B------:R-:W-:Y:S01]  /*1be40*/  IMAD.IADD R6, R8, 0x1, -R3 ;  /* 0x0000000108067824 */ /* 0x000fe200078e0a03 */
[----:B------:R-:W-:Y:S01]  /*1be50*/  ISETP.NE.AND P1, PT, R12, 0x1, PT ;  /* 0x000000010c00780c */ /* 0x000fe20003f25270 */
[----:B------:R-:W-:Y:S01]  /*1be60*/  IMAD R12, R21, c[0x0][0x3a0], RZ ;  /* 0x0000e800150c7a24 */ /* 0x000fe200078e02ff */
[----:B------:R-:W-:Y:S01]  /*1be70*/  LOP3.LUT P2, RZ, R9, 0x3, RZ, 0xc0, !PT ;  /* 0x0000000309ff7812 */ /* 0x000fe2000784c0ff */
[----:B------:R-:W-:Y:S01]  /*1be80*/  IMAD R5, R5, 0x10, R13 ;  /* 0x0000001005057824 */ /* 0x000fe200078e020d */
[----:B------:R-:W-:Y:S01]  /*1be90*/  MOV R22, R20 ;  /* 0x0000001400167202 */ /* 0x000fe20000000f00 */
[----:B------:R-:W-:Y:S01]  /*1bea0*/  IMAD R9, R0, c[0x0][0x490], RZ ;  /* 0x0001240000097a24 */ /* 0x000fe200078e02ff */
[CC--:B------:R-:W-:Y:S01]  /*1beb0*/  LEA.HI R3, R11.reuse, R7.reuse, RZ, 0x3 ;  /* 0x000000070b037211 */ /* 0x0c0fe200078f18ff */
[----:B------:R-:W-:Y:S01]  /*1bec0*/  IMAD R6, R6, 0x8, R5 ;  /* 0x0000000806067824 */ /* 0x000fe200078e0205 */
[----:B------:R-:W-:Y:S01]  /*1bed0*/  LEA.HI R11, R11, R7, RZ, 0x6 ;  /* 0x000000070b0b7211 */ /* 0x000fe200078f30ff */
[----:B------:R-:W-:Y:S01]  /*1bee0*/  IMAD R12, R20, c[0x0][0x3a4], R12 ;  /* 0x0000e900140c7a24 */ /* 0x000fe200078e020c */
[----:B------:R-:W-:Y:S01]  /*1bef0*/  SEL R16, R217, RZ, !P0 ;  /* 0x000000ffd9107207 */ /* 0x000fe20004000000 */
[----:B------:R-:W-:Y:S01]  /*1bf00*/  IMAD.WIDE.U32 R22, R214, c[0x0][0x490], R22 ;  /* 0x00012400d6167a25 */ /* 0x000fe200078e0016 */
[----:B-1----:R-:W-:-:S03]  /*1bf10*/  LEA R5, R39, R5, 0x7 ;  /* 0x0000000527057211 */ /* 0x002fc600078e38ff */
[----:B------:R-:W-:Y:S02]  /*1bf20*/  IMAD R9, R214, c[0x0][0x494], R9 ;  /* 0x00012500d6097a24 */ /* 0x000fe400078e0209 */
[----:B------:R-:W-:-:S03]  /*1bf30*/  IMAD.WIDE.U32 R20, R20, c[0x0][0x3a0], RZ ;  /* 0x0000e80014147a25 */ /* 0x000fc600078e00ff */
[----:B------:R-:W-:Y:S01]  /*1bf40*/  IADD3 R23, R23, R9, RZ ;  /* 0x0000000917177210 */ /* 0x000fe20007ffe0ff */
[----:B------:R-:W-:Y:S01]  /*1bf50*/  IMAD R6, R39, 0x80, R6 ;  /* 0x0000008027067824 */ /* 0x000fe200078e0206 */
[----:B------:R-:W-:Y:S01]  /*1bf60*/  IADD3 R21, R21, R12, RZ ;  /* 0x0000000c15157210 */ /* 0x000fe20007ffe0ff */
[----:B------:R-:W-:Y:S01]  /*1bf70*/  IMAD R8, R0, c[0x0][0x3e8], RZ ;  /* 0x0000fa0000087a24 */ /* 0x000fe200078e02ff */
[----:B------:R-:W-:Y:S01]  /*1bf80*/  LOP3.LUT R0, R3, 0xfffffff8, RZ, 0xc0, !PT ;  /* 0xfffffff803007812 */ /* 0x000fe200078ec0ff */
[----:B------:R-:W-:Y:S01]  /*1bf90*/  @P1 IMAD.HI.U32 R9, R6, c[0x0][0x4ec], RZ ;  /* 0x00013b0006091a27 */ /* 0x000fe200078e00ff */
[----:B------:R-:W-:-:S03]  /*1bfa0*/  SHF.R.S32.HI R3, RZ, 0x3, R3 ;  /* 0x00000003ff037819 */ /* 0x000fc60000011403 */
[----:B------:R-:W-:Y:S02]  /*1bfb0*/  IMAD.IADD R0, R7, 0x1, -R0 ;  /* 0x0000000107007824 */ /* 0x000fe400078e0a00 */
[C---:B------:R-:W-:Y:S01]  /*1bfc0*/  IMAD R7, R214.reuse, c[0x0][0x3ec], R8 ;  /* 0x0000fb00d6077a24 */ /* 0x040fe200078e0208 */
[----:B------:R-:W-:Y:S01]  /*1bfd0*/  SHF.R.S32.HI R8, RZ, 0x1f, R217 ;  /* 0x0000001fff087819 */ /* 0x000fe200000114d9 */
[----:B------:R-:W-:Y:S01]  /*1bfe0*/  IMAD.MOV.U32 R18, RZ, RZ, R6 ;  /* 0x000000ffff127224 */ /* 0x000fe200078e0006 */
[----:B------:R-:W-:Y:S01]  /*1bff0*/  @P1 SHF.R.U32.HI R18, RZ, c[0x0][0x4f0], R9 ;  /* 0x00013c00ff121a19 */ /* 0x000fe20000011609 */
[----:B------:R-:W-:Y:S01]  /*1c000*/  IMAD.WIDE.U32 R20, R214, c[0x0][0x3e8], R20 ;  /* 0x0000fa00d6147a25 */ /* 0x000fe200078e0014 */
[----:B------:R-:W-:Y:S02]  /*1c010*/  SEL R8, R8, RZ, !P0 ;  /* 0x000000ff08087207 */ /* 0x000fe40004000000 */
[--C-:B------:R-:W-:Y:S01]  /*1c020*/  SHF.R.S32.HI R14, RZ, 0x1f, R18.reuse ;  /* 0x0000001fff0e7819 */ /* 0x100fe20000011412 */
[----:B------:R-:W-:Y:S01]  /*1c030*/  IMAD.IADD R21, R21, 0x1, R7 ;  /* 0x0000000115157824 */ /* 0x000fe200078e0207 */
[----:B------:R-:W-:Y:S01]  /*1c040*/  LEA R15, R0, R3, 0x5 ;  /* 0x00000003000f7211 */ /* 0x000fe200078e28ff */
[----:B------:R-:W-:-:S02]  /*1c050*/  IMAD.MOV R7, RZ, RZ, -R18 ;  /* 0x000000ffff077224 */ /* 0x000fc400078e0a12 */
[----:B------:R-:W-:Y:S02]  /*1c060*/  IMAD R12, R8, c[0x0][0x498], RZ ;  /* 0x00012600080c7a24 */ /* 0x000fe400078e02ff */
[----:B------:R-:W-:-:S04]  /*1c070*/  IMAD.WIDE.U32 R22, R16, c[0x0][0x498], R22 ;  /* 0x0001260010167a25 */ /* 0x000fc800078e0016 */
[----:B------:R-:W-:Y:S01]  /*1c080*/  IMAD R6, R7, c[0x0][0x4e8], R6 ;  /* 0x00013a0007067a24 */ /* 0x000fe200078e0206 */
[----:B------:R-:W-:Y:S01]  /*1c090*/  IADD3 R18, P0, R18, R22, RZ ;  /* 0x0000001612127210 */ /* 0x000fe20007f1e0ff */
[----:B------:R-:W-:Y:S02]  /*1c0a0*/  IMAD R12, R16, c[0x0][0x49c], R12 ;  /* 0x00012700100c7a24 */ /* 0x000fe400078e020c */
[----:B------:R-:W-:Y:S01]  /*1c0b0*/  IMAD R15, R39, 0x80, R15 ;  /* 0x00000080270f7824 */ /* 0x000fe200078e020f */
[----:B------:R-:W-:Y:S01]  /*1c0c0*/  SHF.R.S32.HI R7, RZ, 0x1f, R6 ;  /* 0x0000001fff077819 */ /* 0x000fe20000011406 */
[----:B------:R-:W-:Y:S01]  /*1c0d0*/  IMAD.SHL.U32 R0, R0, 0x8, RZ ;  /* 0x0000000800007824 */ /* 0x000fe200078e00ff */
[----:B------:R-:W-:Y:S01]  /*1c0e0*/  IADD3.X R19, R14, R23, R12, P0, !PT ;  /* 0x000000170e137210 */ /* 0x000fe200007fe40c */
[----:B------:R-:W-:Y:S01]  /*1c0f0*/  IMAD.SHL.U32 R12, R3, 0x40, RZ ;  /* 0x00000040030c7824 */ /* 0x000fe200078e00ff */
[----:B------:R-:W-:Y:S01]  /*1c100*/  MOV R13, R15 ;  /* 0x0000000f000d7202 */ /* 0x000fe20000000f00 */
[----:B------:R-:W-:Y:S01]  /*1c110*/  IMAD R7, R7, c[0x0][0x488], RZ ;  /* 0x0001220007077a24 */ /* 0x000fe200078e02ff */
[----:B------:R-:W-:Y:S01]  /*1c120*/  LEA R39, R39, R3, 0x7 ;  /* 0x0000000327277211 */ /* 0x000fe200078e38ff */
[----:B------:R-:W-:Y:S01]  /*1c130*/  IMAD.WIDE.U32 R18, R6, c[0x0][0x488], R18 ;  /* 0x0001220006127a25 */ /* 0x000fe200078e0012 */
[----:B------:R-:W-:-:S02]  /*1c140*/  LOP3.LUT R12, R12, 0x1c0, RZ, 0xc0, !PT ;  /* 0x000001c00c0c7812 */ /* 0x000fc400078ec0ff */
[----:B------:R-:W-:Y:S01]  /*1c150*/  IADD3 R36, R0, 0x40, RZ ;  /* 0x0000004000247810 */ /* 0x000fe20007ffe0ff */
[----:B------:R-:W-:Y:S01]  /*1c160*/  IMAD R7, R6, c[0x0][0x48c], R7 ;  /* 0x0001230006077a24 */ /* 0x000fe200078e0207 */
[----:B------:R-:W-:Y:S01]  /*1c170*/  LEA R6, P0, R18, c[0x0][0x450], 0x2 ;  /* 0x0001140012067a11 */ /* 0x000fe200078010ff */
[----:B------:R-:W-:-:S03]  /*1c180*/  @P1 IMAD.HI.U32 R9, R15, c[0x0][0x4ec], RZ ;  /* 0x00013b000f091a27 */ /* 0x000fc600078e00ff */
[----:B------:R-:W-:Y:S01]  /*1c190*/  IADD3 R7, R19, R7, RZ ;  /* 0x0000000713077210 */ /* 0x000fe20007ffe0ff */
[----:B------:R-:W-:Y:S01]  /*1c1a0*/  IMAD R8, R8, c[0x0][0x3f0], RZ ;  /* 0x0000fc0008087a24 */ /* 0x000fe200078e02ff */
[----:B------:R-:W-:Y:S01]  /*1c1b0*/  @P1 SHF.R.U32.HI R13, RZ, c[0x0][0x4f0], R9 ;  /* 0x00013c00ff0d1a19 */ /* 0x000fe20000011609 */
[----:B------:R-:W-:Y:S01]  /*1c1c0*/  IMAD.SHL.U32 R11, R11, 0x8, RZ ;  /* 0x000000080b0b7824 */ /* 0x000fe200078e00ff */
[----:B------:R-:W-:Y:S01]  /*1c1d0*/  LOP3.LUT R9, R12, 0x38, R0, 0xf8, !PT ;  /* 0x000000380c097812 */ /* 0x000fe200078ef800 */
[C---:B------:R-:W-:Y:S01]  /*1c1e0*/  IMAD R8, R16.reuse, c[0x0][0x3f4], R8 ;  /* 0x0000fd0010087a24 */ /* 0x040fe200078e0208 */
[----:B------:R-:W-:Y:S01]  /*1c1f0*/  SHF.R.U32.HI R12, RZ, 0x3, R12 ;  /* 0x00000003ff0c7819 */ /* 0x000fe2000001160c */
[----:B------:R-:W-:Y:S01]  /*1c200*/  IMAD.WIDE.U32 R16, R16, c[0x0][0x3f0], R20 ;  /* 0x0000fc0010107a25 */ /* 0x000fe200078e0014 */
[----:B------:R-:W-:Y:S02]  /*1c210*/  LEA.HI.X R7, R18, c[0x0][0x454], R7, 0x2, P0 ;  /* 0x0001150012077a11 */ /* 0x000fe400000f1407 */
[----:B------:R-:W-:Y:S01]  /*1c220*/  LOP3.LUT R12, R9, R12, RZ, 0x3c, !PT ;  /* 0x0000000c090c7212 */ /* 0x000fe200078e3cff */
[----:B------:R-:W-:Y:S01]  /*1c230*/  IMAD.IADD R17, R17, 0x1, R8 ;  /* 0x0000000111117824 */ /* 0x000fe200078e0208 */
[--C-:B------:R-:W-:Y:S01]  /*1c240*/  SHF.R.S32.HI R14, RZ, 0x1f, R13.reuse ;  /* 0x0000001fff0e7819 */ /* 0x100fe2000001140d */
[----:B------:R-:W-:Y:S01]  /*1c250*/  SHFL.IDX PT, R8, R6, RZ, 0x1c1f ;  /* 0x001c1fff06087589 */ /* 0x000fe200000e0000 */
[----:B------:R-:W-:Y:S01]  /*1c260*/  IMAD.MOV R18, RZ, RZ, -R13 ;  /* 0x000000ffff127224 */ /* 0x000fe200078e0a0d */
[----:B------:R-:W-:Y:S01]  /*1c270*/  ISETP.GE.OR P1, PT, R5, R2, P2 ;  /* 0x000000020500720c */ /* 0x000fe20001726670 */
[----:B------:R-:W-:Y:S01]  /*1c280*/  IMAD.WIDE.U32 R16, R13, c[0x0][0x3e0], R16 ;  /* 0x0000f8000d107a25 */ /* 0x000fe200078e0010 */
[----:B------:R-:W1:Y:S01]  /*1c290*/  SHFL.IDX PT, R9, R7, RZ, 0x1c1f ;  /* 0x001c1fff07097589 */ /* 0x000e6200000e0000 */
[----:B------:R-:W-:-:S02]  /*1c2a0*/  LOP3.LUT R11, R12, 0x7ffffe00, R11, 0xf8, !PT ;  /* 0x7ffffe000c0b7812 */ /* 0x000fc400078ef80b */
[----:B------:R-:W-:Y:S01]  /*1c2b0*/  IMAD R18, R18, c[0x0][0x4e8], R15 ;  /* 0x00013a0012127a24 */ /* 0x000fe200078e020f */
[----:B------:R-:W-:Y:S01]  /*1c2c0*/  SHFL.IDX PT, R6, R6, 0x1, 0x1c1f ;  /* 0x003c1f0006067f89 */ /* 0x000fe200000e0000 */
[----:B------:R-:W-:Y:S01]  /*1c2d0*/  IADD3 R15, R5, 0x8, RZ ;  /* 0x00000008050f7810 */ /* 0x000fe20007ffe0ff */
[----:B------:R-:W-:Y:S02]  /*1c2e0*/  IMAD R14, R14, c[0x0][0x3e0], RZ ;  /* 0x0000f8000e0e7a24 */ /* 0x000fe400078e02ff */
[----:B------:R-:W2:Y:S01]  /*1c2f0*/  SHFL.IDX PT, R7, R7, 0x1, 0x1c1f ;  /* 0x003c1f0007077f89 */ /* 0x000ea200000e0000 */
[----:B------:R-:W-:Y:S01]  /*1c300*/  ISETP.GE.OR P0, PT, R15, R2, P2 ;  /* 0x000000020f00720c */ /* 0x000fe20001706670 */
[----:B------:R-:W-:Y:S01]  /*1c310*/  IMAD R14, R13, c[0x0][0x3e4], R14 ;  /* 0x0000f9000d0e7a24 */ /* 0x000fe200078e020e */
[----:B------:R-:W-:-:S04]  /*1c320*/  SHF.R.S32.HI R5, RZ, 0x1f, R18 ;  /* 0x0000001fff057819 */ /* 0x000fc80000011412 */
[----:B------:R-:W-:Y:S01]  /*1c330*/  IADD3 R15, R17, R14, RZ ;  /* 0x0000000e110f7210 */ /* 0x000fe20007ffe0ff */
[----:B------:R-:W-:Y:S02]  /*1c340*/  IMAD R5, R5, c[0x0][0x3d8], RZ ;  /* 0x0000f60005057a24 */ /* 0x000fe400078e02ff */
[----:B------:R-:W-:Y:S01]  /*1c350*/  IMAD.MOV.U32 R14, RZ, RZ, R16 ;  /* 0x000000ffff0e7224 */ /* 0x000fe200078e0010 */
[----:B------:R-:W-:Y:S01]  /*1c360*/  SHF.L.U32 R16, R11, 0x1, RZ ;  /* 0x000000010b107819 */ /* 0x000fe200000006ff */
[C---:B------:R-:W-:Y:S02]  /*1c370*/  IMAD R17, R18.reuse, c[0x0][0x3dc], R5 ;  /* 0x0000f70012117a24 */ /* 0x040fe400078e0205 */
[----:B------:R-:W-:Y:S01]  /*1c380*/  IMAD.WIDE.U32 R18, R18, c[0x0][0x3d8], R14 ;  /* 0x0000f60012127a25 */ /* 0x000fe200078e000e */
[----:B-1----:R1:W-:Y:S03]  /*1c390*/  @!P1 ST.E [R8.64], R4 ;  /* 0x0000000408009985 */ /* 0x0023e6000c101912 */
[----:B------:R-:W-:Y:S01]  /*1c3a0*/  IMAD.IADD R17, R19, 0x1, R17 ;  /* 0x0000000113117824 */ /* 0x000fe200078e0211 */
[----:B--2---:R1:W-:Y:S01]  /*1c3b0*/  @!P0 ST.E [R6.64], R10 ;  /* 0x0000000a06008985 */ /* 0x0043e2000c101912 */
[----:B------:R-:W-:-:S03]  /*1c3c0*/  LEA R38, P0, R18, c[0x0][0x380], 0x1 ;  /* 0x0000e00012267a11 */ /* 0x000fc600078008ff */
        /* <DEDUP_REMOVED lines=22> */
.L_x_443:
[----:B------:R-:W-:Y:S05]  /*1c530*/  BSYNC B0 ;  /* 0x0000000000007941 */ /* 0x000fea0003800000 */
.L_x_442:
        /* <DEDUP_REMOVED lines=15> */
.L_x_445:
[----:B------:R-:W-:Y:S05]  /*1c630*/  BSYNC B0 ;  /* 0x0000000000007941 */ /* 0x000fea0003800000 */
.L_x_444:
        /* <DEDUP_REMOVED lines=15> */
.L_x_447:
[----:B------:R-:W-:Y:S05]  /*1c730*/  BSYNC B0 ;  /* 0x0000000000007941 */ /* 0x000fea0003800000 */
.L_x_446:
        /* <DEDUP_REMOVED lines=16> */
.L_x_440:
        /* <DEDUP_REMOVED lines=18> */
.L_x_448:
        /* <DEDUP_REMOVED lines=13> */
[----:B------:R-:W-:Y:S01]  /*1ca30*/  IMAD.MOV.U32 R13, RZ, RZ, R11 ;  /* 0x000000ffff0d7224 */ /* 0x000fe200078e000b */
[----:B------:R-:W-:Y:S02]  /*1ca40*/  MOV R12, R10 ;  /* 0x0000000a000c7202 */ /* 0x000fe40000000f00 */
[----:B------:R-:W-:Y:S01]  /*1ca50*/  ISETP.NE.AND P0, PT, R4, 0x1, PT ;  /* 0x000000010400780c */ /* 0x000fe20003f05270 */
[----:B------:R-:W-:Y:S01]  /*1ca60*/  IMAD R4, R0, c[0x0][0x490], RZ ;  /* 0x0001240000047a24 */ /* 0x000fe200078e02ff */
[----:B------:R-:W-:Y:S01]  /*1ca70*/  MOV R7, R8 ;  /* 0x0000000800077202 */ /* 0x000fe20000000f00 */
[----:B------:R-:W-:-:S04]  /*1ca80*/  IMAD.WIDE.U32 R12, R214, c[0x0][0x490], R12 ;  /* 0x00012400d60c7a25 */ /* 0x000fc800078e000c */
[----:B------:R-:W-:-:S05]  /*1ca90*/  IMAD R4, R214, c[0x0][0x494], R4 ;  /* 0x00012500d6047a24 */ /* 0x000fca00078e0204 */
[----:B------:R-:W-:Y:S01]  /*1caa0*/  IADD3 R13, R4, R13, RZ ;  /* 0x0000000d040d7210 */ /* 0x000fe20007ffe0ff */
[----:B------:R-:W-:-:S04]  /*1cab0*/  @P0 IMAD.HI.U32 R6, R8, c[0x0][0x4ec], RZ ;  /* 0x00013b0008060a27 */ /* 0x000fc800078e00ff */
[----:B------:R-:W-:Y:S01]  /*1cac0*/  IMAD.WIDE.U32 R12, R217, c[0x0][0x498], R12 ;  /* 0x00012600d90c7a25 */ /* 0x000fe200078e000c */
[----:B------:R-:W-:-:S03]  /*1cad0*/  @P0 SHF.R.U32.HI R7, RZ, c[0x0][0x4f0], R6 ;  /* 0x00013c00ff070a19 */ /* 0x000fc60000011606 */
[----:B------:R-:W-:Y:S01]  /*1cae0*/  IMAD R6, R5, c[0x0][0x498], RZ ;  /* 0x0001260005067a24 */ /* 0x000fe200078e02ff */
[----:B------:R-:W-:Y:S01]  /*1caf0*/  IADD3 R12, P0, R7, R12, RZ ;  /* 0x0000000c070c7210 */ /* 0x000fe20007f1e0ff */
[--C-:B------:R-:W-:Y:S02]  /*1cb00*/  IMAD.MOV R4, RZ, RZ, -R7.reuse ;  /* 0x000000ffff047224 */ /* 0x100fe400078e0a07 */
[----:B------:R-:W-:Y:S02]  /*1cb10*/  IMAD R6, R217, c[0x0][0x49c], R6 ;  /* 0x00012700d9067a24 */ /* 0x000fe400078e0206 */
[----:B------:R-:W-:Y:S01]  /*1cb20*/  IMAD R4, R4, c[0x0][0x4e8], R8 ;  /* 0x00013a0004047a24 */ /* 0x000fe200078e0208 */
[----:B------:R-:W-:-:S04]  /*1cb30*/  SHF.R.S32.HI R8, RZ, 0x1f, R7 ;  /* 0x0000001fff087819 */ /* 0x000fc80000011407 */
        /* <DEDUP_REMOVED lines=10> */
.L_x_450:
[----:B------:R-:W-:Y:S05]  /*1cbe0*/  BSYNC B0 ;  /* 0x0000000000007941 */ /* 0x000fea0003800000 */
.L_x_449:
        /* <DEDUP_REMOVED lines=14> */
[----:B------:R-:W-:Y:S01]  /*1ccd0*/  IMAD R5, R5, c[0x0][0x3f0], RZ ;  /* 0x0000fc0005057a24 */ /* 0x000fe200078e02ff */
[----:B------:R-:W-:Y:S01]  /*1cce0*/  IADD3 R11, R11, R7, RZ ;  /* 0x000000070b0b7210 */ /* 0x000fe20007ffe0ff */
[----:B-----5:R-:W-:-:S02]  /*1ccf0*/  IMAD R3, R3, c[0x0][0x4e8], RZ ;  /* 0x00013a0003037a24 */ /* 0x020fc400078e02ff */
[C---:B------:R-:W-:Y:S01]  /*1cd00*/  IMAD R2, R9.reuse, 0x20, R4 ;  /* 0x0000002009027824 */ /* 0x040fe200078e0204 */
[----:B------:R-:W-:Y:S01]  /*1cd10*/  SHF.L.U32 R9, R9, 0x3, RZ ;  /* 0x0000000309097819 */ /* 0x000fe200000006ff */
[----:B------:R-:W-:-:S03]  /*1cd20*/  IMAD.WIDE.U32 R10, R214, c[0x0][0x3e8], R10 ;  /* 0x0000fa00d60a7a25 */ /* 0x000fc600078e000a */
[----:B-1----:R-:W-:Y:S01]  /*1cd30*/  LEA R2, R6, R2, 0x7 ;  /* 0x0000000206027211 */ /* 0x002fe200078e38ff */
[----:B------:R-:W-:Y:S01]  /*1cd40*/  IMAD R5, R217, c[0x0][0x3f4], R5 ;  /* 0x0000fd00d9057a24 */ /* 0x000fe200078e0205 */
[----:B------:R-:W-:Y:S02]  /*1cd50*/  IADD3 R11, R0, R11, RZ ;  /* 0x0000000b000b7210 */ /* 0x000fe40007ffe0ff */
[----:B------:R-:W-:Y:S01]  /*1cd60*/  LEA R4, R6, R4, 0x7 ;  /* 0x0000000406047211 */ /* 0x000fe200078e38ff */
[----:B------:R-:W-:-:S04]  /*1cd70*/  @P0 IMAD.HI.U32 R0, R2, c[0x0][0x4ec], RZ ;  /* 0x00013b0002000a27 */ /* 0x000fc800078e00ff */
[----:B------:R-:W-:Y:S01]  /*1cd80*/  IMAD.MOV.U32 R7, RZ, RZ, R2 ;  /* 0x000000ffff077224 */ /* 0x000fe200078e0002 */
[----:B------:R-:W-:Y:S01]  /*1cd90*/  @P0 SHF.R.U32.HI R7, RZ, c[0x0][0x4f0], R0 ;  /* 0x00013c00ff070a19 */ /* 0x000fe20000011600 */
[----:B------:R-:W-:-:S03]  /*1cda0*/  IMAD.WIDE.U32 R10, R217, c[0x0][0x3f0], R10 ;  /* 0x0000fc00d90a7a25 */ /* 0x000fc600078e000a */
[----:B------:R-:W-:Y:S02]  /*1cdb0*/  IADD3 R0, -R7, RZ, RZ ;  /* 0x000000ff07007210 */ /* 0x000fe40007ffe1ff */
[----:B------:R-:W-:Y:S02]  /*1cdc0*/  SHF.R.S32.HI R8, RZ, 0x1f, R7 ;  /* 0x0000001fff087819 */ /* 0x000fe40000011407 */
[----:B------:R-:W-:Y:S01]  /*1cdd0*/  IADD3 R11, R11, R5, RZ ;  /* 0x000000050b0b7210 */ /* 0x000fe20007ffe0ff */
[----:B------:R-:W-:Y:S01]  /*1cde0*/  IMAD R0, R0, c[0x0][0x4e8], R2 ;  /* 0x00013a0000007a24 */ /* 0x000fe200078e0202 */
[----:B------:R-:W-:Y:S01]  /*1cdf0*/  IADD3 R5, R9, 0x40, RZ ;  /* 0x0000004009057810 */ /* 0x000fe20007ffe0ff */
[----:B------:R-:W-:Y:S02]  /*1ce00*/  IMAD R8, R8, c[0x0][0x3e0], RZ ;  /* 0x0000f80008087a24 */ /* 0x000fe400078e02ff */
[----:B------:R-:W-:Y:S01]  /*1ce10*/  IMAD.WIDE.U32 R10, R7, c[0x0][0x3e0], R10 ;  /* 0x0000f800070a7a25 */ /* 0x000fe200078e000a */
[----:B------:R-:W-:-:S03]  /*1ce20*/  SHF.R.S32.HI R2, RZ, 0x1f, R0 ;  /* 0x0000001fff027819 */ /* 0x000fc60000011400 */
[----:B------:R-:W-:Y:S02]  /*1ce30*/  IMAD R8, R7, c[0x0][0x3e4], R8 ;  /* 0x0000f90007087a24 */ /* 0x000fe400078e0208 */
        /* <DEDUP_REMOVED lines=20> */
.L_x_452:
[----:B------:R-:W-:Y:S05]  /*1cf80*/  BSYNC B0 ;  /* 0x0000000000007941 */ /* 0x000fea0003800000 */
.L_x_451:
        /* <DEDUP_REMOVED lines=15> */
.L_x_454:
[----:B------:R-:W-:Y:S05]  /*1d080*/  BSYNC B0 ;  /* 0x0000000000007941 */ /* 0x000fea0003800000 */
.L_x_453:
        /* <DEDUP_REMOVED lines=15> */
.L_x_456:
[----:B------:R-:W-:Y:S05]  /*1d180*/  BSYNC B0 ;  /* 0x0000000000007941 */ /* 0x000fea0003800000 */
.L_x_455:
        /* <DEDUP_REMOVED lines=12> */
[----:B------:R-:W-:-:S05]  /*1d250*/  LOP3.LUT R0, R0, 0xfffffff8, RZ, 0xc0, !PT ;  /* 0xfffffff800007812 */ /* 0x000fca00078ec0ff */
[----:B------:R-:W-:-:S05]  /*1d260*/  IMAD.WIDE R6, R0, 0x2, R6 ;  /* 0x0000000200067825 */ /* 0x000fca00078e0206 */
[----:B------:R-:W-:Y:S01]  /*1d270*/  ST.E.128 [R6.64], RZ ;  /* 0x000000ff06007985 */ /* 0x000fe2000c101d12 */
[----:B------:R-:W-:Y:S05]  /*1d280*/  EXIT ;  /* 0x000000000000794d */ /* 0x000fea0003800000 */
.L_x_457:
        /* <DEDUP_REMOVED lines=15> */
.L_x_2170:


//--------------------- .text._ZN7cutlass13device_kernelIN5flash19enable_sm80_to_sm89INS1_16FlashAttnFwdSm80INS1_25CollectiveMainloopFwdSm80ILi8ELi1ELb1EN4cute5tupleIJNS5_1CILi128EEES8_S8_EEELi128ENS_10bfloat16_tEfNS_4arch4Sm80ELb1ELb0ELb0ELb0ELb1ELb0ELb1ELb0EEENS1_21CollectiveEpilogueFwdIS9_NS6_IJNS7_ILi1EEESF_SF_EEESA_SC_Li256ELb0ELb1ELb0ELb0EEENS1_30DynamicPersistentTileSchedulerILi256ELi256ELb0ELb1ELb0EEEEEEEEEvNT_6ParamsE --------------------------
	.section	.text._ZN7cutlass13device_kernelIN5flash19enable_sm80_to_sm89INS1_16FlashAttnFwdSm80INS1_25CollectiveMainloopFwdSm80ILi8ELi1ELb1EN4cute5tupleIJNS5_1CILi128EEES8_S8_EEELi128ENS_10bfloat16_tEfNS_4arch4Sm80ELb1ELb0ELb0ELb0ELb1ELb0ELb1ELb0EEENS1_21CollectiveEpilogueFwdIS9_NS6_IJNS7_ILi1EEESF_SF_EEESA_SC_Li256ELb0ELb1ELb0ELb0EEENS1_30DynamicPersistentTileSchedulerILi256ELi256ELb0ELb1ELb0EEEEEEEEEvNT_6ParamsE,"ax",@progbits
	.sectioninfo	@"SHI_REGISTERS=255"
	.align	128
.text._ZN7cutlass13device_kernelIN5flash19enable_sm80_to_sm89INS1_16FlashAttnFwdSm80INS1_25CollectiveMainloopFwdSm80ILi8ELi1ELb1EN4cute5tupleIJNS5_1CILi128EEES8_S8_EEELi128ENS_10bfloat16_tEfNS_4arch4Sm80ELb1ELb0ELb0ELb0ELb1ELb0ELb1ELb0EEENS1_21CollectiveEpilogueFwdIS9_NS6_IJNS7_ILi1EEESF_SF_EEESA_SC_Li256ELb0ELb1ELb0ELb0EEENS1_30DynamicPersistentTileSchedulerILi256ELi256ELb0ELb1ELb0EEEEEEEEEvNT_6ParamsE:
        .type           _ZN7cutlass13device_kernelIN5flash19enable_sm80_to_sm89INS1_16FlashAttnFwdSm80INS1_25CollectiveMainloopFwdSm80ILi8ELi1ELb1EN4cute5tupleIJNS5_1CILi128EEES8_S8_EEELi128ENS_10bfloat16_tEfNS_4arch4Sm80ELb1ELb0ELb0ELb0ELb1ELb0ELb1ELb0EEENS1_21CollectiveEpilogueFwdIS9_NS6_IJNS7_ILi1EEESF_SF_EEESA_SC_Li256ELb0ELb1ELb0ELb0EEENS1_30DynamicPersistentTileSchedulerILi256ELi256ELb0ELb1ELb0EEEEEEEEEvNT_6ParamsE,@function
        .size           _ZN7cutlass13device_kernelIN5flash19enable_sm80_to_sm89INS1_16FlashAttnFwdSm80INS1_25CollectiveMainloopFwdSm80ILi8ELi1ELb1EN4cute5tupleIJNS5_1CILi128EEES8_S8_EEELi128ENS_10bfloat16_tEfNS_4arch4Sm80ELb1ELb0ELb0ELb0ELb1ELb0ELb1ELb0EEENS1_21CollectiveEpilogueFwdIS9_NS6_IJNS7_ILi1EEESF_SF_EEESA_SC_Li256ELb0ELb1ELb0ELb0EEENS1_30DynamicPersistentTileSchedulerILi256ELi256ELb0ELb1ELb0EEEEEEEEEvNT_6ParamsE,(.L_x_2171 - _ZN7cutlass13device_kernelIN5flash19enable_sm80_to_sm89INS1_16FlashAttnFwdSm80INS1_25CollectiveMainloopFwdSm80ILi8ELi1ELb1EN4cute5tupleIJNS5_1CILi128EEES8_S8_EEELi128ENS_10bfloat16_tEfNS_4arch4Sm80ELb1ELb0ELb0ELb0ELb1ELb0ELb1ELb0EEENS1_21CollectiveEpilogueFwdIS9_NS6_IJNS7_ILi1EEESF_SF_EEESA_SC_Li256ELb0ELb1ELb0ELb0EEENS1_30DynamicPersistentTileSchedulerILi256ELi256ELb0ELb1ELb0EEEEEEEEEvNT_6ParamsE)
        .other          _ZN7cutlass13device_kernelIN5flash19enable_sm80_to_sm89INS1_16FlashAttnFwdSm80INS1_25CollectiveMainloopFwdSm80ILi8ELi1ELb1EN4cute5tupleIJNS5_1CILi128EEES8_S8_EEELi128ENS_10bfloat16_tEfNS_4arch4Sm80ELb1ELb0ELb0ELb0ELb1ELb0ELb1ELb0EEENS1_21CollectiveEpilogueFwdIS9_NS6_IJNS7_ILi1EEESF_SF_EEESA_SC_Li256ELb0ELb1ELb0ELb0EEENS1_30DynamicPersistentTileSchedulerILi256ELi256ELb0ELb1ELb0EEEEEEEEEvNT_6ParamsE,@"STO_CUDA_ENTRY STV_DEFAULT"
_ZN7cutlass13device_kernelIN5flash19enable_sm80_to_sm89INS1_16FlashAttnFwdSm80INS1_25CollectiveMainloopFwdSm80ILi8ELi1ELb1EN4cute5tupleIJNS5_1CILi128EEES8_S8_EEELi128ENS_10bfloat16_tEfNS_4arch4Sm80ELb1ELb0ELb0ELb0ELb1ELb0ELb1ELb0EEENS1_21CollectiveEpilogueFwdIS9_NS6_IJNS7_ILi1EEESF_SF_EEESA_SC_Li256ELb0ELb1ELb0ELb0EEENS1_30DynamicPersistentTileSchedulerILi256ELi256ELb0ELb1ELb0EEEEEEEEEvNT_6ParamsE:
[----:B------:R-:W-:-:S03]  /*0000*/  MOV R1, c[0x0][0x28] ;  /* 0x00000a0000017a02 */ /* 0x000fc60000000f00 */
[----:B------:R-:W1:Y:S01]  /*0010*/  S2R R20, SR_TID.X ;  /* 0x0000000000147919 */ /* 0x000e620000002100 */
[----:B------:R-:W-:-:S03]  /*0020*/  IADD3 R1, R1, -0x78, RZ ;  /* 0xffffff8801017810 */ /* 0x000fc60007ffe0ff */
[----:B------:R-:W2:Y:S01]  /*0030*/  S2R R15, SR_CTAID.X ;  /* 0x00000000000f7919 */ /* 0x000ea20000002500 */
[----:B-1----:R-:W-:-:S05]  /*0040*/  SHF.R.U32.HI R2, RZ, 0x5, R20 ;  /* 0x00000005ff027819 */ /* 0x002fca0000011614 */
[----:B------:R-:W1:Y:S02]  /*0050*/  SHFL.IDX PT, R0, R2, RZ, 0x1f ;  /* 0x00001fff02007589 */ /* 0x000e6400000e0000 */
[----:B-1----:R-:W-:Y:S02]  /*0060*/  ISETP.GE.AND P0, PT, R0, 0x1, PT ;  /* 0x000000010000780c */ /* 0x002fe40003f06270 */
[----:B------:R1:W-:Y:S11]  /*0070*/  STL [R1+0x70], R0 ;  /* 0x0000700001007387 */ /* 0x0003f60000100800 */
[----:B------:R-:W-:Y:S06]  /*0080*/  @P0 BAR.ARV 0x4, 0x100 ;  /* 0x0104000000000b1d */ /* 0x000fec0000002000 */
[----:B--2---:R-:W-:-:S13]  /*0090*/  ISETP.GE.AND P0, PT, R15, c[0x0][0x538], PT ;  /* 0x00014e000f007a0c */ /* 0x004fda0003f06270 */
[----:B------:R-:W-:Y:S05]  /*00a0*/  @P0 EXIT ;  /* 0x000000000000094d */ /* 0x000fea0003800000 */
[----:B-1----:R-:W-:Y:S01]  /*00b0*/  SHF.R.S32.HI R13, RZ, 0x1f, R20 ;  /* 0x0000001fff0d7819 */ /* 0x002fe20000011414 */
[----:B------:R-:W-:Y:S01]  /*00c0*/  IMAD.MOV.U32 R14, RZ, RZ, 0x10 ;  /* 0x00000010ff0e7424 */ /* 0x000fe200078e00ff */
[----:B------:R-:W-:Y:S02]  /*00d0*/  ULDC.64 UR6, c[0x0][0x118] ;  /* 0x0000460000067ab9 */ /* 0x000fe40000000a00 */
[CC--:B------:R-:W-:Y:S02]  /*00e0*/  LEA.HI R2, R13.reuse, R20.reuse, RZ, 0x4 ;  /* 0x000000140d027211 */ /* 0x0c0fe400078f20ff */
[----:B------:R-:W-:Y:S02]  /*00f0*/  LEA.HI R12, R13, R20, RZ, 0x2 ;  /* 0x000000140d0c7211 */ /* 0x000fe400078f10ff */
[----:B------:R-:W-:Y:S02]  /*0100*/  SHF.R.S32.HI R3, RZ, 0x4, R2 ;  /* 0x00000004ff037819 */ /* 0x000fe40000011402 */
[----:B------:R-:W-:-:S02]  /*0110*/  SHF.R.S32.HI R8, RZ, 0x2, R12 ;  /* 0x00000002ff087819 */ /* 0x000fc4000001140c */
[----:B------:R-:W-:Y:S02]  /*0120*/  LEA.HI R0, R2, R3, RZ, 0x1 ;  /* 0x0000000302007211 */ /* 0x000fe400078f08ff */
[----:B------:R-:W-:Y:S02]  /*0130*/  SHF.R.S32.HI R4, RZ, 0x1f, R12 ;  /* 0x0000001fff047819 */ /* 0x000fe4000001140c */
[----:B------:R-:W-:Y:S02]  /*0140*/  LOP3.LUT R0, R0, 0xfffffffe, RZ, 0xc0, !PT ;  /* 0xfffffffe00007812 */ /* 0x000fe400078ec0ff */
[CC--:B------:R-:W-:Y:S02]  /*0150*/  LEA.HI R9, R13.reuse, R20.reuse, RZ, 0x3 ;  /* 0x000000140d097211 */ /* 0x0c0fe400078f18ff */
[----:B------:R-:W-:Y:S01]  /*0160*/  LEA.HI R7, R13, R20, RZ, 0x5 ;  /* 0x000000140d077211 */ /* 0x000fe200078f28ff */
[----:B------:R-:W-:Y:S01]  /*0170*/  IMAD.IADD R11, R3, 0x1, -R0 ;  /* 0x00000001030b7824 */ /* 0x000fe200078e0a00 */
[----:B------:R-:W-:-:S02]  /*0180*/  LOP3.LUT R0, R2, 0xfffffff0, RZ, 0xc0, !PT ;  /* 0xfffffff002007812 */ /* 0x000fc400078ec0ff */
[----:B------:R-:W-:Y:S02]  /*0190*/  LEA.HI R3, R4, R8, RZ, 0x3 ;  /* 0x0000000804037211 */ /* 0x000fe400078f18ff */
[----:B------:R-:W-:Y:S01]  /*01a0*/  SHF.R.S32.HI R19, RZ, 0x3, R9 ;  /* 0x00000003ff137819 */ /* 0x000fe20000011409 */
[C---:B------:R-:W-:Y:S01]  /*01b0*/  IMAD.IADD R2, R20.reuse, 0x1, -R0 ;  /* 0x0000000114027824 */ /* 0x040fe200078e0a00 */
[----:B------:R-:W-:Y:S02]  /*01c0*/  LOP3.LUT R4, R9, 0xfffffff8, RZ, 0xc0, !PT ;  /* 0xfffffff809047812 */ /* 0x000fe400078ec0ff */
[----:B------:R-:W-:Y:S01]  /*01d0*/  LOP3.LUT R0, R3, 0xfffffff8, RZ, 0xc0, !PT ;  /* 0xfffffff803007812 */ /* 0x000fe200078ec0ff */
[----:B------:R-:W-:Y:S01]  /*01e0*/  IMAD.SHL.U32 R3, R19, 0x40, RZ ;  /* 0x0000004013037824 */ /* 0x000fe200078e00ff */
[----:B------:R-:W-:Y:S01]  /*01f0*/  SHF.R.S32.HI R214, RZ, 0x5, R7 ;  /* 0x00000005ffd67819 */ /* 0x000fe20000011407 */
[----:B------:R-:W-:Y:S01]  /*0200*/  IMAD.IADD R18, R20, 0x1, -R4 ;  /* 0x0000000114127824 */ /* 0x000fe200078e0a04 */
[----:B------:R-:W-:Y:S01]  /*0210*/  SHF.R.S32.HI R4, RZ, 0x1f, R2 ;  /* 0x0000001fff047819 */ /* 0x000fe20000011402 */
[----:B------:R-:W-:Y:S01]  /*0220*/  IMAD.IADD R8, R8, 0x1, -R0 ;  /* 0x0000000108087824 */ /* 0x000fe200078e0a00 */
[----:B------:R-:W-:Y:S01]  /*0230*/  LOP3.LUT R0, R3, 0x1c0, RZ, 0xc0, !PT ;  /* 0x000001c003007812 */ /* 0x000fe200078ec0ff */
[----:B------:R-:W-:Y:S01]  /*0240*/  IMAD.SHL.U32 R226, R18, 0x8, RZ ;  /* 0x0000000812e27824 */ /* 0x000fe200078e00ff */
[----:B------:R-:W-:Y:S01]  /*0250*/  LEA.HI R208, R4, R2, RZ, 0x3 ;  /* 0x0000000204d07211 */ /* 0x000fe200078f18ff */
[----:B------:R-:W-:Y:S01]  /*0260*/  IMAD.SHL.U32 R6, R18, 0x40, RZ ;  /* 0x0000004012067824 */ /* 0x000fe200078e00ff */
[----:B------:R-:W-:-:S02]  /*0270*/  SHF.R.U32.HI R5, RZ, 0x3, R0 ;  /* 0x00000003ff057819 */ /* 0x000fc40000011600 */
[----:B------:R-:W-:Y:S02]  /*0280*/  LOP3.LUT R3, R0, 0x38, R226, 0xf8, !PT ;  /* 0x0000003800037812 */ /* 0x000fe400078ef8e2 */
[C---:B------:R-:W-:Y:S01]  /*0290*/  LOP3.LUT R4, R208.reuse, 0xfffffff8, RZ, 0xc0, !PT ;  /* 0xfffffff8d0047812 */ /* 0x040fe200078ec0ff */
[----:B------:R-:W-:Y:S01]  /*02a0*/  IMAD.SHL.U32 R208, R208, 0x40, RZ ;  /* 0x00000040d0d07824 */ /* 0x000fe200078e00ff */
[----:B------:R-:W-:Y:S02]  /*02b0*/  LOP3.LUT R10, R3, R5, RZ, 0x3c, !PT ;  /* 0x00000005030a7212 */ /* 0x000fe400078e3cff */
[----:B------:R-:W-:Y:S02]  /*02c0*/  LOP3.LUT R3, R7, 0xffffffe0, RZ, 0xc0, !PT ;  /* 0xffffffe007037812 */ /* 0x000fe400078ec0ff */
[----:B------:R-:W-:Y:S01]  /*02d0*/  LOP3.LUT R0, R6, 0x1c0, RZ, 0xc0, !PT ;  /* 0x000001c006007812 */ /* 0x000fe200078ec0ff */
[----:B------:R-:W-:Y:S01]  /*02e0*/  IMAD.IADD R6, R2, 0x1, -R4 ;  /* 0x0000000102067824 */ /* 0x000fe200078e0a04 */
[----:B------:R-:W-:Y:S01]  /*02f0*/  LOP3.LUT R5, R8, 0x1, RZ, 0xc0, !PT ;  /* 0x0000000108057812 */ /* 0x000fe200078ec0ff */
[----:B------:R-:W-:Y:S01]  /*0300*/  IMAD.IADD R17, R20, 0x1, -R3 ;  /* 0x0000000114117824 */ /* 0x000fe200078e0a03 */
[----:B------:R-:W-:-:S02]  /*0310*/  LOP3.LUT R4, R0, 0x8, R9, 0xf8, !PT ;  /* 0x0000000800047812 */ /* 0x000fc400078ef809 */
[----:B------:R-:W-:Y:S02]  /*0320*/  SHF.R.U32.HI R2, RZ, 0x3, R0 ;  /* 0x00000003ff027819 */ /* 0x000fe40000011600 */
[----:B------:R-:W-:Y:S02]  /*0330*/  SHF.R.S32.HI R0, RZ, 0x1f, R7 ;  /* 0x0000001fff007819 */ /* 0x000fe40000011407 */
[----:B------:R-:W-:Y:S02]  /*0340*/  LOP3.LUT R205, R4, R2, RZ, 0x3c, !PT ;  /* 0x0000000204cd7212 */ /* 0x000fe400078e3cff */
[----:B------:R-:W-:Y:S02]  /*0350*/  LEA.HI R0, R0, R214, RZ, 0x3 ;  /* 0x000000d600007211 */ /* 0x000fe400078f18ff */
[----:B------:R-:W-:Y:S01]  /*0360*/  SHF.R.S32.HI R9, RZ, 0x1f, R17 ;  /* 0x0000001fff097819 */ /* 0x000fe20000011411 */
[----:B------:R-:W-:Y:S01]  /*0370*/  IMAD R205, R11, 0x200, R205 ;  /* 0x000002000bcd7824 */ /* 0x000fe200078e02cd */
[----:B------:R-:W-:Y:S01]  /*0380*/  LOP3.LUT R2, R12, 0xfffffffc, RZ, 0xc0, !PT ;  /* 0xfffffffc0c027812 */ /* 0x000fe200078ec0ff */
[----:B------:R-:W-:Y:S01]  /*0390*/  IMAD.MOV.U32 R12, RZ, RZ, 0x20 ;  /* 0x00000020ff0c7424 */ /* 0x000fe200078e00ff */
[----:B------:R-:W-:-:S02]  /*03a0*/  LOP3.LUT R0, R0, 0xffffff8, RZ, 0xc0, !PT ;  /* 0x0ffffff800007812 */ /* 0x000fc400078ec0ff */
[----:B------:R-:W-:Y:S01]  /*03b0*/  LEA.HI R9, R9, R17, RZ, 0x2 ;  /* 0x0000001109097211 */ /* 0x000fe200078f10ff */
[----:B------:R-:W-:Y:S01]  /*03c0*/  IMAD.IADD R2, R20, 0x1, -R2 ;  /* 0x0000000114027824 */ /* 0x000fe200078e0a02 */
[----:B------:R-:W-:Y:S01]  /*03d0*/  LEA.HI R7, R13, R20, RZ, 0x6 ;  /* 0x000000140d077211 */ /* 0x000fe200078f30ff */
[----:B------:R-:W-:Y:S01]  /*03e0*/  IMAD.IADD R4, R214, 0x1, -R0 ;  /* 0x00000001d6047824 */ /* 0x000fe200078e0a00 */
[----:B------:R-:W-:Y:S02]  /*03f0*/  SHF.R.S32.HI R3, RZ, 0x2, R9 ;  /* 0x00000002ff037819 */ /* 0x000fe40000011409 */
[----:B------:R-:W-:Y:S01]  /*0400*/  LEA.HI R0, R2, R2, RZ, 0x1 ;  /* 0x0000000202007211 */ /* 0x000fe200078f08ff */
[----:B------:R-:W-:Y:S01]  /*0410*/  IMAD.SHL.U32 R7, R7, 0x8, RZ ;  /* 0x0000000807077824 */ /* 0x000fe200078e00ff */
[----:B------:R-:W-:Y:S01]  /*0420*/  ISETP.NE.U32.AND P0, PT, R5, 0x1, PT ;  /* 0x000000010500780c */ /* 0x000fe20003f05070 */
[----:B------:R-:W-:Y:S01]  /*0430*/  IMAD R16, R4, 0x10, R3 ;  /* 0x0000001004107824 */ /* 0x000fe200078e0203 */
[----:B------:R-:W-:Y:S01]  /*0440*/  LOP3.LUT R3, R0, 0x1ffffffe, RZ, 0xc0, !PT ;  /* 0x1ffffffe00037812 */ /* 0x000fe200078ec0ff */
[----:B------:R-:W-:Y:S01]  /*0450*/  IMAD.SHL.U32 R0, R6, 0x40, RZ ;  /* 0x0000004006007824 */ /* 0x000fe200078e00ff */
[----:B------:R-:W-:Y:S01]  /*0460*/  LOP3.LUT R10, R10, 0x7ffffe00, R7, 0xf8, !PT ;  /* 0x7ffffe000a0a7812 */ /* 0x000fe200078ef807 */
[C---:B------:R-:W-:Y:S01]  /*0470*/  IMAD.SHL.U32 R4, R8.reuse, 0x40, RZ ;  /* 0x0000004008047824 */ /* 0x040fe200078e00ff */
[----:B------:R-:W-:Y:S01]  /*0480*/  R2P PR, R8, 0x6 ;  /* 0x0000000608007804 */ /* 0x000fe20000000000 */
[----:B------:R-:W-:Y:S01]  /*0490*/  IMAD.SHL.U32 R5, R11, 0x8, RZ ;  /* 0x000000080b057824 */ /* 0x000fe200078e00ff */
[----:B------:R-:W-:Y:S01]  /*04a0*/  LOP3.LUT R0, R0, 0x1c0, RZ, 0xc0, !PT ;  /* 0x000001c000007812 */ /* 0x000fe200078ec0ff */
[----:B------:R-:W-:Y:S01]  /*04b0*/  IMAD.IADD R7, R2, 0x1, -R3 ;  /* 0x0000000102077824 */ /* 0x000fe200078e0a03 */
[----:B------:R-:W-:Y:S01]  /*04c0*/  LOP3.LUT R3, R4, 0x1c0, RZ, 0xc0, !PT ;  /* 0x000001c004037812 */ /* 0x000fe200078ec0ff */
[----:B------:R-:W-:Y:S01]  /*04d0*/  IMAD.MOV.U32 R8, RZ, RZ, 0x40 ;  /* 0x00000040ff087424 */ /* 0x000fe200078e00ff */
[C---:B------:R-:W-:Y:S01]  /*04e0*/  LOP3.LUT P4, RZ, R6.reuse, 0x2, RZ, 0xc0, !PT ;  /* 0x0000000206ff7812 */ /* 0x040fe2000788c0ff */
[----:B------:R-:W-:Y:S01]  /*04f0*/  STL [R1+0x74], R16 ;  /* 0x0000741001007387 */ /* 0x000fe20000100800 */
[----:B------:R-:W-:Y:S01]  /*0500*/  LOP3.LUT P3, RZ, R6, 0x4, RZ, 0xc0, !PT ;  /* 0x0000000406ff7812 */ /* 0x000fe2000786c0ff */
[----:B------:R-:W-:Y:S01]  /*0510*/  IMAD R6, R214, 0x200, R2 ;  /* 0x00000200d6067824 */ /* 0x000fe200078e0202 */
[----:B------:R-:W-:Y:S01]  /*0520*/  LOP3.LUT R5, R0, 0x8, R5, 0xf8, !PT ;  /* 0x0000000800057812 */ /* 0x000fe200078ef805 */
[----:B------:R-:W-:Y:S01]  /*0530*/  STL [R1+0x4c], R15 ;  /* 0x00004c0f01007387 */ /* 0x000fe20000100800 */
[----:B------:R-:W-:Y:S01]  /*0540*/  SHF.R.U32.HI R2, RZ, 0x3, R0 ;  /* 0x00000003ff027819 */ /* 0x000fe20000011600 */
[----:B------:R-:W-:Y:S01]  /*0550*/  IMAD.SHL.U32 R219, R10, 0x2, RZ ;  /* 0x000000020adb7824 */ /* 0x000fe200078e00ff */
[----:B------:R-:W-:-:S02]  /*0560*/  LEA.HI R0, R3, R3, RZ, 0x1d ;  /* 0x0000000303007211 */ /* 0x000fc400078fe8ff */
[----:B------:R-:W-:Y:S01]  /*0570*/  LOP3.LUT R2, R5, R2, RZ, 0x3c, !PT ;  /* 0x0000000205027212 */ /* 0x000fe200078e3cff */
[----:B------:R-:W-:Y:S01]  /*0580*/  IMAD R5, R18, 0x20, R19 ;  /* 0x0000002012057824 */ /* 0x000fe200078e0213 */
[----:B------:R-:W-:Y:S01]  /*0590*/  SEL R4, R14, 0xfffffff0, !P4 ;  /* 0xfffffff00e047807 */ /* 0x000fe20006000000 */
[----:B------:R-:W-:Y:S01]  /*05a0*/  IMAD.U32 R6, R6, 0x2, R0 ;  /* 0x0000000206067824 */ /* 0x000fe200078e0000 */
[----:B------:R-:W-:Y:S02]  /*05b0*/  LEA.HI R0, R13, R20, RZ, 0x7 ;  /* 0x000000140d007211 */ /* 0x000fe400078f38ff */
[----:B------:R-:W-:Y:S01]  /*05c0*/  LOP3.LUT R208, R2, 0x7ffffe00, R208, 0xf8, !PT ;  /* 0x7ffffe0002d07812 */ /* 0x000fe200078ef8d0 */
[----:B------:R1:W-:Y:S01]  /*05d0*/  STL [R1+0x8], R5 ;  /* 0x0000080501007387 */ /* 0x0003e20000100800 */
[----:B------:R-:W-:Y:S02]  /*05e0*/  SHF.R.S32.HI R2, RZ, 0x7, R0 ;  /* 0x00000007ff027819 */ /* 0x000fe40000011400 */
[----:B------:R-:W-:-:S02]  /*05f0*/  SEL R3, R12, 0xffffffe0, !P3 ;  /* 0xffffffe00c037807 */ /* 0x000fc40005800000 */
[----:B------:R-:W-:Y:S02]  /*0600*/  LOP3.LUT R0, R9, 0x7ffffffc, RZ, 0xc0, !PT ;  /* 0x7ffffffc09007812 */ /* 0x000fe400078ec0ff */
[----:B------:R-:W-:Y:S01]  /*0610*/  IADD3 R237, R226, 0x40, RZ ;  /* 0x00000040e2ed7810 */ /* 0x000fe20007ffe0ff */
[----:B------:R-:W-:Y:S01]  /*0620*/  IMAD.IADD R3, R4, 0x1, R3 ;  /* 0x0000000104037824 */ /* 0x000fe200078e0203 */
[----:B------:R-:W-:Y:S01]  /*0630*/  SHF.R.S32.HI R4, RZ, 0x1f, R226 ;  /* 0x0000001fff047819 */ /* 0x000fe200000114e2 */
[----:B------:R-:W-:Y:S01]  /*0640*/  IMAD.IADD R0, R17, 0x1, -R0 ;  /* 0x0000000111007824 */ /* 0x000fe200078e0a00 */
[----:B------:R-:W-:Y:S02]  /*0650*/  SEL R4, R12, 0xffffffe0, !P1 ;  /* 0xffffffe00c047807 */ /* 0x000fe40004800000 */
[----:B------:R-:W-:Y:S02]  /*0660*/  LEA R11, R6, 0x80, 0x1 ;  /* 0x00000080060b7811 */ /* 0x000fe400078e08ff */
[----:B------:R-:W-:Y:S01]  /*0670*/  SHF.R.S32.HI R2, RZ, 0x1f, R237 ;  /* 0x0000001fff027819 */ /* 0x000fe200000114ed */
[----:B------:R-:W-:Y:S01]  /*0680*/  IMAD.SHL.U32 R2, R0, 0x2, RZ ;  /* 0x0000000200027824 */ /* 0x000fe200078e00ff */
[----:B------:R-:W-:Y:S01]  /*0690*/  IADD3 R6, R11, -0x10, RZ ;  /* 0xfffffff00b067810 */ /* 0x000fe20007ffe0ff */
[----:B------:R-:W-:Y:S01]  /*06a0*/  IMAD R0, R7, 0x8, R16 ;  /* 0x0000000807007824 */ /* 0x000fe200078e0210 */
[----:B------:R-:W-:Y:S01]  /*06b0*/  LEA R208, R208, 0x100, 0x1 ;  /* 0x00000100d0d07811 */ /* 0x000fe200078e08ff */
[C---:B------:R-:W-:Y:S01]  /*06c0*/  IMAD.IADD R9, R11.reuse, 0x1, R4 ;  /* 0x000000010b097824 */ /* 0x040fe200078e0204 */
[----:B------:R-:W-:Y:S01]  /*06d0*/  @P0 IADD3 R6, R11, 0x10, RZ ;  /* 0x000000100b060810 */ /* 0x000fe20007ffe0ff */
[----:B------:R2:W-:Y:S01]  /*06e0*/  STL [R1+0x48], R2 ;  /* 0x0000480201007387 */ /* 0x0005e20000100800 */
[----:B------:R-:W-:Y:S01]  /*06f0*/  LEA R205, R205, 0x8100, 0x1 ;  /* 0x00008100cdcd7811 */ /* 0x000fe200078e08ff */
[----:B------:R-:W-:Y:S01]  /*0700*/  IMAD R214, R214, 0x800, R208 ;  /* 0x00000800d6d67824 */ /* 0x000fe200078e02d0 */
[----:B-1----:R-:W-:Y:S01]  /*0710*/  SEL R5, R8, 0xffffffc0, !P2 ;  /* 0xffffffc008057807 */ /* 0x002fe20005000000 */
[----:B------:R-:W-:Y:S01]  /*0720*/  STL [R1+0x50], R11 ;  /* 0x0000500b01007387 */ /* 0x000fe20000100800 */
[----:B------:R-:W-:-:S02]  /*0730*/  IMAD.IADD R4, R4, 0x1, R6 ;  /* 0x0000000104047824 */ /* 0x000fc400078e0206 */
[----:B------:R-:W-:Y:S01]  /*0740*/  IMAD R213, R3, 0x2, R208 ;  /* 0x0000000203d57824 */ /* 0x000fe200078e02d0 */
[----:B------:R1:W-:Y:S01]  /*0750*/  STL [R1+0x44], R0 ;  /* 0x0000440001007387 */ /* 0x0003e20000100800 */
[----:B------:R-:W-:-:S03]  /*0760*/  IMAD.IADD R7, R11, 0x1, R5 ;  /* 0x000000010b077824 */ /* 0x000fc600078e0205 */
[----:B------:R-:W-:Y:S04]  /*0770*/  STL [R1+0x5c], R9 ;  /* 0x00005c0901007387 */ /* 0x000fe80000100800 */
[----:B------:R3:W-:Y:S04]  /*0780*/  STL [R1+0x6c], R7 ;  /* 0x00006c0701007387 */ /* 0x0007e80000100800 */
[----:B------:R4:W-:Y:S01]  /*0790*/  STL [R1+0x54], R6 ;  /* 0x0000540601007387 */ /* 0x0009e20000100800 */
[----:B--2---:R-:W-:-:S05]  /*07a0*/  SEL R2, R12, 0xffffffe0, !P4 ;  /* 0xffffffe00c027807 */ /* 0x004fca0006000000 */
[----:B------:R-:W-:Y:S02]  /*07b0*/  IMAD.IADD R210, R208, 0x1, R2 ;  /* 0x00000001d0d27824 */ /* 0x000fe400078e0202 */
[----:B------:R-:W-:Y:S01]  /*07c0*/  IMAD.IADD R215, R2, 0x1, R214 ;  /* 0x0000000102d77824 */ /* 0x000fe200078e02d6 */
[----:B-1----:R-:W-:-:S04]  /*07d0*/  SEL R0, R8, 0xffffffc0, !P3 ;  /* 0xffffffc008007807 */ /* 0x002fc80005800000 */
[----:B------:R-:W-:Y:S01]  /*07e0*/  IADD3 R211, R0, R208, R2 ;  /* 0x000000d000d37210 */ /* 0x000fe20007ffe002 */
[--C-:B------:R-:W-:Y:S02]  /*07f0*/  IMAD.IADD R2, R4, 0x1, R5.reuse ;  /* 0x0000000104027824 */ /* 0x100fe400078e0205 */
[----:B------:R-:W-:Y:S02]  /*0800*/  IMAD.IADD R209, R208, 0x1, R0 ;  /* 0x00000001d0d17824 */ /* 0x000fe400078e0200 */
[----:B---3--:R-:W-:Y:S02]  /*0810*/  IMAD.IADD R7, R9, 0x1, R5 ;  /* 0x0000000109077824 */ /* 0x008fe400078e0205 */
[C---:B------:R-:W-:Y:S02]  /*0820*/  IMAD.IADD R217, R0.reuse, 0x1, R214 ;  /* 0x0000000100d97824 */ /* 0x040fe400078e02d6 */
[----:B----4-:R-:W-:Y:S01]  /*0830*/  IMAD.IADD R6, R5, 0x1, R6 ;  /* 0x0000000105067824 */ /* 0x010fe200078e0206 */
[----:B------:R1:W-:Y:S01]  /*0840*/  STL [R1+0x68], R7 ;  /* 0x0000680701007387 */ /* 0x0003e20000100800 */
[----:B------:R-:W-:-:S03]  /*0850*/  IMAD.IADD R216, R0, 0x1, R215 ;  /* 0x0000000100d87824 */ /* 0x000fc600078e02d7 */
[----:B------:R1:W-:Y:S04]  /*0860*/  STL [R1+0x64], R6 ;  /* 0x0000640601007387 */ /* 0x0003e80000100800 */
[----:B------:R1:W-:Y:S04]  /*0870*/  STL [R1+0x58], R4 ;  /* 0x0000580401007387 */ /* 0x0003e80000100800 */
[----:B------:R1:W-:Y:S02]  /*0880*/  STL [R1+0x60], R2 ;  /* 0x0000600201007387 */ /* 0x0003e40000100800 */
.L_x_519:
[----:B-1----:R-:W2:Y:S01]  /*0890*/  LDL R4, [R1+0x4c] ;  /* 0x00004c0001047983 */ /* 0x002ea20000100800 */
[----:B------:R-:W-:Y:S01]  /*08a0*/  IMAD.MOV.U32 R0, RZ, RZ, c[0x0][0x560] ;  /* 0x00015800ff007624 */ /* 0x000fe200078e00ff */
[----:B------:R-:W-:Y:S01]  /*08b0*/  YIELD ;  /* 0x0000000000007946 */ /* 0x000fe20003800000 */
[----:B------:R-:W-:Y:S03]  /*08c0*/  BSSY B0, `(.L_x_458) ;  /* 0x0000016000007945 */ /* 0x000fe60003800000 */
[----:B------:R-:W-:-:S13]  /*08d0*/  ISETP.NE.AND P0, PT, R0, 0x1, PT ;  /* 0x000000010000780c */ /* 0x000fda0003f05270 */
[----:B--2---:R-:W-:Y:S01]  /*08e0*/  @P0 IMAD.HI.U32 R0, R4, c[0x0][0x564], RZ ;  /* 0x0001590004000a27 */ /* 0x004fe200078e00ff */
[----:B------:R-:W-:-:S04]  /*08f0*/  MOV R3, R4 ;  /* 0x0000000400037202 */ /* 0x000fc80000000f00 */
[----:B------:R-:W-:-:S04]  /*0900*/  @P0 SHF.R.U32.HI R3, RZ, c[0x0][0x568], R0 ;  /* 0x00015a00ff030a19 */ /* 0x000fc80000011600 */
[----:B------:R-:W-:Y:S01]  /*0910*/  ISETP.GE.AND P0, PT, R3, c[0x0][0x578], PT ;  /* 0x00015e0003007a0c */ /* 0x000fe20003f06270 */
[----:B------:R-:W-:-:S04]  /*0920*/  IMAD.MOV R2, RZ, RZ, -R3 ;  /* 0x000000ffff027224 */ /* 0x000fc800078e0a03 */
[----:B------:R-:W-:-:S08]  /*0930*/  IMAD R2, R2, c[0x0][0x560], R4 ;  /* 0x0001580002027a24 */ /* 0x000fd000078e0204 */
[----:B------:R-:W-:Y:S05]  /*0940*/  @!P0 BRA `(.L_x_459) ;  /* 0x0000007000008947 */ /* 0x000fea0003800000 */
[----:B------:R-:W-:-:S04]  /*0950*/  MOV R0, c[0x0][0x56c] ;  /* 0x00015b0000007a02 */ /* 0x000fc80000000f00 */
[----:B------:R-:W-:Y:S02]  /*0960*/  ISETP.NE.AND P0, PT, R0, 0x1, PT ;  /* 0x000000010000780c */ /* 0x000fe40003f05270 */
[----:B------:R-:W-:-:S11]  /*0970*/  MOV R0, R2 ;  /* 0x0000000200007202 */ /* 0x000fd60000000f00 */
[----:B------:R-:W-:-:S05]  /*0980*/  @P0 IMAD.HI.U32 R4, R2, c[0x0][0x570], RZ ;  /* 0x00015c0002040a27 */ /* 0x000fca00078e00ff */
[----:B------:R-:W-:-:S05]  /*0990*/  @P0 SHF.R.U32.HI R0, RZ, c[0x0][0x574], R4 ;  /* 0x00015d00ff000a19 */ /* 0x000fca0000011604 */
[----:B------:R-:W-:Y:S01]  /*09a0*/  IMAD R4, R0, c[0x0][0x56c], RZ ;  /* 0x00015b0000047a24 */ /* 0x000fe200078e02ff */
[----:B------:R-:W-:Y:S05]  /*09b0*/  BRA `(.L_x_460) ;  /* 0x0000006000007947 */ /* 0x000fea0003800000 */
.L_x_459:
[----:B------:R-:W-:-:S04]  /*09c0*/  MOV R0, c[0x0][0x554] ;  /* 0x0001550000007a02 */ /* 0x000fc80000000f00 */
[----:B------:R-:W-:Y:S02]  /*09d0*/  ISETP.NE.AND P0, PT, R0, 0x1, PT ;  /* 0x000000010000780c */ /* 0x000fe40003f05270 */
[----:B------:R-:W-:-:S11]  /*09e0*/  MOV R0, R2 ;  /* 0x0000000200007202 */ /* 0x000fd60000000f00 */
[----:B------:R-:W-:-:S05]  /*09f0*/  @P0 IMAD.HI.U32 R4, R2, c[0x0][0x558], RZ ;  /* 0x0001560002040a27 */ /* 0x000fca00078e00ff */
[----:B------:R-:W-:-:S05]  /*0a00*/  @P0 SHF.R.U32.HI R0, RZ, c[0x0][0x55c], R4 ;  /* 0x00015700ff000a19 */ /* 0x000fca0000011604 */
[----:B------:R-:W-:Y:S02]  /*0a10*/  IMAD R4, R0, c[0x0][0x554], RZ ;  /* 0x0001550000047a24 */ /* 0x000fe400078e02ff */
.L_x_460:
[----:B------:R-:W-:Y:S05]  /*0a20*/  BSYNC B0 ;  /* 0x0000000000007941 */ /* 0x000fea0003800000 */
.L_x_458:
[----:B------:R-:W-:Y:S01]  /*0a30*/  IMAD.MOV.U32 R5, RZ, RZ, c[0x0][0x548] ;  /* 0x00015200ff057624 */ /* 0x000fe200078e00ff */
[----:B------:R-:W-:Y:S01]  /*0a40*/  ISETP.NE.U32.AND P0, PT, RZ, c[0x0][0x370], PT ;  /* 0x0000dc00ff007a0c */ /* 0x000fe20003f05070 */
[----:B------:R-:W-:Y:S02]  /*0a50*/  IMAD.IADD R4, R2, 0x1, -R4 ;  /* 0x0000000102047824 */ /* 0x000fe400078e0a04 */
[----:B------:R-:W-:Y:S01]  /*0a60*/  IMAD.MOV.U32 R174, RZ, RZ, RZ ;  /* 0x000000ffffae7224 */ /* 0x000fe200078e00ff */
[----:B------:R-:W-:Y:S01]  /*0a70*/  ISETP.NE.AND P1, PT, R5, 0x1, PT ;  /* 0x000000010500780c */ /* 0x000fe20003f25270 */
[----:B------:R-:W-:Y:S01]  /*0a80*/  IMAD R5, R3, c[0x0][0x554], R4 ;  /* 0x0001550003057a24 */ /* 0x000fe200078e0204 */
[----:B------:R-:W-:-:S04]  /*0a90*/  ISETP.NE.AND.EX P0, PT, RZ, c[0x0][0x374], PT, P0 ;  /* 0x0000dd00ff007a0c */ /* 0x000fc80003f05300 */
[----:B------:R-:W-:-:S07]  /*0aa0*/  MOV R8, R5 ;  /* 0x0000000500087202 */ /* 0x000fce0000000f00 */
[----:B------:R-:W-:-:S04]  /*0ab0*/  @P1 IMAD.HI.U32 R2, R5, c[0x0][0x54c], RZ ;  /* 0x0001530005021a27 */ /* 0x000fc800078e00ff */
[----:B------:R-:W-:Y:S01]  /*0ac0*/  @P0 IMAD.MOV.U32 R3, RZ, RZ, 0x4 ;  /* 0x00000004ff030424 */ /* 0x000fe200078e00ff */
[----:B------:R-:W-:-:S05]  /*0ad0*/  @P1 SHF.R.U32.HI R8, RZ, c[0x0][0x550], R2 ;  /* 0x00015400ff081a19 */ /* 0x000fca0000011602 */
[----:B------:R-:W-:Y:S01]  /*0ae0*/  @P0 IMAD.WIDE R2, R8, R3, c[0x0][0x370] ;  /* 0x0000dc0008020625 */ /* 0x000fe200078e0203 */
[----:B------:R-:W-:Y:S01]  /*0af0*/  LOP3.LUT R0, R0, 0x1ffffff, RZ, 0x3c, !PT ;  /* 0x01ffffff00007812 */ /* 0x000fe200078e3cff */
[----:B------:R1:W-:Y:S04]  /*0b00*/  STL [R1+0x3c], R8 ;  /* 0x00003c0801007387 */ /* 0x0003e80000100800 */
[----:B------:R2:W3:Y:S01]  /*0b10*/  @P0 LDG.E R174, [R2.64] ;  /* 0x0000000602ae0981 */ /* 0x0004e2000c1e1900 */
[----:B------:R-:W-:Y:S01]  /*0b20*/  MOV R35, c[0x0][0x2c4] ;  /* 0x0000b10000237a02 */ /* 0x000fe20000000f00 */
[----:B------:R-:W-:Y:S01]  /*0b30*/  IMAD.MOV.U32 R4, RZ, RZ, 0x80 ;  /* 0x00000080ff047424 */ /* 0x000fe200078e00ff */
[----:B------:R-:W-:Y:S01]  /*0b40*/  IADD3 R0, R0, c[0x0][0x53c], RZ ;  /* 0x00014f0000007a10 */ /* 0x000fe20007ffe0ff */
[----:B------:R-:W-:Y:S01]  /*0b50*/  CS2R R114, SRZ ;  /* 0x0000000000727805 */ /* 0x000fe2000001ff00 */
[----:B------:R-:W-:Y:S01]  /*0b60*/  ISETP.NE.AND P4, PT, R35, 0x1, PT ;  /* 0x000000012300780c */ /* 0x000fe20003f85270 */
[----:B------:R-:W-:Y:S01]  /*0b70*/  CS2R R112, SRZ ;  /* 0x0000000000707805 */ /* 0x000fe2000001ff00 */
[----:B------:R-:W-:Y:S01]  /*0b80*/  IADD3 R4, R4, -c[0x0][0x168], RZ ;  /* 0x80005a0004047a10 */ /* 0x000fe20007ffe0ff */
[----:B------:R-:W-:Y:S01]  /*0b90*/  IMAD.SHL.U32 R38, R0, 0x80, RZ ;  /* 0x0000008000267824 */ /* 0x000fe200078e00ff */
[----:B------:R-:W-:Y:S01]  /*0ba0*/  CS2R R134, SRZ ;  /* 0x0000000000867805 */ /* 0x000fe2000001ff00 */
[----:B------:R-:W-:Y:S01]  /*0bb0*/  MOV R132, RZ ;  /* 0x000000ff00847202 */ /* 0x000fe20000000f00 */
[----:B------:R-:W-:Y:S01]  /*0bc0*/  IMAD.MOV.U32 R110, RZ, RZ, RZ ;  /* 0x000000ffff6e7224 */ /* 0x000fe200078e00ff */
[----:B------:R-:W-:Y:S01]  /*0bd0*/  CS2R R6, SRZ ;  /* 0x0000000000067805 */ /* 0x000fe2000001ff00 */
[----:B------:R-:W-:Y:S01]  /*0be0*/  IADD3 R0, R38, 0x7f, RZ ;  /* 0x0000007f26007810 */ /* 0x000fe20007ffe0ff */
[----:B------:R1:W-:Y:S01]  /*0bf0*/  STL [R1+0x38], R38 ;  /* 0x0000382601007387 */ /* 0x0003e20000100800 */
[----:B------:R-:W-:Y:S01]  /*0c00*/  IMAD.MOV.U32 R108, RZ, RZ, RZ ;  /* 0x000000ffff6c7224 */ /* 0x000fe200078e00ff */
[----:B------:R-:W-:Y:S01]  /*0c10*/  MOV R130, RZ ;  /* 0x000000ff00827202 */ /* 0x000fe20000000f00 */
[----:B------:R-:W-:Y:S01]  /*0c20*/  CS2R R128, SRZ ;  /* 0x0000000000807805 */ /* 0x000fe2000001ff00 */
[----:B------:R-:W-:Y:S01]  /*0c30*/  IMAD.MOV.U32 R9, RZ, RZ, RZ ;  /* 0x000000ffff097224 */ /* 0x000fe200078e00ff */
[----:B------:R-:W-:Y:S01]  /*0c40*/  CS2R R10, SRZ ;  /* 0x00000000000a7805 */ /* 0x000fe2000001ff00 */
[----:B------:R-:W-:Y:S01]  /*0c50*/  IMAD.MOV.U32 R106, RZ, RZ, RZ ;  /* 0x000000ffff6a7224 */ /* 0x000fe200078e00ff */
[----:B------:R-:W-:Y:S01]  /*0c60*/  MOV R104, RZ ;  /* 0x000000ff00687202 */ /* 0x000fe20000000f00 */
[----:B------:R-:W-:Y:S01]  /*0c70*/  IMAD.MOV.U32 R102, RZ, RZ, RZ ;  /* 0x000000ffff667224 */ /* 0x000fe200078e00ff */
[----:B------:R-:W-:Y:S01]  /*0c80*/  CS2R R12, SRZ ;  /* 0x00000000000c7805 */ /* 0x000fe2000001ff00 */
[----:B------:R-:W-:Y:S01]  /*0c90*/  IMAD.MOV.U32 R100, RZ, RZ, RZ ;  /* 0x000000ffff647224 */ /* 0x000fe200078e00ff */
[----:B--2---:R-:W-:Y:S01]  /*0ca0*/  MOV R2, c[0x0][0x2ac] ;  /* 0x0000ab0000027a02 */ /* 0x004fe20000000f00 */
[----:B------:R-:W-:Y:S01]  /*0cb0*/  @P4 IMAD.HI.U32 R3, R0, c[0x0][0x2c8], RZ ;  /* 0x0000b20000034a27 */ /* 0x000fe200078e00ff */
[----:B------:R-:W-:Y:S01]  /*0cc0*/  MOV R98, RZ ;  /* 0x000000ff00627202 */ /* 0x000fe20000000f00 */
[----:B------:R-:W-:Y:S01]  /*0cd0*/  CS2R R14, SRZ ;  /* 0x00000000000e7805 */ /* 0x000fe2000001ff00 */
[----:B------:R-:W-:Y:S01]  /*0ce0*/  CS2R R16, SRZ ;  /* 0x0000000000107805 */ /* 0x000fe2000001ff00 */
[C---:B------:R-:W-:Y:S01]  /*0cf0*/  IMAD R37, R2.reuse, c[0x0][0x1d0], RZ ;  /* 0x0000740002257a24 */ /* 0x040fe200078e02ff */
[----:B------:R-:W-:Y:S01]  /*0d00*/  @P4 SHF.R.U32.HI R0, RZ, c[0x0][0x2cc], R3 ;  /* 0x0000b300ff004a19 */ /* 0x000fe20000011603 */
[----:B------:R-:W-:Y:S01]  /*0d10*/  IMAD R2, R2, c[0x0][0x1d0], R4 ;  /* 0x0000740002027a24 */ /* 0x000fe200078e0204 */
[----:B------:R-:W-:Y:S01]  /*0d20*/  MOV R92, RZ ;  /* 0x000000ff005c7202 */ /* 0x000fe20000000f00 */
[----:B------:R-:W-:Y:S01]  /*0d30*/  IMAD.MOV.U32 R96, RZ, RZ, RZ ;  /* 0x000000ffff607224 */ /* 0x000fe200078e00ff */
[----:B------:R-:W-:Y:S01]  /*0d40*/  IADD3 R3, R37, 0x7f, RZ ;  /* 0x0000007f25037810 */ /* 0x000fe20007ffe0ff */
[----:B------:R-:W-:Y:S01]  /*0d50*/  IMAD.IADD R0, R2, 0x1, R0 ;  /* 0x0000000102007824 */ /* 0x000fe200078e0200 */
[----:B------:R-:W-:Y:S01]  /*0d60*/  CS2R R18, SRZ ;  /* 0x0000000000127805 */ /* 0x000fe2000001ff00 */
[----:B------:R-:W-:Y:S01]  /*0d70*/  IMAD.MOV.U32 R94, RZ, RZ, RZ ;  /* 0x000000ffff5e7224 */ /* 0x000fe200078e00ff */
[----:B------:R-:W-:Y:S01]  /*0d80*/  SHF.R.S32.HI R2, RZ, 0x1f, R3 ;  /* 0x0000001fff027819 */ /* 0x000fe20000011403 */
[----:B------:R-:W-:Y:S01]  /*0d90*/  IMAD.MOV.U32 R90, RZ, RZ, RZ ;  /* 0x000000ffff5a7224 */ /* 0x000fe200078e00ff */
[----:B------:R-:W-:Y:S01]  /*0da0*/  SHF.R.S32.HI R4, RZ, 0x1f, R0 ;  /* 0x0000001fff047819 */ /* 0x000fe20000011400 */
[----:B------:R-:W-:Y:S01]  /*0db0*/  IMAD.MOV.U32 R88, RZ, RZ, RZ ;  /* 0x000000ffff587224 */ /* 0x000fe200078e00ff */
[----:B------:R-:W-:Y:S01]  /*0dc0*/  LEA.HI R2, R2, R3, RZ, 0x7 ;  /* 0x0000000302027211 */ /* 0x000fe200078f38ff */
[----:B------:R-:W-:Y:S01]  /*0dd0*/  IMAD.MOV R3, RZ, RZ, -R8 ;  /* 0x000000ffff037224 */ /* 0x000fe200078e0a08 */
[----:B------:R-:W-:Y:S01]  /*0de0*/  LEA.HI R4, R4, R0, RZ, 0x7 ;  /* 0x0000000004047211 */ /* 0x000fe200078f38ff */
[----:B------:R-:W-:Y:S01]  /*0df0*/  CS2R R20, SRZ ;  /* 0x0000000000147805 */ /* 0x000fe2000001ff00 */
[----:B------:R-:W-:Y:S01]  /*0e00*/  SHF.R.S32.HI R0, RZ, 0x7, R2 ;  /* 0x00000007ff007819 */ /* 0x000fe20000011402 */
[----:B------:R-:W-:Y:S01]  /*0e10*/  IMAD R54, R3, c[0x0][0x548], R5 ;  /* 0x0001520003367a24 */ /* 0x000fe200078e0205 */
[----:B------:R-:W-:Y:S01]  /*0e20*/  SHF.R.S32.HI R2, RZ, 0x7, R4 ;  /* 0x00000007ff027819 */ /* 0x000fe20000011404 */
[----:B------:R-:W-:Y:S01]  /*0e30*/  IMAD.MOV.U32 R84, RZ, RZ, RZ ;  /* 0x000000ffff547224 */ /* 0x000fe200078e00ff */
[----:B------:R-:W-:Y:S01]  /*0e40*/  CS2R R4, SRZ ;  /* 0x0000000000047805 */ /* 0x000fe2000001ff00 */
[----:B------:R-:W-:Y:S01]  /*0e50*/  MOV R86, RZ ;  /* 0x000000ff00567202 */ /* 0x000fe20000000f00 */
[----:B------:R1:W-:Y:S01]  /*0e60*/  STL [R1+0x40], R54 ;  /* 0x0000403601007387 */ /* 0x0003e20000100800 */
[----:B------:R-:W-:Y:S01]  /*0e70*/  IMNMX R223, R0, R2, PT ;  /* 0x0000000200df7217 */ /* 0x000fe20003800200 */
[----:B------:R-:W-:Y:S01]  /*0e80*/  IMAD.MOV.U32 R82, RZ, RZ, RZ ;  /* 0x000000ffff527224 */ /* 0x000fe200078e00ff */
[----:B------:R-:W-:Y:S01]  /*0e90*/  PRMT R0, RZ, 0x7610, R0 ;  /* 0x00007610ff007816 */ /* 0x000fe20000000000 */
[----:B------:R-:W-:Y:S01]  /*0ea0*/  CS2R R22, SRZ ;  /* 0x0000000000167805 */ /* 0x000fe2000001ff00 */
[----:B------:R-:W-:Y:S01]  /*0eb0*/  ISETP.GE.AND P0, PT, R223, 0x1, PT ;  /* 0x00000001df00780c */ /* 0x000fe20003f06270 */
[----:B------:R-:W-:Y:S01]  /*0ec0*/  IMAD.MOV.U32 R78, RZ, RZ, RZ ;  /* 0x000000ffff4e7224 */ /* 0x000fe200078e00ff */
[----:B------:R-:W-:Y:S01]  /*0ed0*/  MOV R80, RZ ;  /* 0x000000ff00507202 */ /* 0x000fe20000000f00 */
[----:B------:R-:W-:Y:S01]  /*0ee0*/  CS2R R24, SRZ ;  /* 0x0000000000187805 */ /* 0x000fe2000001ff00 */
        /* <DEDUP_REMOVED lines=14> */
[----:B---3--:R1:W-:Y:S01]  /*0fd0*/  STL [R1+0x10], R174 ;  /* 0x000010ae01007387 */ /* 0x0083e20000100800 */
[----:B------:R-:W-:Y:S05]  /*0fe0*/  @!P0 BRA `(.L_x_461) ;  /* 0x0000d0c000008947 */ /* 0x000fea0003800000 */
[----:B------:R-:W-:-:S04]  /*0ff0*/  ISETP.NE.U32.AND P0, PT, RZ, c[0x0][0x340], PT ;  /* 0x0000d000ff007a0c */ /* 0x000fc80003f05070 */
[----:B------:R-:W-:-:S13]  /*1000*/  ISETP.NE.AND.EX P0, PT, RZ, c[0x0][0x344], PT, P0 ;  /* 0x0000d100ff007a0c */ /* 0x000fda0003f05300 */
[----:B------:R-:W-:-:S04]  /*1010*/  @P0 IMAD.MOV.U32 R2, RZ, RZ, 0x4 ;  /* 0x00000004ff020424 */ /* 0x000fc800078e00ff */
[----:B------:R-:W-:-:S05]  /*1020*/  @P0 IMAD.WIDE R2, R8, R2, c[0x0][0x340] ;  /* 0x0000d00008020625 */ /* 0x000fca00078e0202 */
[----:B------:R2:W5:Y:S01]  /*1030*/  @P0 LDG.E R0, [R2.64] ;  /* 0x0000000602000981 */ /* 0x000562000c1e1900 */
[----:B------:R-:W-:Y:S01]  /*1040*/  WARPSYNC 0xffffffff ;  /* 0xffffffff00007948 */ /* 0x000fe20003800000 */
[----:B------:R-:W-:Y:S02]  /*1050*/  @!P0 MOV R0, R8 ;  /* 0x0000000800008202 */ /* 0x000fe40000000f00 */
[----:B--2---:R-:W2:Y:S01]  /*1060*/  LDL R171, [R1+0x8] ;  /* 0x0000080001ab7983 */ /* 0x004ea20000100800 */
[----:B------:R-:W-:Y:S02]  /*1070*/  IMAD.MOV.U32 R3, RZ, RZ, c[0x0][0x2b8] ;  /* 0x0000ae00ff037624 */ /* 0x000fe400078e00ff */
[----:B-----5:R-:W-:-:S03]  /*1080*/  IMAD.WIDE.U32 R172, R0, c[0x0][0x2b0], RZ ;  /* 0x0000ac0000ac7a25 */ /* 0x020fc600078e00ff */
[----:B------:R-:W-:Y:S01]  /*1090*/  ISETP.NE.AND P3, PT, R3, 0x1, PT ;  /* 0x000000010300780c */ /* 0x000fe20003f65270 */
[----:B------:R-:W-:Y:S01]  /*10a0*/  IMAD.MOV.U32 R221, RZ, RZ, RZ ;  /* 0x000000ffffdd7224 */ /* 0x000fe200078e00ff */
[----:B------:R-:W-:Y:S01]  /*10b0*/  SHF.R.S32.HI R3, RZ, 0x1f, R0 ;  /* 0x0000001fff037819 */ /* 0x000fe20000011400 */
[----:B------:R-:W-:Y:S01]  /*10c0*/  BAR.SYNC.DEFER_BLOCKING 0x0 ;  /* 0x0000000000007b1d */ /* 0x000fe20000010000 */
[----:B------:R-:W-:-:S05]  /*10d0*/  SHF.R.S32.HI R45, RZ, 0x1f, R54 ;  /* 0x0000001fff2d7819 */ /* 0x000fca0000011436 */
[----:B------:R-:W-:Y:S01]  /*10e0*/  IMAD R5, R45, c[0x0][0x1b8], RZ ;  /* 0x00006e002d057a24 */ /* 0x000fe200078e02ff */
[----:B------:R-:W-:Y:S01]  /*10f0*/  SHF.R.S32.HI R6, RZ, 0x1f, R8 ;  /* 0x0000001fff067819 */ /* 0x000fe20000011408 */
[----:B------:R-:W3:Y:S02]  /*1100*/  S2R R39, SR_TID.X ;  /* 0x0000000000277919 */ /* 0x000ee40000002100 */
[----:B------:R-:W-:Y:S02]  /*1110*/  IMAD R5, R54, c[0x0][0x1bc], R5 ;  /* 0x00006f0036057a24 */ /* 0x000fe400078e0205 */
[----:B------:R-:W-:Y:S01]  /*1120*/  IMAD R16, R35, c[0x0][0x168], RZ ;  /* 0x00005a0023107a24 */ /* 0x000fe200078e02ff */
[----:B------:R-:W-:Y:S02]  /*1130*/  SHF.R.S32.HI R53, RZ, 0x1f, R226 ;  /* 0x0000001fff357819 */ /* 0x000fe400000114e2 */
[----:B------:R-:W-:Y:S02]  /*1140*/  SHF.R.S32.HI R52, RZ, 0x1f, R237 ;  /* 0x0000001fff347819 */ /* 0x000fe400000114ed */
[----:B------:R-:W-:-:S02]  /*1150*/  ISETP.GE.AND P2, PT, R226, c[0x0][0x198], PT ;  /* 0x00006600e2007a0c */ /* 0x000fc40003f46270 */
[----:B------:R-:W-:Y:S01]  /*1160*/  ISETP.GE.AND P6, PT, R237, c[0x0][0x198], PT ;  /* 0x00006600ed007a0c */ /* 0x000fe20003fc6270 */
[----:B------:R-:W-:Y:S01]  /*1170*/  IMAD.WIDE.U32 R168, R54, c[0x0][0x1e8], RZ ;  /* 0x00007a0036a87a25 */ /* 0x000fe200078e00ff */
[----:B------:R-:W-:Y:S01]  /*1180*/  IADD3 R204, R205, 0x20, RZ ;  /* 0x00000020cdcc7810 */ /* 0x000fe20007ffe0ff */
[----:B------:R-:W-:Y:S02]  /*1190*/  STL.64 [R1+0x20], R172 ;  /* 0x000020ac01007387 */ /* 0x000fe40000100a00 */
[----:B--2---:R-:W-:-:S05]  /*11a0*/  IMAD R2, R223, 0x80, R171 ;  /* 0x00000080df027824 */ /* 0x004fca00078e02ab */
[----:B------:R-:W-:-:S04]  /*11b0*/  IADD3 R2, R2, -0x80, RZ ;  /* 0xffffff8002027810 */ /* 0x000fc80007ffe0ff */
[C---:B------:R-:W-:Y:S01]  /*11c0*/  ISETP.GE.AND P1, PT, R2.reuse, R37, PT ;  /* 0x000000250200720c */ /* 0x040fe20003f26270 */
[----:B------:R-:W-:Y:S02]  /*11d0*/  IMAD.IADD R222, R2, 0x1, R174 ;  /* 0x0000000102de7824 */ /* 0x000fe400078e02ae */
[----:B------:R-:W-:Y:S01]  /*11e0*/  IMAD R2, R3, c[0x0][0x2b0], RZ ;  /* 0x0000ac0003027a24 */ /* 0x000fe200078e02ff */
[----:B------:R-:W-:Y:S01]  /*11f0*/  ISETP.GT.OR P1, PT, R171, 0x7f, P1 ;  /* 0x0000007fab00780c */ /* 0x000fe20000f24670 */
[----:B------:R-:W-:-:S04]  /*1200*/  @P3 IMAD.HI.U32 R3, R222, c[0x0][0x2bc], RZ ;  /* 0x0000af00de033a27 */ /* 0x000fc800078e00ff */
[----:B------:R-:W-:Y:S01]  /*1210*/  IMAD.MOV.U32 R12, RZ, RZ, R222 ;  /* 0x000000ffff0c7224 */ /* 0x000fe200078e00de */
[----:B------:R-:W-:Y:S01]  /*1220*/  @P3 SHF.R.U32.HI R12, RZ, c[0x0][0x2c0], R3 ;  /* 0x0000b000ff0c3a19 */ /* 0x000fe20000011603 */
[----:B------:R-:W-:-:S04]  /*1230*/  IMAD R2, R0, c[0x0][0x2b4], R2 ;  /* 0x0000ad0000027a24 */ /* 0x000fc800078e0202 */
[----:B------:R-:W-:Y:S02]  /*1240*/  IMAD.IADD R170, R173, 0x1, R2 ;  /* 0x00000001adaa7824 */ /* 0x000fe400078e0202 */
[----:B------:R-:W-:Y:S01]  /*1250*/  @!P1 IADD3 R0, P0, R12, R172, RZ ;  /* 0x000000ac0c009210 */ /* 0x000fe20007f1e0ff */
[----:B------:R-:W-:Y:S01]  /*1260*/  IMAD.IADD R4, R171, 0x1, R38 ;  /* 0x00000001ab047824 */ /* 0x000fe200078e0226 */
[----:B---3--:R-:W-:Y:S01]  /*1270*/  SHF.R.S32.HI R36, RZ, 0x1f, R39 ;  /* 0x0000001fff247819 */ /* 0x008fe20000011427 */
[----:B------:R-:W-:Y:S01]  /*1280*/  IMAD.WIDE.U32 R46, R54, c[0x0][0x210], RZ ;  /* 0x00008400362e7a25 */ /* 0x000fe200078e00ff */
[----:B------:R-:W-:Y:S01]  /*1290*/  @!P1 LEA.HI.X.SX32 R3, R12, R170, 0x1, P0 ;  /* 0x000000aa0c039211 */ /* 0x000fe200000f0eff */
[----:B------:R-:W-:Y:S01]  /*12a0*/  STL [R1+0x30], R170 ;  /* 0x000030aa01007387 */ /* 0x000fe20000100800 */
[----:B------:R-:W-:-:S04]  /*12b0*/  @!P1 LEA R2, P0, R0, c[0x0][0x2a0], 0x2 ;  /* 0x0000a80000029a11 */ /* 0x000fc800078010ff */
[----:B------:R-:W-:-:S05]  /*12c0*/  @!P1 LEA.HI.X R3, R0, c[0x0][0x2a4], R3, 0x2, P0 ;  /* 0x0000a90000039a11 */ /* 0x000fca00000f1403 */
[----:B------:R2:W3:Y:S01]  /*12d0*/  @!P1 LDG.E R221, [R2.64] ;  /* 0x0000000602dd9981 */ /* 0x0004e2000c1e1900 */
[----:B------:R-:W-:Y:S01]  /*12e0*/  @P4 IMAD.HI.U32 R7, R4, c[0x0][0x2c8], RZ ;  /* 0x0000b20004074a27 */ /* 0x000fe200078e00ff */
[----:B------:R-:W-:Y:S01]  /*12f0*/  LEA.HI R36, R36, R39, RZ, 0x3 ;  /* 0x0000002724247211 */ /* 0x000fe200078f18ff */
[----:B------:R-:W-:Y:S01]  /*1300*/  BSSY B0, `(.L_x_462) ;  /* 0x00001ef000007945 */ /* 0x000fe20003800000 */
[----:B------:R-:W-:Y:S01]  /*1310*/  STL.64 [R1+0x18], R168 ;  /* 0x000018a801007387 */ /* 0x000fe20000100a00 */
[----:B------:R-:W-:Y:S01]  /*1320*/  IMAD.MOV.U32 R0, RZ, RZ, R4 ;  /* 0x000000ffff007224 */ /* 0x000fe200078e0004 */
[----:B------:R-:W-:Y:S01]  /*1330*/  @P4 SHF.R.U32.HI R0, RZ, c[0x0][0x2cc], R7 ;  /* 0x0000b300ff004a19 */ /* 0x000fe20000011607 */
[----:B------:R-:W-:Y:S01]  /*1340*/  IMAD.SHL.U32 R165, R226, 0x2, RZ ;  /* 0x00000002e2a57824 */ /* 0x000fe200078e00ff */
[----:B------:R-:W-:Y:S01]  /*1350*/  SHF.R.S32.HI R36, RZ, 0x3, R36 ;  /* 0x00000003ff247819 */ /* 0x000fe20000011424 */
[----:B------:R-:W-:Y:S01]  /*1360*/  IMAD.SHL.U32 R166, R237, 0x2, RZ ;  /* 0x00000002eda67824 */ /* 0x000fe200078e00ff */
[----:B------:R-:W-:-:S03]  /*1370*/  SHF.R.S32.HI R7, RZ, 0x1f, R0 ;  /* 0x0000001fff077819 */ /* 0x000fc60000011400 */
[----:B------:R-:W-:-:S05]  /*1380*/  IMAD.IADD R11, R36, 0x1, R38 ;  /* 0x00000001240b7824 */ /* 0x000fca00078e0226 */
[C---:B------:R-:W-:Y:S02]  /*1390*/  ISETP.GE.AND P1, PT, R11.reuse, R16, PT ;  /* 0x000000100b00720c */ /* 0x040fe40003f26270 */
[----:B------:R-:W-:Y:S01]  /*13a0*/  IADD3 R14, R11, 0x40, RZ ;  /* 0x000000400b0e7810 */ /* 0x000fe20007ffe0ff */
[----:B--2---:R-:W-:-:S04]  /*13b0*/  IMAD.WIDE.U32 R2, R54, c[0x0][0x1b8], RZ ;  /* 0x00006e0036027a25 */ /* 0x004fc800078e00ff */
[----:B------:R-:W-:Y:S02]  /*13c0*/  IMAD.IADD R3, R3, 0x1, R5 ;  /* 0x0000000103037824 */ /* 0x000fe400078e0205 */
[----:B------:R-:W-:Y:S02]  /*13d0*/  IMAD R5, R6, c[0x0][0x1c0], RZ ;  /* 0x0000700006057a24 */ /* 0x000fe400078e02ff */
[----:B------:R-:W-:-:S04]  /*13e0*/  IMAD.WIDE.U32 R2, R8, c[0x0][0x1c0], R2 ;  /* 0x0000700008027a25 */ /* 0x000fc800078e0002 */
[----:B------:R-:W-:Y:S02]  /*13f0*/  IMAD R6, R8, c[0x0][0x1c4], R5 ;  /* 0x0000710008067a24 */ /* 0x000fe400078e0205 */
[----:B------:R-:W-:Y:S02]  /*1400*/  IMAD.MOV R5, RZ, RZ, -R0 ;  /* 0x000000ffff057224 */ /* 0x000fe400078e0a00 */
[----:B------:R-:W-:Y:S02]  /*1410*/  IMAD.IADD R3, R3, 0x1, R6 ;  /* 0x0000000103037824 */ /* 0x000fe400078e0206 */
[----:B------:R-:W-:Y:S02]  /*1420*/  IMAD R4, R5, c[0x0][0x2c4], R4 ;  /* 0x0000b10005047a24 */ /* 0x000fe400078e0204 */
[----:B------:R-:W-:Y:S01]  /*1430*/  IMAD R5, R7, c[0x0][0x1b0], RZ ;  /* 0x00006c0007057a24 */ /* 0x000fe200078e02ff */
[C---:B------:R-:W-:Y:S01]  /*1440*/  IADD3 R7, R11.reuse, 0x20, RZ ;  /* 0x000000200b077810 */ /* 0x040fe20007ffe0ff */
[----:B------:R-:W-:Y:S01]  /*1450*/  IMAD.WIDE.U32 R2, R0, c[0x0][0x1b0], R2 ;  /* 0x00006c0000027a25 */ /* 0x000fe200078e0002 */
[----:B------:R-:W-:-:S03]  /*1460*/  IADD3 R11, R11, 0x60, RZ ;  /* 0x000000600b0b7810 */ /* 0x000fc60007ffe0ff */
[----:B------:R-:W-:Y:S01]  /*1470*/  IMAD R6, R0, c[0x0][0x1b4], R5 ;  /* 0x00006d0000067a24 */ /* 0x000fe200078e0205 */
[----:B------:R-:W-:-:S03]  /*1480*/  SHF.R.S32.HI R5, RZ, 0x1f, R4 ;  /* 0x0000001fff057819 */ /* 0x000fc60000011404 */
[----:B------:R-:W-:Y:S02]  /*1490*/  IMAD.IADD R3, R3, 0x1, R6 ;  /* 0x0000000103037824 */ /* 0x000fe400078e0206 */
[----:B------:R-:W-:Y:S02]  /*14a0*/  IMAD R0, R5, c[0x0][0x1a8], RZ ;  /* 0x00006a0005007a24 */ /* 0x000fe400078e02ff */
[----:B------:R-:W-:-:S04]  /*14b0*/  IMAD.WIDE.U32 R2, R4, c[0x0][0x1a8], R2 ;  /* 0x00006a0004027a25 */ /* 0x000fc800078e0002 */
[----:B------:R-:W-:Y:S01]  /*14c0*/  IMAD R0, R4, c[0x0][0x1ac], R0 ;  /* 0x00006b0004007a24 */ /* 0x000fe200078e0200 */
[----:B-1----:R-:W-:Y:S01]  /*14d0*/  LEA R8, P0, R2, c[0x0][0x160], 0x1 ;  /* 0x0000580002087a11 */ /* 0x002fe200078008ff */
[----:B------:R-:W-:Y:S02]  /*14e0*/  IMAD.MOV R6, RZ, RZ, -R12 ;  /* 0x000000ffff067224 */ /* 0x000fe400078e0a0c */
[----:B------:R-:W-:Y:S02]  /*14f0*/  IMAD.IADD R9, R3, 0x1, R0 ;  /* 0x0000000103097824 */ /* 0x000fe400078e0200 */
[----:B------:R-:W1:Y:S01]  /*1500*/  SHFL.IDX PT, R0, R8, RZ, 0x181f ;  /* 0x00181fff08007589 */ /* 0x000e6200000e0000 */
[----:B------:R-:W-:Y:S02]  /*1510*/  IMAD R222, R6, c[0x0][0x2b8], R222 ;  /* 0x0000ae0006de7a24 */ /* 0x000fe400078e02de */
[----:B------:R-:W-:Y:S01]  /*1520*/  LEA.HI.X R9, R2, c[0x0][0x164], R9, 0x1, P0 ;  /* 0x0000590002097a11 */ /* 0x000fe200000f0c09 */
[----:B------:R-:W-:Y:S02]  /*1530*/  SHFL.IDX PT, R10, R8, 0x1, 0x181f ;  /* 0x00381f00080a7f89 */ /* 0x000fe400000e0000 */
[----:B------:R-:W-:-:S02]  /*1540*/  SHF.R.S32.HI R15, RZ, 0x1f, R222 ;  /* 0x0000001fff0f7819 */ /* 0x000fc400000114de */
[----:B------:R-:W2:Y:S04]  /*1550*/  SHFL.IDX PT, R3, R9, RZ, 0x181f ;  /* 0x00181fff09037589 */ /* 0x000ea800000e0000 */
[----:B------:R-:W4:Y:S04]  /*1560*/  SHFL.IDX PT, R12, R9, 0x1, 0x181f ;  /* 0x00381f00090c7f89 */ /* 0x000f2800000e0000 */
[----:B------:R-:W-:Y:S04]  /*1570*/  SHFL.IDX PT, R13, R9, 0x2, 0x181f ;  /* 0x00581f00090d7f89 */ /* 0x000fe800000e0000 */
[----:B------:R-:W-:Y:S01]  /*1580*/  SHFL.IDX PT, R9, R9, 0x3, 0x181f ;  /* 0x00781f0009097f89 */ /* 0x000fe200000e0000 */
[----:B-1----:R-:W-:-:S02]  /*1590*/  @!P1 LEA R4, P5, R226, R0, 0x1 ;  /* 0x00000000e2049211 */ /* 0x002fc400078a08ff */
[----:B------:R-:W-:Y:S02]  /*15a0*/  @!P1 LEA R2, P0, R237, R0, 0x1 ;  /* 0x00000000ed029211 */ /* 0x000fe400078008ff */
[----:B------:R-:W1:Y:S01]  /*15b0*/  SHFL.IDX PT, R0, R8, 0x2, 0x181f ;  /* 0x00581f0008007f89 */ /* 0x000e6200000e0000 */
[----:B--2---:R-:W-:-:S03]  /*15c0*/  @!P1 LEA.HI.X R5, R226, R3, R53, 0x1, P5 ;  /* 0x00000003e2059211 */ /* 0x004fc600028f0c35 */
[----:B------:R-:W2:Y:S01]  /*15d0*/  SHFL.IDX PT, R8, R8, 0x3, 0x181f ;  /* 0x00781f0008087f89 */ /* 0x000ea200000e0000 */
[----:B------:R-:W-:Y:S02]  /*15e0*/  @!P1 LEA.HI.X R3, R237, R3, R52, 0x1, P0 ;  /* 0x00000003ed039211 */ /* 0x000fe400000f0c34 */
[-C--:B------:R-:W-:Y:S01]  /*15f0*/  ISETP.GE.AND P0, PT, R7, R16.reuse, PT ;  /* 0x000000100700720c */ /* 0x080fe20003f06270 */
[----:B------:R1:W-:Y:S01]  /*1600*/  @!P1 LDGSTS.E.BYPASS.LTC128B.128 [R219+0x100], [R4.64], !P2 ;  /* 0x0010000004db9fae */ /* 0x0003e2000d101d46 */
[----:B------:R-:W-:-:S03]  /*1610*/  ISETP.GE.AND P5, PT, R14, R16, PT ;  /* 0x000000100e00720c */ /* 0x000fc60003fa6270 */
[----:B------:R2:W-:Y:S08]  /*1620*/  @!P1 LDGSTS.E.BYPASS.LTC128B.128 [R219+0x4100], [R2.64], !P6 ;  /* 0x0410000002db9fae */ /* 0x0005f0000f101d46 */
[----:B------:R-:W-:-:S04]  /*1630*/  @!P0 LEA R6, P1, R226, R10, 0x1 ;  /* 0x0000000ae2068211 */ /* 0x000fc800078208ff */
[----:B----4-:R-:W-:-:S05]  /*1640*/  @!P0 LEA.HI.X R7, R226, R12, R53, 0x1, P1 ;  /* 0x0000000ce2078211 */ /* 0x010fca00008f0c35 */
[----:B------:R4:W-:Y:S01]  /*1650*/  @!P0 LDGSTS.E.BYPASS.LTC128B.128 [R219+0x1100], [R6.64], !P2 ;  /* 0x0110000006db8fae */ /* 0x0009e2000d101d46 */
[----:B-1----:R-:W-:Y:S02]  /*1660*/  IMAD R4, R15, c[0x0][0x1e0], RZ ;  /* 0x000078000f047a24 */ /* 0x002fe400078e02ff */
[----:B--2---:R-:W-:-:S04]  /*1670*/  IMAD.WIDE.U32 R2, R222, c[0x0][0x1e0], RZ ;  /* 0x00007800de027a25 */ /* 0x004fc800078e00ff */
[----:B------:R-:W-:Y:S01]  /*1680*/  IMAD R5, R222, c[0x0][0x1e4], R4 ;  /* 0x00007900de057a24 */ /* 0x000fe200078e0204 */
[----:B------:R-:W-:Y:S01]  /*1690*/  @!P0 LEA R4, P1, R237, R10, 0x1 ;  /* 0x0000000aed048211 */ /* 0x000fe200078208ff */
[----:B------:R-:W-:Y:S02]  /*16a0*/  IMAD R10, R45, c[0x0][0x1e8], RZ ;  /* 0x00007a002d0a7a24 */ /* 0x000fe400078e02ff */
[----:B------:R-:W-:Y:S01]  /*16b0*/  IMAD.IADD R3, R3, 0x1, R5 ;  /* 0x0000000103037824 */ /* 0x000fe200078e0205 */
[----:B------:R-:W-:-:S05]  /*16c0*/  @!P0 LEA.HI.X R5, R237, R12, R52, 0x1, P1 ;  /* 0x0000000ced058211 */ /* 0x000fca00008f0c34 */
[----:B------:R1:W-:Y:S01]  /*16d0*/  @!P0 LDGSTS.E.BYPASS.LTC128B.128 [R219+0x5100], [R4.64], !P6 ;  /* 0x0510000004db8fae */ /* 0x0003e2000f101d46 */
[----:B----4-:R-:W-:Y:S01]  /*16e0*/  IMAD R6, R54, c[0x0][0x1ec], R10 ;  /* 0x00007b0036067a24 */ /* 0x010fe200078e020a */
[----:B------:R-:W-:-:S03]  /*16f0*/  LEA R10, R223, 0xffffff80, 0x7 ;  /* 0xffffff80df0a7811 */ /* 0x000fc600078e38ff */
[----:B------:R-:W-:Y:S02]  /*1700*/  IMAD.IADD R167, R169, 0x1, R6 ;  /* 0x00000001a9a77824 */ /* 0x000fe400078e0206 */
[----:B------:R-:W-:-:S03]  /*1710*/  IMAD.IADD R164, R37, 0x1, -R10 ;  /* 0x0000000125a47824 */ /* 0x000fc600078e0a0a */
[----:B------:R-:W-:Y:S04]  /*1720*/  STL [R1+0x14], R167 ;  /* 0x000014a701007387 */ /* 0x000fe80000100800 */
[----:B------:R-:W-:Y:S01]  /*1730*/  STL.64 [R1+0x28], R46 ;  /* 0x0000282e01007387 */ /* 0x000fe20000100a00 */
[----:B-1----:R-:W-:Y:S02]  /*1740*/  @!P5 LEA R4, P1, R226, R0, 0x1 ;  /* 0x00000000e204d211 */ /* 0x002fe400078208ff */
[----:B---3--:R-:W-:Y:S01]  /*1750*/  SHF.R.S32.HI R44, RZ, 0x1f, R221 ;  /* 0x0000001fff2c7819 */ /* 0x008fe200000114dd */
[----:B------:R-:W-:-:S04]  /*1760*/  IMAD.WIDE.U32 R2, R221, c[0x0][0x1f0], R2 ;  /* 0x00007c00dd027a25 */ /* 0x000fc800078e0002 */
[----:B------:R-:W-:Y:S01]  /*1770*/  IMAD R5, R44, c[0x0][0x1f0], RZ ;  /* 0x00007c002c057a24 */ /* 0x000fe200078e02ff */
[----:B------:R-:W-:-:S03]  /*1780*/  IADD3 R6, P0, R2, R168, RZ ;  /* 0x000000a802067210 */ /* 0x000fc60007f1e0ff */
[----:B------:R-:W-:Y:S01]  /*1790*/  IMAD R7, R221, c[0x0][0x1f4], R5 ;  /* 0x00007d00dd077a24 */ /* 0x000fe200078e0205 */
[----:B------:R-:W-:Y:S02]  /*17a0*/  @!P5 LEA.HI.X R5, R226, R13, R53, 0x1, P1 ;  /* 0x0000000de205d211 */ /* 0x000fe400008f0c35 */
[----:B------:R-:W-:Y:S02]  /*17b0*/  @!P5 LEA R2, P1, R237, R0, 0x1 ;  /* 0x00000000ed02d211 */ /* 0x000fe400078208ff */
[----:B------:R-:W-:Y:S01]  /*17c0*/  IADD3.X R7, R167, R3, R7, P0, !PT ;  /* 0x00000003a7077210 */ /* 0x000fe200007fe407 */
[----:B------:R1:W-:Y:S01]  /*17d0*/  @!P5 LDGSTS.E.BYPASS.LTC128B.128 [R219+0x2100], [R4.64], !P2 ;  /* 0x0210000004dbdfae */ /* 0x0003e2000d101d46 */
[----:B------:R-:W-:Y:S02]  /*17e0*/  LEA R0, P0, R6, c[0x0][0x1c8], 0x1 ;  /* 0x0000720006007a11 */ /* 0x000fe400078008ff */
[----:B------:R-:W-:Y:S01]  /*17f0*/  @!P5 LEA.HI.X R3, R237, R13, R52, 0x1, P1 ;  /* 0x0000000ded03d211 */ /* 0x000fe200008f0c34 */
[----:B------:R-:W-:Y:S01]  /*1800*/  IMAD.IADD R13, R164, 0x1, -R36 ;  /* 0x00000001a40d7824 */ /* 0x000fe200078e0a24 */
[----:B------:R-:W-:Y:S01]  /*1810*/  LEA.HI.X R14, R6, c[0x0][0x1cc], R7, 0x1, P0 ;  /* 0x00007300060e7a11 */ /* 0x000fe200000f0c07 */
[----:B------:R-:W-:Y:S01]  /*1820*/  SHFL.IDX PT, R10, R0, 0x1, 0x181f ;  /* 0x00381f00000a7f89 */ /* 0x000fe200000e0000 */
[----:B------:R-:W-:-:S03]  /*1830*/  ISETP.GE.AND P1, PT, R11, R16, PT ;  /* 0x000000100b00720c */ /* 0x000fc60003f26270 */
[----:B------:R-:W2:Y:S04]  /*1840*/  SHFL.IDX PT, R6, R0, RZ, 0x181f ;  /* 0x00181fff00067589 */ /* 0x000ea800000e0000 */
[----:B------:R-:W3:Y:S04]  /*1850*/  SHFL.IDX PT, R7, R14, RZ, 0x181f ;  /* 0x00181fff0e077589 */ /* 0x000ee800000e0000 */
[----:B------:R4:W-:Y:S01]  /*1860*/  @!P5 LDGSTS.E.BYPASS.LTC128B.128 [R219+0x6100], [R2.64], !P6 ;  /* 0x0610000002dbdfae */ /* 0x0009e2000f101d46 */
[----:B------:R-:W-:-:S03]  /*1870*/  ISETP.GE.AND P5, PT, R13, 0x1, PT ;  /* 0x000000010d00780c */ /* 0x000fc60003fa6270 */
[----:B------:R-:W1:Y:S04]  /*1880*/  SHFL.IDX PT, R12, R14, 0x1, 0x181f ;  /* 0x00381f000e0c7f89 */ /* 0x000e6800000e0000 */
[----:B------:R-:W-:Y:S04]  /*1890*/  SHFL.IDX PT, R11, R14, 0x2, 0x181f ;  /* 0x00581f000e0b7f89 */ /* 0x000fe800000e0000 */
[----:B------:R-:W2:Y:S01]  /*18a0*/  S2R R36, SR_TID.X ;  /* 0x0000000000247919 */ /* 0x000ea20000002100 */
[----:B----4-:R-:W-:-:S04]  /*18b0*/  @!P1 LEA R2, P0, R226, R8, 0x1 ;  /* 0x00000008e2029211 */ /* 0x010fc800078008ff */
[CC--:B------:R-:W-:Y:S02]  /*18c0*/  @!P1 LEA.HI.X R3, R226.reuse, R9.reuse, R53, 0x1, P0 ;  /* 0x00000009e2039211 */ /* 0x0c0fe400000f0c35 */
[C---:B-1----:R-:W-:Y:S02]  /*18d0*/  @!P1 LEA R4, P0, R237.reuse, R8, 0x1 ;  /* 0x00000008ed049211 */ /* 0x042fe400078008ff */
[----:B------:R-:W-:Y:S01]  /*18e0*/  SHFL.IDX PT, R8, R14, 0x3, 0x181f ;  /* 0x00781f000e087f89 */ /* 0x000fe200000e0000 */
[----:B--2---:R-:W-:Y:S02]  /*18f0*/  SHF.R.S32.HI R16, RZ, 0x1f, R36 ;  /* 0x0000001fff107819 */ /* 0x004fe40000011424 */
[----:B------:R-:W-:Y:S01]  /*1900*/  @!P1 LEA.HI.X R5, R237, R9, R52, 0x1, P0 ;  /* 0x00000009ed059211 */ /* 0x000fe200000f0c34 */
[----:B------:R1:W-:Y:S01]  /*1910*/  @!P1 LDGSTS.E.BYPASS.LTC128B.128 [R219+0x3100], [R2.64], !P2 ;  /* 0x0310000002db9fae */ /* 0x0003e2000d101d46 */
[----:B------:R-:W-:Y:S02]  /*1920*/  @P5 ISETP.GE.AND P0, PT, R226, c[0x0][0x1d4], PT ;  /* 0x00007500e2005a0c */ /* 0x000fe40003f06270 */
[----:B------:R-:W-:Y:S01]  /*1930*/  LEA.HI R16, R16, R36, RZ, 0x3 ;  /* 0x0000002410107211 */ /* 0x000fe200078f18ff */
[----:B------:R-:W2:Y:S03]  /*1940*/  SHFL.IDX PT, R9, R0, 0x2, 0x181f ;  /* 0x00581f0000097f89 */ /* 0x000ea600000e0000 */
[----:B------:R-:W-:Y:S01]  /*1950*/  LOP3.LUT R16, R16, 0xfffffff8, RZ, 0xc0, !PT ;  /* 0xfffffff810107812 */ /* 0x000fe200078ec0ff */
[----:B------:R4:W-:Y:S04]  /*1960*/  @!P1 LDGSTS.E.BYPASS.LTC128B.128 [R219+0x7100], [R4.64], !P6 ;  /* 0x0710000004db9fae */ /* 0x0009e8000f101d46 */
[----:B------:R-:W0:Y:S01]  /*1970*/  LDGDEPBAR ;  /* 0x00000000000079af */ /* 0x000e220000000000 */
[----:B------:R-:W-:-:S03]  /*1980*/  IMAD.IADD R16, R36, 0x1, -R16 ;  /* 0x0000000124107824 */ /* 0x000fc600078e0a10 */
[----:B------:R-:W2:Y:S01]  /*1990*/  SHFL.IDX PT, R0, R0, 0x3, 0x181f ;  /* 0x00781f0000007f89 */ /* 0x000ea200000e0000 */
[----:B-1----:R-:W-:-:S04]  /*19a0*/  @P5 LEA R2, P2, R226, R6, 0x1 ;  /* 0x00000006e2025211 */ /* 0x002fc800078408ff */
[----:B---3--:R-:W-:Y:S02]  /*19b0*/  @P5 LEA.HI.X R3, R226, R7, R53, 0x1, P2 ;  /* 0x00000007e2035211 */ /* 0x008fe400010f0c35 */
[----:B------:R-:W-:-:S03]  /*19c0*/  ISETP.GE.AND P2, PT, R13, 0x21, PT ;  /* 0x000000210d00780c */ /* 0x000fc60003f46270 */
[----:B------:R1:W-:Y:S01]  /*19d0*/  @P5 LDGSTS.E.BYPASS.LTC128B.128 [R219+0x8100], [R2.64], !P0 ;  /* 0x0810000002db5fae */ /* 0x0003e2000c101d46 */
[C---:B------:R-:W-:Y:S02]  /*19e0*/  @P5 ISETP.GE.AND P0, PT, R237.reuse, c[0x0][0x1d4], PT ;  /* 0x00007500ed005a0c */ /* 0x040fe40003f06270 */
[----:B-1----:R-:W-:-:S07]  /*19f0*/  @P5 LEA R2, P1, R237, R6, 0x1 ;  /* 0x00000006ed025211 */ /* 0x002fce00078208ff */
[C---:B------:R-:W-:Y:S02]  /*1a00*/  @P2 LEA R6, P6, R226.reuse, R10, 0x1 ;  /* 0x0000000ae2062211 */ /* 0x040fe400078c08ff */
[----:B------:R-:W-:Y:S02]  /*1a10*/  @P5 LEA.HI.X R3, R237, R7, R52, 0x1, P1 ;  /* 0x00000007ed035211 */ /* 0x000fe400008f0c34 */
[C---:B------:R-:W-:Y:S02]  /*1a20*/  @P2 LEA.HI.X R7, R226.reuse, R12, R53, 0x1, P6 ;  /* 0x0000000ce2072211 */ /* 0x040fe400030f0c35 */
[----:B------:R-:W-:Y:S01]  /*1a30*/  ISETP.GE.AND P6, PT, R13, 0x41, PT ;  /* 0x000000410d00780c */ /* 0x000fe20003fc6270 */
[----:B------:R2:W-:Y:S01]  /*1a40*/  @P5 LDGSTS.E.BYPASS.LTC128B.128 [R219+0xc100], [R2.64], !P0 ;  /* 0x0c10000002db5fae */ /* 0x0005e2000c101d46 */
[----:B------:R-:W-:Y:S02]  /*1a50*/  @P2 ISETP.GE.AND P1, PT, R226, c[0x0][0x1d4], PT ;  /* 0x00007500e2002a0c */ /* 0x000fe40003f26270 */
[----:B----4-:R-:W-:-:S04]  /*1a60*/  @P2 LEA R4, P0, R237, R10, 0x1 ;  /* 0x0000000aed042211 */ /* 0x010fc800078008ff */
[----:B------:R-:W-:-:S05]  /*1a70*/  @P2 LEA.HI.X R5, R237, R12, R52, 0x1, P0 ;  /* 0x0000000ced052211 */ /* 0x000fca00000f0c34 */
[C---:B------:R-:W-:Y:S02]  /*1a80*/  @P6 ISETP.GE.AND P0, PT, R226.reuse, c[0x0][0x1d4], PT ;  /* 0x00007500e2006a0c */ /* 0x040fe40003f06270 */
[----:B------:R1:W-:Y:S01]  /*1a90*/  @P2 LDGSTS.E.BYPASS.LTC128B.128 [R219+0x9100], [R6.64], !P1 ;  /* 0x0910000006db2fae */ /* 0x0003e2000c901d46 */
[----:B------:R-:W-:Y:S02]  /*1aa0*/  @P2 ISETP.GE.AND P1, PT, R237, c[0x0][0x1d4], PT ;  /* 0x00007500ed002a0c */ /* 0x000fe40003f26270 */
[----:B--2---:R-:W-:-:S11]  /*1ab0*/  @P6 LEA R2, P5, R226, R9, 0x1 ;  /* 0x00000009e2026211 */ /* 0x004fd600078a08ff */
[----:B------:R2:W-:Y:S01]  /*1ac0*/  @P2 LDGSTS.E.BYPASS.LTC128B.128 [R219+0xd100], [R4.64], !P1 ;  /* 0x0d10000004db2fae */ /* 0x0005e2000c901d46 */
[----:B------:R-:W-:Y:S02]  /*1ad0*/  @P6 LEA.HI.X R3, R226, R11, R53, 0x1, P5 ;  /* 0x0000000be2036211 */ /* 0x000fe400028f0c35 */
[----:B------:R-:W-:-:S03]  /*1ae0*/  ISETP.GE.AND P5, PT, R13, 0x61, PT ;  /* 0x000000610d00780c */ /* 0x000fc60003fa6270 */
[----:B------:R3:W-:Y:S01]  /*1af0*/  @P6 LDGSTS.E.BYPASS.LTC128B.128 [R219+0xa100], [R2.64], !P0 ;  /* 0x0a10000002db6fae */ /* 0x0007e2000c101d46 */
[----:B-1----:R-:W-:-:S04]  /*1b00*/  @P6 LEA R6, P2, R237, R9, 0x1 ;  /* 0x00000009ed066211 */ /* 0x002fc800078408ff */
[C---:B------:R-:W-:Y:S02]  /*1b10*/  @P6 LEA.HI.X R7, R237.reuse, R11, R52, 0x1, P2 ;  /* 0x0000000bed076211 */ /* 0x040fe400010f0c34 */
[----:B------:R-:W-:-:S03]  /*1b20*/  @P6 ISETP.GE.AND P2, PT, R237, c[0x0][0x1d4], PT ;  /* 0x00007500ed006a0c */ /* 0x000fc60003f46270 */
[----:B--2---:R-:W-:-:S04]  /*1b30*/  @P5 LEA R4, P1, R226, R0, 0x1 ;  /* 0x00000000e2045211 */ /* 0x004fc800078208ff */
[----:B------:R-:W-:-:S06]  /*1b40*/  @P5 LEA.HI.X R5, R226, R8, R53, 0x1, P1 ;  /* 0x00000008e2055211 */ /* 0x000fcc00008f0c35 */
[----:B------:R1:W-:Y:S01]  /*1b50*/  @P6 LDGSTS.E.BYPASS.LTC128B.128 [R219+0xe100], [R6.64], !P2 ;  /* 0x0e10000006db6fae */ /* 0x0003e2000d101d46 */
[----:B------:R-:W-:Y:S02]  /*1b60*/  @P5 ISETP.GE.AND P1, PT, R226, c[0x0][0x1d4], PT ;  /* 0x00007500e2005a0c */ /* 0x000fe40003f26270 */
[----:B---3--:R-:W-:Y:S01]  /*1b70*/  @P5 LEA R2, P0, R237, R0, 0x1 ;  /* 0x00000000ed025211 */ /* 0x008fe200078008ff */
[----:B------:R-:W-:-:S03]  /*1b80*/  IMAD R0, R15, c[0x0][0x208], RZ ;  /* 0x000082000f007a24 */ /* 0x000fc600078e02ff */
[C---:B------:R-:W-:Y:S01]  /*1b90*/  @P5 LEA.HI.X R3, R237.reuse, R8, R52, 0x1, P0 ;  /* 0x00000008ed035211 */ /* 0x040fe200000f0c34 */
[----:B------:R-:W-:Y:S01]  /*1ba0*/  IMAD R0, R222, c[0x0][0x20c], R0 ;  /* 0x00008300de007a24 */ /* 0x000fe200078e0200 */
[----:B------:R-:W-:-:S05]  /*1bb0*/  @P5 ISETP.GE.AND P0, PT, R237, c[0x0][0x1d4], PT ;  /* 0x00007500ed005a0c */ /* 0x000fca0003f06270 */
[----:B------:R1:W-:Y:S08]  /*1bc0*/  @P5 LDGSTS.E.BYPASS.LTC128B.128 [R219+0xb100], [R4.64], !P1 ;  /* 0x0b10000004db5fae */ /* 0x0003f0000c901d46 */
[----:B------:R2:W-:Y:S01]  /*1bd0*/  @P5 LDGSTS.E.BYPASS.LTC128B.128 [R219+0xf100], [R2.64], !P0 ;  /* 0x0f10000002db5fae */ /* 0x0005e2000c101d46 */
[----:B------:R-:W-:Y:S02]  /*1be0*/  R2P PR, R16, 0x6 ;  /* 0x0000000610007804 */ /* 0x000fe40000000000 */
[----:B------:R-:W-:Y:S01]  /*1bf0*/  ISETP.GE.AND P5, PT, R226, c[0x0][0x1d4], PT ;  /* 0x00007500e2007a0c */ /* 0x000fe20003fa6270 */
[----:B------:R-:W0:Y:S10]  /*1c00*/  LDGDEPBAR ;  /* 0x00000000000079af */ /* 0x000e340000000000 */
[----:B------:R-:W-:Y:S01]  /*1c10*/  @P1 IADD3 R204, R205, -0x20, RZ ;  /* 0xffffffe0cdcc1810 */ /* 0x000fe20007ffe0ff */
[----:B--2---:R-:W-:Y:S01]  /*1c20*/  IMAD.WIDE.U32 R2, R222, c[0x0][0x208], RZ ;  /* 0x00008200de027a25 */ /* 0x004fe200078e00ff */
[----:B------:R-:W-:-:S04]  /*1c30*/  DEPBAR.LE SB0, 0x1 ;  /* 0x000080400000791a */ /* 0x000fc80000000000 */
[----:B------:R-:W-:Y:S01]  /*1c40*/  BAR.SYNC.DEFER_BLOCKING 0x0 ;  /* 0x0000000000007b1d */ /* 0x000fe20000010000 */
[----:B------:R-:W-:Y:S02]  /*1c50*/  IMAD.IADD R3, R3, 0x1, R0 ;  /* 0x0000000103037824 */ /* 0x000fe400078e0200 */
[----:B------:R-:W-:Y:S02]  /*1c60*/  IMAD R0, R45, c[0x0][0x210], RZ ;  /* 0x000084002d007a24 */ /* 0x000fe400078e02ff */
[----:B------:R-:W-:-:S04]  /*1c70*/  IMAD.WIDE.U32 R2, R221, c[0x0][0x218], R2 ;  /* 0x00008600dd027a25 */ /* 0x000fc800078e0002 */
[----:B------:R-:W-:Y:S01]  /*1c80*/  IMAD R0, R54, c[0x0][0x214], R0 ;  /* 0x0000850036007a24 */ /* 0x000fe200078e0200 */
[----:B------:R-:W-:Y:S01]  /*1c90*/  IADD3 R2, P0, R2, R46, RZ ;  /* 0x0000002e02027210 */ /* 0x000fe20007f1e0ff */
[----:B------:R-:W-:Y:S04]  /*1ca0*/  LDSM.16.M88.4 R136, [R214] ;  /* 0x00000000d688783b */ /* 0x000fe80000000200 */
[----:B------:R-:W-:Y:S04]  /*1cb0*/  LDSM.16.M88.4 R140, [R215] ;  /* 0x00000000d78c783b */ /* 0x000fe80000000200 */
[----:B------:R-:W-:Y:S04]  /*1cc0*/  LDSM.16.M88.4 R176, [R217] ;  /* 0x00000000d9b0783b */ /* 0x000fe80000000200 */
[----:B------:R-:W-:Y:S04]  /*1cd0*/  LDSM.16.M88.4 R180, [R216] ;  /* 0x00000000d8b4783b */ /* 0x000fe80000000200 */
[----:B------:R-:W-:Y:S04]  /*1ce0*/  LDSM.16.M88.4 R184, [R214+0x4000] ;  /* 0x00400000d6b8783b */ /* 0x000fe80000000200 */
[----:B------:R-:W-:Y:S04]  /*1cf0*/  LDSM.16.M88.4 R188, [R215+0x4000] ;  /* 0x00400000d7bc783b */ /* 0x000fe80000000200 */
[----:B------:R-:W-:Y:S04]  /*1d00*/  LDSM.16.M88.4 R192, [R217+0x4000] ;  /* 0x00400000d9c0783b */ /* 0x000fe80000000200 */
[----:B------:R-:W-:Y:S04]  /*1d10*/  LDSM.16.M88.4 R196, [R216+0x4000] ;  /* 0x00400000d8c4783b */ /* 0x000fe80000000200 */
[----:B------:R-:W-:Y:S06]  /*1d20*/  BAR.SYNC.DEFER_BLOCKING 0x0 ;  /* 0x0000000000007b1d */ /* 0x000fec0000010000 */
[----:B------:R-:W-:-:S04]  /*1d30*/  DEPBAR.LE SB0, 0x0 ;  /* 0x000080000000791a */ /* 0x000fc80000000000 */
[----:B------:R-:W-:Y:S06]  /*1d40*/  BAR.SYNC.DEFER_BLOCKING 0x0 ;  /* 0x0000000000007b1d */ /* 0x000fec0000010000 */
[----:B------:R-:W2:Y:S04]  /*1d50*/  LDSM.16.M88.4 R8, [R205] ;  /* 0x00000000cd08783b */ /* 0x000ea80000000200 */
[----:B-1----:R-:W1:Y:S04]  /*1d60*/  LDSM.16.M88.4 R4, [R205+0x800] ;  /* 0x00080000cd04783b */ /* 0x002e680000000200 */
[----:B------:R-:W3:Y:S04]  /*1d70*/  LDSM.16.M88.4 R36, [R205+0x1000] ;  /* 0x00100000cd24783b */ /* 0x000ee80000000200 */
[----:B------:R-:W4:Y:S04]  /*1d80*/  LDSM.16.M88.4 R32, [R204] ;  /* 0x00000000cc20783b */ /* 0x000f280000000200 */
[----:B------:R-:W3:Y:S04]  /*1d90*/  LDSM.16.M88.4 R28, [R204+0x800] ;  /* 0x00080000cc1c783b */ /* 0x000ee80000000200 */
[----:B------:R-:W3:Y:S04]  /*1da0*/  LDSM.16.M88.4 R40, [R205+0x1800] ;  /* 0x00180000cd28783b */ /* 0x000ee80000000200 */
[----:B------:R-:W3:Y:S04]  /*1db0*/  LDSM.16.M88.4 R48, [R204+0x1000] ;  /* 0x00100000cc30783b */ /* 0x000ee80000000200 */
[----:B------:R-:W-:Y:S04]  /*1dc0*/  LDSM.16.M88.4 R56, [R204+0x3000] ;  /* 0x00300000cc38783b */ /* 0x000fe80000000200 */
[----:B------:R-:W-:Y:S01]  /*1dd0*/  LDSM.16.M88.4 R68, [R204+0x3800] ;  /* 0x00380000cc44783b */ /* 0x000fe20000000200 */
[C---:B--2---:R-:W-:Y:S08]  /*1de0*/  HMMA.16816.F32.BF16 R24, R136.reuse, R8, RZ ;  /* 0x000000088818723c */ /* 0x044ff000000418ff */
[C---:B-1----:R-:W-:Y:S08]  /*1df0*/  HMMA.16816.F32.BF16 R16, R136.reuse, R4, RZ ;  /* 0x000000048810723c */ /* 0x042ff000000418ff */
[C---:B------:R-:W-:Y:S08]  /*1e00*/  HMMA.16816.F32.BF16 R4, R136.reuse, R6, RZ ;  /* 0x000000068804723c */ /* 0x040ff000000418ff */
[C---:B------:R-:W-:Y:S08]  /*1e10*/  HMMA.16816.F32.BF16 R20, R136.reuse, R10, RZ ;  /* 0x0000000a8814723c */ /* 0x040ff000000418ff */
[----:B---3--:R-:W-:Y:S08]  /*1e20*/  HMMA.16816.F32.BF16 R8, R136, R36, RZ ;  /* 0x000000248808723c */ /* 0x008ff000000418ff */
[C---:B----4-:R-:W-:Y:S01]  /*1e30*/  HMMA.16816.F32.BF16 R100, R140.reuse, R32, R24 ;  /* 0x000000208c64723c */ /* 0x050fe20000041818 */
[----:B------:R-:W-:Y:S07]  /*1e40*/  LDSM.16.M88.4 R24, [R204+0x1800] ;  /* 0x00180000cc18783b */ /* 0x000fee0000000200 */
[C---:B------:R-:W-:Y:S07]  /*1e50*/  HMMA.16816.F32.BF16 R104, R140.reuse, R30, R4 ;  /* 0x0000001e8c68723c */ /* 0x040fee0000041804 */
[----:B------:R-:W-:Y:S01]  /*1e60*/  IMAD R4, R44, c[0x0][0x218], RZ ;  /* 0x000086002c047a24 */ /* 0x000fe200078e02ff */
[----:B------:R-:W-:Y:S01]  /*1e70*/  HMMA.16816.F32.BF16 R96, R140, R28, R16 ;  /* 0x0000001c8c60723c */ /* 0x000fe20000041810 */
[----:B------:R-:W-:Y:S01]  /*1e80*/  IMAD.IADD R5, R47, 0x1, R0 ;  /* 0x000000012f057824 */ /* 0x000fe200078e0200 */
[----:B------:R-:W-:Y:S01]  /*1e90*/  LDSM.16.M88.4 R28, [R205+0x2000] ;  /* 0x00200000cd1c783b */ /* 0x000fe20000000200 */
[----:B------:R-:W-:-:S03]  /*1ea0*/  IMAD R0, R221, c[0x0][0x21c], R4 ;  /* 0x00008700dd007a24 */ /* 0x000fc600078e0204 */
[----:B------:R1:W-:Y:S02]  /*1eb0*/  STL [R1+0x34], R5 ;  /* 0x0000340501007387 */ /* 0x0003e40000100800 */
[----:B------:R-:W-:Y:S01]  /*1ec0*/  HMMA.16816.F32.BF16 R16, R136, R38, RZ ;  /* 0x000000268810723c */ /* 0x000fe200000418ff */
[----:B------:R-:W-:Y:S01]  /*1ed0*/  IADD3.X R3, R5, R3, R0, P0, !PT ;  /* 0x0000000305037210 */ /* 0x000fe200007fe400 */
[----:B------:R-:W-:Y:S01]  /*1ee0*/  LDSM.16.M88.4 R44, [R204+0x2000] ;  /* 0x00200000cc2c783b */ /* 0x000fe20000000200 */
[----:B------:R-:W-:-:S03]  /*1ef0*/  LEA R0, P0, R2, c[0x0][0x1f8], 0x1 ;  /* 0x00007e0002007a11 */ /* 0x000fc600078008ff */
[----:B------:R-:W-:Y:S01]  /*1f00*/  LDSM.16.M88.4 R36, [R205+0x3000] ;  /* 0x00300000cd24783b */ /* 0x000fe20000000200 */
[----:B------:R-:W-:Y:S01]  /*1f10*/  LEA.HI.X R4, R2, c[0x0][0x1fc], R3, 0x1, P0 ;  /* 0x00007f0002047a11 */ /* 0x000fe200000f0c03 */
[----:B------:R-:W-:Y:S02]  /*1f20*/  HMMA.16816.F32.BF16 R112, R140, R34, R20 ;  /* 0x000000228c70723c */ /* 0x000fe40000041814 */
[----:B------:R-:W2:Y:S04]  /*1f30*/  SHFL.IDX PT, R2, R0, RZ, 0x181f ;  /* 0x00181fff00027589 */ /* 0x000ea800000e0000 */
[----:B------:R-:W3:Y:S02]  /*1f40*/  SHFL.IDX PT, R3, R0, 0x1, 0x181f ;  /* 0x00381f0000037f89 */ /* 0x000ee400000e0000 */
[----:B------:R-:W-:Y:S02]  /*1f50*/  HMMA.16816.F32.BF16 R20, R136, R42, RZ ;  /* 0x0000002a8814723c */ /* 0x000fe400000418ff */
[----:B------:R-:W4:Y:S04]  /*1f60*/  SHFL.IDX PT, R6, R4, RZ, 0x181f ;  /* 0x00181fff04067589 */ /* 0x000f2800000e0000 */
[----:B------:R-:W3:Y:S01]  /*1f70*/  SHFL.IDX PT, R7, R4, 0x1, 0x181f ;  /* 0x00381f0004077f89 */ /* 0x000ee200000e0000 */
[----:B-1----:R-:W-:Y:S01]  /*1f80*/  SHF.L.U64.HI R5, R237, 0x1, R52 ;  /* 0x00000001ed057819 */ /* 0x002fe20000010234 */
[----:B------:R-:W-:Y:S02]  /*1f90*/  HMMA.16816.F32.BF16 R92, R140, R48, R8 ;  /* 0x000000308c5c723c */ /* 0x000fe40000041808 */
[----:B------:R-:W1:Y:S04]  /*1fa0*/  SHFL.IDX PT, R12, R0, 0x2, 0x181f ;  /* 0x00581f00000c7f89 */ /* 0x000e6800000e0000 */
[----:B------:R-:W-:Y:S02]  /*1fb0*/  SHFL.IDX PT, R0, R0, 0x3, 0x181f ;  /* 0x00781f0000007f89 */ /* 0x000fe400000e0000 */
[----:B------:R-:W-:Y:S01]  /*1fc0*/  HMMA.16816.F32.BF16 R8, R136, R40, RZ ;  /* 0x000000288808723c */ /* 0x000fe200000418ff */
[CC--:B--2---:R-:W-:Y:S01]  /*1fd0*/  IADD3 R14, P0, R2.reuse, R165.reuse, RZ ;  /* 0x000000a5020e7210 */ /* 0x0c4fe20007f1e0ff */
[----:B------:R-:W2:Y:S06]  /*1fe0*/  LDSM.16.M88.4 R40, [R205+0x2800] ;  /* 0x00280000cd28783b */ /* 0x000eac0000000200 */
[C---:B------:R-:W-:Y:S01]  /*1ff0*/  HMMA.16816.F32.BF16 R76, R140.reuse, R50, R16 ;  /* 0x000000328c4c723c */ /* 0x040fe20000041810 */
[----:B------:R-:W1:Y:S04]  /*2000*/  SHFL.IDX PT, R17, R4, 0x2, 0x181f ;  /* 0x00581f0004117f89 */ /* 0x000e6800000e0000 */
[----:B------:R-:W-:Y:S03]  /*2010*/  LDSM.16.M88.4 R48, [R204+0x2800] ;  /* 0x00280000cc30783b */ /* 0x000fe60000000200 */
[C---:B------:R-:W-:Y:S01]  /*2020*/  HMMA.16816.F32.BF16 R108, R140.reuse, R26, R20 ;  /* 0x0000001a8c6c723c */ /* 0x040fe20000041814 */
[----:B------:R1:W2:Y:S07]  /*2030*/  SHFL.IDX PT, R20, R4, 0x3, 0x181f ;  /* 0x00781f0004147f89 */ /* 0x0002ae00000e0000 */
[----:B------:R-:W-:Y:S07]  /*2040*/  HMMA.16816.F32.BF16 R80, R140, R24, R8 ;  /* 0x000000188c50723c */ /* 0x000fee0000041808 */
[----:B------:R-:W-:Y:S01]  /*2050*/  IADD3 R10, P1, R2, R166, RZ ;  /* 0x000000a6020a7210 */ /* 0x000fe20007f3e0ff */
[----:B------:R-:W-:Y:S01]  /*2060*/  HMMA.16816.F32.BF16 R32, R136, R28, RZ ;  /* 0x0000001c8820723c */ /* 0x000fe200000418ff */
[----:B---3--:R-:W-:-:S03]  /*2070*/  IADD3 R8, P6, R3, R165, RZ ;  /* 0x000000a503087210 */ /* 0x008fc60007fde0ff */
[----:B----4-:R-:W-:Y:S01]  /*2080*/  IMAD.X R11, R6, 0x1, R5, P1 ;  /* 0x00000001060b7824 */ /* 0x010fe200008e0605 */
[----:B-1----:R-:W-:-:S03]  /*2090*/  SHF.L.U64.HI R4, R226, 0x1, R53 ;  /* 0x00000001e2047819 */ /* 0x002fc60000010235 */
[----:B------:R-:W-:Y:S01]  /*20a0*/  HMMA.16816.F32.BF16 R28, R136, R30, RZ ;  /* 0x0000001e881c723c */ /* 0x000fe200000418ff */
[----:B------:R-:W1:Y:S01]  /*20b0*/  LDSM.16.M88.4 R52, [R205+0x3800] ;  /* 0x00380000cd34783b */ /* 0x000e620000000200 */
[--C-:B------:R-:W-:Y:S01]  /*20c0*/  IMAD.X R15, R6, 0x1, R4.reuse, P0 ;  /* 0x00000001060f7824 */ /* 0x100fe200000e0604 */
[----:B------:R-:W-:Y:S01]  /*20d0*/  IADD3 R6, P1, R3, R166, RZ ;  /* 0x000000a603067210 */ /* 0x000fe20007f3e0ff */
[----:B------:R-:W-:Y:S01]  /*20e0*/  IMAD.X R9, R7, 0x1, R4, P6 ;  /* 0x0000000107097824 */ /* 0x000fe200030e0604 */
[----:B------:R-:W-:-:S03]  /*20f0*/  IADD3 R2, P6, R12, R165, RZ ;  /* 0x000000a50c027210 */ /* 0x000fc60007fde0ff */
[----:B--2---:R-:W-:Y:S01]  /*2100*/  HMMA.16816.F32.BF16 R24, R136, R40, RZ ;  /* 0x000000288818723c */ /* 0x004fe200000418ff */
[----:B------:R-:W-:Y:S01]  /*2110*/  ISETP.LT.OR P0, PT, R13, 0x1, P5 ;  /* 0x000000010d00780c */ /* 0x000fe20002f01670 */
[----:B------:R-:W-:Y:S01]  /*2120*/  IMAD.X R7, R7, 0x1, R5, P1 ;  /* 0x0000000107077824 */ /* 0x000fe200008e0605 */
[----:B------:R-:W-:Y:S01]  /*2130*/  IADD3 R16, P1, R12, R166, RZ ;  /* 0x000000a60c107210 */ /* 0x000fe20007f3e0ff */
[----:B------:R-:W-:Y:S01]  /*2140*/  IMAD.X R3, R17, 0x1, R4, P6 ;  /* 0x0000000111037824 */ /* 0x000fe200030e0604 */
[----:B------:R-:W-:-:S03]  /*2150*/  IADD3 R18, P6, R0, R165, RZ ;  /* 0x000000a500127210 */ /* 0x000fc60007fde0ff */
[----:B------:R-:W-:Y:S01]  /*2160*/  IMAD.X R17, R17, 0x1, R5, P1 ;  /* 0x0000000111117824 */ /* 0x000fe200008e0605 */
[----:B------:R-:W-:Y:S01]  /*2170*/  ISETP.GE.AND P1, PT, R237, c[0x0][0x1d4], PT ;  /* 0x00007500ed007a0c */ /* 0x000fe20003f26270 */
[----:B------:R-:W-:Y:S01]  /*2180*/  IMAD.X R19, R20, 0x1, R4, P6 ;  /* 0x0000000114137824 */ /* 0x000fe200030e0604 */
[----:B------:R-:W-:Y:S02]  /*2190*/  HMMA.16816.F32.BF16 R88, R140, R44, R32 ;  /* 0x0000002c8c58723c */ /* 0x000fe40000041820 */
[C---:B------:R-:W-:Y:S01]  /*21a0*/  ISETP.LT.OR P6, PT, R13.reuse, 0x1, P1 ;  /* 0x000000010d00780c */ /* 0x040fe20000fc1670 */
[----:B------:R-:W-:Y:S01]  /*21b0*/  @!PT LDS RZ, [RZ] ;  /* 0x00000000fffff984 */ /* 0x000fe20000000800 */
[----:B------:R-:W-:Y:S01]  /*21c0*/  @!PT LDS RZ, [RZ] ;  /* 0x00000000fffff984 */ /* 0x000fe20000000800 */
[----:B------:R-:W-:Y:S01]  /*21d0*/  @!PT LDS RZ, [RZ] ;  /* 0x00000000fffff984 */ /* 0x000fe20000000800 */
[----:B------:R2:W-:Y:S01]  /*21e0*/  LDGSTS.E.BYPASS.LTC128B.128 [R219+0x100], [R14.64], !P0 ;  /* 0x001000000edb7fae */ /* 0x0005e2000c101d46 */
[----:B------:R-:W-:-:S04]  /*21f0*/  ISETP.LT.OR P0, PT, R13, 0x21, P5 ;  /* 0x000000210d00780c */ /* 0x000fc80002f01670 */
[----:B------:R-:W-:Y:S07]  /*2200*/  HMMA.16816.F32.BF16 R84, R140, R46, R28 ;  /* 0x0000002e8c54723c */ /* 0x000fee000004181c */
[----:B------:R3:W-:Y:S01]  /*2210*/  LDGSTS.E.BYPASS.LTC128B.128 [R219+0x4100], [R10.64], !P6 ;  /* 0x041000000adb7fae */ /* 0x0007e2000f101d46 */
[C---:B------:R-:W-:Y:S01]  /*2220*/  ISETP.LT.OR P6, PT, R13.reuse, 0x21, P1 ;  /* 0x000000210d00780c */ /* 0x040fe20000fc1670 */
[----:B------:R-:W-:Y:S02]  /*2230*/  HMMA.16816.F32.BF16 R28, R136, R42, RZ ;  /* 0x0000002a881c723c */ /* 0x000fe400000418ff */
[----:B------:R3:W-:Y:S01]  /*2240*/  LDGSTS.E.BYPASS.LTC128B.128 [R219+0x1100], [R8.64], !P0 ;  /* 0x0110000008db7fae */ /* 0x0007e2000c101d46 */
[----:B------:R-:W-:-:S02]  /*2250*/  ISETP.LT.OR P0, PT, R13, 0x41, P5 ;  /* 0x000000410d00780c */ /* 0x000fc40002f01670 */
[----:B------:R-:W-:-:S03]  /*2260*/  ISETP.LT.OR P5, PT, R13, 0x61, P5 ;  /* 0x000000610d00780c */ /* 0x000fc60002fa1670 */
[----:B------:R-:W-:Y:S04]  /*2270*/  HMMA.16816.F32.BF16 R72, R140, R48, R24 ;  /* 0x000000308c48723c */ /* 0x000fe80000041818 */
[----:B------:R4:W-:Y:S01]  /*2280*/  LDGSTS.E.BYPASS.LTC128B.128 [R219+0x5100], [R6.64], !P6 ;  /* 0x0510000006db7fae */ /* 0x0009e2000f101d46 */
[C---:B------:R-:W-:Y:S02]  /*2290*/  ISETP.LT.OR P6, PT, R13.reuse, 0x41, P1 ;  /* 0x000000410d00780c */ /* 0x040fe40000fc1670 */
[----:B------:R-:W-:Y:S01]  /*22a0*/  ISETP.LT.OR P1, PT, R13, 0x61, P1 ;  /* 0x000000610d00780c */ /* 0x000fe20000f21670 */
[----:B------:R1:W-:Y:S01]  /*22b0*/  LDGSTS.E.BYPASS.LTC128B.128 [R219+0x2100], [R2.64], !P0 ;  /* 0x0210000002db7fae */ /* 0x0003e2000c101d46 */
[----:B--2---:R-:W-:Y:S08]  /*22c0*/  HMMA.16816.F32.BF16 R12, R136, R36, RZ ;  /* 0x00000024880c723c */ /* 0x004ff000000418ff */
[----:B------:R-:W-:Y:S01]  /*22d0*/  HMMA.16816.F32.BF16 R64, R140, R50, R28 ;  /* 0x000000328c40723c */ /* 0x000fe2000004181c */
[----:B------:R2:W-:Y:S04]  /*22e0*/  LDGSTS.E.BYPASS.LTC128B.128 [R219+0x6100], [R16.64], !P6 ;  /* 0x0610000010db7fae */ /* 0x0005e8000f101d46 */
[----:B------:R2:W-:Y:S03]  /*22f0*/  LDGSTS.E.BYPASS.LTC128B.128 [R219+0x3100], [R18.64], !P5 ;  /* 0x0310000012db7fae */ /* 0x0005e6000e901d46 */
[----:B---3--:R-:W-:Y:S01]  /*2300*/  HMMA.16816.F32.BF16 R8, R136, R38, RZ ;  /* 0x000000268808723c */ /* 0x008fe200000418ff */
[----:B----4-:R-:W-:-:S07]  /*2310*/  IMAD.MOV.U32 R6, RZ, RZ, 0x40 ;  /* 0x00000040ff067424 */ /* 0x010fce00078e00ff */
[----:B------:R-:W-:Y:S01]  /*2320*/  HMMA.16816.F32.BF16 R60, R140, R56, R12 ;  /* 0x000000388c3c723c */ /* 0x000fe2000004180c */
[----:B-1----:R-:W-:Y:S02]  /*2330*/  IADD3 R2, P0, R0, R166, RZ ;  /* 0x000000a600027210 */ /* 0x002fe40007f1e0ff */
[----:B------:R-:W-:-:S03]  /*2340*/  SEL R0, R6, 0xffffffc0, !P2 ;  /* 0xffffffc006007807 */ /* 0x000fc60005000000 */
[----:B------:R-:W-:Y:S01]  /*2350*/  IMAD.X R3, R20, 0x1, R5, P0 ;  /* 0x0000000114037824 */ /* 0x000fe200000e0605 */
[----:B------:R-:W-:Y:S01]  /*2360*/  ISETP.GE.AND P0, PT, R223, 0x2, PT ;  /* 0x00000002df00780c */ /* 0x000fe20003f06270 */
[----:B------:R-:W-:Y:S01]  /*2370*/  IMAD.IADD R207, R205, 0x1, R0 ;  /* 0x00000001cdcf7824 */ /* 0x000fe200078e0200 */
[----:B------:R-:W-:Y:S02]  /*2380*/  HMMA.16816.F32.BF16 R20, R136, R52, RZ ;  /* 0x000000348814723c */ /* 0x000fe400000418ff */
[----:B------:R1:W-:Y:S01]  /*2390*/  LDGSTS.E.BYPASS.LTC128B.128 [R219+0x7100], [R2.64], !P1 ;  /* 0x0710000002db7fae */ /* 0x0003e2000c901d46 */
[----:B------:R-:W-:-:S03]  /*23a0*/  ISETP.GT.AND P1, PT, R171, 0x7f, PT ;  /* 0x0000007fab00780c */ /* 0x000fc60003f24270 */
[----:B------:R-:W3:Y:S02]  /*23b0*/  LDSM.16.M88.4 R24, [R207] ;  /* 0x00000000cf18783b */ /* 0x000ee40000000200 */
[----:B--2---:R-:W-:Y:S02]  /*23c0*/  HMMA.16816.F32.BF16 R16, R136, R54, RZ ;  /* 0x000000368810723c */ /* 0x004fe400000418ff */
[----:B------:R-:W2:Y:S04]  /*23d0*/  LDSM.16.M88.4 R28, [R207+0x1000] ;  /* 0x00100000cf1c783b */ /* 0x000ea80000000200 */
[----:B------:R-:W4:Y:S02]  /*23e0*/  LDSM.16.M88.4 R32, [R207+0x800] ;  /* 0x00080000cf20783b */ /* 0x000f240000000200 */
[C---:B------:R-:W-:Y:S02]  /*23f0*/  HMMA.16816.F32.BF16 R56, R140.reuse, R58, R8 ;  /* 0x0000003a8c38723c */ /* 0x040fe40000041808 */
[----:B------:R-:W2:Y:S04]  /*2400*/  LDSM.16.M88.4 R8, [R207+0x1800] ;  /* 0x00180000cf08783b */ /* 0x000ea80000000200 */
[----:B------:R-:W2:Y:S02]  /*2410*/  LDSM.16.M88.4 R12, [R207+0x2000] ;  /* 0x00200000cf0c783b */ /* 0x000ea40000000200 */
[----:B------:R-:W-:Y:S02]  /*2420*/  HMMA.16816.F32.BF16 R52, R140, R68, R20 ;  /* 0x000000448c34723c */ /* 0x000fe40000041814 */
[----:B------:R-:W0:Y:S01]  /*2430*/  LDGDEPBAR ;  /* 0x00000000000079af */ /* 0x000e220000000000 */
[----:B-1----:R-:W-:-:S05]  /*2440*/  IADD3 R2, R204, 0x4000, RZ ;  /* 0x00004000cc027810 */ /* 0x002fca0007ffe0ff */
[----:B------:R-:W-:Y:S01]  /*2450*/  HMMA.16816.F32.BF16 R40, R140, R70, R16 ;  /* 0x000000468c28723c */ /* 0x000fe20000041810 */
[----:B------:R-:W1:Y:S01]  /*2460*/  LDSM.16.M88.4 R16, [R207+0x2800] ;  /* 0x00280000cf10783b */ /* 0x000e620000000200 */
[----:B------:R-:W-:-:S05]  /*2470*/  IMAD.IADD R206, R2, 0x1, R0 ;  /* 0x0000000102ce7824 */ /* 0x000fca00078e0200 */
[----:B------:R-:W-:Y:S01]  /*2480*/  LDSM.16.M88.4 R20, [R206+-0x4000] ;  /* 0xffc00000ce14783b */ /* 0x000fe20000000200 */
[C---:B---3--:R-:W-:Y:S08]  /*2490*/  HMMA.16816.F32.BF16 R48, R176.reuse, R24, R100 ;  /* 0x00000018b030723c */ /* 0x048ff00000041864 */
[C---:B------:R-:W-:Y:S01]  /*24a0*/  HMMA.16816.F32.BF16 R36, R176.reuse, R26, R112 ;  /* 0x0000001ab024723c */ /* 0x040fe20000041870 */
[----:B------:R-:W-:Y:S07]  /*24b0*/  LDSM.16.M88.4 R24, [R207+0x3800] ;  /* 0x00380000cf18783b */ /* 0x000fee0000000200 */
[C---:B--2---:R-:W-:Y:S08]  /*24c0*/  HMMA.16816.F32.BF16 R68, R176.reuse, R28, R92 ;  /* 0x0000001cb044723c */ /* 0x044ff0000004185c */
[C---:B------:R-:W-:Y:S01]  /*24d0*/  HMMA.16816.F32.BF16 R76, R176.reuse, R30, R76 ;  /* 0x0000001eb04c723c */ /* 0x040fe2000004184c */
[----:B------:R-:W2:Y:S07]  /*24e0*/  LDSM.16.M88.4 R28, [R207+0x3000] ;  /* 0x00300000cf1c783b */ /* 0x000eae0000000200 */
[C---:B----4-:R-:W-:Y:S08]  /*24f0*/  HMMA.16816.F32.BF16 R44, R176.reuse, R32, R96 ;  /* 0x00000020b02c723c */ /* 0x050ff00000041860 */
[C---:B------:R-:W-:Y:S08]  /*2500*/  HMMA.16816.F32.BF16 R32, R176.reuse, R34, R104 ;  /* 0x00000022b020723c */ /* 0x040ff00000041868 */
[C---:B------:R-:W-:Y:S08]  /*2510*/  HMMA.16816.F32.BF16 R80, R176.reuse, R8, R80 ;  /* 0x00000008b050723c */ /* 0x040ff00000041850 */
[C---:B------:R-:W-:Y:S01]  /*2520*/  HMMA.16816.F32.BF16 R108, R176.reuse, R10, R108 ;  /* 0x0000000ab06c723c */ /* 0x040fe2000004186c */
[----:B------:R-:W3:Y:S07]  /*2530*/  LDSM.16.M88.4 R8, [R206+-0x3800] ;  /* 0xffc80000ce08783b */ /* 0x000eee0000000200 */
[C---:B------:R-:W-:Y:S08]  /*2540*/  HMMA.16816.F32.BF16 R100, R176.reuse, R14, R84 ;  /* 0x0000000eb064723c */ /* 0x040ff00000041854 */
[C---:B-1----:R-:W-:Y:S08]  /*2550*/  HMMA.16816.F32.BF16 R96, R176.reuse, R16, R72 ;  /* 0x00000010b060723c */ /* 0x042ff00000041848 */
[C---:B--2---:R-:W-:Y:S08]  /*2560*/  HMMA.16816.F32.BF16 R104, R176.reuse, R28, R60 ;  /* 0x0000001cb068723c */ /* 0x044ff0000004183c */
[C---:B------:R-:W-:Y:S01]  /*2570*/  HMMA.16816.F32.BF16 R92, R176.reuse, R30, R56 ;  /* 0x0000001eb05c723c */ /* 0x040fe20000041838 */
[----:B------:R-:W1:Y:S07]  /*2580*/  LDSM.16.M88.4 R28, [R206+-0x2800] ;  /* 0xffd80000ce1c783b */ /* 0x000e6e0000000200 */
[C---:B------:R-:W-:Y:S08]  /*2590*/  HMMA.16816.F32.BF16 R84, R176.reuse, R24, R52 ;  /* 0x00000018b054723c */ /* 0x040ff00000041834 */
[C---:B------:R-:W-:Y:S01]  /*25a0*/  HMMA.16816.F32.BF16 R72, R176.reuse, R26, R40 ;  /* 0x0000001ab048723c */ /* 0x040fe20000041828 */
[----:B------:R-:W2:Y:S07]  /*25b0*/  LDSM.16.M88.4 R24, [R206+-0x2000] ;  /* 0xffe00000ce18783b */ /* 0x000eae0000000200 */
[C---:B------:R-:W-:Y:S01]  /*25c0*/  HMMA.16816.F32.BF16 R88, R176.reuse, R12, R88 ;  /* 0x0000000cb058723c */ /* 0x040fe20000041858 */
[----:B------:R-:W-:Y:S07]  /*25d0*/  LDSM.16.M88.4 R12, [R206+-0x1000] ;  /* 0xfff00000ce0c783b */ /* 0x000fee0000000200 */
[----:B------:R-:W-:Y:S01]  /*25e0*/  HMMA.16816.F32.BF16 R112, R176, R18, R64 ;  /* 0x00000012b070723c */ /* 0x000fe20000041840 */
[----:B------:R-:W4:Y:S07]  /*25f0*/  LDSM.16.M88.4 R16, [R206+-0x3000] ;  /* 0xffd00000ce10783b */ /* 0x000f2e0000000200 */
[C---:B------:R-:W-:Y:S08]  /*2600*/  HMMA.16816.F32.BF16 R64, R180.reuse, R20, R48 ;  /* 0x00000014b440723c */ /* 0x040ff00000041830 */
[C---:B------:R-:W-:Y:S01]  /*2610*/  HMMA.16816.F32.BF16 R56, R180.reuse, R22, R36 ;  /* 0x00000016b438723c */ /* 0x040fe20000041824 */
[----:B------:R-:W4:Y:S07]  /*2620*/  LDSM.16.M88.4 R20, [R206+-0x1800] ;  /* 0xffe80000ce14783b */ /* 0x000f2e0000000200 */
[C---:B---3--:R-:W-:Y:S08]  /*2630*/  HMMA.16816.F32.BF16 R48, R180.reuse, R10, R32 ;  /* 0x0000000ab430723c */ /* 0x048ff00000041820 */
[C---:B------:R-:W-:Y:S01]  /*2640*/  HMMA.16816.F32.BF16 R52, R180.reuse, R8, R44 ;  /* 0x00000008b434723c */ /* 0x040fe2000004182c */
[----:B------:R-:W3:Y:S07]  /*2650*/  LDSM.16.M88.4 R8, [R206+-0x800] ;  /* 0xfff80000ce08783b */ /* 0x000eee0000000200 */
[C---:B-1----:R-:W-:Y:S01]  /*2660*/  HMMA.16816.F32.BF16 R36, R180.reuse, R28, R80 ;  /* 0x0000001cb424723c */ /* 0x042fe20000041850 */
[----:B------:R-:W-:Y:S07]  /*2670*/  LDSM.16.M88.4 R80, [R204+0x5000] ;  /* 0x00500000cc50783b */ /* 0x000fee0000000200 */
[C---:B------:R-:W-:Y:S01]  /*2680*/  HMMA.16816.F32.BF16 R32, R180.reuse, R30, R108 ;  /* 0x0000001eb420723c */ /* 0x040fe2000004186c */
[----:B------:R-:W1:Y:S07]  /*2690*/  LDSM.16.M88.4 R28, [R205+0x4000] ;  /* 0x00400000cd1c783b */ /* 0x000e6e0000000200 */
[C---:B--2---:R-:W-:Y:S08]  /*26a0*/  HMMA.16816.F32.BF16 R60, R180.reuse, R24, R88 ;  /* 0x00000018b43c723c */ /* 0x044ff00000041858 */
[C---:B------:R-:W-:Y:S01]  /*26b0*/  HMMA.16816.F32.BF16 R88, R180.reuse, R26, R100 ;  /* 0x0000001ab458723c */ /* 0x040fe20000041864 */
[----:B------:R-:W2:Y:S07]  /*26c0*/  LDSM.16.M88.4 R24, [R205+0x4800] ;  /* 0x00480000cd18783b */ /* 0x000eae0000000200 */
[C---:B----4-:R-:W-:Y:S01]  /*26d0*/  HMMA.16816.F32.BF16 R44, R180.reuse, R16, R68 ;  /* 0x00000010b42c723c */ /* 0x050fe20000041844 */
[----:B------:R-:W-:Y:S07]  /*26e0*/  LDSM.16.M88.4 R68, [R204+0x4800] ;  /* 0x00480000cc44783b */ /* 0x000fee0000000200 */
[C---:B------:R-:W-:Y:S01]  /*26f0*/  HMMA.16816.F32.BF16 R40, R180.reuse, R18, R76 ;  /* 0x00000012b428723c */ /* 0x040fe2000004184c */
[----:B------:R-:W4:Y:S04]  /*2700*/  LDSM.16.M88.4 R16, [R205+0x5800] ;  /* 0x00580000cd10783b */ /* 0x000f280000000200 */
[----:B------:R-:W-:Y:S03]  /*2710*/  LDSM.16.M88.4 R76, [R204+0x5800] ;  /* 0x00580000cc4c783b */ /* 0x000fe60000000200 */
[C---:B------:R-:W-:Y:S08]  /*2720*/  HMMA.16816.F32.BF16 R96, R180.reuse, R20, R96 ;  /* 0x00000014b460723c */ /* 0x040ff00000041860 */
[C---:B------:R-:W-:Y:S01]  /*2730*/  HMMA.16816.F32.BF16 R112, R180.reuse, R22, R112 ;  /* 0x00000016b470723c */ /* 0x040fe20000041870 */
[----:B------:R-:W2:Y:S07]  /*2740*/  LDSM.16.M88.4 R20, [R205+0x5000] ;  /* 0x00500000cd14783b */ /* 0x000eae0000000200 */
[C---:B------:R-:W-:Y:S08]  /*2750*/  HMMA.16816.F32.BF16 R148, R180.reuse, R12, R104 ;  /* 0x0000000cb494723c */ /* 0x040ff00000041868 */
[C---:B------:R-:W-:Y:S01]  /*2760*/  HMMA.16816.F32.BF16 R144, R180.reuse, R14, R92 ;  /* 0x0000000eb490723c */ /* 0x040fe2000004185c */
[----:B------:R-:W4:Y:S07]  /*2770*/  LDSM.16.M88.4 R12, [R205+0x6000] ;  /* 0x00600000cd0c783b */ /* 0x000f2e0000000200 */
[C---:B---3--:R-:W-:Y:S08]  /*2780*/  HMMA.16816.F32.BF16 R132, R180.reuse, R8, R84 ;  /* 0x00000008b484723c */ /* 0x048ff00000041854 */
[----:B------:R-:W-:Y:S01]  /*2790*/  HMMA.16816.F32.BF16 R128, R180, R10, R72 ;  /* 0x0000000ab480723c */ /* 0x000fe20000041848 */
[----:B------:R-:W3:Y:S07]  /*27a0*/  LDSM.16.M88.4 R8, [R205+0x6800] ;  /* 0x00680000cd08783b */ /* 0x000eee0000000200 */
[C---:B-1----:R-:W-:Y:S01]  /*27b0*/  HMMA.16816.F32.BF16 R120, R184.reuse, R30, R56 ;  /* 0x0000001eb878723c */ /* 0x042fe20000041838 */
[----:B------:R-:W1:Y:S07]  /*27c0*/  LDSM.16.M88.4 R56, [R205+0x7000] ;  /* 0x00700000cd38783b */ /* 0x000e6e0000000200 */
[C---:B--2---:R-:W-:Y:S01]  /*27d0*/  HMMA.16816.F32.BF16 R108, R184.reuse, R26, R48 ;  /* 0x0000001ab86c723c */ /* 0x044fe20000041830 */
[----:B------:R-:W2:Y:S07]  /*27e0*/  LDSM.16.M88.4 R48, [R205+0x7800] ;  /* 0x00780000cd30783b */ /* 0x000eae0000000200 */
[C---:B------:R-:W-:Y:S01]  /*27f0*/  HMMA.16816.F32.BF16 R116, R184.reuse, R24, R52 ;  /* 0x00000018b874723c */ /* 0x040fe20000041834 */
[----:B------:R-:W1:Y:S07]  /*2800*/  LDSM.16.M88.4 R52, [R204+0x4000] ;  /* 0x00400000cc34783b */ /* 0x000e6e0000000200 */
[C---:B----4-:R-:W-:Y:S01]  /*2810*/  HMMA.16816.F32.BF16 R92, R184.reuse, R16, R36 ;  /* 0x00000010b85c723c */ /* 0x050fe20000041824 */
[----:B------:R-:W4:Y:S07]  /*2820*/  LDSM.16.M88.4 R36, [R204+0x6800] ;  /* 0x00680000cc24783b */ /* 0x000f2e0000000200 */
[C---:B------:R-:W-:Y:S01]  /*2830*/  HMMA.16816.F32.BF16 R84, R184.reuse, R18, R32 ;  /* 0x00000012b854723c */ /* 0x040fe20000041820 */
[----:B------:R-:W1:Y:S07]  /*2840*/  LDSM.16.M88.4 R32, [R204+0x7000] ;  /* 0x00700000cc20783b */ /* 0x000e6e0000000200 */
[C---:B------:R-:W-:Y:S01]  /*2850*/  HMMA.16816.F32.BF16 R124, R184.reuse, R28, R64 ;  /* 0x0000001cb87c723c */ /* 0x040fe20000041840 */
[----:B------:R-:W1:Y:S07]  /*2860*/  LDSM.16.M88.4 R28, [R204+0x7800] ;  /* 0x00780000cc1c783b */ /* 0x000e6e0000000200 */
[C---:B------:R-:W-:Y:S01]  /*2870*/  HMMA.16816.F32.BF16 R104, R184.reuse, R20, R44 ;  /* 0x00000014b868723c */ /* 0x040fe2000004182c */
[----:B------:R-:W2:Y:S07]  /*2880*/  LDSM.16.M88.4 R44, [R204+0x6000] ;  /* 0x00600000cc2c783b */ /* 0x000eae0000000200 */
[C---:B------:R-:W-:Y:S08]  /*2890*/  HMMA.16816.F32.BF16 R100, R184.reuse, R22, R40 ;  /* 0x00000016b864723c */ /* 0x040ff00000041828 */
[C---:B------:R-:W-:Y:S01]  /*28a0*/  HMMA.16816.F32.BF16 R72, R184.reuse, R12, R60 ;  /* 0x0000000cb848723c */ /* 0x040fe2000004183c */
[----:B------:R-:W-:Y:S07]  /*28b0*/  LDSM.16.M88.4 R60, [R207+0x4800] ;  /* 0x00480000cf3c783b */ /* 0x000fee0000000200 */
[C---:B------:R-:W-:Y:S08]  /*28c0*/  HMMA.16816.F32.BF16 R64, R184.reuse, R14, R88 ;  /* 0x0000000eb840723c */ /* 0x040ff00000041858 */
[C---:B---3--:R-:W-:Y:S08]  /*28d0*/  HMMA.16816.F32.BF16 R24, R184.reuse, R10, R112 ;  /* 0x0000000ab818723c */ /* 0x048ff00000041870 */
[C---:B-1----:R-:W-:Y:S08]  /*28e0*/  HMMA.16816.F32.BF16 R16, R184.reuse, R58, R144 ;  /* 0x0000003ab810723c */ /* 0x042ff00000041890 */
[C---:B------:R-:W-:Y:S01]  /*28f0*/  HMMA.16816.F32.BF16 R40, R184.reuse, R8, R96 ;  /* 0x00000008b828723c */ /* 0x040fe20000041860 */
[----:B------:R-:W1:Y:S07]  /*2900*/  LDSM.16.M88.4 R96, [R207+0x4000] ;  /* 0x00400000cf60783b */ /* 0x000e6e0000000200 */
[C---:B--2---:R-:W-:Y:S08]  /*2910*/  HMMA.16816.F32.BF16 R12, R184.reuse, R48, R132 ;  /* 0x00000030b80c723c */ /* 0x044ff00000041884 */
[----:B------:R-:W-:Y:S08]  /*2920*/  HMMA.16816.F32.BF16 R8, R184, R50, R128 ;  /* 0x00000032b808723c */ /* 0x000ff00000041880 */
[----:B------:R-:W-:Y:S01]  /*2930*/  HMMA.16816.F32.BF16 R88, R188, R68, R116 ;  /* 0x00000044bc58723c */ /* 0x000fe20000041874 */
[----:B------:R-:W2:Y:S07]  /*2940*/  LDSM.16.M88.4 R116, [R207+0x5000] ;  /* 0x00500000cf74783b */ /* 0x000eae0000000200 */
[----:B------:R-:W-:Y:S08]  /*2950*/  HMMA.16816.F32.BF16 R20, R184, R56, R148 ;  /* 0x00000038b814723c */ /* 0x000ff00000041894 */
[C---:B------:R-:W-:Y:S08]  /*2960*/  HMMA.16816.F32.BF16 R48, R188.reuse, R52, R124 ;  /* 0x00000034bc30723c */ /* 0x040ff0000004187c */
[C---:B------:R-:W-:Y:S08]  /*2970*/  HMMA.16816.F32.BF16 R56, R188.reuse, R54, R120 ;  /* 0x00000036bc38723c */ /* 0x040ff00000041878 */
[C---:B------:R-:W-:Y:S01]  /*2980*/  HMMA.16816.F32.BF16 R52, R188.reuse, R70, R108 ;  /* 0x00000046bc34723c */ /* 0x040fe2000004186c */
[----:B------:R-:W-:Y:S07]  /*2990*/  LDSM.16.M88.4 R108, [R206] ;  /* 0x00000000ce6c783b */ /* 0x000fee0000000200 */
[C---:B------:R-:W-:Y:S08]  /*29a0*/  HMMA.16816.F32.BF16 R68, R188.reuse, R80, R104 ;  /* 0x00000050bc44723c */ /* 0x040ff00000041868 */
[C---:B----4-:R-:W-:Y:S01]  /*29b0*/  HMMA.16816.F32.BF16 R128, R188.reuse, R38, R24 ;  /* 0x00000026bc80723c */ /* 0x050fe20000041818 */
[----:B------:R-:W-:Y:S07]  /*29c0*/  LDSM.16.M88.4 R24, [R207+0x7000] ;  /* 0x00700000cf18783b */ /* 0x000fee0000000200 */
[C---:B------:R-:W-:Y:S01]  /*29d0*/  HMMA.16816.F32.BF16 R124, R188.reuse, R34, R16 ;  /* 0x00000022bc7c723c */ /* 0x040fe20000041810 */
[----:B------:R-:W3:Y:S07]  /*29e0*/  LDSM.16.M88.4 R16, [R207+0x5800] ;  /* 0x00580000cf10783b */ /* 0x000eee0000000200 */
[C---:B------:R-:W-:Y:S01]  /*29f0*/  HMMA.16816.F32.BF16 R120, R188.reuse, R28, R12 ;  /* 0x0000001cbc78723c */ /* 0x040fe2000004180c */
[----:B------:R-:W4:Y:S07]  /*2a00*/  LDSM.16.M88.4 R12, [R207+0x6000] ;  /* 0x00600000cf0c783b */ /* 0x000f2e0000000200 */
[C---:B------:R-:W-:Y:S01]  /*2a10*/  HMMA.16816.F32.BF16 R160, R188.reuse, R76, R92 ;  /* 0x0000004cbca0723c */ /* 0x040fe2000004185c */
[----:B------:R-:W-:Y:S07]  /*2a20*/  LDSM.16.M88.4 R92, [R207+0x7800] ;  /* 0x00780000cf5c783b */ /* 0x000fee0000000200 */
[C---:B------:R-:W-:Y:S01]  /*2a30*/  HMMA.16816.F32.BF16 R112, R188.reuse, R30, R8 ;  /* 0x0000001ebc70723c */ /* 0x040fe20000041808 */
[----:B------:R-:W1:Y:S07]  /*2a40*/  LDSM.16.M88.4 R8, [R207+0x6800] ;  /* 0x00680000cf08783b */ /* 0x000e6e0000000200 */
[C---:B------:R-:W-:Y:S01]  /*2a50*/  HMMA.16816.F32.BF16 R152, R188.reuse, R78, R84 ;  /* 0x0000004ebc98723c */ /* 0x040fe20000041854 */
[----:B------:R-:W-:Y:S04]  /*2a60*/  LDSM.16.M88.4 R84, [R206+0x1000] ;  /* 0x00100000ce54783b */ /* 0x000fe80000000200 */
[----:B------:R-:W-:Y:S03]  /*2a70*/  LDSM.16.M88.4 R76, [R206+0x2000] ;  /* 0x00200000ce4c783b */ /* 0x000fe60000000200 */
[C---:B------:R-:W-:Y:S08]  /*2a80*/  HMMA.16816.F32.BF16 R20, R188.reuse, R32, R20 ;  /* 0x00000020bc14723c */ /* 0x040ff00000041814 */
[C---:B------:R-:W-:Y:S01]  /*2a90*/  HMMA.16816.F32.BF16 R148, R188.reuse, R44, R72 ;  /* 0x0000002cbc94723c */ /* 0x040fe20000041848 */
[----:B------:R-:W-:Y:S07]  /*2aa0*/  LDSM.16.M88.4 R72, [R206+0x2800] ;  /* 0x00280000ce48783b */ /* 0x000fee0000000200 */
[C---:B------:R-:W-:Y:S01]  /*2ab0*/  HMMA.16816.F32.BF16 R144, R188.reuse, R46, R64 ;  /* 0x0000002ebc90723c */ /* 0x040fe20000041840 */
[----:B------:R-:W-:Y:S07]  /*2ac0*/  LDSM.16.M88.4 R64, [R206+0x3800] ;  /* 0x00380000ce40783b */ /* 0x000fee0000000200 */
[C---:B------:R-:W-:Y:S08]  /*2ad0*/  HMMA.16816.F32.BF16 R132, R188.reuse, R36, R40 ;  /* 0x00000024bc84723c */ /* 0x040ff00000041828 */
[----:B------:R-:W-:Y:S01]  /*2ae0*/  HMMA.16816.F32.BF16 R156, R188, R82, R100 ;  /* 0x00000052bc9c723c */ /* 0x000fe20000041864 */
[----:B------:R-:W-:Y:S04]  /*2af0*/  LDSM.16.M88.4 R100, [R206+0x800] ;  /* 0x00080000ce64783b */ /* 0x000fe80000000200 */
[----:B------:R-:W-:Y:S03]  /*2b00*/  LDSM.16.M88.4 R80, [R206+0x1800] ;  /* 0x00180000ce50783b */ /* 0x000fe60000000200 */
[C---:B-1----:R-:W-:Y:S08]  /*2b10*/  HMMA.16816.F32.BF16 R104, R192.reuse, R96, R48 ;  /* 0x00000060c068723c */ /* 0x042ff00000041830 */
[C---:B------:R-:W-:Y:S08]  /*2b20*/  HMMA.16816.F32.BF16 R96, R192.reuse, R98, R56 ;  /* 0x00000062c060723c */ /* 0x040ff00000041838 */
[----:B--2---:R-:W-:Y:S01]  /*2b30*/  HMMA.16816.F32.BF16 R56, R192, R116, R68 ;  /* 0x00000074c038723c */ /* 0x004fe20000041844 */
[----:B------:R-:W1:Y:S01]  /*2b40*/  LDSM.16.M88.4 R68, [R206+0x3000] ;  /* 0x00300000ce44783b */ /* 0x000e620000000200 */
[----:B------:R-:W-:-:S06]  /*2b50*/  DEPBAR.LE SB0, 0x0 ;  /* 0x000080000000791a */ /* 0x000fcc0000000000 */
[C---:B---3--:R-:W-:Y:S08]  /*2b60*/  HMMA.16816.F32.BF16 R48, R192.reuse, R16, R160 ;  /* 0x00000010c030723c */ /* 0x048ff000000418a0 */
[C---:B------:R-:W-:Y:S08]  /*2b70*/  HMMA.16816.F32.BF16 R44, R192.reuse, R18, R152 ;  /* 0x00000012c02c723c */ /* 0x040ff00000041898 */
[C---:B------:R-:W-:Y:S08]  /*2b80*/  HMMA.16816.F32.BF16 R20, R192.reuse, R24, R20 ;  /* 0x00000018c014723c */ /* 0x040ff00000041814 */
[C---:B------:R-:W-:Y:S08]  /*2b90*/  HMMA.16816.F32.BF16 R88, R192.reuse, R60, R88 ;  /* 0x0000003cc058723c */ /* 0x040ff00000041858 */
[C---:B----4-:R-:W-:Y:S08]  /*2ba0*/  HMMA.16816.F32.BF16 R40, R192.reuse, R12, R148 ;  /* 0x0000000cc028723c */ /* 0x050ff00000041894 */
        /* <DEDUP_REMOVED lines=24> */
[----:B------:R-:W-:Y:S06]  /*2d30*/  BAR.SYNC.DEFER_BLOCKING 0x0 ;  /* 0x0000000000007b1d */ /* 0x000fec0000010000 */
[----:B------:R-:W-:Y:S01]  /*2d40*/  @!UPT UIADD3 URZ, URZ, URZ, URZ ;  /* 0x0000003f3f3ff290 */ /* 0x000fe2000fffe03f */
[----:B------:R-:W-:Y:S11]  /*2d50*/  @!P0 BRA `(.L_x_463) ;  /* 0x0000049000008947 */ /* 0x000ff60003800000 */
[----:B------:R-:W-:Y:S01]  /*2d60*/  IMAD R2, R223, 0x80, R174 ;  /* 0x00000080df027824 */ /* 0x000fe200078e02ae */
[----:B------:R-:W-:-:S04]  /*2d70*/  MOV R221, RZ ;  /* 0x000000ff00dd7202 */ /* 0x000fc80000000f00 */
[----:B------:R-:W-:-:S05]  /*2d80*/  IADD3 R2, R2, -0x100, R171 ;  /* 0xffffff0002027810 */ /* 0x000fca0007ffe0ab */
[----:B------:R-:W-:-:S04]  /*2d90*/  @P3 IMAD.HI.U32 R3, R2, c[0x0][0x2bc], RZ ;  /* 0x0000af0002033a27 */ /* 0x000fc800078e00ff */
[----:B------:R-:W-:Y:S01]  /*2da0*/  IMAD.MOV.U32 R0, RZ, RZ, R2 ;  /* 0x000000ffff007224 */ /* 0x000fe200078e0002 */
[----:B------:R-:W-:-:S04]  /*2db0*/  @P3 SHF.R.U32.HI R0, RZ, c[0x0][0x2c0], R3 ;  /* 0x0000b000ff003a19 */ /* 0x000fc80000011603 */
[----:B------:R-:W-:-:S04]  /*2dc0*/  @!P1 IADD3 R3, P0, R0, R172, RZ ;  /* 0x000000ac00039210 */ /* 0x000fc80007f1e0ff */
[----:B------:R-:W-:Y:S02]  /*2dd0*/  @!P1 LEA.HI.X.SX32 R7, R0, R170, 0x1, P0 ;  /* 0x000000aa00079211 */ /* 0x000fe400000f0eff */
[----:B------:R-:W-:-:S04]  /*2de0*/  @!P1 LEA R6, P0, R3, c[0x0][0x2a0], 0x2 ;  /* 0x0000a80003069a11 */ /* 0x000fc800078010ff */
[----:B------:R-:W-:-:S05]  /*2df0*/  @!P1 LEA.HI.X R7, R3, c[0x0][0x2a4], R7, 0x2, P0 ;  /* 0x0000a90003079a11 */ /* 0x000fca00000f1407 */
[----:B------:R-:W2:Y:S01]  /*2e00*/  @!P1 LDG.E R221, [R6.64] ;  /* 0x0000000606dd9981 */ /* 0x000ea2000c1e1900 */
[----:B------:R-:W-:-:S04]  /*2e10*/  IMAD.MOV R0, RZ, RZ, -R0 ;  /* 0x000000ffff007224 */ /* 0x000fc800078e0a00 */
[----:B------:R-:W-:-:S04]  /*2e20*/  IMAD R222, R0, c[0x0][0x2b8], R2 ;  /* 0x0000ae0000de7a24 */ /* 0x000fc800078e0202 */
[----:B------:R-:W-:Y:S01]  /*2e30*/  IMAD.WIDE.U32 R2, R222, c[0x0][0x1e0], RZ ;  /* 0x00007800de027a25 */ /* 0x000fe200078e00ff */
[----:B------:R-:W-:-:S05]  /*2e40*/  SHF.R.S32.HI R0, RZ, 0x1f, R222 ;  /* 0x0000001fff007819 */ /* 0x000fca00000114de */
[----:B------:R-:W-:-:S04]  /*2e50*/  IMAD R0, R0, c[0x0][0x1e0], RZ ;  /* 0x0000780000007a24 */ /* 0x000fc800078e02ff */
[----:B------:R-:W-:-:S05]  /*2e60*/  IMAD R0, R222, c[0x0][0x1e4], R0 ;  /* 0x00007900de007a24 */ /* 0x000fca00078e0200 */
[----:B------:R-:W-:Y:S02]  /*2e70*/  IADD3 R3, R3, R0, RZ ;  /* 0x0000000003037210 */ /* 0x000fe40007ffe0ff */
[----:B--2---:R-:W-:-:S03]  /*2e80*/  SHF.R.S32.HI R0, RZ, 0x1f, R221 ;  /* 0x0000001fff007819 */ /* 0x004fc600000114dd */
[----:B------:R-:W-:-:S04]  /*2e90*/  IMAD.WIDE.U32 R2, R221, c[0x0][0x1f0], R2 ;  /* 0x00007c00dd027a25 */ /* 0x000fc800078e0002 */
[----:B------:R-:W-:Y:S01]  /*2ea0*/  IMAD R6, R0, c[0x0][0x1f0], RZ ;  /* 0x00007c0000067a24 */ /* 0x000fe200078e02ff */
[----:B------:R-:W-:-:S03]  /*2eb0*/  IADD3 R0, P2, R168, R2, RZ ;  /* 0x00000002a8007210 */ /* 0x000fc60007f5e0ff */
[----:B------:R-:W-:Y:S01]  /*2ec0*/  IMAD R2, R221, c[0x0][0x1f4], R6 ;  /* 0x00007d00dd027a24 */ /* 0x000fe200078e0206 */
[----:B------:R-:W-:-:S04]  /*2ed0*/  LEA R6, P0, R0, c[0x0][0x1c8], 0x1 ;  /* 0x0000720000067a11 */ /* 0x000fc800078008ff */
[----:B------:R-:W-:-:S04]  /*2ee0*/  IADD3.X R2, R167, R3, R2, P2, !PT ;  /* 0x00000003a7027210 */ /* 0x000fc800017fe402 */
[----:B------:R-:W-:Y:S01]  /*2ef0*/  LEA.HI.X R0, R0, c[0x0][0x1cc], R2, 0x1, P0 ;  /* 0x0000730000007a11 */ /* 0x000fe200000f0c02 */
[----:B------:R-:W-:Y:S05]  /*2f00*/  BRA.DIV ~URZ, `(.L_x_464) ;  /* 0x0000ccc27f007947 */ /* 0x000fea000b800000 */
[----:B------:R1:W2:Y:S02]  /*2f10*/  SHFL.IDX PT, R10, R0, RZ, 0x181f ;  /* 0x00181fff000a7589 */ /* 0x0002a400000e0000 */
.L_x_520:
[----:B------:R-:W-:Y:S05]  /*2f20*/  BRA.DIV ~URZ, `(.L_x_465) ;  /* 0x0000cd127f007947 */ /* 0x000fea000b800000 */
[----:B------:R-:W3:Y:S01]  /*2f30*/  SHFL.IDX PT, R2, R6, RZ, 0x181f ;  /* 0x00181fff06027589 */ /* 0x000ee200000e0000 */
[----:B------:R-:W-:Y:S02]  /*2f40*/  ISETP.GE.AND P2, PT, R226, c[0x0][0x1d4], PT ;  /* 0x00007500e2007a0c */ /* 0x000fe40003f46270 */
[----:B------:R-:W-:Y:S01]  /*2f50*/  ISETP.GE.AND P0, PT, R237, c[0x0][0x1d4], PT ;  /* 0x00007500ed007a0c */ /* 0x000fe20003f06270 */
[----:B------:R-:W4:Y:S04]  /*2f60*/  SHFL.IDX PT, R7, R6, 0x1, 0x181f ;  /* 0x00381f0006077f89 */ /* 0x000f2800000e0000 */
[----:B------:R-:W5:Y:S04]  /*2f70*/  SHFL.IDX PT, R11, R0, 0x1, 0x181f ;  /* 0x00381f00000b7f89 */ /* 0x000f6800000e0000 */
[----:B------:R-:W1:Y:S04]  /*2f80*/  SHFL.IDX PT, R14, R6, 0x2, 0x181f ;  /* 0x00581f00060e7f89 */ /* 0x000e6800000e0000 */
[----:B------:R-:W2:Y:S04]  /*2f90*/  SHFL.IDX PT, R15, R0, 0x2, 0x181f ;  /* 0x00581f00000f7f89 */ /* 0x000ea800000e0000 */
[----:B-1----:R-:W1:Y:S01]  /*2fa0*/  SHFL.IDX PT, R0, R0, 0x3, 0x181f ;  /* 0x00781f0000007f89 */ /* 0x002e6200000e0000 */
[----:B---3--:R-:W-:-:S02]  /*2fb0*/  IADD3 R8, P6, R2, R165, RZ ;  /* 0x000000a502087210 */ /* 0x008fc40007fde0ff */
[----:B------:R-:W-:-:S03]  /*2fc0*/  IADD3 R2, P5, R2, R166, RZ ;  /* 0x000000a602027210 */ /* 0x000fc60007fbe0ff */
[C-C-:B--2---:R-:W-:Y:S01]  /*2fd0*/  IMAD.X R9, R10.reuse, 0x1, R4.reuse, P6 ;  /* 0x000000010a097824 */ /* 0x144fe200030e0604 */
[C---:B----4-:R-:W-:Y:S01]  /*2fe0*/  IADD3 R12, P6, R7.reuse, R165, RZ ;  /* 0x000000a5070c7210 */ /* 0x050fe20007fde0ff */
[--C-:B------:R-:W-:Y:S01]  /*2ff0*/  IMAD.X R3, R10, 0x1, R5.reuse, P5 ;  /* 0x000000010a037824 */ /* 0x100fe200028e0605 */
[-C--:B------:R-:W-:Y:S02]  /*3000*/  IADD3 R10, P5, R7, R166.reuse, RZ ;  /* 0x000000a6070a7210 */ /* 0x080fe40007fbe0ff */
[----:B------:R2:W-:Y:S01]  /*3010*/  LDGSTS.E.BYPASS.LTC128B.128 [R219+0x8100], [R8.64], !P2 ;  /* 0x0810000008db7fae */ /* 0x0005e2000d101d46 */
[C---:B-----5:R-:W-:Y:S01]  /*3020*/  IMAD.X R13, R11.reuse, 0x1, R4, P6 ;  /* 0x000000010b0d7824 */ /* 0x060fe200030e0604 */
[----:B------:R-:W-:Y:S01]  /*3030*/  SEL R7, RZ, 0x10, P0 ;  /* 0x00000010ff077807 */ /* 0x000fe20000000000 */
[----:B------:R-:W-:Y:S01]  /*3040*/  IMAD.X R11, R11, 0x1, R5, P5 ;  /* 0x000000010b0b7824 */ /* 0x000fe200028e0605 */
[----:B------:R3:W-:Y:S04]  /*3050*/  LDGSTS.E.BYPASS.LTC128B.128 [R219+0xc100], [R2.64], !P0 ;  /* 0x0c10000002db7fae */ /* 0x0007e8000c101d46 */
[----:B------:R4:W-:Y:S04]  /*3060*/  LDGSTS.E.BYPASS.LTC128B.128 [R219+0x9100], [R12.64], !P2 ;  /* 0x091000000cdb7fae */ /* 0x0009e8000d101d46 */
[----:B------:R4:W-:Y:S01]  /*3070*/  LDGSTS.E.BYPASS.LTC128B.128 [R219+0xd100], [R10.64], !P0 ;  /* 0x0d1000000adb7fae */ /* 0x0009e2000c101d46 */
[----:B--2---:R-:W-:-:S02]  /*3080*/  IADD3 R8, P5, R14, R166, RZ ;  /* 0x000000a60e087210 */ /* 0x004fc40007fbe0ff */
[----:B---3--:R-:W-:-:S03]  /*3090*/  IADD3 R2, P6, R14, R165, RZ ;  /* 0x000000a50e027210 */ /* 0x008fc60007fde0ff */
[C---:B------:R-:W-:Y:S02]  /*30a0*/  IMAD.X R9, R15.reuse, 0x1, R5, P5 ;  /* 0x000000010f097824 */ /* 0x040fe400028e0605 */
[----:B------:R-:W-:-:S05]  /*30b0*/  IMAD.X R3, R15, 0x1, R4, P6 ;  /* 0x000000010f037824 */ /* 0x000fca00030e0604 */
[----:B------:R2:W-:Y:S04]  /*30c0*/  LDGSTS.E.BYPASS.LTC128B.128 [R219+0xa100], [R2.64], !P2 ;  /* 0x0a10000002db7fae */ /* 0x0005e8000d101d46 */
[----:B------:R3:W-:Y:S04]  /*30d0*/  LDGSTS.E.BYPASS.LTC128B.128 [R219+0xe100], [R8.64], !P0 ;  /* 0x0e10000008db7fae */ /* 0x0007e8000c101d46 */
[----:B--2---:R4:W2:Y:S01]  /*30e0*/  SHFL.IDX PT, R2, R6, 0x3, 0x181f ;  /* 0x00781f0006027f89 */ /* 0x0048a200000e0000 */
[----:B---3--:R-:W-:-:S04]  /*30f0*/  SEL R8, RZ, 0x10, P2 ;  /* 0x00000010ff087807 */ /* 0x008fc80001000000 */
.L_x_521:
[----:B-1----:R-:W-:Y:S02]  /*3100*/  IADD3 R3, -R8, 0x10, RZ ;  /* 0x0000001008037810 */ /* 0x002fe40007ffe1ff */
[----:B------:R-:W-:-:S02]  /*3110*/  IADD3 R9, -R7, 0x10, RZ ;  /* 0x0000001007097810 */ /* 0x000fc40007ffe1ff */
[----:B------:R-:W-:Y:S02]  /*3120*/  LOP3.LUT R3, R3, 0xf, RZ, 0xc0, !PT ;  /* 0x0000000f03037812 */ /* 0x000fe400078ec0ff */
[----:B------:R-:W-:Y:S02]  /*3130*/  ISETP.NE.U32.AND P6, PT, R8, RZ, PT ;  /* 0x000000ff0800720c */ /* 0x000fe40003fc5070 */
[----:B--2-4-:R-:W-:Y:S02]  /*3140*/  IADD3 R6, P2, P0, R3, R2, R165 ;  /* 0x0000000203067210 */ /* 0x014fe4000785e0a5 */
[----:B------:R-:W-:Y:S02]  /*3150*/  LOP3.LUT R3, R9, 0xf, RZ, 0xc0, !PT ;  /* 0x0000000f09037812 */ /* 0x000fe400078ec0ff */
[----:B------:R-:W-:Y:S02]  /*3160*/  ISETP.NE.U32.AND P5, PT, R7, RZ, PT ;  /* 0x000000ff0700720c */ /* 0x000fe40003fa5070 */
[----:B------:R-:W-:-:S02]  /*3170*/  IADD3.X R7, RZ, R0, R4, P2, P0 ;  /* 0x00000000ff077210 */ /* 0x000fc400017e0404 */
[----:B------:R-:W-:-:S03]  /*3180*/  IADD3 R2, P2, P0, R3, R2, R166 ;  /* 0x0000000203027210 */ /* 0x000fc6000785e0a6 */
[----:B------:R-:W-:Y:S01]  /*3190*/  @!PT LDS RZ, [RZ] ;  /* 0x00000000fffff984 */ /* 0x000fe20000000800 */
[----:B------:R-:W-:Y:S01]  /*31a0*/  @!PT LDS RZ, [RZ] ;  /* 0x00000000fffff984 */ /* 0x000fe20000000800 */
[----:B------:R-:W-:Y:S01]  /*31b0*/  @!PT LDS RZ, [RZ] ;  /* 0x00000000fffff984 */ /* 0x000fe20000000800 */
[----:B------:R1:W-:Y:S01]  /*31c0*/  LDGSTS.E.BYPASS.LTC128B.128.ZFILL [R219+0xb100], [R6.64], P6 ;  /* 0x0b10000006db7fae */ /* 0x0003e2000b141d46 */
[----:B------:R-:W-:-:S05]  /*31d0*/  IADD3.X R3, RZ, R0, R5, P2, P0 ;  /* 0x00000000ff037210 */ /* 0x000fca00017e0405 */
[----:B------:R1:W-:Y:S04]  /*31e0*/  LDGSTS.E.BYPASS.LTC128B.128.ZFILL [R219+0xf100], [R2.64], P5 ;  /* 0x0f10000002db7fae */ /* 0x0003e8000a941d46 */
.L_x_463:
[----:B------:R-:W-:Y:S05]  /*31f0*/  BSYNC B0 ;  /* 0x0000000000007941 */ /* 0x000fea0003800000 */
.L_x_462:
[----:B-1----:R-:W2:Y:S04]  /*3200*/  LDL R3, [R1+0x38] ;  /* 0x0000380001037983 */ /* 0x002ea80000100800 */
[----:B------:R-:W2:Y:S04]  /*3210*/  LDL R0, [R1+0x44] ;  /* 0x0000440001007983 */ /* 0x000ea80000100800 */
[----:B------:R-:W3:Y:S01]  /*3220*/  LDL R7, [R1+0x48] ;  /* 0x0000480001077983 */ /* 0x000ee20000100800 */
[----:B------:R-:W-:Y:S01]  /*3230*/  MOV R2, 0xffffff80 ;  /* 0xffffff8000027802 */ /* 0x000fe20000000f00 */
[----:B------:R-:W-:-:S02]  /*3240*/  IMAD.MOV.U32 R5, RZ, RZ, c[0x0][0x2ac] ;  /* 0x0000ab00ff057624 */ /* 0x000fc400078e00ff */
[----:B------:R-:W0:Y:S02]  /*3250*/  LDGDEPBAR ;  /* 0x00000000000079af */ /* 0x000e240000000000 */
[----:B------:R-:W-:-:S04]  /*3260*/  IMAD R2, R223, R2, 0x81 ;  /* 0x00000081df027424 */ /* 0x000fc800078e0202 */
[----:B------:R-:W-:Y:S01]  /*3270*/  IMAD R2, R5, c[0x0][0x1d0], R2 ;  /* 0x0000740005027a24 */ /* 0x000fe200078e0202 */
[----:B--2---:R-:W-:-:S04]  /*3280*/  IADD3 R0, R0, R3, RZ ;  /* 0x0000000300007210 */ /* 0x004fc80007ffe0ff */
[----:B------:R-:W-:Y:S01]  /*3290*/  MOV R4, R0 ;  /* 0x0000000000047202 */ /* 0x000fe20000000f00 */
[----:B------:R-:W-:Y:S01]  /*32a0*/  @P4 IMAD.HI.U32 R3, R0, c[0x0][0x2c8], RZ ;  /* 0x0000b20000034a27 */ /* 0x000fe200078e00ff */
[----:B---3--:R-:W-:-:S03]  /*32b0*/  IADD3 R5, R2, -c[0x0][0x168], -R7 ;  /* 0x80005a0002057a10 */ /* 0x008fc60007ffe807 */
[----:B------:R-:W-:Y:S01]  /*32c0*/  IMAD.IADD R6, R164, 0x1, -R7 ;  /* 0x00000001a4067824 */ /* 0x000fe200078e0a07 */
[----:B------:R-:W-:Y:S01]  /*32d0*/  @P4 SHF.R.U32.HI R4, RZ, c[0x0][0x2cc], R3 ;  /* 0x0000b300ff044a19 */ /* 0x000fe20000011603 */
[----:B------:R-:W-:Y:S05]  /*32e0*/  BRA.DIV ~URZ, `(.L_x_466) ;  /* 0x0000ce827f007947 */ /* 0x000fea000b800000 */
[----:B------:R1:W2:Y:S02]  /*32f0*/  SHFL.IDX PT, R0, R4, RZ, 0x1c1f ;  /* 0x001c1fff04007589 */ /* 0x0002a400000e0000 */
.L_x_522:
[----:B--2---:R-:W-:-:S05]  /*3300*/  IMAD.IADD R0, R5, 0x1, R0 ;  /* 0x0000000105007824 */ /* 0x004fca00078e0200 */
[----:B------:R-:W-:-:S04]  /*3310*/  IMNMX R0, R6, R0, PT ;  /* 0x0000000006007217 */ /* 0x000fc80003800200 */
[C---:B------:R-:W-:Y:S02]  /*3320*/  ISETP.GT.AND P6, PT, R0.reuse, RZ, PT ;  /* 0x000000ff0000720c */ /* 0x040fe40003fc4270 */
[C---:B------:R-:W-:Y:S02]  /*3330*/  ISETP.GT.AND P5, PT, R0.reuse, 0x1, PT ;  /* 0x000000010000780c */ /* 0x040fe40003fa4270 */
[C---:B------:R-:W-:Y:S02]  /*3340*/  ISETP.GT.AND P2, PT, R0.reuse, 0x8, PT ;  /* 0x000000080000780c */ /* 0x040fe40003f44270 */
[----:B------:R-:W-:Y:S02]  /*3350*/  ISETP.GT.AND P0, PT, R0, 0x9, PT ;  /* 0x000000090000780c */ /* 0x000fe40003f04270 */
[----:B------:R-:W-:Y:S02]  /*3360*/  FSEL R7, R104, -INF , P6 ;  /* 0xff80000068077808 */ /* 0x000fe40003000000 */
[----:B------:R-:W-:-:S02]  /*3370*/  FSEL R9, R105, -INF , P5 ;  /* 0xff80000069097808 */ /* 0x000fc40002800000 */
[----:B------:R-:W-:Y:S02]  /*3380*/  FSEL R10, R96, -INF , P2 ;  /* 0xff800000600a7808 */ /* 0x000fe40001000000 */
[----:B------:R-:W-:Y:S02]  /*3390*/  FSEL R12, R97, -INF , P0 ;  /* 0xff800000610c7808 */ /* 0x000fe40000000000 */
[C---:B------:R-:W-:Y:S02]  /*33a0*/  ISETP.GT.AND P6, PT, R0.reuse, 0x10, PT ;  /* 0x000000100000780c */ /* 0x040fe40003fc4270 */
[C---:B------:R-:W-:Y:S02]  /*33b0*/  ISETP.GT.AND P5, PT, R0.reuse, 0x11, PT ;  /* 0x000000110000780c */ /* 0x040fe40003fa4270 */
[C---:B------:R-:W-:Y:S02]  /*33c0*/  ISETP.GT.AND P2, PT, R0.reuse, 0x18, PT ;  /* 0x000000180000780c */ /* 0x040fe40003f44270 */
[----:B------:R-:W-:-:S02]  /*33d0*/  ISETP.GT.AND P0, PT, R0, 0x19, PT ;  /* 0x000000190000780c */ /* 0x000fc40003f04270 */
[----:B------:R-:W-:Y:S02]  /*33e0*/  FSEL R76, R88, -INF , P6 ;  /* 0xff800000584c7808 */ /* 0x000fe40003000000 */
[----:B------:R-:W-:Y:S02]  /*33f0*/  FSEL R77, R89, -INF , P5 ;  /* 0xff800000594d7808 */ /* 0x000fe40002800000 */
[----:B------:R-:W-:Y:S02]  /*3400*/  FSEL R78, R60, -INF , P2 ;  /* 0xff8000003c4e7808 */ /* 0x000fe40001000000 */
[----:B------:R-:W-:Y:S02]  /*3410*/  FSEL R79, R61, -INF , P0 ;  /* 0xff8000003d4f7808 */ /* 0x000fe40000000000 */
[C---:B------:R-:W-:Y:S02]  /*3420*/  ISETP.GT.AND P6, PT, R0.reuse, 0x20, PT ;  /* 0x000000200000780c */ /* 0x040fe40003fc4270 */
[----:B------:R-:W-:-:S02]  /*3430*/  ISETP.GT.AND P5, PT, R0, 0x21, PT ;  /* 0x000000210000780c */ /* 0x000fc40003fa4270 */
[C---:B------:R-:W-:Y:S02]  /*3440*/  ISETP.GT.AND P2, PT, R0.reuse, 0x28, PT ;  /* 0x000000280000780c */ /* 0x040fe40003f44270 */
[----:B------:R-:W-:Y:S02]  /*3450*/  ISETP.GT.AND P0, PT, R0, 0x29, PT ;  /* 0x000000290000780c */ /* 0x000fe40003f04270 */
[----:B------:R-:W-:Y:S02]  /*3460*/  FSEL R128, R56, -INF , P6 ;  /* 0xff80000038807808 */ /* 0x000fe40003000000 */
[----:B------:R-:W-:Y:S02]  /*3470*/  FSEL R127, R57, -INF , P5 ;  /* 0xff800000397f7808 */ /* 0x000fe40002800000 */
[----:B------:R-:W-:Y:S02]  /*3480*/  FSEL R126, R52, -INF , P2 ;  /* 0xff800000347e7808 */ /* 0x000fe40001000000 */
[----:B------:R-:W-:-:S02]  /*3490*/  FSEL R129, R53, -INF , P0 ;  /* 0xff80000035817808 */ /* 0x000fc40000000000 */
[C---:B------:R-:W-:Y:S02]  /*34a0*/  ISETP.GT.AND P6, PT, R0.reuse, 0x30, PT ;  /* 0x000000300000780c */ /* 0x040fe40003fc4270 */
        /* <DEDUP_REMOVED lines=38> */
[----:B------:R-:W-:Y:S01]  /*3710*/  FSEL R201, R65, -INF , P0 ;  /* 0xff80000041c97808 */ /* 0x000fe20000000000 */
[----:B------:R-:W-:Y:S05]  /*3720*/  BRA.DIV ~URZ, `(.L_x_467) ;  /* 0x0000cab27f007947 */ /* 0x000fea000b800000 */
[----:B------:R-:W2:Y:S01]  /*3730*/  SHFL.IDX PT, R0, R4, 0x1, 0x1c1f ;  /* 0x003c1f0004007f89 */ /* 0x000ea200000e0000 */
[----:B------:R-:W-:-:S04]  /*3740*/  FMNMX.FTZ R2, R7, R9, !PT ;  /* 0x0000000907027209 */ /* 0x000fc80007810000 */
[----:B------:R-:W-:-:S04]  /*3750*/  FMNMX.FTZ R2, R10, R2, !PT ;  /* 0x000000020a027209 */ /* 0x000fc80007810000 */
[----:B------:R-:W-:-:S04]  /*3760*/  FMNMX.FTZ R2, R12, R2, !PT ;  /* 0x000000020c027209 */ /* 0x000fc80007810000 */
[----:B------:R-:W-:-:S04]  /*3770*/  FMNMX.FTZ R2, R76, R2, !PT ;  /* 0x000000024c027209 */ /* 0x000fc80007810000 */
[----:B------:R-:W-:-:S04]  /*3780*/  FMNMX.FTZ R2, R77, R2, !PT ;  /* 0x000000024d027209 */ /* 0x000fc80007810000 */
[----:B------:R-:W-:Y:S01]  /*3790*/  FMNMX.FTZ R2, R78, R2, !PT ;  /* 0x000000024e027209 */ /* 0x000fe20007810000 */
[----:B--2---:R-:W-:-:S03]  /*37a0*/  IMAD.IADD R0, R5, 0x1, R0 ;  /* 0x0000000105007824 */ /* 0x004fc600078e0200 */
[----:B------:R-:W-:Y:S02]  /*37b0*/  FMNMX.FTZ R2, R79, R2, !PT ;  /* 0x000000024f027209 */ /* 0x000fe40007810000 */
[----:B------:R-:W-:Y:S02]  /*37c0*/  IMNMX R0, R6, R0, PT ;  /* 0x0000000006007217 */ /* 0x000fe40003800200 */
[----:B------:R-:W-:Y:S02]  /*37d0*/  FMNMX.FTZ R2, R128, R2, !PT ;  /* 0x0000000280027209 */ /* 0x000fe40007810000 */
[C---:B------:R-:W-:Y:S02]  /*37e0*/  ISETP.GT.AND P5, PT, R0.reuse, RZ, PT ;  /* 0x000000ff0000720c */ /* 0x040fe40003fa4270 */
[C---:B------:R-:W-:Y:S02]  /*37f0*/  ISETP.GT.AND P2, PT, R0.reuse, 0x1, PT ;  /* 0x000000010000780c */ /* 0x040fe40003f44270 */
[----:B------:R-:W-:-:S02]  /*3800*/  ISETP.GT.AND P0, PT, R0, 0x8, PT ;  /* 0x000000080000780c */ /* 0x000fc40003f04270 */
[----:B-1----:R-:W-:Y:S02]  /*3810*/  FSEL R4, R106, -INF , P5 ;  /* 0xff8000006a047808 */ /* 0x002fe40002800000 */
[----:B------:R-:W-:Y:S02]  /*3820*/  FSEL R5, R107, -INF , P2 ;  /* 0xff8000006b057808 */ /* 0x000fe40001000000 */
[----:B------:R-:W-:Y:S02]  /*3830*/  ISETP.GT.AND P2, PT, R0, 0x9, PT ;  /* 0x000000090000780c */ /* 0x000fe40003f44270 */
[----:B------:R-:W-:Y:S02]  /*3840*/  FSEL R6, R98, -INF , P0 ;  /* 0xff80000062067808 */ /* 0x000fe40000000000 */
[----:B------:R-:W-:Y:S02]  /*3850*/  FMNMX.FTZ R3, R4, R5, !PT ;  /* 0x0000000504037209 */ /* 0x000fe40007810000 */
[----:B------:R-:W-:-:S02]  /*3860*/  FSEL R11, R99, -INF , P2 ;  /* 0xff800000630b7808 */ /* 0x000fc40001000000 */
[----:B------:R-:W-:Y:S02]  /*3870*/  ISETP.GT.AND P2, PT, R0, 0x10, PT ;  /* 0x000000100000780c */ /* 0x000fe40003f44270 */
[----:B------:R-:W-:Y:S02]  /*3880*/  FMNMX.FTZ R3, R6, R3, !PT ;  /* 0x0000000306037209 */ /* 0x000fe40007810000 */
[----:B------:R-:W-:Y:S02]  /*3890*/  ISETP.GT.AND P0, PT, R0, 0x11, PT ;  /* 0x000000110000780c */ /* 0x000fe40003f04270 */
[----:B------:R-:W-:Y:S02]  /*38a0*/  FSEL R61, R90, -INF , P2 ;  /* 0xff8000005a3d7808 */ /* 0x000fe40001000000 */
[----:B------:R-:W-:Y:S02]  /*38b0*/  FMNMX.FTZ R3, R11, R3, !PT ;  /* 0x000000030b037209 */ /* 0x000fe40007810000 */
[----:B------:R-:W-:-:S02]  /*38c0*/  FSEL R60, R91, -INF , P0 ;  /* 0xff8000005b3c7808 */ /* 0x000fc40000000000 */
[C---:B------:R-:W-:Y:S02]  /*38d0*/  ISETP.GT.AND P2, PT, R0.reuse, 0x18, PT ;  /* 0x000000180000780c */ /* 0x040fe40003f44270 */
[----:B------:R-:W-:Y:S02]  /*38e0*/  FMNMX.FTZ R3, R61, R3, !PT ;  /* 0x000000033d037209 */ /* 0x000fe40007810000 */
        /* <DEDUP_REMOVED lines=18> */
[----:B------:R-:W-:Y:S02]  /*3a10*/  FSEL R125, R55, -INF , P0 ;  /* 0xff800000377d7808 */ /* 0x000fe40000000000 */
[----:B------:R-:W-:Y:S02]  /*3a20*/  ISETP.GT.AND P2, PT, R0, 0x30, PT ;  /* 0x000000300000780c */ /* 0x000fe40003f44270 */
[----:B------:R-:W-:Y:S02]  /*3a30*/  FMNMX.FTZ R3, R124, R3, !PT ;  /* 0x000000037c037209 */ /* 0x000fe40007810000 */
[----:B------:R-:W-:-:S02]  /*3a40*/  FMNMX.FTZ R2, R144, R2, !PT ;  /* 0x0000000290027209 */ /* 0x000fc40007810000 */
[----:B------:R-:W-:Y:S02]  /*3a50*/  ISETP.GT.AND P0, PT, R0, 0x31, PT ;  /* 0x000000310000780c */ /* 0x000fe40003f04270 */
[----:B------:R-:W-:Y:S02]  /*3a60*/  FSEL R130, R50, -INF , P2 ;  /* 0xff80000032827808 */ /* 0x000fe40001000000 */
[----:B------:R-:W-:Y:S02]  /*3a70*/  FMNMX.FTZ R3, R125, R3, !PT ;  /* 0x000000037d037209 */ /* 0x000fe40007810000 */
[----:B------:R-:W-:Y:S02]  /*3a80*/  FMNMX.FTZ R2, R135, R2, !PT ;  /* 0x0000000287027209 */ /* 0x000fe40007810000 */
        /* <DEDUP_REMOVED lines=73> */
[----:B------:R-:W-:-:S02]  /*3f20*/  FMNMX.FTZ R2, R173, R3, !PT ;  /* 0x00000003ad027209 */ /* 0x000fc40007810000 */
[----:B------:R-:W1:Y:S02]  /*3f30*/  SHFL.BFLY PT, R3, R0, 0x2, 0x1f ;  /* 0x0c401f0000037f89 */ /* 0x000e6400000e0000 */
[----:B------:R-:W-:-:S05]  /*3f40*/  FMNMX.FTZ R2, R172, R2, !PT ;  /* 0x00000002ac027209 */ /* 0x000fca0007810000 */
[----:B------:R-:W2:Y:S01]  /*3f50*/  SHFL.BFLY PT, R8, R2, 0x2, 0x1f ;  /* 0x0c401f0002087f89 */ /* 0x000ea200000e0000 */
[----:B-1----:R-:W-:-:S05]  /*3f60*/  FMNMX.FTZ R0, R3, R0, !PT ;  /* 0x0000000003007209 */ /* 0x002fca0007810000 */
[----:B------:R-:W1:Y:S01]  /*3f70*/  SHFL.BFLY PT, R117, R0, 0x1, 0x1f ;  /* 0x0c201f0000757f89 */ /* 0x000e6200000e0000 */
[----:B--2---:R-:W-:-:S05]  /*3f80*/  FMNMX.FTZ R8, R2, R8, !PT ;  /* 0x0000000802087209 */ /* 0x004fca0007810000 */
[----:B------:R2:W3:Y:S01]  /*3f90*/  SHFL.BFLY PT, R3, R8, 0x1, 0x1f ;  /* 0x0c201f0008037f89 */ /* 0x0004e200000e0000 */
[----:B-1----:R-:W-:-:S05]  /*3fa0*/  FMNMX.FTZ R117, R0, R117, !PT ;  /* 0x0000007500757209 */ /* 0x002fca0007810000 */
.L_x_523:
[C---:B------:R-:W-:Y:S01]  /*3fb0*/  FMUL.FTZ R2, R117.reuse, c[0x0][0x2d0] ;  /* 0x0000b40075027a20 */ /* 0x040fe20000410000 */
[----:B------:R-:W-:Y:S01]  /*3fc0*/  FSETP.NEU.FTZ.AND P0, PT, R117, -INF , PT ;  /* 0xff8000007500780b */ /* 0x000fe20003f1d000 */
[----:B------:R-:W-:Y:S01]  /*3fd0*/  WARPSYNC 0xffffffff ;  /* 0xffffffff00007948 */ /* 0x000fe20003800000 */
[----:B--23--:R-:W-:Y:S01]  /*3fe0*/  FMNMX.FTZ R8, R3, R8, !PT ;  /* 0x0000000803087209 */ /* 0x00cfe20007810000 */
[----:B------:R-:W-:Y:S01]  /*3ff0*/  LDSM.16.MT88.4 R28, [R213] ;  /* 0x00000000d51c783b */ /* 0x000fe20000004200 */
[----:B------:R-:W-:Y:S02]  /*4000*/  FSEL R2, R2, RZ, P0 ;  /* 0x000000ff02027208 */ /* 0x000fe40000000000 */
[----:B------:R-:W-:Y:S01]  /*4010*/  FSETP.NEU.FTZ.AND P0, PT, R8, -INF , PT ;  /* 0xff8000000800780b */ /* 0x000fe20003f1d000 */
[----:B------:R-:W-:Y:S02]  /*4020*/  LDSM.16.MT88.4 R20, [R208] ;  /* 0x00000000d014783b */ /* 0x000fe40000004200 */
[----:B------:R-:W-:-:S02]  /*4030*/  FFMA.FTZ R0, R7, c[0x0][0x2d0], -R2 ;  /* 0x0000b40007007a23 */ /* 0x000fc40000010802 */
[--C-:B------:R-:W-:Y:S01]  /*4040*/  FFMA.FTZ R3, R10, c[0x0][0x2d0], -R2.reuse ;  /* 0x0000b4000a037a23 */ /* 0x100fe20000010802 */
[----:B------:R-:W-:Y:S01]  /*4050*/  LDSM.16.MT88.4 R24, [R208+0x4000] ;  /* 0x00400000d018783b */ /* 0x000fe20000004200 */
[----:B------:R1:W-:Y:S03]  /*4060*/  MUFU.EX2 R248, R0 ;  /* 0x0000000000f87308 */ /* 0x0003e60000000800 */
[----:B------:R-:W-:Y:S04]  /*4070*/  LDSM.16.MT88.4 R16, [R210] ;  /* 0x00000000d210783b */ /* 0x000fe80000004200 */
[----:B------:R-:W-:Y:S01]  /*4080*/  LDSM.16.MT88.4 R36, [R210+0x4000] ;  /* 0x00400000d224783b */ /* 0x000fe20000004200 */
[----:B------:R2:W-:Y:S03]  /*4090*/  MUFU.EX2 R251, R3 ;  /* 0x0000000300fb7308 */ /* 0x0005e60000000800 */
[----:B------:R-:W-:Y:S01]  /*40a0*/  LDSM.16.MT88.4 R32, [R209+0x4000] ;  /* 0x00400000d120783b */ /* 0x000fe20000004200 */
[----:B-1----:R-:W-:-:S04]  /*40b0*/  FFMA.FTZ R0, R9, c[0x0][0x2d0], -R2 ;  /* 0x0000b40009007a23 */ /* 0x002fc80000010802 */
[----:B------:R1:W3:Y:S01]  /*40c0*/  MUFU.EX2 R247, R0 ;  /* 0x0000000000f77308 */ /* 0x0002e20000000800 */
[----:B--2---:R-:W-:Y:S02]  /*40d0*/  FFMA.FTZ R3, R12, c[0x0][0x2d0], -R2 ;  /* 0x0000b4000c037a23 */ /* 0x004fe40000010802 */
[----:B------:R-:W2:Y:S05]  /*40e0*/  LDSM.16.MT88.4 R12, [R209] ;  /* 0x00000000d10c783b */ /* 0x000eaa0000004200 */
[----:B------:R4:W5:Y:S01]  /*40f0*/  MUFU.EX2 R202, R3 ;  /* 0x0000000300ca7308 */ /* 0x0009620000000800 */
[----:B-1----:R-:W-:-:S05]  /*4100*/  FMUL.FTZ R0, R8, c[0x0][0x2d0] ;  /* 0x0000b40008007a20 */ /* 0x002fca0000410000 */
[----:B------:R-:W-:-:S05]  /*4110*/  FSEL R0, R0, RZ, P0 ;  /* 0x000000ff00007208 */ /* 0x000fca0000000000 */
[----:B----4-:R-:W-:Y:S01]  /*4120*/  FFMA.FTZ R3, R4, c[0x0][0x2d0], -R0 ;  /* 0x0000b40004037a23 */ /* 0x010fe20000010800 */
[----:B---3--:R-:W-:-:S03]  /*4130*/  F2FP.BF16.PACK_AB R4, R247, R248 ;  /* 0x000000f8f704723e */ /* 0x008fc600000010ff */
[----:B------:R1:W-:Y:S02]  /*4140*/  MUFU.EX2 R9, R3 ;  /* 0x0000000300097308 */ /* 0x0003e40000000800 */
[----:B-1----:R-:W-:-:S06]  /*4150*/  FFMA.FTZ R3, R5, c[0x0][0x2d0], -R0 ;  /* 0x0000b40005037a23 */ /* 0x002fcc0000010800 */
[----:B------:R1:W3:Y:S02]  /*4160*/  MUFU.EX2 R116, R3 ;  /* 0x0000000300747308 */ /* 0x0002e40000000800 */
[----:B-1----:R-:W-:Y:S01]  /*4170*/  FFMA.FTZ R3, R6, c[0x0][0x2d0], -R0 ;  /* 0x0000b40006037a23 */ /* 0x002fe20000010800 */
[----:B-----5:R-:W-:Y:S02]  /*4180*/  F2FP.BF16.PACK_AB R6, R202, R251 ;  /* 0x000000fbca06723e */ /* 0x020fe400000010ff */
[----:B---3--:R-:W-:-:S03]  /*4190*/  F2FP.BF16.PACK_AB R5, R116, R9 ;  /* 0x000000097405723e */ /* 0x008fc600000010ff */
[----:B------:R1:W-:Y:S02]  /*41a0*/  MUFU.EX2 R203, R3 ;  /* 0x0000000300cb7308 */ /* 0x0003e40000000800 */
[----:B-1----:R-:W-:-:S06]  /*41b0*/  FFMA.FTZ R3, R11, c[0x0][0x2d0], -R0 ;  /* 0x0000b4000b037a23 */ /* 0x002fcc0000010800 */
[----:B------:R-:W1:Y:S02]  /*41c0*/  MUFU.EX2 R212, R3 ;  /* 0x0000000300d47308 */ /* 0x000e640000000800 */
[----:B-1----:R-:W-:Y:S01]  /*41d0*/  F2FP.BF16.PACK_AB R7, R212, R203 ;  /* 0x000000cbd407723e */ /* 0x002fe200000010ff */
[----:B------:R-:W-:-:S05]  /*41e0*/  FFMA.FTZ R3, R76, c[0x0][0x2d0], -R2 ;  /* 0x0000b4004c037a23 */ /* 0x000fca0000010802 */
[----:B------:R1:W-:Y:S01]  /*41f0*/  MUFU.EX2 R250, R3 ;  /* 0x0000000300fa7308 */ /* 0x0003e20000000800 */
[C---:B--2---:R-:W-:Y:S08]  /*4200*/  HMMA.16816.F32.BF16 R64, R4.reuse, R12, RZ ;  /* 0x0000000c0440723c */ /* 0x044ff000000418ff */
[----:B------:R-:W-:Y:S01]  /*4210*/  HMMA.16816.F32.BF16 R56, R4, R14, RZ ;  /* 0x0000000e0438723c */ /* 0x000fe200000418ff */
[----:B------:R-:W2:Y:S01]  /*4220*/  LDSM.16.MT88.4 R12, [R211+0x4000] ;  /* 0x00400000d30c783b */ /* 0x000ea20000004200 */
[----:B-1----:R-:W-:-:S06]  /*4230*/  FFMA.FTZ R3, R77, c[0x0][0x2d0], -R2 ;  /* 0x0000b4004d037a23 */ /* 0x002fcc0000010802 */
[C---:B------:R-:W-:Y:S01]  /*4240*/  HMMA.16816.F32.BF16 R52, R4.reuse, R28, RZ ;  /* 0x0000001c0434723c */ /* 0x040fe200000418ff */
[----:B------:R1:W-:Y:S07]  /*4250*/  MUFU.EX2 R218, R3 ;  /* 0x0000000300da7308 */ /* 0x0003ee0000000800 */
[C---:B------:R-:W-:Y:S01]  /*4260*/  HMMA.16816.F32.BF16 R48, R4.reuse, R30, RZ ;  /* 0x0000001e0430723c */ /* 0x040fe200000418ff */
[----:B------:R-:W3:Y:S07]  /*4270*/  LDSM.16.MT88.4 R28, [R208+0x800] ;  /* 0x00080000d01c783b */ /* 0x000eee0000004200 */
[----:B------:R-:W-:Y:S01]  /*4280*/  HMMA.16816.F32.BF16 R84, R4, R20, RZ ;  /* 0x000000140454723c */ /* 0x000fe200000418ff */
[----:B-1----:R-:W-:-:S04]  /*4290*/  FFMA.FTZ R3, R78, c[0x0][0x2d0], -R2 ;  /* 0x0000b4004e037a23 */ /* 0x002fc80000010802 */
[----:B------:R1:W-:Y:S03]  /*42a0*/  MUFU.EX2 R249, R3 ;  /* 0x0000000300f97308 */ /* 0x0003e60000000800 */
[C---:B------:R-:W-:Y:S01]  /*42b0*/  HMMA.16816.F32.BF16 R80, R4.reuse, R22, RZ ;  /* 0x000000160450723c */ /* 0x040fe200000418ff */
[----:B------:R-:W-:Y:S07]  /*42c0*/  LDSM.16.MT88.4 R20, [R209+0x800] ;  /* 0x00080000d114783b */ /* 0x000fee0000004200 */
[----:B------:R-:W-:Y:S01]  /*42d0*/  HMMA.16816.F32.BF16 R44, R4, R24, RZ ;  /* 0x00000018042c723c */ /* 0x000fe200000418ff */
[----:B-1----:R-:W-:-:S07]  /*42e0*/  FFMA.FTZ R3, R79, c[0x0][0x2d0], -R2 ;  /* 0x0000b4004f037a23 */ /* 0x002fce0000010802 */
[C---:B------:R-:W-:Y:S01]  /*42f0*/  HMMA.16816.F32.BF16 R40, R4.reuse, R26, RZ ;  /* 0x0000001a0428723c */ /* 0x040fe200000418ff */
[----:B------:R-:W1:Y:S01]  /*4300*/  LDSM.16.MT88.4 R24, [R210+0x800] ;  /* 0x00080000d218783b */ /* 0x000e620000004200 */
[----:B------:R4:W5:Y:S06]  /*4310*/  MUFU.EX2 R252, R3 ;  /* 0x0000000300fc7308 */ /* 0x00096c0000000800 */
[C---:B------:R-:W-:Y:S08]  /*4320*/  HMMA.16816.F32.BF16 R72, R4.reuse, R16, RZ ;  /* 0x000000100448723c */ /* 0x040ff000000418ff */
[----:B------:R-:W-:Y:S01]  /*4330*/  HMMA.16816.F32.BF16 R68, R4, R18, RZ ;  /* 0x000000120444723c */ /* 0x000fe200000418ff */
[----:B------:R-:W1:Y:S01]  /*4340*/  LDSM.16.MT88.4 R16, [R211+0x800] ;  /* 0x00080000d310783b */ /* 0x000e620000004200 */
[----:B----4-:R-:W-:-:S04]  /*4350*/  FFMA.FTZ R3, R61, c[0x0][0x2d0], -R0 ;  /* 0x0000b4003d037a23 */ /* 0x010fc80000010800 */
[----:B------:R4:W-:Y:S02]  /*4360*/  MUFU.EX2 R246, R3 ;  /* 0x0000000300f67308 */ /* 0x0009e40000000800 */
[C---:B--2---:R-:W-:Y:S08]  /*4370*/  HMMA.16816.F32.BF16 R104, R4.reuse, R12, RZ ;  /* 0x0000000c0468723c */ /* 0x044ff000000418ff */
[----:B------:R-:W-:Y:S01]  /*4380*/  HMMA.16816.F32.BF16 R92, R4, R14, RZ ;  /* 0x0000000e045c723c */ /* 0x000fe200000418ff */
[----:B------:R-:W2:Y:S01]  /*4390*/  LDSM.16.MT88.4 R12, [R208+0x4800] ;  /* 0x00480000d00c783b */ /* 0x000ea20000004200 */
[----:B----4-:R-:W-:-:S06]  /*43a0*/  FFMA.FTZ R3, R60, c[0x0][0x2d0], -R0 ;  /* 0x0000b4003c037a23 */ /* 0x010fcc0000010800 */
[C---:B------:R-:W-:Y:S01]  /*43b0*/  HMMA.16816.F32.BF16 R88, R4.reuse, R36, RZ ;  /* 0x000000240458723c */ /* 0x040fe200000418ff */
[----:B------:R4:W1:Y:S07]  /*43c0*/  MUFU.EX2 R244, R3 ;  /* 0x0000000300f47308 */ /* 0x00086e0000000800 */
[C---:B------:R-:W-:Y:S08]  /*43d0*/  HMMA.16816.F32.BF16 R36, R4.reuse, R38, RZ ;  /* 0x000000260424723c */ /* 0x040ff000000418ff */
[----:B------:R-:W-:Y:S01]  /*43e0*/  HMMA.16816.F32.BF16 R96, R4, R32, RZ ;  /* 0x000000200460723c */ /* 0x000fe200000418ff */
[----:B----4-:R-:W-:-:S04]  /*43f0*/  FFMA.FTZ R3, R63, c[0x0][0x2d0], -R0 ;  /* 0x0000b4003f037a23 */ /* 0x010fc80000010800 */
[----:B------:R4:W-:Y:S03]  /*4400*/  MUFU.EX2 R245, R3 ;  /* 0x0000000300f57308 */ /* 0x0009e60000000800 */
[----:B------:R-:W-:Y:S01]  /*4410*/  HMMA.16816.F32.BF16 R100, R4, R34, RZ ;  /* 0x000000220464723c */ /* 0x000fe200000418ff */
[----:B------:R-:W2:Y:S06]  /*4420*/  LDSM.16.MT88.4 R32, [R210+0x4800] ;  /* 0x00480000d220783b */ /* 0x000eac0000004200 */
[----:B------:R-:W-:Y:S01]  /*4430*/  FFMA.FTZ R4, R62, c[0x0][0x2d0], -R0 ;  /* 0x0000b4003e047a23 */ /* 0x000fe20000010800 */
[----:B-----5:R-:W-:-:S02]  /*4440*/  F2FP.BF16.PACK_AB R6, R252, R249 ;  /* 0x000000f9fc06723e */ /* 0x020fc400000010ff */
[----:B-1----:R-:W-:Y:S01]  /*4450*/  F2FP.BF16.PACK_AB R5, R244, R246 ;  /* 0x000000f6f405723e */ /* 0x002fe200000010ff */
[----:B------:R1:W5:Y:S01]  /*4460*/  MUFU.EX2 R243, R4 ;  /* 0x0000000400f37308 */ /* 0x0003620000000800 */
[----:B----4-:R-:W-:-:S07]  /*4470*/  FFMA.FTZ R3, R128, c[0x0][0x2d0], -R2 ;  /* 0x0000b40080037a23 */ /* 0x010fce0000010802 */
[----:B------:R4:W-:Y:S01]  /*4480*/  MUFU.EX2 R239, R3 ;  /* 0x0000000300ef7308 */ /* 0x0009e20000000800 */
[----:B-1----:R-:W-:Y:S02]  /*4490*/  F2FP.BF16.PACK_AB R4, R218, R250 ;  /* 0x000000fada04723e */ /* 0x002fe400000010ff */
[----:B-----5:R-:W-:Y:S01]  /*44a0*/  F2FP.BF16.PACK_AB R7, R245, R243 ;  /* 0x000000f3f507723e */ /* 0x020fe200000010ff */
[----:B----4-:R-:W-:-:S06]  /*44b0*/  FFMA.FTZ R3, R127, c[0x0][0x2d0], -R2 ;  /* 0x0000b4007f037a23 */ /* 0x010fcc0000010802 */
[C---:B---3--:R-:W-:Y:S01]  /*44c0*/  HMMA.16816.F32.BF16 R112, R4.reuse, R30, R80 ;  /* 0x0000001e0470723c */ /* 0x048fe20000041850 */
[----:B------:R1:W-:Y:S07]  /*44d0*/  MUFU.EX2 R242, R3 ;  /* 0x0000000300f27308 */ /* 0x0003ee0000000800 */
[C---:B------:R-:W-:Y:S08]  /*44e0*/  HMMA.16816.F32.BF16 R108, R4.reuse, R24, R72 ;  /* 0x00000018046c723c */ /* 0x040ff00000041848 */
[----:B------:R-:W-:Y:S01]  /*44f0*/  HMMA.16816.F32.BF16 R80, R4, R20, R64 ;  /* 0x000000140450723c */ /* 0x000fe20000041840 */
[----:B-1----:R-:W-:-:S04]  /*4500*/  FFMA.FTZ R3, R126, c[0x0][0x2d0], -R2 ;  /* 0x0000b4007e037a23 */ /* 0x002fc80000010802 */
[----:B------:R1:W-:Y:S03]  /*4510*/  MUFU.EX2 R241, R3 ;  /* 0x0000000300f17308 */ /* 0x0003e60000000800 */
[C---:B------:R-:W-:Y:S08]  /*4520*/  HMMA.16816.F32.BF16 R72, R4.reuse, R16, R52 ;  /* 0x000000100448723c */ /* 0x040ff00000041834 */
[----:B------:R-:W-:Y:S01]  /*4530*/  HMMA.16816.F32.BF16 R64, R4, R18, R48 ;  /* 0x000000120440723c */ /* 0x000fe20000041830 */
[----:B------:R-:W3:Y:S01]  /*4540*/  LDSM.16.MT88.4 R16, [R211+0x4800] ;  /* 0x00480000d310783b */ /* 0x000ee20000004200 */
[----:B-1----:R-:W-:-:S06]  /*4550*/  FFMA.FTZ R3, R129, c[0x0][0x2d0], -R2 ;  /* 0x0000b40081037a23 */ /* 0x002fcc0000010802 */
[C---:B--2---:R-:W-:Y:S01]  /*4560*/  HMMA.16816.F32.BF16 R60, R4.reuse, R12, R44 ;  /* 0x0000000c043c723c */ /* 0x044fe2000004182c */
[----:B------:R1:W2:Y:S07]  /*4570*/  MUFU.EX2 R240, R3 ;  /* 0x0000000300f07308 */ /* 0x0002ae0000000800 */
[C---:B------:R-:W-:Y:S01]  /*4580*/  HMMA.16816.F32.BF16 R44, R4.reuse, R14, R40 ;  /* 0x0000000e042c723c */ /* 0x040fe20000041828 */
[----:B------:R-:W4:Y:S07]  /*4590*/  LDSM.16.MT88.4 R12, [R209+0x4800] ;  /* 0x00480000d10c783b */ /* 0x000f2e0000004200 */
[----:B------:R-:W-:Y:S01]  /*45a0*/  HMMA.16816.F32.BF16 R120, R4, R28, R84 ;  /* 0x0000001c0478723c */ /* 0x000fe20000041854 */
[----:B------:R-:W-:Y:S01]  /*45b0*/  LDSM.16.MT88.4 R28, [R208+0x1000] ;  /* 0x00100000d01c783b */ /* 0x000fe20000004200 */
[----:B-1----:R-:W-:-:S04]  /*45c0*/  FFMA.FTZ R3, R118, c[0x0][0x2d0], -R0 ;  /* 0x0000b40076037a23 */ /* 0x002fc80000010800 */
[----:B------:R1:W-:Y:S02]  /*45d0*/  MUFU.EX2 R238, R3 ;  /* 0x0000000300ee7308 */ /* 0x0003e40000000800 */
[C---:B------:R-:W-:Y:S01]  /*45e0*/  HMMA.16816.F32.BF16 R84, R4.reuse, R26, R68 ;  /* 0x0000001a0454723c */ /* 0x040fe20000041844 */
[----:B------:R-:W5:Y:S07]  /*45f0*/  LDSM.16.MT88.4 R24, [R210+0x1000] ;  /* 0x00100000d218783b */ /* 0x000f6e0000004200 */
[----:B------:R-:W-:Y:S01]  /*4600*/  HMMA.16816.F32.BF16 R76, R4, R22, R56 ;  /* 0x00000016044c723c */ /* 0x000fe20000041838 */
[----:B------:R-:W2:Y:S01]  /*4610*/  LDSM.16.MT88.4 R20, [R209+0x1000] ;  /* 0x00100000d114783b */ /* 0x000ea20000004200 */
[----:B-1----:R-:W-:-:S06]  /*4620*/  FFMA.FTZ R3, R119, c[0x0][0x2d0], -R0 ;  /* 0x0000b40077037a23 */ /* 0x002fcc0000010800 */
[C---:B------:R-:W-:Y:S01]  /*4630*/  HMMA.16816.F32.BF16 R56, R4.reuse, R34, R36 ;  /* 0x000000220438723c */ /* 0x040fe20000041824 */
[----:B------:R1:W1:Y:S07]  /*4640*/  MUFU.EX2 R236, R3 ;  /* 0x0000000300ec7308 */ /* 0x00026e0000000800 */
[C---:B---3--:R-:W-:Y:S08]  /*4650*/  HMMA.16816.F32.BF16 R68, R4.reuse, R16, R104 ;  /* 0x000000100444723c */ /* 0x048ff00000041868 */
[----:B------:R-:W-:Y:S01]  /*4660*/  HMMA.16816.F32.BF16 R36, R4, R18, R92 ;  /* 0x000000120424723c */ /* 0x000fe2000004185c */
[----:B------:R-:W3:Y:S01]  /*4670*/  LDSM.16.MT88.4 R16, [R211+0x1000] ;  /* 0x00100000d310783b */ /* 0x000ee20000004200 */
[----:B-1----:R-:W-:-:S04]  /*4680*/  FFMA.FTZ R3, R125, c[0x0][0x2d0], -R0 ;  /* 0x0000b4007d037a23 */ /* 0x002fc80000010800 */
[----:B------:R1:W-:Y:S02]  /*4690*/  MUFU.EX2 R235, R3 ;  /* 0x0000000300eb7308 */ /* 0x0003e40000000800 */
[C---:B----4-:R-:W-:Y:S08]  /*46a0*/  HMMA.16816.F32.BF16 R48, R4.reuse, R12, R96 ;  /* 0x0000000c0430723c */ /* 0x050ff00000041860 */
[----:B------:R-:W-:Y:S01]  /*46b0*/  HMMA.16816.F32.BF16 R40, R4, R14, R100 ;  /* 0x0000000e0428723c */ /* 0x000fe20000041864 */
[----:B------:R-:W4:Y:S01]  /*46c0*/  LDSM.16.MT88.4 R12, [R208+0x5000] ;  /* 0x00500000d00c783b */ /* 0x000f220000004200 */
[----:B-1----:R-:W-:-:S06]  /*46d0*/  FFMA.FTZ R3, R144, c[0x0][0x2d0], -R2 ;  /* 0x0000b40090037a23 */ /* 0x002fcc0000010802 */
[----:B------:R-:W-:Y:S01]  /*46e0*/  HMMA.16816.F32.BF16 R52, R4, R32, R88 ;  /* 0x000000200434723c */ /* 0x000fe20000041858 */
[----:B------:R-:W-:Y:S01]  /*46f0*/  LDSM.16.MT88.4 R32, [R210+0x5000] ;  /* 0x00500000d220783b */ /* 0x000fe20000004200 */
[----:B------:R1:W-:Y:S05]  /*4700*/  MUFU.EX2 R230, R3 ;  /* 0x0000000300e67308 */ /* 0x0003ea0000000800 */
[----:B------:R-:W-:Y:S01]  /*4710*/  FFMA.FTZ R4, R124, c[0x0][0x2d0], -R0 ;  /* 0x0000b4007c047a23 */ /* 0x000fe20000010800 */
[----:B--2---:R-:W-:Y:S01]  /*4720*/  F2FP.BF16.PACK_AB R6, R240, R241 ;  /* 0x000000f1f006723e */ /* 0x004fe200000010ff */
[----:B------:R-:W-:Y:S01]  /*4730*/  LDSM.16.MT88.4 R124, [R208+0x3800] ;  /* 0x00380000d07c783b */ /* 0x000fe20000004200 */
[----:B------:R-:W-:Y:S01]  /*4740*/  F2FP.BF16.PACK_AB R5, R236, R238 ;  /* 0x000000eeec05723e */ /* 0x000fe200000010ff */
[----:B------:R2:W2:Y:S01]  /*4750*/  MUFU.EX2 R234, R4 ;  /* 0x0000000400ea7308 */ /* 0x0004a20000000800 */
[----:B-1----:R-:W-:-:S07]  /*4760*/  FFMA.FTZ R3, R135, c[0x0][0x2d0], -R2 ;  /* 0x0000b40087037a23 */ /* 0x002fce0000010802 */
[----:B------:R1:W-:Y:S01]  /*4770*/  MUFU.EX2 R233, R3 ;  /* 0x0000000300e97308 */ /* 0x0003e20000000800 */
[----:B--2---:R-:W-:Y:S02]  /*4780*/  F2FP.BF16.PACK_AB R4, R242, R239 ;  /* 0x000000eff204723e */ /* 0x004fe400000010ff */
[----:B------:R-:W-:-:S07]  /*4790*/  F2FP.BF16.PACK_AB R7, R235, R234 ;  /* 0x000000eaeb07723e */ /* 0x000fce00000010ff */
[----:B-----5:R-:W-:Y:S01]  /*47a0*/  HMMA.16816.F32.BF16 R88, R4, R26, R84 ;  /* 0x0000001a0458723c */ /* 0x020fe20000041854 */
[----:B-1----:R-:W-:-:S04]  /*47b0*/  FFMA.FTZ R3, R134, c[0x0][0x2d0], -R2 ;  /* 0x0000b40086037a23 */ /* 0x002fc80000010802 */
[----:B------:R1:W-:Y:S03]  /*47c0*/  MUFU.EX2 R232, R3 ;  /* 0x0000000300e87308 */ /* 0x0003e60000000800 */
[C---:B------:R-:W-:Y:S08]  /*47d0*/  HMMA.16816.F32.BF16 R84, R4.reuse, R20, R80 ;  /* 0x000000140454723c */ /* 0x040ff00000041850 */
[----:B------:R-:W-:Y:S01]  /*47e0*/  HMMA.16816.F32.BF16 R80, R4, R22, R76 ;  /* 0x000000160450723c */ /* 0x000fe2000004184c */
[----:B------:R-:W-:Y:S01]  /*47f0*/  LDSM.16.MT88.4 R20, [R209+0x1800] ;  /* 0x00180000d114783b */ /* 0x000fe20000004200 */
[----:B-1----:R-:W-:-:S06]  /*4800*/  FFMA.FTZ R3, R145, c[0x0][0x2d0], -R2 ;  /* 0x0000b40091037a23 */ /* 0x002fcc0000010802 */
[C---:B---3--:R-:W-:Y:S01]  /*4810*/  HMMA.16816.F32.BF16 R76, R4.reuse, R16, R72 ;  /* 0x00000010044c723c */ /* 0x048fe20000041848 */
[----:B------:R1:W2:Y:S07]  /*4820*/  MUFU.EX2 R231, R3 ;  /* 0x0000000300e77308 */ /* 0x0002ae0000000800 */
[C---:B------:R-:W-:Y:S01]  /*4830*/  HMMA.16816.F32.BF16 R72, R4.reuse, R18, R64 ;  /* 0x000000120448723c */ /* 0x040fe20000041840 */
[----:B------:R-:W3:Y:S07]  /*4840*/  LDSM.16.MT88.4 R16, [R211+0x5000] ;  /* 0x00500000d310783b */ /* 0x000eee0000004200 */
[----:B----4-:R-:W-:Y:S01]  /*4850*/  HMMA.16816.F32.BF16 R64, R4, R12, R60 ;  /* 0x0000000c0440723c */ /* 0x010fe2000004183c */
[----:B-1----:R-:W-:-:S04]  /*4860*/  FFMA.FTZ R3, R130, c[0x0][0x2d0], -R0 ;  /* 0x0000b40082037a23 */ /* 0x002fc80000010800 */
[----:B------:R1:W-:Y:S03]  /*4870*/  MUFU.EX2 R229, R3 ;  /* 0x0000000300e57308 */ /* 0x0003e60000000800 */
[C---:B------:R-:W-:Y:S01]  /*4880*/  HMMA.16816.F32.BF16 R60, R4.reuse, R14, R44 ;  /* 0x0000000e043c723c */ /* 0x040fe2000004182c */
[----:B------:R-:W4:Y:S07]  /*4890*/  LDSM.16.MT88.4 R12, [R209+0x5000] ;  /* 0x00500000d10c783b */ /* 0x000f2e0000004200 */
[----:B------:R-:W-:Y:S01]  /*48a0*/  HMMA.16816.F32.BF16 R104, R4, R28, R120 ;  /* 0x0000001c0468723c */ /* 0x000fe20000041878 */
[----:B-1----:R-:W-:-:S07]  /*48b0*/  FFMA.FTZ R3, R131, c[0x0][0x2d0], -R0 ;  /* 0x0000b40083037a23 */ /* 0x002fce0000010800 */
[C---:B------:R-:W-:Y:S01]  /*48c0*/  HMMA.16816.F32.BF16 R100, R4.reuse, R30, R112 ;  /* 0x0000001e0464723c */ /* 0x040fe20000041870 */
[----:B------:R-:W-:Y:S01]  /*48d0*/  LDSM.16.MT88.4 R28, [R208+0x1800] ;  /* 0x00180000d01c783b */ /* 0x000fe20000004200 */
[----:B------:R1:W5:Y:S06]  /*48e0*/  MUFU.EX2 R228, R3 ;  /* 0x0000000300e47308 */ /* 0x00036c0000000800 */
[C---:B------:R-:W-:Y:S01]  /*48f0*/  HMMA.16816.F32.BF16 R92, R4.reuse, R24, R108 ;  /* 0x00000018045c723c */ /* 0x040fe2000004186c */
[----:B------:R-:W-:Y:S06]  /*4900*/  LDSM.16.MT88.4 R24, [R210+0x1800] ;  /* 0x00180000d218783b */ /* 0x000fec0000004200 */
[----:B------:R-:W-:Y:S01]  /*4910*/  MOV R110, R212 ;  /* 0x000000d4006e7202 */ /* 0x000fe20000000f00 */
[----:B---3--:R-:W-:Y:S01]  /*4920*/  HMMA.16816.F32.BF16 R36, R4, R18, R36 ;  /* 0x000000120424723c */ /* 0x008fe20000041824 */
[----:B------:R-:W-:Y:S01]  /*4930*/  MOV R111, R218 ;  /* 0x000000da006f7202 */ /* 0x000fe20000000f00 */
[----:B-1----:R-:W-:Y:S01]  /*4940*/  FFMA.FTZ R3, R133, c[0x0][0x2d0], -R0 ;  /* 0x0000b40085037a23 */ /* 0x002fe20000010800 */
[----:B------:R-:W-:-:S02]  /*4950*/  MOV R109, R203 ;  /* 0x000000cb006d7202 */ /* 0x000fc40000000f00 */
[----:B------:R-:W-:Y:S01]  /*4960*/  MOV R108, R202 ;  /* 0x000000ca006c7202 */ /* 0x000fe20000000f00 */
[----:B------:R1:W-:Y:S02]  /*4970*/  MUFU.EX2 R227, R3 ;  /* 0x0000000300e37308 */ /* 0x0003e40000000800 */
[C---:B------:R-:W-:Y:S08]  /*4980*/  HMMA.16816.F32.BF16 R52, R4.reuse, R32, R52 ;  /* 0x000000200434723c */ /* 0x040ff00000041834 */
[----:B----4-:R-:W-:Y:S01]  /*4990*/  HMMA.16816.F32.BF16 R44, R4, R14, R40 ;  /* 0x0000000e042c723c */ /* 0x010fe20000041828 */
[----:B-1----:R-:W-:-:S07]  /*49a0*/  FFMA.FTZ R3, R152, c[0x0][0x2d0], -R2 ;  /* 0x0000b40098037a23 */ /* 0x002fce0000010802 */
[C---:B------:R-:W-:Y:S01]  /*49b0*/  HMMA.16816.F32.BF16 R40, R4.reuse, R16, R68 ;  /* 0x000000100428723c */ /* 0x040fe20000041844 */
[----:B------:R-:W1:Y:S01]  /*49c0*/  LDSM.16.MT88.4 R16, [R211+0x1800] ;  /* 0x00180000d310783b */ /* 0x000e620000004200 */
[----:B------:R3:W-:Y:S06]  /*49d0*/  MUFU.EX2 R212, R3 ;  /* 0x0000000300d47308 */ /* 0x0007ec0000000800 */
[C---:B------:R-:W-:Y:S01]  /*49e0*/  HMMA.16816.F32.BF16 R48, R4.reuse, R12, R48 ;  /* 0x0000000c0430723c */ /* 0x040fe20000041830 */
[----:B------:R-:W4:Y:S07]  /*49f0*/  LDSM.16.MT88.4 R12, [R208+0x5800] ;  /* 0x00580000d00c783b */ /* 0x000f2e0000004200 */
[----:B------:R-:W-:Y:S01]  /*4a00*/  HMMA.16816.F32.BF16 R56, R4, R34, R56 ;  /* 0x000000220438723c */ /* 0x000fe20000041838 */
[----:B------:R-:W-:Y:S01]  /*4a10*/  LDSM.16.MT88.4 R32, [R210+0x5800] ;  /* 0x00580000d220783b */ /* 0x000fe20000004200 */
[----:B---3--:R-:W-:-:S05]  /*4a20*/  FFMA.FTZ R3, R151, c[0x0][0x2d0], -R2 ;  /* 0x0000b40097037a23 */ /* 0x008fca0000010802 */
[----:B------:R-:W-:Y:S01]  /*4a30*/  FFMA.FTZ R4, R132, c[0x0][0x2d0], -R0 ;  /* 0x0000b40084047a23 */ /* 0x000fe20000010800 */
[----:B--2---:R-:W-:Y:S01]  /*4a40*/  F2FP.BF16.PACK_AB R6, R231, R232 ;  /* 0x000000e8e706723e */ /* 0x004fe200000010ff */
[----:B------:R2:W-:Y:S01]  /*4a50*/  MUFU.EX2 R224, R3 ;  /* 0x0000000300e07308 */ /* 0x0005e20000000800 */
[----:B-----5:R-:W-:-:S07]  /*4a60*/  F2FP.BF16.PACK_AB R5, R228, R229 ;  /* 0x000000e5e405723e */ /* 0x020fce00000010ff */
[----:B------:R3:W5:Y:S01]  /*4a70*/  MUFU.EX2 R225, R4 ;  /* 0x0000000400e17308 */ /* 0x0007620000000800 */
[----:B--2---:R-:W-:-:S07]  /*4a80*/  FFMA.FTZ R3, R150, c[0x0][0x2d0], -R2 ;  /* 0x0000b40096037a23 */ /* 0x004fce0000010802 */
[----:B------:R2:W-:Y:S01]  /*4a90*/  MUFU.EX2 R220, R3 ;  /* 0x0000000300dc7308 */ /* 0x0005e20000000800 */
[----:B---3--:R-:W-:Y:S02]  /*4aa0*/  F2FP.BF16.PACK_AB R4, R233, R230 ;  /* 0x000000e6e904723e */ /* 0x008fe400000010ff */
[----:B-----5:R-:W-:-:S07]  /*4ab0*/  F2FP.BF16.PACK_AB R7, R227, R225 ;  /* 0x000000e1e307723e */ /* 0x020fce00000010ff */
[----:B-1----:R-:W-:Y:S01]  /*4ac0*/  HMMA.16816.F32.BF16 R76, R4, R16, R76 ;  /* 0x00000010044c723c */ /* 0x002fe2000004184c */
[----:B--2---:R-:W-:-:S04]  /*4ad0*/  FFMA.FTZ R3, R153, c[0x0][0x2d0], -R2 ;  /* 0x0000b40099037a23 */ /* 0x004fc80000010802 */
[----:B------:R1:W2:Y:S03]  /*4ae0*/  MUFU.EX2 R218, R3 ;  /* 0x0000000300da7308 */ /* 0x0002a60000000800 */
[C---:B------:R-:W-:Y:S01]  /*4af0*/  HMMA.16816.F32.BF16 R68, R4.reuse, R18, R72 ;  /* 0x000000120444723c */ /* 0x040fe20000041848 */
[----:B------:R-:W3:Y:S07]  /*4b00*/  LDSM.16.MT88.4 R16, [R211+0x5800] ;  /* 0x00580000d310783b */ /* 0x000eee0000004200 */
[----:B----4-:R-:W-:Y:S01]  /*4b10*/  HMMA.16816.F32.BF16 R64, R4, R12, R64 ;  /* 0x0000000c0440723c */ /* 0x010fe20000041840 */
[----:B-1----:R-:W-:-:S07]  /*4b20*/  FFMA.FTZ R3, R146, c[0x0][0x2d0], -R0 ;  /* 0x0000b40092037a23 */ /* 0x002fce0000010800 */
[C---:B------:R-:W-:Y:S01]  /*4b30*/  HMMA.16816.F32.BF16 R60, R4.reuse, R14, R60 ;  /* 0x0000000e043c723c */ /* 0x040fe2000004183c */
[----:B------:R-:W1:Y:S01]  /*4b40*/  LDSM.16.MT88.4 R12, [R209+0x5800] ;  /* 0x00580000d10c783b */ /* 0x000e620000004200 */
[----:B------:R4:W-:Y:S06]  /*4b50*/  MUFU.EX2 R203, R3 ;  /* 0x0000000300cb7308 */ /* 0x0009ec0000000800 */
[C---:B------:R-:W-:Y:S08]  /*4b60*/  HMMA.16816.F32.BF16 R92, R4.reuse, R24, R92 ;  /* 0x00000018045c723c */ /* 0x040ff0000004185c */
[----:B------:R-:W-:Y:S01]  /*4b70*/  HMMA.16816.F32.BF16 R88, R4, R26, R88 ;  /* 0x0000001a0458723c */ /* 0x000fe20000041858 */
[----:B------:R-:W5:Y:S01]  /*4b80*/  LDSM.16.MT88.4 R24, [R210+0x2000] ;  /* 0x00200000d218783b */ /* 0x000f620000004200 */
[----:B----4-:R-:W-:-:S04]  /*4b90*/  FFMA.FTZ R3, R147, c[0x0][0x2d0], -R0 ;  /* 0x0000b40093037a23 */ /* 0x010fc80000010800 */
[----:B------:R4:W1:Y:S02]  /*4ba0*/  MUFU.EX2 R202, R3 ;  /* 0x0000000300ca7308 */ /* 0x0008640000000800 */
[C---:B------:R-:W-:Y:S08]  /*4bb0*/  HMMA.16816.F32.BF16 R84, R4.reuse, R20, R84 ;  /* 0x000000140454723c */ /* 0x040ff00000041854 */
[----:B---3--:R-:W-:Y:S01]  /*4bc0*/  HMMA.16816.F32.BF16 R40, R4, R16, R40 ;  /* 0x000000100428723c */ /* 0x008fe20000041828 */
[----:B----4-:R-:W-:-:S07]  /*4bd0*/  FFMA.FTZ R3, R149, c[0x0][0x2d0], -R0 ;  /* 0x0000b40095037a23 */ /* 0x010fce0000010800 */
[C---:B------:R-:W-:Y:S01]  /*4be0*/  HMMA.16816.F32.BF16 R36, R4.reuse, R18, R36 ;  /* 0x000000120424723c */ /* 0x040fe20000041824 */
[----:B------:R-:W3:Y:S01]  /*4bf0*/  LDSM.16.MT88.4 R16, [R211+0x2000] ;  /* 0x00200000d310783b */ /* 0x000ee20000004200 */
[----:B------:R4:W-:Y:S06]  /*4c00*/  MUFU.EX2 R131, R3 ;  /* 0x0000000300837308 */ /* 0x0009ec0000000800 */
[C---:B------:R-:W-:Y:S01]  /*4c10*/  HMMA.16816.F32.BF16 R80, R4.reuse, R22, R80 ;  /* 0x000000160450723c */ /* 0x040fe20000041850 */
[----:B------:R-:W2:Y:S07]  /*4c20*/  LDSM.16.MT88.4 R20, [R209+0x2000] ;  /* 0x00200000d114783b */ /* 0x000eae0000004200 */
[----:B-1----:R-:W-:Y:S01]  /*4c30*/  HMMA.16816.F32.BF16 R48, R4, R12, R48 ;  /* 0x0000000c0430723c */ /* 0x002fe20000041830 */
[----:B----4-:R-:W-:Y:S01]  /*4c40*/  FFMA.FTZ R3, R160, c[0x0][0x2d0], -R2 ;  /* 0x0000b400a0037a23 */ /* 0x010fe20000010802 */
[----:B------:R-:W-:-:S03]  /*4c50*/  MOV R160, R9 ;  /* 0x0000000900a07202 */ /* 0x000fc60000000f00 */
[----:B------:R1:W-:Y:S03]  /*4c60*/  MUFU.EX2 R129, R3 ;  /* 0x0000000300817308 */ /* 0x0003e60000000800 */
[C---:B------:R-:W-:Y:S01]  /*4c70*/  HMMA.16816.F32.BF16 R44, R4.reuse, R14, R44 ;  /* 0x0000000e042c723c */ /* 0x040fe2000004182c */
[----:B------:R-:W4:Y:S07]  /*4c80*/  LDSM.16.MT88.4 R12, [R208+0x6000] ;  /* 0x00600000d00c783b */ /* 0x000f2e0000004200 */
[----:B------:R-:W-:Y:S01]  /*4c90*/  HMMA.16816.F32.BF16 R104, R4, R28, R104 ;  /* 0x0000001c0468723c */ /* 0x000fe20000041868 */
[----:B-1----:R-:W-:-:S07]  /*4ca0*/  FFMA.FTZ R3, R159, c[0x0][0x2d0], -R2 ;  /* 0x0000b4009f037a23 */ /* 0x002fce0000010802 */
[C---:B------:R-:W-:Y:S01]  /*4cb0*/  HMMA.16816.F32.BF16 R100, R4.reuse, R30, R100 ;  /* 0x0000001e0464723c */ /* 0x040fe20000041864 */
[----:B------:R-:W-:Y:S01]  /*4cc0*/  LDSM.16.MT88.4 R28, [R208+0x2000] ;  /* 0x00200000d01c783b */ /* 0x000fe20000004200 */
[----:B------:R-:W-:Y:S01]  /*4cd0*/  MOV R159, R116 ;  /* 0x00000074009f7202 */ /* 0x000fe20000000f00 */
[----:B------:R1:W-:Y:S05]  /*4ce0*/  MUFU.EX2 R153, R3 ;  /* 0x0000000300997308 */ /* 0x0003ea0000000800 */
[C---:B------:R-:W-:Y:S08]  /*4cf0*/  HMMA.16816.F32.BF16 R52, R4.reuse, R32, R52 ;  /* 0x000000200434723c */ /* 0x040ff00000041834 */
[----:B------:R-:W-:Y:S01]  /*4d00*/  HMMA.16816.F32.BF16 R56, R4, R34, R56 ;  /* 0x000000220438723c */ /* 0x000fe20000041838 */
[----:B------:R-:W3:Y:S01]  /*4d10*/  LDSM.16.MT88.4 R32, [R210+0x6000] ;  /* 0x00600000d220783b */ /* 0x000ee20000004200 */
[----:B-1----:R-:W-:-:S05]  /*4d20*/  FFMA.FTZ R3, R158, c[0x0][0x2d0], -R2 ;  /* 0x0000b4009e037a23 */ /* 0x002fca0000010802 */
[----:B------:R-:W-:Y:S01]  /*4d30*/  FFMA.FTZ R4, R148, c[0x0][0x2d0], -R0 ;  /* 0x0000b40094047a23 */ /* 0x000fe20000010800 */
[----:B--2---:R-:W-:Y:S01]  /*4d40*/  F2FP.BF16.PACK_AB R6, R218, R220 ;  /* 0x000000dcda06723e */ /* 0x004fe200000010ff */
[----:B------:R1:W-:Y:S01]  /*4d50*/  MUFU.EX2 R152, R3 ;  /* 0x0000000300987308 */ /* 0x0003e20000000800 */
[----:B------:R-:W-:-:S07]  /*4d60*/  F2FP.BF16.PACK_AB R5, R202, R203 ;  /* 0x000000cbca05723e */ /* 0x000fce00000010ff */
[----:B------:R2:W2:Y:S01]  /*4d70*/  MUFU.EX2 R130, R4 ;  /* 0x0000000400827308 */ /* 0x0004a20000000800 */
[----:B-1----:R-:W-:-:S07]  /*4d80*/  FFMA.FTZ R3, R161, c[0x0][0x2d0], -R2 ;  /* 0x0000b400a1037a23 */ /* 0x002fce0000010802 */
[----:B------:R1:W1:Y:S01]  /*4d90*/  MUFU.EX2 R151, R3 ;  /* 0x0000000300977308 */ /* 0x0002620000000800 */
[----:B--2---:R-:W-:Y:S02]  /*4da0*/  F2FP.BF16.PACK_AB R4, R224, R212 ;  /* 0x000000d4e004723e */ /* 0x004fe400000010ff */
[----:B------:R-:W-:-:S07]  /*4db0*/  F2FP.BF16.PACK_AB R7, R131, R130 ;  /* 0x000000828307723e */ /* 0x000fce00000010ff */
[----:B-----5:R-:W-:Y:S01]  /*4dc0*/  HMMA.16816.F32.BF16 R96, R4, R24, R92 ;  /* 0x000000180460723c */ /* 0x020fe2000004185c */
[----:B-1----:R-:W-:-:S04]  /*4dd0*/  FFMA.FTZ R3, R154, c[0x0][0x2d0], -R0 ;  /* 0x0000b4009a037a23 */ /* 0x002fc80000010800 */
[----:B------:R1:W-:Y:S03]  /*4de0*/  MUFU.EX2 R128, R3 ;  /* 0x0000000300807308 */ /* 0x0003e60000000800 */
[C---:B------:R-:W-:Y:S01]  /*4df0*/  HMMA.16816.F32.BF16 R92, R4.reuse, R26, R88 ;  /* 0x0000001a045c723c */ /* 0x040fe20000041858 */
[----:B------:R-:W-:Y:S07]  /*4e00*/  LDSM.16.MT88.4 R24, [R208+0x2800] ;  /* 0x00280000d018783b */ /* 0x000fee0000004200 */
[----:B---3--:R-:W-:Y:S01]  /*4e10*/  HMMA.16816.F32.BF16 R72, R4, R18, R68 ;  /* 0x000000120448723c */ /* 0x008fe20000041844 */
[----:B-1----:R-:W-:-:S07]  /*4e20*/  FFMA.FTZ R3, R155, c[0x0][0x2d0], -R0 ;  /* 0x0000b4009b037a23 */ /* 0x002fce0000010800 */
[C---:B------:R-:W-:Y:S01]  /*4e30*/  HMMA.16816.F32.BF16 R88, R4.reuse, R20, R84 ;  /* 0x000000140458723c */ /* 0x040fe20000041854 */
[----:B------:R1:W2:Y:S07]  /*4e40*/  MUFU.EX2 R150, R3 ;  /* 0x0000000300967308 */ /* 0x0002ae0000000800 */
[C---:B----4-:R-:W-:Y:S08]  /*4e50*/  HMMA.16816.F32.BF16 R68, R4.reuse, R12, R64 ;  /* 0x0000000c0444723c */ /* 0x050ff00000041840 */
[----:B------:R-:W-:Y:S01]  /*4e60*/  HMMA.16816.F32.BF16 R84, R4, R22, R80 ;  /* 0x000000160454723c */ /* 0x000fe20000041850 */
[----:B------:R-:W-:Y:S01]  /*4e70*/  LDSM.16.MT88.4 R20, [R210+0x2800] ;  /* 0x00280000d214783b */ /* 0x000fe20000004200 */
[----:B-1----:R-:W-:-:S04]  /*4e80*/  FFMA.FTZ R3, R156, c[0x0][0x2d0], -R0 ;  /* 0x0000b4009c037a23 */ /* 0x002fc80000010800 */
[----:B------:R1:W-:Y:S02]  /*4e90*/  MUFU.EX2 R134, R3 ;  /* 0x0000000300867308 */ /* 0x0003e40000000800 */
[C---:B------:R-:W-:Y:S01]  /*4ea0*/  HMMA.16816.F32.BF16 R64, R4.reuse, R14, R60 ;  /* 0x0000000e0440723c */ /* 0x040fe2000004183c */
[----:B------:R-:W3:Y:S07]  /*4eb0*/  LDSM.16.MT88.4 R12, [R209+0x6000] ;  /* 0x00600000d10c783b */ /* 0x000eee0000004200 */
[----:B------:R-:W-:Y:S01]  /*4ec0*/  HMMA.16816.F32.BF16 R80, R4, R16, R76 ;  /* 0x000000100450723c */ /* 0x000fe2000004184c */
[----:B------:R-:W4:Y:S01]  /*4ed0*/  LDSM.16.MT88.4 R16, [R211+0x6000] ;  /* 0x00600000d310783b */ /* 0x000f220000004200 */
[----:B-1----:R-:W-:-:S06]  /*4ee0*/  FFMA.FTZ R3, R157, c[0x0][0x2d0], -R0 ;  /* 0x0000b4009d037a23 */ /* 0x002fcc0000010800 */
[C---:B------:R-:W-:Y:S01]  /*4ef0*/  HMMA.16816.F32.BF16 R60, R4.reuse, R32, R52 ;  /* 0x00000020043c723c */ /* 0x040fe20000041834 */
[----:B------:R1:W5:Y:S07]  /*4f00*/  MUFU.EX2 R135, R3 ;  /* 0x0000000300877308 */ /* 0x00036e0000000800 */
[C---:B------:R-:W-:Y:S08]  /*4f10*/  HMMA.16816.F32.BF16 R100, R4.reuse, R30, R100 ;  /* 0x0000001e0464723c */ /* 0x040ff00000041864 */
[----:B------:R-:W-:Y:S01]  /*4f20*/  HMMA.16816.F32.BF16 R104, R4, R28, R104 ;  /* 0x0000001c0468723c */ /* 0x000fe20000041868 */
[----:B------:R-:W-:Y:S01]  /*4f30*/  LDSM.16.MT88.4 R28, [R208+0x6800] ;  /* 0x00680000d01c783b */ /* 0x000fe20000004200 */
[----:B-1----:R-:W-:-:S04]  /*4f40*/  FFMA.FTZ R3, R168, c[0x0][0x2d0], -R2 ;  /* 0x0000b400a8037a23 */ /* 0x002fc80000010802 */
[----:B------:R1:W-:Y:S02]  /*4f50*/  MUFU.EX2 R133, R3 ;  /* 0x0000000300857308 */ /* 0x0003e40000000800 */
[C---:B------:R-:W-:Y:S08]  /*4f60*/  HMMA.16816.F32.BF16 R56, R4.reuse, R34, R56 ;  /* 0x000000220438723c */ /* 0x040ff00000041838 */
[----:B---3--:R-:W-:Y:S01]  /*4f70*/  HMMA.16816.F32.BF16 R52, R4, R12, R48 ;  /* 0x0000000c0434723c */ /* 0x008fe20000041830 */
[----:B-1----:R-:W-:-:S07]  /*4f80*/  FFMA.FTZ R3, R167, c[0x0][0x2d0], -R2 ;  /* 0x0000b400a7037a23 */ /* 0x002fce0000010802 */
[C---:B----4-:R-:W-:Y:S01]  /*4f90*/  HMMA.16816.F32.BF16 R48, R4.reuse, R16, R40 ;  /* 0x000000100430723c */ /* 0x050fe20000041828 */
[----:B------:R1:W-:Y:S07]  /*4fa0*/  MUFU.EX2 R148, R3 ;  /* 0x0000000300947308 */ /* 0x0003ee0000000800 */
[C---:B------:R-:W-:Y:S01]  /*4fb0*/  HMMA.16816.F32.BF16 R36, R4.reuse, R18, R36 ;  /* 0x000000120424723c */ /* 0x040fe20000041824 */
[----:B------:R-:W3:Y:S07]  /*4fc0*/  LDSM.16.MT88.4 R16, [R209+0x2800] ;  /* 0x00280000d110783b */ /* 0x000eee0000004200 */
[----:B------:R-:W-:Y:S01]  /*4fd0*/  HMMA.16816.F32.BF16 R44, R4, R14, R44 ;  /* 0x0000000e042c723c */ /* 0x000fe2000004182c */
[----:B------:R-:W4:Y:S01]  /*4fe0*/  LDSM.16.MT88.4 R12, [R211+0x2800] ;  /* 0x00280000d30c783b */ /* 0x000f220000004200 */
[----:B-1----:R-:W-:-:S05]  /*4ff0*/  FFMA.FTZ R3, R166, c[0x0][0x2d0], -R2 ;  /* 0x0000b400a6037a23 */ /* 0x002fca0000010802 */
[----:B------:R-:W-:Y:S01]  /*5000*/  F2FP.BF16.PACK_AB R4, R153, R129 ;  /* 0x000000819904723e */ /* 0x000fe200000010ff */
[----:B------:R1:W-:Y:S01]  /*5010*/  MUFU.EX2 R149, R3 ;  /* 0x0000000300957308 */ /* 0x0003e20000000800 */
[----:B------:R-:W-:Y:S02]  /*5020*/  F2FP.BF16.PACK_AB R6, R151, R152 ;  /* 0x000000989706723e */ /* 0x000fe400000010ff */
[----:B--2---:R-:W-:Y:S02]  /*5030*/  F2FP.BF16.PACK_AB R5, R150, R128 ;  /* 0x000000809605723e */ /* 0x004fe400000010ff */
[----:B-----5:R-:W-:-:S07]  /*5040*/  F2FP.BF16.PACK_AB R7, R135, R134 ;  /* 0x000000868707723e */ /* 0x020fce00000010ff */
[----:B------:R-:W-:Y:S01]  /*5050*/  HMMA.16816.F32.BF16 R76, R4, R20, R96 ;  /* 0x00000014044c723c */ /* 0x000fe20000041860 */
[----:B-1----:R-:W-:-:S07]  /*5060*/  FFMA.FTZ R3, R169, c[0x0][0x2d0], -R2 ;  /* 0x0000b400a9037a23 */ /* 0x002fce0000010802 */
[C---:B------:R-:W-:Y:S01]  /*5070*/  HMMA.16816.F32.BF16 R40, R4.reuse, R26, R100 ;  /* 0x0000001a0428723c */ /* 0x040fe20000041864 */
[----:B------:R1:W-:Y:S07]  /*5080*/  MUFU.EX2 R147, R3 ;  /* 0x0000000300937308 */ /* 0x0003ee0000000800 */
[C---:B------:R-:W-:Y:S01]  /*5090*/  HMMA.16816.F32.BF16 R96, R4.reuse, R22, R92 ;  /* 0x000000160460723c */ /* 0x040fe2000004185c */
[----:B------:R-:W-:Y:S07]  /*50a0*/  LDSM.16.MT88.4 R20, [R208+0x7000] ;  /* 0x00700000d014783b */ /* 0x000fee0000004200 */
[----:B---3--:R-:W-:Y:S01]  /*50b0*/  HMMA.16816.F32.BF16 R100, R4, R16, R88 ;  /* 0x000000100464723c */ /* 0x008fe20000041858 */
[----:B-1----:R-:W-:-:S04]  /*50c0*/  FFMA.FTZ R3, R162, c[0x0][0x2d0], -R0 ;  /* 0x0000b400a2037a23 */ /* 0x002fc80000010800 */
[----:B------:R1:W-:Y:S03]  /*50d0*/  MUFU.EX2 R132, R3 ;  /* 0x0000000300847308 */ /* 0x0003e60000000800 */
[C---:B------:R-:W-:Y:S01]  /*50e0*/  HMMA.16816.F32.BF16 R92, R4.reuse, R18, R84 ;  /* 0x00000012045c723c */ /* 0x040fe20000041854 */
[----:B------:R-:W2:Y:S07]  /*50f0*/  LDSM.16.MT88.4 R16, [R209+0x6800] ;  /* 0x00680000d110783b */ /* 0x000eae0000004200 */
[----:B----4-:R-:W-:Y:S01]  /*5100*/  HMMA.16816.F32.BF16 R84, R4, R12, R80 ;  /* 0x0000000c0454723c */ /* 0x010fe20000041850 */
[----:B-1----:R-:W-:-:S07]  /*5110*/  FFMA.FTZ R3, R164, c[0x0][0x2d0], -R0 ;  /* 0x0000b400a4037a23 */ /* 0x002fce0000010800 */
[C---:B------:R-:W-:Y:S01]  /*5120*/  HMMA.16816.F32.BF16 R88, R4.reuse, R14, R72 ;  /* 0x0000000e0458723c */ /* 0x040fe20000041848 */
[----:B------:R-:W1:Y:S01]  /*5130*/  LDSM.16.MT88.4 R12, [R210+0x6800] ;  /* 0x00680000d20c783b */ /* 0x000e620000004200 */
[----:B------:R3:W-:Y:S06]  /*5140*/  MUFU.EX2 R146, R3 ;  /* 0x0000000300927308 */ /* 0x0007ec0000000800 */
[C---:B------:R-:W-:Y:S01]  /*5150*/  HMMA.16816.F32.BF16 R32, R4.reuse, R24, R104 ;  /* 0x000000180420723c */ /* 0x040fe20000041868 */
[----:B------:R-:W-:Y:S04]  /*5160*/  LDSM.16.MT88.4 R24, [R210+0x3000] ;  /* 0x00300000d218783b */ /* 0x000fe80000004200 */
[----:B------:R-:W-:Y:S03]  /*5170*/  LDSM.16.MT88.4 R104, [R210+0x7800] ;  /* 0x00780000d268783b */ /* 0x000fe60000004200 */
[----:B------:R-:W-:Y:S01]  /*5180*/  HMMA.16816.F32.BF16 R80, R4, R28, R68 ;  /* 0x0000001c0450723c */ /* 0x000fe20000041844 */
[----:B---3--:R-:W-:-:S04]  /*5190*/  FFMA.FTZ R3, R163, c[0x0][0x2d0], -R0 ;  /* 0x0000b400a3037a23 */ /* 0x008fc80000010800 */
[----:B------:R3:W-:Y:S03]  /*51a0*/  MUFU.EX2 R144, R3 ;  /* 0x0000000300907308 */ /* 0x0007e60000000800 */
[C---:B------:R-:W-:Y:S08]  /*51b0*/  HMMA.16816.F32.BF16 R72, R4.reuse, R30, R64 ;  /* 0x0000001e0448723c */ /* 0x040ff00000041840 */
[----:B--2---:R-:W-:Y:S01]  /*51c0*/  HMMA.16816.F32.BF16 R52, R4, R16, R52 ;  /* 0x000000100434723c */ /* 0x004fe20000041834 */
[----:B---3--:R-:W-:-:S07]  /*51d0*/  FFMA.FTZ R3, R165, c[0x0][0x2d0], -R0 ;  /* 0x0000b400a5037a23 */ /* 0x008fce0000010800 */
[C---:B------:R-:W-:Y:S01]  /*51e0*/  HMMA.16816.F32.BF16 R44, R4.reuse, R18, R44 ;  /* 0x00000012042c723c */ /* 0x040fe2000004182c */
[----:B------:R-:W-:Y:S01]  /*51f0*/  LDSM.16.MT88.4 R16, [R208+0x3000] ;  /* 0x00300000d010783b */ /* 0x000fe20000004200 */
[----:B------:R2:W-:Y:S06]  /*5200*/  MUFU.EX2 R145, R3 ;  /* 0x0000000300917308 */ /* 0x0005ec0000000800 */
[C---:B-1----:R-:W-:Y:S08]  /*5210*/  HMMA.16816.F32.BF16 R60, R4.reuse, R12, R60 ;  /* 0x0000000c043c723c */ /* 0x042ff0000004183c */
[----:B------:R-:W-:Y:S01]  /*5220*/  HMMA.16816.F32.BF16 R56, R4, R14, R56 ;  /* 0x0000000e0438723c */ /* 0x000fe20000041838 */
[----:B------:R-:W1:Y:S01]  /*5230*/  LDSM.16.MT88.4 R12, [R211+0x6800] ;  /* 0x00680000d30c783b */ /* 0x000e620000004200 */
[----:B--2---:R-:W-:-:S04]  /*5240*/  FFMA.FTZ R3, R174, c[0x0][0x2d0], -R2 ;  /* 0x0000b400ae037a23 */ /* 0x004fc80000010802 */
[----:B------:R2:W-:Y:S02]  /*5250*/  MUFU.EX2 R116, R3 ;  /* 0x0000000300747308 */ /* 0x0005e40000000800 */
[----:B--2---:R-:W-:-:S06]  /*5260*/  FFMA.FTZ R3, R175, c[0x0][0x2d0], -R2 ;  /* 0x0000b400af037a23 */ /* 0x004fcc0000010802 */
[----:B------:R2:W3:Y:S01]  /*5270*/  MUFU.EX2 R118, R3 ;  /* 0x0000000300767308 */ /* 0x0004e20000000800 */
[----:B-1----:R-:W-:Y:S01]  /*5280*/  HMMA.16816.F32.BF16 R48, R4, R12, R48 ;  /* 0x0000000c0430723c */ /* 0x002fe20000041830 */
[--C-:B--2---:R-:W-:Y:S01]  /*5290*/  FFMA.FTZ R3, R200, c[0x0][0x2d0], -R2.reuse ;  /* 0x0000b400c8037a23 */ /* 0x104fe20000010802 */
[----:B------:R-:W-:Y:S01]  /*52a0*/  IADD3 R223, R223, -0x2, RZ ;  /* 0xfffffffedfdf7810 */ /* 0x000fe20007ffe0ff */
[----:B------:R-:W-:Y:S01]  /*52b0*/  FFMA.FTZ R2, R201, c[0x0][0x2d0], -R2 ;  /* 0x0000b400c9027a23 */ /* 0x000fe20000010802 */
[----:B---3--:R-:W-:-:S03]  /*52c0*/  F2FP.BF16.PACK_AB R112, R118, R116 ;  /* 0x000000747670723e */ /* 0x008fc600000010ff */
[----:B------:R-:W-:Y:S01]  /*52d0*/  MUFU.EX2 R119, R3 ;  /* 0x0000000300777308 */ /* 0x000fe20000000800 */
[----:B------:R-:W-:Y:S01]  /*52e0*/  HMMA.16816.F32.BF16 R28, R4, R14, R36 ;  /* 0x0000000e041c723c */ /* 0x000fe20000041824 */
[----:B------:R-:W1:Y:S06]  /*52f0*/  LDSM.16.MT88.4 R12, [R211+0x3000] ;  /* 0x00300000d30c783b */ /* 0x000e6c0000004200 */
[----:B------:R-:W-:Y:S02]  /*5300*/  F2FP.BF16.PACK_AB R4, R148, R133 ;  /* 0x000000859404723e */ /* 0x000fe400000010ff */
[----:B------:R-:W-:-:S02]  /*5310*/  F2FP.BF16.PACK_AB R6, R147, R149 ;  /* 0x000000959306723e */ /* 0x000fc400000010ff */
[----:B------:R-:W-:Y:S02]  /*5320*/  F2FP.BF16.PACK_AB R5, R146, R132 ;  /* 0x000000849205723e */ /* 0x000fe400000010ff */
[----:B------:R-:W-:-:S07]  /*5330*/  F2FP.BF16.PACK_AB R7, R145, R144 ;  /* 0x000000909107723e */ /* 0x000fce00000010ff */
[C---:B------:R-:W-:Y:S08]  /*5340*/  HMMA.16816.F32.BF16 R32, R4.reuse, R16, R32 ;  /* 0x000000100420723c */ /* 0x040ff00000041820 */
[C---:B------:R-:W-:Y:S01]  /*5350*/  HMMA.16816.F32.BF16 R40, R4.reuse, R18, R40 ;  /* 0x000000120428723c */ /* 0x040fe20000041828 */
[----:B------:R-:W2:Y:S07]  /*5360*/  LDSM.16.MT88.4 R16, [R209+0x3000] ;  /* 0x00300000d110783b */ /* 0x000eae0000004200 */
[C---:B------:R-:W-:Y:S08]  /*5370*/  HMMA.16816.F32.BF16 R68, R4.reuse, R24, R76 ;  /* 0x000000180444723c */ /* 0x040ff0000004184c */
[C---:B------:R-:W-:Y:S01]  /*5380*/  HMMA.16816.F32.BF16 R36, R4.reuse, R26, R96 ;  /* 0x0000001a0424723c */ /* 0x040fe20000041860 */
[----:B------:R-:W3:Y:S04]  /*5390*/  LDSM.16.MT88.4 R24, [R210+0x7000] ;  /* 0x00700000d218783b */ /* 0x000ee80000004200 */
[----:B------:R-:W-:Y:S03]  /*53a0*/  LDSM.16.MT88.4 R96, [R208+0x7800] ;  /* 0x00780000d060783b */ /* 0x000fe60000004200 */
[C---:B-1----:R-:W-:Y:S08]  /*53b0*/  HMMA.16816.F32.BF16 R84, R4.reuse, R12, R84 ;  /* 0x0000000c0454723c */ /* 0x042ff00000041854 */
[C---:B--2---:R-:W-:Y:S08]  /*53c0*/  HMMA.16816.F32.BF16 R64, R4.reuse, R18, R92 ;  /* 0x000000120440723c */ /* 0x044ff0000004185c */
[C---:B------:R-:W-:Y:S01]  /*53d0*/  HMMA.16816.F32.BF16 R76, R4.reuse, R16, R100 ;  /* 0x00000010044c723c */ /* 0x040fe20000041864 */
[----:B------:R-:W1:Y:S07]  /*53e0*/  LDSM.16.MT88.4 R16, [R211+0x7000] ;  /* 0x00700000d310783b */ /* 0x000e6e0000004200 */
[C---:B------:R-:W-:Y:S01]  /*53f0*/  HMMA.16816.F32.BF16 R92, R4.reuse, R14, R88 ;  /* 0x0000000e045c723c */ /* 0x040fe20000041858 */
[----:B------:R-:W2:Y:S04]  /*5400*/  LDSM.16.MT88.4 R12, [R209+0x7000] ;  /* 0x00700000d10c783b */ /* 0x000ea80000004200 */
[----:B------:R-:W4:Y:S03]  /*5410*/  LDSM.16.MT88.4 R88, [R211+0x3800] ;  /* 0x00380000d358783b */ /* 0x000f260000004200 */
[C---:B------:R-:W-:Y:S01]  /*5420*/  HMMA.16816.F32.BF16 R100, R4.reuse, R20, R80 ;  /* 0x000000140464723c */ /* 0x040fe20000041850 */
[----:B------:R-:W-:Y:S07]  /*5430*/  LDSM.16.MT88.4 R80, [R209+0x3800] ;  /* 0x00380000d150783b */ /* 0x000fee0000004200 */
[C---:B------:R-:W-:Y:S01]  /*5440*/  HMMA.16816.F32.BF16 R20, R4.reuse, R22, R72 ;  /* 0x000000160414723c */ /* 0x040fe20000041848 */
[----:B------:R-:W5:Y:S07]  /*5450*/  LDSM.16.MT88.4 R72, [R210+0x3800] ;  /* 0x00380000d248783b */ /* 0x000f6e0000004200 */
[C---:B---3--:R-:W-:Y:S01]  /*5460*/  HMMA.16816.F32.BF16 R60, R4.reuse, R24, R60 ;  /* 0x00000018043c723c */ /* 0x048fe2000004183c */
[----:B------:R3:W2:Y:S07]  /*5470*/  MUFU.EX2 R25, R2 ;  /* 0x0000000200197308 */ /* 0x0006ae0000000800 */
[C---:B------:R-:W-:Y:S08]  /*5480*/  HMMA.16816.F32.BF16 R56, R4.reuse, R26, R56 ;  /* 0x0000001a0438723c */ /* 0x040ff00000041838 */
[----:B-1----:R-:W-:Y:S01]  /*5490*/  HMMA.16816.F32.BF16 R48, R4, R16, R48 ;  /* 0x000000100430723c */ /* 0x002fe20000041830 */
[----:B---3--:R-:W-:Y:S01]  /*54a0*/  FFMA.FTZ R2, R170, c[0x0][0x2d0], -R0 ;  /* 0x0000b400aa027a23 */ /* 0x008fe20000010800 */
[----:B--2---:R-:W-:-:S03]  /*54b0*/  F2FP.BF16.PACK_AB R114, R25, R119 ;  /* 0x000000771972723e */ /* 0x004fc600000010ff */
[----:B------:R1:W-:Y:S03]  /*54c0*/  MUFU.EX2 R24, R2 ;  /* 0x0000000200187308 */ /* 0x0003e60000000800 */
[C---:B------:R-:W-:Y:S08]  /*54d0*/  HMMA.16816.F32.BF16 R52, R4.reuse, R12, R52 ;  /* 0x0000000c0434723c */ /* 0x040ff00000041834 */
[----:B------:R-:W-:Y:S01]  /*54e0*/  HMMA.16816.F32.BF16 R44, R4, R14, R44 ;  /* 0x0000000e042c723c */ /* 0x000fe2000004182c */
[----:B------:R-:W-:Y:S01]  /*54f0*/  LDSM.16.MT88.4 R12, [R211+0x7800] ;  /* 0x00780000d30c783b */ /* 0x000fe20000004200 */
[----:B-1----:R-:W-:-:S06]  /*5500*/  FFMA.FTZ R2, R171, c[0x0][0x2d0], -R0 ;  /* 0x0000b400ab027a23 */ /* 0x002fcc0000010800 */
[----:B------:R-:W-:Y:S01]  /*5510*/  HMMA.16816.F32.BF16 R28, R4, R18, R28 ;  /* 0x00000012041c723c */ /* 0x000fe2000004181c */
[----:B------:R-:W2:Y:S01]  /*5520*/  LDL R5, [R1+0x38] ;  /* 0x0000380001057983 */ /* 0x000ea20000100800 */
[----:B------:R1:W3:Y:S02]  /*5530*/  MUFU.EX2 R11, R2 ;  /* 0x00000002000b7308 */ /* 0x0002e40000000800 */
[--C-:B-1----:R-:W-:Y:S01]  /*5540*/  FFMA.FTZ R2, R173, c[0x0][0x2d0], -R0.reuse ;  /* 0x0000b400ad027a23 */ /* 0x102fe20000010800 */
[----:B---3--:R-:W-:Y:S01]  /*5550*/  F2FP.BF16.PACK_AB R113, R11, R24 ;  /* 0x000000180b71723e */ /* 0x008fe200000010ff */
[----:B------:R-:W-:-:S04]  /*5560*/  FFMA.FTZ R0, R172, c[0x0][0x2d0], -R0 ;  /* 0x0000b400ac007a23 */ /* 0x000fc80000010800 */
[----:B------:R1:W-:Y:S08]  /*5570*/  MUFU.EX2 R10, R2 ;  /* 0x00000002000a7308 */ /* 0x0003f00000000800 */
[----:B------:R3:W3:Y:S01]  /*5580*/  MUFU.EX2 R9, R0 ;  /* 0x0000000000097308 */ /* 0x0006e20000000800 */
[----:B-1----:R-:W-:-:S04]  /*5590*/  FADD.FTZ R2, R160, R159 ;  /* 0x0000009fa0027221 */ /* 0x002fc80000010000 */
[----:B------:R-:W-:Y:S02]  /*55a0*/  FADD.FTZ R2, R109, R2 ;  /* 0x000000026d027221 */ /* 0x000fe40000010000 */
[----:B---3--:R-:W-:Y:S01]  /*55b0*/  FADD.FTZ R0, R248, R247 ;  /* 0x000000f7f8007221 */ /* 0x008fe20000010000 */
[----:B------:R-:W-:Y:S01]  /*55c0*/  F2FP.BF16.PACK_AB R115, R9, R10 ;  /* 0x0000000a0973723e */ /* 0x000fe200000010ff */
[----:B------:R-:W-:Y:S02]  /*55d0*/  FADD.FTZ R2, R110, R2 ;  /* 0x000000026e027221 */ /* 0x000fe40000010000 */
[----:B------:R-:W-:Y:S02]  /*55e0*/  FADD.FTZ R0, R251, R0 ;  /* 0x00000000fb007221 */ /* 0x000fe40000010000 */
[----:B------:R-:W-:Y:S02]  /*55f0*/  FADD.FTZ R2, R246, R2 ;  /* 0x00000002f6027221 */ /* 0x000fe40000010000 */
[----:B------:R-:W-:Y:S01]  /*5600*/  FADD.FTZ R0, R108, R0 ;  /* 0x000000006c007221 */ /* 0x000fe20000010000 */
[----:B----4-:R-:W-:Y:S03]  /*5610*/  HMMA.16816.F32.BF16 R84, R112, R88, R84 ;  /* 0x000000587054723c */ /* 0x010fe60000041854 */
[----:B------:R-:W-:-:S02]  /*5620*/  FADD.FTZ R0, R250, R0 ;  /* 0x00000000fa007221 */ /* 0x000fc40000010000 */
[----:B------:R-:W-:Y:S02]  /*5630*/  FADD.FTZ R2, R244, R2 ;  /* 0x00000002f4027221 */ /* 0x000fe40000010000 */
[----:B------:R-:W-:Y:S01]  /*5640*/  FADD.FTZ R0, R111, R0 ;  /* 0x000000006f007221 */ /* 0x000fe20000010000 */
[C---:B------:R-:W-:Y:S01]  /*5650*/  HMMA.16816.F32.BF16 R120, R112.reuse, R124, R32 ;  /* 0x0000007c7078723c */ /* 0x040fe20000041820 */
[----:B------:R-:W-:Y:S01]  /*5660*/  FADD.FTZ R2, R243, R2 ;  /* 0x00000002f3027221 */ /* 0x000fe20000010000 */
[----:B------:R-:W1:Y:S01]  /*5670*/  LDSM.16.MT88.4 R108, [R209+0x7800] ;  /* 0x00780000d16c783b */ /* 0x000e620000004200 */
[----:B------:R-:W-:Y:S02]  /*5680*/  FADD.FTZ R0, R249, R0 ;  /* 0x00000000f9007221 */ /* 0x000fe40000010000 */
[----:B------:R-:W-:Y:S02]  /*5690*/  FADD.FTZ R2, R245, R2 ;  /* 0x00000002f5027221 */ /* 0x000fe40000010000 */
[----:B------:R-:W-:Y:S01]  /*56a0*/  FADD.FTZ R0, R252, R0 ;  /* 0x00000000fc007221 */ /* 0x000fe20000010000 */
[----:B------:R-:W-:Y:S01]  /*56b0*/  HMMA.16816.F32.BF16 R88, R112, R90, R92 ;  /* 0x0000005a7058723c */ /* 0x000fe2000004185c */
[----:B------:R-:W-:-:S02]  /*56c0*/  FADD.FTZ R2, R238, R2 ;  /* 0x00000002ee027221 */ /* 0x000fc40000010000 */
[----:B------:R-:W-:Y:S02]  /*56d0*/  FADD.FTZ R0, R239, R0 ;  /* 0x00000000ef007221 */ /* 0x000fe40000010000 */
[----:B------:R-:W-:Y:S02]  /*56e0*/  FADD.FTZ R2, R236, R2 ;  /* 0x00000002ec027221 */ /* 0x000fe40000010000 */
[----:B------:R-:W-:Y:S01]  /*56f0*/  FADD.FTZ R0, R242, R0 ;  /* 0x00000000f2007221 */ /* 0x000fe20000010000 */
[----:B-----5:R-:W-:Y:S01]  /*5700*/  HMMA.16816.F32.BF16 R68, R112, R72, R68 ;  /* 0x000000487044723c */ /* 0x020fe20000041844 */
[----:B------:R-:W-:Y:S02]  /*5710*/  FADD.FTZ R3, R234, R2 ;  /* 0x00000002ea037221 */ /* 0x000fe40000010000 */
[----:B------:R-:W-:-:S04]  /*5720*/  FADD.FTZ R0, R241, R0 ;  /* 0x00000000f1007221 */ /* 0x000fc80000010000 */
[----:B------:R-:W-:Y:S01]  /*5730*/  FADD.FTZ R2, R240, R0 ;  /* 0x00000000f0027221 */ /* 0x000fe20000010000 */
[C---:B------:R-:W-:Y:S01]  /*5740*/  HMMA.16816.F32.BF16 R92, R112.reuse, R96, R100 ;  /* 0x00000060705c723c */ /* 0x040fe20000041864 */
[----:B------:R-:W-:Y:S02]  /*5750*/  FADD.FTZ R0, R235, R3 ;  /* 0x00000003eb007221 */ /* 0x000fe40000010000 */
        /* <DEDUP_REMOVED lines=12> */
[----:B------:R-:W-:Y:S01]  /*5820*/  FADD.FTZ R2, R224, R2 ;  /* 0x00000002e0027221 */ /* 0x000fe20000010000 */
[----:B------:R-:W-:Y:S01]  /*5830*/  HMMA.16816.F32.BF16 R72, R112, R74, R36 ;  /* 0x0000004a7048723c */ /* 0x000fe20000041824 */
[----:B------:R-:W-:Y:S02]  /*5840*/  FADD.FTZ R0, R202, R0 ;  /* 0x00000000ca007221 */ /* 0x000fe40000010000 */
[----:B------:R-:W-:Y:S02]  /*5850*/  FADD.FTZ R2, R220, R2 ;  /* 0x00000002dc027221 */ /* 0x000fe40000010000 */
[----:B------:R-:W-:Y:S02]  /*5860*/  FADD.FTZ R0, R130, R0 ;  /* 0x0000000082007221 */ /* 0x000fe40000010000 */
[----:B------:R-:W-:Y:S02]  /*5870*/  FADD.FTZ R2, R218, R2 ;  /* 0x00000002da027221 */ /* 0x000fe40000010000 */
[----:B------:R-:W-:-:S02]  /*5880*/  FADD.FTZ R0, R131, R0 ;  /* 0x0000000083007221 */ /* 0x000fc40000010000 */
[----:B------:R-:W-:Y:S02]  /*5890*/  FADD.FTZ R2, R129, R2 ;  /* 0x0000000281027221 */ /* 0x000fe40000010000 */
        /* <DEDUP_REMOVED lines=10> */
[----:B------:R-:W-:Y:S01]  /*5940*/  FADD.FTZ R2, R146, R2 ;  /* 0x0000000292027221 */ /* 0x000fe20000010000 */
[C---:B------:R-:W-:Y:S08]  /*5950*/  HMMA.16816.F32.BF16 R100, R112.reuse, R104, R60 ;  /* 0x000000687064723c */ /* 0x040ff0000004183c */
[C---:B-1----:R-:W-:Y:S08]  /*5960*/  HMMA.16816.F32.BF16 R128, R112.reuse, R108, R52 ;  /* 0x0000006c7080723c */ /* 0x042ff00000041834 */
[C---:B------:R-:W-:Y:S08]  /*5970*/  HMMA.16816.F32.BF16 R80, R112.reuse, R82, R64 ;  /* 0x000000527050723c */ /* 0x040ff00000041840 */
[C---:B------:R-:W-:Y:S08]  /*5980*/  HMMA.16816.F32.BF16 R96, R112.reuse, R98, R20 ;  /* 0x000000627060723c */ /* 0x040ff00000041814 */
[C---:B------:R-:W-:Y:S08]  /*5990*/  HMMA.16816.F32.BF16 R104, R112.reuse, R106, R56 ;  /* 0x0000006a7068723c */ /* 0x040ff00000041838 */
[C---:B------:R-:W-:Y:S08]  /*59a0*/  HMMA.16816.F32.BF16 R108, R112.reuse, R110, R44 ;  /* 0x0000006e706c723c */ /* 0x040ff0000004182c */
[C---:B------:R-:W-:Y:S08]  /*59b0*/  HMMA.16816.F32.BF16 R132, R112.reuse, R12, R48 ;  /* 0x0000000c7084723c */ /* 0x040ff00000041830 */
[----:B------:R-:W-:Y:S01]  /*59c0*/  HMMA.16816.F32.BF16 R112, R112, R14, R28 ;  /* 0x0000000e7070723c */ /* 0x000fe2000004181c */
[----:B--2---:R-:W-:Y:S01]  /*59d0*/  @P4 IMAD.HI.U32 R4, R5, c[0x0][0x2c8], RZ ;  /* 0x0000b20005044a27 */ /* 0x004fe200078e00ff */
[----:B------:R-:W-:-:S02]  /*59e0*/  MOV R0, R5 ;  /* 0x0000000500007202 */ /* 0x000fc40000000f00 */
[----:B------:R-:W-:Y:S02]  /*59f0*/  MOV R5, c[0x0][0x2ac] ;  /* 0x0000ab0000057a02 */ /* 0x000fe40000000f00 */
[----:B------:R-:W-:-:S03]  /*5a00*/  @P4 SHF.R.U32.HI R0, RZ, c[0x0][0x2cc], R4 ;  /* 0x0000b300ff004a19 */ /* 0x000fc60000011604 */
[----:B------:R-:W-:-:S05]  /*5a10*/  IMAD R5, R5, c[0x0][0x1d0], RZ ;  /* 0x0000740005057a24 */ /* 0x000fca00078e02ff */
[----:B------:R-:W-:Y:S01]  /*5a20*/  IADD3 R0, R0, -c[0x0][0x168], R5 ;  /* 0x80005a0000007a10 */ /* 0x000fe20007ffe005 */
[----:B------:R-:W-:Y:S02]  /*5a30*/  FADD.FTZ R4, R149, R3 ;  /* 0x0000000395047221 */ /* 0x000fe40000010000 */
[----:B------:R-:W-:Y:S01]  /*5a40*/  FADD.FTZ R3, R144, R2 ;  /* 0x0000000290037221 */ /* 0x000fe20000010000 */
[----:B------:R-:W-:Y:S01]  /*5a50*/  SHF.R.S32.HI R5, RZ, 0x1f, R0 ;  /* 0x0000001fff057819 */ /* 0x000fe20000011400 */
[----:B------:R-:W-:-:S03]  /*5a60*/  FADD.FTZ R2, R147, R4 ;  /* 0x0000000493027221 */ /* 0x000fc60000010000 */
[----:B------:R-:W-:Y:S01]  /*5a70*/  LEA.HI R5, R5, R0, RZ, 0x7 ;  /* 0x0000000005057211 */ /* 0x000fe200078f38ff */
[----:B------:R-:W-:Y:S02]  /*5a80*/  FADD.FTZ R0, R145, R3 ;  /* 0x0000000391007221 */ /* 0x000fe40000010000 */
[----:B------:R-:W-:Y:S02]  /*5a90*/  FADD.FTZ R2, R116, R2 ;  /* 0x0000000274027221 */ /* 0x000fe40000010000 */
[----:B------:R-:W-:Y:S02]  /*5aa0*/  FADD.FTZ R0, R24, R0 ;  /* 0x0000000018007221 */ /* 0x000fe40000010000 */
[----:B------:R-:W-:Y:S02]  /*5ab0*/  FADD.FTZ R2, R118, R2 ;  /* 0x0000000276027221 */ /* 0x000fe40000010000 */
[----:B------:R-:W-:Y:S01]  /*5ac0*/  FADD.FTZ R0, R11, R0 ;  /* 0x000000000b007221 */ /* 0x000fe20000010000 */
[----:B------:R-:W-:Y:S01]  /*5ad0*/  SHF.R.S32.HI R3, RZ, 0x7, R5 ;  /* 0x00000007ff037819 */ /* 0x000fe20000011405 */
[----:B------:R-:W-:-:S02]  /*5ae0*/  FADD.FTZ R2, R119, R2 ;  /* 0x0000000277027221 */ /* 0x000fc40000010000 */
[----:B------:R-:W-:Y:S01]  /*5af0*/  FADD.FTZ R0, R10, R0 ;  /* 0x000000000a007221 */ /* 0x000fe20000010000 */
[----:B------:R-:W-:Y:S01]  /*5b00*/  IMNMX R6, RZ, R3, !PT ;  /* 0x00000003ff067217 */ /* 0x000fe20007800200 */
[----:B------:R-:W-:Y:S02]  /*5b10*/  FADD.FTZ R2, R25, R2 ;  /* 0x0000000219027221 */ /* 0x000fe40000010000 */
[----:B------:R-:W-:Y:S02]  /*5b20*/  FADD.FTZ R0, R9, R0 ;  /* 0x0000000009007221 */ /* 0x000fe40000010000 */
[----:B------:R1:W-:Y:S04]  /*5b30*/  STL [R1+0xc], R6 ;  /* 0x00000c0601007387 */ /* 0x0003e80000100800 */
[----:B------:R1:W-:Y:S04]  /*5b40*/  STL [R1+0x4], R0 ;  /* 0x0000040001007387 */ /* 0x0003e80000100800 */
[----:B------:R1:W-:Y:S01]  /*5b50*/  STL [R1], R2 ;  /* 0x0000000201007387 */ /* 0x0003e20000100800 */
[----:B------:R-:W-:Y:S11]  /*5b60*/  ISETP.GE.AND P0, PT, R223, R6, PT ;  /* 0x00000006df00720c */ /* 0x000ff60003f06270 */
[----:B------:R-:W-:Y:S02]  /*5b70*/  @!UPT UIADD3 URZ, URZ, URZ, URZ ;  /* 0x0000003f3f3ff290 */ /* 0x000fe4000fffe03f */
[----:B------:R-:W-:Y:S05]  /*5b80*/  @!P0 BRA `(.L_x_468) ;  /* 0x000044b000008947 */ /* 0x000fea0003800000 */
[----:B------:R-:W-:Y:S02]  /*5b90*/  MOV R119, R8 ;  /* 0x0000000800777202 */ /* 0x000fe40000000f00 */
[----:B------:R-:W-:Y:S02]  /*5ba0*/  MOV R118, R117 ;  /* 0x0000007500767202 */ /* 0x000fe40000000f00 */
.L_x_479:
[----:B------:R-:W-:Y:S04]  /*5bb0*/  DEPBAR.LE SB0, 0x0 ;  /* 0x000080000000791a */ /* 0x000fe80000000000 */
[----:B------:R-:W-:Y:S01]  /*5bc0*/  WARPSYNC 0xffffffff ;  /* 0xffffffff00007948 */ /* 0x000fe20003800000 */
[----:B------:R-:W-:Y:S01]  /*5bd0*/  BAR.SYNC.DEFER_BLOCKING 0x0 ;  /* 0x0000000000007b1d */ /* 0x000fe20000010000 */
[----:B------:R-:W-:Y:S05]  /*5be0*/  ISETP.GE.AND P0, PT, R223, RZ, PT ;  /* 0x000000ffdf00720c */ /* 0x000fea0003f06270 */
[----:B------:R2:W3:Y:S01]  /*5bf0*/  LDSM.16.M88.4 R8, [R205] ;  /* 0x00000000cd08783b */ /* 0x0004e20000000200 */
[----:B------:R-:W-:Y:S03]  /*5c00*/  BSSY B0, `(.L_x_469) ;  /* 0x0000055000007945 */ /* 0x000fe60003800000 */
[----:B------:R2:W4:Y:S04]  /*5c10*/  LDSM.16.M88.4 R16, [R205+0x800] ;  /* 0x00080000cd10783b */ /* 0x0005280000000200 */
[----:B------:R2:W1:Y:S04]  /*5c20*/  LDSM.16.M88.4 R24, [R205+0x1000] ;  /* 0x00100000cd18783b */ /* 0x0004680000000200 */
        /* <DEDUP_REMOVED lines=13> */
[----:B------:R-:W-:-:S05]  /*5d00*/  @!P0 BRA `(.L_x_470) ;  /* 0x0000044000008947 */ /* 0x000fca0003800000 */
[----:B-1-34-:R-:W-:Y:S01]  /*5d10*/  IMAD.WIDE.U32 R2, R222, c[0x0][0x208], RZ ;  /* 0x00008200de027a25 */ /* 0x01afe200078e00ff */
[----:B------:R-:W-:Y:S01]  /*5d20*/  SHF.R.S32.HI R0, RZ, 0x1f, R222 ;  /* 0x0000001fff007819 */ /* 0x000fe200000114de */
[----:B------:R-:W3:Y:S01]  /*5d30*/  LDL.64 R6, [R1+0x28] ;  /* 0x0000280001067983 */ /* 0x000ee20000100a00 */
[----:B------:R-:W-:Y:S01]  /*5d40*/  SHF.R.S32.HI R4, RZ, 0x1f, R221 ;  /* 0x0000001fff047819 */ /* 0x000fe200000114dd */
[----:B------:R-:W-:Y:S02]  /*5d50*/  IMAD.SHL.U32 R29, R237, 0x2, RZ ;  /* 0x00000002ed1d7824 */ /* 0x000fe400078e00ff */
[----:B------:R-:W-:Y:S02]  /*5d60*/  IMAD R0, R0, c[0x0][0x208], RZ ;  /* 0x0000820000007a24 */ /* 0x000fe400078e02ff */
[----:B------:R-:W4:Y:S01]  /*5d70*/  LDL R5, [R1+0x34] ;  /* 0x0000340001057983 */ /* 0x000f220000100800 */
[----:B------:R-:W-:Y:S02]  /*5d80*/  IMAD R4, R4, c[0x0][0x218], RZ ;  /* 0x0000860004047a24 */ /* 0x000fe400078e02ff */
[----:B------:R-:W-:Y:S02]  /*5d90*/  IMAD R0, R222, c[0x0][0x20c], R0 ;  /* 0x00008300de007a24 */ /* 0x000fe400078e0200 */
[----:B------:R-:W-:Y:S02]  /*5da0*/  IMAD R4, R221, c[0x0][0x21c], R4 ;  /* 0x00008700dd047a24 */ /* 0x000fe400078e0204 */
[----:B------:R-:W-:Y:S02]  /*5db0*/  IMAD.IADD R3, R3, 0x1, R0 ;  /* 0x0000000103037824 */ /* 0x000fe400078e0200 */
[----:B------:R-:W-:Y:S02]  /*5dc0*/  IMAD.SHL.U32 R28, R226, 0x2, RZ ;  /* 0x00000002e21c7824 */ /* 0x000fe400078e00ff */
[----:B------:R-:W-:Y:S05]  /*5dd0*/  IMAD.WIDE.U32 R2, R221, c[0x0][0x218], R2 ;  /* 0x00008600dd027a25 */ /* 0x000fea00078e0002 */
[----:B---3--:R-:W-:Y:S02]  /*5de0*/  IADD3 R0, P0, R6, R2, RZ ;  /* 0x0000000206007210 */ /* 0x008fe40007f1e0ff */
[----:B------:R-:W-:Y:S02]  /*5df0*/  SHF.R.S32.HI R6, RZ, 0x1f, R237 ;  /* 0x0000001fff067819 */ /* 0x000fe400000114ed */
[----:B----4-:R-:W-:Y:S02]  /*5e00*/  IADD3.X R2, R5, R3, R4, P0, !PT ;  /* 0x0000000305027210 */ /* 0x010fe400007fe404 */
[C---:B------:R-:W-:Y:S02]  /*5e10*/  LEA R4, P0, R0.reuse, c[0x0][0x1f8], 0x1 ;  /* 0x00007e0000047a11 */ /* 0x040fe400078008ff */
[----:B------:R-:W-:Y:S02]  /*5e20*/  SHF.R.S32.HI R5, RZ, 0x1f, R226 ;  /* 0x0000001fff057819 */ /* 0x000fe400000114e2 */
[----:B------:R-:W-:Y:S02]  /*5e30*/  SHF.L.U64.HI R6, R237, 0x1, R6 ;  /* 0x00000001ed067819 */ /* 0x000fe40000010206 */
[----:B------:R-:W-:Y:S02]  /*5e40*/  LEA.HI.X R0, R0, c[0x0][0x1fc], R2, 0x1, P0 ;  /* 0x00007f0000007a11 */ /* 0x000fe400000f0c02 */
[----:B------:R-:W-:Y:S01]  /*5e50*/  SHF.L.U64.HI R5, R226, 0x1, R5 ;  /* 0x00000001e2057819 */ /* 0x000fe20000010205 */
[----:B------:R-:W-:-:S05]  /*5e60*/  BRA.DIV ~URZ, `(.L_x_471) ;  /* 0x0000ad127f007947 */ /* 0x000fca000b800000 */
[----:B------:R1:W3:Y:S02]  /*5e70*/  SHFL.IDX PT, R7, R0, RZ, 0x181f ;  /* 0x00181fff00077589 */ /* 0x0002e400000e0000 */
.L_x_524:
[----:B------:R-:W-:-:S05]  /*5e80*/  BRA.DIV ~URZ, `(.L_x_472) ;  /* 0x0000ad627f007947 */ /* 0x000fca000b800000 */
[----:B------:R-:W4:Y:S01]  /*5e90*/  SHFL.IDX PT, R2, R4, RZ, 0x181f ;  /* 0x00181fff04027589 */ /* 0x000f2200000e0000 */
[----:B------:R-:W-:Y:S02]  /*5ea0*/  ISETP.GE.AND P2, PT, R226, c[0x0][0x1d4], PT ;  /* 0x00007500e2007a0c */ /* 0x000fe40003f46270 */
[----:B------:R-:W-:Y:S01]  /*5eb0*/  ISETP.GE.AND P0, PT, R237, c[0x0][0x1d4], PT ;  /* 0x00007500ed007a0c */ /* 0x000fe20003f06270 */
[----:B------:R-:W5:Y:S04]  /*5ec0*/  SHFL.IDX PT, R14, R4, 0x1, 0x181f ;  /* 0x00381f00040e7f89 */ /* 0x000f6800000e0000 */
[----:B------:R-:W1:Y:S04]  /*5ed0*/  SHFL.IDX PT, R15, R0, 0x1, 0x181f ;  /* 0x00381f00000f7f89 */ /* 0x000e6800000e0000 */
[----:B------:R-:W2:Y:S04]  /*5ee0*/  SHFL.IDX PT, R22, R4, 0x2, 0x181f ;  /* 0x00581f0004167f89 */ /* 0x000ea800000e0000 */
[----:B------:R-:W3:Y:S01]  /*5ef0*/  SHFL.IDX PT, R23, R0, 0x2, 0x181f ;  /* 0x00581f0000177f89 */ /* 0x000ee200000e0000 */
[CC--:B----4-:R-:W-:Y:S02]  /*5f00*/  IADD3 R12, P6, R2.reuse, R28.reuse, RZ ;  /* 0x0000001c020c7210 */ /* 0x0d0fe40007fde0ff */
[-C--:B------:R-:W-:Y:S03]  /*5f10*/  IADD3 R2, P5, R2, R29.reuse, RZ ;  /* 0x0000001d02027210 */ /* 0x080fe60007fbe0ff */
[C-C-:B---3--:R-:W-:Y:S01]  /*5f20*/  IMAD.X R13, R7.reuse, 0x1, R5.reuse, P6 ;  /* 0x00000001070d7824 */ /* 0x148fe200030e0605 */
[CC--:B-----5:R-:W-:Y:S01]  /*5f30*/  IADD3 R20, P6, R14.reuse, R28.reuse, RZ ;  /* 0x0000001c0e147210 */ /* 0x0e0fe20007fde0ff */
[--C-:B------:R-:W-:Y:S01]  /*5f40*/  IMAD.X R3, R7, 0x1, R6.reuse, P5 ;  /* 0x0000000107037824 */ /* 0x100fe200028e0606 */
[-C--:B------:R-:W-:Y:S02]  /*5f50*/  IADD3 R14, P5, R14, R29.reuse, RZ ;  /* 0x0000001d0e0e7210 */ /* 0x080fe40007fbe0ff */
[----:B------:R2:W-:Y:S01]  /*5f60*/  LDGSTS.E.BYPASS.LTC128B.128 [R219+0x100], [R12.64], !P2 ;  /* 0x001000000cdb7fae */ /* 0x0005e2000d101d46 */
[C-C-:B-1----:R-:W-:Y:S01]  /*5f70*/  IMAD.X R21, R15.reuse, 0x1, R5.reuse, P6 ;  /* 0x000000010f157824 */ /* 0x142fe200030e0605 */
[----:B------:R-:W-:Y:S01]  /*5f80*/  SEL R7, RZ, 0x10, P0 ;  /* 0x00000010ff077807 */ /* 0x000fe20000000000 */
[--C-:B------:R-:W-:Y:S01]  /*5f90*/  IMAD.X R15, R15, 0x1, R6.reuse, P5 ;  /* 0x000000010f0f7824 */ /* 0x100fe200028e0606 */
[----:B------:R1:W-:Y:S04]  /*5fa0*/  LDGSTS.E.BYPASS.LTC128B.128 [R219+0x4100], [R2.64], !P0 ;  /* 0x0410000002db7fae */ /* 0x0003e8000c101d46 */
[----:B------:R3:W-:Y:S04]  /*5fb0*/  LDGSTS.E.BYPASS.LTC128B.128 [R219+0x1100], [R20.64], !P2 ;  /* 0x0110000014db7fae */ /* 0x0007e8000d101d46 */
[----:B------:R4:W-:Y:S01]  /*5fc0*/  LDGSTS.E.BYPASS.LTC128B.128 [R219+0x5100], [R14.64], !P0 ;  /* 0x051000000edb7fae */ /* 0x0009e2000c101d46 */
[C---:B--2---:R-:W-:Y:S02]  /*5fd0*/  IADD3 R12, P6, R22.reuse, R28, RZ ;  /* 0x0000001c160c7210 */ /* 0x044fe40007fde0ff */
[----:B-1----:R-:W-:Y:S03]  /*5fe0*/  IADD3 R2, P5, R22, R29, RZ ;  /* 0x0000001d16027210 */ /* 0x002fe60007fbe0ff */
[C---:B------:R-:W-:Y:S02]  /*5ff0*/  IMAD.X R13, R23.reuse, 0x1, R5, P6 ;  /* 0x00000001170d7824 */ /* 0x040fe400030e0605 */
[----:B------:R-:W-:Y:S03]  /*6000*/  IMAD.X R3, R23, 0x1, R6, P5 ;  /* 0x0000000117037824 */ /* 0x000fe600028e0606 */
[----:B------:R1:W-:Y:S04]  /*6010*/  LDGSTS.E.BYPASS.LTC128B.128 [R219+0x2100], [R12.64], !P2 ;  /* 0x021000000cdb7fae */ /* 0x0003e8000d101d46 */
[----:B----4-:R3:W2:Y:S04]  /*6020*/  SHFL.IDX PT, R14, R0, 0x3, 0x181f ;  /* 0x00781f00000e7f89 */ /* 0x0106a800000e0000 */
[----:B------:R3:W4:Y:S04]  /*6030*/  SHFL.IDX PT, R0, R4, 0x3, 0x181f ;  /* 0x00781f0004007f89 */ /* 0x00072800000e0000 */
[----:B------:R3:W-:Y:S01]  /*6040*/  LDGSTS.E.BYPASS.LTC128B.128 [R219+0x6100], [R2.64], !P0 ;  /* 0x0610000002db7fae */ /* 0x0007e2000c101d46 */
[----:B-1----:R-:W-:Y:S04]  /*6050*/  SEL R12, RZ, 0x10, P2 ;  /* 0x00000010ff0c7807 */ /* 0x002fe80001000000 */
.L_x_525:
[----:B---3--:R-:W-:Y:S02]  /*6060*/  IADD3 R4, -R12, 0x10, RZ ;  /* 0x000000100c047810 */ /* 0x008fe40007ffe1ff */
[C---:B------:R-:W-:Y:S02]  /*6070*/  IADD3 R2, -R7.reuse, 0x10, RZ ;  /* 0x0000001007027810 */ /* 0x040fe40007ffe1ff */
[----:B------:R-:W-:Y:S02]  /*6080*/  LOP3.LUT R4, R4, 0xf, RZ, 0xc0, !PT ;  /* 0x0000000f04047812 */ /* 0x000fe400078ec0ff */
[----:B------:R-:W-:Y:S02]  /*6090*/  ISETP.NE.U32.AND P6, PT, R12, RZ, PT ;  /* 0x000000ff0c00720c */ /* 0x000fe40003fc5070 */
[----:B----4-:R-:W-:Y:S02]  /*60a0*/  IADD3 R4, P2, P0, R4, R0, R28 ;  /* 0x0000000004047210 */ /* 0x010fe4000785e01c */
[----:B------:R-:W-:Y:S02]  /*60b0*/  LOP3.LUT R2, R2, 0xf, RZ, 0xc0, !PT ;  /* 0x0000000f02027812 */ /* 0x000fe400078ec0ff */
[----:B------:R-:W-:Y:S02]  /*60c0*/  ISETP.NE.U32.AND P5, PT, R7, RZ, PT ;  /* 0x000000ff0700720c */ /* 0x000fe40003fa5070 */
[----:B--2---:R-:W-:Y:S02]  /*60d0*/  IADD3.X R5, RZ, R14, R5, P2, P0 ;  /* 0x0000000eff057210 */ /* 0x004fe400017e0405 */
[----:B------:R-:W-:Y:S03]  /*60e0*/  IADD3 R2, P2, P0, R2, R0, R29 ;  /* 0x0000000002027210 */ /* 0x000fe6000785e01d */
[----:B------:R-:W-:Y:S01]  /*60f0*/  @!PT LDS RZ, [RZ] ;  /* 0x00000000fffff984 */ /* 0x000fe20000000800 */
[----:B------:R-:W-:Y:S01]  /*6100*/  @!PT LDS RZ, [RZ] ;  /* 0x00000000fffff984 */ /* 0x000fe20000000800 */
[----:B------:R-:W-:Y:S01]  /*6110*/  @!PT LDS RZ, [RZ] ;  /* 0x00000000fffff984 */ /* 0x000fe20000000800 */
[----:B------:R1:W-:Y:S01]  /*6120*/  LDGSTS.E.BYPASS.LTC128B.128.ZFILL [R219+0x3100], [R4.64], P6 ;  /* 0x0310000004db7fae */ /* 0x0003e2000b141d46 */
[----:B------:R-:W-:Y:S05]  /*6130*/  IADD3.X R3, RZ, R14, R6, P2, P0 ;  /* 0x0000000eff037210 */ /* 0x000fea00017e0406 */
[----:B------:R1:W-:Y:S04]  /*6140*/  LDGSTS.E.BYPASS.LTC128B.128.ZFILL [R219+0x7100], [R2.64], P5 ;  /* 0x0710000002db7fae */ /* 0x0003e8000a941d46 */
.L_x_470:
[----:B---34-:R-:W-:Y:S05]  /*6150*/  BSYNC B0 ;  /* 0x0000000000007941 */ /* 0x018fea0003800000 */
.L_x_469:
[----:B------:R-:W0:Y:S01]  /*6160*/  LDGDEPBAR ;  /* 0x00000000000079af */ /* 0x000e220000000000 */
[----:B------:R-:W-:Y:S01]  /*6170*/  WARPSYNC 0xffffffff ;  /* 0xffffffff00007948 */ /* 0x000fe20003800000 */
[C---:B-1----:R-:W-:Y:S01]  /*6180*/  HMMA.16816.F32.BF16 R4, R136.reuse, R8, RZ ;  /* 0x000000088804723c */ /* 0x042fe200000418ff */
[----:B------:R-:W-:Y:S02]  /*6190*/  BSSY B0, `(.L_x_473) ;  /* 0x000010a000007945 */ /* 0x000fe40003800000 */
[----:B------:R-:W-:Y:S05]  /*61a0*/  ISETP.GE.AND P0, PT, R223, 0x1, PT ;  /* 0x00000001df00780c */ /* 0x000fea0003f06270 */
[C---:B------:R-:W-:Y:S08]  /*61b0*/  HMMA.16816.F32.BF16 R8, R136.reuse, R10, RZ ;  /* 0x0000000a8808723c */ /* 0x040ff000000418ff */
        /* <DEDUP_REMOVED lines=16> */
[----:B------:R-:W1:Y:S07]  /*62c0*/  LDSM.16.M88.4 R144, [R207] ;  /* 0x00000000cf90783b */ /* 0x000e6e0000000200 */
        /* <DEDUP_REMOVED lines=11> */
[----:B------:R-:W2:Y:S07]  /*6380*/  LDSM.16.M88.4 R160, [R207+0x2000] ;  /* 0x00200000cfa0783b */ /* 0x000eae0000000200 */
[C---:B------:R-:W-:Y:S08]  /*6390*/  HMMA.16816.F32.BF16 R44, R140.reuse, R164, R44 ;  /* 0x000000a48c2c723c */ /* 0x040ff0000004182c */
[C---:B------:R-:W-:Y:S01]  /*63a0*/  HMMA.16816.F32.BF16 R48, R140.reuse, R166, R48 ;  /* 0x000000a68c30723c */ /* 0x040fe20000041830 */
[----:B------:R-:W-:Y:S07]  /*63b0*/  LDSM.16.M88.4 R164, [R206+-0x3800] ;  /* 0xffc80000cea4783b */ /* 0x000fee0000000200 */
[C---:B------:R-:W-:Y:S08]  /*63c0*/  HMMA.16816.F32.BF16 R52, R140.reuse, R168, R52 ;  /* 0x000000a88c34723c */ /* 0x040ff00000041834 */
[C---:B------:R-:W-:Y:S01]  /*63d0*/  HMMA.16816.F32.BF16 R56, R140.reuse, R170, R56 ;  /* 0x000000aa8c38723c */ /* 0x040fe20000041838 */
[----:B------:R-:W-:Y:S07]  /*63e0*/  LDSM.16.M88.4 R168, [R206+-0x3000] ;  /* 0xffd00000cea8783b */ /* 0x000fee0000000200 */
[C---:B------:R-:W-:Y:S08]  /*63f0*/  HMMA.16816.F32.BF16 R60, R140.reuse, R172, R60 ;  /* 0x000000ac8c3c723c */ /* 0x040ff0000004183c */
[----:B------:R-:W-:Y:S08]  /*6400*/  HMMA.16816.F32.BF16 R64, R140, R174, R64 ;  /* 0x000000ae8c40723c */ /* 0x000ff00000041840 */
        /* <DEDUP_REMOVED lines=11> */
[----:B------:R-:W5:Y:S07]  /*64c0*/  LDSM.16.M88.4 R156, [R206+-0x4000] ;  /* 0xffc00000ce9c783b */ /* 0x000f6e0000000200 */
[C---:B--2---:R-:W-:Y:S08]  /*64d0*/  HMMA.16816.F32.BF16 R36, R176.reuse, R160, R36 ;  /* 0x000000a0b024723c */ /* 0x044ff00000041824 */
[C---:B------:R-:W-:Y:S01]  /*64e0*/  HMMA.16816.F32.BF16 R40, R176.reuse, R162, R40 ;  /* 0x000000a2b028723c */ /* 0x040fe20000041828 */
[----:B------:R-:W2:Y:S07]  /*64f0*/  LDSM.16.M88.4 R160, [R206+-0x2800] ;  /* 0xffd80000cea0783b */ /* 0x000eae0000000200 */
[C---:B-1----:R-:W-:Y:S08]  /*6500*/  HMMA.16816.F32.BF16 R44, R176.reuse, R144, R44 ;  /* 0x00000090b02c723c */ /* 0x042ff0000004182c */
[C---:B------:R-:W-:Y:S01]  /*6510*/  HMMA.16816.F32.BF16 R48, R176.reuse, R146, R48 ;  /* 0x00000092b030723c */ /* 0x040fe20000041830 */
[----:B------:R-:W1:Y:S07]  /*6520*/  LDSM.16.M88.4 R144, [R206+-0x2000] ;  /* 0xffe00000ce90783b */ /* 0x000e6e0000000200 */
[C---:B---3--:R-:W-:Y:S08]  /*6530*/  HMMA.16816.F32.BF16 R52, R176.reuse, R148, R52 ;  /* 0x00000094b034723c */ /* 0x048ff00000041834 */
[C---:B------:R-:W-:Y:S01]  /*6540*/  HMMA.16816.F32.BF16 R56, R176.reuse, R150, R56 ;  /* 0x00000096b038723c */ /* 0x040fe20000041838 */
[----:B------:R-:W3:Y:S07]  /*6550*/  LDSM.16.M88.4 R148, [R206+-0x1800] ;  /* 0xffe80000ce94783b */ /* 0x000eee0000000200 */
[C---:B----4-:R-:W-:Y:S08]  /*6560*/  HMMA.16816.F32.BF16 R60, R176.reuse, R152, R60 ;  /* 0x00000098b03c723c */ /* 0x050ff0000004183c */
[----:B------:R-:W-:Y:S01]  /*6570*/  HMMA.16816.F32.BF16 R64, R176, R154, R64 ;  /* 0x0000009ab040723c */ /* 0x000fe20000041840 */
[----:B------:R-:W4:Y:S07]  /*6580*/  LDSM.16.M88.4 R152, [R206+-0x1000] ;  /* 0xfff00000ce98783b */ /* 0x000f2e0000000200 */
[C---:B-----5:R-:W-:Y:S08]  /*6590*/  HMMA.16816.F32.BF16 R4, R180.reuse, R156, R4 ;  /* 0x0000009cb404723c */ /* 0x060ff00000041804 */
[C---:B------:R-:W-:Y:S01]  /*65a0*/  HMMA.16816.F32.BF16 R8, R180.reuse, R158, R8 ;  /* 0x0000009eb408723c */ /* 0x040fe20000041808 */
[----:B------:R-:W5:Y:S07]  /*65b0*/  LDSM.16.M88.4 R156, [R206+-0x800] ;  /* 0xfff80000ce9c783b */ /* 0x000f6e0000000200 */
[C---:B------:R-:W-:Y:S08]  /*65c0*/  HMMA.16816.F32.BF16 R12, R180.reuse, R164, R12 ;  /* 0x000000a4b40c723c */ /* 0x040ff0000004180c */
[C---:B------:R-:W-:Y:S01]  /*65d0*/  HMMA.16816.F32.BF16 R16, R180.reuse, R166, R16 ;  /* 0x000000a6b410723c */ /* 0x040fe20000041810 */
[----:B------:R-:W3:Y:S07]  /*65e0*/  LDSM.16.M88.4 R164, [R205+0x4000] ;  /* 0x00400000cda4783b */ /* 0x000eee0000000200 */
[C---:B------:R-:W-:Y:S08]  /*65f0*/  HMMA.16816.F32.BF16 R20, R180.reuse, R168, R20 ;  /* 0x000000a8b414723c */ /* 0x040ff00000041814 */
[C---:B------:R-:W-:Y:S01]  /*6600*/  HMMA.16816.F32.BF16 R24, R180.reuse, R170, R24 ;  /* 0x000000aab418723c */ /* 0x040fe20000041818 */
[----:B------:R-:W4:Y:S07]  /*6610*/  LDSM.16.M88.4 R168, [R205+0x4800] ;  /* 0x00480000cda8783b */ /* 0x000f2e0000000200 */
        /* <DEDUP_REMOVED lines=13> */
[----:B------:R-:W-:Y:S01]  /*66f0*/  HMMA.16816.F32.BF16 R64, R180, R158, R64 ;  /* 0x0000009eb440723c */ /* 0x000fe20000041840 */
[----:B------:R-:W5:Y:S07]  /*6700*/  LDSM.16.M88.4 R156, [R205+0x7000] ;  /* 0x00700000cd9c783b */ /* 0x000f6e0000000200 */
        /* <DEDUP_REMOVED lines=21> */
[C---:B--2---:R-:W-:Y:S08]  /*6860*/  HMMA.16816.F32.BF16 R60, R184.reuse, R160, R60 ;  /* 0x000000a0b83c723c */ /* 0x044ff0000004183c */
[----:B------:R-:W-:Y:S01]  /*6870*/  HMMA.16816.F32.BF16 R64, R184, R162, R64 ;  /* 0x000000a2b840723c */ /* 0x000fe20000041840 */
        /* <DEDUP_REMOVED lines=25> */
[C---:B------:R-:W-:Y:S08]  /*6a10*/  HMMA.16816.F32.BF16 R4, R192.reuse, R168, R4 ;  /* 0x000000a8c004723c */ /* 0x040ff00000041804 */
[C---:B------:R-:W-:Y:S01]  /*6a20*/  HMMA.16816.F32.BF16 R8, R192.reuse, R170, R8 ;  /* 0x000000aac008723c */ /* 0x040fe20000041808 */
[----:B------:R-:W2:Y:S07]  /*6a30*/  LDSM.16.M88.4 R168, [R207+0x7800] ;  /* 0x00780000cfa8783b */ /* 0x000eae0000000200 */
[C---:B-1----:R-:W-:Y:S08]  /*6a40*/  HMMA.16816.F32.BF16 R12, R192.reuse, R144, R12 ;  /* 0x00000090c00c723c */ /* 0x042ff0000004180c */
[C---:B------:R-:W-:Y:S01]  /*6a50*/  HMMA.16816.F32.BF16 R16, R192.reuse, R146, R16 ;  /* 0x00000092c010723c */ /* 0x040fe20000041810 */
[----:B------:R-:W1:Y:S07]  /*6a60*/  LDSM.16.M88.4 R144, [R206] ;  /* 0x00000000ce90783b */ /* 0x000e6e0000000200 */
        /* <DEDUP_REMOVED lines=20> */
[----:B------:R-:W1:Y:S01]  /*6bb0*/  LDSM.16.M88.4 R144, [R206+0x3800] ;  /* 0x00380000ce90783b */ /* 0x000e620000000200 */
[----:B------:R-:W-:Y:S06]  /*6bc0*/  DEPBAR.LE SB0, 0x0 ;  /* 0x000080000000791a */ /* 0x000fec0000000000 */
[C---:B---3--:R-:W-:Y:S01]  /*6bd0*/  HMMA.16816.F32.BF16 R12, R196.reuse, R148, R12 ;  /* 0x00000094c40c723c */ /* 0x048fe2000004180c */
[----:B------:R-:W-:Y:S07]  /*6be0*/  BAR.SYNC.DEFER_BLOCKING 0x0 ;  /* 0x0000000000007b1d */ /* 0x000fee0000010000 */
[C---:B------:R-:W-:Y:S08]  /*6bf0*/  HMMA.16816.F32.BF16 R16, R196.reuse, R150, R16 ;  /* 0x00000096c410723c */ /* 0x040ff00000041810 */
[C---:B----4-:R-:W-:Y:S08]  /*6c00*/  HMMA.16816.F32.BF16 R20, R196.reuse, R152, R20 ;  /* 0x00000098c414723c */ /* 0x050ff00000041814 */
[C---:B------:R-:W-:Y:S08]  /*6c10*/  HMMA.16816.F32.BF16 R24, R196.reuse, R154, R24 ;  /* 0x0000009ac418723c */ /* 0x040ff00000041818 */
        /* <DEDUP_REMOVED lines=8> */
[C---:B-1----:R-:W-:Y:S08]  /*6ca0*/  HMMA.16816.F32.BF16 R60, R196.reuse, R144, R60 ;  /* 0x00000090c43c723c */ /* 0x042ff0000004183c */
[----:B------:R-:W-:Y:S01]  /*6cb0*/  HMMA.16816.F32.BF16 R64, R196, R146, R64 ;  /* 0x00000092c440723c */ /* 0x000fe20000041840 */
[----:B------:R-:W-:Y:S07]  /*6cc0*/  @!UPT UIADD3 URZ, URZ, URZ, URZ ;  /* 0x0000003f3f3ff290 */ /* 0x000fee000fffe03f */
[----:B------:R-:W-:-:S11]  /*6cd0*/  @!P0 BRA `(.L_x_474) ;  /* 0x0000055000008947 */ /* 0x000fd60003800000 */
[----:B------:R-:W-:Y:S01]  /*6ce0*/  IMAD.MOV.U32 R221, RZ, RZ, RZ ;  /* 0x000000ffffdd7224 */ /* 0x000fe200078e00ff */
[----:B------:R-:W2:Y:S01]  /*6cf0*/  LDL R2, [R1+0x10] ;  /* 0x0000100001027983 */ /* 0x000ea20000100800 */
[C---:B------:R-:W-:Y:S01]  /*6d00*/  IMAD.SHL.U32 R155, R237.reuse, 0x2, RZ ;  /* 0x00000002ed9b7824 */ /* 0x040fe200078e00ff */
[----:B------:R-:W-:Y:S01]  /*6d10*/  SHF.R.S32.HI R201, RZ, 0x1f, R237 ;  /* 0x0000001fffc97819 */ /* 0x000fe200000114ed */
[----:B------:R-:W-:Y:S01]  /*6d20*/  IMAD.SHL.U32 R154, R226, 0x2, RZ ;  /* 0x00000002e29a7824 */ /* 0x000fe200078e00ff */
[----:B------:R-:W3:Y:S02]  /*6d30*/  LDL R0, [R1+0x8] ;  /* 0x0000080001007983 */ /* 0x000ee40000100800 */
[----:B------:R-:W-:Y:S02]  /*6d40*/  SHF.L.U64.HI R144, R237, 0x1, R201 ;  /* 0x00000001ed907819 */ /* 0x000fe400000102c9 */
[----:B------:R-:W4:Y:S04]  /*6d50*/  LDL.64 R224, [R1+0x20] ;  /* 0x0000200001e07983 */ /* 0x000f280000100a00 */
[----:B------:R-:W5:Y:S04]  /*6d60*/  LDL R116, [R1+0x30] ;  /* 0x0000300001747983 */ /* 0x000f680000100800 */
[----:B------:R-:W4:Y:S04]  /*6d70*/  LDL.64 R202, [R1+0x18] ;  /* 0x0000180001ca7983 */ /* 0x000f280000100a00 */
[----:B------:R-:W5:Y:S01]  /*6d80*/  LDL R200, [R1+0x14] ;  /* 0x0000140001c87983 */ /* 0x000f620000100800 */
[----:B--2---:R-:W-:Y:S05]  /*6d90*/  IMAD R2, R223, 0x80, R2 ;  /* 0x00000080df027824 */ /* 0x004fea00078e0202 */
[----:B---3--:R-:W-:Y:S05]  /*6da0*/  IADD3 R2, R2, -0x80, R0 ;  /* 0xffffff8002027810 */ /* 0x008fea0007ffe000 */
[----:B------:R-:W-:Y:S04]  /*6db0*/  @P3 IMAD.HI.U32 R3, R2, c[0x0][0x2bc], RZ ;  /* 0x0000af0002033a27 */ /* 0x000fe800078e00ff */
[----:B------:R-:W-:Y:S01]  /*6dc0*/  IMAD.MOV.U32 R0, RZ, RZ, R2 ;  /* 0x000000ffff007224 */ /* 0x000fe200078e0002 */
[----:B------:R-:W-:Y:S04]  /*6dd0*/  @P3 SHF.R.U32.HI R0, RZ, c[0x0][0x2c0], R3 ;  /* 0x0000b000ff003a19 */ /* 0x000fe80000011603 */
[C---:B----4-:R-:W-:Y:S04]  /*6de0*/  @!P1 IADD3 R3, P0, R0.reuse, R224, RZ ;  /* 0x000000e000039210 */ /* 0x050fe80007f1e0ff */
[----:B-----5:R-:W-:Y:S01]  /*6df0*/  @!P1 LEA.HI.X.SX32 R117, R0, R116, 0x1, P0 ;  /* 0x0000007400759211 */ /* 0x020fe200000f0eff */
[----:B------:R-:W-:Y:S01]  /*6e00*/  IMAD.MOV R0, RZ, RZ, -R0 ;  /* 0x000000ffff007224 */ /* 0x000fe200078e0a00 */
[C---:B------:R-:W-:Y:S03]  /*6e10*/  @!P1 LEA R116, P0, R3.reuse, c[0x0][0x2a0], 0x2 ;  /* 0x0000a80003749a11 */ /* 0x040fe600078010ff */
[----:B------:R-:W-:Y:S01]  /*6e20*/  IMAD R222, R0, c[0x0][0x2b8], R2 ;  /* 0x0000ae0000de7a24 */ /* 0x000fe200078e0202 */
[----:B------:R-:W-:Y:S03]  /*6e30*/  @!P1 LEA.HI.X R117, R3, c[0x0][0x2a4], R117, 0x2, P0 ;  /* 0x0000a90003759a11 */ /* 0x000fe600000f1475 */
[----:B------:R-:W-:Y:S01]  /*6e40*/  IMAD.WIDE.U32 R2, R222, c[0x0][0x1e0], RZ ;  /* 0x00007800de027a25 */ /* 0x000fe200078e00ff */
[----:B------:R-:W-:Y:S01]  /*6e50*/  SHF.R.S32.HI R0, RZ, 0x1f, R222 ;  /* 0x0000001fff007819 */ /* 0x000fe200000114de */
[----:B------:R-:W2:Y:S04]  /*6e60*/  @!P1 LDG.E R221, [R116.64] ;  /* 0x0000000674dd9981 */ /* 0x000ea8000c1e1900 */
[----:B------:R-:W-:Y:S04]  /*6e70*/  IMAD R0, R0, c[0x0][0x1e0], RZ ;  /* 0x0000780000007a24 */ /* 0x000fe800078e02ff */
        /* <DEDUP_REMOVED lines=8> */
[C---:B------:R-:W-:Y:S02]  /*6f00*/  LEA R116, P0, R0.reuse, c[0x0][0x1c8], 0x1 ;  /* 0x0000720000747a11 */ /* 0x040fe400078008ff */
[----:B------:R-:W-:Y:S02]  /*6f10*/  SHF.R.S32.HI R200, RZ, 0x1f, R226 ;  /* 0x0000001fffc87819 */ /* 0x000fe400000114e2 */
[----:B------:R-:W-:Y:S02]  /*6f20*/  LEA.HI.X R0, R0, c[0x0][0x1cc], R2, 0x1, P0 ;  /* 0x0000730000007a11 */ /* 0x000fe400000f0c02 */
[----:B------:R-:W-:Y:S01]  /*6f30*/  SHF.L.U64.HI R117, R226, 0x1, R200 ;  /* 0x00000001e2757819 */ /* 0x000fe200000102c8 */
[----:B------:R-:W-:-:S05]  /*6f40*/  BRA.DIV ~URZ, `(.L_x_475) ;  /* 0x0000a1d27f007947 */ /* 0x000fca000b800000 */
[----:B------:R1:W2:Y:S02]  /*6f50*/  SHFL.IDX PT, R145, R0, RZ, 0x181f ;  /* 0x00181fff00917589 */ /* 0x0002a400000e0000 */
.L_x_526:
[----:B------:R-:W-:-:S05]  /*6f60*/  BRA.DIV ~URZ, `(.L_x_476) ;  /* 0x0000a2227f007947 */ /* 0x000fca000b800000 */
[----:B------:R-:W3:Y:S01]  /*6f70*/  SHFL.IDX PT, R2, R116, RZ, 0x181f ;  /* 0x00181fff74027589 */ /* 0x000ee200000e0000 */
[----:B------:R-:W-:Y:S02]  /*6f80*/  ISETP.GE.AND P2, PT, R226, c[0x0][0x1d4], PT ;  /* 0x00007500e2007a0c */ /* 0x000fe40003f46270 */
[----:B------:R-:W-:Y:S01]  /*6f90*/  ISETP.GE.AND P0, PT, R237, c[0x0][0x1d4], PT ;  /* 0x00007500ed007a0c */ /* 0x000fe20003f06270 */
[----:B------:R-:W4:Y:S04]  /*6fa0*/  SHFL.IDX PT, R148, R116, 0x1, 0x181f ;  /* 0x00381f0074947f89 */ /* 0x000f2800000e0000 */
[----:B------:R-:W5:Y:S04]  /*6fb0*/  SHFL.IDX PT, R149, R0, 0x1, 0x181f ;  /* 0x00381f0000957f89 */ /* 0x000f6800000e0000 */
[----:B------:R-:W1:Y:S04]  /*6fc0*/  SHFL.IDX PT, R152, R116, 0x2, 0x181f ;  /* 0x00581f0074987f89 */ /* 0x000e6800000e0000 */
[----:B------:R-:W2:Y:S01]  /*6fd0*/  SHFL.IDX PT, R153, R0, 0x2, 0x181f ;  /* 0x00581f0000997f89 */ /* 0x000ea200000e0000 */
[CC--:B---3--:R-:W-:Y:S02]  /*6fe0*/  IADD3 R146, P6, R2.reuse, R154.reuse, RZ ;  /* 0x0000009a02927210 */ /* 0x0c8fe40007fde0ff */
[-C--:B------:R-:W-:Y:S03]  /*6ff0*/  IADD3 R2, P5, R2, R155.reuse, RZ ;  /* 0x0000009b02027210 */ /* 0x080fe60007fbe0ff */
[C-C-:B--2---:R-:W-:Y:S01]  /*7000*/  IMAD.X R147, R145.reuse, 0x1, R117.reuse, P6 ;  /* 0x0000000191937824 */ /* 0x144fe200030e0675 */
[CC--:B----4-:R-:W-:Y:S01]  /*7010*/  IADD3 R150, P6, R148.reuse, R154.reuse, RZ ;  /* 0x0000009a94967210 */ /* 0x0d0fe20007fde0ff */
[--C-:B------:R-:W-:Y:S01]  /*7020*/  IMAD.X R3, R145, 0x1, R144.reuse, P5 ;  /* 0x0000000191037824 */ /* 0x100fe200028e0690 */
[-C--:B------:R-:W-:Y:S02]  /*7030*/  IADD3 R148, P5, R148, R155.reuse, RZ ;  /* 0x0000009b94947210 */ /* 0x080fe40007fbe0ff */
[----:B------:R1:W-:Y:S01]  /*7040*/  LDGSTS.E.BYPASS.LTC128B.128 [R219+0x8100], [R146.64], !P2 ;  /* 0x0810000092db7fae */ /* 0x0003e2000d101d46 */
[C-C-:B-----5:R-:W-:Y:S01]  /*7050*/  IMAD.X R151, R149.reuse, 0x1, R117.reuse, P6 ;  /* 0x0000000195977824 */ /* 0x160fe200030e0675 */
[----:B------:R-:W-:Y:S01]  /*7060*/  SEL R145, RZ, 0x10, P0 ;  /* 0x00000010ff917807 */ /* 0x000fe20000000000 */
[--C-:B------:R-:W-:Y:S01]  /*7070*/  IMAD.X R149, R149, 0x1, R144.reuse, P5 ;  /* 0x0000000195957824 */ /* 0x100fe200028e0690 */
[----:B------:R2:W-:Y:S04]  /*7080*/  LDGSTS.E.BYPASS.LTC128B.128 [R219+0xc100], [R2.64], !P0 ;  /* 0x0c10000002db7fae */ /* 0x0005e8000c101d46 */
[----:B------:R3:W-:Y:S04]  /*7090*/  LDGSTS.E.BYPASS.LTC128B.128 [R219+0x9100], [R150.64], !P2 ;  /* 0x0910000096db7fae */ /* 0x0007e8000d101d46 */
[----:B------:R4:W-:Y:S01]  /*70a0*/  LDGSTS.E.BYPASS.LTC128B.128 [R219+0xd100], [R148.64], !P0 ;  /* 0x0d10000094db7fae */ /* 0x0009e2000c101d46 */
[C---:B-1----:R-:W-:Y:S02]  /*70b0*/  IADD3 R146, P6, R152.reuse, R154, RZ ;  /* 0x0000009a98927210 */ /* 0x042fe40007fde0ff */
[----:B--2---:R-:W-:Y:S03]  /*70c0*/  IADD3 R2, P5, R152, R155, RZ ;  /* 0x0000009b98027210 */ /* 0x004fe60007fbe0ff */
[C---:B------:R-:W-:Y:S02]  /*70d0*/  IMAD.X R147, R153.reuse, 0x1, R117, P6 ;  /* 0x0000000199937824 */ /* 0x040fe400030e0675 */
[----:B------:R-:W-:Y:S03]  /*70e0*/  IMAD.X R3, R153, 0x1, R144, P5 ;  /* 0x0000000199037824 */ /* 0x000fe600028e0690 */
[----:B------:R1:W-:Y:S04]  /*70f0*/  LDGSTS.E.BYPASS.LTC128B.128 [R219+0xa100], [R146.64], !P2 ;  /* 0x0a10000092db7fae */ /* 0x0003e8000d101d46 */
[----:B----4-:R3:W2:Y:S04]  /*7100*/  SHFL.IDX PT, R148, R0, 0x3, 0x181f ;  /* 0x00781f0000947f89 */ /* 0x0106a800000e0000 */
[----:B------:R3:W4:Y:S04]  /*7110*/  SHFL.IDX PT, R0, R116, 0x3, 0x181f ;  /* 0x00781f0074007f89 */ /* 0x00072800000e0000 */
[----:B------:R3:W-:Y:S01]  /*7120*/  LDGSTS.E.BYPASS.LTC128B.128 [R219+0xe100], [R2.64], !P0 ;  /* 0x0e10000002db7fae */ /* 0x0007e2000c101d46 */
[----:B-1----:R-:W-:Y:S04]  /*7130*/  SEL R146, RZ, 0x10, P2 ;  /* 0x00000010ff927807 */ /* 0x002fe80001000000 */
.L_x_527:
        /* <DEDUP_REMOVED lines=15> */
.L_x_474:
[----:B------:R-:W-:Y:S05]  /*7230*/  BSYNC B0 ;  /* 0x0000000000007941 */ /* 0x000fea0003800000 */
.L_x_473:
[----:B-1----:R-:W2:Y:S01]  /*7240*/  LDL R116, [R1+0x38] ;  /* 0x0000380001747983 */ /* 0x002ea20000100800 */
[----:B------:R-:W-:Y:S03]  /*7250*/  MOV R0, 0xffffff80 ;  /* 0xffffff8000007802 */ /* 0x000fe60000000f00 */
[----:B------:R-:W2:Y:S02]  /*7260*/  LDL R3, [R1+0x44] ;  /* 0x0000440001037983 */ /* 0x000ea40000100800 */
[----:B------:R-:W-:Y:S02]  /*7270*/  IMAD R0, R223, R0, 0x1 ;  /* 0x00000001df007424 */ /* 0x000fe400078e0200 */
[----:B------:R-:W3:Y:S04]  /*7280*/  LDL R2, [R1+0x48] ;  /* 0x0000480001027983 */ /* 0x000ee80000100800 */
[----:B------:R-:W0:Y:S01]  /*7290*/  LDGDEPBAR ;  /* 0x00000000000079af */ /* 0x000e220000000000 */
[----:B--2---:R-:W-:Y:S02]  /*72a0*/  IADD3 R116, R3, R116, RZ ;  /* 0x0000007403747210 */ /* 0x004fe40007ffe0ff */
[----:B------:R-:W-:Y:S02]  /*72b0*/  MOV R3, c[0x0][0x2ac] ;  /* 0x0000ab0000037a02 */ /* 0x000fe40000000f00 */
[----:B---3--:R-:W-:Y:S01]  /*72c0*/  IADD3 R0, -R2, R0, RZ ;  /* 0x0000000002007210 */ /* 0x008fe20007ffe1ff */
[----:B------:R-:W-:Y:S04]  /*72d0*/  @P4 IMAD.HI.U32 R2, R116, c[0x0][0x2c8], RZ ;  /* 0x0000b20074024a27 */ /* 0x000fe800078e00ff */
[----:B------:R-:W-:Y:S01]  /*72e0*/  IMAD R0, R3, c[0x0][0x1d0], R0 ;  /* 0x0000740003007a24 */ /* 0x000fe200078e0200 */
[----:B------:R-:W-:Y:S04]  /*72f0*/  @P4 SHF.R.U32.HI R116, RZ, c[0x0][0x2cc], R2 ;  /* 0x0000b300ff744a19 */ /* 0x000fe80000011602 */
[----:B------:R-:W-:Y:S01]  /*7300*/  IADD3 R117, R0, -c[0x0][0x168], RZ ;  /* 0x80005a0000757a10 */ /* 0x000fe20007ffe0ff */
[----:B------:R-:W-:-:S05]  /*7310*/  BRA.DIV ~URZ, `(.L_x_477) ;  /* 0x0000a3a27f007947 */ /* 0x000fca000b800000 */
[----:B------:R1:W2:Y:S02]  /*7320*/  SHFL.IDX PT, R0, R116, RZ, 0x1c1f ;  /* 0x001c1fff74007589 */ /* 0x0002a400000e0000 */
.L_x_528:
[----:B--2---:R-:W-:Y:S05]  /*7330*/  IMAD.IADD R0, R117, 0x1, R0 ;  /* 0x0000000175007824 */ /* 0x004fea00078e0200 */
[C---:B------:R-:W-:Y:S02]  /*7340*/  ISETP.GT.AND P6, PT, R0.reuse, RZ, PT ;  /* 0x000000ff0000720c */ /* 0x040fe40003fc4270 */
[C---:B------:R-:W-:Y:S02]  /*7350*/  ISETP.GT.AND P5, PT, R0.reuse, 0x1, PT ;  /* 0x000000010000780c */ /* 0x040fe40003fa4270 */
[C---:B------:R-:W-:Y:S02]  /*7360*/  ISETP.GT.AND P2, PT, R0.reuse, 0x8, PT ;  /* 0x000000080000780c */ /* 0x040fe40003f44270 */
[----:B------:R-:W-:Y:S02]  /*7370*/  ISETP.GT.AND P0, PT, R0, 0x9, PT ;  /* 0x000000090000780c */ /* 0x000fe40003f04270 */
[----:B------:R-:W-:Y:S02]  /*7380*/  FSEL R4, R4, -INF , P6 ;  /* 0xff80000004047808 */ /* 0x000fe40003000000 */
[C---:B------:R-:W-:Y:S02]  /*7390*/  ISETP.GT.AND P6, PT, R0.reuse, 0x10, PT ;  /* 0x000000100000780c */ /* 0x040fe40003fc4270 */
[----:B------:R-:W-:Y:S02]  /*73a0*/  FSEL R5, R5, -INF , P5 ;  /* 0xff80000005057808 */ /* 0x000fe40002800000 */
        /* <DEDUP_REMOVED lines=54> */
[----:B------:R-:W-:Y:S02]  /*7710*/  FSEL R242, R61, -INF , P5 ;  /* 0xff8000003df27808 */ /* 0x000fe40002800000 */
[----:B------:R-:W-:Y:S02]  /*7720*/  FSEL R241, R64, -INF , P2 ;  /* 0xff80000040f17808 */ /* 0x000fe40001000000 */
[----:B------:R-:W-:Y:S01]  /*7730*/  FSEL R240, R65, -INF , P0 ;  /* 0xff80000041f07808 */ /* 0x000fe20000000000 */
[----:B------:R-:W-:-:S05]  /*7740*/  BRA.DIV ~URZ, `(.L_x_478) ;  /* 0x00009fe27f007947 */ /* 0x000fca000b800000 */
[----:B------:R-:W-:Y:S01]  /*7750*/  FMNMX.FTZ R2, R4, R118, !PT ;  /* 0x0000007604027209 */ /* 0x000fe20007810000 */
[----:B------:R-:W2:Y:S03]  /*7760*/  SHFL.IDX PT, R0, R116, 0x1, 0x1c1f ;  /* 0x003c1f0074007f89 */ /* 0x000ea600000e0000 */
[----:B------:R-:W-:Y:S04]  /*7770*/  FMNMX.FTZ R2, R5, R2, !PT ;  /* 0x0000000205027209 */ /* 0x000fe80007810000 */
[----:B------:R-:W-:Y:S04]  /*7780*/  FMNMX.FTZ R2, R8, R2, !PT ;  /* 0x0000000208027209 */ /* 0x000fe80007810000 */
[----:B------:R-:W-:Y:S04]  /*7790*/  FMNMX.FTZ R2, R9, R2, !PT ;  /* 0x0000000209027209 */ /* 0x000fe80007810000 */
[----:B------:R-:W-:Y:S04]  /*77a0*/  FMNMX.FTZ R2, R149, R2, !PT ;  /* 0x0000000295027209 */ /* 0x000fe80007810000 */
[----:B------:R-:W-:Y:S04]  /*77b0*/  FMNMX.FTZ R2, R150, R2, !PT ;  /* 0x0000000296027209 */ /* 0x000fe80007810000 */
[----:B------:R-:W-:Y:S01]  /*77c0*/  FMNMX.FTZ R2, R151, R2, !PT ;  /* 0x0000000297027209 */ /* 0x000fe20007810000 */
[----:B--2---:R-:W-:Y:S03]  /*77d0*/  IMAD.IADD R0, R117, 0x1, R0 ;  /* 0x0000000175007824 */ /* 0x004fe600078e0200 */
[----:B------:R-:W-:Y:S02]  /*77e0*/  FMNMX.FTZ R2, R152, R2, !PT ;  /* 0x0000000298027209 */ /* 0x000fe40007810000 */
[C---:B------:R-:W-:Y:S02]  /*77f0*/  ISETP.GT.AND P2, PT, R0.reuse, RZ, PT ;  /* 0x000000ff0000720c */ /* 0x040fe40003f44270 */
[----:B------:R-:W-:Y:S02]  /*7800*/  ISETP.GT.AND P0, PT, R0, 0x1, PT ;  /* 0x000000010000780c */ /* 0x000fe40003f04270 */
[----:B------:R-:W-:Y:S02]  /*7810*/  FSEL R6, R6, -INF , P2 ;  /* 0xff80000006067808 */ /* 0x000fe40001000000 */
[----:B------:R-:W-:Y:S02]  /*7820*/  FSEL R7, R7, -INF , P0 ;  /* 0xff80000007077808 */ /* 0x000fe40000000000 */
[----:B------:R-:W-:Y:S02]  /*7830*/  ISETP.GT.AND P2, PT, R0, 0x8, PT ;  /* 0x000000080000780c */ /* 0x000fe40003f44270 */
[----:B-1----:R-:W-:Y:S02]  /*7840*/  FMNMX.FTZ R116, R6, R119, !PT ;  /* 0x0000007706747209 */ /* 0x002fe40007810000 */
[----:B------:R-:W-:Y:S02]  /*7850*/  ISETP.GT.AND P0, PT, R0, 0x9, PT ;  /* 0x000000090000780c */ /* 0x000fe40003f04270 */
[----:B------:R-:W-:Y:S02]  /*7860*/  FSEL R10, R10, -INF , P2 ;  /* 0xff8000000a0a7808 */ /* 0x000fe40001000000 */
[----:B------:R-:W-:Y:S02]  /*7870*/  FMNMX.FTZ R116, R7, R116, !PT ;  /* 0x0000007407747209 */ /* 0x000fe40007810000 */
[----:B------:R-:W-:Y:S02]  /*7880*/  FSEL R11, R11, -INF , P0 ;  /* 0xff8000000b0b7808 */ /* 0x000fe40000000000 */
[----:B------:R-:W-:Y:S02]  /*7890*/  ISETP.GT.AND P2, PT, R0, 0x10, PT ;  /* 0x000000100000780c */ /* 0x000fe40003f44270 */
[----:B------:R-:W-:Y:S02]  /*78a0*/  FMNMX.FTZ R116, R10, R116, !PT ;  /* 0x000000740a747209 */ /* 0x000fe40007810000 */
        /* <DEDUP_REMOVED lines=10> */
[C---:B------:R-:W-:Y:S02]  /*7950*/  ISETP.GT.AND P2, PT, R0.reuse, 0x20, PT ;  /* 0x000000200000780c */ /* 0x040fe40003f44270 */
[----:B------:R-:W-:Y:S02]  /*7960*/  FMNMX.FTZ R116, R57, R116, !PT ;  /* 0x0000007439747209 */ /* 0x000fe40007810000 */
[----:B------:R-:W-:Y:S02]  /*7970*/  FMNMX.FTZ R2, R157, R2, !PT ;  /* 0x000000029d027209 */ /* 0x000fe40007810000 */
[----:B------:R-:W-:Y:S02]  /*7980*/  ISETP.GT.AND P0, PT, R0, 0x21, PT ;  /* 0x000000210000780c */ /* 0x000fe40003f04270 */
[----:B------:R-:W-:Y:S02]  /*7990*/  FSEL R153, R22, -INF , P2 ;  /* 0xff80000016997808 */ /* 0x000fe40001000000 */
[----:B------:R-:W-:Y:S02]  /*79a0*/  FMNMX.FTZ R116, R64, R116, !PT ;  /* 0x0000007440747209 */ /* 0x000fe40007810000 */
        /* <DEDUP_REMOVED lines=42> */
[----:B------:R-:W-:Y:S02]  /*7c50*/  ISETP.GT.AND P2, PT, R0, 0x50, PT ;  /* 0x000000500000780c */ /* 0x000fe40003f44270 */
        /* <DEDUP_REMOVED lines=47> */
[----:B------:R-:W-:Y:S01]  /*7f50*/  FMNMX.FTZ R116, R232, R116, !PT ;  /* 0x00000074e8747209 */ /* 0x000fe20007810000 */
[----:B------:R-:W1:Y:S03]  /*7f60*/  SHFL.BFLY PT, R117, R0, 0x2, 0x1f ;  /* 0x0c401f0000757f89 */ /* 0x000e6600000e0000 */
[----:B------:R-:W-:Y:S05]  /*7f70*/  FMNMX.FTZ R116, R231, R116, !PT ;  /* 0x00000074e7747209 */ /* 0x000fea0007810000 */
[----:B------:R-:W2:Y:S01]  /*7f80*/  SHFL.BFLY PT, R2, R116, 0x2, 0x1f ;  /* 0x0c401f0074027f89 */ /* 0x000ea200000e0000 */
[----:B-1----:R-:W-:Y:S07]  /*7f90*/  FMNMX.FTZ R117, R117, R0, !PT ;  /* 0x0000000075757209 */ /* 0x002fee0007810000 */
[----:B------:R-:W1:Y:S01]  /*7fa0*/  SHFL.BFLY PT, R3, R117, 0x1, 0x1f ;  /* 0x0c201f0075037f89 */ /* 0x000e6200000e0000 */
[----:B--2---:R-:W-:Y:S07]  /*7fb0*/  FMNMX.FTZ R116, R116, R2, !PT ;  /* 0x0000000274747209 */ /* 0x004fee0007810000 */
[----:B------:R2:W3:Y:S01]  /*7fc0*/  SHFL.BFLY PT, R0, R116, 0x1, 0x1f ;  /* 0x0c201f0074007f89 */ /* 0x0004e200000e0000 */
[----:B-1----:R-:W-:Y:S07]  /*7fd0*/  FMNMX.FTZ R117, R117, R3, !PT ;  /* 0x0000000375757209 */ /* 0x002fee0007810000 */
.L_x_529:
[C---:B------:R-:W-:Y:S01]  /*7fe0*/  FMUL.FTZ R148, R117.reuse, c[0x0][0x2d0] ;  /* 0x0000b40075947a20 */ /* 0x040fe20000410000 */
[----:B------:R-:W-:Y:S01]  /*7ff0*/  FSETP.NEU.FTZ.AND P0, PT, R117, -INF , PT ;  /* 0xff8000007500780b */ /* 0x000fe20003f1d000 */
[----:B------:R-:W-:Y:S01]  /*8000*/  WARPSYNC 0xffffffff ;  /* 0xffffffff00007948 */ /* 0x000fe20003800000 */
[----:B---3--:R-:W-:Y:S01]  /*8010*/  FMNMX.FTZ R3, R0, R116, !PT ;  /* 0x0000007400037209 */ /* 0x008fe20007810000 */
[----:B------:R-:W-:Y:S01]  /*8020*/  LDSM.16.MT88.4 R20, [R210] ;  /* 0x00000000d214783b */ /* 0x000fe20000004200 */
[----:B------:R-:W-:Y:S03]  /*8030*/  FSEL R148, R148, RZ, P0 ;  /* 0x000000ff94947208 */ /* 0x000fe60000000000 */
[----:B--2---:R-:W-:Y:S02]  /*8040*/  FMUL.FTZ R116, R3, c[0x0][0x2d0] ;  /* 0x0000b40003747a20 */ /* 0x004fe40000410000 */
[--C-:B------:R-:W-:Y:S02]  /*8050*/  FFMA.FTZ R2, R4, c[0x0][0x2d0], -R148.reuse ;  /* 0x0000b40004027a23 */ /* 0x100fe40000010894 */
[--C-:B------:R-:W-:Y:S01]  /*8060*/  FFMA.FTZ R4, R9, c[0x0][0x2d0], -R148.reuse ;  /* 0x0000b40009047a23 */ /* 0x100fe20000010894 */
[----:B------:R-:W-:Y:S01]  /*8070*/  LDSM.16.MT88.4 R28, [R209] ;  /* 0x00000000d11c783b */ /* 0x000fe20000004200 */
[----:B------:R1:W-:Y:S01]  /*8080*/  MUFU.EX2 R250, R2 ;  /* 0x0000000200fa7308 */ /* 0x0003e20000000800 */
[--C-:B------:R-:W-:Y:S02]  /*8090*/  FFMA.FTZ R32, R149, c[0x0][0x2d0], -R148.reuse ;  /* 0x0000b40095207a23 */ /* 0x100fe40000010894 */
[--C-:B------:R-:W-:Y:S04]  /*80a0*/  FFMA.FTZ R40, R151, c[0x0][0x2d0], -R148.reuse ;  /* 0x0000b40097287a23 */ /* 0x100fe80000010894 */
[----:B------:R-:W-:Y:S03]  /*80b0*/  LDSM.16.MT88.4 R36, [R213] ;  /* 0x00000000d524783b */ /* 0x000fe60000004200 */
[----:B------:R-:W-:Y:S05]  /*80c0*/  MUFU.EX2 R16, R4 ;  /* 0x0000000400107308 */ /* 0x000fea0000000800 */
[----:B------:R-:W-:Y:S08]  /*80d0*/  LDSM.16.MT88.4 R44, [R208+0x4000] ;  /* 0x00400000d02c783b */ /* 0x000ff00000004200 */
[----:B------:R-:W-:Y:S01]  /*80e0*/  LDSM.16.MT88.4 R52, [R210+0x4000] ;  /* 0x00400000d234783b */ /* 0x000fe20000004200 */
[--C-:B-1----:R-:W-:Y:S04]  /*80f0*/  FFMA.FTZ R2, R5, c[0x0][0x2d0], -R148.reuse ;  /* 0x0000b40005027a23 */ /* 0x102fe80000010894 */
[----:B------:R1:W-:Y:S03]  /*8100*/  MUFU.EX2 R12, R2 ;  /* 0x00000002000c7308 */ /* 0x0003e60000000800 */
[----:B------:R-:W-:Y:S01]  /*8110*/  LDSM.16.MT88.4 R60, [R209+0x4000] ;  /* 0x00400000d13c783b */ /* 0x000fe20000004200 */
[----:B-1----:R-:W-:Y:S06]  /*8120*/  FFMA.FTZ R2, R8, c[0x0][0x2d0], -R148 ;  /* 0x0000b40008027a23 */ /* 0x002fec0000010894 */
[----:B------:R1:W2:Y:S02]  /*8130*/  MUFU.EX2 R18, R2 ;  /* 0x0000000200127308 */ /* 0x0002a40000000800 */
[----:B-1----:R-:W-:Y:S02]  /*8140*/  FSEL R2, R117, RZ, P0 ;  /* 0x000000ff75027208 */ /* 0x002fe40000000000 */
[----:B------:R-:W-:Y:S02]  /*8150*/  FSETP.NEU.FTZ.AND P0, PT, R3, -INF , PT ;  /* 0xff8000000300780b */ /* 0x000fe40003f1d000 */
[----:B--2---:R-:W-:Y:S01]  /*8160*/  F2FP.BF16.PACK_AB R146, R16, R18 ;  /* 0x000000121092723e */ /* 0x004fe200000010ff */
[----:B------:R-:W-:Y:S01]  /*8170*/  FADD.FTZ R0, -R2, R118 ;  /* 0x0000007602007221 */ /* 0x000fe20000010100 */
[----:B------:R-:W-:Y:S03]  /*8180*/  FSEL R116, R116, RZ, P0 ;  /* 0x000000ff74747208 */ /* 0x000fe60000000000 */
[----:B------:R-:W-:Y:S02]  /*8190*/  FMUL.FTZ R0, R0, c[0x0][0x2d0] ;  /* 0x0000b40000007a20 */ /* 0x000fe40000410000 */
[--C-:B------:R-:W-:Y:S02]  /*81a0*/  FFMA.FTZ R4, R11, c[0x0][0x2d0], -R116.reuse ;  /* 0x0000b4000b047a23 */ /* 0x100fe40000010874 */
[----:B------:R1:W2:Y:S01]  /*81b0*/  MUFU.EX2 R2, R0 ;  /* 0x0000000000027308 */ /* 0x0002a20000000800 */
[--C-:B------:R-:W-:Y:S09]  /*81c0*/  FFMA.FTZ R48, R48, c[0x0][0x2d0], -R116.reuse ;  /* 0x0000b40030307a23 */ /* 0x100ff20000010874 */
[----:B------:R3:W4:Y:S10]  /*81d0*/  MUFU.EX2 R5, R4 ;  /* 0x0000000400057308 */ /* 0x0007340000000800 */
[----:B------:R5:W-:Y:S01]  /*81e0*/  MUFU.EX2 R251, R48 ;  /* 0x0000003000fb7308 */ /* 0x000be20000000800 */
[----:B-1----:R-:W-:Y:S02]  /*81f0*/  FFMA.FTZ R0, R6, c[0x0][0x2d0], -R116 ;  /* 0x0000b40006007a23 */ /* 0x002fe40000010874 */
[C---:B--2---:R-:W-:Y:S02]  /*8200*/  FMUL.FTZ R8, R2.reuse, R124 ;  /* 0x0000007c02087220 */ /* 0x044fe40000410000 */
[C---:B------:R-:W-:Y:S05]  /*8210*/  FMUL.FTZ R9, R2.reuse, R125 ;  /* 0x0000007d02097220 */ /* 0x040fea0000410000 */
[----:B------:R1:W-:Y:S01]  /*8220*/  MUFU.EX2 R118, R0 ;  /* 0x0000000000767308 */ /* 0x0003e20000000800 */
[C---:B------:R-:W-:Y:S02]  /*8230*/  FMUL.FTZ R24, R2.reuse, R80 ;  /* 0x0000005002187220 */ /* 0x040fe40000410000 */
[C---:B------:R-:W-:Y:S02]  /*8240*/  FMUL.FTZ R25, R2.reuse, R81 ;  /* 0x0000005102197220 */ /* 0x040fe40000410000 */
[C---:B---3--:R-:W-:Y:S01]  /*8250*/  FMUL.FTZ R4, R2.reuse, R120 ;  /* 0x0000007802047220 */ /* 0x048fe20000410000 */
[----:B----4-:R-:W-:Y:S01]  /*8260*/  MOV R120, R5 ;  /* 0x0000000500787202 */ /* 0x010fe20000000f00 */
[C---:B------:R-:W-:Y:S01]  /*8270*/  FMUL.FTZ R5, R2.reuse, R121 ;  /* 0x0000007902057220 */ /* 0x040fe20000410000 */
[----:B------:R-:W-:Y:S01]  /*8280*/  MOV R121, R16 ;  /* 0x0000001000797202 */ /* 0x000fe20000000f00 */
[C---:B------:R-:W-:Y:S01]  /*8290*/  FMUL.FTZ R16, R2.reuse, R72 ;  /* 0x0000004802107220 */ /* 0x040fe20000410000 */
[----:B------:R2:W-:Y:S01]  /*82a0*/  MUFU.EX2 R125, R32 ;  /* 0x00000020007d7308 */ /* 0x0005e20000000800 */
[C---:B------:R-:W-:Y:S02]  /*82b0*/  FMUL.FTZ R33, R2.reuse, R89 ;  /* 0x0000005902217220 */ /* 0x040fe40000410000 */
[C---:B------:R-:W-:Y:S02]  /*82c0*/  FMUL.FTZ R41, R2.reuse, R97 ;  /* 0x0000006102297220 */ /* 0x040fe40000410000 */
[C---:B-----5:R-:W-:Y:S02]  /*82d0*/  FMUL.FTZ R48, R2.reuse, R104 ;  /* 0x0000006802307220 */ /* 0x060fe40000410000 */
[C---:B------:R-:W-:Y:S02]  /*82e0*/  FMUL.FTZ R49, R2.reuse, R105 ;  /* 0x0000006902317220 */ /* 0x040fe40000410000 */
[----:B------:R-:W-:Y:S02]  /*82f0*/  FMUL.FTZ R65, R2, R113 ;  /* 0x0000007102417220 */ /* 0x000fe40000410000 */
[----:B------:R-:W-:Y:S02]  /*8300*/  FFMA.FTZ R97, R242, c[0x0][0x2d0], -R148 ;  /* 0x0000b400f2617a23 */ /* 0x000fe40000010894 */
[--C-:B-1----:R-:W-:Y:S04]  /*8310*/  FFMA.FTZ R0, R7, c[0x0][0x2d0], -R116.reuse ;  /* 0x0000b40007007a23 */ /* 0x102fe80000010874 */
[----:B------:R1:W3:Y:S01]  /*8320*/  MUFU.EX2 R19, R0 ;  /* 0x0000000000137308 */ /* 0x0002e20000000800 */
[----:B--2---:R-:W-:Y:S02]  /*8330*/  FMUL.FTZ R32, R2, R88 ;  /* 0x0000005802207220 */ /* 0x004fe40000410000 */
[--C-:B------:R-:W-:Y:S02]  /*8340*/  FFMA.FTZ R88, R154, c[0x0][0x2d0], -R116.reuse ;  /* 0x0000b4009a587a23 */ /* 0x100fe40000010874 */
[----:B-1----:R-:W-:Y:S01]  /*8350*/  FFMA.FTZ R0, R10, c[0x0][0x2d0], -R116 ;  /* 0x0000b4000a007a23 */ /* 0x002fe20000010874 */
[----:B---3--:R-:W-:Y:S02]  /*8360*/  F2FP.BF16.PACK_AB R145, R19, R118 ;  /* 0x000000761391723e */ /* 0x008fe400000010ff */
[----:B------:R-:W-:Y:S02]  /*8370*/  MOV R124, R19 ;  /* 0x00000013007c7202 */ /* 0x000fe40000000f00 */
[----:B------:R1:W2:Y:S02]  /*8380*/  MUFU.EX2 R17, R0 ;  /* 0x0000000000117308 */ /* 0x0002a40000000800 */
[----:B-1----:R-:W-:Y:S02]  /*8390*/  FSEL R0, R3, RZ, P0 ;  /* 0x000000ff03007208 */ /* 0x002fe40000000000 */
[----:B--2---:R-:W-:Y:S03]  /*83a0*/  F2FP.BF16.PACK_AB R147, R120, R17 ;  /* 0x000000117893723e */ /* 0x004fe600000010ff */
[----:B------:R-:W-:Y:S01]  /*83b0*/  FADD.FTZ R0, -R0, R119 ;  /* 0x0000007700007221 */ /* 0x000fe20000010100 */
[----:B------:R-:W-:Y:S02]  /*83c0*/  MOV R119, R12 ;  /* 0x0000000c00777202 */ /* 0x000fe40000000f00 */
[----:B------:R-:W1:Y:S01]  /*83d0*/  LDSM.16.MT88.4 R12, [R208] ;  /* 0x00000000d00c783b */ /* 0x000e620000004200 */
[----:B------:R-:W-:Y:S01]  /*83e0*/  FMUL.FTZ R0, R0, c[0x0][0x2d0] ;  /* 0x0000b40000007a20 */ /* 0x000fe20000410000 */
[----:B------:R-:W-:Y:S02]  /*83f0*/  F2FP.BF16.PACK_AB R144, R119, R250 ;  /* 0x000000fa7790723e */ /* 0x000fe400000010ff */
[----:B------:R-:W-:Y:S03]  /*8400*/  MOV R113, R119 ;  /* 0x0000007700717202 */ /* 0x000fe60000000f00 */
[----:B------:R-:W2:Y:S02]  /*8410*/  MUFU.EX2 R0, R0 ;  /* 0x0000000000007308 */ /* 0x000ea40000000800 */
[C---:B--2---:R-:W-:Y:S01]  /*8420*/  FMUL.FTZ R6, R0.reuse, R122 ;  /* 0x0000007a00067220 */ /* 0x044fe20000410000 */
[----:B------:R-:W-:Y:S01]  /*8430*/  MOV R122, R17 ;  /* 0x00000011007a7202 */ /* 0x000fe20000000f00 */
[----:B------:R-:W-:Y:S01]  /*8440*/  FMUL.FTZ R7, R0, R123 ;  /* 0x0000007b00077220 */ /* 0x000fe20000410000 */
[----:B------:R-:W-:Y:S01]  /*8450*/  MOV R123, R18 ;  /* 0x00000012007b7202 */ /* 0x000fe20000000f00 */
[----:B------:R-:W-:Y:S02]  /*8460*/  FMUL.FTZ R17, R2, R73 ;  /* 0x0000004902117220 */ /* 0x000fe40000410000 */
[C---:B------:R-:W-:Y:S02]  /*8470*/  FMUL.FTZ R18, R0.reuse, R74 ;  /* 0x0000004a00127220 */ /* 0x040fe40000410000 */
[C---:B------:R-:W-:Y:S01]  /*8480*/  FMUL.FTZ R19, R0.reuse, R75 ;  /* 0x0000004b00137220 */ /* 0x040fe20000410000 */
[C---:B-1----:R-:W-:Y:S01]  /*8490*/  HMMA.16816.F32.BF16 R4, R144.reuse, R12, R4 ;  /* 0x0000000c9004723c */ /* 0x042fe20000041804 */
[----:B------:R-:W-:Y:S04]  /*84a0*/  LDSM.16.MT88.4 R72, [R208+0x800] ;  /* 0x00080000d048783b */ /* 0x000fe80000004200 */
[C---:B------:R-:W-:Y:S02]  /*84b0*/  FMUL.FTZ R10, R0.reuse, R126 ;  /* 0x0000007e000a7220 */ /* 0x040fe40000410000 */
[----:B------:R-:W-:Y:S02]  /*84c0*/  FMUL.FTZ R11, R0, R127 ;  /* 0x0000007f000b7220 */ /* 0x000fe40000410000 */
[C---:B------:R-:W-:Y:S01]  /*84d0*/  FMUL.FTZ R12, R2.reuse, R68 ;  /* 0x00000044020c7220 */ /* 0x040fe20000410000 */
[----:B------:R1:W-:Y:S02]  /*84e0*/  MUFU.EX2 R127, R40 ;  /* 0x00000028007f7308 */ /* 0x0003e40000000800 */
[----:B------:R-:W-:Y:S02]  /*84f0*/  FMUL.FTZ R13, R2, R69 ;  /* 0x00000045020d7220 */ /* 0x000fe40000410000 */
[C---:B------:R-:W-:Y:S03]  /*8500*/  HMMA.16816.F32.BF16 R8, R144.reuse, R14, R8 ;  /* 0x0000000e9008723c */ /* 0x040fe60000041808 */
[C---:B------:R-:W-:Y:S02]  /*8510*/  FMUL.FTZ R26, R0.reuse, R82 ;  /* 0x00000052001a7220 */ /* 0x040fe40000410000 */
[C---:B------:R-:W-:Y:S02]  /*8520*/  FMUL.FTZ R27, R0.reuse, R83 ;  /* 0x00000053001b7220 */ /* 0x040fe40000410000 */
[C---:B------:R-:W-:Y:S01]  /*8530*/  FMUL.FTZ R14, R0.reuse, R70 ;  /* 0x00000046000e7220 */ /* 0x040fe20000410000 */
[----:B------:R-:W-:Y:S01]  /*8540*/  LDSM.16.MT88.4 R80, [R209+0x800] ;  /* 0x00080000d150783b */ /* 0x000fe20000004200 */
[C---:B------:R-:W-:Y:S03]  /*8550*/  FMUL.FTZ R15, R0.reuse, R71 ;  /* 0x00000047000f7220 */ /* 0x040fe60000410000 */
[C---:B------:R-:W-:Y:S02]  /*8560*/  FMUL.FTZ R34, R0.reuse, R90 ;  /* 0x0000005a00227220 */ /* 0x040fe40000410000 */
[C---:B------:R-:W-:Y:S02]  /*8570*/  FMUL.FTZ R35, R0.reuse, R91 ;  /* 0x0000005b00237220 */ /* 0x040fe40000410000 */
[C---:B------:R-:W-:Y:S01]  /*8580*/  HMMA.16816.F32.BF16 R12, R144.reuse, R20, R12 ;  /* 0x00000014900c723c */ /* 0x040fe2000004180c */
[----:B------:R-:W2:Y:S02]  /*8590*/  LDSM.16.MT88.4 R68, [R211+0x4000] ;  /* 0x00400000d344783b */ /* 0x000ea40000004200 */
[----:B------:R-:W-:Y:S02]  /*85a0*/  FMUL.FTZ R42, R0, R98 ;  /* 0x00000062002a7220 */ /* 0x000fe40000410000 */
[--C-:B------:R-:W-:Y:S02]  /*85b0*/  FFMA.FTZ R98, R241, c[0x0][0x2d0], -R148.reuse ;  /* 0x0000b400f1627a23 */ /* 0x100fe40000010894 */
[C---:B------:R-:W-:Y:S01]  /*85c0*/  FMUL.FTZ R20, R2.reuse, R76 ;  /* 0x0000004c02147220 */ /* 0x040fe20000410000 */
[C---:B------:R-:W-:Y:S04]  /*85d0*/  HMMA.16816.F32.BF16 R16, R144.reuse, R22, R16 ;  /* 0x000000169010723c */ /* 0x040fe80000041810 */
[C---:B------:R-:W-:Y:S02]  /*85e0*/  FMUL.FTZ R21, R2.reuse, R77 ;  /* 0x0000004d02157220 */ /* 0x040fe40000410000 */
[----:B-1----:R-:W-:Y:S02]  /*85f0*/  FMUL.FTZ R40, R2, R96 ;  /* 0x0000006002287220 */ /* 0x002fe40000410000 */
[C---:B------:R-:W-:Y:S04]  /*8600*/  FMUL.FTZ R22, R0.reuse, R78 ;  /* 0x0000004e00167220 */ /* 0x040fe80000410000 */
[C---:B------:R-:W-:Y:S02]  /*8610*/  FMUL.FTZ R23, R0.reuse, R79 ;  /* 0x0000004f00177220 */ /* 0x040fe40000410000 */
[----:B------:R-:W1:Y:S01]  /*8620*/  LDSM.16.MT88.4 R76, [R210+0x800] ;  /* 0x00080000d24c783b */ /* 0x000e620000004200 */
[----:B------:R-:W-:Y:S02]  /*8630*/  FFMA.FTZ R96, R243, c[0x0][0x2d0], -R148 ;  /* 0x0000b400f3607a23 */ /* 0x000fe40000010894 */
[----:B------:R-:W-:Y:S02]  /*8640*/  FMUL.FTZ R43, R0, R99 ;  /* 0x00000063002b7220 */ /* 0x000fe40000410000 */
[C---:B------:R-:W-:Y:S03]  /*8650*/  HMMA.16816.F32.BF16 R20, R144.reuse, R28, R20 ;  /* 0x0000001c9014723c */ /* 0x040fe60000041814 */
[----:B------:R-:W-:Y:S02]  /*8660*/  FFMA.FTZ R99, R234, c[0x0][0x2d0], -R116 ;  /* 0x0000b400ea637a23 */ /* 0x000fe40000010874 */
[----:B------:R-:W-:Y:S02]  /*8670*/  FMUL.FTZ R51, R0, R107 ;  /* 0x0000006b00337220 */ /* 0x000fe40000410000 */
[C---:B------:R-:W-:Y:S01]  /*8680*/  FMUL.FTZ R28, R2.reuse, R84 ;  /* 0x00000054021c7220 */ /* 0x040fe20000410000 */
[C---:B------:R-:W-:Y:S04]  /*8690*/  HMMA.16816.F32.BF16 R24, R144.reuse, R30, R24 ;  /* 0x0000001e9018723c */ /* 0x040fe80000041818 */
[----:B------:R-:W-:Y:S02]  /*86a0*/  FMUL.FTZ R29, R2, R85 ;  /* 0x00000055021d7220 */ /* 0x000fe40000410000 */
[C---:B------:R-:W-:Y:S02]  /*86b0*/  FMUL.FTZ R50, R0.reuse, R106 ;  /* 0x0000006a00327220 */ /* 0x040fe40000410000 */
[C---:B------:R-:W-:Y:S04]  /*86c0*/  FMUL.FTZ R30, R0.reuse, R86 ;  /* 0x00000056001e7220 */ /* 0x040fe80000410000 */
[C---:B------:R-:W-:Y:S02]  /*86d0*/  FMUL.FTZ R31, R0.reuse, R87 ;  /* 0x00000057001f7220 */ /* 0x040fe40000410000 */
[----:B------:R-:W3:Y:S01]  /*86e0*/  LDSM.16.MT88.4 R84, [R211+0x800] ;  /* 0x00080000d354783b */ /* 0x000ee20000004200 */
[C---:B------:R-:W-:Y:S02]  /*86f0*/  FMUL.FTZ R58, R0.reuse, R110 ;  /* 0x0000006e003a7220 */ /* 0x040fe40000410000 */
[C---:B------:R-:W-:Y:S02]  /*8700*/  FMUL.FTZ R59, R0.reuse, R111 ;  /* 0x0000006f003b7220 */ /* 0x040fe40000410000 */
[C---:B------:R-:W-:Y:S01]  /*8710*/  HMMA.16816.F32.BF16 R28, R144.reuse, R36, R28 ;  /* 0x00000024901c723c */ /* 0x040fe2000004181c */
[----:B------:R4:W-:Y:S02]  /*8720*/  MUFU.EX2 R111, R88 ;  /* 0x00000058006f7308 */ /* 0x0009e40000000800 */
[C---:B------:R-:W-:Y:S02]  /*8730*/  FMUL.FTZ R66, R0.reuse, R114 ;  /* 0x0000007200427220 */ /* 0x040fe40000410000 */
[----:B------:R-:W-:Y:S02]  /*8740*/  FMUL.FTZ R67, R0, R115 ;  /* 0x0000007300437220 */ /* 0x000fe40000410000 */
[----:B------:R-:W-:Y:S01]  /*8750*/  FFMA.FTZ R36, R150, c[0x0][0x2d0], -R148 ;  /* 0x0000b40096247a23 */ /* 0x000fe20000010894 */
[C---:B------:R-:W-:Y:S03]  /*8760*/  HMMA.16816.F32.BF16 R32, R144.reuse, R38, R32 ;  /* 0x000000269020723c */ /* 0x040fe60000041820 */
[----:B------:R5:W1:Y:S01]  /*8770*/  MUFU.EX2 R126, R36 ;  /* 0x00000024007e7308 */ /* 0x000a620000000800 */
[----:B------:R-:W-:Y:S02]  /*8780*/  FMUL.FTZ R37, R2, R93 ;  /* 0x0000005d02257220 */ /* 0x000fe40000410000 */
[----:B------:R-:W3:Y:S01]  /*8790*/  LDL.LU R93, [R1+0x4] ;  /* 0x00000400015d7983 */ /* 0x000ee20000300800 */
[C---:B------:R-:W-:Y:S02]  /*87a0*/  FMUL.FTZ R38, R0.reuse, R94 ;  /* 0x0000005e00267220 */ /* 0x040fe40000410000 */
[----:B------:R-:W-:Y:S01]  /*87b0*/  FMUL.FTZ R39, R0, R95 ;  /* 0x0000005f00277220 */ /* 0x000fe20000410000 */
[----:B------:R-:W3:Y:S04]  /*87c0*/  LDL.LU R94, [R1] ;  /* 0x00000000015e7983 */ /* 0x000ee80000300800 */
[----:B----4-:R-:W-:Y:S01]  /*87d0*/  LDSM.16.MT88.4 R88, [R210+0x1000] ;  /* 0x00100000d258783b */ /* 0x010fe20000004200 */
[----:B-----5:R-:W-:Y:S02]  /*87e0*/  FMUL.FTZ R36, R2, R92 ;  /* 0x0000005c02247220 */ /* 0x020fe40000410000 */
[----:B------:R-:W-:Y:S05]  /*87f0*/  FFMA.FTZ R92, R156, c[0x0][0x2d0], -R116 ;  /* 0x0000b4009c5c7a23 */ /* 0x000fea0000010874 */
[C---:B------:R-:W-:Y:S07]  /*8800*/  HMMA.16816.F32.BF16 R36, R144.reuse, R44, R36 ;  /* 0x0000002c9024723c */ /* 0x040fee0000041824 */
[----:B------:R-:W-:Y:S01]  /*8810*/  FFMA.FTZ R44, R152, c[0x0][0x2d0], -R148 ;  /* 0x0000b400982c7a23 */ /* 0x000fe20000010894 */
[C---:B------:R-:W-:Y:S03]  /*8820*/  HMMA.16816.F32.BF16 R40, R144.reuse, R46, R40 ;  /* 0x0000002e9028723c */ /* 0x040fe60000041828 */
[----:B------:R4:W-:Y:S01]  /*8830*/  MUFU.EX2 R252, R44 ;  /* 0x0000002c00fc7308 */ /* 0x0009e20000000800 */
[----:B------:R-:W-:Y:S02]  /*8840*/  FMUL.FTZ R45, R2, R101 ;  /* 0x00000065022d7220 */ /* 0x000fe40000410000 */
[--C-:B------:R-:W-:Y:S02]  /*8850*/  FFMA.FTZ R101, R232, c[0x0][0x2d0], -R116.reuse ;  /* 0x0000b400e8657a23 */ /* 0x100fe40000010874 */
[C---:B------:R-:W-:Y:S04]  /*8860*/  FMUL.FTZ R46, R0.reuse, R102 ;  /* 0x00000066002e7220 */ /* 0x040fe80000410000 */
[----:B------:R-:W-:Y:S02]  /*8870*/  FMUL.FTZ R47, R0, R103 ;  /* 0x00000067002f7220 */ /* 0x000fe40000410000 */
[----:B----4-:R-:W-:Y:S02]  /*8880*/  FMUL.FTZ R44, R2, R100 ;  /* 0x00000064022c7220 */ /* 0x010fe40000410000 */
[--C-:B------:R-:W-:Y:S04]  /*8890*/  FFMA.FTZ R100, R233, c[0x0][0x2d0], -R116.reuse ;  /* 0x0000b400e9647a23 */ /* 0x100fe80000010874 */
[----:B------:R-:W-:Y:S01]  /*88a0*/  MUFU.EX2 R119, R100 ;  /* 0x0000006400777308 */ /* 0x000fe20000000800 */
[C---:B------:R-:W-:Y:S07]  /*88b0*/  HMMA.16816.F32.BF16 R44, R144.reuse, R52, R44 ;  /* 0x00000034902c723c */ /* 0x040fee000004182c */
[--C-:B------:R-:W-:Y:S01]  /*88c0*/  FFMA.FTZ R52, R56, c[0x0][0x2d0], -R116.reuse ;  /* 0x0000b40038347a23 */ /* 0x100fe20000010874 */
[C---:B------:R-:W-:Y:S03]  /*88d0*/  HMMA.16816.F32.BF16 R48, R144.reuse, R54, R48 ;  /* 0x000000369030723c */ /* 0x040fe60000041830 */
[----:B------:R4:W5:Y:S01]  /*88e0*/  MUFU.EX2 R107, R52 ;  /* 0x00000034006b7308 */ /* 0x0009620000000800 */
[----:B------:R-:W-:Y:S02]  /*88f0*/  FMUL.FTZ R53, R2, R129 ;  /* 0x0000008102357220 */ /* 0x000fe40000410000 */
[--C-:B------:R-:W-:Y:S02]  /*8900*/  FFMA.FTZ R56, R57, c[0x0][0x2d0], -R116.reuse ;  /* 0x0000b40039387a23 */ /* 0x100fe40000010874 */
[C---:B------:R-:W-:Y:S04]  /*8910*/  FMUL.FTZ R55, R0.reuse, R131 ;  /* 0x0000008300377220 */ /* 0x040fe80000410000 */
[----:B------:R-:W-:Y:S01]  /*8920*/  FMUL.FTZ R54, R0, R130 ;  /* 0x0000008200367220 */ /* 0x000fe20000410000 */
[----:B------:R1:W-:Y:S01]  /*8930*/  MUFU.EX2 R106, R56 ;  /* 0x00000038006a7308 */ /* 0x0003e20000000800 */
[C---:B------:R-:W-:Y:S09]  /*8940*/  FMUL.FTZ R57, R2.reuse, R109 ;  /* 0x0000006d02397220 */ /* 0x040ff20000410000 */
[----:B------:R2:W-:Y:S01]  /*8950*/  MUFU.EX2 R109, R92 ;  /* 0x0000005c006d7308 */ /* 0x0005e20000000800 */
[C---:B----4-:R-:W-:Y:S07]  /*8960*/  FMUL.FTZ R52, R2.reuse, R128 ;  /* 0x0000008002347220 */ /* 0x050fee0000410000 */
[C---:B------:R-:W-:Y:S03]  /*8970*/  HMMA.16816.F32.BF16 R52, R144.reuse, R60, R52 ;  /* 0x0000003c9034723c */ /* 0x040fe60000041834 */
[----:B-1----:R-:W-:Y:S04]  /*8980*/  FMUL.FTZ R56, R2, R108 ;  /* 0x0000006c02387220 */ /* 0x002fe80000410000 */
[--C-:B------:R-:W-:Y:S02]  /*8990*/  FFMA.FTZ R60, R64, c[0x0][0x2d0], -R116.reuse ;  /* 0x0000b400403c7a23 */ /* 0x100fe40000010874 */
[C---:B------:R-:W-:Y:S01]  /*89a0*/  FMUL.FTZ R61, R2.reuse, R133 ;  /* 0x00000085023d7220 */ /* 0x040fe20000410000 */
[C---:B------:R-:W-:Y:S01]  /*89b0*/  HMMA.16816.F32.BF16 R56, R144.reuse, R62, R56 ;  /* 0x0000003e9038723c */ /* 0x040fe20000041838 */
[----:B------:R1:W4:Y:S02]  /*89c0*/  MUFU.EX2 R105, R60 ;  /* 0x0000003c00697308 */ /* 0x0003240000000800 */
[----:B------:R-:W-:Y:S01]  /*89d0*/  FMUL.FTZ R64, R2, R112 ;  /* 0x0000007002407220 */ /* 0x000fe20000410000 */
[----:B------:R-:W-:Y:S01]  /*89e0*/  MOV R112, R124 ;  /* 0x0000007c00707202 */ /* 0x000fe20000000f00 */
[----:B--2---:R-:W-:Y:S02]  /*89f0*/  FFMA.FTZ R92, R164, c[0x0][0x2d0], -R116 ;  /* 0x0000b400a45c7a23 */ /* 0x004fe40000010874 */
[C---:B------:R-:W-:Y:S02]  /*8a00*/  FMUL.FTZ R63, R0.reuse, R135 ;  /* 0x00000087003f7220 */ /* 0x040fe40000410000 */
[----:B------:R-:W-:Y:S02]  /*8a10*/  FMUL.FTZ R62, R0, R134 ;  /* 0x00000086003e7220 */ /* 0x000fe40000410000 */
[----:B------:R-:W-:Y:S01]  /*8a20*/  MUFU.EX2 R164, R92 ;  /* 0x0000005c00a47308 */ /* 0x000fe20000000800 */
[----:B-1----:R-:W-:Y:S07]  /*8a30*/  FMUL.FTZ R60, R2, R132 ;  /* 0x00000084023c7220 */ /* 0x002fee0000410000 */
[C---:B------:R-:W-:Y:S07]  /*8a40*/  HMMA.16816.F32.BF16 R60, R144.reuse, R68, R60 ;  /* 0x00000044903c723c */ /* 0x040fee000004183c */
[----:B------:R-:W-:Y:S01]  /*8a50*/  F2FP.BF16.PACK_AB R68, R126, R125 ;  /* 0x0000007d7e44723e */ /* 0x000fe200000010ff */
[----:B------:R-:W-:Y:S01]  /*8a60*/  HMMA.16816.F32.BF16 R64, R144, R70, R64 ;  /* 0x000000469040723c */ /* 0x000fe20000041840 */
[----:B------:R-:W-:Y:S03]  /*8a70*/  MUFU.EX2 R147, R96 ;  /* 0x0000006000937308 */ /* 0x000fe60000000800 */
[----:B-----5:R-:W-:Y:S03]  /*8a80*/  F2FP.BF16.PACK_AB R69, R107, R251 ;  /* 0x000000fb6b45723e */ /* 0x020fe600000010ff */
[----:B------:R-:W-:Y:S02]  /*8a90*/  F2FP.BF16.PACK_AB R70, R252, R127 ;  /* 0x0000007ffc46723e */ /* 0x000fe400000010ff */
[----:B----4-:R-:W-:Y:S02]  /*8aa0*/  F2FP.BF16.PACK_AB R71, R105, R106 ;  /* 0x0000006a6947723e */ /* 0x010fe400000010ff */
[----:B------:R-:W-:Y:S05]  /*8ab0*/  MUFU.EX2 R146, R97 ;  /* 0x0000006100927308 */ /* 0x000fea0000000800 */
[C---:B------:R-:W-:Y:S05]  /*8ac0*/  HMMA.16816.F32.BF16 R4, R68.reuse, R72, R4 ;  /* 0x000000484404723c */ /* 0x040fea0000041804 */
[----:B------:R-:W-:Y:S03]  /*8ad0*/  MUFU.EX2 R145, R98 ;  /* 0x0000006200917308 */ /* 0x000fe60000000800 */
[C---:B------:R-:W-:Y:S01]  /*8ae0*/  HMMA.16816.F32.BF16 R8, R68.reuse, R74, R8 ;  /* 0x0000004a4408723c */ /* 0x040fe20000041808 */
[----:B------:R-:W1:Y:S06]  /*8af0*/  LDSM.16.MT88.4 R72, [R208+0x4800] ;  /* 0x00480000d048783b */ /* 0x000e6c0000004200 */
[----:B------:R2:W4:Y:S01]  /*8b00*/  MUFU.EX2 R144, R99 ;  /* 0x0000006300907308 */ /* 0x0005220000000800 */
[C---:B------:R-:W-:Y:S07]  /*8b10*/  HMMA.16816.F32.BF16 R12, R68.reuse, R76, R12 ;  /* 0x0000004c440c723c */ /* 0x040fee000004180c */
[--C-:B------:R-:W-:Y:S01]  /*8b20*/  FFMA.FTZ R76, R157, c[0x0][0x2d0], -R148.reuse ;  /* 0x0000b4009d4c7a23 */ /* 0x100fe20000010894 */
[C---:B------:R-:W-:Y:S03]  /*8b30*/  HMMA.16816.F32.BF16 R16, R68.reuse, R78, R16 ;  /* 0x0000004e4410723c */ /* 0x040fe60000041810 */
[----:B------:R5:W-:Y:S05]  /*8b40*/  MUFU.EX2 R104, R76 ;  /* 0x0000004c00687308 */ /* 0x000bea0000000800 */
[C---:B------:R-:W-:Y:S07]  /*8b50*/  HMMA.16816.F32.BF16 R20, R68.reuse, R80, R20 ;  /* 0x000000504414723c */ /* 0x040fee0000041814 */
[--C-:B------:R-:W-:Y:S01]  /*8b60*/  FFMA.FTZ R80, R159, c[0x0][0x2d0], -R148.reuse ;  /* 0x0000b4009f507a23 */ /* 0x100fe20000010894 */
[C---:B------:R-:W-:Y:S01]  /*8b70*/  HMMA.16816.F32.BF16 R24, R68.reuse, R82, R24 ;  /* 0x000000524418723c */ /* 0x040fe20000041818 */
[----:B--2---:R-:W-:Y:S02]  /*8b80*/  LDSM.16.MT88.4 R96, [R208+0x7800] ;  /* 0x00780000d060783b */ /* 0x004fe40000004200 */
[----:B------:R2:W-:Y:S05]  /*8b90*/  MUFU.EX2 R248, R80 ;  /* 0x0000005000f87308 */ /* 0x0005ea0000000800 */
[C---:B---3--:R-:W-:Y:S04]  /*8ba0*/  HMMA.16816.F32.BF16 R28, R68.reuse, R84, R28 ;  /* 0x00000054441c723c */ /* 0x048fe8000004181c */
[--C-:B-----5:R-:W-:Y:S04]  /*8bb0*/  FFMA.FTZ R76, R158, c[0x0][0x2d0], -R148.reuse ;  /* 0x0000b4009e4c7a23 */ /* 0x120fe80000010894 */
[C---:B------:R-:W-:Y:S01]  /*8bc0*/  HMMA.16816.F32.BF16 R32, R68.reuse, R86, R32 ;  /* 0x000000564420723c */ /* 0x040fe20000041820 */
[----:B------:R3:W-:Y:S01]  /*8bd0*/  MUFU.EX2 R249, R76 ;  /* 0x0000004c00f97308 */ /* 0x0007e20000000800 */
[----:B------:R-:W-:Y:S06]  /*8be0*/  LDSM.16.MT88.4 R84, [R211+0x4800] ;  /* 0x00480000d354783b */ /* 0x000fec0000004200 */
[C---:B-1----:R-:W-:Y:S04]  /*8bf0*/  HMMA.16816.F32.BF16 R36, R68.reuse, R72, R36 ;  /* 0x000000484424723c */ /* 0x042fe80000041824 */
[----:B--2---:R-:W-:Y:S03]  /*8c00*/  FFMA.FTZ R80, R160, c[0x0][0x2d0], -R148 ;  /* 0x0000b400a0507a23 */ /* 0x004fe60000010894 */
[--C-:B------:R-:W-:Y:S01]  /*8c10*/  FFMA.FTZ R72, R155, c[0x0][0x2d0], -R116.reuse ;  /* 0x0000b4009b487a23 */ /* 0x100fe20000010874 */
[C---:B------:R-:W-:Y:S01]  /*8c20*/  HMMA.16816.F32.BF16 R40, R68.reuse, R74, R40 ;  /* 0x0000004a4428723c */ /* 0x040fe20000041828 */
[----:B------:R1:W-:Y:S01]  /*8c30*/  MUFU.EX2 R247, R80 ;  /* 0x0000005000f77308 */ /* 0x0003e20000000800 */
[----:B---3--:R-:W2:Y:S09]  /*8c40*/  LDSM.16.MT88.4 R76, [R210+0x4800] ;  /* 0x00480000d24c783b */ /* 0x008eb20000004200 */
[----:B------:R3:W-:Y:S01]  /*8c50*/  MUFU.EX2 R110, R72 ;  /* 0x00000048006e7308 */ /* 0x0007e20000000800 */
[----:B-1----:R-:W-:Y:S09]  /*8c60*/  FFMA.FTZ R80, R153, c[0x0][0x2d0], -R116 ;  /* 0x0000b40099507a23 */ /* 0x002ff20000010874 */
[----:B------:R1:W5:Y:S01]  /*8c70*/  MUFU.EX2 R246, R80 ;  /* 0x0000005000f67308 */ /* 0x0003620000000800 */
[----:B---3--:R-:W-:Y:S01]  /*8c80*/  LDSM.16.MT88.4 R72, [R208+0x1000] ;  /* 0x00100000d048783b */ /* 0x008fe20000004200 */
[C---:B--2---:R-:W-:Y:S07]  /*8c90*/  HMMA.16816.F32.BF16 R44, R68.reuse, R76, R44 ;  /* 0x0000004c442c723c */ /* 0x044fee000004182c */
[----:B-1----:R-:W1:Y:S01]  /*8ca0*/  LDSM.16.MT88.4 R80, [R209+0x4800] ;  /* 0x00480000d150783b */ /* 0x002e620000004200 */
[----:B------:R-:W-:Y:S04]  /*8cb0*/  FFMA.FTZ R102, R2, R94, R250 ;  /* 0x0000005e02667223 */ /* 0x000fe800000100fa */
[----:B------:R-:W-:Y:S01]  /*8cc0*/  FFMA.FTZ R2, R0, R93, R118 ;  /* 0x0000005d00027223 */ /* 0x000fe20000010076 */
[C---:B------:R-:W-:Y:S01]  /*8cd0*/  HMMA.16816.F32.BF16 R48, R68.reuse, R78, R48 ;  /* 0x0000004e4430723c */ /* 0x040fe20000041830 */
[----:B------:R-:W-:Y:S01]  /*8ce0*/  MUFU.EX2 R118, R101 ;  /* 0x0000006500767308 */ /* 0x000fe20000000800 */
[----:B------:R-:W2:Y:S01]  /*8cf0*/  LDSM.16.MT88.4 R76, [R209+0x1000] ;  /* 0x00100000d14c783b */ /* 0x000ea20000004200 */
[----:B------:R-:W-:Y:S01]  /*8d00*/  FADD.FTZ R0, R113, R102 ;  /* 0x0000006671007221 */ /* 0x000fe20000010000 */
[----:B----4-:R-:W-:Y:S01]  /*8d10*/  F2FP.BF16.PACK_AB R113, R119, R144 ;  /* 0x000000907771723e */ /* 0x010fe200000010ff */
[----:B------:R-:W-:Y:S01]  /*8d20*/  FADD.FTZ R2, R112, R2 ;  /* 0x0000000270027221 */ /* 0x000fe20000010000 */
[----:B------:R-:W-:Y:S01]  /*8d30*/  F2FP.BF16.PACK_AB R112, R146, R147 ;  /* 0x000000939270723e */ /* 0x000fe200000010ff */
[----:B------:R-:W-:Y:S03]  /*8d40*/  FADD.FTZ R0, R123, R0 ;  /* 0x000000007b007221 */ /* 0x000fe60000010000 */
[----:B------:R-:W-:Y:S02]  /*8d50*/  LDSM.16.MT88.4 R92, [R210+0x7000] ;  /* 0x00700000d25c783b */ /* 0x000fe40000004200 */
[----:B------:R-:W-:Y:S02]  /*8d60*/  FADD.FTZ R2, R122, R2 ;  /* 0x000000027a027221 */ /* 0x000fe40000010000 */
[----:B------:R-:W-:Y:S02]  /*8d70*/  FADD.FTZ R0, R121, R0 ;  /* 0x0000000079007221 */ /* 0x000fe40000010000 */
[----:B------:R-:W-:Y:S04]  /*8d80*/  FADD.FTZ R2, R120, R2 ;  /* 0x0000000278027221 */ /* 0x000fe80000010000 */
[----:B------:R-:W-:Y:S04]  /*8d90*/  FADD.FTZ R2, R251, R2 ;  /* 0x00000002fb027221 */ /* 0x000fe80000010000 */
[----:B------:R-:W-:Y:S04]  /*8da0*/  FADD.FTZ R2, R107, R2 ;  /* 0x000000026b027221 */ /* 0x000fe80000010000 */
[----:B------:R-:W-:Y:S04]  /*8db0*/  FADD.FTZ R2, R106, R2 ;  /* 0x000000026a027221 */ /* 0x000fe80000010000 */
[----:B------:R-:W-:Y:S01]  /*8dc0*/  FADD.FTZ R2, R105, R2 ;  /* 0x0000000269027221 */ /* 0x000fe20000010000 */
[C---:B-1----:R-:W-:Y:S03]  /*8dd0*/  HMMA.16816.F32.BF16 R52, R68.reuse, R80, R52 ;  /* 0x000000504434723c */ /* 0x042fe60000041834 */
[----:B-----5:R-:W-:Y:S04]  /*8de0*/  FADD.FTZ R2, R246, R2 ;  /* 0x00000002f6027221 */ /* 0x020fe80000010000 */
[----:B------:R-:W-:Y:S01]  /*8df0*/  FADD.FTZ R2, R111, R2 ;  /* 0x000000026f027221 */ /* 0x000fe20000010000 */
[C---:B------:R-:W-:Y:S01]  /*8e00*/  HMMA.16816.F32.BF16 R56, R68.reuse, R82, R56 ;  /* 0x000000524438723c */ /* 0x040fe20000041838 */
[----:B------:R-:W1:Y:S03]  /*8e10*/  LDSM.16.MT88.4 R80, [R211+0x1000] ;  /* 0x00100000d350783b */ /* 0x000e660000004200 */
[----:B------:R-:W-:Y:S04]  /*8e20*/  FADD.FTZ R2, R110, R2 ;  /* 0x000000026e027221 */ /* 0x000fe80000010000 */
[C---:B------:R-:W-:Y:S04]  /*8e30*/  HMMA.16816.F32.BF16 R60, R68.reuse, R84, R60 ;  /* 0x00000054443c723c */ /* 0x040fe8000004183c */
[----:B------:R-:W-:Y:S03]  /*8e40*/  FADD.FTZ R2, R109, R2 ;  /* 0x000000026d027221 */ /* 0x000fe60000010000 */
[--C-:B------:R-:W-:Y:S01]  /*8e50*/  FFMA.FTZ R84, R165, c[0x0][0x2d0], -R148.reuse ;  /* 0x0000b400a5547a23 */ /* 0x100fe20000010894 */
[----:B------:R-:W-:Y:S03]  /*8e60*/  HMMA.16816.F32.BF16 R64, R68, R86, R64 ;  /* 0x000000564440723c */ /* 0x000fe60000041840 */
[----:B------:R3:W-:Y:S04]  /*8e70*/  MUFU.EX2 R108, R84 ;  /* 0x00000054006c7308 */ /* 0x0007e80000000800 */
[----:B------:R-:W-:Y:S02]  /*8e80*/  F2FP.BF16.PACK_AB R68, R249, R104 ;  /* 0x00000068f944723e */ /* 0x000fe400000010ff */
[----:B------:R-:W-:Y:S03]  /*8e90*/  F2FP.BF16.PACK_AB R69, R111, R246 ;  /* 0x000000f66f45723e */ /* 0x000fe600000010ff */
[----:B------:R-:W-:Y:S02]  /*8ea0*/  F2FP.BF16.PACK_AB R71, R109, R110 ;  /* 0x0000006e6d47723e */ /* 0x000fe400000010ff */
[----:B------:R-:W-:Y:S07]  /*8eb0*/  F2FP.BF16.PACK_AB R70, R247, R248 ;  /* 0x000000f8f746723e */ /* 0x000fee00000010ff */
[C---:B------:R-:W-:Y:S03]  /*8ec0*/  HMMA.16816.F32.BF16 R4, R68.reuse, R72, R4 ;  /* 0x000000484404723c */ /* 0x040fe60000041804 */
[----:B---3--:R-:W-:Y:S05]  /*8ed0*/  FFMA.FTZ R84, R166, c[0x0][0x2d0], -R148 ;  /* 0x0000b400a6547a23 */ /* 0x008fea0000010894 */
[C---:B------:R-:W-:Y:S01]  /*8ee0*/  HMMA.16816.F32.BF16 R8, R68.reuse, R74, R8 ;  /* 0x0000004a4408723c */ /* 0x040fe20000041808 */
[----:B------:R-:W3:Y:S01]  /*8ef0*/  LDSM.16.MT88.4 R72, [R208+0x5000] ;  /* 0x00500000d048783b */ /* 0x000ee20000004200 */
[----:B------:R4:W-:Y:S06]  /*8f00*/  MUFU.EX2 R245, R84 ;  /* 0x0000005400f57308 */ /* 0x0009ec0000000800 */
[C---:B------:R-:W-:Y:S07]  /*8f10*/  HMMA.16816.F32.BF16 R12, R68.reuse, R88, R12 ;  /* 0x00000058440c723c */ /* 0x040fee000004180c */
[----:B------:R-:W-:Y:S01]  /*8f20*/  FFMA.FTZ R88, R162, c[0x0][0x2d0], -R116 ;  /* 0x0000b400a2587a23 */ /* 0x000fe20000010874 */
[C---:B------:R-:W-:Y:S03]  /*8f30*/  HMMA.16816.F32.BF16 R16, R68.reuse, R90, R16 ;  /* 0x0000005a4410723c */ /* 0x040fe60000041810 */
[----:B------:R5:W-:Y:S05]  /*8f40*/  MUFU.EX2 R166, R88 ;  /* 0x0000005800a67308 */ /* 0x000bea0000000800 */
[C---:B--2---:R-:W-:Y:S01]  /*8f50*/  HMMA.16816.F32.BF16 R20, R68.reuse, R76, R20 ;  /* 0x0000004c4414723c */ /* 0x044fe20000041814 */
[----:B----4-:R-:W2:Y:S06]  /*8f60*/  LDSM.16.MT88.4 R84, [R210+0x5000] ;  /* 0x00500000d254783b */ /* 0x010eac0000004200 */
[--C-:B------:R-:W-:Y:S01]  /*8f70*/  FFMA.FTZ R76, R167, c[0x0][0x2d0], -R148.reuse ;  /* 0x0000b400a74c7a23 */ /* 0x100fe20000010894 */
[C---:B------:R-:W-:Y:S03]  /*8f80*/  HMMA.16816.F32.BF16 R24, R68.reuse, R78, R24 ;  /* 0x0000004e4418723c */ /* 0x040fe60000041818 */
[----:B------:R4:W-:Y:S05]  /*8f90*/  MUFU.EX2 R244, R76 ;  /* 0x0000004c00f47308 */ /* 0x0009ea0000000800 */
[C---:B-1----:R-:W-:Y:S01]  /*8fa0*/  HMMA.16816.F32.BF16 R28, R68.reuse, R80, R28 ;  /* 0x00000050441c723c */ /* 0x042fe2000004181c */
[----:B-----5:R-:W-:Y:S07]  /*8fb0*/  LDSM.16.MT88.4 R88, [R210+0x1800] ;  /* 0x00180000d258783b */ /* 0x020fee0000004200 */
[C---:B------:R-:W-:Y:S01]  /*8fc0*/  HMMA.16816.F32.BF16 R32, R68.reuse, R82, R32 ;  /* 0x000000524420723c */ /* 0x040fe20000041820 */
[----:B------:R-:W-:Y:S07]  /*8fd0*/  LDSM.16.MT88.4 R80, [R211+0x5000] ;  /* 0x00500000d350783b */ /* 0x000fee0000004200 */
[C---:B---3--:R-:W-:Y:S04]  /*8fe0*/  HMMA.16816.F32.BF16 R36, R68.reuse, R72, R36 ;  /* 0x000000484424723c */ /* 0x048fe80000041824 */
[----:B----4-:R-:W-:Y:S03]  /*8ff0*/  FFMA.FTZ R76, R168, c[0x0][0x2d0], -R148 ;  /* 0x0000b400a84c7a23 */ /* 0x010fe60000010894 */
[--C-:B------:R-:W-:Y:S01]  /*9000*/  FFMA.FTZ R72, R163, c[0x0][0x2d0], -R116.reuse ;  /* 0x0000b400a3487a23 */ /* 0x100fe20000010874 */
[C---:B------:R-:W-:Y:S01]  /*9010*/  HMMA.16816.F32.BF16 R40, R68.reuse, R74, R40 ;  /* 0x0000004a4428723c */ /* 0x040fe20000041828 */
[----:B------:R1:W-:Y:S07]  /*9020*/  MUFU.EX2 R168, R76 ;  /* 0x0000004c00a87308 */ /* 0x0003ee0000000800 */
[C---:B--2---:R-:W-:Y:S03]  /*9030*/  HMMA.16816.F32.BF16 R44, R68.reuse, R84, R44 ;  /* 0x00000054442c723c */ /* 0x044fe6000004182c */
[----:B------:R2:W-:Y:S05]  /*9040*/  MUFU.EX2 R165, R72 ;  /* 0x0000004800a57308 */ /* 0x0005ea0000000800 */
[C---:B------:R-:W-:Y:S01]  /*9050*/  HMMA.16816.F32.BF16 R48, R68.reuse, R86, R48 ;  /* 0x000000564430723c */ /* 0x040fe20000041830 */
[----:B------:R-:W-:Y:S03]  /*9060*/  LDSM.16.MT88.4 R84, [R209+0x1800] ;  /* 0x00180000d154783b */ /* 0x000fe60000004200 */
[----:B-1----:R-:W-:Y:S04]  /*9070*/  FFMA.FTZ R76, R161, c[0x0][0x2d0], -R116 ;  /* 0x0000b400a14c7a23 */ /* 0x002fe80000010874 */
[----:B------:R1:W3:Y:S01]  /*9080*/  MUFU.EX2 R167, R76 ;  /* 0x0000004c00a77308 */ /* 0x0002e20000000800 */
[----:B--2---:R-:W-:Y:S08]  /*9090*/  LDSM.16.MT88.4 R72, [R208+0x1800] ;  /* 0x00180000d048783b */ /* 0x004ff00000004200 */
[----:B-1----:R-:W1:Y:S01]  /*90a0*/  LDSM.16.MT88.4 R76, [R209+0x5000] ;  /* 0x00500000d14c783b */ /* 0x002e620000004200 */
[----:B---3--:R-:W-:Y:S04]  /*90b0*/  FADD.FTZ R2, R167, R2 ;  /* 0x00000002a7027221 */ /* 0x008fe80000010000 */
[----:B------:R-:W-:Y:S04]  /*90c0*/  FADD.FTZ R2, R166, R2 ;  /* 0x00000002a6027221 */ /* 0x000fe80000010000 */
[----:B------:R-:W-:Y:S04]  /*90d0*/  FADD.FTZ R2, R165, R2 ;  /* 0x00000002a5027221 */ /* 0x000fe80000010000 */
[----:B------:R-:W-:Y:S01]  /*90e0*/  FADD.FTZ R2, R164, R2 ;  /* 0x00000002a4027221 */ /* 0x000fe20000010000 */
[C---:B-1----:R-:W-:Y:S08]  /*90f0*/  HMMA.16816.F32.BF16 R52, R68.reuse, R76, R52 ;  /* 0x0000004c4434723c */ /* 0x042ff00000041834 */
[C---:B------:R-:W-:Y:S01]  /*9100*/  HMMA.16816.F32.BF16 R56, R68.reuse, R78, R56 ;  /* 0x0000004e4438723c */ /* 0x040fe20000041838 */
[----:B------:R-:W1:Y:S07]  /*9110*/  LDSM.16.MT88.4 R76, [R211+0x1800] ;  /* 0x00180000d34c783b */ /* 0x000e6e0000004200 */
[C---:B------:R-:W-:Y:S07]  /*9120*/  HMMA.16816.F32.BF16 R60, R68.reuse, R80, R60 ;  /* 0x00000050443c723c */ /* 0x040fee000004183c */
[--C-:B------:R-:W-:Y:S01]  /*9130*/  FFMA.FTZ R80, R173, c[0x0][0x2d0], -R148.reuse ;  /* 0x0000b400ad507a23 */ /* 0x100fe20000010894 */
[----:B------:R-:W-:Y:S03]  /*9140*/  HMMA.16816.F32.BF16 R64, R68, R82, R64 ;  /* 0x000000524440723c */ /* 0x000fe60000041840 */
[----:B------:R2:W-:Y:S01]  /*9150*/  MUFU.EX2 R162, R80 ;  /* 0x0000005000a27308 */ /* 0x0005e20000000800 */
[----:B------:R-:W-:Y:S03]  /*9160*/  MOV R173, R127 ;  /* 0x0000007f00ad7202 */ /* 0x000fe60000000f00 */
[----:B------:R-:W-:Y:S02]  /*9170*/  F2FP.BF16.PACK_AB R68, R245, R108 ;  /* 0x0000006cf544723e */ /* 0x000fe400000010ff */
[----:B------:R-:W-:Y:S03]  /*9180*/  F2FP.BF16.PACK_AB R70, R168, R244 ;  /* 0x000000f4a846723e */ /* 0x000fe600000010ff */
[----:B------:R-:W-:Y:S02]  /*9190*/  F2FP.BF16.PACK_AB R69, R166, R167 ;  /* 0x000000a7a645723e */ /* 0x000fe400000010ff */
[----:B------:R-:W-:Y:S07]  /*91a0*/  F2FP.BF16.PACK_AB R71, R164, R165 ;  /* 0x000000a5a447723e */ /* 0x000fee00000010ff */
[C---:B------:R-:W-:Y:S01]  /*91b0*/  HMMA.16816.F32.BF16 R4, R68.reuse, R72, R4 ;  /* 0x000000484404723c */ /* 0x040fe20000041804 */
[----:B--2---:R-:W-:Y:S07]  /*91c0*/  LDSM.16.MT88.4 R80, [R210+0x5800] ;  /* 0x00580000d250783b */ /* 0x004fee0000004200 */
[C---:B------:R-:W-:Y:S01]  /*91d0*/  HMMA.16816.F32.BF16 R8, R68.reuse, R74, R8 ;  /* 0x0000004a4408723c */ /* 0x040fe20000041808 */
[----:B------:R-:W2:Y:S07]  /*91e0*/  LDSM.16.MT88.4 R72, [R208+0x5800] ;  /* 0x00580000d048783b */ /* 0x000eae0000004200 */
[C---:B------:R-:W-:Y:S08]  /*91f0*/  HMMA.16816.F32.BF16 R12, R68.reuse, R88, R12 ;  /* 0x00000058440c723c */ /* 0x040ff0000004180c */
[C---:B------:R-:W-:Y:S01]  /*9200*/  HMMA.16816.F32.BF16 R16, R68.reuse, R90, R16 ;  /* 0x0000005a4410723c */ /* 0x040fe20000041810 */
[----:B------:R-:W-:Y:S07]  /*9210*/  LDSM.16.MT88.4 R88, [R211+0x5800] ;  /* 0x00580000d358783b */ /* 0x000fee0000004200 */
[C---:B------:R-:W-:Y:S07]  /*9220*/  HMMA.16816.F32.BF16 R20, R68.reuse, R84, R20 ;  /* 0x000000544414723c */ /* 0x040fee0000041814 */
[--C-:B------:R-:W-:Y:S01]  /*9230*/  FFMA.FTZ R84, R174, c[0x0][0x2d0], -R148.reuse ;  /* 0x0000b400ae547a23 */ /* 0x100fe20000010894 */
[C---:B------:R-:W-:Y:S03]  /*9240*/  HMMA.16816.F32.BF16 R24, R68.reuse, R86, R24 ;  /* 0x000000564418723c */ /* 0x040fe60000041818 */
[----:B------:R3:W-:Y:S01]  /*9250*/  MUFU.EX2 R163, R84 ;  /* 0x0000005400a37308 */ /* 0x0007e20000000800 */
[----:B------:R-:W-:Y:S04]  /*9260*/  MOV R174, R126 ;  /* 0x0000007e00ae7202 */ /* 0x000fe80000000f00 */
[C---:B-1----:R-:W-:Y:S07]  /*9270*/  HMMA.16816.F32.BF16 R28, R68.reuse, R76, R28 ;  /* 0x0000004c441c723c */ /* 0x042fee000004181c */
[--C-:B------:R-:W-:Y:S01]  /*9280*/  FFMA.FTZ R76, R200, c[0x0][0x2d0], -R148.reuse ;  /* 0x0000b400c84c7a23 */ /* 0x100fe20000010894 */
[C---:B------:R-:W-:Y:S03]  /*9290*/  HMMA.16816.F32.BF16 R32, R68.reuse, R78, R32 ;  /* 0x0000004e4420723c */ /* 0x040fe60000041820 */
[----:B------:R1:W-:Y:S05]  /*92a0*/  MUFU.EX2 R160, R76 ;  /* 0x0000004c00a07308 */ /* 0x0003ea0000000800 */
[C---:B--2---:R-:W-:Y:S04]  /*92b0*/  HMMA.16816.F32.BF16 R36, R68.reuse, R72, R36 ;  /* 0x000000484424723c */ /* 0x044fe80000041824 */
[----:B---3--:R-:W-:Y:S01]  /*92c0*/  FFMA.FTZ R84, R175, c[0x0][0x2d0], -R148 ;  /* 0x0000b400af547a23 */ /* 0x008fe20000010894 */
[----:B------:R-:W-:Y:S02]  /*92d0*/  MOV R175, R125 ;  /* 0x0000007d00af7202 */ /* 0x000fe40000000f00 */
[----:B------:R-:W-:Y:S01]  /*92e0*/  FFMA.FTZ R72, R170, c[0x0][0x2d0], -R116 ;  /* 0x0000b400aa487a23 */ /* 0x000fe20000010874 */
[C---:B------:R-:W-:Y:S01]  /*92f0*/  HMMA.16816.F32.BF16 R40, R68.reuse, R74, R40 ;  /* 0x0000004a4428723c */ /* 0x040fe20000041828 */
[----:B------:R2:W-:Y:S01]  /*9300*/  MUFU.EX2 R161, R84 ;  /* 0x0000005400a17308 */ /* 0x0005e20000000800 */
[----:B------:R-:W-:Y:S02]  /*9310*/  LDSM.16.MT88.4 R124, [R208+0x3800] ;  /* 0x00380000d07c783b */ /* 0x000fe40000004200 */
[----:B------:R-:W-:Y:S04]  /*9320*/  FADD.FTZ R0, R175, R0 ;  /* 0x00000000af007221 */ /* 0x000fe80000010000 */
[C---:B------:R-:W-:Y:S03]  /*9330*/  HMMA.16816.F32.BF16 R44, R68.reuse, R80, R44 ;  /* 0x00000050442c723c */ /* 0x040fe6000004182c */
[----:B------:R3:W-:Y:S01]  /*9340*/  MUFU.EX2 R103, R72 ;  /* 0x0000004800677308 */ /* 0x0007e20000000800 */
[----:B-1----:R-:W-:Y:S02]  /*9350*/  FFMA.FTZ R76, R169, c[0x0][0x2d0], -R116 ;  /* 0x0000b400a94c7a23 */ /* 0x002fe40000010874 */
[----:B------:R-:W-:Y:S02]  /*9360*/  FADD.FTZ R0, R174, R0 ;  /* 0x00000000ae007221 */ /* 0x000fe40000010000 */
[C---:B------:R-:W-:Y:S04]  /*9370*/  HMMA.16816.F32.BF16 R48, R68.reuse, R82, R48 ;  /* 0x000000524430723c */ /* 0x040fe80000041830 */
[----:B------:R-:W-:Y:S01]  /*9380*/  FFMA.FTZ R80, R172, c[0x0][0x2d0], -R116 ;  /* 0x0000b400ac507a23 */ /* 0x000fe20000010874 */
[----:B------:R1:W4:Y:S01]  /*9390*/  MUFU.EX2 R159, R76 ;  /* 0x0000004c009f7308 */ /* 0x0003220000000800 */
[----:B------:R-:W-:Y:S01]  /*93a0*/  FADD.FTZ R0, R173, R0 ;  /* 0x00000000ad007221 */ /* 0x000fe20000010000 */
[----:B--2---:R-:W2:Y:S05]  /*93b0*/  LDSM.16.MT88.4 R84, [R209+0x5800] ;  /* 0x00580000d154783b */ /* 0x004eaa0000004200 */
[----:B------:R-:W-:Y:S03]  /*93c0*/  FADD.FTZ R0, R252, R0 ;  /* 0x00000000fc007221 */ /* 0x000fe60000010000 */
[----:B------:R5:W-:Y:S01]  /*93d0*/  MUFU.EX2 R157, R80 ;  /* 0x00000050009d7308 */ /* 0x000be20000000800 */
[----:B------:R-:W-:Y:S02]  /*93e0*/  FADD.FTZ R0, R104, R0 ;  /* 0x0000000068007221 */ /* 0x000fe40000010000 */
[----:B------:R-:W-:Y:S01]  /*93f0*/  LDSM.16.MT88.4 R104, [R210+0x7800] ;  /* 0x00780000d268783b */ /* 0x000fe20000004200 */
[----:B---3--:R-:W-:Y:S02]  /*9400*/  FFMA.FTZ R72, R171, c[0x0][0x2d0], -R116 ;  /* 0x0000b400ab487a23 */ /* 0x008fe40000010874 */
[----:B------:R-:W-:Y:S04]  /*9410*/  FADD.FTZ R0, R249, R0 ;  /* 0x00000000f9007221 */ /* 0x000fe80000010000 */
[----:B------:R-:W3:Y:S01]  /*9420*/  MUFU.EX2 R158, R72 ;  /* 0x00000048009e7308 */ /* 0x000ee20000000800 */
[----:B------:R-:W-:Y:S01]  /*9430*/  FADD.FTZ R0, R248, R0 ;  /* 0x00000000f8007221 */ /* 0x000fe20000010000 */
[----:B-1----:R-:W-:Y:S03]  /*9440*/  LDSM.16.MT88.4 R76, [R210+0x2000] ;  /* 0x00200000d24c783b */ /* 0x002fe60000004200 */
[----:B------:R-:W-:Y:S02]  /*9450*/  FADD.FTZ R0, R247, R0 ;  /* 0x00000000f7007221 */ /* 0x000fe40000010000 */
[----:B----4-:R-:W-:Y:S02]  /*9460*/  FADD.FTZ R2, R159, R2 ;  /* 0x000000029f027221 */ /* 0x010fe40000010000 */
[----:B------:R-:W-:Y:S02]  /*9470*/  FADD.FTZ R0, R108, R0 ;  /* 0x000000006c007221 */ /* 0x000fe40000010000 */
[----:B------:R-:W-:Y:S01]  /*9480*/  FADD.FTZ R2, R103, R2 ;  /* 0x0000000267027221 */ /* 0x000fe20000010000 */
[----:B------:R-:W-:Y:S01]  /*9490*/  LDSM.16.MT88.4 R108, [R209+0x7800] ;  /* 0x00780000d16c783b */ /* 0x000fe20000004200 */
[----:B------:R-:W-:Y:S04]  /*94a0*/  FADD.FTZ R0, R245, R0 ;  /* 0x00000000f5007221 */ /* 0x000fe80000010000 */
[----:B------:R-:W-:Y:S03]  /*94b0*/  FADD.FTZ R0, R244, R0 ;  /* 0x00000000f4007221 */ /* 0x000fe60000010000 */
[----:B-----5:R-:W-:Y:S01]  /*94c0*/  LDSM.16.MT88.4 R80, [R209+0x2000] ;  /* 0x00200000d150783b */ /* 0x020fe20000004200 */
[----:B------:R-:W-:Y:S01]  /*94d0*/  FADD.FTZ R0, R168, R0 ;  /* 0x00000000a8007221 */ /* 0x000fe20000010000 */
[C---:B--2---:R-:W-:Y:S03]  /*94e0*/  HMMA.16816.F32.BF16 R52, R68.reuse, R84, R52 ;  /* 0x000000544434723c */ /* 0x044fe60000041834 */
[----:B---3--:R-:W-:Y:S03]  /*94f0*/  FADD.FTZ R2, R158, R2 ;  /* 0x000000029e027221 */ /* 0x008fe60000010000 */
[----:B------:R-:W1:Y:S01]  /*9500*/  LDSM.16.MT88.4 R72, [R208+0x2000] ;  /* 0x00200000d048783b */ /* 0x000e620000004200 */
[----:B------:R-:W-:Y:S02]  /*9510*/  FADD.FTZ R0, R162, R0 ;  /* 0x00000000a2007221 */ /* 0x000fe40000010000 */
[----:B------:R-:W-:Y:S01]  /*9520*/  FADD.FTZ R2, R157, R2 ;  /* 0x000000029d027221 */ /* 0x000fe20000010000 */
[C---:B------:R-:W-:Y:S04]  /*9530*/  HMMA.16816.F32.BF16 R56, R68.reuse, R86, R56 ;  /* 0x000000564438723c */ /* 0x040fe80000041838 */
[----:B------:R-:W2:Y:S01]  /*9540*/  LDSM.16.MT88.4 R84, [R211+0x2000] ;  /* 0x00200000d354783b */ /* 0x000ea20000004200 */
[----:B------:R-:W-:Y:S03]  /*9550*/  FADD.FTZ R0, R163, R0 ;  /* 0x00000000a3007221 */ /* 0x000fe60000010000 */
[C---:B------:R-:W-:Y:S04]  /*9560*/  HMMA.16816.F32.BF16 R60, R68.reuse, R88, R60 ;  /* 0x00000058443c723c */ /* 0x040fe8000004183c */
[----:B------:R-:W-:Y:S03]  /*9570*/  FADD.FTZ R0, R161, R0 ;  /* 0x00000000a1007221 */ /* 0x000fe60000010000 */
[----:B------:R-:W-:Y:S01]  /*9580*/  FFMA.FTZ R88, R202, c[0x0][0x2d0], -R116 ;  /* 0x0000b400ca587a23 */ /* 0x000fe20000010874 */
[----:B------:R-:W-:Y:S03]  /*9590*/  HMMA.16816.F32.BF16 R64, R68, R90, R64 ;  /* 0x0000005a4440723c */ /* 0x000fe60000041840 */
[----:B------:R3:W-:Y:S01]  /*95a0*/  MUFU.EX2 R128, R88 ;  /* 0x0000005800807308 */ /* 0x0007e20000000800 */
[C---:B------:R-:W-:Y:S03]  /*95b0*/  FADD.FTZ R0, R160.reuse, R0 ;  /* 0x00000000a0007221 */ /* 0x040fe60000010000 */
[----:B------:R-:W-:Y:S02]  /*95c0*/  F2FP.BF16.PACK_AB R68, R163, R162 ;  /* 0x000000a2a344723e */ /* 0x000fe400000010ff */
[----:B------:R-:W-:Y:S03]  /*95d0*/  F2FP.BF16.PACK_AB R70, R160, R161 ;  /* 0x000000a1a046723e */ /* 0x000fe600000010ff */
[----:B------:R-:W-:Y:S02]  /*95e0*/  F2FP.BF16.PACK_AB R69, R103, R159 ;  /* 0x0000009f6745723e */ /* 0x000fe400000010ff */
[----:B------:R-:W-:Y:S07]  /*95f0*/  F2FP.BF16.PACK_AB R71, R157, R158 ;  /* 0x0000009e9d47723e */ /* 0x000fee00000010ff */
[C---:B-1----:R-:W-:Y:S01]  /*9600*/  HMMA.16816.F32.BF16 R4, R68.reuse, R72, R4 ;  /* 0x000000484404723c */ /* 0x042fe20000041804 */
[----:B---3--:R-:W-:Y:S06]  /*9610*/  LDSM.16.MT88.4 R88, [R210+0x2800] ;  /* 0x00280000d258783b */ /* 0x008fec0000004200 */
[--C-:B------:R-:W-:Y:S01]  /*9620*/  FFMA.FTZ R72, R218, c[0x0][0x2d0], -R148.reuse ;  /* 0x0000b400da487a23 */ /* 0x100fe20000010894 */
[C---:B------:R-:W-:Y:S03]  /*9630*/  HMMA.16816.F32.BF16 R8, R68.reuse, R74, R8 ;  /* 0x0000004a4408723c */ /* 0x040fe60000041808 */
[----:B------:R1:W3:Y:S05]  /*9640*/  MUFU.EX2 R156, R72 ;  /* 0x00000048009c7308 */ /* 0x0002ea0000000800 */
[C---:B------:R-:W-:Y:S07]  /*9650*/  HMMA.16816.F32.BF16 R12, R68.reuse, R76, R12 ;  /* 0x0000004c440c723c */ /* 0x040fee000004180c */
[----:B------:R-:W-:Y:S01]  /*9660*/  FFMA.FTZ R76, R220, c[0x0][0x2d0], -R148 ;  /* 0x0000b400dc4c7a23 */ /* 0x000fe20000010894 */
[C---:B------:R-:W-:Y:S03]  /*9670*/  HMMA.16816.F32.BF16 R16, R68.reuse, R78, R16 ;  /* 0x0000004e4410723c */ /* 0x040fe60000041810 */
[----:B------:R4:W5:Y:S05]  /*9680*/  MUFU.EX2 R131, R76 ;  /* 0x0000004c00837308 */ /* 0x00096a0000000800 */
[C---:B------:R-:W-:Y:S01]  /*9690*/  HMMA.16816.F32.BF16 R20, R68.reuse, R80, R20 ;  /* 0x000000504414723c */ /* 0x040fe20000041814 */
[----:B-1----:R-:W1:Y:S03]  /*96a0*/  LDSM.16.MT88.4 R72, [R208+0x6000] ;  /* 0x00600000d048783b */ /* 0x002e660000004200 */
[----:B---3--:R-:W-:Y:S03]  /*96b0*/  FADD.FTZ R0, R156, R0 ;  /* 0x000000009c007221 */ /* 0x008fe60000010000 */
[----:B------:R-:W-:Y:S01]  /*96c0*/  FFMA.FTZ R80, R224, c[0x0][0x2d0], -R148 ;  /* 0x0000b400e0507a23 */ /* 0x000fe20000010894 */
[C---:B------:R-:W-:Y:S03]  /*96d0*/  HMMA.16816.F32.BF16 R24, R68.reuse, R82, R24 ;  /* 0x000000524418723c */ /* 0x040fe60000041818 */
[----:B------:R3:W3:Y:S05]  /*96e0*/  MUFU.EX2 R130, R80 ;  /* 0x0000005000827308 */ /* 0x0006ea0000000800 */
[C---:B--2---:R-:W-:Y:S01]  /*96f0*/  HMMA.16816.F32.BF16 R28, R68.reuse, R84, R28 ;  /* 0x00000054441c723c */ /* 0x044fe2000004181c */
[----:B----4-:R-:W2:Y:S03]  /*9700*/  LDSM.16.MT88.4 R76, [R210+0x6000] ;  /* 0x00600000d24c783b */ /* 0x010ea60000004200 */
[----:B-----5:R-:W-:Y:S04]  /*9710*/  FADD.FTZ R0, R131, R0 ;  /* 0x0000000083007221 */ /* 0x020fe80000010000 */
[C---:B------:R-:W-:Y:S01]  /*9720*/  HMMA.16816.F32.BF16 R32, R68.reuse, R86, R32 ;  /* 0x000000564420723c */ /* 0x040fe20000041820 */
[----:B------:R-:W-:Y:S03]  /*9730*/  LDSM.16.MT88.4 R84, [R211+0x6000] ;  /* 0x00600000d354783b */ /* 0x000fe60000004200 */
[----:B---3--:R-:W-:Y:S02]  /*9740*/  FFMA.FTZ R80, R225, c[0x0][0x2d0], -R148 ;  /* 0x0000b400e1507a23 */ /* 0x008fe40000010894 */
[----:B------:R-:W-:Y:S02]  /*9750*/  FADD.FTZ R0, R130, R0 ;  /* 0x0000000082007221 */ /* 0x000fe40000010000 */
[----:B------:R3:W4:Y:S01]  /*9760*/  MUFU.EX2 R155, R80 ;  /* 0x00000050009b7308 */ /* 0x0007220000000800 */
[C---:B-1----:R-:W-:Y:S07]  /*9770*/  HMMA.16816.F32.BF16 R36, R68.reuse, R72, R36 ;  /* 0x000000484424723c */ /* 0x042fee0000041824 */
[--C-:B------:R-:W-:Y:S01]  /*9780*/  FFMA.FTZ R72, R203, c[0x0][0x2d0], -R116.reuse ;  /* 0x0000b400cb487a23 */ /* 0x100fe20000010874 */
[C---:B------:R-:W-:Y:S03]  /*9790*/  HMMA.16816.F32.BF16 R40, R68.reuse, R74, R40 ;  /* 0x0000004a4428723c */ /* 0x040fe60000041828 */
[----:B------:R1:W-:Y:S05]  /*97a0*/  MUFU.EX2 R154, R72 ;  /* 0x00000048009a7308 */ /* 0x0003ea0000000800 */
[C---:B--2---:R-:W-:Y:S04]  /*97b0*/  HMMA.16816.F32.BF16 R44, R68.reuse, R76, R44 ;  /* 0x0000004c442c723c */ /* 0x044fe8000004182c */
[--C-:B---3--:R-:W-:Y:S03]  /*97c0*/  FFMA.FTZ R80, R201, c[0x0][0x2d0], -R116.reuse ;  /* 0x0000b400c9507a23 */ /* 0x108fe60000010874 */
[----:B------:R-:W-:Y:S01]  /*97d0*/  FFMA.FTZ R76, R212, c[0x0][0x2d0], -R116 ;  /* 0x0000b400d44c7a23 */ /* 0x000fe20000010874 */
[C---:B------:R-:W-:Y:S01]  /*97e0*/  HMMA.16816.F32.BF16 R48, R68.reuse, R78, R48 ;  /* 0x0000004e4430723c */ /* 0x040fe20000041830 */
[----:B------:R2:W3:Y:S03]  /*97f0*/  MUFU.EX2 R129, R80 ;  /* 0x0000005000817308 */ /* 0x0004e60000000800 */
[----:B----4-:R-:W-:Y:S01]  /*9800*/  FADD.FTZ R0, R155, R0 ;  /* 0x000000009b007221 */ /* 0x010fe20000010000 */
[----:B-1----:R-:W-:Y:S06]  /*9810*/  LDSM.16.MT88.4 R72, [R208+0x2800] ;  /* 0x00280000d048783b */ /* 0x002fec0000004200 */
[----:B------:R1:W4:Y:S02]  /*9820*/  MUFU.EX2 R153, R76 ;  /* 0x0000004c00997308 */ /* 0x0003240000000800 */
[----:B--2---:R-:W2:Y:S01]  /*9830*/  LDSM.16.MT88.4 R80, [R209+0x6000] ;  /* 0x00600000d150783b */ /* 0x004ea20000004200 */
[----:B---3--:R-:W-:Y:S04]  /*9840*/  FADD.FTZ R2, R129, R2 ;  /* 0x0000000281027221 */ /* 0x008fe80000010000 */
[----:B------:R-:W-:Y:S04]  /*9850*/  FADD.FTZ R2, R128, R2 ;  /* 0x0000000280027221 */ /* 0x000fe80000010000 */
[----:B------:R-:W-:Y:S01]  /*9860*/  FADD.FTZ R2, R154, R2 ;  /* 0x000000029a027221 */ /* 0x000fe20000010000 */
[----:B-1----:R-:W1:Y:S03]  /*9870*/  LDSM.16.MT88.4 R76, [R209+0x2800] ;  /* 0x00280000d14c783b */ /* 0x002e660000004200 */
[----:B----4-:R-:W-:Y:S01]  /*9880*/  FADD.FTZ R2, R153, R2 ;  /* 0x0000000299027221 */ /* 0x010fe20000010000 */
[C---:B--2---:R-:W-:Y:S08]  /*9890*/  HMMA.16816.F32.BF16 R52, R68.reuse, R80, R52 ;  /* 0x000000504434723c */ /* 0x044ff00000041834 */
[C---:B------:R-:W-:Y:S01]  /*98a0*/  HMMA.16816.F32.BF16 R56, R68.reuse, R82, R56 ;  /* 0x000000524438723c */ /* 0x040fe20000041838 */
[----:B------:R-:W2:Y:S07]  /*98b0*/  LDSM.16.MT88.4 R80, [R211+0x2800] ;  /* 0x00280000d350783b */ /* 0x000eae0000004200 */
[C---:B------:R-:W-:Y:S07]  /*98c0*/  HMMA.16816.F32.BF16 R60, R68.reuse, R84, R60 ;  /* 0x00000054443c723c */ /* 0x040fee000004183c */
[----:B------:R-:W-:Y:S01]  /*98d0*/  FFMA.FTZ R84, R235, c[0x0][0x2d0], -R148 ;  /* 0x0000b400eb547a23 */ /* 0x000fe20000010894 */
[----:B------:R-:W-:Y:S03]  /*98e0*/  HMMA.16816.F32.BF16 R64, R68, R86, R64 ;  /* 0x000000564440723c */ /* 0x000fe60000041840 */
[----:B------:R3:W4:Y:S04]  /*98f0*/  MUFU.EX2 R152, R84 ;  /* 0x0000005400987308 */ /* 0x0007280000000800 */
[----:B------:R-:W-:Y:S02]  /*9900*/  F2FP.BF16.PACK_AB R68, R131, R156 ;  /* 0x0000009c8344723e */ /* 0x000fe400000010ff */
[----:B------:R-:W-:Y:S03]  /*9910*/  F2FP.BF16.PACK_AB R70, R155, R130 ;  /* 0x000000829b46723e */ /* 0x000fe600000010ff */
[----:B------:R-:W-:Y:S02]  /*9920*/  F2FP.BF16.PACK_AB R69, R128, R129 ;  /* 0x000000818045723e */ /* 0x000fe400000010ff */
[----:B------:R-:W-:Y:S07]  /*9930*/  F2FP.BF16.PACK_AB R71, R153, R154 ;  /* 0x0000009a9947723e */ /* 0x000fee00000010ff */
[C---:B------:R-:W-:Y:S01]  /*9940*/  HMMA.16816.F32.BF16 R4, R68.reuse, R72, R4 ;  /* 0x000000484404723c */ /* 0x040fe20000041804 */
[----:B---3--:R-:W-:Y:S02]  /*9950*/  LDSM.16.MT88.4 R84, [R210+0x6800] ;  /* 0x00680000d254783b */ /* 0x008fe40000004200 */
[----:B----4-:R-:W-:Y:S05]  /*9960*/  FADD.FTZ R0, R152, R0 ;  /* 0x0000000098007221 */ /* 0x010fea0000010000 */
[C---:B------:R-:W-:Y:S01]  /*9970*/  HMMA.16816.F32.BF16 R8, R68.reuse, R74, R8 ;  /* 0x0000004a4408723c */ /* 0x040fe20000041808 */
[----:B------:R-:W3:Y:S07]  /*9980*/  LDSM.16.MT88.4 R72, [R208+0x6800] ;  /* 0x00680000d048783b */ /* 0x000eee0000004200 */
[C---:B------:R-:W-:Y:S08]  /*9990*/  HMMA.16816.F32.BF16 R12, R68.reuse, R88, R12 ;  /* 0x00000058440c723c */ /* 0x040ff0000004180c */
[C---:B------:R-:W-:Y:S01]  /*99a0*/  HMMA.16816.F32.BF16 R16, R68.reuse, R90, R16 ;  /* 0x0000005a4410723c */ /* 0x040fe20000041810 */
[----:B------:R-:W-:Y:S07]  /*99b0*/  LDSM.16.MT88.4 R88, [R211+0x3000] ;  /* 0x00300000d358783b */ /* 0x000fee0000004200 */
[C---:B-1----:R-:W-:Y:S07]  /*99c0*/  HMMA.16816.F32.BF16 R20, R68.reuse, R76, R20 ;  /* 0x0000004c4414723c */ /* 0x042fee0000041814 */
[--C-:B------:R-:W-:Y:S01]  /*99d0*/  FFMA.FTZ R76, R236, c[0x0][0x2d0], -R148.reuse ;  /* 0x0000b400ec4c7a23 */ /* 0x100fe20000010894 */
[C---:B------:R-:W-:Y:S03]  /*99e0*/  HMMA.16816.F32.BF16 R24, R68.reuse, R78, R24 ;  /* 0x0000004e4418723c */ /* 0x040fe60000041818 */
[----:B------:R1:W4:Y:S05]  /*99f0*/  MUFU.EX2 R135, R76 ;  /* 0x0000004c00877308 */ /* 0x00032a0000000800 */
[C---:B--2---:R-:W-:Y:S07]  /*9a00*/  HMMA.16816.F32.BF16 R28, R68.reuse, R80, R28 ;  /* 0x00000050441c723c */ /* 0x044fee000004181c */
[----:B------:R-:W-:Y:S01]  /*9a10*/  FFMA.FTZ R80, R238, c[0x0][0x2d0], -R148 ;  /* 0x0000b400ee507a23 */ /* 0x000fe20000010894 */
[C---:B------:R-:W-:Y:S03]  /*9a20*/  HMMA.16816.F32.BF16 R32, R68.reuse, R82, R32 ;  /* 0x000000524420723c */ /* 0x040fe60000041820 */
[----:B------:R2:W5:Y:S05]  /*9a30*/  MUFU.EX2 R134, R80 ;  /* 0x0000005000867308 */ /* 0x00056a0000000800 */
[C---:B---3--:R-:W-:Y:S01]  /*9a40*/  HMMA.16816.F32.BF16 R36, R68.reuse, R72, R36 ;  /* 0x000000484424723c */ /* 0x048fe20000041824 */
[----:B-1----:R-:W1:Y:S03]  /*9a50*/  LDSM.16.MT88.4 R76, [R209+0x6800] ;  /* 0x00680000d14c783b */ /* 0x002e660000004200 */
[----:B----4-:R-:W-:Y:S03]  /*9a60*/  FADD.FTZ R0, R135, R0 ;  /* 0x0000000087007221 */ /* 0x010fe60000010000 */
[----:B------:R-:W-:Y:S01]  /*9a70*/  FFMA.FTZ R72, R227, c[0x0][0x2d0], -R116 ;  /* 0x0000b400e3487a23 */ /* 0x000fe20000010874 */
[C---:B------:R-:W-:Y:S03]  /*9a80*/  HMMA.16816.F32.BF16 R40, R68.reuse, R74, R40 ;  /* 0x0000004a4428723c */ /* 0x040fe60000041828 */
[----:B------:R3:W4:Y:S05]  /*9a90*/  MUFU.EX2 R133, R72 ;  /* 0x0000004800857308 */ /* 0x00072a0000000800 */
[C---:B------:R-:W-:Y:S04]  /*9aa0*/  HMMA.16816.F32.BF16 R44, R68.reuse, R84, R44 ;  /* 0x00000054442c723c */ /* 0x040fe8000004182c */
[--C-:B--2---:R-:W-:Y:S02]  /*9ab0*/  FFMA.FTZ R80, R239, c[0x0][0x2d0], -R148.reuse ;  /* 0x0000b400ef507a23 */ /* 0x104fe40000010894 */
[----:B------:R-:W-:Y:S02]  /*9ac0*/  FFMA.FTZ R148, R240, c[0x0][0x2d0], -R148 ;  /* 0x0000b400f0947a23 */ /* 0x000fe40000010894 */
[C---:B------:R-:W-:Y:S01]  /*9ad0*/  HMMA.16816.F32.BF16 R48, R68.reuse, R86, R48 ;  /* 0x000000564430723c */ /* 0x040fe20000041830 */
[----:B------:R2:W2:Y:S01]  /*9ae0*/  MUFU.EX2 R151, R80 ;  /* 0x0000005000977308 */ /* 0x0004a20000000800 */
[----:B------:R-:W-:Y:S02]  /*9af0*/  LDSM.16.MT88.4 R84, [R209+0x3000] ;  /* 0x00300000d154783b */ /* 0x000fe40000004200 */
[----:B-----5:R-:W-:Y:S07]  /*9b00*/  FADD.FTZ R0, R134, R0 ;  /* 0x0000000086007221 */ /* 0x020fee0000010000 */
[----:B------:R-:W5:Y:S01]  /*9b10*/  MUFU.EX2 R148, R148 ;  /* 0x0000009400947308 */ /* 0x000f620000000800 */
[----:B---3--:R-:W-:Y:S02]  /*9b20*/  FFMA.FTZ R72, R228, c[0x0][0x2d0], -R116 ;  /* 0x0000b400e4487a23 */ /* 0x008fe40000010874 */
[----:B----4-:R-:W-:Y:S01]  /*9b30*/  FADD.FTZ R2, R133, R2 ;  /* 0x0000000285027221 */ /* 0x010fe20000010000 */
[C---:B-1----:R-:W-:Y:S06]  /*9b40*/  HMMA.16816.F32.BF16 R52, R68.reuse, R76, R52 ;  /* 0x0000004c4434723c */ /* 0x042fec0000041834 */
[----:B------:R1:W3:Y:S01]  /*9b50*/  MUFU.EX2 R132, R72 ;  /* 0x0000004800847308 */ /* 0x0002e20000000800 */
[----:B--2---:R-:W2:Y:S01]  /*9b60*/  LDSM.16.MT88.4 R80, [R211+0x6800] ;  /* 0x00680000d350783b */ /* 0x004ea20000004200 */
[----:B------:R-:W-:Y:S01]  /*9b70*/  FFMA.FTZ R76, R230, c[0x0][0x2d0], -R116 ;  /* 0x0000b400e64c7a23 */ /* 0x000fe20000010874 */
[C---:B------:R-:W-:Y:S07]  /*9b80*/  HMMA.16816.F32.BF16 R56, R68.reuse, R78, R56 ;  /* 0x0000004e4438723c */ /* 0x040fee0000041838 */
[----:B------:R4:W-:Y:S01]  /*9b90*/  MUFU.EX2 R149, R76 ;  /* 0x0000004c00957308 */ /* 0x0009e20000000800 */
[----:B------:R-:W-:Y:S01]  /*9ba0*/  FADD.FTZ R0, R151, R0 ;  /* 0x0000000097007221 */ /* 0x000fe20000010000 */
[----:B-----5:R-:W-:Y:S03]  /*9bb0*/  F2FP.BF16.PACK_AB R114, R148, R145 ;  /* 0x000000919472723e */ /* 0x020fe600000010ff */
[--C-:B-1----:R-:W-:Y:S02]  /*9bc0*/  FFMA.FTZ R72, R229, c[0x0][0x2d0], -R116.reuse ;  /* 0x0000b400e5487a23 */ /* 0x102fe40000010874 */
[----:B------:R-:W-:Y:S03]  /*9bd0*/  FFMA.FTZ R116, R231, c[0x0][0x2d0], -R116 ;  /* 0x0000b400e7747a23 */ /* 0x000fe60000010874 */
[----:B------:R1:W5:Y:S01]  /*9be0*/  MUFU.EX2 R150, R72 ;  /* 0x0000004800967308 */ /* 0x0003620000000800 */
[----:B---3--:R-:W-:Y:S01]  /*9bf0*/  FADD.FTZ R2, R132, R2 ;  /* 0x0000000284027221 */ /* 0x008fe20000010000 */
[----:B----4-:R-:W-:Y:S08]  /*9c00*/  LDSM.16.MT88.4 R76, [R210+0x3000] ;  /* 0x00300000d24c783b */ /* 0x010ff00000004200 */
[----:B------:R-:W3:Y:S01]  /*9c10*/  MUFU.EX2 R116, R116 ;  /* 0x0000007400747308 */ /* 0x000ee20000000800 */
[C---:B--2---:R-:W-:Y:S08]  /*9c20*/  HMMA.16816.F32.BF16 R60, R68.reuse, R80, R60 ;  /* 0x00000050443c723c */ /* 0x044ff0000004183c */
[----:B------:R-:W-:Y:S01]  /*9c30*/  HMMA.16816.F32.BF16 R64, R68, R82, R64 ;  /* 0x000000524440723c */ /* 0x000fe20000041840 */
[----:B-1----:R-:W1:Y:S03]  /*9c40*/  LDSM.16.MT88.4 R72, [R208+0x3000] ;  /* 0x00300000d048783b */ /* 0x002e660000004200 */
[----:B-----5:R-:W-:Y:S03]  /*9c50*/  FADD.FTZ R2, R150, R2 ;  /* 0x0000000296027221 */ /* 0x020fe60000010000 */
[----:B------:R-:W-:Y:S02]  /*9c60*/  F2FP.BF16.PACK_AB R68, R135, R152 ;  /* 0x000000988744723e */ /* 0x000fe400000010ff */
[----:B------:R-:W-:Y:S01]  /*9c70*/  F2FP.BF16.PACK_AB R70, R151, R134 ;  /* 0x000000869746723e */ /* 0x000fe200000010ff */
[----:B------:R-:W2:Y:S02]  /*9c80*/  LDSM.16.MT88.4 R80, [R208+0x7000] ;  /* 0x00700000d050783b */ /* 0x000ea40000004200 */
[----:B------:R-:W-:Y:S02]  /*9c90*/  F2FP.BF16.PACK_AB R69, R132, R133 ;  /* 0x000000858445723e */ /* 0x000fe400000010ff */
[C---:B------:R-:W-:Y:S02]  /*9ca0*/  F2FP.BF16.PACK_AB R71, R149.reuse, R150 ;  /* 0x000000969547723e */ /* 0x040fe400000010ff */
[----:B---3--:R-:W-:Y:S05]  /*9cb0*/  F2FP.BF16.PACK_AB R115, R116, R118 ;  /* 0x000000767473723e */ /* 0x008fea00000010ff */
[C---:B-1----:R-:W-:Y:S08]  /*9cc0*/  HMMA.16816.F32.BF16 R4, R68.reuse, R72, R4 ;  /* 0x000000484404723c */ /* 0x042ff00000041804 */
[C---:B------:R-:W-:Y:S01]  /*9cd0*/  HMMA.16816.F32.BF16 R8, R68.reuse, R74, R8 ;  /* 0x0000004a4408723c */ /* 0x040fe20000041808 */
[----:B------:R-:W1:Y:S07]  /*9ce0*/  LDSM.16.MT88.4 R72, [R209+0x7000] ;  /* 0x00700000d148783b */ /* 0x000e6e0000004200 */
        /* <DEDUP_REMOVED lines=10> */
[C---:B------:R-:W-:Y:S01]  /*9d90*/  HMMA.16816.F32.BF16 R40, R68.reuse, R82, R40 ;  /* 0x000000524428723c */ /* 0x040fe20000041828 */
[----:B------:R-:W2:Y:S07]  /*9da0*/  LDSM.16.MT88.4 R80, [R210+0x3800] ;  /* 0x00380000d250783b */ /* 0x000eae0000004200 */
[C---:B------:R-:W-:Y:S08]  /*9db0*/  HMMA.16816.F32.BF16 R44, R68.reuse, R92, R44 ;  /* 0x0000005c442c723c */ /* 0x040ff0000004182c */
[C---:B------:R-:W-:Y:S08]  /*9dc0*/  HMMA.16816.F32.BF16 R48, R68.reuse, R94, R48 ;  /* 0x0000005e4430723c */ /* 0x040ff00000041830 */
[C---:B-1----:R-:W-:Y:S08]  /*9dd0*/  HMMA.16816.F32.BF16 R52, R68.reuse, R72, R52 ;  /* 0x000000484434723c */ /* 0x042ff00000041834 */
[C---:B------:R-:W-:Y:S08]  /*9de0*/  HMMA.16816.F32.BF16 R56, R68.reuse, R74, R56 ;  /* 0x0000004a4438723c */ /* 0x040ff00000041838 */
[C---:B---3--:R-:W-:Y:S08]  /*9df0*/  HMMA.16816.F32.BF16 R60, R68.reuse, R76, R60 ;  /* 0x0000004c443c723c */ /* 0x048ff0000004183c */
[----:B------:R-:W-:Y:S08]  /*9e00*/  HMMA.16816.F32.BF16 R64, R68, R78, R64 ;  /* 0x0000004e4440723c */ /* 0x000ff00000041840 */
[C---:B------:R-:W-:Y:S01]  /*9e10*/  HMMA.16816.F32.BF16 R120, R112.reuse, R124, R4 ;  /* 0x0000007c7078723c */ /* 0x040fe20000041804 */
[----:B------:R-:W1:Y:S07]  /*9e20*/  LDSM.16.MT88.4 R4, [R211+0x7800] ;  /* 0x00780000d304783b */ /* 0x000e6e0000004200 */
[C---:B------:R-:W-:Y:S01]  /*9e30*/  HMMA.16816.F32.BF16 R124, R112.reuse, R126, R8 ;  /* 0x0000007e707c723c */ /* 0x040fe20000041808 */
[----:B------:R-:W3:Y:S07]  /*9e40*/  LDL R8, [R1+0xc] ;  /* 0x00000c0001087983 */ /* 0x000eee0000100800 */
        /* <DEDUP_REMOVED lines=14> */
[----:B------:R-:W-:Y:S04]  /*9f30*/  HMMA.16816.F32.BF16 R112, R112, R6, R64 ;  /* 0x000000067070723c */ /* 0x000fe80000041840 */
[----:B------:R-:W-:Y:S02]  /*9f40*/  FADD.FTZ R2, R147, R0 ;  /* 0x0000000093027221 */ /* 0x000fe40000010000 */
[----:B------:R-:W-:Y:S02]  /*9f50*/  FADD.FTZ R0, R144, R4 ;  /* 0x0000000490007221 */ /* 0x000fe40000010000 */
[----:B------:R-:W-:Y:S04]  /*9f60*/  FADD.FTZ R2, R146, R2 ;  /* 0x0000000292027221 */ /* 0x000fe80000010000 */
[----:B------:R-:W-:Y:S02]  /*9f70*/  FADD.FTZ R2, R145, R2 ;  /* 0x0000000291027221 */ /* 0x000fe40000010000 */
[----:B------:R-:W-:Y:S01]  /*9f80*/  FADD.FTZ R0, R119, R0 ;  /* 0x0000000077007221 */ /* 0x000fe20000010000 */
[----:B------:R-:W-:Y:S01]  /*9f90*/  MOV R119, R3 ;  /* 0x0000000300777202 */ /* 0x000fe20000000f00 */
[----:B------:R-:W-:Y:S02]  /*9fa0*/  FADD.FTZ R2, R148, R2 ;  /* 0x0000000294027221 */ /* 0x000fe40000010000 */
[----:B------:R-:W-:Y:S01]  /*9fb0*/  FADD.FTZ R0, R118, R0 ;  /* 0x0000000076007221 */ /* 0x000fe20000010000 */
[----:B------:R-:W-:Y:S02]  /*9fc0*/  MOV R118, R117 ;  /* 0x0000007500767202 */ /* 0x000fe40000000f00 */
[----:B------:R1:W-:Y:S01]  /*9fd0*/  STL [R1], R2 ;  /* 0x0000000201007387 */ /* 0x0003e20000100800 */
[----:B------:R-:W-:Y:S05]  /*9fe0*/  FADD.FTZ R0, R116, R0 ;  /* 0x0000000074007221 */ /* 0x000fea0000010000 */
[----:B------:R1:W-:Y:S01]  /*9ff0*/  STL [R1+0x4], R0 ;  /* 0x0000040001007387 */ /* 0x0003e20000100800 */
[C---:B---3--:R-:W-:Y:S02]  /*a000*/  ISETP.GT.AND P0, PT, R223.reuse, R8, PT ;  /* 0x00000008df00720c */ /* 0x048fe40003f04270 */
[----:B------:R-:W-:Y:S02]  /*a010*/  IADD3 R223, R223, -0x1, RZ ;  /* 0xffffffffdfdf7810 */ /* 0x000fe40007ffe0ff */
[----:B------:R-:W-:Y:S09]  /*a020*/  MOV R8, R3 ;  /* 0x0000000300087202 */ /* 0x000ff20000000f00 */
[----:B-1----:R-:W-:-:S05]  /*a030*/  @P0 BRA `(.L_x_479) ;  /* 0xffffbb7000000947 */ /* 0x002fca000383ffff */
.L_x_468:
[----:B------:R-:W-:-:S13]  /*a040*/  ISETP.GE.AND P0, PT, R223, RZ, PT ;  /* 0x000000ffdf00720c */ /* 0x000fda0003f06270 */
[----:B------:R-:W-:Y:S05]  /*a050*/  @!P0 BRA `(.L_x_480) ;  /* 0x00003a4000008947 */ /* 0x000fea0003800000 */
[----:B------:R-:W-:Y:S02]  /*a060*/  MOV R119, R8 ;  /* 0x0000000800777202 */ /* 0x000fe40000000f00 */
[----:B------:R-:W-:Y:S02]  /*a070*/  MOV R118, R117 ;  /* 0x0000007500767202 */ /* 0x000fe40000000f00 */
.L_x_487:
[----:B-1----:R-:W2:Y:S01]  /*a080*/  LDL.64 R6, [R1+0x28] ;  /* 0x0000280001067983 */ /* 0x002ea20000100a00 */
[----:B------:R-:W-:Y:S04]  /*a090*/  DEPBAR.LE SB0, 0x0 ;  /* 0x000080000000791a */ /* 0x000fe80000000000 */
[----:B------:R-:W3:Y:S01]  /*a0a0*/  LDL R4, [R1+0x34] ;  /* 0x0000340001047983 */ /* 0x000ee20000100800 */
[----:B------:R-:W-:Y:S01]  /*a0b0*/  WARPSYNC 0xffffffff ;  /* 0xffffffff00007948 */ /* 0x000fe20003800000 */
[----:B------:R-:W-:Y:S01]  /*a0c0*/  SHF.R.S32.HI R0, RZ, 0x1f, R222 ;  /* 0x0000001fff007819 */ /* 0x000fe200000114de */
[----:B------:R-:W-:Y:S01]  /*a0d0*/  IMAD.WIDE.U32 R2, R222, c[0x0][0x208], RZ ;  /* 0x00008200de027a25 */ /* 0x000fe200078e00ff */
[----:B------:R-:W-:Y:S01]  /*a0e0*/  BAR.SYNC.DEFER_BLOCKING 0x0 ;  /* 0x0000000000007b1d */ /* 0x000fe20000010000 */
[----:B------:R-:W-:Y:S02]  /*a0f0*/  SHF.R.S32.HI R5, RZ, 0x1f, R237 ;  /* 0x0000001fff057819 */ /* 0x000fe400000114ed */
[----:B------:R-:W-:Y:S01]  /*a100*/  IMAD R0, R0, c[0x0][0x208], RZ ;  /* 0x0000820000007a24 */ /* 0x000fe200078e02ff */
[C---:B------:R-:W-:Y:S01]  /*a110*/  IADD3 R212, R204.reuse, 0x7800, RZ ;  /* 0x00007800ccd47810 */ /* 0x040fe20007ffe0ff */
[----:B------:R-:W-:Y:S01]  /*a120*/  IMAD.SHL.U32 R220, R237, 0x2, RZ ;  /* 0x00000002eddc7824 */ /* 0x000fe200078e00ff */
[----:B------:R-:W-:Y:S01]  /*a130*/  IADD3 R203, R204, 0x7000, RZ ;  /* 0x00007000cccb7810 */ /* 0x000fe20007ffe0ff */
[----:B------:R-:W-:Y:S01]  /*a140*/  IMAD R0, R222, c[0x0][0x20c], R0 ;  /* 0x00008300de007a24 */ /* 0x000fe200078e0200 */
[----:B------:R-:W-:Y:S01]  /*a150*/  IADD3 R202, R204, 0x6800, RZ ;  /* 0x00006800ccca7810 */ /* 0x000fe20007ffe0ff */
[----:B------:R-:W-:Y:S01]  /*a160*/  IMAD.SHL.U32 R55, R226, 0x2, RZ ;  /* 0x00000002e2377824 */ /* 0x000fe200078e00ff */
[C---:B------:R-:W-:Y:S01]  /*a170*/  IADD3 R201, R204.reuse, 0x6000, RZ ;  /* 0x00006000ccc97810 */ /* 0x040fe20007ffe0ff */
[----:B------:R-:W-:Y:S01]  /*a180*/  IMAD.IADD R3, R3, 0x1, R0 ;  /* 0x0000000103037824 */ /* 0x000fe200078e0200 */
[----:B------:R-:W-:Y:S02]  /*a190*/  SHF.R.S32.HI R0, RZ, 0x1f, R221 ;  /* 0x0000001fff007819 */ /* 0x000fe400000114dd */
[C---:B------:R-:W-:Y:S01]  /*a1a0*/  IADD3 R200, R204.reuse, 0x5800, RZ ;  /* 0x00005800ccc87810 */ /* 0x040fe20007ffe0ff */
[----:B------:R-:W-:Y:S01]  /*a1b0*/  IMAD.WIDE.U32 R2, R221, c[0x0][0x218], R2 ;  /* 0x00008600dd027a25 */ /* 0x000fe200078e0002 */
[C---:B------:R-:W-:Y:S02]  /*a1c0*/  IADD3 R117, R204.reuse, 0x5000, RZ ;  /* 0x00005000cc757810 */ /* 0x040fe40007ffe0ff */
[----:B------:R-:W-:Y:S01]  /*a1d0*/  IADD3 R116, R204, 0x4800, RZ ;  /* 0x00004800cc747810 */ /* 0x000fe20007ffe0ff */
[----:B------:R-:W-:Y:S01]  /*a1e0*/  IMAD R0, R0, c[0x0][0x218], RZ ;  /* 0x0000860000007a24 */ /* 0x000fe200078e02ff */
[----:B------:R-:W-:Y:S03]  /*a1f0*/  SHF.L.U64.HI R60, R237, 0x1, R5 ;  /* 0x00000001ed3c7819 */ /* 0x000fe60000010205 */
[----:B------:R-:W-:Y:S01]  /*a200*/  IMAD R0, R221, c[0x0][0x21c], R0 ;  /* 0x00008700dd007a24 */ /* 0x000fe200078e0200 */
[----:B------:R1:W4:Y:S04]  /*a210*/  LDSM.16.M88.4 R8, [R205] ;  /* 0x00000000cd08783b */ /* 0x0003280000000200 */
[----:B------:R1:W1:Y:S04]  /*a220*/  LDSM.16.M88.4 R16, [R205+0x800] ;  /* 0x00080000cd10783b */ /* 0x0002680000000200 */
        /* <DEDUP_REMOVED lines=14> */
[----:B--2---:R-:W-:Y:S04]  /*a310*/  IADD3 R36, P0, R6, R2, RZ ;  /* 0x0000000206247210 */ /* 0x004fe80007f1e0ff */
[----:B---3--:R-:W-:Y:S02]  /*a320*/  IADD3.X R2, R4, R3, R0, P0, !PT ;  /* 0x0000000304027210 */ /* 0x008fe400007fe400 */
[C---:B------:R-:W-:Y:S02]  /*a330*/  LEA R28, P0, R36.reuse, c[0x0][0x1f8], 0x1 ;  /* 0x00007e00241c7a11 */ /* 0x040fe400078008ff */
[----:B------:R-:W-:Y:S02]  /*a340*/  SHF.R.S32.HI R4, RZ, 0x1f, R226 ;  /* 0x0000001fff047819 */ /* 0x000fe400000114e2 */
[----:B------:R-:W-:Y:S02]  /*a350*/  LEA.HI.X R36, R36, c[0x0][0x1fc], R2, 0x1, P0 ;  /* 0x00007f0024247a11 */ /* 0x000fe400000f0c02 */
[----:B------:R-:W-:Y:S02]  /*a360*/  IADD3 R0, R204, 0x4000, RZ ;  /* 0x00004000cc007810 */ /* 0x000fe40007ffe0ff */
[----:B------:R-:W-:Y:S01]  /*a370*/  SHF.L.U64.HI R44, R226, 0x1, R4 ;  /* 0x00000001e22c7819 */ /* 0x000fe20000010204 */
[----:B------:R-:W-:-:S05]  /*a380*/  BRA.DIV ~URZ, `(.L_x_481) ;  /* 0x00007d127f007947 */ /* 0x000fca000b800000 */
[----:B-1--4-:R1:W2:Y:S02]  /*a390*/  SHFL.IDX PT, R29, R36, RZ, 0x181f ;  /* 0x00181fff241d7589 */ /* 0x0122a400000e0000 */
.L_x_530:
[C---:B------:R-:W-:Y:S01]  /*a3a0*/  HMMA.16816.F32.BF16 R4, R136.reuse, R8, RZ ;  /* 0x000000088804723c */ /* 0x040fe200000418ff */
[----:B------:R-:W3:Y:S01]  /*a3b0*/  SHFL.IDX PT, R38, R28, RZ, 0x181f ;  /* 0x00181fff1c267589 */ /* 0x000ee200000e0000 */
[----:B------:R-:W-:Y:S01]  /*a3c0*/  BSSY B0, `(.L_x_482) ;  /* 0x000012f000007945 */ /* 0x000fe20003800000 */
[----:B------:R-:W-:Y:S02]  /*a3d0*/  ISETP.GE.AND P0, PT, R226, c[0x0][0x1d4], PT ;  /* 0x00007500e2007a0c */ /* 0x000fe40003f06270 */
[----:B------:R-:W-:Y:S02]  /*a3e0*/  ISETP.GE.AND P2, PT, R237, c[0x0][0x1d4], PT ;  /* 0x00007500ed007a0c */ /* 0x000fe40003f46270 */
[----:B------:R-:W-:Y:S01]  /*a3f0*/  SEL R218, RZ, 0x10, P0 ;  /* 0x00000010ffda7807 */ /* 0x000fe20000000000 */
[C---:B------:R-:W-:Y:S01]  /*a400*/  HMMA.16816.F32.BF16 R8, R136.reuse, R10, RZ ;  /* 0x0000000a8808723c */ /* 0x040fe200000418ff */
[----:B------:R-:W4:Y:S02]  /*a410*/  SHFL.IDX PT, R46, R28, 0x1, 0x181f ;  /* 0x00381f001c2e7f89 */ /* 0x000f2400000e0000 */
[----:B------:R-:W-:Y:S02]  /*a420*/  ISETP.NE.U32.AND P6, PT, R218, RZ, PT ;  /* 0x000000ffda00720c */ /* 0x000fe40003fc5070 */
[----:B------:R-:W-:Y:S03]  /*a430*/  SEL R63, RZ, 0x10, P2 ;  /* 0x00000010ff3f7807 */ /* 0x000fe60001000000 */
[C---:B------:R-:W-:Y:S01]  /*a440*/  HMMA.16816.F32.BF16 R12, R136.reuse, R16, RZ ;  /* 0x00000010880c723c */ /* 0x040fe200000418ff */
[----:B------:R-:W5:Y:S07]  /*a450*/  SHFL.IDX PT, R37, R36, 0x1, 0x181f ;  /* 0x00381f0024257f89 */ /* 0x000f6e00000e0000 */
[C---:B------:R-:W-:Y:S01]  /*a460*/  HMMA.16816.F32.BF16 R16, R136.reuse, R18, RZ ;  /* 0x000000128810723c */ /* 0x040fe200000418ff */
[----:B------:R-:W1:Y:S07]  /*a470*/  SHFL.IDX PT, R45, R28, 0x2, 0x181f ;  /* 0x00581f001c2d7f89 */ /* 0x000e6e00000e0000 */
[C---:B------:R-:W-:Y:S01]  /*a480*/  HMMA.16816.F32.BF16 R20, R136.reuse, R24, RZ ;  /* 0x000000188814723c */ /* 0x040fe200000418ff */
[----:B------:R-:W2:Y:S07]  /*a490*/  SHFL.IDX PT, R54, R36, 0x2, 0x181f ;  /* 0x00581f0024367f89 */ /* 0x000eae00000e0000 */
[C---:B------:R-:W-:Y:S01]  /*a4a0*/  HMMA.16816.F32.BF16 R24, R136.reuse, R26, RZ ;  /* 0x0000001a8818723c */ /* 0x040fe200000418ff */
[----:B------:R1:W2:Y:S07]  /*a4b0*/  SHFL.IDX PT, R62, R28, 0x3, 0x181f ;  /* 0x00781f001c3e7f89 */ /* 0x0002ae00000e0000 */
[----:B------:R2:W2:Y:S01]  /*a4c0*/  SHFL.IDX PT, R61, R36, 0x3, 0x181f ;  /* 0x00781f00243d7f89 */ /* 0x0004a200000e0000 */
[CC--:B---3--:R-:W-:Y:S03]  /*a4d0*/  IADD3 R2, P4, R38.reuse, R55.reuse, RZ ;  /* 0x0000003726027210 */ /* 0x0c8fe60007f9e0ff */
[-C--:B------:R-:W-:Y:S02]  /*a4e0*/  IADD3 R38, P5, R38, R220.reuse, RZ ;  /* 0x000000dc26267210 */ /* 0x080fe40007fbe0ff */
[C---:B--2---:R-:W-:Y:S01]  /*a4f0*/  IMAD.X R3, R29.reuse, 0x1, R44, P4 ;  /* 0x000000011d037824 */ /* 0x044fe200020e062c */
[CC--:B----4-:R-:W-:Y:S02]  /*a500*/  IADD3 R52, P4, R46.reuse, R55.reuse, RZ ;  /* 0x000000372e347210 */ /* 0x0d0fe40007f9e0ff */
[----:B------:R-:W-:Y:S01]  /*a510*/  IMAD.X R39, R29, 0x1, R60, P5 ;  /* 0x000000011d277824 */ /* 0x000fe200028e063c */
[-C--:B------:R-:W-:Y:S01]  /*a520*/  IADD3 R46, P5, R46, R220.reuse, RZ ;  /* 0x000000dc2e2e7210 */ /* 0x080fe20007fbe0ff */
[----:B------:R2:W-:Y:S01]  /*a530*/  LDGSTS.E.BYPASS.LTC128B.128 [R219+0x100], [R2.64], !P0 ;  /* 0x0010000002db7fae */ /* 0x0005e2000c101d46 */
[C---:B-----5:R-:W-:Y:S03]  /*a540*/  IMAD.X R53, R37.reuse, 0x1, R44, P4 ;  /* 0x0000000125357824 */ /* 0x060fe600020e062c */
[----:B------:R-:W-:Y:S01]  /*a550*/  IMAD.X R47, R37, 0x1, R60, P5 ;  /* 0x00000001252f7824 */ /* 0x000fe200028e063c */
[C---:B-1----:R-:W-:Y:S01]  /*a560*/  HMMA.16816.F32.BF16 R28, R136.reuse, R32, RZ ;  /* 0x00000020881c723c */ /* 0x042fe200000418ff */
[C---:B------:R-:W-:Y:S01]  /*a570*/  ISETP.NE.U32.AND P5, PT, R63.reuse, RZ, PT ;  /* 0x000000ff3f00720c */ /* 0x040fe20003fa5070 */
[----:B------:R1:W-:Y:S01]  /*a580*/  LDGSTS.E.BYPASS.LTC128B.128 [R219+0x4100], [R38.64], !P2 ;  /* 0x0410000026db7fae */ /* 0x0003e2000d101d46 */
[----:B------:R-:W-:Y:S04]  /*a590*/  IADD3 R63, -R63, 0x10, RZ ;  /* 0x000000103f3f7810 */ /* 0x000fe80007ffe1ff */
[----:B------:R-:W-:Y:S01]  /*a5a0*/  LOP3.LUT R63, R63, 0xf, RZ, 0xc0, !PT ;  /* 0x0000000f3f3f7812 */ /* 0x000fe200078ec0ff */
[C---:B------:R-:W-:Y:S01]  /*a5b0*/  HMMA.16816.F32.BF16 R32, R136.reuse, R34, RZ ;  /* 0x000000228820723c */ /* 0x040fe200000418ff */
[----:B------:R3:W-:Y:S07]  /*a5c0*/  LDGSTS.E.BYPASS.LTC128B.128 [R219+0x1100], [R52.64], !P0 ;  /* 0x0110000034db7fae */ /* 0x0007ee000c101d46 */
[----:B------:R4:W-:Y:S01]  /*a5d0*/  LDGSTS.E.BYPASS.LTC128B.128 [R219+0x5100], [R46.64], !P2 ;  /* 0x051000002edb7fae */ /* 0x0009e2000d101d46 */
[C---:B--2---:R-:W-:Y:S05]  /*a5e0*/  IADD3 R2, P4, R45.reuse, R55, RZ ;  /* 0x000000372d027210 */ /* 0x044fea0007f9e0ff */
[----:B------:R-:W-:Y:S01]  /*a5f0*/  IMAD.X R3, R54, 0x1, R44, P4 ;  /* 0x0000000136037824 */ /* 0x000fe200020e062c */
[C---:B-1----:R-:W-:Y:S04]  /*a600*/  HMMA.16816.F32.BF16 R36, R136.reuse, R40, RZ ;  /* 0x000000288824723c */ /* 0x042fe800000418ff */
[----:B------:R1:W-:Y:S01]  /*a610*/  LDGSTS.E.BYPASS.LTC128B.128 [R219+0x2100], [R2.64], !P0 ;  /* 0x0210000002db7fae */ /* 0x0003e2000c101d46 */
[----:B---3--:R-:W-:Y:S03]  /*a620*/  IADD3 R52, -R218, 0x10, RZ ;  /* 0x00000010da347810 */ /* 0x008fe60007ffe1ff */
[C---:B------:R-:W-:Y:S01]  /*a630*/  HMMA.16816.F32.BF16 R40, R136.reuse, R42, RZ ;  /* 0x0000002a8828723c */ /* 0x040fe200000418ff */
[----:B------:R-:W-:Y:S03]  /*a640*/  LOP3.LUT R52, R52, 0xf, RZ, 0xc0, !PT ;  /* 0x0000000f34347812 */ /* 0x000fe600078ec0ff */
[----:B-1----:R-:W-:Y:S05]  /*a650*/  IADD3 R2, P0, R45, R220, RZ ;  /* 0x000000dc2d027210 */ /* 0x002fea0007f1e0ff */
[----:B------:R-:W-:Y:S03]  /*a660*/  IMAD.X R3, R54, 0x1, R60, P0 ;  /* 0x0000000136037824 */ /* 0x000fe600000e063c */
[-C--:B------:R-:W-:Y:S02]  /*a670*/  IADD3 R52, P4, P0, R52, R62.reuse, R55 ;  /* 0x0000003e34347210 */ /* 0x080fe4000789e037 */
[----:B------:R1:W-:Y:S02]  /*a680*/  LDGSTS.E.BYPASS.LTC128B.128 [R219+0x6100], [R2.64], !P2 ;  /* 0x0610000002db7fae */ /* 0x0003e4000d101d46 */
[-C--:B------:R-:W-:Y:S02]  /*a690*/  IADD3.X R53, RZ, R61.reuse, R44, P4, P0 ;  /* 0x0000003dff357210 */ /* 0x080fe400027e042c */
[C---:B----4-:R-:W-:Y:S01]  /*a6a0*/  HMMA.16816.F32.BF16 R44, R136.reuse, R48, RZ ;  /* 0x00000030882c723c */ /* 0x050fe200000418ff */
[----:B------:R-:W-:Y:S02]  /*a6b0*/  IADD3 R62, P4, P0, R63, R62, R220 ;  /* 0x0000003e3f3e7210 */ /* 0x000fe4000789e0dc */
[----:B------:R2:W-:Y:S02]  /*a6c0*/  LDGSTS.E.BYPASS.LTC128B.128.ZFILL [R219+0x3100], [R52.64], P6 ;  /* 0x0310000034db7fae */ /* 0x0005e4000b141d46 */
[----:B------:R-:W-:Y:S02]  /*a6d0*/  IADD3.X R63, RZ, R61, R60, P4, P0 ;  /* 0x0000003dff3f7210 */ /* 0x000fe400027e043c */
[----:B------:R-:W-:Y:S01]  /*a6e0*/  ISETP.GE.AND P0, PT, R223, 0x1, PT ;  /* 0x00000001df00780c */ /* 0x000fe20003f06270 */
[C---:B------:R-:W-:Y:S02]  /*a6f0*/  HMMA.16816.F32.BF16 R48, R136.reuse, R50, RZ ;  /* 0x000000328830723c */ /* 0x040fe400000418ff */
[----:B------:R3:W-:Y:S07]  /*a700*/  LDGSTS.E.BYPASS.LTC128B.128.ZFILL [R219+0x7100], [R62.64], P5 ;  /* 0x071000003edb7fae */ /* 0x0007ee000a941d46 */
[----:B------:R-:W0:Y:S01]  /*a710*/  LDGDEPBAR ;  /* 0x00000000000079af */ /* 0x000e220000000000 */
[C---:B--2---:R-:W-:Y:S08]  /*a720*/  HMMA.16816.F32.BF16 R52, R136.reuse, R56, RZ ;  /* 0x000000388834723c */ /* 0x044ff000000418ff */
[C---:B------:R-:W-:Y:S08]  /*a730*/  HMMA.16816.F32.BF16 R56, R136.reuse, R58, RZ ;  /* 0x0000003a8838723c */ /* 0x040ff000000418ff */
[C---:B---3--:R-:W-:Y:S08]  /*a740*/  HMMA.16816.F32.BF16 R60, R136.reuse, R64, RZ ;  /* 0x00000040883c723c */ /* 0x048ff000000418ff */
[----:B------:R-:W-:Y:S08]  /*a750*/  HMMA.16816.F32.BF16 R64, R136, R66, RZ ;  /* 0x000000428840723c */ /* 0x000ff000000418ff */
[C---:B------:R-:W-:Y:S08]  /*a760*/  HMMA.16816.F32.BF16 R4, R140.reuse, R144, R4 ;  /* 0x000000908c04723c */ /* 0x040ff00000041804 */
[C---:B------:R-:W-:Y:S01]  /*a770*/  HMMA.16816.F32.BF16 R8, R140.reuse, R146, R8 ;  /* 0x000000928c08723c */ /* 0x040fe20000041808 */
[----:B------:R-:W2:Y:S07]  /*a780*/  LDSM.16.M88.4 R144, [R207] ;  /* 0x00000000cf90783b */ /* 0x000eae0000000200 */
        /* <DEDUP_REMOVED lines=17> */
[----:B------:R-:W-:Y:S07]  /*a8a0*/  LDSM.16.M88.4 R168, [R206+-0x3800] ;  /* 0xffc80000cea8783b */ /* 0x000fee0000000200 */
[C---:B------:R-:W-:Y:S08]  /*a8b0*/  HMMA.16816.F32.BF16 R60, R140.reuse, R172, R60 ;  /* 0x000000ac8c3c723c */ /* 0x040ff0000004183c */
[----:B------:R-:W-:Y:S01]  /*a8c0*/  HMMA.16816.F32.BF16 R64, R140, R174, R64 ;  /* 0x000000ae8c40723c */ /* 0x000fe20000041840 */
[----:B------:R-:W-:Y:S07]  /*a8d0*/  LDSM.16.M88.4 R172, [R117] ;  /* 0x0000000075ac783b */ /* 0x000fee0000000200 */
        /* <DEDUP_REMOVED lines=8> */
[----:B------:R-:W4:Y:S07]  /*a960*/  LDSM.16.M88.4 R152, [R206+-0x4000] ;  /* 0xffc00000ce98783b */ /* 0x000f2e0000000200 */
[C---:B-----5:R-:W-:Y:S08]  /*a970*/  HMMA.16816.F32.BF16 R28, R176.reuse, R156, R28 ;  /* 0x0000009cb01c723c */ /* 0x060ff0000004181c */
[C---:B------:R-:W-:Y:S01]  /*a980*/  HMMA.16816.F32.BF16 R32, R176.reuse, R158, R32 ;  /* 0x0000009eb020723c */ /* 0x040fe20000041820 */
[----:B------:R-:W5:Y:S07]  /*a990*/  LDSM.16.M88.4 R156, [R206+-0x3000] ;  /* 0xffd00000ce9c783b */ /* 0x000f6e0000000200 */
[C---:B-1----:R-:W-:Y:S08]  /*a9a0*/  HMMA.16816.F32.BF16 R36, R176.reuse, R160, R36 ;  /* 0x000000a0b024723c */ /* 0x042ff00000041824 */
[C---:B------:R-:W-:Y:S01]  /*a9b0*/  HMMA.16816.F32.BF16 R40, R176.reuse, R162, R40 ;  /* 0x000000a2b028723c */ /* 0x040fe20000041828 */
[----:B------:R-:W1:Y:S07]  /*a9c0*/  LDSM.16.M88.4 R160, [R206+-0x2800] ;  /* 0xffd80000cea0783b */ /* 0x000e6e0000000200 */
[C---:B------:R-:W-:Y:S08]  /*a9d0*/  HMMA.16816.F32.BF16 R44, R176.reuse, R164, R44 ;  /* 0x000000a4b02c723c */ /* 0x040ff0000004182c */
[C---:B------:R-:W-:Y:S01]  /*a9e0*/  HMMA.16816.F32.BF16 R48, R176.reuse, R166, R48 ;  /* 0x000000a6b030723c */ /* 0x040fe20000041830 */
[----:B------:R-:W1:Y:S07]  /*a9f0*/  LDSM.16.M88.4 R164, [R206+-0x2000] ;  /* 0xffe00000cea4783b */ /* 0x000e6e0000000200 */
[C---:B--2---:R-:W-:Y:S08]  /*aa00*/  HMMA.16816.F32.BF16 R52, R176.reuse, R144, R52 ;  /* 0x00000090b034723c */ /* 0x044ff00000041834 */
[C---:B------:R-:W-:Y:S01]  /*aa10*/  HMMA.16816.F32.BF16 R56, R176.reuse, R146, R56 ;  /* 0x00000092b038723c */ /* 0x040fe20000041838 */
[----:B------:R-:W2:Y:S07]  /*aa20*/  LDSM.16.M88.4 R144, [R206+-0x1800] ;  /* 0xffe80000ce90783b */ /* 0x000eae0000000200 */
[C---:B---3--:R-:W-:Y:S08]  /*aa30*/  HMMA.16816.F32.BF16 R60, R176.reuse, R148, R60 ;  /* 0x00000094b03c723c */ /* 0x048ff0000004183c */
[----:B------:R-:W-:Y:S01]  /*aa40*/  HMMA.16816.F32.BF16 R64, R176, R150, R64 ;  /* 0x00000096b040723c */ /* 0x000fe20000041840 */
[----:B------:R-:W3:Y:S07]  /*aa50*/  LDSM.16.M88.4 R148, [R206+-0x1000] ;  /* 0xfff00000ce94783b */ /* 0x000eee0000000200 */
[C---:B----4-:R-:W-:Y:S08]  /*aa60*/  HMMA.16816.F32.BF16 R4, R180.reuse, R152, R4 ;  /* 0x00000098b404723c */ /* 0x050ff00000041804 */
[C---:B------:R-:W-:Y:S01]  /*aa70*/  HMMA.16816.F32.BF16 R8, R180.reuse, R154, R8 ;  /* 0x0000009ab408723c */ /* 0x040fe20000041808 */
[----:B------:R-:W4:Y:S07]  /*aa80*/  LDSM.16.M88.4 R152, [R206+-0x800] ;  /* 0xfff80000ce98783b */ /* 0x000f2e0000000200 */
[C---:B------:R-:W-:Y:S08]  /*aa90*/  HMMA.16816.F32.BF16 R12, R180.reuse, R168, R12 ;  /* 0x000000a8b40c723c */ /* 0x040ff0000004180c */
[C---:B------:R-:W-:Y:S01]  /*aaa0*/  HMMA.16816.F32.BF16 R16, R180.reuse, R170, R16 ;  /* 0x000000aab410723c */ /* 0x040fe20000041810 */
[----:B------:R-:W-:Y:S07]  /*aab0*/  LDSM.16.M88.4 R168, [R205+0x4800] ;  /* 0x00480000cda8783b */ /* 0x000fee0000000200 */
[C---:B-----5:R-:W-:Y:S08]  /*aac0*/  HMMA.16816.F32.BF16 R20, R180.reuse, R156, R20 ;  /* 0x0000009cb414723c */ /* 0x060ff00000041814 */
[C---:B------:R-:W-:Y:S01]  /*aad0*/  HMMA.16816.F32.BF16 R24, R180.reuse, R158, R24 ;  /* 0x0000009eb418723c */ /* 0x040fe20000041818 */
[----:B------:R-:W5:Y:S07]  /*aae0*/  LDSM.16.M88.4 R156, [R205+0x4000] ;  /* 0x00400000cd9c783b */ /* 0x000f6e0000000200 */
        /* <DEDUP_REMOVED lines=17> */
[----:B------:R-:W5:Y:S07]  /*ac00*/  LDSM.16.M88.4 R156, [R205+0x7800] ;  /* 0x00780000cd9c783b */ /* 0x000f6e0000000200 */
[C---:B------:R-:W-:Y:S08]  /*ac10*/  HMMA.16816.F32.BF16 R12, R184.reuse, R168, R12 ;  /* 0x000000a8b80c723c */ /* 0x040ff0000004180c */
[C---:B------:R-:W-:Y:S01]  /*ac20*/  HMMA.16816.F32.BF16 R16, R184.reuse, R170, R16 ;  /* 0x000000aab810723c */ /* 0x040fe20000041810 */
[----:B------:R-:W-:Y:S07]  /*ac30*/  LDSM.16.M88.4 R168, [R116] ;  /* 0x0000000074a8783b */ /* 0x000fee0000000200 */
[C---:B-1----:R-:W-:Y:S08]  /*ac40*/  HMMA.16816.F32.BF16 R20, R184.reuse, R160, R20 ;  /* 0x000000a0b814723c */ /* 0x042ff00000041814 */
[C---:B------:R-:W-:Y:S01]  /*ac50*/  HMMA.16816.F32.BF16 R24, R184.reuse, R162, R24 ;  /* 0x000000a2b818723c */ /* 0x040fe20000041818 */
[----:B------:R-:W1:Y:S07]  /*ac60*/  LDSM.16.M88.4 R160, [R0] ;  /* 0x0000000000a0783b */ /* 0x000e6e0000000200 */
[C---:B------:R-:W-:Y:S08]  /*ac70*/  HMMA.16816.F32.BF16 R28, R184.reuse, R164, R28 ;  /* 0x000000a4b81c723c */ /* 0x040ff0000004181c */
[C---:B------:R-:W-:Y:S01]  /*ac80*/  HMMA.16816.F32.BF16 R32, R184.reuse, R166, R32 ;  /* 0x000000a6b820723c */ /* 0x040fe20000041820 */
[----:B------:R-:W1:Y:S07]  /*ac90*/  LDSM.16.M88.4 R164, [R200] ;  /* 0x00000000c8a4783b */ /* 0x000e6e0000000200 */
[C---:B--2---:R-:W-:Y:S08]  /*aca0*/  HMMA.16816.F32.BF16 R36, R184.reuse, R144, R36 ;  /* 0x00000090b824723c */ /* 0x044ff00000041824 */
[C---:B------:R-:W-:Y:S01]  /*acb0*/  HMMA.16816.F32.BF16 R40, R184.reuse, R146, R40 ;  /* 0x00000092b828723c */ /* 0x040fe20000041828 */
[----:B------:R-:W2:Y:S07]  /*acc0*/  LDSM.16.M88.4 R144, [R201] ;  /* 0x00000000c990783b */ /* 0x000eae0000000200 */
[C---:B---3--:R-:W-:Y:S08]  /*acd0*/  HMMA.16816.F32.BF16 R44, R184.reuse, R148, R44 ;  /* 0x00000094b82c723c */ /* 0x048ff0000004182c */
[C---:B------:R-:W-:Y:S01]  /*ace0*/  HMMA.16816.F32.BF16 R48, R184.reuse, R150, R48 ;  /* 0x00000096b830723c */ /* 0x040fe20000041830 */
[----:B------:R-:W3:Y:S07]  /*acf0*/  LDSM.16.M88.4 R148, [R202] ;  /* 0x00000000ca94783b */ /* 0x000eee0000000200 */
[C---:B----4-:R-:W-:Y:S08]  /*ad00*/  HMMA.16816.F32.BF16 R52, R184.reuse, R152, R52 ;  /* 0x00000098b834723c */ /* 0x050ff00000041834 */
[C---:B------:R-:W-:Y:S01]  /*ad10*/  HMMA.16816.F32.BF16 R56, R184.reuse, R154, R56 ;  /* 0x0000009ab838723c */ /* 0x040fe20000041838 */
[----:B------:R-:W4:Y:S07]  /*ad20*/  LDSM.16.M88.4 R152, [R203] ;  /* 0x00000000cb98783b */ /* 0x000f2e0000000200 */
[C---:B-----5:R-:W-:Y:S01]  /*ad30*/  HMMA.16816.F32.BF16 R60, R184.reuse, R156, R60 ;  /* 0x0000009cb83c723c */ /* 0x060fe2000004183c */
[----:B------:R-:W-:Y:S07]  /*ad40*/  LDSM.16.M88.4 R200, [R207+0x5800] ;  /* 0x00580000cfc8783b */ /* 0x000fee0000000200 */
[----:B------:R-:W-:Y:S01]  /*ad50*/  HMMA.16816.F32.BF16 R64, R184, R158, R64 ;  /* 0x0000009eb840723c */ /* 0x000fe20000041840 */
[----:B------:R-:W5:Y:S07]  /*ad60*/  LDSM.16.M88.4 R156, [R212] ;  /* 0x00000000d49c783b */ /* 0x000f6e0000000200 */
        /* <DEDUP_REMOVED lines=23> */
[----:B------:R-:W5:Y:S07]  /*aee0*/  LDSM.16.M88.4 R156, [R206] ;  /* 0x00000000ce9c783b */ /* 0x000f6e0000000200 */
[C---:B-1----:R-:W-:Y:S08]  /*aef0*/  HMMA.16816.F32.BF16 R4, R192.reuse, R160, R4 ;  /* 0x000000a0c004723c */ /* 0x042ff00000041804 */
        /* <DEDUP_REMOVED lines=16> */
[----:B------:R-:W1:Y:S07]  /*b000*/  LDSM.16.M88.4 R144, [R206+0x800] ;  /* 0x00080000ce90783b */ /* 0x000e6e0000000200 */
[C---:B---3--:R-:W-:Y:S08]  /*b010*/  HMMA.16816.F32.BF16 R52, R192.reuse, R148, R52 ;  /* 0x00000094c034723c */ /* 0x048ff00000041834 */
[C---:B------:R-:W-:Y:S01]  /*b020*/  HMMA.16816.F32.BF16 R56, R192.reuse, R150, R56 ;  /* 0x00000096c038723c */ /* 0x040fe20000041838 */
[----:B------:R-:W2:Y:S01]  /*b030*/  LDSM.16.M88.4 R148, [R206+0x3800] ;  /* 0x00380000ce94783b */ /* 0x000ea20000000200 */
[----:B------:R-:W-:Y:S06]  /*b040*/  DEPBAR.LE SB0, 0x0 ;  /* 0x000080000000791a */ /* 0x000fec0000000000 */
[C---:B----4-:R-:W-:Y:S01]  /*b050*/  HMMA.16816.F32.BF16 R60, R192.reuse, R152, R60 ;  /* 0x00000098c03c723c */ /* 0x050fe2000004183c */
[----:B------:R-:W-:Y:S07]  /*b060*/  BAR.SYNC.DEFER_BLOCKING 0x0 ;  /* 0x0000000000007b1d */ /* 0x000fee0000010000 */
[----:B------:R-:W-:Y:S08]  /*b070*/  HMMA.16816.F32.BF16 R64, R192, R154, R64 ;  /* 0x0000009ac040723c */ /* 0x000ff00000041840 */
[C---:B-----5:R-:W-:Y:S08]  /*b080*/  HMMA.16816.F32.BF16 R4, R196.reuse, R156, R4 ;  /* 0x0000009cc404723c */ /* 0x060ff00000041804 */
        /* <DEDUP_REMOVED lines=15> */
[----:B------:R-:W-:Y:S07]  /*b180*/  @!UPT UIADD3 URZ, URZ, URZ, URZ ;  /* 0x0000003f3f3ff290 */ /* 0x000fee000fffe03f */
[----:B------:R-:W-:-:S11]  /*b190*/  @!P0 BRA `(.L_x_483) ;  /* 0x0000051000008947 */ /* 0x000fd60003800000 */
[----:B------:R-:W-:Y:S01]  /*b1a0*/  IMAD.MOV.U32 R221, RZ, RZ, RZ ;  /* 0x000000ffffdd7224 */ /* 0x000fe200078e00ff */
[----:B------:R-:W2:Y:S01]  /*b1b0*/  LDL R232, [R1+0x10] ;  /* 0x0000100001e87983 */ /* 0x000ea20000100800 */
[----:B------:R-:W-:Y:S02]  /*b1c0*/  IMAD.SHL.U32 R156, R237, 0x2, RZ ;  /* 0x00000002ed9c7824 */ /* 0x000fe400078e00ff */
[----:B------:R-:W-:Y:S01]  /*b1d0*/  IMAD.SHL.U32 R155, R226, 0x2, RZ ;  /* 0x00000002e29b7824 */ /* 0x000fe200078e00ff */
[----:B------:R-:W3:Y:S04]  /*b1e0*/  LDL R227, [R1+0x8] ;  /* 0x0000080001e37983 */ /* 0x000ee80000100800 */
        /* <DEDUP_REMOVED lines=12> */
[C---:B------:R-:W-:Y:S02]  /*b2b0*/  @!P1 LEA R116, P0, R3.reuse, c[0x0][0x2a0], 0x2 ;  /* 0x0000a80003749a11 */ /* 0x040fe400078010ff */
[----:B------:R-:W-:Y:S01]  /*b2c0*/  SHF.R.S32.HI R225, RZ, 0x1f, R237 ;  /* 0x0000001fffe17819 */ /* 0x000fe200000114ed */
[----:B------:R-:W-:Y:S01]  /*b2d0*/  IMAD R222, R0, c[0x0][0x2b8], R2 ;  /* 0x0000ae0000de7a24 */ /* 0x000fe200078e0202 */
[----:B------:R-:W-:Y:S02]  /*b2e0*/  @!P1 LEA.HI.X R117, R3, c[0x0][0x2a4], R117, 0x2, P0 ;  /* 0x0000a90003759a11 */ /* 0x000fe400000f1475 */
[----:B------:R-:W-:Y:S01]  /*b2f0*/  SHF.L.U64.HI R144, R237, 0x1, R225 ;  /* 0x00000001ed907819 */ /* 0x000fe200000102e1 */
        /* <DEDUP_REMOVED lines=18> */
.L_x_531:
[----:B------:R-:W-:-:S05]  /*b420*/  BRA.DIV ~URZ, `(.L_x_485) ;  /* 0x00006d527f007947 */ /* 0x000fca000b800000 */
[----:B------:R-:W3:Y:S01]  /*b430*/  SHFL.IDX PT, R146, R116, RZ, 0x181f ;  /* 0x00181fff74927589 */ /* 0x000ee200000e0000 */
[C---:B------:R-:W-:Y:S02]  /*b440*/  IADD3 R2, -R218.reuse, 0x10, RZ ;  /* 0x00000010da027810 */ /* 0x040fe40007ffe1ff */
[----:B------:R-:W-:Y:S01]  /*b450*/  ISETP.NE.U32.AND P0, PT, R218, RZ, PT ;  /* 0x000000ffda00720c */ /* 0x000fe20003f05070 */
[----:B------:R-:W4:Y:S01]  /*b460*/  SHFL.IDX PT, R3, R116, 0x1, 0x181f ;  /* 0x00381f0074037f89 */ /* 0x000f2200000e0000 */
[----:B------:R-:W-:Y:S03]  /*b470*/  LOP3.LUT R2, R2, 0xf, RZ, 0xc0, !PT ;  /* 0x0000000f02027812 */ /* 0x000fe600078ec0ff */
[----:B------:R-:W5:Y:S04]  /*b480*/  SHFL.IDX PT, R153, R0, 0x1, 0x181f ;  /* 0x00381f0000997f89 */ /* 0x000f6800000e0000 */
[----:B------:R-:W1:Y:S04]  /*b490*/  SHFL.IDX PT, R152, R116, 0x2, 0x181f ;  /* 0x00581f0074987f89 */ /* 0x000e6800000e0000 */
[----:B------:R-:W2:Y:S04]  /*b4a0*/  SHFL.IDX PT, R154, R0, 0x2, 0x181f ;  /* 0x00581f00009a7f89 */ /* 0x000ea800000e0000 */
[----:B-1----:R-:W1:Y:S04]  /*b4b0*/  SHFL.IDX PT, R0, R0, 0x3, 0x181f ;  /* 0x00781f0000007f89 */ /* 0x002e6800000e0000 */
[----:B------:R-:W1:Y:S01]  /*b4c0*/  SHFL.IDX PT, R116, R116, 0x3, 0x181f ;  /* 0x00781f0074747f89 */ /* 0x000e6200000e0000 */
[----:B---3--:R-:W-:Y:S02]  /*b4d0*/  IADD3 R148, P6, P5, R2, R146, R155 ;  /* 0x0000009202947210 */ /* 0x008fe40007dde09b */
[----:B------:R-:W-:Y:S02]  /*b4e0*/  IADD3 R146, P4, R146, R156, RZ ;  /* 0x0000009c92927210 */ /* 0x000fe40007f9e0ff */
[----:B--2---:R-:W-:Y:S02]  /*b4f0*/  IADD3.X R149, RZ, R145, R117, P6, P5 ;  /* 0x00000091ff957210 */ /* 0x004fe400037ea475 */
[C---:B----4-:R-:W-:Y:S01]  /*b500*/  IADD3 R150, P6, P5, R2.reuse, R3, R155 ;  /* 0x0000000302967210 */ /* 0x050fe20007dde09b */
[--C-:B------:R-:W-:Y:S02]  /*b510*/  IMAD.X R147, R145, 0x1, R144.reuse, P4 ;  /* 0x0000000191937824 */ /* 0x100fe400020e0690 */
[----:B------:R2:W-:Y:S01]  /*b520*/  LDGSTS.E.BYPASS.LTC128B.128.ZFILL [R219+0x8100], [R148.64], P0 ;  /* 0x0810000094db7fae */ /* 0x0005e20008141d46 */
[----:B-----5:R-:W-:Y:S02]  /*b530*/  IADD3.X R151, RZ, R153, R117, P6, P5 ;  /* 0x00000099ff977210 */ /* 0x020fe400037ea475 */
[----:B------:R-:W-:Y:S01]  /*b540*/  IADD3 R2, P6, P5, R2, R152, R155 ;  /* 0x0000009802027210 */ /* 0x000fe20007dde09b */
[----:B------:R3:W-:Y:S04]  /*b550*/  LDGSTS.E.BYPASS.LTC128B.128 [R219+0xc100], [R146.64], !P2 ;  /* 0x0c10000092db7fae */ /* 0x0007e8000d101d46 */
[----:B------:R4:W-:Y:S01]  /*b560*/  LDGSTS.E.BYPASS.LTC128B.128.ZFILL [R219+0x9100], [R150.64], P0 ;  /* 0x0910000096db7fae */ /* 0x0009e20008141d46 */
[----:B--2---:R-:W-:Y:S02]  /*b570*/  IADD3 R148, P4, R3, R156, RZ ;  /* 0x0000009c03947210 */ /* 0x004fe40007f9e0ff */
[----:B------:R-:W-:Y:S03]  /*b580*/  IADD3.X R3, RZ, R154, R117, P6, P5 ;  /* 0x0000009aff037210 */ /* 0x000fe600037ea475 */
[--C-:B------:R-:W-:Y:S01]  /*b590*/  IMAD.X R149, R153, 0x1, R144.reuse, P4 ;  /* 0x0000000199957824 */ /* 0x100fe200020e0690 */
[----:B---3--:R-:W-:Y:S04]  /*b5a0*/  IADD3 R146, P4, R152, R156, RZ ;  /* 0x0000009c98927210 */ /* 0x008fe80007f9e0ff */
[----:B------:R4:W-:Y:S01]  /*b5b0*/  LDGSTS.E.BYPASS.LTC128B.128 [R219+0xd100], [R148.64], !P2 ;  /* 0x0d10000094db7fae */ /* 0x0009e2000d101d46 */
[----:B------:R-:W-:Y:S03]  /*b5c0*/  IMAD.X R147, R154, 0x1, R144, P4 ;  /* 0x000000019a937824 */ /* 0x000fe600020e0690 */
[----:B------:R4:W-:Y:S04]  /*b5d0*/  LDGSTS.E.BYPASS.LTC128B.128.ZFILL [R219+0xa100], [R2.64], P0 ;  /* 0x0a10000002db7fae */ /* 0x0009e80008141d46 */
[----:B------:R4:W-:Y:S02]  /*b5e0*/  LDGSTS.E.BYPASS.LTC128B.128 [R219+0xe100], [R146.64], !P2 ;  /* 0x0e10000092db7fae */ /* 0x0009e4000d101d46 */
.L_x_532:
[C---:B-1--4-:R-:W-:Y:S02]  /*b5f0*/  IADD3 R3, -R218.reuse, 0x10, RZ ;  /* 0x00000010da037810 */ /* 0x052fe40007ffe1ff */
[----:B------:R-:W-:Y:S02]  /*b600*/  ISETP.NE.U32.AND P0, PT, R218, RZ, PT ;  /* 0x000000ffda00720c */ /* 0x000fe40003f05070 */
[----:B------:R-:W-:Y:S02]  /*b610*/  LOP3.LUT R3, R3, 0xf, RZ, 0xc0, !PT ;  /* 0x0000000f03037812 */ /* 0x000fe400078ec0ff */
[----:B------:R-:W-:Y:S02]  /*b620*/  IADD3 R2, P4, R116, R156, RZ ;  /* 0x0000009c74027210 */ /* 0x000fe40007f9e0ff */
[----:B------:R-:W-:Y:S03]  /*b630*/  IADD3 R116, P6, P5, R3, R116, R155 ;  /* 0x0000007403747210 */ /* 0x000fe60007dde09b */
[----:B------:R-:W-:Y:S01]  /*b640*/  IMAD.X R3, R0, 0x1, R144, P4 ;  /* 0x0000000100037824 */ /* 0x000fe200020e0690 */
[----:B------:R-:W-:Y:S05]  /*b650*/  IADD3.X R117, RZ, R0, R117, P6, P5 ;  /* 0x00000000ff757210 */ /* 0x000fea00037ea475 */
[----:B------:R-:W-:Y:S01]  /*b660*/  @!PT LDS RZ, [RZ] ;  /* 0x00000000fffff984 */ /* 0x000fe20000000800 */
[----:B------:R-:W-:Y:S01]  /*b670*/  @!PT LDS RZ, [RZ] ;  /* 0x00000000fffff984 */ /* 0x000fe20000000800 */
[----:B------:R-:W-:Y:S01]  /*b680*/  @!PT LDS RZ, [RZ] ;  /* 0x00000000fffff984 */ /* 0x000fe20000000800 */
[----:B------:R1:W-:Y:S04]  /*b690*/  LDGSTS.E.BYPASS.LTC128B.128.ZFILL [R219+0xb100], [R116.64], P0 ;  /* 0x0b10000074db7fae */ /* 0x0003e80008141d46 */
[----:B------:R1:W-:Y:S02]  /*b6a0*/  LDGSTS.E.BYPASS.LTC128B.128 [R219+0xf100], [R2.64], !P2 ;  /* 0x0f10000002db7fae */ /* 0x0003e4000d101d46 */
.L_x_483:
[----:B------:R-:W-:Y:S05]  /*b6b0*/  BSYNC B0 ;  /* 0x0000000000007941 */ /* 0x000fea0003800000 */
.L_x_482:
[----:B-1----:R-:W-:Y:S01]  /*b6c0*/  FMNMX.FTZ R2, R4, R118, !PT ;  /* 0x0000007604027209 */ /* 0x002fe20007810000 */
        /* <DEDUP_REMOVED lines=63> */
[----:B------:R-:W-:Y:S01]  /*bac0*/  FMNMX.FTZ R144, R67, R0, !PT ;  /* 0x0000000043907209 */ /* 0x000fe20007810000 */
[----:B------:R-:W-:-:S05]  /*bad0*/  BRA.DIV ~URZ, `(.L_x_486) ;  /* 0x00006b627f007947 */ /* 0x000fca000b800000 */
[----:B------:R-:W1:Y:S04]  /*bae0*/  SHFL.BFLY PT, R117, R116, 0x2, 0x1f ;  /* 0x0c401f0074757f89 */ /* 0x000e6800000e0000 */
[----:B------:R-:W2:Y:S01]  /*baf0*/  SHFL.BFLY PT, R0, R144, 0x2, 0x1f ;  /* 0x0c401f0090007f89 */ /* 0x000ea200000e0000 */
[----:B-1----:R-:W-:Y:S02]  /*bb00*/  FMNMX.FTZ R117, R116, R117, !PT ;  /* 0x0000007574757209 */ /* 0x002fe40007810000 */
[----:B--2---:R-:W-:Y:S03]  /*bb10*/  FMNMX.FTZ R116, R144, R0, !PT ;  /* 0x0000000090747209 */ /* 0x004fe60007810000 */
[----:B------:R-:W1:Y:S04]  /*bb20*/  SHFL.BFLY PT, R2, R117, 0x1, 0x1f ;  /* 0x0c201f0075027f89 */ /* 0x000e6800000e0000 */
[----:B------:R2:W3:Y:S01]  /*bb30*/  SHFL.BFLY PT, R0, R116, 0x1, 0x1f ;  /* 0x0c201f0074007f89 */ /* 0x0004e200000e0000 */
[----:B-1----:R-:W-:Y:S04]  /*bb40*/  FMNMX.FTZ R117, R117, R2, !PT ;  /* 0x0000000275757209 */ /* 0x002fe80007810000 */
.L_x_533:
[----:B---3--:R-:W-:Y:S01]  /*bb50*/  FMNMX.FTZ R3, R0, R116, !PT ;  /* 0x0000007400037209 */ /* 0x008fe20007810000 */
[C---:B------:R-:W-:Y:S01]  /*bb60*/  FADD.FTZ R2, -R117.reuse, R118 ;  /* 0x0000007675027221 */ /* 0x040fe20000010100 */
[----:B------:R-:W-:Y:S01]  /*bb70*/  WARPSYNC 0xffffffff ;  /* 0xffffffff00007948 */ /* 0x000fe20003800000 */
[----:B------:R-:W-:Y:S01]  /*bb80*/  FMUL.FTZ R156, R117, c[0x0][0x2d0] ;  /* 0x0000b400759c7a20 */ /* 0x000fe20000410000 */
[----:B------:R-:W1:Y:S01]  /*bb90*/  LDSM.16.MT88.4 R148, [R208] ;  /* 0x00000000d094783b */ /* 0x000e620000004200 */
[----:B------:R-:W-:Y:S01]  /*bba0*/  FADD.FTZ R0, -R3, R119 ;  /* 0x0000007703007221 */ /* 0x000fe20000010100 */
[----:B------:R-:W-:Y:S01]  /*bbb0*/  ISETP.GT.AND P0, PT, R223, RZ, PT ;  /* 0x000000ffdf00720c */ /* 0x000fe20003f04270 */
[----:B------:R-:W-:Y:S02]  /*bbc0*/  FMUL.FTZ R118, R3, c[0x0][0x2d0] ;  /* 0x0000b40003767a20 */ /* 0x000fe40000410000 */
[----:B------:R-:W-:Y:S02]  /*bbd0*/  FMUL.FTZ R2, R2, c[0x0][0x2d0] ;  /* 0x0000b40002027a20 */ /* 0x000fe40000410000 */
[----:B------:R-:W-:Y:S01]  /*bbe0*/  FMUL.FTZ R0, R0, c[0x0][0x2d0] ;  /* 0x0000b40000007a20 */ /* 0x000fe20000410000 */
[----:B------:R-:W3:Y:S01]  /*bbf0*/  LDSM.16.MT88.4 R152, [R210] ;  /* 0x00000000d298783b */ /* 0x000ee20000004200 */
[--C-:B------:R-:W-:Y:S02]  /*bc00*/  FFMA.FTZ R6, R6, c[0x0][0x2d0], -R118.reuse ;  /* 0x0000b40006067a23 */ /* 0x100fe40000010876 */
[----:B------:R-:W-:Y:S01]  /*bc10*/  FFMA.FTZ R7, R7, c[0x0][0x2d0], -R118 ;  /* 0x0000b40007077a23 */ /* 0x000fe20000010876 */
[----:B------:R-:W4:Y:S01]  /*bc20*/  MUFU.EX2 R2, R2 ;  /* 0x0000000200027308 */ /* 0x000f220000000800 */
[--C-:B------:R-:W-:Y:S02]  /*bc30*/  FFMA.FTZ R4, R4, c[0x0][0x2d0], -R156.reuse ;  /* 0x0000b40004047a23 */ /* 0x100fe4000001089c */
[----:B------:R-:W-:Y:S01]  /*bc40*/  FFMA.FTZ R5, R5, c[0x0][0x2d0], -R156 ;  /* 0x0000b40005057a23 */ /* 0x000fe2000001089c */
[----:B------:R-:W5:Y:S01]  /*bc50*/  LDL.LU R203, [R1] ;  /* 0x0000000001cb7983 */ /* 0x000f620000300800 */
[--C-:B------:R-:W-:Y:S02]  /*bc60*/  FFMA.FTZ R10, R10, c[0x0][0x2d0], -R118.reuse ;  /* 0x0000b4000a0a7a23 */ /* 0x100fe40000010876 */
[----:B------:R-:W-:Y:S02]  /*bc70*/  FFMA.FTZ R11, R11, c[0x0][0x2d0], -R118 ;  /* 0x0000b4000b0b7a23 */ /* 0x000fe40000010876 */
[--C-:B------:R-:W-:Y:S01]  /*bc80*/  FFMA.FTZ R8, R8, c[0x0][0x2d0], -R156.reuse ;  /* 0x0000b40008087a23 */ /* 0x100fe2000001089c */
[----:B------:R4:W-:Y:S01]  /*bc90*/  MUFU.EX2 R166, R4 ;  /* 0x0000000400a67308 */ /* 0x0009e20000000800 */
[----:B------:R-:W-:Y:S02]  /*bca0*/  FFMA.FTZ R9, R9, c[0x0][0x2d0], -R156 ;  /* 0x0000b40009097a23 */ /* 0x000fe4000001089c */
[--C-:B------:R-:W-:Y:S02]  /*bcb0*/  FFMA.FTZ R14, R14, c[0x0][0x2d0], -R118.reuse ;  /* 0x0000b4000e0e7a23 */ /* 0x100fe40000010876 */
[----:B------:R-:W-:Y:S02]  /*bcc0*/  FFMA.FTZ R15, R15, c[0x0][0x2d0], -R118 ;  /* 0x0000b4000f0f7a23 */ /* 0x000fe40000010876 */
[--C-:B------:R-:W-:Y:S02]  /*bcd0*/  FFMA.FTZ R12, R12, c[0x0][0x2d0], -R156.reuse ;  /* 0x0000b4000c0c7a23 */ /* 0x100fe4000001089c */
[----:B------:R-:W-:Y:S01]  /*bce0*/  FFMA.FTZ R13, R13, c[0x0][0x2d0], -R156 ;  /* 0x0000b4000d0d7a23 */ /* 0x000fe2000001089c */
[----:B------:R-:W2:Y:S01]  /*bcf0*/  MUFU.EX2 R175, R5 ;  /* 0x0000000500af7308 */ /* 0x000ea20000000800 */
[--C-:B------:R-:W-:Y:S02]  /*bd00*/  FFMA.FTZ R18, R18, c[0x0][0x2d0], -R118.reuse ;  /* 0x0000b40012127a23 */ /* 0x100fe40000010876 */
[----:B------:R-:W-:Y:S02]  /*bd10*/  FFMA.FTZ R19, R19, c[0x0][0x2d0], -R118 ;  /* 0x0000b40013137a23 */ /* 0x000fe40000010876 */
[--C-:B------:R-:W-:Y:S02]  /*bd20*/  FFMA.FTZ R24, R24, c[0x0][0x2d0], -R156.reuse ;  /* 0x0000b40018187a23 */ /* 0x100fe4000001089c */
[----:B------:R-:W-:Y:S02]  /*bd30*/  FFMA.FTZ R25, R25, c[0x0][0x2d0], -R156 ;  /* 0x0000b40019197a23 */ /* 0x000fe4000001089c */
[--C-:B------:R-:W-:Y:S01]  /*bd40*/  FFMA.FTZ R26, R26, c[0x0][0x2d0], -R118.reuse ;  /* 0x0000b4001a1a7a23 */ /* 0x100fe20000010876 */
[----:B------:R-:W-:Y:S01]  /*bd50*/  MUFU.EX2 R0, R0 ;  /* 0x0000000000007308 */ /* 0x000fe20000000800 */
[--C-:B------:R-:W-:Y:S02]  /*bd60*/  FFMA.FTZ R27, R27, c[0x0][0x2d0], -R118.reuse ;  /* 0x0000b4001b1b7a23 */ /* 0x100fe40000010876 */
[--C-:B------:R-:W-:Y:S02]  /*bd70*/  FFMA.FTZ R22, R22, c[0x0][0x2d0], -R118.reuse ;  /* 0x0000b40016167a23 */ /* 0x100fe40000010876 */
[----:B------:R-:W-:Y:S02]  /*bd80*/  FFMA.FTZ R23, R23, c[0x0][0x2d0], -R118 ;  /* 0x0000b40017177a23 */ /* 0x000fe40000010876 */
[--C-:B------:R-:W-:Y:S02]  /*bd90*/  FFMA.FTZ R28, R28, c[0x0][0x2d0], -R156.reuse ;  /* 0x0000b4001c1c7a23 */ /* 0x100fe4000001089c */
[----:B------:R-:W-:Y:S01]  /*bda0*/  FFMA.FTZ R29, R29, c[0x0][0x2d0], -R156 ;  /* 0x0000b4001d1d7a23 */ /* 0x000fe2000001089c */
[----:B------:R-:W-:Y:S01]  /*bdb0*/  MUFU.EX2 R172, R6 ;  /* 0x0000000600ac7308 */ /* 0x000fe20000000800 */
[--C-:B------:R-:W-:Y:S02]  /*bdc0*/  FFMA.FTZ R30, R30, c[0x0][0x2d0], -R118.reuse ;  /* 0x0000b4001e1e7a23 */ /* 0x100fe40000010876 */
[----:B------:R-:W-:Y:S02]  /*bdd0*/  FFMA.FTZ R31, R31, c[0x0][0x2d0], -R118 ;  /* 0x0000b4001f1f7a23 */ /* 0x000fe40000010876 */
[--C-:B------:R-:W-:Y:S02]  /*bde0*/  FFMA.FTZ R32, R32, c[0x0][0x2d0], -R156.reuse ;  /* 0x0000b40020207a23 */ /* 0x100fe4000001089c */
[----:B------:R-:W-:Y:S02]  /*bdf0*/  FFMA.FTZ R33, R33, c[0x0][0x2d0], -R156 ;  /* 0x0000b40021217a23 */ /* 0x000fe4000001089c */
[--C-:B------:R-:W-:Y:S01]  /*be00*/  FFMA.FTZ R34, R34, c[0x0][0x2d0], -R118.reuse ;  /* 0x0000b40022227a23 */ /* 0x100fe20000010876 */
[----:B------:R-:W-:Y:S01]  /*be10*/  MUFU.EX2 R174, R7 ;  /* 0x0000000700ae7308 */ /* 0x000fe20000000800 */
[----:B--2---:R-:W-:Y:S02]  /*be20*/  FFMA.FTZ R116, R35, c[0x0][0x2d0], -R118 ;  /* 0x0000b40023747a23 */ /* 0x004fe40000010876 */
        /* <DEDUP_REMOVED lines=8> */
[--C-:B------:R-:W-:Y:S02]  /*beb0*/  FFMA.FTZ R43, R43, c[0x0][0x2d0], -R118.reuse ;  /* 0x0000b4002b2b7a23 */ /* 0x100fe40000010876 */
[--C-:B------:R-:W-:Y:S01]  /*bec0*/  FFMA.FTZ R50, R50, c[0x0][0x2d0], -R118.reuse ;  /* 0x0000b40032327a23 */ /* 0x100fe20000010876 */
[----:B------:R-:W2:Y:S01]  /*bed0*/  MUFU.EX2 R200, R9 ;  /* 0x0000000900c87308 */ /* 0x000ea20000000800 */
[----:B------:R-:W-:Y:S02]  /*bee0*/  FFMA.FTZ R51, R51, c[0x0][0x2d0], -R118 ;  /* 0x0000b40033337a23 */ /* 0x000fe40000010876 */
[--C-:B------:R-:W-:Y:S02]  /*bef0*/  FFMA.FTZ R44, R44, c[0x0][0x2d0], -R156.reuse ;  /* 0x0000b4002c2c7a23 */ /* 0x100fe4000001089c */
[----:B------:R-:W-:Y:S02]  /*bf00*/  FFMA.FTZ R45, R45, c[0x0][0x2d0], -R156 ;  /* 0x0000b4002d2d7a23 */ /* 0x000fe4000001089c */
        /* <DEDUP_REMOVED lines=11> */
[----:B------:R-:W-:Y:S02]  /*bfc0*/  FFMA.FTZ R67, R67, c[0x0][0x2d0], -R118 ;  /* 0x0000b40043437a23 */ /* 0x000fe40000010876 */
[----:B------:R-:W2:Y:S01]  /*bfd0*/  LDL.LU R118, [R1+0x4] ;  /* 0x0000040001767983 */ /* 0x000ea20000300800 */
[--C-:B------:R-:W-:Y:S02]  /*bfe0*/  FFMA.FTZ R16, R16, c[0x0][0x2d0], -R156.reuse ;  /* 0x0000b40010107a23 */ /* 0x100fe4000001089c */
[----:B------:R-:W-:Y:S01]  /*bff0*/  MUFU.EX2 R171, R12 ;  /* 0x0000000c00ab7308 */ /* 0x000fe20000000800 */
        /* <DEDUP_REMOVED lines=15> */
[----:B------:R-:W-:Y:S10]  /*c0f0*/  MUFU.EX2 R165, R15 ;  /* 0x0000000f00a57308 */ /* 0x000ff40000000800 */
        /* <DEDUP_REMOVED lines=11> */
[----:B------:R-:W1:Y:S10]  /*c1b0*/  MUFU.EX2 R162, R21 ;  /* 0x0000001500a27308 */ /* 0x000e740000000800 */
[----:B------:R1:W-:Y:S10]  /*c1c0*/  MUFU.EX2 R158, R22 ;  /* 0x00000016009e7308 */ /* 0x0003f40000000800 */
[----:B------:R-:W1:Y:S10]  /*c1d0*/  MUFU.EX2 R157, R23 ;  /* 0x00000017009d7308 */ /* 0x000e740000000800 */
        /* <DEDUP_REMOVED lines=15> */
[----:B------:R-:W-:Y:S01]  /*c2d0*/  MUFU.EX2 R66, R66 ;  /* 0x0000004200427308 */ /* 0x000fe20000000800 */
[C---:B----4-:R-:W-:Y:S01]  /*c2e0*/  FMUL.FTZ R4, R2.reuse, R120 ;  /* 0x0000007802047220 */ /* 0x050fe20000410000 */
[----:B------:R-:W-:Y:S01]  /*c2f0*/  F2FP.BF16.PACK_AB R144, R175, R166 ;  /* 0x000000a6af90723e */ /* 0x000fe200000010ff */
[----:B------:R-:W-:Y:S01]  /*c300*/  FMUL.FTZ R5, R2, R121 ;  /* 0x0000007902057220 */ /* 0x000fe20000410000 */
[----:B--2---:R-:W-:Y:S01]  /*c310*/  F2FP.BF16.PACK_AB R146, R200, R202 ;  /* 0x000000cac892723e */ /* 0x004fe200000010ff */
[----:B------:R-:W-:Y:S01]  /*c320*/  FMUL.FTZ R6, R0, R122 ;  /* 0x0000007a00067220 */ /* 0x000fe20000410000 */
[----:B------:R-:W-:Y:S01]  /*c330*/  F2FP.BF16.PACK_AB R145, R174, R172 ;  /* 0x000000acae91723e */ /* 0x000fe200000010ff */
[----:B------:R-:W-:Y:S01]  /*c340*/  FMUL.FTZ R7, R0, R123 ;  /* 0x0000007b00077220 */ /* 0x000fe20000410000 */
[----:B-1----:R-:W-:Y:S01]  /*c350*/  F2FP.BF16.PACK_AB R147, R201, R173 ;  /* 0x000000adc993723e */ /* 0x002fe200000010ff */
[----:B------:R-:W1:Y:S01]  /*c360*/  LDSM.16.MT88.4 R120, [R209] ;  /* 0x00000000d178783b */ /* 0x000e620000004200 */
[----:B------:R-:W-:Y:S01]  /*c370*/  FMUL.FTZ R8, R2, R124 ;  /* 0x0000007c02087220 */ /* 0x000fe20000410000 */
[----:B------:R-:W-:Y:S01]  /*c380*/  F2FP.BF16.PACK_AB R20, R162, R161 ;  /* 0x000000a1a214723e */ /* 0x000fe200000010ff */
[----:B------:R-:W-:Y:S01]  /*c390*/  FMUL.FTZ R9, R2, R125 ;  /* 0x0000007d02097220 */ /* 0x000fe20000410000 */
[----:B------:R-:W-:Y:S01]  /*c3a0*/  F2FP.BF16.PACK_AB R22, R159, R160 ;  /* 0x000000a09f16723e */ /* 0x000fe200000010ff */
[C---:B------:R-:W-:Y:S01]  /*c3b0*/  FMUL.FTZ R10, R0.reuse, R126 ;  /* 0x0000007e000a7220 */ /* 0x040fe20000410000 */
[C---:B------:R-:W-:Y:S05]  /*c3c0*/  HMMA.16816.F32.BF16 R4, R144.reuse, R148, R4 ;  /* 0x000000949004723c */ /* 0x040fea0000041804 */
[----:B------:R-:W-:Y:S01]  /*c3d0*/  FMUL.FTZ R11, R0, R127 ;  /* 0x0000007f000b7220 */ /* 0x000fe20000410000 */
[----:B------:R-:W-:Y:S01]  /*c3e0*/  F2FP.BF16.PACK_AB R21, R157, R158 ;  /* 0x0000009e9d15723e */ /* 0x000fe200000010ff */
[----:B------:R-:W2:Y:S01]  /*c3f0*/  LDSM.16.MT88.4 R124, [R213] ;  /* 0x00000000d57c783b */ /* 0x000ea20000004200 */
[C---:B------:R-:W-:Y:S04]  /*c400*/  FMUL.FTZ R12, R2.reuse, R128 ;  /* 0x00000080020c7220 */ /* 0x040fe80000410000 */
[C---:B------:R-:W-:Y:S03]  /*c410*/  HMMA.16816.F32.BF16 R8, R144.reuse, R150, R8 ;  /* 0x000000969008723c */ /* 0x040fe60000041808 */
[C---:B------:R-:W-:Y:S01]  /*c420*/  FMUL.FTZ R68, R2.reuse, R68 ;  /* 0x0000004402447220 */ /* 0x040fe20000410000 */
[----:B------:R-:W4:Y:S01]  /*c430*/  LDSM.16.MT88.4 R148, [R208+0x4000] ;  /* 0x00400000d094783b */ /* 0x000f220000004200 */
[----:B------:R-:W-:Y:S02]  /*c440*/  FMUL.FTZ R69, R2, R69 ;  /* 0x0000004502457220 */ /* 0x000fe40000410000 */
[C---:B------:R-:W-:Y:S02]  /*c450*/  FMUL.FTZ R70, R0.reuse, R70 ;  /* 0x0000004600467220 */ /* 0x040fe40000410000 */
[----:B------:R-:W-:Y:S03]  /*c460*/  FMUL.FTZ R71, R0, R71 ;  /* 0x0000004700477220 */ /* 0x000fe60000410000 */
[----:B------:R-:W-:Y:S02]  /*c470*/  FMUL.FTZ R13, R2, R129 ;  /* 0x00000081020d7220 */ /* 0x000fe40000410000 */
[----:B------:R-:W-:Y:S02]  /*c480*/  FMUL.FTZ R14, R0, R130 ;  /* 0x00000082000e7220 */ /* 0x000fe40000410000 */
[C---:B---3--:R-:W-:Y:S03]  /*c490*/  HMMA.16816.F32.BF16 R68, R144.reuse, R152, R68 ;  /* 0x000000989044723c */ /* 0x048fe60000041844 */
[C---:B------:R-:W-:Y:S02]  /*c4a0*/  FMUL.FTZ R72, R2.reuse, R72 ;  /* 0x0000004802487220 */ /* 0x040fe40000410000 */
[----:B------:R-:W-:Y:S02]  /*c4b0*/  FMUL.FTZ R73, R2, R73 ;  /* 0x0000004902497220 */ /* 0x000fe40000410000 */
[C---:B------:R-:W-:Y:S02]  /*c4c0*/  FMUL.FTZ R74, R0.reuse, R74 ;  /* 0x0000004a004a7220 */ /* 0x040fe40000410000 */
[C---:B------:R-:W-:Y:S03]  /*c4d0*/  FMUL.FTZ R75, R0.reuse, R75 ;  /* 0x0000004b004b7220 */ /* 0x040fe60000410000 */
[----:B------:R-:W-:Y:S02]  /*c4e0*/  FMUL.FTZ R15, R0, R131 ;  /* 0x00000083000f7220 */ /* 0x000fe40000410000 */
[----:B------:R-:W-:Y:S01]  /*c4f0*/  LDSM.16.MT88.4 R128, [R208+0x800] ;  /* 0x00080000d080783b */ /* 0x000fe20000004200 */
[C---:B------:R-:W-:Y:S01]  /*c500*/  FMUL.FTZ R16, R2.reuse, R132 ;  /* 0x0000008402107220 */ /* 0x040fe20000410000 */
[C---:B------:R-:W-:Y:S03]  /*c510*/  HMMA.16816.F32.BF16 R72, R144.reuse, R154, R72 ;  /* 0x0000009a9048723c */ /* 0x040fe60000041848 */
[C---:B------:R-:W-:Y:S02]  /*c520*/  FMUL.FTZ R76, R2.reuse, R76 ;  /* 0x0000004c024c7220 */ /* 0x040fe40000410000 */
[----:B------:R-:W-:Y:S01]  /*c530*/  FMUL.FTZ R77, R2, R77 ;  /* 0x0000004d024d7220 */ /* 0x000fe20000410000 */
[----:B------:R-:W-:Y:S01]  /*c540*/  LDSM.16.MT88.4 R152, [R210+0x800] ;  /* 0x00080000d298783b */ /* 0x000fe20000004200 */
[C---:B------:R-:W-:Y:S02]  /*c550*/  FMUL.FTZ R78, R0.reuse, R78 ;  /* 0x0000004e004e7220 */ /* 0x040fe40000410000 */
[----:B------:R-:W-:Y:S03]  /*c560*/  FMUL.FTZ R79, R0, R79 ;  /* 0x0000004f004f7220 */ /* 0x000fe60000410000 */
[----:B------:R-:W-:Y:S02]  /*c570*/  FMUL.FTZ R17, R2, R133 ;  /* 0x0000008502117220 */ /* 0x000fe40000410000 */
[----:B------:R-:W-:Y:S02]  /*c580*/  FMUL.FTZ R18, R0, R134 ;  /* 0x0000008600127220 */ /* 0x000fe40000410000 */
[C---:B-1----:R-:W-:Y:S03]  /*c590*/  HMMA.16816.F32.BF16 R76, R144.reuse, R120, R76 ;  /* 0x00000078904c723c */ /* 0x042fe6000004184c */
        /* <DEDUP_REMOVED lines=8> */
[----:B------:R-:W-:Y:S02]  /*c620*/  FMUL.FTZ R85, R2, R85 ;  /* 0x0000005502557220 */ /* 0x000fe40000410000 */
[C---:B------:R-:W-:Y:S01]  /*c630*/  FMUL.FTZ R86, R0.reuse, R86 ;  /* 0x0000005600567220 */ /* 0x040fe20000410000 */
[----:B------:R-:W1:Y:S01]  /*c640*/  LDSM.16.MT88.4 R120, [R210+0x4000] ;  /* 0x00400000d278783b */ /* 0x000e620000004200 */
[----:B------:R-:W-:Y:S02]  /*c650*/  FMUL.FTZ R87, R0, R87 ;  /* 0x0000005700577220 */ /* 0x000fe40000410000 */
[C---:B------:R-:W-:Y:S03]  /*c660*/  FMUL.FTZ R88, R2.reuse, R88 ;  /* 0x0000005802587220 */ /* 0x040fe60000410000 */
[----:B------:R-:W-:Y:S02]  /*c670*/  FMUL.FTZ R89, R2, R89 ;  /* 0x0000005902597220 */ /* 0x000fe40000410000 */
[C---:B--2---:R-:W-:Y:S03]  /*c680*/  HMMA.16816.F32.BF16 R84, R144.reuse, R124, R84 ;  /* 0x0000007c9054723c */ /* 0x044fe60000041854 */
[C---:B------:R-:W-:Y:S02]  /*c690*/  FMUL.FTZ R90, R0.reuse, R90 ;  /* 0x0000005a005a7220 */ /* 0x040fe40000410000 */
[----:B------:R-:W-:Y:S02]  /*c6a0*/  FMUL.FTZ R91, R0, R91 ;  /* 0x0000005b005b7220 */ /* 0x000fe40000410000 */
[C---:B------:R-:W-:Y:S02]  /*c6b0*/  FMUL.FTZ R92, R2.reuse, R92 ;  /* 0x0000005c025c7220 */ /* 0x040fe40000410000 */
[----:B------:R-:W-:Y:S03]  /*c6c0*/  FMUL.FTZ R93, R2, R93 ;  /* 0x0000005d025d7220 */ /* 0x000fe60000410000 */
[C---:B------:R-:W-:Y:S01]  /*c6d0*/  HMMA.16816.F32.BF16 R88, R144.reuse, R126, R88 ;  /* 0x0000007e9058723c */ /* 0x040fe20000041858 */
[----:B------:R-:W2:Y:S02]  /*c6e0*/  LDSM.16.MT88.4 R124, [R209+0x4000] ;  /* 0x00400000d17c783b */ /* 0x000ea40000004200 */
[C---:B------:R-:W-:Y:S02]  /*c6f0*/  FMUL.FTZ R94, R0.reuse, R94 ;  /* 0x0000005e005e7220 */ /* 0x040fe40000410000 */
[----:B------:R-:W-:Y:S02]  /*c700*/  FMUL.FTZ R95, R0, R95 ;  /* 0x0000005f005f7220 */ /* 0x000fe40000410000 */
[C---:B------:R-:W-:Y:S02]  /*c710*/  FMUL.FTZ R96, R2.reuse, R96 ;  /* 0x0000006002607220 */ /* 0x040fe40000410000 */
[----:B------:R-:W-:Y:S03]  /*c720*/  FMUL.FTZ R97, R2, R97 ;  /* 0x0000006102617220 */ /* 0x000fe60000410000 */
[C---:B----4-:R-:W-:Y:S03]  /*c730*/  HMMA.16816.F32.BF16 R92, R144.reuse, R148, R92 ;  /* 0x00000094905c723c */ /* 0x050fe6000004185c */
[C---:B------:R-:W-:Y:S02]  /*c740*/  FMUL.FTZ R98, R0.reuse, R98 ;  /* 0x0000006200627220 */ /* 0x040fe40000410000 */
[----:B------:R-:W-:Y:S02]  /*c750*/  FMUL.FTZ R99, R0, R99 ;  /* 0x0000006300637220 */ /* 0x000fe40000410000 */
[C---:B------:R-:W-:Y:S02]  /*c760*/  FMUL.FTZ R100, R2.reuse, R100 ;  /* 0x0000006402647220 */ /* 0x040fe40000410000 */
[----:B------:R-:W-:Y:S03]  /*c770*/  FMUL.FTZ R101, R2, R101 ;  /* 0x0000006502657220 */ /* 0x000fe60000410000 */
[C---:B------:R-:W-:Y:S01]  /*c780*/  HMMA.16816.F32.BF16 R96, R144.reuse, R150, R96 ;  /* 0x000000969060723c */ /* 0x040fe20000041860 */
[----:B------:R-:W3:Y:S02]  /*c790*/  LDSM.16.MT88.4 R148, [R211+0x4000] ;  /* 0x00400000d394783b */ /* 0x000ee40000004200 */
[C---:B------:R-:W-:Y:S02]  /*c7a0*/  FMUL.FTZ R102, R0.reuse, R102 ;  /* 0x0000006600667220 */ /* 0x040fe40000410000 */
[----:B------:R-:W-:Y:S02]  /*c7b0*/  FMUL.FTZ R103, R0, R103 ;  /* 0x0000006700677220 */ /* 0x000fe40000410000 */
[C---:B------:R-:W-:Y:S02]  /*c7c0*/  FMUL.FTZ R104, R2.reuse, R104 ;  /* 0x0000006802687220 */ /* 0x040fe40000410000 */
[----:B------:R-:W-:Y:S03]  /*c7d0*/  FMUL.FTZ R105, R2, R105 ;  /* 0x0000006902697220 */ /* 0x000fe60000410000 */
[C---:B-1----:R-:W-:Y:S03]  /*c7e0*/  HMMA.16816.F32.BF16 R100, R144.reuse, R120, R100 ;  /* 0x000000789064723c */ /* 0x042fe60000041864 */
[C---:B------:R-:W-:Y:S02]  /*c7f0*/  FMUL.FTZ R106, R0.reuse, R106 ;  /* 0x0000006a006a7220 */ /* 0x040fe40000410000 */
[----:B------:R-:W-:Y:S02]  /*c800*/  FMUL.FTZ R107, R0, R107 ;  /* 0x0000006b006b7220 */ /* 0x000fe40000410000 */
[----:B------:R-:W-:Y:S01]  /*c810*/  F2FP.BF16.PACK_AB R120, R170, R171 ;  /* 0x000000abaa78723e */ /* 0x000fe200000010ff */
[C---:B------:R-:W-:Y:S01]  /*c820*/  FMUL.FTZ R108, R2.reuse, R108 ;  /* 0x0000006c026c7220 */ /* 0x040fe20000410000 */
[----:B------:R-:W-:Y:S03]  /*c830*/  F2FP.BF16.PACK_AB R121, R165, R167 ;  /* 0x000000a7a579723e */ /* 0x000fe600000010ff */
[C---:B------:R-:W-:Y:S03]  /*c840*/  HMMA.16816.F32.BF16 R104, R144.reuse, R122, R104 ;  /* 0x0000007a9068723c */ /* 0x040fe60000041868 */
[----:B------:R-:W-:Y:S02]  /*c850*/  FMUL.FTZ R109, R2, R109 ;  /* 0x0000006d026d7220 */ /* 0x000fe40000410000 */
[----:B------:R-:W-:Y:S02]  /*c860*/  FMUL.FTZ R110, R0, R110 ;  /* 0x0000006e006e7220 */ /* 0x000fe40000410000 */
[----:B------:R-:W-:Y:S01]  /*c870*/  F2FP.BF16.PACK_AB R122, R168, R169 ;  /* 0x000000a9a87a723e */ /* 0x000fe200000010ff */
[C---:B--2---:R-:W-:Y:S04]  /*c880*/  HMMA.16816.F32.BF16 R12, R144.reuse, R124, R12 ;  /* 0x0000007c900c723c */ /* 0x044fe8000004180c */
[----:B------:R-:W-:Y:S01]  /*c890*/  FMUL.FTZ R111, R0, R111 ;  /* 0x0000006f006f7220 */ /* 0x000fe20000410000 */
[----:B------:R-:W-:Y:S01]  /*c8a0*/  F2FP.BF16.PACK_AB R123, R163, R164 ;  /* 0x000000a4a37b723e */ /* 0x000fe200000010ff */
[C---:B------:R-:W-:Y:S02]  /*c8b0*/  FMUL.FTZ R112, R2.reuse, R112 ;  /* 0x0000007002707220 */ /* 0x040fe40000410000 */
[----:B------:R-:W-:Y:S03]  /*c8c0*/  FMUL.FTZ R113, R2, R113 ;  /* 0x0000007102717220 */ /* 0x000fe60000410000 */
[C---:B------:R-:W-:Y:S01]  /*c8d0*/  HMMA.16816.F32.BF16 R108, R144.reuse, R126, R108 ;  /* 0x0000007e906c723c */ /* 0x040fe2000004186c */
[----:B------:R-:W1:Y:S02]  /*c8e0*/  LDSM.16.MT88.4 R124, [R209+0x800] ;  /* 0x00080000d17c783b */ /* 0x000e640000004200 */
[C---:B------:R-:W-:Y:S02]  /*c8f0*/  FMUL.FTZ R114, R0.reuse, R114 ;  /* 0x0000007200727220 */ /* 0x040fe40000410000 */
[----:B------:R-:W-:Y:S02]  /*c900*/  FMUL.FTZ R115, R0, R115 ;  /* 0x0000007300737220 */ /* 0x000fe40000410000 */
[----:B-----5:R-:W-:Y:S01]  /*c910*/  FFMA.FTZ R2, R2, R203, R166 ;  /* 0x000000cb02027223 */ /* 0x020fe200000100a6 */
[C---:B---3--:R-:W-:Y:S04]  /*c920*/  HMMA.16816.F32.BF16 R16, R144.reuse, R148, R16 ;  /* 0x000000949010723c */ /* 0x048fe80000041810 */
[----:B------:R-:W-:Y:S01]  /*c930*/  FFMA.FTZ R0, R0, R118, R172 ;  /* 0x0000007600007223 */ /* 0x000fe200000100ac */
[----:B------:R-:W-:Y:S03]  /*c940*/  MOV R118, R117 ;  /* 0x0000007500767202 */ /* 0x000fe60000000f00 */
[----:B------:R-:W-:Y:S01]  /*c950*/  HMMA.16816.F32.BF16 R112, R144, R150, R112 ;  /* 0x000000969070723c */ /* 0x000fe20000041870 */
[----:B------:R-:W-:Y:S07]  /*c960*/  LDSM.16.MT88.4 R144, [R210+0x4800] ;  /* 0x00480000d290783b */ /* 0x000fee0000004200 */
[C---:B------:R-:W-:Y:S01]  /*c970*/  HMMA.16816.F32.BF16 R4, R120.reuse, R128, R4 ;  /* 0x000000807804723c */ /* 0x040fe20000041804 */
[----:B------:R-:W-:Y:S07]  /*c980*/  LDSM.16.MT88.4 R148, [R210+0x1000] ;  /* 0x00100000d294783b */ /* 0x000fee0000004200 */
[C---:B------:R-:W-:Y:S01]  /*c990*/  HMMA.16816.F32.BF16 R8, R120.reuse, R130, R8 ;  /* 0x000000827808723c */ /* 0x040fe20000041808 */
[----:B------:R-:W2:Y:S07]  /*c9a0*/  LDSM.16.MT88.4 R128, [R208+0x4800] ;  /* 0x00480000d080783b */ /* 0x000eae0000004200 */
[C---:B------:R-:W-:Y:S01]  /*c9b0*/  HMMA.16816.F32.BF16 R68, R120.reuse, R152, R68 ;  /* 0x000000987844723c */ /* 0x040fe20000041844 */
[----:B------:R-:W-:Y:S07]  /*c9c0*/  MUFU.EX2 R152, R28 ;  /* 0x0000001c00987308 */ /* 0x000fee0000000800 */
[C---:B------:R-:W-:Y:S03]  /*c9d0*/  HMMA.16816.F32.BF16 R72, R120.reuse, R154, R72 ;  /* 0x0000009a7848723c */ /* 0x040fe60000041848 */
[----:B------:R-:W-:Y:S05]  /*c9e0*/  MUFU.EX2 R155, R26 ;  /* 0x0000001a009b7308 */ /* 0x000fea0000000800 */
[C---:B-1----:R-:W-:Y:S05]  /*c9f0*/  HMMA.16816.F32.BF16 R76, R120.reuse, R124, R76 ;  /* 0x0000007c784c723c */ /* 0x042fea000004184c */
[----:B------:R-:W1:Y:S03]  /*ca00*/  MUFU.EX2 R154, R27 ;  /* 0x0000001b009a7308 */ /* 0x000e660000000800 */
[C---:B------:R-:W-:Y:S01]  /*ca10*/  HMMA.16816.F32.BF16 R80, R120.reuse, R126, R80 ;  /* 0x0000007e7850723c */ /* 0x040fe20000041850 */
[----:B------:R-:W3:Y:S06]  /*ca20*/  LDSM.16.MT88.4 R124, [R209+0x4800] ;  /* 0x00480000d17c783b */ /* 0x000eec0000004200 */
[----:B------:R-:W4:Y:S01]  /*ca30*/  MUFU.EX2 R153, R29 ;  /* 0x0000001d00997308 */ /* 0x000f220000000800 */
[C---:B------:R-:W-:Y:S08]  /*ca40*/  HMMA.16816.F32.BF16 R84, R120.reuse, R132, R84 ;  /* 0x000000847854723c */ /* 0x040ff00000041854 */
[C---:B------:R-:W-:Y:S01]  /*ca50*/  HMMA.16816.F32.BF16 R88, R120.reuse, R134, R88 ;  /* 0x000000867858723c */ /* 0x040fe20000041858 */
[----:B------:R-:W5:Y:S03]  /*ca60*/  LDSM.16.MT88.4 R132, [R211+0x4800] ;  /* 0x00480000d384783b */ /* 0x000f660000004200 */
[----:B-1----:R-:W-:Y:S04]  /*ca70*/  F2FP.BF16.PACK_AB R23, R154, R155 ;  /* 0x0000009b9a17723e */ /* 0x002fe800000010ff */
[C---:B--2---:R-:W-:Y:S01]  /*ca80*/  HMMA.16816.F32.BF16 R92, R120.reuse, R128, R92 ;  /* 0x00000080785c723c */ /* 0x044fe2000004185c */
[----:B------:R-:W-:Y:S07]  /*ca90*/  LDSM.16.MT88.4 R24, [R209+0x1000] ;  /* 0x00100000d118783b */ /* 0x000fee0000004200 */
[C---:B------:R-:W-:Y:S01]  /*caa0*/  HMMA.16816.F32.BF16 R96, R120.reuse, R130, R96 ;  /* 0x000000827860723c */ /* 0x040fe20000041860 */
[----:B------:R-:W1:Y:S07]  /*cab0*/  LDSM.16.MT88.4 R128, [R208+0x1000] ;  /* 0x00100000d080783b */ /* 0x000e6e0000004200 */
[C---:B------:R-:W-:Y:S01]  /*cac0*/  HMMA.16816.F32.BF16 R100, R120.reuse, R144, R100 ;  /* 0x000000907864723c */ /* 0x040fe20000041864 */
[----:B------:R-:W-:Y:S07]  /*cad0*/  MUFU.EX2 R144, R36 ;  /* 0x0000002400907308 */ /* 0x000fee0000000800 */
[C---:B------:R-:W-:Y:S03]  /*cae0*/  HMMA.16816.F32.BF16 R104, R120.reuse, R146, R104 ;  /* 0x000000927868723c */ /* 0x040fe60000041868 */
[----:B------:R-:W-:Y:S05]  /*caf0*/  MUFU.EX2 R147, R34 ;  /* 0x0000002200937308 */ /* 0x000fea0000000800 */
[C---:B---3--:R-:W-:Y:S05]  /*cb00*/  HMMA.16816.F32.BF16 R12, R120.reuse, R124, R12 ;  /* 0x0000007c780c723c */ /* 0x048fea000004180c */
[----:B------:R-:W-:Y:S03]  /*cb10*/  MUFU.EX2 R145, R37 ;  /* 0x0000002500917308 */ /* 0x000fe60000000800 */
[C---:B------:R-:W-:Y:S01]  /*cb20*/  HMMA.16816.F32.BF16 R108, R120.reuse, R126, R108 ;  /* 0x0000007e786c723c */ /* 0x040fe2000004186c */
[----:B------:R-:W2:Y:S06]  /*cb30*/  LDSM.16.MT88.4 R124, [R211+0x1000] ;  /* 0x00100000d37c783b */ /* 0x000eac0000004200 */
[----:B------:R-:W-:Y:S01]  /*cb40*/  MUFU.EX2 R146, R116 ;  /* 0x0000007400927308 */ /* 0x000fe20000000800 */
[C---:B-----5:R-:W-:Y:S08]  /*cb50*/  HMMA.16816.F32.BF16 R16, R120.reuse, R132, R16 ;  /* 0x000000847810723c */ /* 0x060ff00000041810 */
[----:B------:R-:W-:Y:S01]  /*cb60*/  HMMA.16816.F32.BF16 R112, R120, R134, R112 ;  /* 0x000000867870723c */ /* 0x000fe20000041870 */
[----:B------:R-:W3:Y:S01]  /*cb70*/  LDSM.16.MT88.4 R120, [R208+0x5000] ;  /* 0x00500000d078783b */ /* 0x000ee20000004200 */
[----:B------:R-:W-:Y:S06]  /*cb80*/  MUFU.EX2 R116, R49 ;  /* 0x0000003100747308 */ /* 0x000fec0000000800 */
[C---:B-1----:R-:W-:Y:S01]  /*cb90*/  HMMA.16816.F32.BF16 R4, R20.reuse, R128, R4 ;  /* 0x000000801404723c */ /* 0x042fe20000041804 */
[----:B------:R-:W-:Y:S03]  /*cba0*/  LDSM.16.MT88.4 R132, [R211+0x5000] ;  /* 0x00500000d384783b */ /* 0x000fe60000004200 */
[----:B------:R-:W-:Y:S04]  /*cbb0*/  MUFU.EX2 R49, R46 ;  /* 0x0000002e00317308 */ /* 0x000fe80000000800 */
[C---:B------:R-:W-:Y:S01]  /*cbc0*/  HMMA.16816.F32.BF16 R8, R20.reuse, R130, R8 ;  /* 0x000000821408723c */ /* 0x040fe20000041808 */
[----:B------:R-:W1:Y:S07]  /*cbd0*/  LDSM.16.MT88.4 R128, [R210+0x5000] ;  /* 0x00500000d280783b */ /* 0x000e6e0000004200 */
[C---:B------:R-:W-:Y:S01]  /*cbe0*/  HMMA.16816.F32.BF16 R68, R20.reuse, R148, R68 ;  /* 0x000000941444723c */ /* 0x040fe20000041844 */
[----:B------:R-:W-:Y:S07]  /*cbf0*/  MUFU.EX2 R149, R30 ;  /* 0x0000001e00957308 */ /* 0x000fee0000000800 */
[C---:B------:R-:W-:Y:S03]  /*cc00*/  HMMA.16816.F32.BF16 R72, R20.reuse, R150, R72 ;  /* 0x000000961448723c */ /* 0x040fe60000041848 */
[----:B------:R5:W-:Y:S05]  /*cc10*/  MUFU.EX2 R148, R31 ;  /* 0x0000001f00947308 */ /* 0x000bea0000000800 */
[C---:B------:R-:W-:Y:S05]  /*cc20*/  HMMA.16816.F32.BF16 R76, R20.reuse, R24, R76 ;  /* 0x00000018144c723c */ /* 0x040fea000004184c */
[----:B------:R-:W-:Y:S03]  /*cc30*/  MUFU.EX2 R151, R32 ;  /* 0x0000002000977308 */ /* 0x000fe60000000800 */
[C---:B------:R-:W-:Y:S01]  /*cc40*/  HMMA.16816.F32.BF16 R80, R20.reuse, R26, R80 ;  /* 0x0000001a1450723c */ /* 0x040fe20000041850 */
[----:B------:R-:W4:Y:S06]  /*cc50*/  LDSM.16.MT88.4 R24, [R209+0x5000] ;  /* 0x00500000d118783b */ /* 0x000f2c0000004200 */
[----:B------:R1:W1:Y:S01]  /*cc60*/  MUFU.EX2 R150, R33 ;  /* 0x0000002100967308 */ /* 0x0002620000000800 */
[C---:B--2---:R-:W-:Y:S01]  /*cc70*/  HMMA.16816.F32.BF16 R84, R20.reuse, R124, R84 ;  /* 0x0000007c1454723c */ /* 0x044fe20000041854 */
[----:B-----5:R-:W2:Y:S07]  /*cc80*/  LDSM.16.MT88.4 R28, [R208+0x1800] ;  /* 0x00180000d01c783b */ /* 0x020eae0000004200 */
[C---:B------:R-:W-:Y:S01]  /*cc90*/  HMMA.16816.F32.BF16 R88, R20.reuse, R126, R88 ;  /* 0x0000007e1458723c */ /* 0x040fe20000041858 */
[----:B------:R-:W-:Y:S07]  /*cca0*/  LDSM.16.MT88.4 R124, [R211+0x5800] ;  /* 0x00580000d37c783b */ /* 0x000fee0000004200 */
[C---:B---3--:R-:W-:Y:S01]  /*ccb0*/  HMMA.16816.F32.BF16 R92, R20.reuse, R120, R92 ;  /* 0x00000078145c723c */ /* 0x048fe2000004185c */
[----:B-1----:R-:W1:Y:S07]  /*ccc0*/  LDSM.16.MT88.4 R32, [R210+0x1800] ;  /* 0x00180000d220783b */ /* 0x002e6e0000004200 */
[C---:B------:R-:W-:Y:S01]  /*ccd0*/  HMMA.16816.F32.BF16 R96, R20.reuse, R122, R96 ;  /* 0x0000007a1460723c */ /* 0x040fe20000041860 */
[----:B------:R-:W-:Y:S07]  /*cce0*/  LDSM.16.MT88.4 R120, [R211+0x1800] ;  /* 0x00180000d378783b */ /* 0x000fee0000004200 */
[C---:B------:R-:W-:Y:S01]  /*ccf0*/  HMMA.16816.F32.BF16 R100, R20.reuse, R128, R100 ;  /* 0x000000801464723c */ /* 0x040fe20000041864 */
[----:B------:R-:W-:Y:S07]  /*cd00*/  MUFU.EX2 R129, R44 ;  /* 0x0000002c00817308 */ /* 0x000fee0000000800 */
[C---:B------:R-:W-:Y:S03]  /*cd10*/  HMMA.16816.F32.BF16 R104, R20.reuse, R130, R104 ;  /* 0x000000821468723c */ /* 0x040fe60000041868 */
[----:B------:R-:W-:Y:S05]  /*cd20*/  MUFU.EX2 R131, R42 ;  /* 0x0000002a00837308 */ /* 0x000fea0000000800 */
[C---:B----4-:R-:W-:Y:S05]  /*cd30*/  HMMA.16816.F32.BF16 R12, R20.reuse, R24, R12 ;  /* 0x00000018140c723c */ /* 0x050fea000004180c */
[----:B------:R-:W-:Y:S03]  /*cd40*/  MUFU.EX2 R130, R43 ;  /* 0x0000002b00827308 */ /* 0x000fe60000000800 */
[C---:B------:R-:W-:Y:S01]  /*cd50*/  HMMA.16816.F32.BF16 R108, R20.reuse, R26, R108 ;  /* 0x0000001a146c723c */ /* 0x040fe2000004186c */
[----:B------:R-:W3:Y:S06]  /*cd60*/  LDSM.16.MT88.4 R24, [R209+0x1800] ;  /* 0x00180000d118783b */ /* 0x000eec0000004200 */
[----:B------:R4:W-:Y:S01]  /*cd70*/  MUFU.EX2 R128, R45 ;  /* 0x0000002d00807308 */ /* 0x0009e20000000800 */
[C---:B------:R-:W-:Y:S08]  /*cd80*/  HMMA.16816.F32.BF16 R16, R20.reuse, R132, R16 ;  /* 0x000000841410723c */ /* 0x040ff00000041810 */
[----:B------:R-:W-:Y:S01]  /*cd90*/  HMMA.16816.F32.BF16 R112, R20, R134, R112 ;  /* 0x000000861470723c */ /* 0x000fe20000041870 */
[----:B------:R-:W-:Y:S06]  /*cda0*/  MUFU.EX2 R133, R38 ;  /* 0x0000002600857308 */ /* 0x000fec0000000800 */
[----:B------:R-:W-:Y:S02]  /*cdb0*/  F2FP.BF16.PACK_AB R20, R153, R152 ;  /* 0x000000989914723e */ /* 0x000fe400000010ff */
[----:B------:R-:W-:Y:S02]  /*cdc0*/  F2FP.BF16.PACK_AB R22, R150, R151 ;  /* 0x000000979616723e */ /* 0x000fe400000010ff */
[----:B------:R5:W-:Y:S01]  /*cdd0*/  MUFU.EX2 R132, R39 ;  /* 0x0000002700847308 */ /* 0x000be20000000800 */
[----:B------:R-:W-:Y:S02]  /*cde0*/  F2FP.BF16.PACK_AB R21, R148, R149 ;  /* 0x000000959415723e */ /* 0x000fe400000010ff */
[----:B------:R-:W-:Y:S01]  /*cdf0*/  F2FP.BF16.PACK_AB R23, R146, R147 ;  /* 0x000000939217723e */ /* 0x000fe200000010ff */
[----:B----4-:R-:W-:Y:S06]  /*ce00*/  LDSM.16.MT88.4 R44, [R210+0x7000] ;  /* 0x00700000d22c783b */ /* 0x010fec0000004200 */
[C---:B--2---:R-:W-:Y:S01]  /*ce10*/  HMMA.16816.F32.BF16 R4, R20.reuse, R28, R4 ;  /* 0x0000001c1404723c */ /* 0x044fe20000041804 */
[----:B------:R-:W-:Y:S07]  /*ce20*/  MUFU.EX2 R135, R40 ;  /* 0x0000002800877308 */ /* 0x000fee0000000800 */
[C---:B------:R-:W-:Y:S01]  /*ce30*/  HMMA.16816.F32.BF16 R8, R20.reuse, R30, R8 ;  /* 0x0000001e1408723c */ /* 0x040fe20000041808 */
[----:B------:R-:W2:Y:S02]  /*ce40*/  LDSM.16.MT88.4 R28, [R208+0x5800] ;  /* 0x00580000d01c783b */ /* 0x000ea40000004200 */
[----:B------:R4:W2:Y:S05]  /*ce50*/  MUFU.EX2 R134, R41 ;  /* 0x0000002900867308 */ /* 0x0008aa0000000800 */
[C---:B-1----:R-:W-:Y:S01]  /*ce60*/  HMMA.16816.F32.BF16 R68, R20.reuse, R32, R68 ;  /* 0x000000201444723c */ /* 0x042fe20000041844 */
[----:B-----5:R-:W-:Y:S07]  /*ce70*/  LDSM.16.MT88.4 R36, [R210+0x2000] ;  /* 0x00200000d224783b */ /* 0x020fee0000004200 */
[C---:B------:R-:W-:Y:S01]  /*ce80*/  HMMA.16816.F32.BF16 R72, R20.reuse, R34, R72 ;  /* 0x000000221448723c */ /* 0x040fe20000041848 */
[----:B------:R-:W1:Y:S07]  /*ce90*/  LDSM.16.MT88.4 R32, [R210+0x5800] ;  /* 0x00580000d220783b */ /* 0x000e6e0000004200 */
[C---:B---3--:R-:W-:Y:S01]  /*cea0*/  HMMA.16816.F32.BF16 R76, R20.reuse, R24, R76 ;  /* 0x00000018144c723c */ /* 0x048fe2000004184c */
[----:B----4-:R-:W-:Y:S07]  /*ceb0*/  LDSM.16.MT88.4 R40, [R208+0x6000] ;  /* 0x00600000d028783b */ /* 0x010fee0000004200 */
[C---:B------:R-:W-:Y:S01]  /*cec0*/  HMMA.16816.F32.BF16 R80, R20.reuse, R26, R80 ;  /* 0x0000001a1450723c */ /* 0x040fe20000041850 */
[----:B------:R-:W3:Y:S07]  /*ced0*/  LDSM.16.MT88.4 R24, [R209+0x5800] ;  /* 0x00580000d118783b */ /* 0x000eee0000004200 */
        /* <DEDUP_REMOVED lines=15> */
[----:B------:R-:W-:Y:S03]  /*cfd0*/  F2FP.BF16.PACK_AB R22, R134, R135 ;  /* 0x000000878616723e */ /* 0x000fe600000010ff */
[----:B------:R-:W-:Y:S02]  /*cfe0*/  F2FP.BF16.PACK_AB R21, R132, R133 ;  /* 0x000000858415723e */ /* 0x000fe400000010ff */
[----:B------:R-:W-:Y:S07]  /*cff0*/  F2FP.BF16.PACK_AB R23, R130, R131 ;  /* 0x000000838217723e */ /* 0x000fee00000010ff */
[C---:B--2---:R-:W-:Y:S08]  /*d000*/  HMMA.16816.F32.BF16 R4, R20.reuse, R28, R4 ;  /* 0x0000001c1404723c */ /* 0x044ff00000041804 */
[C---:B------:R-:W-:Y:S01]  /*d010*/  HMMA.16816.F32.BF16 R8, R20.reuse, R30, R8 ;  /* 0x0000001e1408723c */ /* 0x040fe20000041808 */
[----:B------:R-:W2:Y:S07]  /*d020*/  LDSM.16.MT88.4 R28, [R210+0x6000] ;  /* 0x00600000d21c783b */ /* 0x000eae0000004200 */
[C---:B------:R-:W-:Y:S08]  /*d030*/  HMMA.16816.F32.BF16 R68, R20.reuse, R36, R68 ;  /* 0x000000241444723c */ /* 0x040ff00000041844 */
[C---:B------:R-:W-:Y:S01]  /*d040*/  HMMA.16816.F32.BF16 R72, R20.reuse, R38, R72 ;  /* 0x000000261448723c */ /* 0x040fe20000041848 */
[----:B------:R-:W-:Y:S07]  /*d050*/  LDSM.16.MT88.4 R36, [R208+0x2800] ;  /* 0x00280000d024783b */ /* 0x000fee0000004200 */
        /* <DEDUP_REMOVED lines=8> */
[----:B------:R-:W3:Y:S07]  /*d0e0*/  LDSM.16.MT88.4 R40, [R210+0x2800] ;  /* 0x00280000d228783b */ /* 0x000eee0000004200 */
[C---:B--2---:R-:W-:Y:S08]  /*d0f0*/  HMMA.16816.F32.BF16 R100, R20.reuse, R28, R100 ;  /* 0x0000001c1464723c */ /* 0x044ff00000041864 */
[C---:B------:R-:W-:Y:S01]  /*d100*/  HMMA.16816.F32.BF16 R104, R20.reuse, R30, R104 ;  /* 0x0000001e1468723c */ /* 0x040fe20000041868 */
[----:B------:R-:W2:Y:S07]  /*d110*/  LDSM.16.MT88.4 R28, [R209+0x2800] ;  /* 0x00280000d11c783b */ /* 0x000eae0000004200 */
[C---:B-1----:R-:W-:Y:S08]  /*d120*/  HMMA.16816.F32.BF16 R12, R20.reuse, R24, R12 ;  /* 0x00000018140c723c */ /* 0x042ff0000004180c */
[C---:B------:R-:W-:Y:S01]  /*d130*/  HMMA.16816.F32.BF16 R108, R20.reuse, R26, R108 ;  /* 0x0000001a146c723c */ /* 0x040fe2000004186c */
[----:B------:R-:W1:Y:S07]  /*d140*/  LDSM.16.MT88.4 R24, [R211+0x2800] ;  /* 0x00280000d318783b */ /* 0x000e6e0000004200 */
[C---:B------:R-:W-:Y:S08]  /*d150*/  HMMA.16816.F32.BF16 R16, R20.reuse, R32, R16 ;  /* 0x000000201410723c */ /* 0x040ff00000041810 */
[----:B------:R-:W-:Y:S01]  /*d160*/  HMMA.16816.F32.BF16 R112, R20, R34, R112 ;  /* 0x000000221470723c */ /* 0x000fe20000041870 */
[----:B------:R-:W4:Y:S06]  /*d170*/  LDSM.16.MT88.4 R32, [R208+0x6800] ;  /* 0x00680000d020783b */ /* 0x000f2c0000004200 */
[----:B------:R-:W-:Y:S02]  /*d180*/  F2FP.BF16.PACK_AB R20, R128, R129 ;  /* 0x000000818014723e */ /* 0x000fe400000010ff */
[----:B------:R-:W-:Y:S03]  /*d190*/  F2FP.BF16.PACK_AB R22, R116, R119 ;  /* 0x000000777416723e */ /* 0x000fe600000010ff */
[----:B------:R-:W-:Y:S02]  /*d1a0*/  F2FP.BF16.PACK_AB R21, R48, R49 ;  /* 0x000000313015723e */ /* 0x000fe400000010ff */
[----:B------:R-:W-:Y:S07]  /*d1b0*/  F2FP.BF16.PACK_AB R23, R51, R50 ;  /* 0x000000323317723e */ /* 0x000fee00000010ff */
[C---:B------:R-:W-:Y:S08]  /*d1c0*/  HMMA.16816.F32.BF16 R4, R20.reuse, R36, R4 ;  /* 0x000000241404723c */ /* 0x040ff00000041804 */
[C---:B------:R-:W-:Y:S01]  /*d1d0*/  HMMA.16816.F32.BF16 R8, R20.reuse, R38, R8 ;  /* 0x000000261408723c */ /* 0x040fe20000041808 */
[----:B------:R-:W5:Y:S07]  /*d1e0*/  LDSM.16.MT88.4 R36, [R210+0x6800] ;  /* 0x00680000d224783b */ /* 0x000f6e0000004200 */
[C---:B---3--:R-:W-:Y:S08]  /*d1f0*/  HMMA.16816.F32.BF16 R68, R20.reuse, R40, R68 ;  /* 0x000000281444723c */ /* 0x048ff00000041844 */
[C---:B------:R-:W-:Y:S01]  /*d200*/  HMMA.16816.F32.BF16 R72, R20.reuse, R42, R72 ;  /* 0x0000002a1448723c */ /* 0x040fe20000041848 */
[----:B------:R-:W-:Y:S07]  /*d210*/  LDSM.16.MT88.4 R40, [R211+0x3000] ;  /* 0x00300000d328783b */ /* 0x000fee0000004200 */
[C---:B--2---:R-:W-:Y:S08]  /*d220*/  HMMA.16816.F32.BF16 R76, R20.reuse, R28, R76 ;  /* 0x0000001c144c723c */ /* 0x044ff0000004184c */
[C---:B------:R-:W-:Y:S01]  /*d230*/  HMMA.16816.F32.BF16 R80, R20.reuse, R30, R80 ;  /* 0x0000001e1450723c */ /* 0x040fe20000041850 */
[----:B------:R-:W2:Y:S07]  /*d240*/  LDSM.16.MT88.4 R28, [R209+0x6800] ;  /* 0x00680000d11c783b */ /* 0x000eae0000004200 */
[C---:B-1----:R-:W-:Y:S08]  /*d250*/  HMMA.16816.F32.BF16 R84, R20.reuse, R24, R84 ;  /* 0x000000181454723c */ /* 0x042ff00000041854 */
[C---:B------:R-:W-:Y:S01]  /*d260*/  HMMA.16816.F32.BF16 R88, R20.reuse, R26, R88 ;  /* 0x0000001a1458723c */ /* 0x040fe20000041858 */
[----:B------:R-:W1:Y:S07]  /*d270*/  LDSM.16.MT88.4 R24, [R211+0x6800] ;  /* 0x00680000d318783b */ /* 0x000e6e0000004200 */
[C---:B----4-:R-:W-:Y:S08]  /*d280*/  HMMA.16816.F32.BF16 R92, R20.reuse, R32, R92 ;  /* 0x00000020145c723c */ /* 0x050ff0000004185c */
[C---:B------:R-:W-:Y:S01]  /*d290*/  HMMA.16816.F32.BF16 R96, R20.reuse, R34, R96 ;  /* 0x000000221460723c */ /* 0x040fe20000041860 */
[----:B------:R-:W3:Y:S07]  /*d2a0*/  LDSM.16.MT88.4 R32, [R208+0x3000] ;  /* 0x00300000d020783b */ /* 0x000eee0000004200 */
[C---:B-----5:R-:W-:Y:S08]  /*d2b0*/  HMMA.16816.F32.BF16 R100, R20.reuse, R36, R100 ;  /* 0x000000241464723c */ /* 0x060ff00000041864 */
[C---:B------:R-:W-:Y:S01]  /*d2c0*/  HMMA.16816.F32.BF16 R104, R20.reuse, R38, R104 ;  /* 0x000000261468723c */ /* 0x040fe20000041868 */
[----:B------:R-:W-:Y:S07]  /*d2d0*/  LDSM.16.MT88.4 R36, [R209+0x3000] ;  /* 0x00300000d124783b */ /* 0x000fee0000004200 */
[C---:B--2---:R-:W-:Y:S08]  /*d2e0*/  HMMA.16816.F32.BF16 R12, R20.reuse, R28, R12 ;  /* 0x0000001c140c723c */ /* 0x044ff0000004180c */
[C---:B------:R-:W-:Y:S01]  /*d2f0*/  HMMA.16816.F32.BF16 R108, R20.reuse, R30, R108 ;  /* 0x0000001e146c723c */ /* 0x040fe2000004186c */
[----:B------:R-:W2:Y:S07]  /*d300*/  LDSM.16.MT88.4 R28, [R210+0x3000] ;  /* 0x00300000d21c783b */ /* 0x000eae0000004200 */
[C---:B-1----:R-:W-:Y:S08]  /*d310*/  HMMA.16816.F32.BF16 R16, R20.reuse, R24, R16 ;  /* 0x000000181410723c */ /* 0x042ff00000041810 */
[----:B------:R-:W-:Y:S01]  /*d320*/  HMMA.16816.F32.BF16 R112, R20, R26, R112 ;  /* 0x0000001a1470723c */ /* 0x000fe20000041870 */
[----:B------:R-:W1:Y:S06]  /*d330*/  LDSM.16.MT88.4 R24, [R208+0x7000] ;  /* 0x00700000d018783b */ /* 0x000e6c0000004200 */
[----:B------:R-:W-:Y:S02]  /*d340*/  F2FP.BF16.PACK_AB R20, R53, R52 ;  /* 0x000000343514723e */ /* 0x000fe400000010ff */
[----:B------:R-:W-:Y:S03]  /*d350*/  F2FP.BF16.PACK_AB R22, R57, R56 ;  /* 0x000000383916723e */ /* 0x000fe600000010ff */
[----:B------:R-:W-:Y:S02]  /*d360*/  F2FP.BF16.PACK_AB R21, R55, R54 ;  /* 0x000000363715723e */ /* 0x000fe400000010ff */
[----:B------:R-:W-:Y:S07]  /*d370*/  F2FP.BF16.PACK_AB R23, R59, R58 ;  /* 0x0000003a3b17723e */ /* 0x000fee00000010ff */
[C---:B---3--:R-:W-:Y:S08]  /*d380*/  HMMA.16816.F32.BF16 R4, R20.reuse, R32, R4 ;  /* 0x000000201404723c */ /* 0x048ff00000041804 */
[C---:B------:R-:W-:Y:S01]  /*d390*/  HMMA.16816.F32.BF16 R8, R20.reuse, R34, R8 ;  /* 0x000000221408723c */ /* 0x040fe20000041808 */
[----:B------:R-:W3:Y:S07]  /*d3a0*/  LDSM.16.MT88.4 R32, [R209+0x7000] ;  /* 0x00700000d120783b */ /* 0x000eee0000004200 */
[C---:B--2---:R-:W-:Y:S08]  /*d3b0*/  HMMA.16816.F32.BF16 R68, R20.reuse, R28, R68 ;  /* 0x0000001c1444723c */ /* 0x044ff00000041844 */
[C---:B------:R-:W-:Y:S01]  /*d3c0*/  HMMA.16816.F32.BF16 R72, R20.reuse, R30, R72 ;  /* 0x0000001e1448723c */ /* 0x040fe20000041848 */
[----:B------:R-:W2:Y:S07]  /*d3d0*/  LDSM.16.MT88.4 R28, [R211+0x7000] ;  /* 0x00700000d31c783b */ /* 0x000eae0000004200 */
[C---:B------:R-:W-:Y:S07]  /*d3e0*/  HMMA.16816.F32.BF16 R76, R20.reuse, R36, R76 ;  /* 0x00000024144c723c */ /* 0x040fee000004184c */
[----:B------:R-:W-:Y:S01]  /*d3f0*/  FADD.FTZ R36, R175, R2 ;  /* 0x00000002af247221 */ /* 0x000fe20000010000 */
[C---:B------:R-:W-:Y:S04]  /*d400*/  HMMA.16816.F32.BF16 R80, R20.reuse, R38, R80 ;  /* 0x000000261450723c */ /* 0x040fe80000041850 */
[----:B------:R-:W-:Y:S02]  /*d410*/  FADD.FTZ R2, R174, R0 ;  /* 0x00000000ae027221 */ /* 0x000fe40000010000 */
[----:B------:R-:W-:Y:S02]  /*d420*/  FADD.FTZ R0, R202, R36 ;  /* 0x00000024ca007221 */ /* 0x000fe40000010000 */
[C---:B------:R-:W-:Y:S04]  /*d430*/  HMMA.16816.F32.BF16 R84, R20.reuse, R40, R84 ;  /* 0x000000281454723c */ /* 0x040fe80000041854 */
[----:B------:R-:W-:Y:S02]  /*d440*/  FADD.FTZ R2, R173, R2 ;  /* 0x00000002ad027221 */ /* 0x000fe40000010000 */
[----:B------:R-:W-:Y:S02]  /*d450*/  FADD.FTZ R0, R200, R0 ;  /* 0x00000000c8007221 */ /* 0x000fe40000010000 */
[C---:B------:R-:W-:Y:S04]  /*d460*/  HMMA.16816.F32.BF16 R88, R20.reuse, R42, R88 ;  /* 0x0000002a1458723c */ /* 0x040fe80000041858 */
[----:B------:R-:W-:Y:S02]  /*d470*/  FADD.FTZ R2, R201, R2 ;  /* 0x00000002c9027221 */ /* 0x000fe40000010000 */
[----:B------:R-:W-:Y:S02]  /*d480*/  FADD.FTZ R0, R171, R0 ;  /* 0x00000000ab007221 */ /* 0x000fe40000010000 */
[C---:B-1----:R-:W-:Y:S04]  /*d490*/  HMMA.16816.F32.BF16 R92, R20.reuse, R24, R92 ;  /* 0x00000018145c723c */ /* 0x042fe8000004185c */
[----:B------:R-:W-:Y:S02]  /*d4a0*/  FADD.FTZ R2, R167, R2 ;  /* 0x00000002a7027221 */ /* 0x000fe40000010000 */
[----:B------:R-:W-:Y:S02]  /*d4b0*/  FADD.FTZ R0, R170, R0 ;  /* 0x00000000aa007221 */ /* 0x000fe40000010000 */
[C---:B------:R-:W-:Y:S01]  /*d4c0*/  HMMA.16816.F32.BF16 R96, R20.reuse, R26, R96 ;  /* 0x0000001a1460723c */ /* 0x040fe20000041860 */
[----:B------:R-:W1:Y:S03]  /*d4d0*/  LDSM.16.MT88.4 R24, [R210+0x3800] ;  /* 0x00380000d218783b */ /* 0x000e660000004200 */
        /* <DEDUP_REMOVED lines=8> */
[C---:B---3--:R-:W-:Y:S04]  /*d560*/  HMMA.16816.F32.BF16 R12, R20.reuse, R32, R12 ;  /* 0x00000020140c723c */ /* 0x048fe8000004180c */
[----:B------:R-:W-:Y:S02]  /*d570*/  FADD.FTZ R2, R158, R2 ;  /* 0x000000029e027221 */ /* 0x000fe40000010000 */
[----:B------:R-:W-:Y:S02]  /*d580*/  FADD.FTZ R0, R162, R0 ;  /* 0x00000000a2007221 */ /* 0x000fe40000010000 */
[C---:B------:R-:W-:Y:S01]  /*d590*/  HMMA.16816.F32.BF16 R108, R20.reuse, R34, R108 ;  /* 0x00000022146c723c */ /* 0x040fe2000004186c */
[----:B------:R-:W3:Y:S03]  /*d5a0*/  LDSM.16.MT88.4 R32, [R209+0x3800] ;  /* 0x00380000d120783b */ /* 0x000ee60000004200 */
[----:B------:R-:W-:Y:S02]  /*d5b0*/  FADD.FTZ R2, R157, R2 ;  /* 0x000000029d027221 */ /* 0x000fe40000010000 */
[----:B------:R-:W-:Y:S02]  /*d5c0*/  FADD.FTZ R0, R160, R0 ;  /* 0x00000000a0007221 */ /* 0x000fe40000010000 */
[C---:B--2---:R-:W-:Y:S04]  /*d5d0*/  HMMA.16816.F32.BF16 R16, R20.reuse, R28, R16 ;  /* 0x0000001c1410723c */ /* 0x044fe80000041810 */
[----:B------:R-:W-:Y:S02]  /*d5e0*/  FADD.FTZ R2, R155, R2 ;  /* 0x000000029b027221 */ /* 0x000fe40000010000 */
[----:B------:R-:W-:Y:S02]  /*d5f0*/  FADD.FTZ R0, R159, R0 ;  /* 0x000000009f007221 */ /* 0x000fe40000010000 */
[----:B------:R-:W-:Y:S01]  /*d600*/  HMMA.16816.F32.BF16 R112, R20, R30, R112 ;  /* 0x0000001e1470723c */ /* 0x000fe20000041870 */
[----:B------:R-:W2:Y:S03]  /*d610*/  LDSM.16.MT88.4 R28, [R211+0x3800] ;  /* 0x00380000d31c783b */ /* 0x000ea60000004200 */
[----:B------:R-:W-:Y:S02]  /*d620*/  FADD.FTZ R2, R154, R2 ;  /* 0x000000029a027221 */ /* 0x000fe40000010000 */
[----:B------:R-:W-:Y:S01]  /*d630*/  FADD.FTZ R0, R152, R0 ;  /* 0x0000000098007221 */ /* 0x000fe20000010000 */
        /* <DEDUP_REMOVED lines=9> */
[C---:B------:R-:W-:Y:S01]  /*d6d0*/  HMMA.16816.F32.BF16 R120, R20.reuse, R124, R4 ;  /* 0x0000007c1478723c */ /* 0x040fe20000041804 */
[----:B------:R-:W4:Y:S02]  /*d6e0*/  LDSM.16.MT88.4 R4, [R208+0x7800] ;  /* 0x00780000d004783b */ /* 0x000f240000004200 */
[----:B------:R-:W-:Y:S02]  /*d6f0*/  FADD.FTZ R2, R146, R2 ;  /* 0x0000000292027221 */ /* 0x000fe40000010000 */
[----:B------:R-:W-:Y:S02]  /*d700*/  FADD.FTZ R0, R150, R0 ;  /* 0x0000000096007221 */ /* 0x000fe40000010000 */
[----:B------:R-:W-:Y:S01]  /*d710*/  FADD.FTZ R2, R133, R2 ;  /* 0x0000000285027221 */ /* 0x000fe20000010000 */
[C---:B------:R-:W-:Y:S01]  /*d720*/  HMMA.16816.F32.BF16 R124, R20.reuse, R126, R8 ;  /* 0x0000007e147c723c */ /* 0x040fe20000041808 */
[----:B------:R-:W5:Y:S03]  /*d730*/  LDSM.16.MT88.4 R8, [R210+0x7800] ;  /* 0x00780000d208783b */ /* 0x000f660000004200 */
        /* <DEDUP_REMOVED lines=9> */
[C---:B---3--:R-:W-:Y:S04]  /*d7d0*/  HMMA.16816.F32.BF16 R76, R20.reuse, R32, R76 ;  /* 0x00000020144c723c */ /* 0x048fe8000004184c */
[----:B------:R-:W-:Y:S02]  /*d7e0*/  FADD.FTZ R0, R134, R0 ;  /* 0x0000000086007221 */ /* 0x000fe40000010000 */
[----:B------:R-:W-:Y:S02]  /*d7f0*/  FADD.FTZ R2, R49, R2 ;  /* 0x0000000231027221 */ /* 0x000fe40000010000 */
[C---:B------:R-:W-:Y:S04]  /*d800*/  HMMA.16816.F32.BF16 R80, R20.reuse, R34, R80 ;  /* 0x000000221450723c */ /* 0x040fe80000041850 */
[----:B------:R-:W-:Y:S02]  /*d810*/  FADD.FTZ R0, R129, R0 ;  /* 0x0000000081007221 */ /* 0x000fe40000010000 */
[----:B------:R-:W-:Y:S02]  /*d820*/  FADD.FTZ R2, R48, R2 ;  /* 0x0000000230027221 */ /* 0x000fe40000010000 */
[C---:B--2---:R-:W-:Y:S04]  /*d830*/  HMMA.16816.F32.BF16 R84, R20.reuse, R28, R84 ;  /* 0x0000001c1454723c */ /* 0x044fe80000041854 */
[----:B------:R-:W-:Y:S02]  /*d840*/  FADD.FTZ R0, R128, R0 ;  /* 0x0000000080007221 */ /* 0x000fe40000010000 */
[----:B------:R-:W-:Y:S02]  /*d850*/  FADD.FTZ R2, R50, R2 ;  /* 0x0000000232027221 */ /* 0x000fe40000010000 */
[C---:B------:R-:W-:Y:S04]  /*d860*/  HMMA.16816.F32.BF16 R88, R20.reuse, R30, R88 ;  /* 0x0000001e1458723c */ /* 0x040fe80000041858 */
[----:B------:R-:W-:Y:S02]  /*d870*/  FADD.FTZ R2, R51, R2 ;  /* 0x0000000233027221 */ /* 0x000fe40000010000 */
[----:B------:R-:W-:Y:S01]  /*d880*/  FADD.FTZ R0, R119, R0 ;  /* 0x0000000077007221 */ /* 0x000fe20000010000 */
[-C--:B------:R-:W-:Y:S01]  /*d890*/  MOV R119, R3.reuse ;  /* 0x0000000300777202 */ /* 0x080fe20000000f00 */
[C---:B----4-:R-:W-:Y:S04]  /*d8a0*/  HMMA.16816.F32.BF16 R92, R20.reuse, R4, R92 ;  /* 0x00000004145c723c */ /* 0x050fe8000004185c */
[----:B------:R-:W-:Y:S02]  /*d8b0*/  FADD.FTZ R2, R54, R2 ;  /* 0x0000000236027221 */ /* 0x000fe40000010000 */
[----:B------:R-:W-:Y:S02]  /*d8c0*/  FADD.FTZ R0, R116, R0 ;  /* 0x0000000074007221 */ /* 0x000fe40000010000 */
[C---:B------:R-:W-:Y:S01]  /*d8d0*/  HMMA.16816.F32.BF16 R96, R20.reuse, R6, R96 ;  /* 0x000000061460723c */ /* 0x040fe20000041860 */
[----:B------:R-:W2:Y:S03]  /*d8e0*/  LDSM.16.MT88.4 R4, [R211+0x7800] ;  /* 0x00780000d304783b */ /* 0x000ea60000004200 */
[----:B------:R-:W-:Y:S02]  /*d8f0*/  FADD.FTZ R2, R55, R2 ;  /* 0x0000000237027221 */ /* 0x000fe40000010000 */
[----:B------:R-:W-:Y:S02]  /*d900*/  FADD.FTZ R0, R52, R0 ;  /* 0x0000000034007221 */ /* 0x000fe40000010000 */
[C---:B-----5:R-:W-:Y:S04]  /*d910*/  HMMA.16816.F32.BF16 R100, R20.reuse, R8, R100 ;  /* 0x000000081464723c */ /* 0x060fe80000041864 */
[----:B------:R-:W-:Y:S02]  /*d920*/  FADD.FTZ R2, R58, R2 ;  /* 0x000000023a027221 */ /* 0x000fe40000010000 */
[----:B------:R-:W-:Y:S01]  /*d930*/  FADD.FTZ R0, R53, R0 ;  /* 0x0000000035007221 */ /* 0x000fe20000010000 */
[----:B------:R-:W-:Y:S01]  /*d940*/  MOV R8, R3 ;  /* 0x0000000300087202 */ /* 0x000fe20000000f00 */
[C---:B------:R-:W-:Y:S04]  /*d950*/  HMMA.16816.F32.BF16 R104, R20.reuse, R10, R104 ;  /* 0x0000000a1468723c */ /* 0x040fe80000041868 */
[----:B------:R-:W-:Y:S04]  /*d960*/  FADD.FTZ R0, R56, R0 ;  /* 0x0000000038007221 */ /* 0x000fe80000010000 */
[C---:B-1----:R-:W-:Y:S04]  /*d970*/  HMMA.16816.F32.BF16 R128, R20.reuse, R24, R12 ;  /* 0x000000181480723c */ /* 0x042fe8000004180c */
[----:B------:R-:W-:Y:S04]  /*d980*/  FADD.FTZ R0, R57, R0 ;  /* 0x0000000039007221 */ /* 0x000fe80000010000 */
[C---:B------:R-:W-:Y:S08]  /*d990*/  HMMA.16816.F32.BF16 R108, R20.reuse, R26, R108 ;  /* 0x0000001a146c723c */ /* 0x040ff0000004186c */
[C---:B--2---:R-:W-:Y:S07]  /*d9a0*/  HMMA.16816.F32.BF16 R132, R20.reuse, R4, R16 ;  /* 0x000000041484723c */ /* 0x044fee0000041810 */
[----:B------:R-:W-:Y:S01]  /*d9b0*/  FADD.FTZ R4, R59, R2 ;  /* 0x000000023b047221 */ /* 0x000fe20000010000 */
[----:B------:R-:W-:Y:S04]  /*d9c0*/  HMMA.16816.F32.BF16 R112, R20, R6, R112 ;  /* 0x000000061470723c */ /* 0x000fe80000041870 */
[----:B------:R-:W-:Y:S02]  /*d9d0*/  FADD.FTZ R2, R60, R0 ;  /* 0x000000003c027221 */ /* 0x000fe40000010000 */
[----:B------:R-:W-:Y:S02]  /*d9e0*/  FADD.FTZ R0, R62, R4 ;  /* 0x000000043e007221 */ /* 0x000fe40000010000 */
[----:B------:R-:W-:Y:S04]  /*d9f0*/  FADD.FTZ R2, R61, R2 ;  /* 0x000000023d027221 */ /* 0x000fe80000010000 */
[----:B------:R-:W-:Y:S02]  /*da00*/  FADD.FTZ R0, R63, R0 ;  /* 0x000000003f007221 */ /* 0x000fe40000010000 */
[----:B------:R-:W-:Y:S02]  /*da10*/  FADD.FTZ R4, R64, R2 ;  /* 0x0000000240047221 */ /* 0x000fe40000010000 */
[----:B------:R-:W-:Y:S01]  /*da20*/  FADD.FTZ R2, R66, R0 ;  /* 0x0000000042027221 */ /* 0x000fe20000010000 */
[----:B------:R-:W-:Y:S01]  /*da30*/  IADD3 R0, R223, -0x1, RZ ;  /* 0xffffffffdf007810 */ /* 0x000fe20007ffe0ff */
[----:B------:R-:W-:Y:S02]  /*da40*/  FADD.FTZ R4, R65, R4 ;  /* 0x0000000441047221 */ /* 0x000fe40000010000 */
[----:B------:R-:W-:Y:S01]  /*da50*/  FADD.FTZ R2, R67, R2 ;  /* 0x0000000243027221 */ /* 0x000fe20000010000 */
[----:B------:R-:W-:Y:S02]  /*da60*/  MOV R223, R0 ;  /* 0x0000000000df7202 */ /* 0x000fe40000000f00 */
[----:B------:R1:W-:Y:S04]  /*da70*/  STL [R1], R4 ;  /* 0x0000000401007387 */ /* 0x0003e80000100800 */
[----:B------:R1:W-:Y:S02]  /*da80*/  STL [R1+0x4], R2 ;  /* 0x0000040201007387 */ /* 0x0003e40000100800 */
[----:B-1----:R-:W-:-:S05]  /*da90*/  @P0 BRA `(.L_x_487) ;  /* 0xffffc5e000000947 */ /* 0x002fca000383ffff */
.L_x_480:
[----:B------:R-:W-:Y:S05]  /*daa0*/  BRA.DIV ~URZ, `(.L_x_488) ;  /* 0x00004ca27f007947 */ /* 0x000fea000b800000 */
[----:B-1----:R-:W2:Y:S04]  /*dab0*/  LDL R0, [R1] ;  /* 0x0000000001007983 */ /* 0x002ea80000100800 */
[----:B--2---:R1:W2:Y:S02]  /*dac0*/  SHFL.BFLY PT, R4, R0, 0x2, 0x1f ;  /* 0x0c401f0000047f89 */ /* 0x0042a400000e0000 */
.L_x_534:
[----:B-1----:R-:W3:Y:S02]  /*dad0*/  LDL.LU R0, [R1] ;  /* 0x0000000001007983 */ /* 0x002ee40000300800 */
[----:B--23--:R-:W-:Y:S01]  /*dae0*/  FADD.FTZ R4, R4, R0 ;  /* 0x0000000004047221 */ /* 0x00cfe20000010000 */
[----:B------:R-:W-:Y:S05]  /*daf0*/  BRA.DIV ~URZ, `(.L_x_489) ;  /* 0x00004cb27f007947 */ /* 0x000fea000b800000 */
[----:B------:R-:W2:Y:S04]  /*db00*/  LDL.LU R2, [R1+0x4] ;  /* 0x0000040001027983 */ /* 0x000ea80000300800 */
[----:B------:R-:W1:Y:S02]  /*db10*/  SHFL.BFLY PT, R0, R4, 0x1, 0x1f ;  /* 0x0c201f0004007f89 */ /* 0x000e6400000e0000 */
[----:B-1----:R-:W-:-:S02]  /*db20*/  FADD.FTZ R4, R4, R0 ;  /* 0x0000000004047221 */ /* 0x002fc40000010000 */
[----:B--2---:R-:W1:Y:S02]  /*db30*/  SHFL.BFLY PT, R5, R2, 0x2, 0x1f ;  /* 0x0c401f0002057f89 */ /* 0x004e6400000e0000 */
[----:B-1----:R-:W-:-:S05]  /*db40*/  FADD.FTZ R5, R5, R2 ;  /* 0x0000000205057221 */ /* 0x002fca0000010000 */
[----:B------:R1:W2:Y:S02]  /*db50*/  SHFL.BFLY PT, R3, R5, 0x1, 0x1f ;  /* 0x0c201f0005037f89 */ /* 0x0002a400000e0000 */
.L_x_535:
[----:B------:R-:W-:Y:S01]  /*db60*/  FSETP.NE.FTZ.AND P1, PT, R4, RZ, PT ;  /* 0x000000ff0400720b */ /* 0x000fe20003f35000 */
[----:B--2---:R-:W-:Y:S01]  /*db70*/  FADD.FTZ R3, R3, R5 ;  /* 0x0000000503037221 */ /* 0x004fe20000010000 */
[----:B------:R-:W-:Y:S02]  /*db80*/  MOV R2, RZ ;  /* 0x000000ff00027202 */ /* 0x000fe40000000f00 */
[----:B------:R-:W-:Y:S02]  /*db90*/  MOV R0, RZ ;  /* 0x000000ff00007202 */ /* 0x000fe40000000f00 */
[----:B------:R-:W-:Y:S02]  /*dba0*/  FSETP.NE.FTZ.AND P0, PT, R3, RZ, PT ;  /* 0x000000ff0300720b */ /* 0x000fe40003f15000 */
[----:B------:R-:W-:Y:S02]  /*dbb0*/  MOV R35, 0x1 ;  /* 0x0000000100237802 */ /* 0x000fe40000000f00 */
[----:B------:R-:W-:-:S02]  /*dbc0*/  MOV R34, 0xff800000 ;  /* 0xff80000000227802 */ /* 0x000fc40000000f00 */
[----:B------:R-:W-:Y:S01]  /*dbd0*/  MOV R33, 0xff800000 ;  /* 0xff80000000217802 */ /* 0x000fe20000000f00 */
[----:B------:R-:W2:Y:S01]  /*dbe0*/  @P1 MUFU.RCP R2, R4 ;  /* 0x0000000400021308 */ /* 0x000ea20000001000 */
[----:B-1----:R-:W-:-:S05]  /*dbf0*/  @P1 MOV R5, 0x3f317218 ;  /* 0x3f31721800051802 */ /* 0x002fca0000000f00 */
[----:B------:R-:W-:Y:S02]  /*dc00*/  @P1 FMUL.FTZ R5, R5, c[0x0][0x2d0] ;  /* 0x0000b40005051a20 */ /* 0x000fe40000410000 */
[----:B------:R-:W1:Y:S01]  /*dc10*/  @P1 MUFU.LG2 R4, R4 ;  /* 0x0000000400041308 */ /* 0x000e620000000c00 */
[----:B--2---:R-:W-:-:S07]  /*dc20*/  FMUL.FTZ R120, R2, R120 ;  /* 0x0000007802787220 */ /* 0x004fce0000410000 */
[----:B------:R-:W2:Y:S01]  /*dc30*/  @P0 MUFU.RCP R0, R3 ;  /* 0x0000000300000308 */ /* 0x000ea20000001000 */
[C---:B------:R-:W-:Y:S02]  /*dc40*/  FMUL.FTZ R32, R2.reuse, R121 ;  /* 0x0000007902207220 */ /* 0x040fe40000410000 */
[C---:B------:R-:W-:Y:S02]  /*dc50*/  FMUL.FTZ R124, R2.reuse, R124 ;  /* 0x0000007c027c7220 */ /* 0x040fe40000410000 */
[----:B------:R-:W-:Y:S02]  /*dc60*/  FMUL.FTZ R30, R2, R125 ;  /* 0x0000007d021e7220 */ /* 0x000fe40000410000 */
[----:B-1----:R-:W-:Y:S02]  /*dc70*/  @P1 FMUL.FTZ R7, R4, 0.69314718246459960938 ;  /* 0x3f31721804071820 */ /* 0x002fe40000410000 */
        /* <DEDUP_REMOVED lines=27> */
[----:B------:R-:W-:Y:S02]  /*de30*/  FMUL.FTZ R113, R2, R113 ;  /* 0x0000007102717220 */ /* 0x000fe40000410000 */
[----:B------:R1:W3:Y:S01]  /*de40*/  @P0 MUFU.LG2 R2, R3 ;  /* 0x0000000300020308 */ /* 0x0002e20000000c00 */
[----:B------:R-:W-:Y:S02]  /*de50*/  @P1 FFMA.FTZ R34, R5, R117, R7 ;  /* 0x0000007505221223 */ /* 0x000fe40000010007 */
[C---:B--2---:R-:W-:Y:S02]  /*de60*/  FMUL.FTZ R122, R0.reuse, R122 ;  /* 0x0000007a007a7220 */ /* 0x044fe40000410000 */
[C---:B------:R-:W-:Y:S02]  /*de70*/  FMUL.FTZ R31, R0.reuse, R123 ;  /* 0x0000007b001f7220 */ /* 0x040fe40000410000 */
[----:B------:R-:W-:-:S02]  /*de80*/  FMUL.FTZ R126, R0, R126 ;  /* 0x0000007e007e7220 */ /* 0x000fc40000410000 */
[C---:B------:R-:W-:Y:S02]  /*de90*/  FMUL.FTZ R29, R0.reuse, R127 ;  /* 0x0000007f001d7220 */ /* 0x040fe40000410000 */
[C---:B------:R-:W-:Y:S02]  /*dea0*/  FMUL.FTZ R70, R0.reuse, R70 ;  /* 0x0000004600467220 */ /* 0x040fe40000410000 */
[C---:B------:R-:W-:Y:S02]  /*deb0*/  FMUL.FTZ R27, R0.reuse, R71 ;  /* 0x00000047001b7220 */ /* 0x040fe40000410000 */
[----:B------:R-:W-:Y:S01]  /*dec0*/  FMUL.FTZ R74, R0, R74 ;  /* 0x0000004a004a7220 */ /* 0x000fe20000410000 */
[----:B-1----:R-:W-:Y:S01]  /*ded0*/  @P0 MOV R3, 0x3f317218 ;  /* 0x3f31721800030802 */ /* 0x002fe20000000f00 */
[----:B---3--:R-:W-:Y:S02]  /*dee0*/  @P0 FMUL.FTZ R2, R2, 0.69314718246459960938 ;  /* 0x3f31721802020820 */ /* 0x008fe40000410000 */
[----:B------:R-:W-:-:S02]  /*def0*/  FMUL.FTZ R25, R0, R75 ;  /* 0x0000004b00197220 */ /* 0x000fc40000410000 */
[----:B------:R-:W-:Y:S02]  /*df00*/  @P0 FMUL.FTZ R3, R3, c[0x0][0x2d0] ;  /* 0x0000b40003030a20 */ /* 0x000fe40000410000 */
        /* <DEDUP_REMOVED lines=23> */
[----:B------:R-:W-:Y:S01]  /*e080*/  FMUL.FTZ R115, R0, R115 ;  /* 0x0000007300737220 */ /* 0x000fe20000410000 */
[----:B------:R-:W-:Y:S01]  /*e090*/  PRMT R0, R35, 0x7610, R0 ;  /* 0x0000761023007816 */ /* 0x000fe20000000000 */
[----:B------:R-:W-:Y:S02]  /*e0a0*/  @P0 FFMA.FTZ R33, R3, R8, R2 ;  /* 0x0000000803210223 */ /* 0x000fe40000010002 */
.L_x_461:
[----:B------:R2:W5:Y:S01]  /*e0b0*/  LDL R35, [R1+0x4c] ;  /* 0x00004c0001237983 */ /* 0x0005620000100800 */
[----:B------:R-:W-:Y:S03]  /*e0c0*/  BSSY B0, `(.L_x_490) ;  /* 0x0000012000007945 */ /* 0x000fe60003800000 */
[----:B-1----:R-:W1:Y:S02]  /*e0d0*/  S2R R38, SR_TID.X ;  /* 0x0000000000267919 */ /* 0x002e640000002100 */
[----:B-1----:R-:W-:-:S13]  /*e0e0*/  LOP3.LUT P4, RZ, R38, 0xff, RZ, 0xc0, !PT ;  /* 0x000000ff26ff7812 */ /* 0x002fda000788c0ff */
[----:B------:R-:W-:Y:S05]  /*e0f0*/  @P4 BRA `(.L_x_491) ;  /* 0x000000e000004947 */ /* 0x000fea0003800000 */
[----:B--2---:R-:W1:Y:S01]  /*e100*/  S2R R8, SR_LANEID ;  /* 0x0000000000087919 */ /* 0x004e620000000000 */
[----:B------:R-:W-:Y:S01]  /*e110*/  VOTEU.ANY UR4, UPT, PT ;  /* 0x0000000000047886 */ /* 0x000fe200038e0100 */
[----:B------:R-:W-:Y:S01]  /*e120*/  IMAD.MOV.U32 R36, RZ, RZ, c[0x0][0x580] ;  /* 0x00016000ff247624 */ /* 0x000fe200078e00ff */
[----:B------:R-:W1:Y:S01]  /*e130*/  FLO.U32 R3, UR4 ;  /* 0x0000000400037d00 */ /* 0x000e6200080e0000 */
[----:B------:R-:W-:-:S07]  /*e140*/  IMAD.MOV.U32 R37, RZ, RZ, c[0x0][0x584] ;  /* 0x00016100ff257624 */ /* 0x000fce00078e00ff */
[----:B------:R-:W2:Y:S01]  /*e150*/  POPC R2, UR4 ;  /* 0x0000000400027d09 */ /* 0x000ea20008000000 */
[----:B-1----:R-:W-:-:S13]  /*e160*/  ISETP.EQ.U32.AND P0, PT, R3, R8, PT ;  /* 0x000000080300720c */ /* 0x002fda0003f02070 */
[----:B--2---:R-:W2:Y:S04]  /*e170*/  @P0 ATOMG.E.ADD.STRONG.GPU PT, R2, [R36.64], R2 ;  /* 0x00000002240209a8 */ /* 0x004ea800081ee1c6 */
[----:B------:R-:W1:Y:S04]  /*e180*/  S2R R8, SR_LTMASK ;  /* 0x0000000000087919 */ /* 0x000e680000003900 */
[----:B--2---:R1:W2:Y:S02]  /*e190*/  SHFL.IDX PT, R3, R2, R3, 0x1f ;  /* 0x00001f0302037589 */ /* 0x0042a400000e0000 */
[----:B-1----:R-:W-:-:S06]  /*e1a0*/  LOP3.LUT R2, R8, UR4, RZ, 0xc0, !PT ;  /* 0x0000000408027c12 */ /* 0x002fcc000f8ec0ff */
[----:B------:R-:W2:Y:S02]  /*e1b0*/  POPC R2, R2 ;  /* 0x0000000200027309 */ /* 0x000ea40000000000 */
[----:B--2--5:R-:W-:-:S05]  /*e1c0*/  IADD3 R35, R3, c[0x0][0xc], R2 ;  /* 0x0000030003237a10 */ /* 0x024fca0007ffe002 */
[----:B------:R1:W-:Y:S02]  /*e1d0*/  STL [R1+0x4c], R35 ;  /* 0x00004c2301007387 */ /* 0x0003e40000100800 */
.L_x_491:
[----:B--2---:R-:W-:Y:S05]  /*e1e0*/  BSYNC B0 ;  /* 0x0000000000007941 */ /* 0x004fea0003800000 */
.L_x_490:
[----:B------:R-:W-:Y:S01]  /*e1f0*/  PRMT R0, R0, 0x9910, RZ ;  /* 0x0000991000007816 */ /* 0x000fe200000000ff */
[----:B------:R-:W-:Y:S01]  /*e200*/  BSSY B1, `(.L_x_492) ;  /* 0x0000188000017945 */ /* 0x000fe20003800000 */
[----:B-----5:R-:W-:Y:S02]  /*e210*/  IMAD.MOV.U32 R44, RZ, RZ, R35 ;  /* 0x000000ffff2c7224 */ /* 0x020fe400078e0023 */
[----:B------:R-:W-:-:S13]  /*e220*/  ISETP.NE.AND P0, PT, R0, RZ, PT ;  /* 0x000000ff0000720c */ /* 0x000fda0003f05270 */
[----:B------:R-:W-:Y:S05]  /*e230*/  @!P0 BRA `(.L_x_493) ;  /* 0x00000ed000008947 */ /* 0x000fea0003800000 */
[----:B------:R-:W2:Y:S04]  /*e240*/  LDL R43, [R1+0x50] ;  /* 0x00005000012b7983 */ /* 0x000ea80000100800 */
[----:B------:R-:W3:Y:S04]  /*e250*/  LDL R42, [R1+0x54] ;  /* 0x00005400012a7983 */ /* 0x000ee80000100800 */
[----:B------:R-:W4:Y:S04]  /*e260*/  LDL R41, [R1+0x5c] ;  /* 0x00005c0001297983 */ /* 0x000f280000100800 */
[----:B------:R-:W5:Y:S04]  /*e270*/  LDL R40, [R1+0x58] ;  /* 0x0000580001287983 */ /* 0x000f680000100800 */
[----:B------:R-:W4:Y:S04]  /*e280*/  LDL R39, [R1+0x6c] ;  /* 0x00006c0001277983 */ /* 0x000f280000100800 */
[----:B------:R-:W5:Y:S04]  /*e290*/  LDL R37, [R1+0x64] ;  /* 0x0000640001257983 */ /* 0x000f680000100800 */
[----:B------:R-:W5:Y:S04]  /*e2a0*/  LDL R36, [R1+0x68] ;  /* 0x0000680001247983 */ /* 0x000f680000100800 */
[----:B-1----:R-:W5:Y:S01]  /*e2b0*/  LDL R35, [R1+0x60] ;  /* 0x0000600001237983 */ /* 0x002f620000100800 */
[----:B------:R-:W-:Y:S01]  /*e2c0*/  WARPSYNC 0xffffffff ;  /* 0xffffffff00007948 */ /* 0x000fe20003800000 */
[----:B------:R-:W-:-:S02]  /*e2d0*/  F2FP.BF16.PACK_AB R32, R32, R120 ;  /* 0x000000782020723e */ /* 0x000fc400000010ff */
[----:B------:R-:W-:Y:S01]  /*e2e0*/  BAR.SYNC.DEFER_BLOCKING 0x1, 0x100 ;  /* 0x0044000000007b1d */ /* 0x000fe20000010000 */
        /* <DEDUP_REMOVED lines=30> */
[----:B------:R-:W-:Y:S01]  /*e4d0*/  F2FP.BF16.PACK_AB R0, R115, R114 ;  /* 0x000000727300723e */ /* 0x000fe200000010ff */
[----:B--2---:R1:W-:Y:S04]  /*e4e0*/  STS [R43], R32 ;  /* 0x000000202b007388 */ /* 0x0043e80000000800 */
[----:B------:R1:W-:Y:S04]  /*e4f0*/  STS [R43+0x400], R31 ;  /* 0x0004001f2b007388 */ /* 0x0003e80000000800 */
[----:B---3--:R1:W-:Y:S04]  /*e500*/  STS [R42], R30 ;  /* 0x0000001e2a007388 */ /* 0x0083e80000000800 */
[----:B------:R1:W-:Y:S04]  /*e510*/  STS [R42+0x400], R29 ;  /* 0x0004001d2a007388 */ /* 0x0003e80000000800 */
[----:B----4-:R1:W-:Y:S04]  /*e520*/  STS [R41], R28 ;  /* 0x0000001c29007388 */ /* 0x0103e80000000800 */
[----:B------:R1:W-:Y:S04]  /*e530*/  STS [R41+0x400], R27 ;  /* 0x0004001b29007388 */ /* 0x0003e80000000800 */
[----:B-----5:R1:W-:Y:S04]  /*e540*/  STS [R40], R26 ;  /* 0x0000001a28007388 */ /* 0x0203e80000000800 */
[----:B------:R1:W-:Y:S04]  /*e550*/  STS [R40+0x400], R25 ;  /* 0x0004001928007388 */ /* 0x0003e80000000800 */
[----:B------:R1:W-:Y:S04]  /*e560*/  STS [R39], R24 ;  /* 0x0000001827007388 */ /* 0x0003e80000000800 */
[----:B------:R1:W-:Y:S04]  /*e570*/  STS [R39+0x400], R23 ;  /* 0x0004001727007388 */ /* 0x0003e80000000800 */
[----:B------:R1:W-:Y:S04]  /*e580*/  STS [R37], R22 ;  /* 0x0000001625007388 */ /* 0x0003e80000000800 */
[----:B------:R1:W-:Y:S04]  /*e590*/  STS [R37+0x400], R21 ;  /* 0x0004001525007388 */ /* 0x0003e80000000800 */
[----:B------:R1:W-:Y:S04]  /*e5a0*/  STS [R36], R20 ;  /* 0x0000001424007388 */ /* 0x0003e80000000800 */
[----:B------:R1:W-:Y:S04]  /*e5b0*/  STS [R36+0x400], R19 ;  /* 0x0004001324007388 */ /* 0x0003e80000000800 */
[----:B------:R1:W-:Y:S04]  /*e5c0*/  STS [R35], R18 ;  /* 0x0000001223007388 */ /* 0x0003e80000000800 */
[----:B------:R1:W-:Y:S04]  /*e5d0*/  STS [R35+0x400], R17 ;  /* 0x0004001123007388 */ /* 0x0003e80000000800 */
        /* <DEDUP_REMOVED lines=16> */
[----:B------:R-:W-:Y:S06]  /*e6e0*/  BAR.SYNC.DEFER_BLOCKING 0x1, 0x100 ;  /* 0x0044000000007b1d */ /* 0x000fec0000010000 */
[----:B------:R-:W-:Y:S05]  /*e6f0*/  BRA.CONV ~URZ, `(.L_x_494) ;  /* 0x000000837f007947 */ /* 0x000fea000b800000 */
[----:B-1----:R-:W-:Y:S01]  /*e700*/  SHF.R.S32.HI R35, RZ, 0x1f, R38 ;  /* 0x0000001fff237819 */ /* 0x002fe20000011426 */
[----:B------:R-:W-:Y:S01]  /*e710*/  IMAD.MOV.U32 R228, RZ, RZ, RZ ;  /* 0x000000ffffe47224 */ /* 0x000fe200078e00ff */
[----:B------:R-:W-:Y:S01]  /*e720*/  MOV R2, 0xe780 ;  /* 0x0000e78000027802 */ /* 0x000fe20000000f00 */
[----:B------:R-:W-:Y:S01]  /*e730*/  IMAD.MOV.U32 R3, RZ, RZ, 0x1f ;  /* 0x0000001fff037424 */ /* 0x000fe200078e00ff */
[----:B------:R-:W-:-:S04]  /*e740*/  LEA.HI R35, R35, R38, RZ, 0x7 ;  /* 0x0000002623237211 */ /* 0x000fc800078f38ff */
[----:B------:R-:W-:-:S05]  /*e750*/  SHF.R.S32.HI R35, RZ, 0x7, R35 ;  /* 0x00000007ff237819 */ /* 0x000fca0000011423 */
[----:B------:R-:W-:Y:S02]  /*e760*/  IMAD.MOV.U32 R227, RZ, RZ, R35 ;  /* 0x000000ffffe37224 */ /* 0x000fe400078e0023 */
[----:B------:R-:W-:Y:S05]  /*e770*/  CALL.REL.NOINC `($__internal_1_$__cuda_sm70_shflsync_idx_p) ;  /* 0x0000457000007944 */ /* 0x000fea0003c00000 */
.L_x_494:
[----:B-1----:R-:W2:Y:S04]  /*e780*/  LDL R2, [R1+0x44] ;  /* 0x0000440001027983 */ /* 0x002ea80000100800 */
[----:B------:R-:W3:Y:S04]  /*e790*/  LDL R15, [R1+0x8] ;  /* 0x00000800010f7983 */ /* 0x000ee80000100800 */
[----:B------:R-:W4:Y:S04]  /*e7a0*/  LDL.LU R10, [R1+0x40] ;  /* 0x00004000010a7983 */ /* 0x000f280000300800 */
[----:B------:R-:W5:Y:S04]  /*e7b0*/  LDL.LU R12, [R1+0x3c] ;  /* 0x00003c00010c7983 */ /* 0x000f680000300800 */
[----:B------:R-:W2:Y:S01]  /*e7c0*/  LDL.LU R14, [R1+0x38] ;  /* 0x00003800010e7983 */ /* 0x000ea20000300800 */
[----:B------:R-:W-:-:S03]  /*e7d0*/  IMAD.MOV.U32 R0, RZ, RZ, 0x1 ;  /* 0x00000001ff007424 */ /* 0x000fc600078e00ff */
[----:B------:R-:W3:Y:S02]  /*e7e0*/  LDL R13, [R1+0x74] ;  /* 0x00007400010d7983 */ /* 0x000ee40000100800 */
[----:B------:R-:W-:Y:S02]  /*e7f0*/  ISETP.NE.AND P1, PT, R0, c[0x0][0x4e8], PT ;  /* 0x00013a0000007a0c */ /* 0x000fe40003f25270 */
[----:B------:R-:W1:Y:S01]  /*e800*/  S2R R16, SR_TID.X ;  /* 0x0000000000107919 */ /* 0x000e620000002100 */
[----:B------:R-:W-:Y:S02]  /*e810*/  ULDC UR5, c[0x0][0x4e8] ;  /* 0x00013a0000057ab9 */ /* 0x000fe40000000800 */
[----:B------:R-:W-:Y:S02]  /*e820*/  ULDC UR4, c[0x0][0x388] ;  /* 0x0000e20000047ab9 */ /* 0x000fe40000000800 */
[----:B------:R-:W-:Y:S01]  /*e830*/  UIMAD UR4, UR5, UR4, URZ ;  /* 0x00000004050472a4 */ /* 0x000fe2000f8e023f */
[----:B------:R-:W-:Y:S01]  /*e840*/  BSSY B0, `(.L_x_495) ;  /* 0x000005f000007945 */ /* 0x000fe20003800000 */
[----:B------:R-:W-:-:S02]  /*e850*/  SHF.R.S32.HI R45, RZ, 0x1f, R237 ;  /* 0x0000001fff2d7819 */ /* 0x000fc400000114ed */
[----:B------:R-:W-:Y:S02]  /*e860*/  SHF.R.S32.HI R46, RZ, 0x1f, R226 ;  /* 0x0000001fff2e7819 */ /* 0x000fe400000114e2 */
[----:B----4-:R-:W-:Y:S01]  /*e870*/  SHF.R.S32.HI R5, RZ, 0x1f, R10 ;  /* 0x0000001fff057819 */ /* 0x010fe2000001140a */
[----:B--2---:R-:W-:-:S04]  /*e880*/  IMAD.IADD R4, R2, 0x1, R14 ;  /* 0x0000000102047824 */ /* 0x004fc800078e020e */
[----:B------:R-:W-:Y:S02]  /*e890*/  IMAD R6, R5, c[0x0][0x490], RZ ;  /* 0x0001240005067a24 */ /* 0x000fe400078e02ff */
[----:B------:R-:W-:Y:S01]  /*e8a0*/  @P1 IMAD.HI.U32 R7, R4, c[0x0][0x4ec], RZ ;  /* 0x00013b0004071a27 */ /* 0x000fe200078e00ff */
[----:B------:R-:W-:-:S03]  /*e8b0*/  MOV R0, R4 ;  /* 0x0000000400007202 */ /* 0x000fc60000000f00 */
[----:B------:R-:W-:Y:S01]  /*e8c0*/  IMAD.WIDE.U32 R2, R10, c[0x0][0x490], RZ ;  /* 0x000124000a027a25 */ /* 0x000fe200078e00ff */
[----:B------:R-:W-:-:S03]  /*e8d0*/  @P1 SHF.R.U32.HI R0, RZ, c[0x0][0x4f0], R7 ;  /* 0x00013c00ff001a19 */ /* 0x000fc60000011607 */
[----:B------:R-:W-:Y:S01]  /*e8e0*/  IMAD R6, R10, c[0x0][0x494], R6 ;  /* 0x000125000a067a24 */ /* 0x000fe200078e0206 */
[----:B-----5:R-:W-:Y:S02]  /*e8f0*/  SHF.R.S32.HI R11, RZ, 0x1f, R12 ;  /* 0x0000001fff0b7819 */ /* 0x020fe4000001140c */
[----:B------:R-:W-:Y:S01]  /*e900*/  IADD3 R8, -R0, RZ, RZ ;  /* 0x000000ff00087210 */ /* 0x000fe20007ffe1ff */
[----:B------:R-:W-:Y:S02]  /*e910*/  IMAD.IADD R3, R3, 0x1, R6 ;  /* 0x0000000103037824 */ /* 0x000fe400078e0206 */
[----:B------:R-:W-:Y:S02]  /*e920*/  IMAD R9, R11, c[0x0][0x498], RZ ;  /* 0x000126000b097a24 */ /* 0x000fe400078e02ff */
[----:B------:R-:W-:-:S04]  /*e930*/  IMAD.WIDE.U32 R6, R12, c[0x0][0x498], R2 ;  /* 0x000126000c067a25 */ /* 0x000fc800078e0002 */
[----:B------:R-:W-:Y:S01]  /*e940*/  IMAD R2, R8, c[0x0][0x4e8], R4 ;  /* 0x00013a0008027a24 */ /* 0x000fe200078e0204 */
[----:B------:R-:W-:Y:S01]  /*e950*/  IADD3 R4, P0, R0, R6, RZ ;  /* 0x0000000600047210 */ /* 0x000fe20007f1e0ff */
[----:B------:R-:W-:Y:S01]  /*e960*/  IMAD R3, R12, c[0x0][0x49c], R9 ;  /* 0x000127000c037a24 */ /* 0x000fe200078e0209 */
[----:B------:R-:W-:Y:S02]  /*e970*/  SHF.R.S32.HI R8, RZ, 0x1f, R0 ;  /* 0x0000001fff087819 */ /* 0x000fe40000011400 */
[----:B------:R-:W-:Y:S01]  /*e980*/  SHF.R.S32.HI R6, RZ, 0x1f, R2 ;  /* 0x0000001fff067819 */ /* 0x000fe20000011402 */
[----:B------:R-:W-:Y:S01]  /*e990*/  IMAD R0, R5, c[0x0][0x3e8], RZ ;  /* 0x0000fa0005007a24 */ /* 0x000fe200078e02ff */
[----:B------:R-:W-:Y:S01]  /*e9a0*/  IADD3.X R5, R8, R7, R3, P0, !PT ;  /* 0x0000000708057210 */ /* 0x000fe200007fe403 */
[----:B---3--:R-:W-:Y:S02]  /*e9b0*/  IMAD.IADD R8, R15, 0x1, R14 ;  /* 0x000000010f087824 */ /* 0x008fe400078e020e */
[----:B------:R-:W-:-:S02]  /*e9c0*/  IMAD R3, R6, c[0x0][0x488], RZ ;  /* 0x0001220006037a24 */ /* 0x000fc400078e02ff */
[C---:B------:R-:W-:Y:S02]  /*e9d0*/  IMAD R9, R10.reuse, c[0x0][0x3ec], R0 ;  /* 0x0000fb000a097a24 */ /* 0x040fe400078e0200 */
[----:B------:R-:W-:Y:S01]  /*e9e0*/  IMAD.WIDE.U32 R6, R10, c[0x0][0x3e8], RZ ;  /* 0x0000fa000a067a25 */ /* 0x000fe200078e00ff */
[----:B-1----:R-:W-:-:S03]  /*e9f0*/  SHF.R.S32.HI R15, RZ, 0x1f, R16 ;  /* 0x0000001fff0f7819 */ /* 0x002fc60000011410 */
[C---:B------:R-:W-:Y:S02]  /*ea00*/  IMAD R10, R2.reuse, c[0x0][0x48c], R3 ;  /* 0x00012300020a7a24 */ /* 0x040fe400078e0203 */
[----:B------:R-:W-:-:S04]  /*ea10*/  IMAD.WIDE.U32 R4, R2, c[0x0][0x488], R4 ;  /* 0x0001220002047a25 */ /* 0x000fc800078e0004 */
[----:B------:R-:W-:Y:S01]  /*ea20*/  @P1 IMAD.HI.U32 R2, R8, c[0x0][0x4ec], RZ ;  /* 0x00013b0008021a27 */ /* 0x000fe200078e00ff */
[----:B------:R-:W-:Y:S02]  /*ea30*/  MOV R0, R8 ;  /* 0x0000000800007202 */ /* 0x000fe40000000f00 */
[----:B------:R-:W-:Y:S01]  /*ea40*/  IADD3 R5, R5, R10, RZ ;  /* 0x0000000a05057210 */ /* 0x000fe20007ffe0ff */
[----:B------:R-:W-:Y:S01]  /*ea50*/  IMAD.IADD R3, R7, 0x1, R9 ;  /* 0x0000000107037824 */ /* 0x000fe200078e0209 */
[C---:B------:R-:W-:Y:S02]  /*ea60*/  LEA R9, P0, R4.reuse, c[0x0][0x450], 0x2 ;  /* 0x0001140004097a11 */ /* 0x040fe400078010ff */
[----:B------:R-:W-:Y:S01]  /*ea70*/  @P1 SHF.R.U32.HI R0, RZ, c[0x0][0x4f0], R2 ;  /* 0x00013c00ff001a19 */ /* 0x000fe20000011602 */
[----:B------:R-:W-:Y:S01]  /*ea80*/  IMAD.MOV.U32 R2, RZ, RZ, R6 ;  /* 0x000000ffff027224 */ /* 0x000fe200078e0006 */
[----:B------:R-:W-:Y:S01]  /*ea90*/  LEA.HI R15, R15, R16, RZ, 0x5 ;  /* 0x000000100f0f7211 */ /* 0x000fe200078f28ff */
[----:B------:R-:W-:Y:S01]  /*eaa0*/  IMAD R6, R11, c[0x0][0x3f0], RZ ;  /* 0x0000fc000b067a24 */ /* 0x000fe200078e02ff */
[----:B------:R-:W-:-:S02]  /*eab0*/  LEA.HI.X R5, R4, c[0x0][0x454], R5, 0x2, P0 ;  /* 0x0001150004057a11 */ /* 0x000fc400000f1405 */
[----:B------:R-:W-:Y:S01]  /*eac0*/  LOP3.LUT R15, R15, 0xffffffe0, RZ, 0xc0, !PT ;  /* 0xffffffe00f0f7812 */ /* 0x000fe200078ec0ff */
[----:B------:R-:W-:Y:S01]  /*ead0*/  IMAD R10, R12, c[0x0][0x3f4], R6 ;  /* 0x0000fd000c0a7a24 */ /* 0x000fe200078e0206 */
[----:B------:R-:W-:Y:S01]  /*eae0*/  SHFL.IDX PT, R4, R9, 0x1, 0x1c1f ;  /* 0x003c1f0009047f89 */ /* 0x000fe200000e0000 */
[----:B------:R-:W-:Y:S02]  /*eaf0*/  IADD3 R11, -R0, RZ, RZ ;  /* 0x000000ff000b7210 */ /* 0x000fe40007ffe1ff */
[----:B------:R-:W-:Y:S01]  /*eb00*/  IMAD.IADD R15, R16, 0x1, -R15 ;  /* 0x00000001100f7824 */ /* 0x000fe200078e0a0f */
[----:B------:R1:W-:Y:S04]  /*eb10*/  SHFL.IDX PT, R6, R9, RZ, 0x1c1f ;  /* 0x001c1fff09067589 */ /* 0x0003e800000e0000 */
[----:B------:R-:W2:Y:S04]  /*eb20*/  SHFL.IDX PT, R7, R5, RZ, 0x1c1f ;  /* 0x001c1fff05077589 */ /* 0x000ea800000e0000 */
[----:B------:R-:W3:Y:S01]  /*eb30*/  SHFL.IDX PT, R5, R5, 0x1, 0x1c1f ;  /* 0x003c1f0005057f89 */ /* 0x000ee200000e0000 */
[----:B------:R-:W-:Y:S01]  /*eb40*/  LOP3.LUT P0, RZ, R15, 0x3, RZ, 0xc0, !PT ;  /* 0x000000030fff7812 */ /* 0x000fe2000780c0ff */
[----:B------:R-:W-:-:S02]  /*eb50*/  IMAD R8, R11, c[0x0][0x4e8], R8 ;  /* 0x00013a000b087a24 */ /* 0x000fc400078e0208 */
[----:B------:R-:W4:Y:S01]  /*eb60*/  S2R R15, SR_TID.X ;  /* 0x00000000000f7919 */ /* 0x000f220000002100 */
[----:B-1----:R-:W-:-:S05]  /*eb70*/  IMAD.IADD R9, R13, 0x1, R14 ;  /* 0x000000010d097824 */ /* 0x002fca00078e020e */
[C---:B------:R-:W-:Y:S02]  /*eb80*/  IADD3 R11, R9.reuse, 0x8, RZ ;  /* 0x00000008090b7810 */ /* 0x040fe40007ffe0ff */
[----:B------:R-:W-:Y:S02]  /*eb90*/  ISETP.GE.OR P1, PT, R9, UR4, P0 ;  /* 0x0000000409007c0c */ /* 0x000fe40008726670 */
[----:B------:R-:W-:Y:S01]  /*eba0*/  ISETP.GE.OR P0, PT, R11, UR4, P0 ;  /* 0x000000040b007c0c */ /* 0x000fe20008706670 */
[----:B------:R-:W-:Y:S01]  /*ebb0*/  IMAD.WIDE.U32 R2, R12, c[0x0][0x3f0], R2 ;  /* 0x0000fc000c027a25 */ /* 0x000fe200078e0002 */
[----:B------:R-:W-:-:S04]  /*ebc0*/  SHF.R.S32.HI R12, RZ, 0x1f, R0 ;  /* 0x0000001fff0c7819 */ /* 0x000fc80000011400 */
[----:B------:R-:W-:Y:S01]  /*ebd0*/  IADD3 R3, R3, R10, RZ ;  /* 0x0000000a03037210 */ /* 0x000fe20007ffe0ff */
[----:B------:R-:W-:-:S04]  /*ebe0*/  IMAD R10, R12, c[0x0][0x3e0], RZ ;  /* 0x0000f8000c0a7a24 */ /* 0x000fc800078e02ff */
[----:B--2---:R1:W-:Y:S01]  /*ebf0*/  @!P1 ST.E [R6.64], R34 ;  /* 0x0000002206009985 */ /* 0x0043e2000c101906 */
[----:B------:R-:W-:-:S03]  /*ec00*/  IMAD R9, R0, c[0x0][0x3e4], R10 ;  /* 0x0000f90000097a24 */ /* 0x000fc600078e020a */
[----:B---3--:R2:W-:Y:S01]  /*ec10*/  @!P0 ST.E [R4.64], R33 ;  /* 0x0000002104008985 */ /* 0x0085e2000c101906 */
[----:B------:R-:W-:Y:S01]  /*ec20*/  IMAD.WIDE.U32 R2, R0, c[0x0][0x3e0], R2 ;  /* 0x0000f80000027a25 */ /* 0x000fe200078e0002 */
[----:B------:R-:W-:Y:S02]  /*ec30*/  SHF.R.S32.HI R0, RZ, 0x1f, R8 ;  /* 0x0000001fff007819 */ /* 0x000fe40000011408 */
[----:B------:R2:W3:Y:S04]  /*ec40*/  LDS.128 R24, [R219+0x1080] ;  /* 0x00108000db187984 */ /* 0x0004e80000000c00 */
[----:B------:R2:W2:Y:S04]  /*ec50*/  LDS.128 R32, [R219+0x2080] ;  /* 0x00208000db207984 */ /* 0x0004a80000000c00 */
[----:B------:R1:W2:Y:S04]  /*ec60*/  LDS.128 R36, [R219+0x3080] ;  /* 0x00308000db247984 */ /* 0x0002a80000000c00 */
[----:B------:R1:W2:Y:S04]  /*ec70*/  LDS.128 R20, [R219+0x5080] ;  /* 0x00508000db147984 */ /* 0x0002a80000000c00 */
[----:B------:R2:W2:Y:S04]  /*ec80*/  LDS.128 R28, [R219+0x6080] ;  /* 0x00608000db1c7984 */ /* 0x0004a80000000c00 */
[----:B------:R2:W2:Y:S01]  /*ec90*/  LDS.128 R40, [R219+0x7080] ;  /* 0x00708000db287984 */ /* 0x0004a20000000c00 */
[----:B----4-:R-:W-:Y:S01]  /*eca0*/  SHF.R.S32.HI R13, RZ, 0x1f, R15 ;  /* 0x0000001fff0d7819 */ /* 0x010fe2000001140f */
[----:B------:R-:W-:Y:S01]  /*ecb0*/  IMAD R0, R0, c[0x0][0x3d8], RZ ;  /* 0x0000f60000007a24 */ /* 0x000fe200078e02ff */
[----:B------:R-:W-:-:S02]  /*ecc0*/  IADD3 R3, R3, R9, RZ ;  /* 0x0000000903037210 */ /* 0x000fc40007ffe0ff */
[----:B------:R-:W-:Y:S01]  /*ecd0*/  LEA.HI R13, R13, R15, RZ, 0x3 ;  /* 0x0000000f0d0d7211 */ /* 0x000fe200078f18ff */
[C---:B------:R-:W-:Y:S02]  /*ece0*/  IMAD R0, R8.reuse, c[0x0][0x3dc], R0 ;  /* 0x0000f70008007a24 */ /* 0x040fe400078e0200 */
[----:B------:R-:W-:Y:S01]  /*ecf0*/  IMAD.WIDE.U32 R2, R8, c[0x0][0x3d8], R2 ;  /* 0x0000f60008027a25 */ /* 0x000fe200078e0002 */
[----:B------:R-:W-:-:S03]  /*ed00*/  SHF.R.S32.HI R13, RZ, 0x3, R13 ;  /* 0x00000003ff0d7819 */ /* 0x000fc6000001140d */
[----:B------:R-:W-:Y:S01]  /*ed10*/  IMAD.IADD R0, R3, 0x1, R0 ;  /* 0x0000000103007824 */ /* 0x000fe200078e0200 */
[C---:B------:R-:W-:Y:S02]  /*ed20*/  LEA R8, P0, R2.reuse, c[0x0][0x380], 0x1 ;  /* 0x0000e00002087a11 */ /* 0x040fe400078008ff */
[----:B-1----:R-:W-:Y:S02]  /*ed30*/  IADD3 R7, R13, R14, RZ ;  /* 0x0000000e0d077210 */ /* 0x002fe40007ffe0ff */
[----:B------:R-:W-:Y:S02]  /*ed40*/  LEA.HI.X R6, R2, c[0x0][0x384], R0, 0x1, P0 ;  /* 0x0000e10002067a11 */ /* 0x000fe400000f0c00 */
[----:B------:R-:W-:Y:S01]  /*ed50*/  ISETP.GE.AND P0, PT, R7, UR4, PT ;  /* 0x0000000407007c0c */ /* 0x000fe2000bf06270 */
[----:B------:R1:W4:Y:S04]  /*ed60*/  SHFL.IDX PT, R0, R8, RZ, 0x181f ;  /* 0x00181fff08007589 */ /* 0x00032800000e0000 */
[----:B------:R1:W1:Y:S08]  /*ed70*/  SHFL.IDX PT, R3, R6, RZ, 0x181f ;  /* 0x00181fff06037589 */ /* 0x00027000000e0000 */
[----:B------:R-:W-:Y:S05]  /*ed80*/  @P0 BRA `(.L_x_496) ;  /* 0x000000a000000947 */ /* 0x000fea0003800000 */
[----:B---3--:R-:W3:Y:S01]  /*ed90*/  LDS.128 R16, [R219+0x80] ;  /* 0x00008000db107984 */ /* 0x008ee20000000c00 */
[----:B------:R-:W-:-:S02]  /*eda0*/  ISETP.GE.AND P3, PT, R226, c[0x0][0x3c8], PT ;  /* 0x0000f200e2007a0c */ /* 0x000fc40003f66270 */
[----:B------:R-:W-:Y:S01]  /*edb0*/  ISETP.GE.AND P2, PT, R237, c[0x0][0x3c8], PT ;  /* 0x0000f200ed007a0c */ /* 0x000fe20003f46270 */
[----:B------:R-:W5:Y:S10]  /*edc0*/  LDS.128 R12, [R219+0x4080] ;  /* 0x00408000db0c7984 */ /* 0x000f740000000c00 */
[----:B--2-4-:R-:W-:-:S02]  /*edd0*/  @!P3 LEA R4, P1, R226, R0, 0x1 ;  /* 0x00000000e204b211 */ /* 0x014fc400078208ff */
[C---:B------:R-:W-:Y:S02]  /*ede0*/  @!P2 LEA R2, P0, R237.reuse, R0, 0x1 ;  /* 0x00000000ed02a211 */ /* 0x040fe400078008ff */
[-C--:B-1----:R-:W-:Y:S02]  /*edf0*/  @!P3 LEA.HI.X R5, R226, R3.reuse, R46, 0x1, P1 ;  /* 0x00000003e205b211 */ /* 0x082fe400008f0c2e */
[----:B------:R-:W-:-:S03]  /*ee00*/  @!P2 LEA.HI.X R3, R237, R3, R45, 0x1, P0 ;  /* 0x00000003ed03a211 */ /* 0x000fc600000f0c2d */
[----:B---3--:R1:W-:Y:S04]  /*ee10*/  @!P3 ST.E.128 [R4.64], R16 ;  /* 0x000000100400b985 */ /* 0x0083e8000c101d06 */
[----:B-----5:R1:W-:Y:S02]  /*ee20*/  @!P2 ST.E.128 [R2.64], R12 ;  /* 0x0000000c0200a985 */ /* 0x0203e4000c101d06 */
.L_x_496:
[----:B---3--:R-:W-:Y:S05]  /*ee30*/  BSYNC B0 ;  /* 0x0000000000007941 */ /* 0x008fea0003800000 */
.L_x_495:
[----:B-1----:R-:W-:Y:S01]  /*ee40*/  IADD3 R2, R7, 0x20, RZ ;  /* 0x0000002007027810 */ /* 0x002fe20007ffe0ff */
[----:B------:R1:W3:Y:S01]  /*ee50*/  SHFL.IDX PT, R3, R6, 0x1, 0x181f ;  /* 0x00381f0006037f89 */ /* 0x0002e200000e0000 */
[----:B------:R-:W-:Y:S02]  /*ee60*/  BSSY B0, `(.L_x_497) ;  /* 0x000000c000007945 */ /* 0x000fe40003800000 */
[----:B------:R-:W-:Y:S01]  /*ee70*/  ISETP.GE.AND P0, PT, R2, UR4, PT ;  /* 0x0000000402007c0c */ /* 0x000fe2000bf06270 */
[----:B----4-:R1:W4:-:S12]  /*ee80*/  SHFL.IDX PT, R0, R8, 0x1, 0x181f ;  /* 0x00381f0008007f89 */ /* 0x01031800000e0000 */
[----:B------:R-:W-:Y:S05]  /*ee90*/  @P0 BRA `(.L_x_498) ;  /* 0x0000008000000947 */ /* 0x000fea0003800000 */
[----:B------:R-:W-:Y:S02]  /*eea0*/  ISETP.GE.AND P1, PT, R226, c[0x0][0x3c8], PT ;  /* 0x0000f200e2007a0c */ /* 0x000fe40003f26270 */
[----:B------:R-:W-:-:S11]  /*eeb0*/  ISETP.GE.AND P0, PT, R237, c[0x0][0x3c8], PT ;  /* 0x0000f200ed007a0c */ /* 0x000fd60003f06270 */
[CC--:B--2-4-:R-:W-:Y:S02]  /*eec0*/  @!P1 LEA R4, P3, R226.reuse, R0.reuse, 0x1 ;  /* 0x00000000e2049211 */ /* 0x0d4fe400078608ff */
[C---:B------:R-:W-:Y:S02]  /*eed0*/  @!P0 LEA R2, P2, R237.reuse, R0, 0x1 ;  /* 0x00000000ed028211 */ /* 0x040fe400078408ff */
[-C--:B---3--:R-:W-:Y:S02]  /*eee0*/  @!P1 LEA.HI.X R5, R226, R3.reuse, R46, 0x1, P3 ;  /* 0x00000003e2059211 */ /* 0x088fe400018f0c2e */
[----:B------:R-:W-:-:S03]  /*eef0*/  @!P0 LEA.HI.X R3, R237, R3, R45, 0x1, P2 ;  /* 0x00000003ed038211 */ /* 0x000fc600010f0c2d */
[----:B------:R2:W-:Y:S04]  /*ef00*/  @!P1 ST.E.128 [R4.64], R24 ;  /* 0x0000001804009985 */ /* 0x0005e8000c101d06 */
[----:B------:R2:W-:Y:S02]  /*ef10*/  @!P0 ST.E.128 [R2.64], R20 ;  /* 0x0000001402008985 */ /* 0x0005e4000c101d06 */
.L_x_498:
[----:B------:R-:W-:Y:S05]  /*ef20*/  BSYNC B0 ;  /* 0x0000000000007941 */ /* 0x000fea0003800000 */
.L_x_497:
[----:B--2---:R-:W-:Y:S01]  /*ef30*/  IADD3 R2, R7, 0x40, RZ ;  /* 0x0000004007027810 */ /* 0x004fe20007ffe0ff */
[----:B---3--:R2:W3:Y:S01]  /*ef40*/  SHFL.IDX PT, R3, R6, 0x2, 0x181f ;  /* 0x00581f0006037f89 */ /* 0x0084e200000e0000 */
[----:B------:R-:W-:Y:S02]  /*ef50*/  BSSY B0, `(.L_x_499) ;  /* 0x000000c000007945 */ /* 0x000fe40003800000 */
[----:B------:R-:W-:Y:S01]  /*ef60*/  ISETP.GE.AND P0, PT, R2, UR4, PT ;  /* 0x0000000402007c0c */ /* 0x000fe2000bf06270 */
[----:B----4-:R2:W4:-:S12]  /*ef70*/  SHFL.IDX PT, R0, R8, 0x2, 0x181f ;  /* 0x00581f0008007f89 */ /* 0x01051800000e0000 */
[----:B------:R-:W-:Y:S05]  /*ef80*/  @P0 BRA `(.L_x_500) ;  /* 0x0000008000000947 */ /* 0x000fea0003800000 */
[----:B------:R-:W-:Y:S02]  /*ef90*/  ISETP.GE.AND P1, PT, R226, c[0x0][0x3c8], PT ;  /* 0x0000f200e2007a0c */ /* 0x000fe40003f26270 */
[----:B------:R-:W-:-:S11]  /*efa0*/  ISETP.GE.AND P0, PT, R237, c[0x0][0x3c8], PT ;  /* 0x0000f200ed007a0c */ /* 0x000fd60003f06270 */
[CC--:B----4-:R-:W-:Y:S02]  /*efb0*/  @!P1 LEA R4, P3, R226.reuse, R0.reuse, 0x1 ;  /* 0x00000000e2049211 */ /* 0x0d0fe400078608ff */
[C---:B------:R-:W-:Y:S02]  /*efc0*/  @!P0 LEA R2, P2, R237.reuse, R0, 0x1 ;  /* 0x00000000ed028211 */ /* 0x040fe400078408ff */
[-C--:B---3--:R-:W-:Y:S02]  /*efd0*/  @!P1 LEA.HI.X R5, R226, R3.reuse, R46, 0x1, P3 ;  /* 0x00000003e2059211 */ /* 0x088fe400018f0c2e */
[----:B------:R-:W-:-:S03]  /*efe0*/  @!P0 LEA.HI.X R3, R237, R3, R45, 0x1, P2 ;  /* 0x00000003ed038211 */ /* 0x000fc600010f0c2d */
[----:B------:R3:W-:Y:S04]  /*eff0*/  @!P1 ST.E.128 [R4.64], R32 ;  /* 0x0000002004009985 */ /* 0x0007e8000c101d06 */
[----:B------:R3:W-:Y:S02]  /*f000*/  @!P0 ST.E.128 [R2.64], R28 ;  /* 0x0000001c02008985 */ /* 0x0007e4000c101d06 */
.L_x_500:
[----:B------:R-:W-:Y:S05]  /*f010*/  BSYNC B0 ;  /* 0x0000000000007941 */ /* 0x000fea0003800000 */
.L_x_499:
[----:B---3--:R-:W-:Y:S01]  /*f020*/  IADD3 R2, R7, 0x60, RZ ;  /* 0x0000006007027810 */ /* 0x008fe20007ffe0ff */
[----:B------:R3:W1:Y:S03]  /*f030*/  SHFL.IDX PT, R4, R6, 0x3, 0x181f ;  /* 0x00781f0006047f89 */ /* 0x00066600000e0000 */
[----:B------:R-:W-:Y:S01]  /*f040*/  ISETP.GE.AND P0, PT, R2, UR4, PT ;  /* 0x0000000402007c0c */ /* 0x000fe2000bf06270 */
[----:B----4-:R3:W4:-:S12]  /*f050*/  SHFL.IDX PT, R0, R8, 0x3, 0x181f ;  /* 0x00781f0008007f89 */ /* 0x01071800000e0000 */
[----:B------:R-:W-:Y:S05]  /*f060*/  @P0 BRA `(.L_x_501) ;  /* 0x00000a1000000947 */ /* 0x000fea0003800000 */
[----:B------:R-:W-:-:S13]  /*f070*/  ISETP.GE.AND P0, PT, R226, c[0x0][0x3c8], PT ;  /* 0x0000f200e2007a0c */ /* 0x000fda0003f06270 */
[----:B----4-:R-:W-:-:S04]  /*f080*/  @!P0 LEA R2, P1, R226, R0, 0x1 ;  /* 0x00000000e2028211 */ /* 0x010fc800078208ff */
[----:B-1----:R-:W-:-:S05]  /*f090*/  @!P0 LEA.HI.X R3, R226, R4, R46, 0x1, P1 ;  /* 0x00000004e2038211 */ /* 0x002fca00008f0c2e */
[----:B------:R1:W-:Y:S01]  /*f0a0*/  @!P0 ST.E.128 [R2.64], R36 ;  /* 0x0000002402008985 */ /* 0x0003e2000c101d06 */
[----:B------:R-:W-:-:S13]  /*f0b0*/  ISETP.GE.AND P0, PT, R237, c[0x0][0x3c8], PT ;  /* 0x0000f200ed007a0c */ /* 0x000fda0003f06270 */
[----:B------:R-:W-:Y:S05]  /*f0c0*/  @P0 BRA `(.L_x_501) ;  /* 0x000009b000000947 */ /* 0x000fea0003800000 */
[----:B-1----:R-:W-:-:S04]  /*f0d0*/  LEA R2, P0, R237, R0, 0x1 ;  /* 0x00000000ed027211 */ /* 0x002fc800078008ff */
[----:B------:R-:W-:-:S05]  /*f0e0*/  LEA.HI.X R3, R237, R4, R45, 0x1, P0 ;  /* 0x00000004ed037211 */ /* 0x000fca00000f0c2d */
[----:B------:R1:W-:Y:S01]  /*f0f0*/  ST.E.128 [R2.64], R40 ;  /* 0x0000002802007985 */ /* 0x0003e2000c101d06 */
[----:B------:R-:W-:Y:S05]  /*f100*/  BRA `(.L_x_501) ;  /* 0x0000097000007947 */ /* 0x000fea0003800000 */
.L_x_493:
[----:B------:R-:W2:Y:S04]  /*f110*/  LDL R2, [R1+0x40] ;  /* 0x0000400001027983 */ /* 0x000ea80000100800 */
[----:B------:R-:W3:Y:S04]  /*f120*/  LDL R0, [R1+0x3c] ;  /* 0x00003c0001007983 */ /* 0x000ee80000100800 */
[----:B------:R-:W4:Y:S04]  /*f130*/  LDL R4, [R1+0x38] ;  /* 0x0000380001047983 */ /* 0x000f280000100800 */
[----:B------:R-:W5:Y:S01]  /*f140*/  S2R R3, SR_TID.X ;  /* 0x0000000000037919 */ /* 0x000f620000002100 */
[----:B------:R-:W-:Y:S01]  /*f150*/  BSSY B0, `(.L_x_502) ;  /* 0x0000026000007945 */ /* 0x000fe20003800000 */
[----:B-----5:R-:W-:Y:S01]  /*f160*/  ISETP.GE.AND P0, PT, R3, 0x80, PT ;  /* 0x000000800300780c */ /* 0x020fe20003f06270 */
[----:B--2---:R-:W-:-:S02]  /*f170*/  IMAD.MOV.U32 R12, RZ, RZ, R2 ;  /* 0x000000ffff0c7224 */ /* 0x004fc400078e0002 */
[----:B---3--:R-:W-:-:S03]  /*f180*/  IMAD.MOV.U32 R11, RZ, RZ, R0 ;  /* 0x000000ffff0b7224 */ /* 0x008fc600078e0000 */
[----:B------:R-:W-:Y:S01]  /*f190*/  SHF.R.S32.HI R9, RZ, 0x1f, R12 ;  /* 0x0000001fff097819 */ /* 0x000fe2000001140c */
[----:B----4-:R-:W-:Y:S01]  /*f1a0*/  IMAD.MOV.U32 R13, RZ, RZ, R4 ;  /* 0x000000ffff0d7224 */ /* 0x010fe200078e0004 */
[----:B------:R-:W-:-:S05]  /*f1b0*/  SHF.R.S32.HI R10, RZ, 0x1f, R11 ;  /* 0x0000001fff0a7819 */ /* 0x000fca000001140b */
[----:B------:R-:W-:Y:S05]  /*f1c0*/  @P0 BRA `(.L_x_503) ;  /* 0x000001e000000947 */ /* 0x000fea0003800000 */
[----:B------:R-:W-:Y:S02]  /*f1d0*/  MOV R2, c[0x0][0x4e8] ;  /* 0x00013a0000027a02 */ /* 0x000fe40000000f00 */
[----:B------:R-:W-:-:S03]  /*f1e0*/  IADD3 R6, R13, R3, RZ ;  /* 0x000000030d067210 */ /* 0x000fc60007ffe0ff */
[----:B------:R-:W-:-:S05]  /*f1f0*/  IMAD R0, R2, c[0x0][0x388], RZ ;  /* 0x0000e20002007a24 */ /* 0x000fca00078e02ff */
[----:B------:R-:W-:-:S13]  /*f200*/  ISETP.GE.AND P0, PT, R6, R0, PT ;  /* 0x000000000600720c */ /* 0x000fda0003f06270 */
[----:B------:R-:W-:Y:S05]  /*f210*/  @P0 BRA `(.L_x_503) ;  /* 0x0000019000000947 */ /* 0x000fea0003800000 */
[----:B------:R-:W-:Y:S01]  /*f220*/  ISETP.NE.AND P0, PT, R2, 0x1, PT ;  /* 0x000000010200780c */ /* 0x000fe20003f05270 */
[----:B------:R-:W-:Y:S01]  /*f230*/  IMAD R4, R9, c[0x0][0x490], RZ ;  /* 0x0001240009047a24 */ /* 0x000fe200078e02ff */
[----:B------:R-:W-:Y:S01]  /*f240*/  MOV R0, R6 ;  /* 0x0000000600007202 */ /* 0x000fe20000000f00 */
[----:B------:R-:W-:-:S04]  /*f250*/  IMAD.WIDE.U32 R2, R12, c[0x0][0x490], RZ ;  /* 0x000124000c027a25 */ /* 0x000fc800078e00ff */
[----:B------:R-:W-:Y:S02]  /*f260*/  IMAD R4, R12, c[0x0][0x494], R4 ;  /* 0x000125000c047a24 */ /* 0x000fe400078e0204 */
[----:B------:R-:W-:-:S03]  /*f270*/  IMAD R8, R10, c[0x0][0x498], RZ ;  /* 0x000126000a087a24 */ /* 0x000fc600078e02ff */
[----:B------:R-:W-:Y:S01]  /*f280*/  IADD3 R3, R3, R4, RZ ;  /* 0x0000000403037210 */ /* 0x000fe20007ffe0ff */
[----:B------:R-:W-:-:S05]  /*f290*/  @P0 IMAD.HI.U32 R5, R6, c[0x0][0x4ec], RZ ;  /* 0x00013b0006050a27 */ /* 0x000fca00078e00ff */
[----:B------:R-:W-:Y:S01]  /*f2a0*/  @P0 SHF.R.U32.HI R0, RZ, c[0x0][0x4f0], R5 ;  /* 0x00013c00ff000a19 */ /* 0x000fe20000011605 */
[----:B------:R-:W-:-:S03]  /*f2b0*/  IMAD.WIDE.U32 R4, R11, c[0x0][0x498], R2 ;  /* 0x000126000b047a25 */ /* 0x000fc600078e0002 */
[C---:B------:R-:W-:Y:S01]  /*f2c0*/  IADD3 R7, -R0.reuse, RZ, RZ ;  /* 0x000000ff00077210 */ /* 0x040fe20007ffe1ff */
[----:B------:R-:W-:Y:S01]  /*f2d0*/  IMAD R3, R11, c[0x0][0x49c], R8 ;  /* 0x000127000b037a24 */ /* 0x000fe200078e0208 */
[----:B------:R-:W-:-:S03]  /*f2e0*/  IADD3 R4, P0, R0, R4, RZ ;  /* 0x0000000400047210 */ /* 0x000fc60007f1e0ff */
[----:B------:R-:W-:Y:S01]  /*f2f0*/  IMAD R2, R7, c[0x0][0x4e8], R6 ;  /* 0x00013a0007027a24 */ /* 0x000fe200078e0206 */
[----:B------:R-:W-:-:S04]  /*f300*/  SHF.R.S32.HI R6, RZ, 0x1f, R0 ;  /* 0x0000001fff067819 */ /* 0x000fc80000011400 */
[----:B------:R-:W-:Y:S02]  /*f310*/  SHF.R.S32.HI R0, RZ, 0x1f, R2 ;  /* 0x0000001fff007819 */ /* 0x000fe40000011402 */
[----:B------:R-:W-:-:S03]  /*f320*/  IADD3.X R5, R6, R5, R3, P0, !PT ;  /* 0x0000000506057210 */ /* 0x000fc600007fe403 */
[----:B------:R-:W-:-:S04]  /*f330*/  IMAD R0, R0, c[0x0][0x488], RZ ;  /* 0x0001220000007a24 */ /* 0x000fc800078e02ff */
[C---:B------:R-:W-:Y:S02]  /*f340*/  IMAD R0, R2.reuse, c[0x0][0x48c], R0 ;  /* 0x0001230002007a24 */ /* 0x040fe400078e0200 */
[----:B------:R-:W-:-:S05]  /*f350*/  IMAD.WIDE.U32 R2, R2, c[0x0][0x488], R4 ;  /* 0x0001220002027a25 */ /* 0x000fca00078e0004 */
[----:B------:R-:W-:Y:S02]  /*f360*/  IADD3 R0, R3, R0, RZ ;  /* 0x0000000003007210 */ /* 0x000fe40007ffe0ff */
[----:B------:R-:W-:-:S04]  /*f370*/  LEA R4, P0, R2, c[0x0][0x450], 0x2 ;  /* 0x0001140002047a11 */ /* 0x000fc800078010ff */
[----:B------:R-:W-:Y:S02]  /*f380*/  LEA.HI.X R5, R2, c[0x0][0x454], R0, 0x2, P0 ;  /* 0x0001150002057a11 */ /* 0x000fe400000f1400 */
[----:B------:R-:W-:-:S05]  /*f390*/  MOV R0, 0xff800000 ;  /* 0xff80000000007802 */ /* 0x000fca0000000f00 */
[----:B------:R2:W-:Y:S02]  /*f3a0*/  STG.E [R4.64], R0 ;  /* 0x0000000004007986 */ /* 0x0005e4000c101906 */
.L_x_503:
[----:B------:R-:W-:Y:S05]  /*f3b0*/  BSYNC B0 ;  /* 0x0000000000007941 */ /* 0x000fea0003800000 */
.L_x_502:
[----:B------:R-:W3:Y:S01]  /*f3c0*/  LDL R2, [R1+0x8] ;  /* 0x0000080001027983 */ /* 0x000ee20000100800 */
[----:B--2---:R-:W-:Y:S01]  /*f3d0*/  MOV R0, c[0x0][0x4e8] ;  /* 0x00013a0000007a02 */ /* 0x004fe20000000f00 */
[----:B------:R-:W-:-:S03]  /*f3e0*/  IMAD R6, R10, c[0x0][0x3f0], RZ ;  /* 0x0000fc000a067a24 */ /* 0x000fc600078e02ff */
[----:B------:R-:W-:Y:S01]  /*f3f0*/  ISETP.NE.AND P0, PT, R0, 0x1, PT ;  /* 0x000000010000780c */ /* 0x000fe20003f05270 */
[----:B------:R-:W-:Y:S02]  /*f400*/  IMAD R0, R9, c[0x0][0x3e8], RZ ;  /* 0x0000fa0009007a24 */ /* 0x000fe400078e02ff */
[----:B------:R-:W-:Y:S02]  /*f410*/  IMAD R8, R11, c[0x0][0x3f4], R6 ;  /* 0x0000fd000b087a24 */ /* 0x000fe400078e0206 */
[----:B------:R-:W-:Y:S01]  /*f420*/  IMAD R5, R12, c[0x0][0x3ec], R0 ;  /* 0x0000fb000c057a24 */ /* 0x000fe200078e0200 */
[----:B---3--:R-:W-:Y:S01]  /*f430*/  IADD3 R4, R2, R13, RZ ;  /* 0x0000000d02047210 */ /* 0x008fe20007ffe0ff */
[----:B------:R-:W-:-:S03]  /*f440*/  IMAD.WIDE.U32 R2, R12, c[0x0][0x3e8], RZ ;  /* 0x0000fa000c027a25 */ /* 0x000fc600078e00ff */
[----:B------:R-:W-:-:S03]  /*f450*/  MOV R0, R4 ;  /* 0x0000000400007202 */ /* 0x000fc60000000f00 */
[----:B------:R-:W-:Y:S01]  /*f460*/  @P0 IMAD.HI.U32 R7, R4, c[0x0][0x4ec], RZ ;  /* 0x00013b0004070a27 */ /* 0x000fe200078e00ff */
[----:B------:R-:W-:-:S04]  /*f470*/  IADD3 R3, R3, R5, RZ ;  /* 0x0000000503037210 */ /* 0x000fc80007ffe0ff */
[----:B------:R-:W-:Y:S01]  /*f480*/  @P0 SHF.R.U32.HI R0, RZ, c[0x0][0x4f0], R7 ;  /* 0x00013c00ff000a19 */ /* 0x000fe20000011607 */
[----:B------:R-:W-:-:S03]  /*f490*/  IMAD.WIDE.U32 R2, R11, c[0x0][0x3f0], R2 ;  /* 0x0000fc000b027a25 */ /* 0x000fc600078e0002 */
[----:B------:R-:W-:Y:S02]  /*f4a0*/  SHF.R.S32.HI R6, RZ, 0x1f, R0 ;  /* 0x0000001fff067819 */ /* 0x000fe40000011400 */
[----:B------:R-:W-:Y:S02]  /*f4b0*/  IADD3 R5, -R0, RZ, RZ ;  /* 0x000000ff00057210 */ /* 0x000fe40007ffe1ff */
[----:B------:R-:W-:Y:S01]  /*f4c0*/  IADD3 R3, R3, R8, RZ ;  /* 0x0000000803037210 */ /* 0x000fe20007ffe0ff */
[----:B------:R-:W-:Y:S02]  /*f4d0*/  IMAD R6, R6, c[0x0][0x3e0], RZ ;  /* 0x0000f80006067a24 */ /* 0x000fe400078e02ff */
[----:B------:R-:W-:Y:S02]  /*f4e0*/  IMAD R4, R5, c[0x0][0x4e8], R4 ;  /* 0x00013a0005047a24 */ /* 0x000fe400078e0204 */
[C---:B------:R-:W-:Y:S02]  /*f4f0*/  IMAD R5, R0.reuse, c[0x0][0x3e4], R6 ;  /* 0x0000f90000057a24 */ /* 0x040fe400078e0206 */
[----:B------:R-:W-:Y:S01]  /*f500*/  IMAD.WIDE.U32 R2, R0, c[0x0][0x3e0], R2 ;  /* 0x0000f80000027a25 */ /* 0x000fe200078e0002 */
[----:B------:R-:W-:-:S04]  /*f510*/  SHF.R.S32.HI R0, RZ, 0x1f, R4 ;  /* 0x0000001fff007819 */ /* 0x000fc80000011404 */
[----:B------:R-:W-:Y:S01]  /*f520*/  IADD3 R3, R3, R5, RZ ;  /* 0x0000000503037210 */ /* 0x000fe20007ffe0ff */
[----:B------:R-:W-:-:S04]  /*f530*/  IMAD R0, R0, c[0x0][0x3d8], RZ ;  /* 0x0000f60000007a24 */ /* 0x000fc800078e02ff */
[----:B------:R-:W-:-:S04]  /*f540*/  IMAD.WIDE.U32 R2, R4, c[0x0][0x3d8], R2 ;  /* 0x0000f60004027a25 */ /* 0x000fc800078e0002 */
[----:B------:R-:W-:Y:S01]  /*f550*/  IMAD R4, R4, c[0x0][0x3dc], R0 ;  /* 0x0000f70004047a24 */ /* 0x000fe200078e0200 */
[----:B------:R-:W-:-:S04]  /*f560*/  LEA R9, P0, R2, c[0x0][0x380], 0x1 ;  /* 0x0000e00002097a11 */ /* 0x000fc800078008ff */
[----:B------:R-:W-:-:S04]  /*f570*/  IADD3 R4, R3, R4, RZ ;  /* 0x0000000403047210 */ /* 0x000fc80007ffe0ff */
[----:B------:R-:W-:Y:S01]  /*f580*/  LEA.HI.X R7, R2, c[0x0][0x384], R4, 0x1, P0 ;  /* 0x0000e10002077a11 */ /* 0x000fe200000f0c04 */
[----:B------:R-:W-:Y:S05]  /*f590*/  BRA.DIV ~URZ, `(.L_x_504) ;  /* 0x000033227f007947 */ /* 0x000fea000b800000 */
[----:B------:R2:W3:Y:S02]  /*f5a0*/  SHFL.IDX PT, R8, R7, RZ, 0x181f ;  /* 0x00181fff07087589 */ /* 0x0004e400000e0000 */
.L_x_536:
[----:B------:R-:W-:Y:S05]  /*f5b0*/  BRA.DIV ~URZ, `(.L_x_505) ;  /* 0x000033727f007947 */ /* 0x000fea000b800000 */
[----:B------:R4:W1:Y:S02]  /*f5c0*/  SHFL.IDX PT, R0, R9, RZ, 0x181f ;  /* 0x00181fff09007589 */ /* 0x00086400000e0000 */
.L_x_537:
[----:B------:R-:W5:Y:S04]  /*f5d0*/  LDL.LU R3, [R1+0x38] ;  /* 0x0000380001037983 */ /* 0x000f680000300800 */
[----:B------:R-:W2:Y:S01]  /*f5e0*/  S2R R4, SR_TID.X ;  /* 0x0000000000047919 */ /* 0x000ea20000002100 */
[----:B------:R-:W-:-:S04]  /*f5f0*/  IMAD.MOV.U32 R10, RZ, RZ, c[0x0][0x4e8] ;  /* 0x00013a00ff0a7624 */ /* 0x000fc800078e00ff */
[----:B------:R-:W-:Y:S01]  /*f600*/  IMAD R10, R10, c[0x0][0x388], RZ ;  /* 0x0000e2000a0a7a24 */ /* 0x000fe200078e02ff */
[----:B--2---:R-:W-:-:S04]  /*f610*/  SHF.R.S32.HI R2, RZ, 0x1f, R4 ;  /* 0x0000001fff027819 */ /* 0x004fc80000011404 */
[----:B------:R-:W-:-:S04]  /*f620*/  LEA.HI R2, R2, R4, RZ, 0x3 ;  /* 0x0000000402027211 */ /* 0x000fc800078f18ff */
[----:B------:R-:W-:Y:S01]  /*f630*/  SHF.R.S32.HI R2, RZ, 0x3, R2 ;  /* 0x00000003ff027819 */ /* 0x000fe20000011402 */
[----:B------:R-:W-:Y:S04]  /*f640*/  BSSY B0, `(.L_x_506) ;  /* 0x000000e000007945 */ /* 0x000fe80003800000 */
[----:B-----5:R-:W-:-:S05]  /*f650*/  IMAD.IADD R6, R2, 0x1, R3 ;  /* 0x0000000102067824 */ /* 0x020fca00078e0203 */
[----:B------:R-:W-:-:S13]  /*f660*/  ISETP.GE.AND P0, PT, R6, R10, PT ;  /* 0x0000000a0600720c */ /* 0x000fda0003f06270 */
[----:B------:R-:W-:Y:S05]  /*f670*/  @P0 BRA `(.L_x_507) ;  /* 0x000000a000000947 */ /* 0x000fea0003800000 */
[----:B------:R-:W-:Y:S02]  /*f680*/  ISETP.GE.AND P1, PT, R226, c[0x0][0x3c8], PT ;  /* 0x0000f200e2007a0c */ /* 0x000fe40003f26270 */
[----:B------:R-:W-:Y:S02]  /*f690*/  ISETP.GE.AND P0, PT, R237, c[0x0][0x3c8], PT ;  /* 0x0000f200ed007a0c */ /* 0x000fe40003f06270 */
[----:B------:R-:W-:Y:S02]  /*f6a0*/  SHF.R.S32.HI R12, RZ, 0x1f, R226 ;  /* 0x0000001fff0c7819 */ /* 0x000fe400000114e2 */
[----:B------:R-:W-:-:S07]  /*f6b0*/  SHF.R.S32.HI R11, RZ, 0x1f, R237 ;  /* 0x0000001fff0b7819 */ /* 0x000fce00000114ed */
[CC--:B-1----:R-:W-:Y:S02]  /*f6c0*/  @!P1 LEA R4, P3, R226.reuse, R0.reuse, 0x1 ;  /* 0x00000000e2049211 */ /* 0x0c2fe400078608ff */
[C---:B------:R-:W-:Y:S02]  /*f6d0*/  @!P0 LEA R2, P2, R237.reuse, R0, 0x1 ;  /* 0x00000000ed028211 */ /* 0x040fe400078408ff */
[-C--:B---3--:R-:W-:Y:S02]  /*f6e0*/  @!P1 LEA.HI.X R5, R226, R8.reuse, R12, 0x1, P3 ;  /* 0x00000008e2059211 */ /* 0x088fe400018f0c0c */
[----:B------:R-:W-:-:S03]  /*f6f0*/  @!P0 LEA.HI.X R3, R237, R8, R11, 0x1, P2 ;  /* 0x00000008ed038211 */ /* 0x000fc600010f0c0b */
[----:B------:R1:W-:Y:S04]  /*f700*/  @!P1 ST.E.128 [R4.64], RZ ;  /* 0x000000ff04009985 */ /* 0x0003e8000c101d06 */
[----:B------:R1:W-:Y:S02]  /*f710*/  @!P0 ST.E.128 [R2.64], RZ ;  /* 0x000000ff02008985 */ /* 0x0003e4000c101d06 */
.L_x_507:
[----:B------:R-:W-:Y:S05]  /*f720*/  BSYNC B0 ;  /* 0x0000000000007941 */ /* 0x000fea0003800000 */
.L_x_506:
[----:B------:R-:W-:Y:S05]  /*f730*/  BRA.DIV ~URZ, `(.L_x_508) ;  /* 0x000032627f007947 */ /* 0x000fea000b800000 */
[----:B---3--:R2:W3:Y:S04]  /*f740*/  SHFL.IDX PT, R8, R7, 0x1, 0x181f ;  /* 0x00381f0007087f89 */ /* 0x0084e800000e0000 */
[----:B-1----:R2:W1:Y:S02]  /*f750*/  SHFL.IDX PT, R0, R9, 0x1, 0x181f ;  /* 0x00381f0009007f89 */ /* 0x00246400000e0000 */
.L_x_538:
[----:B------:R-:W-:Y:S01]  /*f760*/  IADD3 R2, R6, 0x20, RZ ;  /* 0x0000002006027810 */ /* 0x000fe20007ffe0ff */
[----:B------:R-:W-:Y:S03]  /*f770*/  BSSY B0, `(.L_x_509) ;  /* 0x000000d000007945 */ /* 0x000fe60003800000 */
        /* <DEDUP_REMOVED lines=12> */
.L_x_510:
[----:B------:R-:W-:Y:S05]  /*f840*/  BSYNC B0 ;  /* 0x0000000000007941 */ /* 0x000fea0003800000 */
.L_x_509:
[----:B------:R-:W-:Y:S05]  /*f850*/  BRA.DIV ~URZ, `(.L_x_511) ;  /* 0x000032127f007947 */ /* 0x000fea000b800000 */
[----:B---3--:R3:W2:Y:S02]  /*f860*/  SHFL.IDX PT, R8, R7, 0x2, 0x181f ;  /* 0x00581f0007087f89 */ /* 0x0086a400000e0000 */
.L_x_539:
[----:B------:R-:W-:Y:S05]  /*f870*/  BRA.DIV ~URZ, `(.L_x_512) ;  /* 0x000032627f007947 */ /* 0x000fea000b800000 */
[----:B-1----:R1:W3:Y:S02]  /*f880*/  SHFL.IDX PT, R0, R9, 0x2, 0x181f ;  /* 0x00581f0009007f89 */ /* 0x0022e400000e0000 */
.L_x_540:
        /* <DEDUP_REMOVED lines=8> */
[CC--:B---3--:R-:W-:Y:S02]  /*f910*/  @!P1 LEA R4, P3, R226.reuse, R0.reuse, 0x1 ;  /* 0x00000000e2049211 */ /* 0x0c8fe400078608ff */
[C---:B------:R-:W-:Y:S02]  /*f920*/  @!P0 LEA R2, P2, R237.reuse, R0, 0x1 ;  /* 0x00000000ed028211 */ /* 0x040fe400078408ff */
[-C--:B--2---:R-:W-:Y:S02]  /*f930*/  @!P1 LEA.HI.X R5, R226, R8.reuse, R12, 0x1, P3 ;  /* 0x00000008e2059211 */ /* 0x084fe400018f0c0c */
[----:B------:R-:W-:-:S03]  /*f940*/  @!P0 LEA.HI.X R3, R237, R8, R11, 0x1, P2 ;  /* 0x00000008ed038211 */ /* 0x000fc600010f0c0b */
[----:B------:R2:W-:Y:S04]  /*f950*/  @!P1 ST.E.128 [R4.64], RZ ;  /* 0x000000ff04009985 */ /* 0x0005e8000c101d06 */
[----:B------:R2:W-:Y:S02]  /*f960*/  @!P0 ST.E.128 [R2.64], RZ ;  /* 0x000000ff02008985 */ /* 0x0005e4000c101d06 */
.L_x_514:
[----:B------:R-:W-:Y:S05]  /*f970*/  BSYNC B0 ;  /* 0x0000000000007941 */ /* 0x000fea0003800000 */
.L_x_513:
[----:B------:R-:W-:Y:S05]  /*f980*/  BRA.DIV ~URZ, `(.L_x_515) ;  /* 0x000031c27f007947 */ /* 0x000fea000b800000 */
[----:B--23--:R-:W2:Y:S04]  /*f990*/  SHFL.IDX PT, R7, R7, 0x3, 0x181f ;  /* 0x00781f0007077f89 */ /* 0x00cea800000e0000 */
[----:B------:R3:W1:Y:S02]  /*f9a0*/  SHFL.IDX PT, R0, R9, 0x3, 0x181f ;  /* 0x00781f0009007f89 */ /* 0x00066400000e0000 */
.L_x_541:
[----:B------:R-:W-:-:S04]  /*f9b0*/  IADD3 R6, R6, 0x60, RZ ;  /* 0x0000006006067810 */ /* 0x000fc80007ffe0ff */
[----:B------:R-:W-:-:S13]  /*f9c0*/  ISETP.GE.AND P0, PT, R6, R10, PT ;  /* 0x0000000a0600720c */ /* 0x000fda0003f06270 */
[----:B------:R-:W-:Y:S05]  /*f9d0*/  @P0 BRA `(.L_x_501) ;  /* 0x000000a000000947 */ /* 0x000fea0003800000 */
[----:B------:R-:W-:Y:S02]  /*f9e0*/  ISETP.GE.AND P1, PT, R226, c[0x0][0x3c8], PT ;  /* 0x0000f200e2007a0c */ /* 0x000fe40003f26270 */
[----:B------:R-:W-:Y:S02]  /*f9f0*/  ISETP.GE.AND P0, PT, R237, c[0x0][0x3c8], PT ;  /* 0x0000f200ed007a0c */ /* 0x000fe40003f06270 */
[----:B-1-34-:R-:W-:Y:S02]  /*fa00*/  SHF.R.S32.HI R9, RZ, 0x1f, R226 ;  /* 0x0000001fff097819 */ /* 0x01afe400000114e2 */
[----:B------:R-:W-:-:S07]  /*fa10*/  SHF.R.S32.HI R8, RZ, 0x1f, R237 ;  /* 0x0000001fff087819 */ /* 0x000fce00000114ed */
[CC--:B------:R-:W-:Y:S02]  /*fa20*/  @!P1 LEA R4, P3, R226.reuse, R0.reuse, 0x1 ;  /* 0x00000000e2049211 */ /* 0x0c0fe400078608ff */
[C---:B------:R-:W-:Y:S02]  /*fa30*/  @!P0 LEA R2, P2, R237.reuse, R0, 0x1 ;  /* 0x00000000ed028211 */ /* 0x040fe400078408ff */
[-C--:B--2---:R-:W-:Y:S02]  /*fa40*/  @!P1 LEA.HI.X R5, R226, R7.reuse, R9, 0x1, P3 ;  /* 0x00000007e2059211 */ /* 0x084fe400018f0c09 */
[----:B------:R-:W-:-:S03]  /*fa50*/  @!P0 LEA.HI.X R3, R237, R7, R8, 0x1, P2 ;  /* 0x00000007ed038211 */ /* 0x000fc600010f0c08 */
[----:B------:R1:W-:Y:S04]  /*fa60*/  @!P1 ST.E.128 [R4.64], RZ ;  /* 0x000000ff04009985 */ /* 0x0003e8000c101d06 */
[----:B------:R1:W-:Y:S02]  /*fa70*/  @!P0 ST.E.128 [R2.64], RZ ;  /* 0x000000ff02008985 */ /* 0x0003e4000c101d06 */
.L_x_501:
[----:B------:R-:W-:Y:S05]  /*fa80*/  BSYNC B1 ;  /* 0x0000000000017941 */ /* 0x000fea0003800000 */
.L_x_492:
[----:B-1--4-:R-:W4:Y:S02]  /*fa90*/  LDL R0, [R1+0x70] ;  /* 0x0000700001007983 */ /* 0x012f240000100800 */
[----:B----4-:R-:W-:-:S13]  /*faa0*/  ISETP.NE.AND P0, PT, R0, RZ, PT ;  /* 0x000000ff0000720c */ /* 0x010fda0003f05270 */
[----:B------:R-:W-:Y:S01]  /*fab0*/  @P0 WARPSYNC 0xffffffff ;  /* 0xffffffff00000948 */ /* 0x000fe20003800000 */
[----:B------:R-:W-:Y:S06]  /*fac0*/  @P0 BAR.SYNC.DEFER_BLOCKING 0x5, 0x100 ;  /* 0x0144000000000b1d */ /* 0x000fec0000010000 */
[----:B------:R-:W1:Y:S04]  /*fad0*/  @P0 LDS R0, [0x10100] ;  /* 0x01010000ff000984 */ /* 0x000e680000000800 */
[----:B-1----:R1:W-:Y:S04]  /*fae0*/  @P0 STL [R1+0x4c], R0 ;  /* 0x00004c0001000387 */ /* 0x0023e80000100800 */
[----:B------:R-:W-:Y:S06]  /*faf0*/  @P0 BAR.ARV 0x4, 0x100 ;  /* 0x0104000000000b1d */ /* 0x000fec0000002000 */
[----:B------:R-:W-:Y:S05]  /*fb00*/  @P0 BRA `(.L_x_516) ;  /* 0x0000007000000947 */ /* 0x000fea0003800000 */
[----:B------:R-:W-:Y:S05]  /*fb10*/  BRA.DIV ~URZ, `(.L_x_517) ;  /* 0x000031027f007947 */ /* 0x000fea000b800000 */
[----:B-1----:R1:W4:Y:S02]  /*fb20*/  SHFL.IDX PT, R0, R44, RZ, 0x1f ;  /* 0x00001fff2c007589 */ /* 0x00232400000e0000 */
.L_x_542:
[----:B------:R-:W-:Y:S01]  /*fb30*/  WARPSYNC 0xffffffff ;  /* 0xffffffff00007948 */ /* 0x000fe20003800000 */
[----:B------:R-:W-:Y:S06]  /*fb40*/  BAR.SYNC.DEFER_BLOCKING 0x4, 0x100 ;  /* 0x0104000000007b1d */ /* 0x000fec0000010000 */
[----:B----4-:R4:W-:Y:S04]  /*fb50*/  STL [R1+0x4c], R0 ;  /* 0x00004c0001007387 */ /* 0x0109e80000100800 */
[----:B------:R4:W-:Y:S04]  /*fb60*/  @!P4 STS [0x10100], R44 ;  /* 0x0101002cff00c388 */ /* 0x0009e80000000800 */
[----:B------:R-:W-:Y:S06]  /*fb70*/  BAR.ARV 0x5, 0x100 ;  /* 0x0144000000007b1d */ /* 0x000fec0000002000 */
.L_x_516:
[----:B-1--4-:R-:W4:Y:S02]  /*fb80*/  LDL R0, [R1+0x4c] ;  /* 0x00004c0001007983 */ /* 0x012f240000100800 */
[----:B----4-:R-:W-:-:S13]  /*fb90*/  ISETP.GE.AND P0, PT, R0, c[0x0][0x538], PT ;  /* 0x00014e0000007a0c */ /* 0x010fda0003f06270 */
[----:B--23--:R-:W-:Y:S01]  /*fba0*/  @P0 CALL.REL.NOINC `(.L_x_518) ;  /* 0x0000001000000944 */ /* 0x00cfe20003c00000 */
[----:B------:R-:W-:Y:S05]  /*fbb0*/  BRA `(.L_x_519) ;  /* 0xffff0cd000007947 */ /* 0x000fea000383ffff */
.L_x_518:
[----:B------:R-:W-:Y:S05]  /*fbc0*/  EXIT ;  /* 0x000000000000794d */ /* 0x000fea0003800000 */
.L_x_464:
[----:B------:R-:W-:Y:S01]  /*fbd0*/  IMAD.MOV.U32 R227, RZ, RZ, R0 ;  /* 0x000000ffffe37224 */ /* 0x000fe200078e0000 */
[----:B------:R-:W-:Y:S01]  /*fbe0*/  MOV R228, RZ ;  /* 0x000000ff00e47202 */ /* 0x000fe20000000f00 */
[----:B------:R-:W-:Y:S01]  /*fbf0*/  IMAD.MOV.U32 R3, RZ, RZ, 0x181f ;  /* 0x0000181fff037424 */ /* 0x000fe200078e00ff */
[----:B------:R-:W-:Y:S02]  /*fc00*/  MOV R2, 0xfc20 ;  /* 0x0000fc2000027802 */ /* 0x000fe40000000f00 */
[----:B------:R-:W-:Y:S05]  /*fc10*/  CALL.REL.NOINC `($__internal_1_$__cuda_sm70_shflsync_idx_p) ;  /* 0x000030d000007944 */ /* 0x000fea0003c00000 */
[----:B------:R-:W-:Y:S01]  /*fc20*/  MOV R10, R228 ;  /* 0x000000e4000a7202 */ /* 0x000fe20000000f00 */
[----:B------:R-:W-:Y:S05]  /*fc30*/  BRA `(.L_x_520) ;  /* 0xffff32e000007947 */ /* 0x000fea000383ffff */
.L_x_465:
[----:B------:R-:W-:Y:S01]  /*fc40*/  IMAD.MOV.U32 R227, RZ, RZ, R6 ;  /* 0x000000ffffe37224 */ /* 0x000fe200078e0006 */
[----:B------:R-:W-:Y:S01]  /*fc50*/  MOV R228, RZ ;  /* 0x000000ff00e47202 */ /* 0x000fe20000000f00 */
[----:B------:R-:W-:Y:S01]  /*fc60*/  IMAD.MOV.U32 R3, RZ, RZ, 0x181f ;  /* 0x0000181fff037424 */ /* 0x000fe200078e00ff */
[----:B------:R-:W-:Y:S02]  /*fc70*/  MOV R2, 0xfc90 ;  /* 0x0000fc9000027802 */ /* 0x000fe40000000f00 */
[----:B-12---:R-:W-:Y:S05]  /*fc80*/  CALL.REL.NOINC `($__internal_1_$__cuda_sm70_shflsync_idx_p) ;  /* 0x0000306000007944 */ /* 0x006fea0003c00000 */
[----:B------:R-:W-:Y:S01]  /*fc90*/  ISETP.GE.AND P2, PT, R226, c[0x0][0x1d4], PT ;  /* 0x00007500e2007a0c */ /* 0x000fe20003f46270 */
[----:B------:R-:W-:Y:S01]  /*fca0*/  IMAD.MOV.U32 R227, RZ, RZ, R0 ;  /* 0x000000ffffe37224 */ /* 0x000fe200078e0000 */
[----:B------:R-:W-:Y:S02]  /*fcb0*/  ISETP.GE.AND P0, PT, R237, c[0x0][0x1d4], PT ;  /* 0x00007500ed007a0c */ /* 0x000fe40003f06270 */
[----:B------:R-:W-:-:S02]  /*fcc0*/  IADD3 R8, P6, R228, R165, RZ ;  /* 0x000000a5e4087210 */ /* 0x000fc40007fde0ff */
[----:B------:R-:W-:Y:S01]  /*fcd0*/  IADD3 R2, P5, R228, R166, RZ ;  /* 0x000000a6e4027210 */ /* 0x000fe20007fbe0ff */
[----:B------:R-:W-:Y:S01]  /*fce0*/  IMAD.MOV.U32 R228, RZ, RZ, 0x1 ;  /* 0x00000001ffe47424 */ /* 0x000fe200078e00ff */
[----:B------:R-:W-:Y:S01]  /*fcf0*/  SEL R7, RZ, 0x10, P0 ;  /* 0x00000010ff077807 */ /* 0x000fe20000000000 */
[C---:B------:R-:W-:Y:S02]  /*fd00*/  IMAD.X R9, R10.reuse, 0x1, R4, P6 ;  /* 0x000000010a097824 */ /* 0x040fe400030e0604 */
[----:B------:R-:W-:-:S03]  /*fd10*/  IMAD.X R3, R10, 0x1, R5, P5 ;  /* 0x000000010a037824 */ /* 0x000fc600028e0605 */
[----:B------:R-:W-:Y:S01]  /*fd20*/  @!PT LDS RZ, [RZ] ;  /* 0x00000000fffff984 */ /* 0x000fe20000000800 */
[----:B------:R-:W-:Y:S01]  /*fd30*/  @!PT LDS RZ, [RZ] ;  /* 0x00000000fffff984 */ /* 0x000fe20000000800 */
[----:B------:R-:W-:Y:S01]  /*fd40*/  @!PT LDS RZ, [RZ] ;  /* 0x00000000fffff984 */ /* 0x000fe20000000800 */
[----:B------:R1:W-:Y:S04]  /*fd50*/  LDGSTS.E.BYPASS.LTC128B.128 [R219+0x8100], [R8.64], !P2 ;  /* 0x0810000008db7fae */ /* 0x0003e8000d101d46 */
[----:B------:R2:W-:Y:S01]  /*fd60*/  LDGSTS.E.BYPASS.LTC128B.128 [R219+0xc100], [R2.64], !P0 ;  /* 0x0c10000002db7fae */ /* 0x0005e2000c101d46 */
[----:B-1----:R-:W-:Y:S01]  /*fd70*/  SEL R8, RZ, 0x10, P2 ;  /* 0x00000010ff087807 */ /* 0x002fe20001000000 */
[----:B--2---:R-:W-:Y:S01]  /*fd80*/  IMAD.MOV.U32 R3, RZ, RZ, 0x181f ;  /* 0x0000181fff037424 */ /* 0x004fe200078e00ff */
[----:B------:R-:W-:Y:S02]  /*fd90*/  MOV R2, 0xfdb0 ;  /* 0x0000fdb000027802 */ /* 0x000fe40000000f00 */
[----:B------:R-:W-:Y:S05]  /*fda0*/  CALL.REL.NOINC `($__internal_1_$__cuda_sm70_shflsync_idx_p) ;  /* 0x00002f4000007944 */ /* 0x000fea0003c00000 */
[----:B------:R-:W-:Y:S01]  /*fdb0*/  IMAD.MOV.U32 R9, RZ, RZ, R228 ;  /* 0x000000ffff097224 */ /* 0x000fe200078e00e4 */
[----:B------:R-:W-:Y:S01]  /*fdc0*/  MOV R228, 0x1 ;  /* 0x0000000100e47802 */ /* 0x000fe20000000f00 */
[----:B------:R-:W-:Y:S01]  /*fdd0*/  IMAD.MOV.U32 R227, RZ, RZ, R6 ;  /* 0x000000ffffe37224 */ /* 0x000fe200078e0006 */
[----:B------:R-:W-:-:S02]  /*fde0*/  MOV R3, 0x181f ;  /* 0x0000181f00037802 */ /* 0x000fc40000000f00 */
[----:B------:R-:W-:Y:S02]  /*fdf0*/  MOV R2, 0xfe10 ;  /* 0x0000fe1000027802 */ /* 0x000fe40000000f00 */
[----:B------:R-:W-:Y:S05]  /*fe00*/  CALL.REL.NOINC `($__internal_1_$__cuda_sm70_shflsync_idx_p) ;  /* 0x00002ee000007944 */ /* 0x000fea0003c00000 */
[----:B------:R-:W-:Y:S01]  /*fe10*/  IADD3 R10, -R8, 0x10, RZ ;  /* 0x00000010080a7810 */ /* 0x000fe20007ffe1ff */
[----:B------:R-:W-:Y:S01]  /*fe20*/  IMAD.MOV.U32 R227, RZ, RZ, R0 ;  /* 0x000000ffffe37224 */ /* 0x000fe200078e0000 */
[----:B------:R-:W-:Y:S02]  /*fe30*/  IADD3 R2, -R7, 0x10, RZ ;  /* 0x0000001007027810 */ /* 0x000fe40007ffe1ff */
[----:B------:R-:W-:Y:S02]  /*fe40*/  LOP3.LUT R10, R10, 0xf, RZ, 0xc0, !PT ;  /* 0x0000000f0a0a7812 */ /* 0x000fe400078ec0ff */
[----:B------:R-:W-:Y:S02]  /*fe50*/  ISETP.NE.U32.AND P6, PT, R8, RZ, PT ;  /* 0x000000ff0800720c */ /* 0x000fe40003fc5070 */
[----:B------:R-:W-:Y:S02]  /*fe60*/  IADD3 R10, P2, P0, R10, R228, R165 ;  /* 0x000000e40a0a7210 */ /* 0x000fe4000785e0a5 */
[----:B------:R-:W-:-:S02]  /*fe70*/  LOP3.LUT R2, R2, 0xf, RZ, 0xc0, !PT ;  /* 0x0000000f02027812 */ /* 0x000fc400078ec0ff */
[----:B------:R-:W-:Y:S02]  /*fe80*/  ISETP.NE.U32.AND P5, PT, R7, RZ, PT ;  /* 0x000000ff0700720c */ /* 0x000fe40003fa5070 */
[-C--:B------:R-:W-:Y:S02]  /*fe90*/  IADD3.X R11, RZ, R9.reuse, R4, P2, P0 ;  /* 0x00000009ff0b7210 */ /* 0x080fe400017e0404 */
[----:B------:R-:W-:Y:S01]  /*fea0*/  IADD3 R2, P2, P0, R2, R228, R166 ;  /* 0x000000e402027210 */ /* 0x000fe2000785e0a6 */
[----:B------:R-:W-:Y:S02]  /*feb0*/  IMAD.MOV.U32 R228, RZ, RZ, 0x2 ;  /* 0x00000002ffe47424 */ /* 0x000fe400078e00ff */
[----:B------:R-:W-:Y:S01]  /*fec0*/  @!PT LDS RZ, [RZ] ;  /* 0x00000000fffff984 */ /* 0x000fe20000000800 */
[----:B------:R-:W-:Y:S01]  /*fed0*/  @!PT LDS RZ, [RZ] ;  /* 0x00000000fffff984 */ /* 0x000fe20000000800 */
[----:B------:R-:W-:Y:S01]  /*fee0*/  @!PT LDS RZ, [RZ] ;  /* 0x00000000fffff984 */ /* 0x000fe20000000800 */
[----:B------:R1:W-:Y:S01]  /*fef0*/  LDGSTS.E.BYPASS.LTC128B.128.ZFILL [R219+0x9100], [R10.64], P6 ;  /* 0x091000000adb7fae */ /* 0x0003e2000b141d46 */
[----:B------:R-:W-:-:S05]  /*ff00*/  IADD3.X R3, RZ, R9, R5, P2, P0 ;  /* 0x00000009ff037210 */ /* 0x000fca00017e0405 */
[----:B------:R2:W-:Y:S02]  /*ff10*/  LDGSTS.E.BYPASS.LTC128B.128.ZFILL [R219+0xd100], [R2.64], P5 ;  /* 0x0d10000002db7fae */ /* 0x0005e4000a941d46 */
[----:B--2---:R-:W-:Y:S01]  /*ff20*/  IMAD.MOV.U32 R3, RZ, RZ, 0x181f ;  /* 0x0000181fff037424 */ /* 0x004fe200078e00ff */
[----:B------:R-:W-:Y:S02]  /*ff30*/  MOV R2, 0xff50 ;  /* 0x0000ff5000027802 */ /* 0x000fe40000000f00 */
[----:B-1----:R-:W-:Y:S05]  /*ff40*/  CALL.REL.NOINC `($__internal_1_$__cuda_sm70_shflsync_idx_p) ;  /* 0x00002da000007944 */ /* 0x002fea0003c00000 */
[----:B------:R-:W-:Y:S01]  /*ff50*/  IMAD.MOV.U32 R9, RZ, RZ, R228 ;  /* 0x000000ffff097224 */ /* 0x000fe200078e00e4 */
[----:B------:R-:W-:Y:S01]  /*ff60*/  MOV R228, 0x2 ;  /* 0x0000000200e47802 */ /* 0x000fe20000000f00 */
[----:B------:R-:W-:Y:S01]  /*ff70*/  IMAD.MOV.U32 R227, RZ, RZ, R6 ;  /* 0x000000ffffe37224 */ /* 0x000fe200078e0006 */
[----:B------:R-:W-:Y:S02]  /*ff80*/  MOV R3, 0x181f ;  /* 0x0000181f00037802 */ /* 0x000fe40000000f00 */
[----:B------:R-:W-:Y:S02]  /*ff90*/  MOV R2, 0xffb0 ;  /* 0x0000ffb000027802 */ /* 0x000fe40000000f00 */
[----:B------:R-:W-:Y:S05]  /*ffa0*/  CALL.REL.NOINC `($__internal_1_$__cuda_sm70_shflsync_idx_p) ;  /* 0x00002d4000007944 */ /* 0x000fea0003c00000 */
[----:B------:R-:W-:Y:S01]  /*ffb0*/  IADD3 R10, -R8, 0x10, RZ ;  /* 0x00000010080a7810 */ /* 0x000fe20007ffe1ff */
[----:B------:R-:W-:Y:S01]  /*ffc0*/  IMAD.MOV.U32 R227, RZ, RZ, R0 ;  /* 0x000000ffffe37224 */ /* 0x000fe200078e0000 */
[----:B------:R-:W-:-:S02]  /*ffd0*/  IADD3 R2, -R7, 0x10, RZ ;  /* 0x0000001007027810 */ /* 0x000fc40007ffe1ff */
[----:B------:R-:W-:Y:S02]  /*ffe0*/  LOP3.LUT R10, R10, 0xf, RZ, 0xc0, !PT ;  /* 0x0000000f0a0a7812 */ /* 0x000fe400078ec0ff */
[----:B------:R-:W-:Y:S02]  /*fff0*/  ISETP.NE.U32.AND P6, PT, R8, RZ, PT ;  /* 0x000000ff0800720c */ /* 0x000fe40003fc5070 */
[----:B------:R-:W-:Y:S02]  /*10000*/  IADD3 R10, P2, P0, R10, R228, R165 ;  /* 0x000000e40a0a7210 */ /* 0x000fe4000785e0a5 */
[----:B------:R-:W-:Y:S02]  /*10010*/  LOP3.LUT R2, R2, 0xf, RZ, 0xc0, !PT ;  /* 0x0000000f02027812 */ /* 0x000fe400078ec0ff */
[----:B------:R-:W-:Y:S02]  /*10020*/  ISETP.NE.U32.AND P5, PT, R7, RZ, PT ;  /* 0x000000ff0700720c */ /* 0x000fe40003fa5070 */
[----:B------:R-:W-:-:S02]  /*10030*/  IADD3.X R11, RZ, R9, R4, P2, P0 ;  /* 0x00000009ff0b7210 */ /* 0x000fc400017e0404 */
        /* <DEDUP_REMOVED lines=17> */
[----:B------:R-:W-:Y:S01]  /*10150*/  MOV R2, R228 ;  /* 0x000000e400027202 */ /* 0x000fe20000000f00 */
[----:B------:R-:W-:Y:S05]  /*10160*/  BRA `(.L_x_521) ;  /* 0xffff2f9000007947 */ /* 0x000fea000383ffff */
.L_x_466:
[----:B------:R-:W-:Y:S01]  /*10170*/  IMAD.MOV.U32 R227, RZ, RZ, R4 ;  /* 0x000000ffffe37224 */ /* 0x000fe200078e0004 */
[----:B------:R-:W-:Y:S01]  /*10180*/  MOV R228, RZ ;  /* 0x000000ff00e47202 */ /* 0x000fe20000000f00 */
[----:B------:R-:W-:Y:S01]  /*10190*/  IMAD.MOV.U32 R3, RZ, RZ, 0x1c1f ;  /* 0x00001c1fff037424 */ /* 0x000fe200078e00ff */
[----:B------:R-:W-:-:S02]  /*101a0*/  MOV R2, 0x101c0 ;  /* 0x000101c000027802 */ /* 0x000fc40000000f00 */
[----:B------:R-:W-:Y:S05]  /*101b0*/  CALL.REL.NOINC `($__internal_1_$__cuda_sm70_shflsync_idx_p) ;  /* 0x00002b3000007944 */ /* 0x000fea0003c00000 */
[----:B------:R-:W-:Y:S01]  /*101c0*/  MOV R0, R228 ;  /* 0x000000e400007202 */ /* 0x000fe20000000f00 */
[----:B------:R-:W-:Y:S05]  /*101d0*/  BRA `(.L_x_522) ;  /* 0xffff312000007947 */ /* 0x000fea000383ffff */
.L_x_467:
[----:B------:R-:W-:Y:S01]  /*101e0*/  IMAD.MOV.U32 R227, RZ, RZ, R4 ;  /* 0x000000ffffe37224 */ /* 0x000fe200078e0004 */
[----:B------:R-:W-:Y:S01]  /*101f0*/  MOV R228, 0x1 ;  /* 0x0000000100e47802 */ /* 0x000fe20000000f00 */
[----:B------:R-:W-:Y:S01]  /*10200*/  IMAD.MOV.U32 R3, RZ, RZ, 0x1c1f ;  /* 0x00001c1fff037424 */ /* 0x000fe200078e00ff */
[----:B------:R-:W-:-:S02]  /*10210*/  MOV R2, 0x10230 ;  /* 0x0001023000027802 */ /* 0x000fc40000000f00 */
[----:B-1----:R-:W-:Y:S05]  /*10220*/  CALL.REL.NOINC `($__internal_1_$__cuda_sm70_shflsync_idx_p) ;  /* 0x00002ac000007944 */ /* 0x002fea0003c00000 */
[----:B------:R-:W-:Y:S01]  /*10230*/  IMAD.IADD R0, R5, 0x1, R228 ;  /* 0x0000000105007824 */ /* 0x000fe200078e02e4 */
[----:B------:R-:W-:-:S02]  /*10240*/  FMNMX.FTZ R117, R7, R9, !PT ;  /* 0x0000000907757209 */ /* 0x000fc40007810000 */
[----:B------:R-:W-:Y:S02]  /*10250*/  MOV R2, 0x10a70 ;  /* 0x00010a7000027802 */ /* 0x000fe40000000f00 */
[----:B------:R-:W-:Y:S02]  /*10260*/  IMNMX R0, R6, R0, PT ;  /* 0x0000000006007217 */ /* 0x000fe40003800200 */
[----:B------:R-:W-:Y:S02]  /*10270*/  FMNMX.FTZ R117, R10, R117, !PT ;  /* 0x000000750a757209 */ /* 0x000fe40007810000 */
[C---:B------:R-:W-:Y:S02]  /*10280*/  ISETP.GT.AND P5, PT, R0.reuse, RZ, PT ;  /* 0x000000ff0000720c */ /* 0x040fe40003fa4270 */
[C---:B------:R-:W-:Y:S02]  /*10290*/  ISETP.GT.AND P2, PT, R0.reuse, 0x1, PT ;  /* 0x000000010000780c */ /* 0x040fe40003f44270 */
[----:B------:R-:W-:-:S02]  /*102a0*/  ISETP.GT.AND P0, PT, R0, 0x8, PT ;  /* 0x000000080000780c */ /* 0x000fc40003f04270 */
[----:B------:R-:W-:Y:S02]  /*102b0*/  FSEL R4, R106, -INF , P5 ;  /* 0xff8000006a047808 */ /* 0x000fe40002800000 */
[----:B------:R-:W-:Y:S02]  /*102c0*/  FSEL R5, R107, -INF , P2 ;  /* 0xff8000006b057808 */ /* 0x000fe40001000000 */
[----:B------:R-:W-:Y:S02]  /*102d0*/  ISETP.GT.AND P2, PT, R0, 0x9, PT ;  /* 0x000000090000780c */ /* 0x000fe40003f44270 */
[----:B------:R-:W-:Y:S02]  /*102e0*/  FSEL R6, R98, -INF , P0 ;  /* 0xff80000062067808 */ /* 0x000fe40000000000 */
[----:B------:R-:W-:Y:S02]  /*102f0*/  FMNMX.FTZ R8, R4, R5, !PT ;  /* 0x0000000504087209 */ /* 0x000fe40007810000 */
[----:B------:R-:W-:-:S02]  /*10300*/  FSEL R11, R99, -INF , P2 ;  /* 0xff800000630b7808 */ /* 0x000fc40001000000 */
[----:B------:R-:W-:Y:S02]  /*10310*/  FMNMX.FTZ R117, R12, R117, !PT ;  /* 0x000000750c757209 */ /* 0x000fe40007810000 */
        /* <DEDUP_REMOVED lines=107> */
[----:B------:R-:W-:Y:S01]  /*109d0*/  ISETP.GT.AND P0, PT, R0, 0x79, PT ;  /* 0x000000790000780c */ /* 0x000fe20003f04270 */
[----:B------:R-:W-:Y:S01]  /*109e0*/  IMAD.MOV.U32 R0, RZ, RZ, 0x2 ;  /* 0x00000002ff007424 */ /* 0x000fe200078e00ff */
[----:B------:R-:W-:Y:S02]  /*109f0*/  FSEL R173, R66, -INF , P2 ;  /* 0xff80000042ad7808 */ /* 0x000fe40001000000 */
[----:B------:R-:W-:Y:S02]  /*10a00*/  FMNMX.FTZ R8, R171, R8, !PT ;  /* 0x00000008ab087209 */ /* 0x000fe40007810000 */
[----:B------:R-:W-:Y:S02]  /*10a10*/  FMNMX.FTZ R117, R201, R117, !PT ;  /* 0x00000075c9757209 */ /* 0x000fe40007810000 */
[----:B------:R-:W-:Y:S02]  /*10a20*/  FSEL R172, R67, -INF , P0 ;  /* 0xff80000043ac7808 */ /* 0x000fe40000000000 */
[----:B------:R-:W-:Y:S01]  /*10a30*/  FMNMX.FTZ R8, R173, R8, !PT ;  /* 0x00000008ad087209 */ /* 0x000fe20007810000 */
[----:B------:R-:W-:-:S03]  /*10a40*/  IMAD.MOV.U32 R116, RZ, RZ, R117 ;  /* 0x000000ffff747224 */ /* 0x000fc600078e0075 */
[----:B------:R-:W-:Y:S02]  /*10a50*/  FMNMX.FTZ R8, R172, R8, !PT ;  /* 0x00000008ac087209 */ /* 0x000fe40007810000 */
[----:B------:R-:W-:Y:S05]  /*10a60*/  CALL.REL.NOINC `($__internal_0_$__cuda_sm70_shflsync_bfly_p) ;  /* 0x0000222000007944 */ /* 0x000fea0003c00000 */
[----:B------:R-:W-:Y:S01]  /*10a70*/  FMNMX.FTZ R117, R117, R0, !PT ;  /* 0x0000000075757209 */ /* 0x000fe20007810000 */
[----:B------:R-:W-:Y:S01]  /*10a80*/  IMAD.MOV.U32 R0, RZ, RZ, 0x1 ;  /* 0x00000001ff007424 */ /* 0x000fe200078e00ff */
[----:B------:R-:W-:-:S03]  /*10a90*/  MOV R2, 0x10ac0 ;  /* 0x00010ac000027802 */ /* 0x000fc60000000f00 */
[----:B------:R-:W-:Y:S02]  /*10aa0*/  IMAD.MOV.U32 R116, RZ, RZ, R117 ;  /* 0x000000ffff747224 */ /* 0x000fe400078e0075 */
[----:B------:R-:W-:Y:S05]  /*10ab0*/  CALL.REL.NOINC `($__internal_0_$__cuda_sm70_shflsync_bfly_p) ;  /* 0x000021d000007944 */ /* 0x000fea0003c00000 */
[----:B------:R-:W-:Y:S01]  /*10ac0*/  FMNMX.FTZ R117, R117, R0, !PT ;  /* 0x0000000075757209 */ /* 0x000fe20007810000 */
[----:B------:R-:W-:Y:S01]  /*10ad0*/  IMAD.MOV.U32 R116, RZ, RZ, R8 ;  /* 0x000000ffff747224 */ /* 0x000fe200078e0008 */
[----:B------:R-:W-:Y:S01]  /*10ae0*/  MOV R2, 0x10b10 ;  /* 0x00010b1000027802 */ /* 0x000fe20000000f00 */
[----:B------:R-:W-:Y:S02]  /*10af0*/  IMAD.MOV.U32 R0, RZ, RZ, 0x2 ;  /* 0x00000002ff007424 */ /* 0x000fe400078e00ff */
[----:B------:R-:W-:Y:S05]  /*10b00*/  CALL.REL.NOINC `($__internal_0_$__cuda_sm70_shflsync_bfly_p) ;  /* 0x0000218000007944 */ /* 0x000fea0003c00000 */
[----:B------:R-:W-:Y:S01]  /*10b10*/  FMNMX.FTZ R8, R8, R0, !PT ;  /* 0x0000000008087209 */ /* 0x000fe20007810000 */
[----:B------:R-:W-:Y:S01]  /*10b20*/  IMAD.MOV.U32 R0, RZ, RZ, 0x1 ;  /* 0x00000001ff007424 */ /* 0x000fe200078e00ff */
[----:B------:R-:W-:-:S03]  /*10b30*/  MOV R2, 0x10b60 ;  /* 0x00010b6000027802 */ /* 0x000fc60000000f00 */
[----:B------:R-:W-:Y:S02]  /*10b40*/  IMAD.MOV.U32 R116, RZ, RZ, R8 ;  /* 0x000000ffff747224 */ /* 0x000fe400078e0008 */
[----:B------:R-:W-:Y:S05]  /*10b50*/  CALL.REL.NOINC `($__internal_0_$__cuda_sm70_shflsync_bfly_p) ;  /* 0x0000213000007944 */ /* 0x000fea0003c00000 */
[----:B------:R-:W-:Y:S01]  /*10b60*/  MOV R3, R0 ;  /* 0x0000000000037202 */ /* 0x000fe20000000f00 */
[----:B------:R-:W-:Y:S05]  /*10b70*/  BRA `(.L_x_523) ;  /* 0xffff343000007947 */ /* 0x000fea000383ffff */
.L_x_471:
[----:B------:R-:W-:Y:S01]  /*10b80*/  MOV R228, RZ ;  /* 0x000000ff00e47202 */ /* 0x000fe20000000f00 */
[----:B------:R-:W-:Y:S01]  /*10b90*/  IMAD.MOV.U32 R227, RZ, RZ, R0 ;  /* 0x000000ffffe37224 */ /* 0x000fe200078e0000 */
[----:B------:R-:W-:Y:S01]  /*10ba0*/  MOV R2, 0x10bd0 ;  /* 0x00010bd000027802 */ /* 0x000fe20000000f00 */
[----:B------:R-:W-:Y:S02]  /*10bb0*/  IMAD.MOV.U32 R3, RZ, RZ, 0x181f ;  /* 0x0000181fff037424 */ /* 0x000fe400078e00ff */
[----:B--2---:R-:W-:Y:S05]  /*10bc0*/  CALL.REL.NOINC `($__internal_1_$__cuda_sm70_shflsync_idx_p) ;  /* 0x0000212000007944 */ /* 0x004fea0003c00000 */
[----:B------:R-:W-:Y:S01]  /*10bd0*/  MOV R7, R228 ;  /* 0x000000e400077202 */ /* 0x000fe20000000f00 */
[----:B------:R-:W-:-:S05]  /*10be0*/  BRA `(.L_x_524) ;  /* 0xffff529000007947 */ /* 0x000fca000383ffff */
.L_x_472:
[----:B------:R-:W-:Y:S01]  /*10bf0*/  MOV R228, RZ ;  /* 0x000000ff00e47202 */ /* 0x000fe20000000f00 */
[----:B------:R-:W-:Y:S01]  /*10c00*/  IMAD.MOV.U32 R227, RZ, RZ, R4 ;  /* 0x000000ffffe37224 */ /* 0x000fe200078e0004 */
[----:B------:R-:W-:Y:S01]  /*10c10*/  MOV R2, 0x10c40 ;  /* 0x00010c4000027802 */ /* 0x000fe20000000f00 */
[----:B------:R-:W-:Y:S02]  /*10c20*/  IMAD.MOV.U32 R3, RZ, RZ, 0x181f ;  /* 0x0000181fff037424 */ /* 0x000fe400078e00ff */
[----:B-123--:R-:W-:Y:S05]  /*10c30*/  CALL.REL.NOINC `($__internal_1_$__cuda_sm70_shflsync_idx_p) ;  /* 0x000020b000007944 */ /* 0x00efea0003c00000 */
[----:B------:R-:W-:Y:S01]  /*10c40*/  ISETP.GE.AND P5, PT, R226, c[0x0][0x1d4], PT ;  /* 0x00007500e2007a0c */ /* 0x000fe20003fa6270 */
[----:B------:R-:W-:Y:S01]  /*10c50*/  IMAD.MOV.U32 R227, RZ, RZ, R0 ;  /* 0x000000ffffe37224 */ /* 0x000fe200078e0000 */
[C---:B------:R-:W-:Y:S02]  /*10c60*/  IADD3 R12, P2, R228.reuse, R28, RZ ;  /* 0x0000001ce40c7210 */ /* 0x040fe40007f5e0ff */
[----:B------:R-:W-:Y:S03]  /*10c70*/  ISETP.GE.AND P0, PT, R237, c[0x0][0x1d4], PT ;  /* 0x00007500ed007a0c */ /* 0x000fe60003f06270 */
[C---:B------:R-:W-:Y:S01]  /*10c80*/  IMAD.X R13, R7.reuse, 0x1, R5, P2 ;  /* 0x00000001070d7824 */ /* 0x040fe200010e0605 */
[----:B------:R-:W-:Y:S01]  /*10c90*/  IADD3 R2, P2, R228, R29, RZ ;  /* 0x0000001de4027210 */ /* 0x000fe20007f5e0ff */
[----:B------:R-:W-:Y:S04]  /*10ca0*/  IMAD.MOV.U32 R228, RZ, RZ, 0x1 ;  /* 0x00000001ffe47424 */ /* 0x000fe800078e00ff */
[----:B------:R-:W-:Y:S01]  /*10cb0*/  @!PT LDS RZ, [RZ] ;  /* 0x00000000fffff984 */ /* 0x000fe20000000800 */
[----:B------:R-:W-:Y:S01]  /*10cc0*/  @!PT LDS RZ, [RZ] ;  /* 0x00000000fffff984 */ /* 0x000fe20000000800 */
[----:B------:R-:W-:Y:S01]  /*10cd0*/  @!PT LDS RZ, [RZ] ;  /* 0x00000000fffff984 */ /* 0x000fe20000000800 */
[----:B------:R1:W-:Y:S01]  /*10ce0*/  LDGSTS.E.BYPASS.LTC128B.128 [R219+0x100], [R12.64], !P5 ;  /* 0x001000000cdb7fae */ /* 0x0003e2000e901d46 */
[----:B------:R-:W-:Y:S01]  /*10cf0*/  IMAD.X R3, R7, 0x1, R6, P2 ;  /* 0x0000000107037824 */ /* 0x000fe200010e0606 */
[----:B------:R-:W-:Y:S04]  /*10d00*/  SEL R7, RZ, 0x10, P0 ;  /* 0x00000010ff077807 */ /* 0x000fe80000000000 */
[----:B------:R2:W-:Y:S01]  /*10d10*/  LDGSTS.E.BYPASS.LTC128B.128 [R219+0x4100], [R2.64], !P0 ;  /* 0x0410000002db7fae */ /* 0x0005e2000c101d46 */
[----:B-1----:R-:W-:Y:S02]  /*10d20*/  SEL R12, RZ, 0x10, P5 ;  /* 0x00000010ff0c7807 */ /* 0x002fe40002800000 */
[----:B--2---:R-:W-:Y:S01]  /*10d30*/  MOV R2, 0x10d60 ;  /* 0x00010d6000027802 */ /* 0x004fe20000000f00 */
[----:B------:R-:W-:Y:S02]  /*10d40*/  IMAD.MOV.U32 R3, RZ, RZ, 0x181f ;  /* 0x0000181fff037424 */ /* 0x000fe400078e00ff */
[----:B------:R-:W-:Y:S05]  /*10d50*/  CALL.REL.NOINC `($__internal_1_$__cuda_sm70_shflsync_idx_p) ;  /* 0x00001f9000007944 */ /* 0x000fea0003c00000 */
[----:B------:R-:W-:Y:S01]  /*10d60*/  MOV R3, 0x181f ;  /* 0x0000181f00037802 */ /* 0x000fe20000000f00 */
[----:B------:R-:W-:Y:S01]  /*10d70*/  IMAD.MOV.U32 R13, RZ, RZ, R228 ;  /* 0x000000ffff0d7224 */ /* 0x000fe200078e00e4 */
[----:B------:R-:W-:Y:S01]  /*10d80*/  MOV R228, 0x1 ;  /* 0x0000000100e47802 */ /* 0x000fe20000000f00 */
[----:B------:R-:W-:Y:S01]  /*10d90*/  IMAD.MOV.U32 R227, RZ, RZ, R4 ;  /* 0x000000ffffe37224 */ /* 0x000fe200078e0004 */
[----:B------:R-:W-:Y:S02]  /*10da0*/  MOV R2, 0x10dc0 ;  /* 0x00010dc000027802 */ /* 0x000fe40000000f00 */
[----:B------:R-:W-:Y:S05]  /*10db0*/  CALL.REL.NOINC `($__internal_1_$__cuda_sm70_shflsync_idx_p) ;  /* 0x00001f3000007944 */ /* 0x000fea0003c00000 */
[C---:B------:R-:W-:Y:S01]  /*10dc0*/  IADD3 R2, -R12.reuse, 0x10, RZ ;  /* 0x000000100c027810 */ /* 0x040fe20007ffe1ff */
[----:B------:R-:W-:Y:S01]  /*10dd0*/  IMAD.MOV.U32 R227, RZ, RZ, R0 ;  /* 0x000000ffffe37224 */ /* 0x000fe200078e0000 */
[----:B------:R-:W-:Y:S02]  /*10de0*/  ISETP.NE.U32.AND P5, PT, R12, RZ, PT ;  /* 0x000000ff0c00720c */ /* 0x000fe40003fa5070 */
[----:B------:R-:W-:Y:S04]  /*10df0*/  LOP3.LUT R2, R2, 0xf, RZ, 0xc0, !PT ;  /* 0x0000000f02027812 */ /* 0x000fe800078ec0ff */
[-C--:B------:R-:W-:Y:S04]  /*10e00*/  IADD3 R2, P2, P0, R2, R228.reuse, R28 ;  /* 0x000000e402027210 */ /* 0x080fe8000785e01c */
[-C--:B------:R-:W-:Y:S05]  /*10e10*/  IADD3.X R3, RZ, R13.reuse, R5, P2, P0 ;  /* 0x0000000dff037210 */ /* 0x080fea00017e0405 */
[----:B------:R-:W-:Y:S01]  /*10e20*/  @!PT LDS RZ, [RZ] ;  /* 0x00000000fffff984 */ /* 0x000fe20000000800 */
[----:B------:R-:W-:Y:S01]  /*10e30*/  @!PT LDS RZ, [RZ] ;  /* 0x00000000fffff984 */ /* 0x000fe20000000800 */
[----:B------:R-:W-:Y:S01]  /*10e40*/  @!PT LDS RZ, [RZ] ;  /* 0x00000000fffff984 */ /* 0x000fe20000000800 */
[----:B------:R1:W-:Y:S01]  /*10e50*/  LDGSTS.E.BYPASS.LTC128B.128.ZFILL [R219+0x1100], [R2.64], P5 ;  /* 0x0110000002db7fae */ /* 0x0003e2000a941d46 */
[C---:B------:R-:W-:Y:S02]  /*10e60*/  ISETP.NE.U32.AND P5, PT, R7.reuse, RZ, PT ;  /* 0x000000ff0700720c */ /* 0x040fe40003fa5070 */
[----:B-1----:R-:W-:Y:S04]  /*10e70*/  IADD3 R2, -R7, 0x10, RZ ;  /* 0x0000001007027810 */ /* 0x002fe80007ffe1ff */
[----:B------:R-:W-:Y:S04]  /*10e80*/  LOP3.LUT R2, R2, 0xf, RZ, 0xc0, !PT ;  /* 0x0000000f02027812 */ /* 0x000fe800078ec0ff */
[----:B------:R-:W-:Y:S01]  /*10e90*/  IADD3 R2, P2, P0, R2, R228, R29 ;  /* 0x000000e402027210 */ /* 0x000fe2000785e01d */
[----:B------:R-:W-:Y:S03]  /*10ea0*/  IMAD.MOV.U32 R228, RZ, RZ, 0x2 ;  /* 0x00000002ffe47424 */ /* 0x000fe600078e00ff */
[----:B------:R-:W-:Y:S05]  /*10eb0*/  IADD3.X R3, RZ, R13, R6, P2, P0 ;  /* 0x0000000dff037210 */ /* 0x000fea00017e0406 */
[----:B------:R1:W-:Y:S02]  /*10ec0*/  LDGSTS.E.BYPASS.LTC128B.128.ZFILL [R219+0x5100], [R2.64], P5 ;  /* 0x0510000002db7fae */ /* 0x0003e4000a941d46 */
[----:B-1----:R-:W-:Y:S01]  /*10ed0*/  MOV R2, 0x10f00 ;  /* 0x00010f0000027802 */ /* 0x002fe20000000f00 */
[----:B------:R-:W-:Y:S03]  /*10ee0*/  IMAD.MOV.U32 R3, RZ, RZ, 0x181f ;  /* 0x0000181fff037424 */ /* 0x000fe600078e00ff */
        /* <DEDUP_REMOVED lines=33> */
[----:B------:R-:W-:Y:S01]  /*11100*/  MOV R0, R228 ;  /* 0x000000e400007202 */ /* 0x000fe20000000f00 */
[----:B------:R-:W-:-:S05]  /*11110*/  BRA `(.L_x_525) ;  /* 0xffff4f4000007947 */ /* 0x000fca000383ffff */
.L_x_475:
[----:B------:R-:W-:Y:S01]  /*11120*/  MOV R228, RZ ;  /* 0x000000ff00e47202 */ /* 0x000fe20000000f00 */
[----:B------:R-:W-:Y:S01]  /*11130*/  IMAD.MOV.U32 R227, RZ, RZ, R0 ;  /* 0x000000ffffe37224 */ /* 0x000fe200078e0000 */
[----:B------:R-:W-:Y:S01]  /*11140*/  MOV R2, 0x11170 ;  /* 0x0001117000027802 */ /* 0x000fe20000000f00 */
[----:B------:R-:W-:Y:S02]  /*11150*/  IMAD.MOV.U32 R3, RZ, RZ, 0x181f ;  /* 0x0000181fff037424 */ /* 0x000fe400078e00ff */
[----:B------:R-:W-:Y:S05]  /*11160*/  CALL.REL.NOINC `($__internal_1_$__cuda_sm70_shflsync_idx_p) ;  /* 0x00001b8000007944 */ /* 0x000fea0003c00000 */
[----:B------:R-:W-:Y:S01]  /*11170*/  MOV R145, R228 ;  /* 0x000000e400917202 */ /* 0x000fe20000000f00 */
[----:B------:R-:W-:-:S05]  /*11180*/  BRA `(.L_x_526) ;  /* 0xffff5dd000007947 */ /* 0x000fca000383ffff */
.L_x_476:
[----:B------:R-:W-:Y:S01]  /*11190*/  MOV R228, RZ ;  /* 0x000000ff00e47202 */ /* 0x000fe20000000f00 */
[----:B------:R-:W-:Y:S01]  /*111a0*/  IMAD.MOV.U32 R227, RZ, RZ, R116 ;  /* 0x000000ffffe37224 */ /* 0x000fe200078e0074 */
[----:B------:R-:W-:Y:S01]  /*111b0*/  MOV R2, 0x111e0 ;  /* 0x000111e000027802 */ /* 0x000fe20000000f00 */
[----:B------:R-:W-:Y:S02]  /*111c0*/  IMAD.MOV.U32 R3, RZ, RZ, 0x181f ;  /* 0x0000181fff037424 */ /* 0x000fe400078e00ff */
[----:B-12---:R-:W-:Y:S05]  /*111d0*/  CALL.REL.NOINC `($__internal_1_$__cuda_sm70_shflsync_idx_p) ;  /* 0x00001b1000007944 */ /* 0x006fea0003c00000 */
        /* <DEDUP_REMOVED lines=78> */
.L_x_477:
[----:B------:R-:W-:Y:S01]  /*116c0*/  MOV R228, RZ ;  /* 0x000000ff00e47202 */ /* 0x000fe20000000f00 */
[----:B------:R-:W-:Y:S01]  /*116d0*/  IMAD.MOV.U32 R227, RZ, RZ, R116 ;  /* 0x000000ffffe37224 */ /* 0x000fe200078e0074 */
[----:B------:R-:W-:Y:S01]  /*116e0*/  MOV R2, 0x11710 ;  /* 0x0001171000027802 */ /* 0x000fe20000000f00 */
[----:B------:R-:W-:Y:S02]  /*116f0*/  IMAD.MOV.U32 R3, RZ, RZ, 0x1c1f ;  /* 0x00001c1fff037424 */ /* 0x000fe400078e00ff */
[----:B------:R-:W-:Y:S05]  /*11700*/  CALL.REL.NOINC `($__internal_1_$__cuda_sm70_shflsync_idx_p) ;  /* 0x000015e000007944 */ /* 0x000fea0003c00000 */
[----:B------:R-:W-:Y:S01]  /*11710*/  MOV R0, R228 ;  /* 0x000000e400007202 */ /* 0x000fe20000000f00 */
[----:B------:R-:W-:-:S05]  /*11720*/  BRA `(.L_x_528) ;  /* 0xffff5c0000007947 */ /* 0x000fca000383ffff */
.L_x_478:
[----:B------:R-:W-:Y:S01]  /*11730*/  MOV R228, 0x1 ;  /* 0x0000000100e47802 */ /* 0x000fe20000000f00 */
[----:B------:R-:W-:Y:S01]  /*11740*/  IMAD.MOV.U32 R227, RZ, RZ, R116 ;  /* 0x000000ffffe37224 */ /* 0x000fe200078e0074 */
[----:B------:R-:W-:Y:S01]  /*11750*/  MOV R2, 0x11780 ;  /* 0x0001178000027802 */ /* 0x000fe20000000f00 */
[----:B------:R-:W-:Y:S02]  /*11760*/  IMAD.MOV.U32 R3, RZ, RZ, 0x1c1f ;  /* 0x00001c1fff037424 */ /* 0x000fe400078e00ff */
[----:B-1----:R-:W-:Y:S05]  /*11770*/  CALL.REL.NOINC `($__internal_1_$__cuda_sm70_shflsync_idx_p) ;  /* 0x0000157000007944 */ /* 0x002fea0003c00000 */
[----:B------:R-:W-:Y:S01]  /*11780*/  FMNMX.FTZ R0, R4, R118, !PT ;  /* 0x0000007604007209 */ /* 0x000fe20007810000 */
[----:B------:R-:W-:Y:S03]  /*11790*/  IMAD.IADD R117, R117, 0x1, R228 ;  /* 0x0000000175757824 */ /* 0x000fe600078e02e4 */
[----:B------:R-:W-:Y:S02]  /*117a0*/  FMNMX.FTZ R0, R5, R0, !PT ;  /* 0x0000000005007209 */ /* 0x000fe40007810000 */
[C---:B------:R-:W-:Y:S02]  /*117b0*/  ISETP.GT.AND P6, PT, R117.reuse, RZ, PT ;  /* 0x000000ff7500720c */ /* 0x040fe40003fc4270 */
[C---:B------:R-:W-:Y:S02]  /*117c0*/  ISETP.GT.AND P5, PT, R117.reuse, 0x1, PT ;  /* 0x000000017500780c */ /* 0x040fe40003fa4270 */
[----:B------:R-:W-:Y:S02]  /*117d0*/  FSEL R6, R6, -INF , P6 ;  /* 0xff80000006067808 */ /* 0x000fe40003000000 */
[----:B------:R-:W-:Y:S02]  /*117e0*/  ISETP.GT.AND P2, PT, R117, 0x8, PT ;  /* 0x000000087500780c */ /* 0x000fe40003f44270 */
[----:B------:R-:W-:Y:S02]  /*117f0*/  FSEL R7, R7, -INF , P5 ;  /* 0xff80000007077808 */ /* 0x000fe40002800000 */
        /* <DEDUP_REMOVED lines=24> */
[C---:B------:R-:W-:Y:S02]  /*11980*/  ISETP.GT.AND P5, PT, R117.reuse, 0x21, PT ;  /* 0x000000217500780c */ /* 0x040fe40003fa4270 */
        /* <DEDUP_REMOVED lines=80> */
[----:B------:R-:W-:Y:S02]  /*11e90*/  FMNMX.FTZ R0, R239, R0, !PT ;  /* 0x00000000ef007209 */ /* 0x000fe40007810000 */
[----:B------:R-:W-:Y:S02]  /*11ea0*/  FSEL R234, R62, -INF , P6 ;  /* 0xff8000003eea7808 */ /* 0x000fe40003000000 */
[----:B------:R-:W-:Y:S02]  /*11eb0*/  FMNMX.FTZ R12, R230, R2, !PT ;  /* 0x00000002e60c7209 */ /* 0x000fe40007810000 */
[----:B------:R-:W-:Y:S02]  /*11ec0*/  ISETP.GT.AND P2, PT, R117, 0x78, PT ;  /* 0x000000787500780c */ /* 0x000fe40003f44270 */
[----:B------:R-:W-:Y:S01]  /*11ed0*/  FMNMX.FTZ R116, R243, R0, !PT ;  /* 0x00000000f3747209 */ /* 0x000fe20007810000 */
[----:B------:R-:W-:Y:S01]  /*11ee0*/  IMAD.MOV.U32 R0, RZ, RZ, 0x2 ;  /* 0x00000002ff007424 */ /* 0x000fe200078e00ff */
[----:B------:R-:W-:Y:S02]  /*11ef0*/  FSEL R233, R63, -INF , P5 ;  /* 0xff8000003fe97808 */ /* 0x000fe40002800000 */
[----:B------:R-:W-:Y:S02]  /*11f00*/  FMNMX.FTZ R12, R234, R12, !PT ;  /* 0x0000000cea0c7209 */ /* 0x000fe40007810000 */
[----:B------:R-:W-:Y:S02]  /*11f10*/  ISETP.GT.AND P0, PT, R117, 0x79, PT ;  /* 0x000000797500780c */ /* 0x000fe40003f04270 */
[----:B------:R-:W-:Y:S02]  /*11f20*/  FMNMX.FTZ R116, R242, R116, !PT ;  /* 0x00000074f2747209 */ /* 0x000fe40007810000 */
[----:B------:R-:W-:Y:S02]  /*11f30*/  FSEL R232, R66, -INF , P2 ;  /* 0xff80000042e87808 */ /* 0x000fe40001000000 */
[----:B------:R-:W-:Y:S02]  /*11f40*/  FMNMX.FTZ R12, R233, R12, !PT ;  /* 0x0000000ce90c7209 */ /* 0x000fe40007810000 */
[----:B------:R-:W-:Y:S02]  /*11f50*/  FMNMX.FTZ R116, R241, R116, !PT ;  /* 0x00000074f1747209 */ /* 0x000fe40007810000 */
[----:B------:R-:W-:Y:S02]  /*11f60*/  FSEL R231, R67, -INF , P0 ;  /* 0xff80000043e77808 */ /* 0x000fe40000000000 */
[----:B------:R-:W-:Y:S02]  /*11f70*/  FMNMX.FTZ R12, R232, R12, !PT ;  /* 0x0000000ce80c7209 */ /* 0x000fe40007810000 */
[----:B------:R-:W-:Y:S02]  /*11f80*/  FMNMX.FTZ R116, R240, R116, !PT ;  /* 0x00000074f0747209 */ /* 0x000fe40007810000 */
[----:B------:R-:W-:Y:S02]  /*11f90*/  FMNMX.FTZ R12, R231, R12, !PT ;  /* 0x0000000ce70c7209 */ /* 0x000fe40007810000 */
[----:B------:R-:W-:Y:S02]  /*11fa0*/  MOV R2, 0x11fc0 ;  /* 0x00011fc000027802 */ /* 0x000fe40000000f00 */
[----:B------:R-:W-:Y:S05]  /*11fb0*/  CALL.REL.NOINC `($__internal_0_$__cuda_sm70_shflsync_bfly_p) ;  /* 0x00000cd000007944 */ /* 0x000fea0003c00000 */
[----:B------:R-:W-:Y:S01]  /*11fc0*/  FMNMX.FTZ R116, R116, R0, !PT ;  /* 0x0000000074747209 */ /* 0x000fe20007810000 */
[----:B------:R-:W-:Y:S01]  /*11fd0*/  IMAD.MOV.U32 R0, RZ, RZ, 0x1 ;  /* 0x00000001ff007424 */ /* 0x000fe200078e00ff */
[----:B------:R-:W-:Y:S02]  /*11fe0*/  MOV R2, 0x12000 ;  /* 0x0001200000027802 */ /* 0x000fe40000000f00 */
        /* <DEDUP_REMOVED lines=8> */
[----:B------:R-:W-:Y:S02]  /*12070*/  MOV R2, 0x12090 ;  /* 0x0001209000027802 */ /* 0x000fe40000000f00 */
[----:B------:R-:W-:Y:S05]  /*12080*/  CALL.REL.NOINC `($__internal_0_$__cuda_sm70_shflsync_bfly_p) ;  /* 0x00000c0000007944 */ /* 0x000fea0003c00000 */
[----:B------:R-:W-:-:S05]  /*12090*/  BRA `(.L_x_529) ;  /* 0xffff5f4000007947 */ /* 0x000fca000383ffff */
.L_x_481:
[----:B-1--4-:R-:W-:Y:S01]  /*120a0*/  MOV R228, RZ ;  /* 0x000000ff00e47202 */ /* 0x012fe20000000f00 */
[----:B------:R-:W-:Y:S01]  /*120b0*/  IMAD.MOV.U32 R227, RZ, RZ, R36 ;  /* 0x000000ffffe37224 */ /* 0x000fe200078e0024 */
[----:B------:R-:W-:Y:S01]  /*120c0*/  MOV R2, 0x120f0 ;  /* 0x000120f000027802 */ /* 0x000fe20000000f00 */
[----:B------:R-:W-:Y:S02]  /*120d0*/  IMAD.MOV.U32 R3, RZ, RZ, 0x181f ;  /* 0x0000181fff037424 */ /* 0x000fe400078e00ff */
[----:B------:R-:W-:Y:S05]  /*120e0*/  CALL.REL.NOINC `($__internal_1_$__cuda_sm70_shflsync_idx_p) ;  /* 0x00000c0000007944 */ /* 0x000fea0003c00000 */
[----:B------:R-:W-:Y:S01]  /*120f0*/  MOV R29, R228 ;  /* 0x000000e4001d7202 */ /* 0x000fe20000000f00 */
[----:B------:R-:W-:-:S05]  /*12100*/  BRA `(.L_x_530) ;  /* 0xffff829000007947 */ /* 0x000fca000383ffff */
.L_x_484:
[----:B------:R-:W-:Y:S01]  /*12110*/  MOV R228, RZ ;  /* 0x000000ff00e47202 */ /* 0x000fe20000000f00 */
[----:B------:R-:W-:Y:S01]  /*12120*/  IMAD.MOV.U32 R227, RZ, RZ, R0 ;  /* 0x000000ffffe37224 */ /* 0x000fe200078e0000 */
[----:B------:R-:W-:Y:S01]  /*12130*/  MOV R2, 0x12160 ;  /* 0x0001216000027802 */ /* 0x000fe20000000f00 */
[----:B------:R-:W-:Y:S02]  /*12140*/  IMAD.MOV.U32 R3, RZ, RZ, 0x181f ;  /* 0x0000181fff037424 */ /* 0x000fe400078e00ff */
[----:B------:R-:W-:Y:S05]  /*12150*/  CALL.REL.NOINC `($__internal_1_$__cuda_sm70_shflsync_idx_p) ;  /* 0x00000b9000007944 */ /* 0x000fea0003c00000 */
[----:B------:R-:W-:Y:S01]  /*12160*/  MOV R145, R228 ;  /* 0x000000e400917202 */ /* 0x000fe20000000f00 */
[----:B------:R-:W-:-:S05]  /*12170*/  BRA `(.L_x_531) ;  /* 0xffff92a000007947 */ /* 0x000fca000383ffff */
.L_x_485:
[----:B------:R-:W-:Y:S01]  /*12180*/  MOV R228, RZ ;  /* 0x000000ff00e47202 */ /* 0x000fe20000000f00 */
[----:B------:R-:W-:Y:S01]  /*12190*/  IMAD.MOV.U32 R227, RZ, RZ, R116 ;  /* 0x000000ffffe37224 */ /* 0x000fe200078e0074 */
[----:B------:R-:W-:Y:S01]  /*121a0*/  MOV R2, 0x121d0 ;  /* 0x000121d000027802 */ /* 0x000fe20000000f00 */
[----:B------:R-:W-:Y:S02]  /*121b0*/  IMAD.MOV.U32 R3, RZ, RZ, 0x181f ;  /* 0x0000181fff037424 */ /* 0x000fe400078e00ff */
[----:B-12---:R-:W-:Y:S05]  /*121c0*/  CALL.REL.NOINC `($__internal_1_$__cuda_sm70_shflsync_idx_p) ;  /* 0x00000b2000007944 */ /* 0x006fea0003c00000 */
[C---:B------:R-:W-:Y:S01]  /*121d0*/  IADD3 R146, -R218.reuse, 0x10, RZ ;  /* 0x00000010da927810 */ /* 0x040fe20007ffe1ff */
[----:B------:R-:W-:Y:S01]  /*121e0*/  IMAD.MOV.U32 R227, RZ, RZ, R0 ;  /* 0x000000ffffe37224 */ /* 0x000fe200078e0000 */
[----:B------:R-:W-:Y:S02]  /*121f0*/  ISETP.NE.U32.AND P0, PT, R218, RZ, PT ;  /* 0x000000ffda00720c */ /* 0x000fe40003f05070 */
[----:B------:R-:W-:Y:S04]  /*12200*/  LOP3.LUT R146, R146, 0xf, RZ, 0xc0, !PT ;  /* 0x0000000f92927812 */ /* 0x000fe800078ec0ff */
[----:B------:R-:W-:Y:S04]  /*12210*/  IADD3 R146, P5, P4, R146, R228, R155 ;  /* 0x000000e492927210 */ /* 0x000fe80007cbe09b */
[----:B------:R-:W-:Y:S02]  /*12220*/  IADD3.X R147, RZ, R145, R117, P5, P4 ;  /* 0x00000091ff937210 */ /* 0x000fe40002fe8475 */
[----:B------:R-:W-:Y:S01]  /*12230*/  IADD3 R2, P4, R228, R156, RZ ;  /* 0x0000009ce4027210 */ /* 0x000fe20007f9e0ff */
[----:B------:R-:W-:Y:S02]  /*12240*/  IMAD.MOV.U32 R228, RZ, RZ, 0x1 ;  /* 0x00000001ffe47424 */ /* 0x000fe400078e00ff */
[----:B------:R-:W-:Y:S01]  /*12250*/  @!PT LDS RZ, [RZ] ;  /* 0x00000000fffff984 */ /* 0x000fe20000000800 */
[----:B------:R-:W-:Y:S01]  /*12260*/  @!PT LDS RZ, [RZ] ;  /* 0x00000000fffff984 */ /* 0x000fe20000000800 */
[----:B------:R-:W-:Y:S01]  /*12270*/  @!PT LDS RZ, [RZ] ;  /* 0x00000000fffff984 */ /* 0x000fe20000000800 */
[----:B------:R1:W-:Y:S02]  /*12280*/  LDGSTS.E.BYPASS.LTC128B.128.ZFILL [R219+0x8100], [R146.64], P0 ;  /* 0x0810000092db7fae */ /* 0x0003e40008141d46 */
[----:B------:R-:W-:Y:S05]  /*12290*/  IMAD.X R3, R145, 0x1, R144, P4 ;  /* 0x0000000191037824 */ /* 0x000fea00020e0690 */
[----:B------:R2:W-:Y:S02]  /*122a0*/  LDGSTS.E.BYPASS.LTC128B.128 [R219+0xc100], [R2.64], !P2 ;  /* 0x0c10000002db7fae */ /* 0x0005e4000d101d46 */
[----:B--2---:R-:W-:Y:S01]  /*122b0*/  MOV R2, 0x122e0 ;  /* 0x000122e000027802 */ /* 0x004fe20000000f00 */
[----:B------:R-:W-:Y:S02]  /*122c0*/  IMAD.MOV.U32 R3, RZ, RZ, 0x181f ;  /* 0x0000181fff037424 */ /* 0x000fe400078e00ff */
[----:B-1----:R-:W-:Y:S05]  /*122d0*/  CALL.REL.NOINC `($__internal_1_$__cuda_sm70_shflsync_idx_p) ;  /* 0x00000a1000007944 */ /* 0x002fea0003c00000 */
        /* <DEDUP_REMOVED lines=54> */
.L_x_486:
[----:B------:R-:W-:Y:S02]  /*12640*/  MOV R0, 0x2 ;  /* 0x0000000200007802 */ /* 0x000fe40000000f00 */
        /* <DEDUP_REMOVED lines=16> */
.L_x_488:
[----:B------:R2:W5:Y:S01]  /*12750*/  LDL R116, [R1] ;  /* 0x0000000001747983 */ /* 0x0005620000100800 */
[----:B-1----:R-:W-:-:S02]  /*12760*/  MOV R0, 0x2 ;  /* 0x0000000200007802 */ /* 0x002fc40000000f00 */
[----:B------:R-:W-:Y:S02]  /*12770*/  MOV R2, 0x12790 ;  /* 0x0001279000027802 */ /* 0x000fe40000000f00 */
[----:B--2--5:R-:W-:Y:S05]  /*12780*/  CALL.REL.NOINC `($__internal_0_$__cuda_sm70_shflsync_bfly_p) ;  /* 0x0000050000007944 */ /* 0x024fea0003c00000 */
[----:B------:R-:W-:Y:S01]  /*12790*/  MOV R4, R0 ;  /* 0x0000000000047202 */ /* 0x000fe20000000f00 */
[----:B------:R-:W-:Y:S05]  /*127a0*/  BRA `(.L_x_534) ;  /* 0xffffb32000007947 */ /* 0x000fea000383ffff */
.L_x_489:
[----:B------:R-:W-:Y:S01]  /*127b0*/  IMAD.MOV.U32 R116, RZ, RZ, R4 ;  /* 0x000000ffff747224 */ /* 0x000fe200078e0004 */
[----:B------:R-:W-:Y:S02]  /*127c0*/  MOV R0, 0x1 ;  /* 0x0000000100007802 */ /* 0x000fe40000000f00 */
[----:B------:R-:W-:Y:S02]  /*127d0*/  MOV R2, 0x127f0 ;  /* 0x000127f000027802 */ /* 0x000fe40000000f00 */
[----:B------:R-:W-:Y:S05]  /*127e0*/  CALL.REL.NOINC `($__internal_0_$__cuda_sm70_shflsync_bfly_p) ;  /* 0x000004a000007944 */ /* 0x000fea0003c00000 */
[----:B------:R1:W5:Y:S01]  /*127f0*/  LDL R116, [R1+0x4] ;  /* 0x0000040001747983 */ /* 0x0003620000100800 */
[----:B------:R-:W-:Y:S01]  /*12800*/  FADD.FTZ R4, R4, R0 ;  /* 0x0000000004047221 */ /* 0x000fe20000010000 */
[----:B------:R-:W-:Y:S02]  /*12810*/  MOV R0, 0x2 ;  /* 0x0000000200007802 */ /* 0x000fe40000000f00 */
[----:B------:R-:W-:Y:S02]  /*12820*/  MOV R2, 0x12840 ;  /* 0x0001284000027802 */ /* 0x000fe40000000f00 */
[----:B-1---5:R-:W-:Y:S05]  /*12830*/  CALL.REL.NOINC `($__internal_0_$__cuda_sm70_shflsync_bfly_p) ;  /* 0x0000045000007944 */ /* 0x022fea0003c00000 */
[----:B------:R-:W2:Y:S02]  /*12840*/  LDL.LU R2, [R1+0x4] ;  /* 0x0000040001027983 */ /* 0x000ea40000300800 */
[----:B--2---:R-:W-:Y:S01]  /*12850*/  FADD.FTZ R5, R2, R0 ;  /* 0x0000000002057221 */ /* 0x004fe20000010000 */
[----:B------:R-:W-:-:S02]  /*12860*/  MOV R0, 0x1 ;  /* 0x0000000100007802 */ /* 0x000fc40000000f00 */
[----:B------:R-:W-:Y:S02]  /*12870*/  MOV R2, 0x128a0 ;  /* 0x000128a000027802 */ /* 0x000fe40000000f00 */
[----:B------:R-:W-:Y:S02]  /*12880*/  MOV R116, R5 ;  /* 0x0000000500747202 */ /* 0x000fe40000000f00 */
[----:B------:R-:W-:Y:S05]  /*12890*/  CALL.REL.NOINC `($__internal_0_$__cuda_sm70_shflsync_bfly_p) ;  /* 0x000003f000007944 */ /* 0x000fea0003c00000 */
[----:B------:R-:W-:Y:S01]  /*128a0*/  MOV R3, R0 ;  /* 0x0000000000037202 */ /* 0x000fe20000000f00 */
[----:B------:R-:W-:Y:S05]  /*128b0*/  BRA `(.L_x_535) ;  /* 0xffffb2a000007947 */ /* 0x000fea000383ffff */
.L_x_504:
[----:B------:R-:W-:Y:S01]  /*128c0*/  IMAD.MOV.U32 R227, RZ, RZ, R7 ;  /* 0x000000ffffe37224 */ /* 0x000fe200078e0007 */
[----:B------:R-:W-:Y:S01]  /*128d0*/  MOV R228, RZ ;  /* 0x000000ff00e47202 */ /* 0x000fe20000000f00 */
[----:B------:R-:W-:Y:S01]  /*128e0*/  IMAD.MOV.U32 R3, RZ, RZ, 0x181f ;  /* 0x0000181fff037424 */ /* 0x000fe200078e00ff */
[----:B------:R-:W-:Y:S02]  /*128f0*/  MOV R2, 0x12910 ;  /* 0x0001291000027802 */ /* 0x000fe40000000f00 */
[----:B-1----:R-:W-:Y:S05]  /*12900*/  CALL.REL.NOINC `($__internal_1_$__cuda_sm70_shflsync_idx_p) ;  /* 0x000003e000007944 */ /* 0x002fea0003c00000 */
[----:B------:R-:W-:Y:S01]  /*12910*/  MOV R8, R228 ;  /* 0x000000e400087202 */ /* 0x000fe20000000f00 */
[----:B------:R-:W-:Y:S05]  /*12920*/  BRA `(.L_x_536) ;  /* 0xffffcc8000007947 */ /* 0x000fea000383ffff */
.L_x_505:
[----:B------:R-:W-:Y:S01]  /*12930*/  IMAD.MOV.U32 R227, RZ, RZ, R9 ;  /* 0x000000ffffe37224 */ /* 0x000fe200078e0009 */
[----:B------:R-:W-:Y:S01]  /*12940*/  MOV R228, RZ ;  /* 0x000000ff00e47202 */ /* 0x000fe20000000f00 */
[----:B------:R-:W-:Y:S01]  /*12950*/  IMAD.MOV.U32 R3, RZ, RZ, 0x181f ;  /* 0x0000181fff037424 */ /* 0x000fe200078e00ff */
[----:B------:R-:W-:-:S02]  /*12960*/  MOV R2, 0x12980 ;  /* 0x0001298000027802 */ /* 0x000fc40000000f00 */
[----:B-123--:R-:W-:Y:S05]  /*12970*/  CALL.REL.NOINC `($__internal_1_$__cuda_sm70_shflsync_idx_p) ;  /* 0x0000037000007944 */ /* 0x00efea0003c00000 */
[----:B------:R-:W-:Y:S01]  /*12980*/  MOV R0, R228 ;  /* 0x000000e400007202 */ /* 0x000fe20000000f00 */
[----:B------:R-:W-:Y:S05]  /*12990*/  BRA `(.L_x_537) ;  /* 0xffffcc3000007947 */ /* 0x000fea000383ffff */
.L_x_508:
[----:B------:R-:W-:Y:S01]  /*129a0*/  IMAD.MOV.U32 R227, RZ, RZ, R7 ;  /* 0x000000ffffe37224 */ /* 0x000fe200078e0007 */
[----:B------:R-:W-:Y:S01]  /*129b0*/  MOV R228, 0x1 ;  /* 0x0000000100e47802 */ /* 0x000fe20000000f00 */
[----:B-1----:R-:W-:Y:S01]  /*129c0*/  IMAD.MOV.U32 R3, RZ, RZ, 0x181f ;  /* 0x0000181fff037424 */ /* 0x002fe200078e00ff */
[----:B------:R-:W-:-:S02]  /*129d0*/  MOV R2, 0x129f0 ;  /* 0x000129f000027802 */ /* 0x000fc40000000f00 */
[----:B---34-:R-:W-:Y:S05]  /*129e0*/  CALL.REL.NOINC `($__internal_1_$__cuda_sm70_shflsync_idx_p) ;  /* 0x0000030000007944 */ /* 0x018fea0003c00000 */
[----:B------:R-:W-:Y:S01]  /*129f0*/  IMAD.MOV.U32 R8, RZ, RZ, R228 ;  /* 0x000000ffff087224 */ /* 0x000fe200078e00e4 */
[----:B------:R-:W-:Y:S01]  /*12a00*/  MOV R228, 0x1 ;  /* 0x0000000100e47802 */ /* 0x000fe20000000f00 */
[----:B------:R-:W-:Y:S01]  /*12a10*/  IMAD.MOV.U32 R227, RZ, RZ, R9 ;  /* 0x000000ffffe37224 */ /* 0x000fe200078e0009 */
[----:B------:R-:W-:-:S02]  /*12a20*/  MOV R3, 0x181f ;  /* 0x0000181f00037802 */ /* 0x000fc40000000f00 */
[----:B------:R-:W-:Y:S02]  /*12a30*/  MOV R2, 0x12a50 ;  /* 0x00012a5000027802 */ /* 0x000fe40000000f00 */
[----:B------:R-:W-:Y:S05]  /*12a40*/  CALL.REL.NOINC `($__internal_1_$__cuda_sm70_shflsync_idx_p) ;  /* 0x000002a000007944 */ /* 0x000fea0003c00000 */
[----:B------:R-:W-:Y:S01]  /*12a50*/  MOV R0, R228 ;  /* 0x000000e400007202 */ /* 0x000fe20000000f00 */
[----:B------:R-:W-:Y:S05]  /*12a60*/  BRA `(.L_x_538) ;  /* 0xffffccf000007947 */ /* 0x000fea000383ffff */
.L_x_511:
[----:B------:R-:W-:Y:S01]  /*12a70*/  IMAD.MOV.U32 R227, RZ, RZ, R7 ;  /* 0x000000ffffe37224 */ /* 0x000fe200078e0007 */
[----:B------:R-:W-:Y:S01]  /*12a80*/  MOV R228, 0x2 ;  /* 0x0000000200e47802 */ /* 0x000fe20000000f00 */
[----:B-1----:R-:W-:Y:S01]  /*12a90*/  IMAD.MOV.U32 R3, RZ, RZ, 0x181f ;  /* 0x0000181fff037424 */ /* 0x002fe200078e00ff */
[----:B------:R-:W-:Y:S02]  /*12aa0*/  MOV R2, 0x12ac0 ;  /* 0x00012ac000027802 */ /* 0x000fe40000000f00 */
[----:B--234-:R-:W-:Y:S05]  /*12ab0*/  CALL.REL.NOINC `($__internal_1_$__cuda_sm70_shflsync_idx_p) ;  /* 0x0000023000007944 */ /* 0x01cfea0003c00000 */
[----:B------:R-:W-:Y:S01]  /*12ac0*/  MOV R8, R228 ;  /* 0x000000e400087202 */ /* 0x000fe20000000f00 */
[----:B------:R-:W-:Y:S05]  /*12ad0*/  BRA `(.L_x_539) ;  /* 0xffffcd9000007947 */ /* 0x000fea000383ffff */
.L_x_512:
[----:B------:R-:W-:Y:S01]  /*12ae0*/  IMAD.MOV.U32 R227, RZ, RZ, R9 ;  /* 0x000000ffffe37224 */ /* 0x000fe200078e0009 */
[----:B------:R-:W-:Y:S01]  /*12af0*/  MOV R228, 0x2 ;  /* 0x0000000200e47802 */ /* 0x000fe20000000f00 */
[----:B-1----:R-:W-:Y:S01]  /*12b00*/  IMAD.MOV.U32 R3, RZ, RZ, 0x181f ;  /* 0x0000181fff037424 */ /* 0x002fe200078e00ff */
[----:B------:R-:W-:Y:S02]  /*12b10*/  MOV R2, 0x12b30 ;  /* 0x00012b3000027802 */ /* 0x000fe40000000f00 */
[----:B--234-:R-:W-:Y:S05]  /*12b20*/  CALL.REL.NOINC `($__internal_1_$__cuda_sm70_shflsync_idx_p) ;  /* 0x000001c000007944 */ /* 0x01cfea0003c00000 */
[----:B------:R-:W-:Y:S01]  /*12b30*/  MOV R0, R228 ;  /* 0x000000e400007202 */ /* 0x000fe20000000f00 */
[----:B------:R-:W-:Y:S05]  /*12b40*/  BRA `(.L_x_540) ;  /* 0xffffcd4000007947 */ /* 0x000fea000383ffff */
.L_x_515:
[----:B------:R-:W-:Y:S01]  /*12b50*/  IMAD.MOV.U32 R227, RZ, RZ, R7 ;  /* 0x000000ffffe37224 */ /* 0x000fe200078e0007 */
[----:B------:R-:W-:Y:S01]  /*12b60*/  MOV R228, 0x3 ;  /* 0x0000000300e47802 */ /* 0x000fe20000000f00 */
[----:B--2---:R-:W-:Y:S01]  /*12b70*/  IMAD.MOV.U32 R3, RZ, RZ, 0x181f ;  /* 0x0000181fff037424 */ /* 0x004fe200078e00ff */
[----:B------:R-:W-:-:S02]  /*12b80*/  MOV R2, 0x12ba0 ;  /* 0x00012ba000027802 */ /* 0x000fc40000000f00 */
[----:B-1-34-:R-:W-:Y:S05]  /*12b90*/  CALL.REL.NOINC `($__internal_1_$__cuda_sm70_shflsync_idx_p) ;  /* 0x0000015000007944 */ /* 0x01afea0003c00000 */
        /* <DEDUP_REMOVED lines=8> */
.L_x_517:
[----:B------:R-:W-:Y:S01]  /*12c20*/  IMAD.MOV.U32 R227, RZ, RZ, R44 ;  /* 0x000000ffffe37224 */ /* 0x000fe200078e002c */
[----:B------:R-:W-:Y:S01]  /*12c30*/  MOV R228, RZ ;  /* 0x000000ff00e47202 */ /* 0x000fe20000000f00 */
[----:B------:R-:W-:Y:S01]  /*12c40*/  IMAD.MOV.U32 R3, RZ, RZ, 0x1f ;  /* 0x0000001fff037424 */ /* 0x000fe200078e00ff */
[----:B------:R-:W-:Y:S02]  /*12c50*/  MOV R2, 0x12c70 ;  /* 0x00012c7000027802 */ /* 0x000fe40000000f00 */
[----:B-123--:R-:W-:Y:S05]  /*12c60*/  CALL.REL.NOINC `($__internal_1_$__cuda_sm70_shflsync_idx_p) ;  /* 0x0000008000007944 */ /* 0x00efea0003c00000 */
[----:B------:R-:W-:Y:S01]  /*12c70*/  MOV R0, R228 ;  /* 0x000000e400007202 */ /* 0x000fe20000000f00 */
[----:B------:R-:W-:Y:S05]  /*12c80*/  BRA `(.L_x_542) ;  /* 0xffffcea000007947 */ /* 0x000fea000383ffff */
        .weak           $__internal_0_$__cuda_sm70_shflsync_bfly_p
        .type           $__internal_0_$__cuda_sm70_shflsync_bfly_p,@function
        .size           $__internal_0_$__cuda_sm70_shflsync_bfly_p,($__internal_1_$__cuda_sm70_shflsync_idx_p - $__internal_0_$__cuda_sm70_shflsync_bfly_p)
$__internal_0_$__cuda_sm70_shflsync_bfly_p:
[----:B------:R-:W-:Y:S02]  /*12c90*/  MOV R244, 0xffffffff ;  /* 0xffffffff00f47802 */ /* 0x000fe40000000f00 */
[----:B------:R-:W-:Y:S02]  /*12ca0*/  MOV R3, 0x1f ;  /* 0x0000001f00037802 */ /* 0x000fe40000000f00 */
[----:B------:R-:W-:Y:S04]  /*12cb0*/  WARPSYNC R244 ;  /* 0x000000f400007348 */ /* 0x000fe80003800000 */
[----:B------:R1:W2:Y:S02]  /*12cc0*/  SHFL.BFLY PT, R0, R116, R0, R3 ;  /* 0x0c00000074007389 */ /* 0x0002a400000e0003 */
[----:B-1----:R-:W-:-:S04]  /*12cd0*/  MOV R3, 0x0 ;  /* 0x0000000000037802 */ /* 0x002fc80000000f00 */
[----:B--2---:R-:W-:Y:S05]  /*12ce0*/  RET.REL.NODEC R2 `(_ZN7cutlass13device_kernelIN5flash19enable_sm80_to_sm89INS1_16FlashAttnFwdSm80INS1_25CollectiveMainloopFwdSm80ILi8ELi1ELb1EN4cute5tupleIJNS5_1CILi128EEES8_S8_EEELi128ENS_10bfloat16_tEfNS_4arch4Sm80ELb1ELb0ELb0ELb0ELb1ELb0ELb1ELb0EEENS1_21CollectiveEpilogueFwdIS9_NS6_IJNS7_ILi1EEESF_SF_EEESA_SC_Li256ELb0ELb1ELb0ELb0EEENS1_30DynamicPersistentTileSchedulerILi256ELi256ELb0ELb1ELb0EEEEEEEEEvNT_6ParamsE) ;  /* 0xfffed31002007950 */ /* 0x004fea0003c3ffff */
        .weak           $__internal_1_$__cuda_sm70_shflsync_idx_p
        .type           $__internal_1_$__cuda_sm70_shflsync_idx_p,@function
        .size           $__internal_1_$__cuda_sm70_shflsync_idx_p,(.L_x_2171 - $__internal_1_$__cuda_sm70_shflsync_idx_p)
$__internal_1_$__cuda_sm70_shflsync_idx_p:
[----:B------:R-:W-:-:S04]  /*12cf0*/  MOV R229, 0xffffffff ;  /* 0xffffffff00e57802 */ /* 0x000fc80000000f00 */
[----:B------:R-:W-:Y:S04]  /*12d00*/  WARPSYNC R229 ;  /* 0x000000e500007348 */ /* 0x000fe80003800000 */
[----:B------:R1:W2:Y:S02]  /*12d10*/  SHFL.IDX PT, R228, R227, R228, R3 ;  /* 0x000000e4e3e47389 */ /* 0x0002a400000e0003 */
[----:B-1----:R-:W-:-:S04]  /*12d20*/  MOV R3, 0x0 ;  /* 0x0000000000037802 */ /* 0x002fc80000000f00 */
[----:B--2---:R-:W-:Y:S05]  /*12d30*/  RET.REL.NODEC R2 `(_ZN7cutlass13device_kernelIN5flash19enable_sm80_to_sm89INS1_16FlashAttnFwdSm80INS1_25CollectiveMainloopFwdSm80ILi8ELi1ELb1EN4cute5tupleIJNS5_1CILi128EEES8_S8_EEELi128ENS_10bfloat16_tEfNS_4arch4Sm80ELb1ELb0ELb0ELb0ELb1ELb0ELb1ELb0EEENS1_21CollectiveEpilogueFwdIS9_NS6_IJNS7_ILi1EEESF_SF_EEESA_SC_Li256ELb0ELb1ELb0ELb0EEENS1_30DynamicPersistentTileSchedulerILi256ELi256ELb0ELb1ELb0EEEEEEEEEvNT_6ParamsE) ;  /* 0xfffed2c002007950 */ /* 0x004fea0003c3ffff */
.L_x_543:
        /* <DEDUP_REMOVED lines=12> */
.L_x_2171:


//--------------------- .text._ZN7cutlass13device_kernelIN5flash19enable_sm80_to_sm89INS1_16FlashAttnFwdSm80INS1_25CollectiveMainloopFwdSm80ILi8ELi1ELb1EN4cute5tupleIJNS5_1CILi128EEES8_S8_EEELi128ENS_10bfloat16_tEfNS_4arch4Sm80ELb1ELb0ELb0ELb1ELb1ELb0ELb1ELb0EEENS1_21CollectiveEpilogueFwdIS9_NS6_IJNS7_ILi1EEESF_SF_EEESA_SC_Li256ELb1ELb1ELb0ELb0EEENS1_19SingleTileSchedulerILb1ELb0ELb1ELi128EEEEEEEEEvNT_6ParamsE --------------------------
	.section	.text._ZN7cutlass13device_kernelIN5flash19enable_sm80_to_sm89INS1_16FlashAttnFwdSm80INS1_25CollectiveMainloopFwdSm80ILi8ELi1ELb1EN4cute5tupleIJNS5_1CILi128EEES8_S8_EEELi128ENS_10bfloat16_tEfNS_4arch4Sm80ELb1ELb0ELb0ELb1ELb1ELb0ELb1ELb0EEENS1_21CollectiveEpilogueFwdIS9_NS6_IJNS7_ILi1EEESF_SF_EEESA_SC_Li256ELb1ELb1ELb0ELb0EEENS1_19SingleTileSchedulerILb1ELb0ELb1ELi128EEEEEEEEEvNT_6ParamsE,"ax",@progbits
	.sectioninfo	@"SHI_REGISTERS=255"
	.align	128
.text._ZN7cutlass13device_kernelIN5flash19enable_sm80_to_sm89INS1_16FlashAttnFwdSm80INS1_25CollectiveMainloopFwdSm80ILi8ELi1ELb1EN4cute5tupleIJNS5_1CILi128EEES8_S8_EEELi128ENS_10bfloat16_tEfNS_4arch4Sm80ELb1ELb0ELb0ELb1ELb1ELb0ELb1ELb0EEENS1_21CollectiveEpilogueFwdIS9_NS6_IJNS7_ILi1EEESF_SF_EEESA_SC_Li256ELb1ELb1ELb0ELb0EEENS1_19SingleTileSchedulerILb1ELb0ELb1ELi128EEEEEEEEEvNT_6ParamsE:
        .type           _ZN7cutlass13device_kernelIN5flash19enable_sm80_to_sm89INS1_16FlashAttnFwdSm80INS1_25CollectiveMainloopFwdSm80ILi8ELi1ELb1EN4cute5tupleIJNS5_1CILi128EEES8_S8_EEELi128ENS_10bfloat16_tEfNS_4arch4Sm80ELb1ELb0ELb0ELb1ELb1ELb0ELb1ELb0EEENS1_21CollectiveEpilogueFwdIS9_NS6_IJNS7_ILi1EEESF_SF_EEESA_SC_Li256ELb1ELb1ELb0ELb0EEENS1_19SingleTileSchedulerILb1ELb0ELb1ELi128EEEEEEEEEvNT_6ParamsE,@function
        .size           _ZN7cutlass13device_kernelIN5flash19enable_sm80_to_sm89INS1_16FlashAttnFwdSm80INS1_25CollectiveMainloopFwdSm80ILi8ELi1ELb1EN4cute5tupleIJNS5_1CILi128EEES8_S8_EEELi128ENS_10bfloat16_tEfNS_4arch4Sm80ELb1ELb0ELb0ELb1ELb1ELb0ELb1ELb0EEENS1_21CollectiveEpilogueFwdIS9_NS6_IJNS7_ILi1EEESF_SF_EEESA_SC_Li256ELb1ELb1ELb0ELb0EEENS1_19SingleTileSchedulerILb1ELb0ELb1ELi128EEEEEEEEEvNT_6ParamsE,(.L_x_2174 - _ZN7cutlass13device_kernelIN5flash19enable_sm80_to_sm89INS1_16FlashAttnFwdSm80INS1_25CollectiveMainloopFwdSm80ILi8ELi1ELb1EN4cute5tupleIJNS5_1CILi128EEES8_S8_EEELi128ENS_10bfloat16_tEfNS_4arch4Sm80ELb1ELb0ELb0ELb1ELb1ELb0ELb1ELb0EEENS1_21CollectiveEpilogueFwdIS9_NS6_IJNS7_ILi1EEESF_SF_EEESA_SC_Li256ELb1ELb1ELb0ELb0EEENS1_19SingleTileSchedulerILb1ELb0ELb1ELi128EEEEEEEEEvNT_6ParamsE)
        .other          _ZN7cutlass13device_kernelIN5flash19enable_sm80_to_sm89INS1_16FlashAttnFwdSm80INS1_25CollectiveMainloopFwdSm80ILi8ELi1ELb1EN4cute5tupleIJNS5_1CILi128EEES8_S8_EEELi128ENS_10bfloat16_tEfNS_4arch4Sm80ELb1ELb0ELb0ELb1ELb1ELb0ELb1ELb0EEENS1_21CollectiveEpilogueFwdIS9_NS6_IJNS7_ILi1EEESF_SF_EEESA_SC_Li256ELb1ELb1ELb0ELb0EEENS1_19SingleTileSchedulerILb1ELb0ELb1ELi128EEEEEEEEEvNT_6ParamsE,@"STO_CUDA_ENTRY STV_DEFAULT"
_ZN7cutlass13device_kernelIN5flash19enable_sm80_to_sm89INS1_16FlashAttnFwdSm80INS1_25CollectiveMainloopFwdSm80ILi8ELi1ELb1EN4cute5tupleIJNS5_1CILi128EEES8_S8_EEELi128ENS_10bfloat16_tEfNS_4arch4Sm80ELb1ELb0ELb0ELb1ELb1ELb0ELb1ELb0EEENS1_21CollectiveEpilogueFwdIS9_NS6_IJNS7_ILi1EEESF_SF_EEESA_SC_Li256ELb1ELb1ELb0ELb0EEENS1_19SingleTileSchedulerILb1ELb0ELb1ELi128EEEEEEEEEvNT_6ParamsE:
        /* <DEDUP_REMOVED lines=20> */
.L_x_545:
        /* <DEDUP_REMOVED lines=13> */
.L_x_547:
[----:B------:R-:W-:Y:S02]  /*0210*/  ULDC UR5, c[0x0][0x54c] ;  /* 0x0001530000057ab9 */ /* 0x000fe40000000800 */
.L_x_546:
[----:B------:R-:W-:Y:S02]  /*0220*/  ULDC UR4, c[0x0][0x548] ;  /* 0x0001520000047ab9 */ /* 0x000fe40000000800 */
[----:B------:R-:W-:-:S02]  /*0230*/  USHF.L.U32 UR7, UR7, 0x7, URZ ;  /* 0x0000000707077899 */ /* 0x000fc4000800063f */
[----:B------:R-:W-:-:S04]  /*0240*/  UIMAD UR4, UR5, UR4, URZ ;  /* 0x00000004050472a4 */ /* 0x000fc8000f8e023f */
[----:B------:R-:W-:-:S04]  /*0250*/  UISETP.GE.AND UP0, UPT, UR7, UR4, UPT ;  /* 0x000000040700728c */ /* 0x000fc8000bf06270 */
[----:B------:R-:W-:Y:S01]  /*0260*/  USEL UR13, UR13, 0xffffffff, !UP0 ;  /* 0xffffffff0d0d7887 */ /* 0x000fe2000c000000 */
[----:B------:R-:W-:Y:S05]  /*0270*/  BRA `(.L_x_548) ;  /* 0x000001b000007947 */ /* 0x000fea0003800000 */
.L_x_544:
        /* <DEDUP_REMOVED lines=8> */
.L_x_549:
        /* <DEDUP_REMOVED lines=13> */
.L_x_551:
[----:B------:R-:W-:Y:S02]  /*03d0*/  ULDC UR5, c[0x0][0x54c] ;  /* 0x0001530000057ab9 */ /* 0x000fe40000000800 */
.L_x_550:
[----:B------:R-:W-:Y:S02]  /*03e0*/  ULDC UR4, c[0x0][0x548] ;  /* 0x0001520000047ab9 */ /* 0x000fe40000000800 */
[----:B------:R-:W-:-:S02]  /*03f0*/  USHF.L.U32 UR7, UR7, 0x7, URZ ;  /* 0x0000000707077899 */ /* 0x000fc4000800063f */
[----:B------:R-:W-:-:S04]  /*0400*/  UIMAD UR4, UR5, UR4, URZ ;  /* 0x00000004050472a4 */ /* 0x000fc8000f8e023f */
[----:B------:R-:W-:-:S04]  /*0410*/  UISETP.GE.AND UP0, UPT, UR7, UR4, UPT ;  /* 0x000000040700728c */ /* 0x000fc8000bf06270 */
[----:B------:R-:W-:-:S06]  /*0420*/  USEL UR13, UR13, 0xffffffff, !UP0 ;  /* 0xffffffff0d0d7887 */ /* 0x000fcc000c000000 */
.L_x_548:
[----:B------:R-:W-:-:S13]  /*0430*/  ISETP.LE.AND P0, PT, RZ, UR13, PT ;  /* 0x0000000dff007c0c */ /* 0x000fda000bf03270 */
[----:B------:R-:W-:Y:S05]  /*0440*/  @!P0 EXIT ;  /* 0x000000000000894d */ /* 0x000fea0003800000 */
[----:B------:R-:W-:Y:S02]  /*0450*/  ULDC.64 UR10, c[0x0][0x370] ;  /* 0x0000dc00000a7ab9 */ /* 0x000fe40000000a00 */
[----:B------:R-:W-:Y:S02]  /*0460*/  UISETP.NE.U32.AND UP1, UPT, URZ, UR10, UPT ;  /* 0x0000000a3f00728c */ /* 0x000fe4000bf25070 */
[----:B------:R-:W-:Y:S02]  /*0470*/  ULDC.64 UR4, c[0x0][0x360] ;  /* 0x0000d80000047ab9 */ /* 0x000fe40000000a00 */
[----:B------:R-:W-:Y:S02]  /*0480*/  UISETP.NE.U32.AND UP0, UPT, URZ, UR4, UPT ;  /* 0x000000043f00728c */ /* 0x000fe4000bf05070 */
[----:B------:R-:W-:Y:S02]  /*0490*/  ULDC.64 UR8, c[0x0][0x348] ;  /* 0x0000d20000087ab9 */ /* 0x000fe40000000a00 */
[----:B------:R-:W-:-:S02]  /*04a0*/  UISETP.NE.AND.EX UP1, UPT, URZ, UR11, UPT, UP1 ;  /* 0x0000000b3f00728c */ /* 0x000fc4000bf25310 */
[----:B------:R-:W-:Y:S02]  /*04b0*/  UISETP.NE.U32.AND UP2, UPT, URZ, UR8, UPT ;  /* 0x000000083f00728c */ /* 0x000fe4000bf45070 */
[----:B------:R-:W-:Y:S02]  /*04c0*/  UISETP.NE.AND.EX UP0, UPT, URZ, UR5, UPT, UP0 ;  /* 0x000000053f00728c */ /* 0x000fe4000bf05300 */
[----:B------:R-:W-:Y:S01]  /*04d0*/  UISETP.NE.AND.EX UP2, UPT, URZ, UR9, UPT, UP2 ;  /* 0x000000093f00728c */ /* 0x000fe2000bf45320 */
[----:B------:R-:W-:Y:S01]  /*04e0*/  PLOP3.LUT P2, PT, PT, PT, UP1, 0x80, 0x0 ;  /* 0x000000000000781c */ /* 0x000fe20003f4f018 */
[----:B------:R-:W-:Y:S02]  /*04f0*/  ULDC.64 UR10, c[0x0][0x370] ;  /* 0x0000dc00000a7ab9 */ /* 0x000fe40000000a00 */
[----:B------:R-:W-:Y:S01]  /*0500*/  ULDC.64 UR8, c[0x0][0x348] ;  /* 0x0000d20000087ab9 */ /* 0x000fe20000000a00 */
[----:B------:R-:W-:Y:S01]  /*0510*/  PLOP3.LUT P0, PT, PT, PT, UP0, 0x80, 0x0 ;  /* 0x000000000000781c */ /* 0x000fe20003f0f008 */
[----:B------:R-:W-:Y:S01]  /*0520*/  ULDC.64 UR4, c[0x0][0x360] ;  /* 0x0000d80000047ab9 */ /* 0x000fe20000000a00 */
[----:B------:R-:W-:Y:S01]  /*0530*/  PLOP3.LUT P1, PT, PT, PT, UP2, 0x80, 0x0 ;  /* 0x000000000000781c */ /* 0x000fe20003f2f028 */
[----:B------:R-:W-:-:S02]  /*0540*/  @UP1 UIMAD.WIDE UR10, UR13, UR6, UR10 ;  /* 0x000000060d0a12a5 */ /* 0x000fc4000f8e020a */
[----:B------:R-:W-:Y:S02]  /*0550*/  @UP0 UIMAD.WIDE UR4, UR13, UR6, UR4 ;  /* 0x000000060d0402a5 */ /* 0x000fe4000f8e0204 */
[----:B------:R-:W-:Y:S02]  /*0560*/  UIMAD.WIDE UR8, UR13, UR6, UR8 ;  /* 0x000000060d0872a5 */ /* 0x000fe4000f8e0208 */
[----:B------:R-:W-:Y:S02]  /*0570*/  IMAD.U32 R3, RZ, RZ, UR11 ;  /* 0x0000000bff037e24 */ /* 0x000fe4000f8e00ff */
[----:B------:R-:W-:Y:S01]  /*0580*/  IMAD.U32 R2, RZ, RZ, UR10 ;  /* 0x0000000aff027e24 */ /* 0x000fe2000f8e00ff */
[----:B------:R-:W-:Y:S01]  /*0590*/  MOV R8, UR4 ;  /* 0x0000000400087c02 */ /* 0x000fe20008000f00 */
[----:B------:R-:W-:Y:S01]  /*05a0*/  IMAD.U32 R9, RZ, RZ, UR5 ;  /* 0x00000005ff097e24 */ /* 0x000fe2000f8e00ff */
[----:B------:R-:W-:Y:S01]  /*05b0*/  MOV R6, UR8 ;  /* 0x0000000800067c02 */ /* 0x000fe20008000f00 */
[----:B------:R-:W-:Y:S01]  /*05c0*/  IMAD.U32 R7, RZ, RZ, UR9 ;  /* 0x00000009ff077e24 */ /* 0x000fe2000f8e00ff */
[----:B------:R1:W2:Y:S04]  /*05d0*/  @P2 LDG.E R3, [R2.64] ;  /* 0x0000000e02032981 */ /* 0x0002a8000c1e1900 */
[----:B------:R-:W3:Y:S04]  /*05e0*/  @P0 LDG.E R0, [R8.64] ;  /* 0x0000000e08000981 */ /* 0x000ee8000c1e1900 */
[----:B-1----:R-:W4:Y:S01]  /*05f0*/  @P1 LDG.E R2, [R6.64] ;  /* 0x0000000e06021981 */ /* 0x002f22000c1e1900 */
[----:B------:R-:W1:Y:S01]  /*0600*/  S2UR UR9, SR_CTAID.Y ;  /* 0x00000000000979c3 */ /* 0x000e620000002600 */
[----:B------:R-:W-:-:S02]  /*0610*/  UMOV UR11, URZ ;  /* 0x0000003f000b7c82 */ /* 0x000fc40008000000 */
[----:B------:R-:W-:Y:S02]  /*0620*/  ULDC UR12, c[0x0][0x168] ;  /* 0x00005a00000c7ab9 */ /* 0x000fe40000000800 */
[----:B------:R-:W-:Y:S02]  /*0630*/  UMOV UR17, URZ ;  /* 0x0000003f00117c82 */ /* 0x000fe40008000000 */
[----:B------:R-:W-:Y:S02]  /*0640*/  ULDC UR4, c[0x0][0x2ac] ;  /* 0x0000ab0000047ab9 */ /* 0x000fe40000000800 */
[----:B------:R-:W-:Y:S02]  /*0650*/  ULDC UR8, c[0x0][0x1d0] ;  /* 0x0000740000087ab9 */ /* 0x000fe40000000800 */
[----:B------:R-:W-:Y:S02]  /*0660*/  UIMAD UR8, UR4, UR8, URZ ;  /* 0x00000008040872a4 */ /* 0x000fe4000f8e023f */
[----:B-1----:R-:W-:Y:S01]  /*0670*/  USHF.R.S32.HI UR16, URZ, 0x1f, UR9 ;  /* 0x0000001f3f107899 */ /* 0x002fe20008011409 */
[----:B--2---:R1:W2:Y:S08]  /*0680*/  @P2 R2UR UR11, R3 ;  /* 0x00000000030b23c2 */ /* 0x0042b000000e0000 */
[----:B---3--:R1:W3:Y:S08]  /*0690*/  @P0 R2UR UR12, R0 ;  /* 0x00000000000c03c2 */ /* 0x0082f000000e0000 */
[----:B----4-:R1:W4:Y:S02]  /*06a0*/  @P1 R2UR UR17, R2 ;  /* 0x00000000021113c2 */ /* 0x01032400000e0000 */
[----:B-1234-:R-:W-:Y:S05]  /*06b0*/  @P0 BRA `(.L_x_552) ;  /* 0x0000006000000947 */ /* 0x01efea0003800000 */
[----:B------:R-:W-:Y:S05]  /*06c0*/  @!P1 BRA `(.L_x_552) ;  /* 0x0000005000009947 */ /* 0x000fea0003800000 */
[----:B------:R1:W2:Y:S04]  /*06d0*/  LDG.E R0, [R6.64] ;  /* 0x0000000e06007981 */ /* 0x0002a8000c1e1900 */
[----:B-1----:R-:W3:Y:S01]  /*06e0*/  LDG.E R6, [R6.64+0x4] ;  /* 0x0000040e06067981 */ /* 0x002ee2000c1e1900 */
[----:B--2---:R-:W1:Y:S08]  /*06f0*/  R2UR UR12, R0 ;  /* 0x00000000000c73c2 */ /* 0x004e7000000e0000 */
[----:B---3--:R-:W1:Y:S02]  /*0700*/  R2UR UR4, R6 ;  /* 0x00000000060473c2 */ /* 0x008e6400000e0000 */
[----:B-1----:R-:W-:-:S06]  /*0710*/  UIADD3 UR12, -UR12, UR4, URZ ;  /* 0x000000040c0c7290 */ /* 0x002fcc000fffe13f */
.L_x_552:
        /* <DEDUP_REMOVED lines=10> */
.L_x_553:
        /* <DEDUP_REMOVED lines=12> */
.L_x_554:
[----:B------:R-:W-:Y:S01]  /*0880*/  ULDC UR4, c[0x0][0x2c4] ;  /* 0x0000b10000047ab9 */ /* 0x000fe20000000800 */
[----:B------:R-:W-:Y:S01]  /*0890*/  PLOP3.LUT P2, PT, PT, PT, PT, 0x80, 0x0 ;  /* 0x000000000000781c */ /* 0x000fe20003f4f070 */
[----:B------:R-:W-:Y:S01]  /*08a0*/  UISETP.NE.AND UP1, UPT, UR4, 0x1, UPT ;  /* 0x000000010400788c */ /* 0x000fe2000bf25270 */
[----:B------:R-:W-:Y:S01]  /*08b0*/  IMAD.MOV.U32 R3, RZ, RZ, RZ ;  /* 0x000000ffff037224 */ /* 0x000fe200078e00ff */
[----:B------:R-:W-:Y:S01]  /*08c0*/  UMOV UR10, UR7 ;  /* 0x00000007000a7c82 */ /* 0x000fe20008000000 */
[----:B------:R-:W-:Y:S01]  /*08d0*/  IMAD.MOV.U32 R114, RZ, RZ, RZ ;  /* 0x000000ffff727224 */ /* 0x000fe200078e00ff */
[----:B------:R-:W-:Y:S01]  /*08e0*/  ULDC.64 UR4, c[0x0][0x2c8] ;  /* 0x0000b20000047ab9 */ /* 0x000fe20000000a00 */
[----:B------:R-:W-:Y:S01]  /*08f0*/  MOV R4, RZ ;  /* 0x000000ff00047202 */ /* 0x000fe20000000f00 */
[----:B------:R-:W-:Y:S01]  /*0900*/  UIADD3 UR8, -UR11, UR8, URZ ;  /* 0x000000080b087290 */ /* 0x000fe2000fffe13f */
[----:B------:R-:W-:Y:S01]  /*0910*/  IMAD.MOV.U32 R112, RZ, RZ, RZ ;  /* 0x000000ffff707224 */ /* 0x000fe200078e00ff */
[----:B------:R-:W-:Y:S01]  /*0920*/  CS2R R118, SRZ ;  /* 0x0000000000767805 */ /* 0x000fe2000001ff00 */
[----:B------:R-:W-:Y:S01]  /*0930*/  CS2R R116, SRZ ;  /* 0x0000000000747805 */ /* 0x000fe2000001ff00 */
[----:B------:R-:W-:Y:S01]  /*0940*/  CS2R R110, SRZ ;  /* 0x00000000006e7805 */ /* 0x000fe2000001ff00 */
[----:B------:R-:W-:Y:S01]  /*0950*/  @UP1 UIADD3 UR18, UR10, 0x7f, URZ ;  /* 0x0000007f0a121890 */ /* 0x000fe2000fffe03f */
[----:B------:R-:W-:Y:S01]  /*0960*/  CS2R R108, SRZ ;  /* 0x00000000006c7805 */ /* 0x000fe2000001ff00 */
[----:B------:R-:W-:Y:S01]  /*0970*/  CS2R R106, SRZ ;  /* 0x00000000006a7805 */ /* 0x000fe2000001ff00 */
[----:B------:R-:W-:Y:S01]  /*0980*/  CS2R R104, SRZ ;  /* 0x0000000000687805 */ /* 0x000fe2000001ff00 */
[----:B------:R-:W-:Y:S01]  /*0990*/  UIMAD.WIDE.U32 UR18, UR18, UR4, URZ ;  /* 0x00000004121272a5 */ /* 0x000fe2000f8e003f */
[----:B------:R-:W-:Y:S01]  /*09a0*/  CS2R R102, SRZ ;  /* 0x0000000000667805 */ /* 0x000fe2000001ff00 */
[----:B------:R-:W-:Y:S01]  /*09b0*/  UIADD3 UR4, UR7, 0x7f, URZ ;  /* 0x0000007f07047890 */ /* 0x000fe2000fffe03f */
[----:B------:R-:W-:Y:S01]  /*09c0*/  CS2R R100, SRZ ;  /* 0x0000000000647805 */ /* 0x000fe2000001ff00 */
[----:B------:R-:W-:Y:S01]  /*09d0*/  @UP1 USHF.R.U32.HI UR4, URZ, UR5, UR19 ;  /* 0x000000053f041299 */ /* 0x000fe20008011613 */
[----:B------:R-:W-:Y:S01]  /*09e0*/  CS2R R122, SRZ ;  /* 0x00000000007a7805 */ /* 0x000fe2000001ff00 */
[----:B------:R-:W-:Y:S01]  /*09f0*/  UIADD3 UR7, UR8, 0x80, -UR12 ;  /* 0x0000008008077890 */ /* 0x000fe2000fffe80c */
[----:B------:R-:W-:Y:S01]  /*0a00*/  CS2R R120, SRZ ;  /* 0x0000000000787805 */ /* 0x000fe2000001ff00 */
[----:B------:R-:W-:Y:S01]  /*0a10*/  UIADD3 UR5, UR8, 0x7f, URZ ;  /* 0x0000007f08057890 */ /* 0x000fe2000fffe03f */
[----:B------:R-:W-:Y:S01]  /*0a20*/  CS2R R98, SRZ ;  /* 0x0000000000627805 */ /* 0x000fe2000001ff00 */
[----:B------:R-:W-:Y:S01]  /*0a30*/  UIADD3 UR7, UR7, UR4, URZ ;  /* 0x0000000407077290 */ /* 0x000fe2000fffe03f */
[----:B------:R-:W-:Y:S01]  /*0a40*/  CS2R R96, SRZ ;  /* 0x0000000000607805 */ /* 0x000fe2000001ff00 */
[----:B------:R-:W-:Y:S01]  /*0a50*/  USHF.R.S32.HI UR18, URZ, 0x1f, UR5 ;  /* 0x0000001f3f127899 */ /* 0x000fe20008011405 */
[----:B------:R-:W-:Y:S01]  /*0a60*/  CS2R R94, SRZ ;  /* 0x00000000005e7805 */ /* 0x000fe2000001ff00 */
[----:B------:R-:W-:Y:S01]  /*0a70*/  USHF.R.S32.HI UR4, URZ, 0x1f, UR7 ;  /* 0x0000001f3f047899 */ /* 0x000fe20008011407 */
[----:B------:R-:W-:Y:S01]  /*0a80*/  CS2R R92, SRZ ;  /* 0x00000000005c7805 */ /* 0x000fe2000001ff00 */
[----:B------:R-:W-:Y:S01]  /*0a90*/  ULEA.HI UR18, UR18, UR5, URZ, 0x7 ;  /* 0x0000000512127291 */ /* 0x000fe2000f8f383f */
[----:B------:R-:W-:Y:S01]  /*0aa0*/  CS2R R90, SRZ ;  /* 0x00000000005a7805 */ /* 0x000fe2000001ff00 */
[----:B------:R-:W-:Y:S01]  /*0ab0*/  ULEA.HI UR4, UR4, UR7, URZ, 0x7 ;  /* 0x0000000704047291 */ /* 0x000fe2000f8f383f */
[----:B------:R-:W-:Y:S01]  /*0ac0*/  CS2R R88, SRZ ;  /* 0x0000000000587805 */ /* 0x000fe2000001ff00 */
[----:B------:R-:W-:Y:S01]  /*0ad0*/  USHF.R.S32.HI UR18, URZ, 0x7, UR18 ;  /* 0x000000073f127899 */ /* 0x000fe20008011412 */
[----:B------:R-:W-:Y:S01]  /*0ae0*/  CS2R R86, SRZ ;  /* 0x0000000000567805 */ /* 0x000fe2000001ff00 */
[----:B------:R-:W-:Y:S01]  /*0af0*/  USHF.R.S32.HI UR4, URZ, 0x7, UR4 ;  /* 0x000000073f047899 */ /* 0x000fe20008011404 */
[----:B------:R-:W-:Y:S01]  /*0b00*/  CS2R R84, SRZ ;  /* 0x0000000000547805 */ /* 0x000fe2000001ff00 */
[----:B------:R-:W-:Y:S01]  /*0b10*/  CS2R R82, SRZ ;  /* 0x0000000000527805 */ /* 0x000fe2000001ff00 */
[----:B------:R-:W-:Y:S01]  /*0b20*/  CS2R R80, SRZ ;  /* 0x0000000000507805 */ /* 0x000fe2000001ff00 */
[----:B------:R-:W-:Y:S01]  /*0b30*/  UISETP.LT.AND UP0, UPT, UR18, UR4, UPT ;  /* 0x000000041200728c */ /* 0x000fe2000bf01270 */
[----:B------:R-:W-:Y:S01]  /*0b40*/  CS2R R78, SRZ ;  /* 0x00000000004e7805 */ /* 0x000fe2000001ff00 */
[----:B------:R-:W-:Y:S01]  /*0b50*/  CS2R R76, SRZ ;  /* 0x00000000004c7805 */ /* 0x000fe2000001ff00 */
[----:B------:R-:W-:Y:S01]  /*0b60*/  CS2R R74, SRZ ;  /* 0x00000000004a7805 */ /* 0x000fe2000001ff00 */
[----:B------:R-:W-:Y:S01]  /*0b70*/  USEL UR7, UR18, UR4, UP0 ;  /* 0x0000000412077287 */ /* 0x000fe20008000000 */
[----:B------:R-:W-:Y:S01]  /*0b80*/  CS2R R72, SRZ ;  /* 0x0000000000487805 */ /* 0x000fe2000001ff00 */
[----:B------:R-:W-:Y:S01]  /*0b90*/  CS2R R70, SRZ ;  /* 0x0000000000467805 */ /* 0x000fe2000001ff00 */
[----:B------:R-:W-:Y:S01]  /*0ba0*/  CS2R R68, SRZ ;  /* 0x0000000000447805 */ /* 0x000fe2000001ff00 */
[----:B------:R-:W-:Y:S01]  /*0bb0*/  UISETP.GE.AND UP0, UPT, UR7, 0x1, UPT ;  /* 0x000000010700788c */ /* 0x000fe2000bf06270 */
[----:B------:R-:W-:Y:S01]  /*0bc0*/  CS2R R126, SRZ ;  /* 0x00000000007e7805 */ /* 0x000fe2000001ff00 */
[----:B------:R-:W-:Y:S01]  /*0bd0*/  CS2R R124, SRZ ;  /* 0x00000000007c7805 */ /* 0x000fe2000001ff00 */
[----:B------:R-:W-:Y:S01]  /*0be0*/  CS2R R130, SRZ ;  /* 0x0000000000827805 */ /* 0x000fe2000001ff00 */
[----:B------:R-:W-:Y:S01]  /*0bf0*/  CS2R R128, SRZ ;  /* 0x0000000000807805 */ /* 0x000fe2000001ff00 */
[----:B------:R-:W-:Y:S01]  /*0c00*/  CS2R R6, SRZ ;  /* 0x0000000000067805 */ /* 0x000fe2000001ff00 */
[----:B------:R-:W-:-:S13]  /*0c10*/  PLOP3.LUT P0, PT, PT, PT, UP0, 0x80, 0x0 ;  /* 0x000000000000781c */ /* 0x000fda0003f0f008 */
        /* <DEDUP_REMOVED lines=10> */
[----:B------:R-:W-:-:S03]  /*0cc0*/  ULDC.64 UR4, c[0x0][0x2b0] ;  /* 0x0000ac0000047ab9 */ /* 0x000fc60000000a00 */
[CC--:B------:R-:W-:Y:S01]  /*0cd0*/  LEA.HI R237, R112.reuse, R5.reuse, RZ, 0x6 ;  /* 0x0000000570ed7211 */ /* 0x0c0fe200078f30ff */
[----:B------:R1:W2:Y:S01]  /*0ce0*/  @P0 LDG.E R0, [R2.64] ;  /* 0x0000000e02000981 */ /* 0x0002a2000c1e1900 */
[----:B------:R-:W-:Y:S01]  /*0cf0*/  IMAD.MOV.U32 R235, RZ, RZ, RZ ;  /* 0x000000ffffeb7224 */ /* 0x000fe200078e00ff */
[----:B-1----:R-:W-:Y:S01]  /*0d00*/  LEA.HI R3, R112, R5, RZ, 0x3 ;  /* 0x0000000570037211 */ /* 0x002fe200078f18ff */
[----:B------:R-:W-:-:S03]  /*0d10*/  IMAD.MOV.U32 R2, RZ, RZ, c[0x0][0x2b8] ;  /* 0x0000ae00ff027624 */ /* 0x000fc600078e00ff */
[----:B------:R-:W-:Y:S02]  /*0d20*/  LOP3.LUT R20, R3, 0xfffffff8, RZ, 0xc0, !PT ;  /* 0xfffffff803147812 */ /* 0x000fe400078ec0ff */
[----:B------:R-:W-:Y:S01]  /*0d30*/  SHF.R.S32.HI R3, RZ, 0x3, R3 ;  /* 0x00000003ff037819 */ /* 0x000fe20000011403 */
[----:B------:R-:W-:Y:S01]  /*0d40*/  BAR.SYNC.DEFER_BLOCKING 0x0 ;  /* 0x0000000000007b1d */ /* 0x000fe20000010000 */
[----:B------:R-:W-:Y:S01]  /*0d50*/  ISETP.NE.AND P3, PT, R2, 0x1, PT ;  /* 0x000000010200780c */ /* 0x000fe20003f65270 */
[----:B------:R-:W-:-:S04]  /*0d60*/  IMAD.IADD R20, R5, 0x1, -R20 ;  /* 0x0000000105147824 */ /* 0x000fc800078e0a14 */
[----:B------:R-:W-:Y:S01]  /*0d70*/  IMAD R238, R20, 0x20, R3 ;  /* 0x0000002014ee7824 */ /* 0x000fe200078e0203 */
[----:B--2---:R1:W2:Y:S02]  /*0d80*/  @P0 R2UR UR20, R0 ;  /* 0x00000000001403c2 */ /* 0x0042a400000e0000 */
[----:B--2---:R-:W-:Y:S02]  /*0d90*/  @!UP0 UMOV UR20, UR13 ;  /* 0x0000000d00148c82 */ /* 0x004fe40008000000 */
[----:B------:R-:W-:Y:S02]  /*0da0*/  USHF.R.S32.HI UR6, URZ, 0x1f, UR20 ;  /* 0x0000001f3f067899 */ /* 0x000fe40008011414 */
[----:B------:R-:W-:Y:S02]  /*0db0*/  UIMAD.WIDE.U32 UR18, UR20, UR4, URZ ;  /* 0x00000004141272a5 */ /* 0x000fe4000f8e003f */
[----:B------:R-:W-:-:S04]  /*0dc0*/  UIMAD UR6, UR6, UR4, URZ ;  /* 0x00000004060672a4 */ /* 0x000fc8000f8e023f */
[----:B------:R-:W-:Y:S01]  /*0dd0*/  UIMAD UR6, UR20, UR5, UR6 ;  /* 0x00000005140672a4 */ /* 0x000fe2000f8e0206 */
[----:B-1----:R-:W-:-:S03]  /*0de0*/  IMAD.U32 R0, RZ, RZ, UR7 ;  /* 0x00000007ff007e24 */ /* 0x002fc6000f8e00ff */
        /* <DEDUP_REMOVED lines=16> */
[----:B------:R-:W-:Y:S01]  /*0ef0*/  UIMAD UR20, UR20, UR4, URZ ;  /* 0x00000004141472a4 */ /* 0x000fe2000f8e023f */
[----:B------:R-:W-:Y:S01]  /*0f00*/  PLOP3.LUT P1, PT, PT, PT, UP1, 0x80, 0x0 ;  /* 0x000000000000781c */ /* 0x000fe20003f2f018 */
[----:B------:R-:W-:Y:S01]  /*0f10*/  UIMAD.WIDE.U32 UR22, UR17, UR4, URZ ;  /* 0x00000004111672a5 */ /* 0x000fe2000f8e003f */
[----:B------:R-:W-:Y:S01]  /*0f20*/  PLOP3.LUT P0, PT, PT, PT, UP1, 0x80, 0x0 ;  /* 0x000000000000781c */ /* 0x000fe20003f0f018 */
[----:B------:R-:W-:Y:S01]  /*0f30*/  UIMAD UR20, UR17, UR5, UR20 ;  /* 0x00000005111472a4 */ /* 0x000fe2000f8e0214 */
[----:B------:R-:W-:Y:S01]  /*0f40*/  IADD3 R0, R238, UR10, RZ ;  /* 0x0000000aee007c10 */ /* 0x000fe2000fffe0ff */
[----:B------:R-:W-:Y:S01]  /*0f50*/  USEL UR21, UR13, URZ, !UP2 ;  /* 0x0000003f0d157287 */ /* 0x000fe2000d000000 */
[----:B------:R-:W-:Y:S01]  /*0f60*/  IMAD.SHL.U32 R10, R3, 0x40, RZ ;  /* 0x00000040030a7824 */ /* 0x000fe200078e00ff */
[----:B------:R-:W-:Y:S01]  /*0f70*/  ULDC.64 UR4, c[0x0][0x1b8] ;  /* 0x00006e0000047ab9 */ /* 0x000fe20000000a00 */
[----:B------:R-:W-:Y:S01]  /*0f80*/  IMAD.SHL.U32 R205, R20, 0x8, RZ ;  /* 0x0000000814cd7824 */ /* 0x000fe200078e00ff */
[----:B------:R-:W-:Y:S01]  /*0f90*/  UIADD3 UR23, UR23, UR20, URZ ;  /* 0x0000001417177290 */ /* 0x000fe2000fffe03f */
[----:B------:R-:W-:Y:S01]  /*0fa0*/  IMAD.MOV.U32 R7, RZ, RZ, R0 ;  /* 0x000000ffff077224 */ /* 0x000fe200078e0000 */
[----:B------:R-:W-:Y:S01]  /*0fb0*/  UIMAD UR17, UR16, UR4, URZ ;  /* 0x00000004101172a4 */ /* 0x000fe2000f8e023f */
[----:B------:R-:W-:Y:S01]  /*0fc0*/  LOP3.LUT R10, R10, 0x1c0, RZ, 0xc0, !PT ;  /* 0x000001c00a0a7812 */ /* 0x000fe200078ec0ff */
[----:B------:R-:W-:Y:S01]  /*0fd0*/  USHF.R.S32.HI UR20, URZ, 0x1f, UR13 ;  /* 0x0000001f3f147899 */ /* 0x000fe2000801140d */
[----:B------:R-:W-:Y:S01]  /*0fe0*/  @P1 IMAD.HI.U32 R2, R0, c[0x0][0x2c8], RZ ;  /* 0x0000b20000021a27 */ /* 0x000fe200078e00ff */
[----:B------:R-:W-:Y:S01]  /*0ff0*/  UIMAD UR17, UR9, UR5, UR17 ;  /* 0x00000005091172a4 */ /* 0x000fe2000f8e0211 */
[----:B------:R-:W-:Y:S01]  /*1000*/  ISETP.GE.AND P6, PT, R205, c[0x0][0x198], PT ;  /* 0x00006600cd007a0c */ /* 0x000fe20003fc6270 */
[----:B------:R-:W-:Y:S01]  /*1010*/  UIMAD.WIDE.U32 UR22, UR9, UR4, UR22 ;  /* 0x00000004091672a5 */ /* 0x000fe2000f8e0016 */
[----:B------:R-:W-:Y:S01]  /*1020*/  IMAD.SHL.U32 R237, R237, 0x8, RZ ;  /* 0x00000008eded7824 */ /* 0x000fe200078e00ff */
[----:B------:R-:W-:Y:S01]  /*1030*/  USEL UR20, UR20, URZ, !UP2 ;  /* 0x0000003f14147287 */ /* 0x000fe2000d000000 */
[----:B------:R-:W-:Y:S01]  /*1040*/  @P0 SHF.R.U32.HI R7, RZ, c[0x0][0x2cc], R2 ;  /* 0x0000b300ff070a19 */ /* 0x000fe20000011602 */
[----:B------:R-:W-:Y:S01]  /*1050*/  ULDC.64 UR4, c[0x0][0x1c0] ;  /* 0x0000700000047ab9 */ /* 0x000fe20000000a00 */
[----:B------:R-:W-:Y:S01]  /*1060*/  LEA.HI R12, R112, R5, RZ, 0x4 ;  /* 0x00000005700c7211 */ /* 0x000fe200078f20ff */
[----:B------:R-:W-:Y:S01]  /*1070*/  UIMAD UR20, UR20, UR4, URZ ;  /* 0x00000004141472a4 */ /* 0x000fe2000f8e023f */
[--C-:B------:R-:W-:Y:S01]  /*1080*/  SHF.R.S32.HI R4, RZ, 0x1f, R7.reuse ;  /* 0x0000001fff047819 */ /* 0x100fe20000011407 */
[----:B------:R-:W-:Y:S01]  /*1090*/  UIADD3 UR23, UR23, UR17, URZ ;  /* 0x0000001117177290 */ /* 0x000fe2000fffe03f */
[----:B------:R-:W-:Y:S01]  /*10a0*/  IMAD.MOV R2, RZ, RZ, -R7 ;  /* 0x000000ffff027224 */ /* 0x000fe200078e0a07 */
[----:B------:R-:W-:Y:S01]  /*10b0*/  UIMAD UR5, UR21, UR5, UR20 ;  /* 0x00000005150572a4 */ /* 0x000fe2000f8e0214 */
[----:B------:R-:W-:Y:S01]  /*10c0*/  IADD3 R24, R205, 0x40, RZ ;  /* 0x00000040cd187810 */ /* 0x000fe20007ffe0ff */
[----:B------:R-:W-:Y:S01]  /*10d0*/  UIMAD.WIDE.U32 UR22, UR21, UR4, UR22 ;  /* 0x00000004151672a5 */ /* 0x000fe2000f8e0016 */
[----:B------:R-:W-:Y:S01]  /*10e0*/  IMAD R2, R2, c[0x0][0x2c4], R0 ;  /* 0x0000b10002027a24 */ /* 0x000fe200078e0200 */
[----:B------:R-:W-:Y:S01]  /*10f0*/  UISETP.GE.AND UP0, UPT, UR7, 0x2, UPT ;  /* 0x000000020700788c */ /* 0x000fe2000bf06270 */
[----:B------:R-:W-:Y:S01]  /*1100*/  IMAD R4, R4, c[0x0][0x1b0], RZ ;  /* 0x00006c0004047a24 */ /* 0x000fe200078e02ff */
[----:B------:R-:W-:Y:S01]  /*1110*/  UIADD3 UR5, UR23, UR5, URZ ;  /* 0x0000000517057290 */ /* 0x000fe2000fffe03f */
[----:B------:R-:W-:Y:S01]  /*1120*/  SHF.R.S32.HI R204, RZ, 0x1f, R24 ;  /* 0x0000001fffcc7819 */ /* 0x000fe20000011418 */
[----:B-1----:R-:W-:Y:S01]  /*1130*/  IMAD.U32 R9, RZ, RZ, UR23 ;  /* 0x00000017ff097e24 */ /* 0x002fe2000f8e00ff */
[----:B------:R-:W-:Y:S01]  /*1140*/  SHF.R.S32.HI R0, RZ, 0x1f, R2 ;  /* 0x0000001fff007819 */ /* 0x000fe20000011402 */
[----:B------:R-:W-:Y:S01]  /*1150*/  IMAD.U32 R8, RZ, RZ, UR22 ;  /* 0x00000016ff087e24 */ /* 0x000fe2000f8e00ff */
[----:B------:R-:W-:Y:S01]  /*1160*/  ULDC UR4, c[0x0][0x2c4] ;  /* 0x0000b10000047ab9 */ /* 0x000fe20000000800 */
[----:B------:R-:W-:Y:S01]  /*1170*/  IMAD.U32 R9, RZ, RZ, UR5 ;  /* 0x00000005ff097e24 */ /* 0x000fe2000f8e00ff */
[----:B------:R-:W-:Y:S01]  /*1180*/  UIMAD UR4, UR12, UR4, URZ ;  /* 0x000000040c0472a4 */ /* 0x000fe2000f8e023f */
[C---:B------:R-:W-:Y:S01]  /*1190*/  IMAD R4, R7.reuse, c[0x0][0x1b4], R4 ;  /* 0x00006d0007047a24 */ /* 0x040fe200078e0204 */
[----:B------:R-:W-:Y:S01]  /*11a0*/  LEA.HI R204, R204, R24, RZ, 0x3 ;  /* 0x00000018cccc7211 */ /* 0x000fe200078f18ff */
[----:B------:R-:W-:Y:S01]  /*11b0*/  IMAD.WIDE.U32 R8, R7, c[0x0][0x1b0], R8 ;  /* 0x00006c0007087a25 */ /* 0x000fe200078e0008 */
[----:B------:R-:W-:Y:S01]  /*11c0*/  ISETP.GE.AND P5, PT, R24, c[0x0][0x198], PT ;  /* 0x0000660018007a0c */ /* 0x000fe20003fa6270 */
[----:B------:R-:W-:Y:S01]  /*11d0*/  ULEA UR22, UR7, 0xffffff80, 0x7 ;  /* 0xffffff8007167891 */ /* 0x000fe2000f8e383f */
[----:B------:R-:W-:Y:S01]  /*11e0*/  LOP3.LUT R204, R204, 0xfffffff8, RZ, 0xc0, !PT ;  /* 0xfffffff8cccc7812 */ /* 0x000fe200078ec0ff */
[----:B------:R-:W-:-:S02]  /*11f0*/  IMAD R0, R0, c[0x0][0x1a8], RZ ;  /* 0x00006a0000007a24 */ /* 0x000fc400078e02ff */
[----:B------:R-:W-:Y:S01]  /*1200*/  IMAD.IADD R9, R9, 0x1, R4 ;  /* 0x0000000109097824 */ /* 0x000fe200078e0204 */
[----:B------:R-:W-:Y:S01]  /*1210*/  SHF.R.U32.HI R4, RZ, 0x3, R10 ;  /* 0x00000003ff047819 */ /* 0x000fe2000001160a */
[----:B------:R-:W-:Y:S01]  /*1220*/  IMAD R0, R2, c[0x0][0x1ac], R0 ;  /* 0x00006b0002007a24 */ /* 0x000fe200078e0200 */
[----:B------:R-:W-:Y:S01]  /*1230*/  LOP3.LUT R10, R10, 0x38, R205, 0xf8, !PT ;  /* 0x000000380a0a7812 */ /* 0x000fe200078ef8cd */
[----:B------:R-:W-:Y:S01]  /*1240*/  IMAD.WIDE.U32 R8, R2, c[0x0][0x1a8], R8 ;  /* 0x00006a0002087a25 */ /* 0x000fe200078e0008 */
[----:B------:R-:W-:Y:S01]  /*1250*/  UIADD3 UR22, UR8, -UR22, URZ ;  /* 0x8000001608167290 */ /* 0x000fe2000fffe03f */
[----:B------:R-:W-:Y:S02]  /*1260*/  SHF.R.S32.HI R206, RZ, 0x1f, R204 ;  /* 0x0000001fffce7819 */ /* 0x000fe400000114cc */
[----:B------:R-:W-:Y:S01]  /*1270*/  IMAD.MOV R2, RZ, RZ, -R6 ;  /* 0x000000ffff027224 */ /* 0x000fe200078e0a06 */
[----:B------:R-:W-:Y:S01]  /*1280*/  LEA R6, P0, R8, c[0x0][0x160], 0x1 ;  /* 0x0000580008067a11 */ /* 0x000fe200078008ff */
[----:B------:R-:W-:Y:S01]  /*1290*/  IMAD.IADD R0, R9, 0x1, R0 ;  /* 0x0000000109007824 */ /* 0x000fe200078e0200 */
[----:B------:R-:W-:Y:S01]  /*12a0*/  LOP3.LUT R10, R10, R4, RZ, 0x3c, !PT ;  /* 0x000000040a0a7212 */ /* 0x000fe200078e3cff */
[----:B------:R-:W-:Y:S01]  /*12b0*/  IMAD R236, R2, c[0x0][0x2b8], R236 ;  /* 0x0000ae0002ec7a24 */ /* 0x000fe200078e02ec */
[----:B------:R-:W-:Y:S01]  /*12c0*/  IADD3 R2, R3, UR10, RZ ;  /* 0x0000000a03027c10 */ /* 0x000fe2000fffe0ff */
[----:B------:R-:W-:Y:S01]  /*12d0*/  IMAD.WIDE R38, R205, 0x2, RZ ;  /* 0x00000002cd267825 */ /* 0x000fe200078e02ff */
[----:B------:R-:W-:-:S02]  /*12e0*/  LEA.HI.X R0, R8, c[0x0][0x164], R0, 0x1, P0 ;  /* 0x0000590008007a11 */ /* 0x000fc400000f0c00 */
[----:B------:R-:W-:Y:S01]  /*12f0*/  SHFL.IDX PT, R8, R6, RZ, 0x181f ;  /* 0x00181fff06087589 */ /* 0x000fe200000e0000 */
[----:B------:R-:W-:Y:S02]  /*1300*/  ISETP.GE.AND P0, PT, R2, UR4, PT ;  /* 0x0000000402007c0c */ /* 0x000fe4000bf06270 */
[----:B------:R-:W-:Y:S01]  /*1310*/  LOP3.LUT R237, R10, 0xfffffe00, R237, 0xf8, !PT ;  /* 0xfffffe000aed7812 */ /* 0x000fe200078ef8ed */
[----:B------:R-:W1:Y:S01]  /*1320*/  SHFL.IDX PT, R9, R0, RZ, 0x181f ;  /* 0x00181fff00097589 */ /* 0x000e6200000e0000 */
[----:B------:R-:W-:Y:S01]  /*1330*/  SHF.R.S32.HI R22, RZ, 0x1f, R236 ;  /* 0x0000001fff167819 */ /* 0x000fe200000114ec */
[----:B------:R-:W-:Y:S01]  /*1340*/  IMAD.WIDE.U32 R10, R236, c[0x0][0x1e0], RZ ;  /* 0x00007800ec0a7a25 */ /* 0x000fe200078e00ff */
[----:B------:R-:W-:Y:S02]  /*1350*/  IADD3 R7, R2, 0x20, RZ ;  /* 0x0000002002077810 */ /* 0x000fe40007ffe0ff */
[----:B------:R-:W-:Y:S01]  /*1360*/  SHF.R.S32.HI R4, RZ, 0x4, R12 ;  /* 0x00000004ff047819 */ /* 0x000fe2000001140c */
[----:B------:R-:W-:Y:S01]  /*1370*/  IMAD.SHL.U32 R237, R237, 0x2, RZ ;  /* 0x00000002eded7824 */ /* 0x000fe200078e00ff */
[----:B------:R-:W-:Y:S01]  /*1380*/  ISETP.GE.AND P4, PT, R7, UR4, PT ;  /* 0x0000000407007c0c */ /* 0x000fe2000bf86270 */
[----:B------:R-:W-:Y:S01]  /*1390*/  IMAD R18, R22, c[0x0][0x1e0], RZ ;  /* 0x0000780016127a24 */ /* 0x000fe200078e02ff */
[----:B------:R-:W-:Y:S01]  /*13a0*/  IADD3 R7, R2, 0x40, RZ ;  /* 0x0000004002077810 */ /* 0x000fe20007ffe0ff */
[----:B------:R-:W-:Y:S01]  /*13b0*/  IMAD R22, R22, c[0x0][0x208], RZ ;  /* 0x0000820016167a24 */ /* 0x000fe200078e02ff */
[----:B------:R-:W-:Y:S01]  /*13c0*/  IADD3 R2, R2, 0x60, RZ ;  /* 0x0000006002027810 */ /* 0x000fe20007ffe0ff */
[----:B------:R-:W-:Y:S01]  /*13d0*/  IMAD R18, R236, c[0x0][0x1e4], R18 ;  /* 0x00007900ec127a24 */ /* 0x000fe200078e0212 */
[----:B------:R-:W-:Y:S01]  /*13e0*/  LEA.HI R234, R12, R4, RZ, 0x1 ;  /* 0x000000040cea7211 */ /* 0x000fe200078f08ff */
[----:B------:R-:W-:Y:S01]  /*13f0*/  IMAD R22, R236, c[0x0][0x20c], R22 ;  /* 0x00008300ec167a24 */ /* 0x000fe200078e0216 */
[----:B------:R-:W-:Y:S01]  /*1400*/  ISETP.GE.AND P2, PT, R7, UR4, PT ;  /* 0x0000000407007c0c */ /* 0x000fe2000bf46270 */
[----:B------:R-:W-:Y:S01]  /*1410*/  IMAD.IADD R19, R11, 0x1, R18 ;  /* 0x000000010b137824 */ /* 0x000fe200078e0212 */
[----:B------:R-:W-:Y:S01]  /*1420*/  ISETP.GE.AND P1, PT, R2, UR4, PT ;  /* 0x0000000402007c0c */ /* 0x000fe2000bf26270 */
[----:B------:R-:W-:Y:S01]  /*1430*/  ULDC.64 UR4, c[0x0][0x1e8] ;  /* 0x00007a0000047ab9 */ /* 0x000fe20000000a00 */
[----:B------:R-:W-:Y:S01]  /*1440*/  IMAD.MOV.U32 R18, RZ, RZ, R10 ;  /* 0x000000ffff127224 */ /* 0x000fe200078e000a */
[----:B------:R-:W-:Y:S01]  /*1450*/  LOP3.LUT R234, R234, 0xfffffffe, RZ, 0xc0, !PT ;  /* 0xfffffffeeaea7812 */ /* 0x000fe200078ec0ff */
[----:B------:R-:W-:Y:S01]  /*1460*/  UIMAD.WIDE.U32 UR20, UR9, UR4, URZ ;  /* 0x00000004091472a5 */ /* 0x000fe2000f8e003f */
[----:B------:R-:W-:Y:S01]  /*1470*/  SHFL.IDX PT, R10, R6, 0x2, 0x181f ;  /* 0x00581f00060a7f89 */ /* 0x000fe200000e0000 */
[----:B------:R-:W-:Y:S01]  /*1480*/  UIMAD UR4, UR16, UR4, URZ ;  /* 0x00000004100472a4 */ /* 0x000fe2000f8e023f */
[----:B-1----:R-:W-:Y:S01]  /*1490*/  @!P0 IMAD.WIDE R14, R205, 0x2, R8 ;  /* 0x00000002cd0e8825 */ /* 0x002fe200078e0208 */
[----:B------:R-:W-:Y:S01]  /*14a0*/  LOP3.LUT R12, R12, 0xfffffff0, RZ, 0xc0, !PT ;  /* 0xfffffff00c0c7812 */ /* 0x000fe200078ec0ff */
[----:B------:R-:W1:Y:S01]  /*14b0*/  SHFL.IDX PT, R11, R0, 0x2, 0x181f ;  /* 0x00581f00000b7f89 */ /* 0x000e6200000e0000 */
[----:B------:R-:W-:Y:S01]  /*14c0*/  UIMAD UR4, UR9, UR5, UR4 ;  /* 0x00000005090472a4 */ /* 0x000fe2000f8e0204 */
[----:B------:R-:W-:Y:S01]  /*14d0*/  IMAD.IADD R234, R4, 0x1, -R234 ;  /* 0x0000000104ea7824 */ /* 0x000fe200078e0aea */
[----:B------:R-:W-:Y:S01]  /*14e0*/  IADD3 R36, -R3, UR22, RZ ;  /* 0x0000001603247c10 */ /* 0x000fe2000fffe1ff */
[----:B------:R3:W-:Y:S01]  /*14f0*/  @!P0 LDGSTS.E.BYPASS.LTC128B.128 [R237+0x100], [R14.64], !P6 ;  /* 0x001000000eed8fae */ /* 0x0007e2000f101d4e */
[----:B------:R-:W-:Y:S01]  /*1500*/  @!P0 IMAD.WIDE R8, R204, 0x2, R8 ;  /* 0x00000002cc088825 */ /* 0x000fe200078e0208 */
[----:B------:R-:W-:Y:S01]  /*1510*/  UIADD3 UR17, UR21, UR4, URZ ;  /* 0x0000000415117290 */ /* 0x000fe2000fffe03f */
[----:B------:R-:W-:Y:S01]  /*1520*/  IADD3 R244, R237, 0x100, RZ ;  /* 0x00000100edf47810 */ /* 0x000fe20007ffe0ff */
[----:B------:R-:W-:Y:S01]  /*1530*/  SHFL.IDX PT, R7, R0, 0x3, 0x181f ;  /* 0x00781f0000077f89 */ /* 0x000fe200000e0000 */
[----:B------:R-:W-:Y:S01]  /*1540*/  IMAD.IADD R12, R5, 0x1, -R12 ;  /* 0x00000001050c7824 */ /* 0x000fe200078e0a0c */
[----:B------:R-:W-:Y:S01]  /*1550*/  ULDC.64 UR4, c[0x0][0x210] ;  /* 0x0000840000047ab9 */ /* 0x000fe20000000a00 */
[----:B------:R-:W-:Y:S01]  /*1560*/  IMAD.SHL.U32 R3, R3, 0x8, RZ ;  /* 0x0000000803037824 */ /* 0x000fe200078e00ff */
[----:B------:R4:W-:Y:S01]  /*1570*/  @!P0 LDGSTS.E.BYPASS.LTC128B.128 [R237+0x4100], [R8.64], !P5 ;  /* 0x0410000008ed8fae */ /* 0x0009e2000e901d4e */
[----:B------:R-:W-:Y:S01]  /*1580*/  UIMAD UR16, UR16, UR4, URZ ;  /* 0x00000004101072a4 */ /* 0x000fe2000f8e023f */
[----:B------:R-:W-:Y:S01]  /*1590*/  SHF.R.S32.HI R2, RZ, 0x1f, R12 ;  /* 0x0000001fff027819 */ /* 0x000fe2000001140c */
[----:B------:R-:W-:Y:S01]  /*15a0*/  UIMAD.WIDE.U32 UR24, UR9, UR4, URZ ;  /* 0x00000004091872a5 */ /* 0x000fe2000f8e003f */
[----:B------:R-:W-:Y:S01]  /*15b0*/  IADD3 R243, R237, 0x4100, RZ ;  /* 0x00004100edf37810 */ /* 0x000fe20007ffe0ff */
[----:B------:R-:W-:Y:S01]  /*15c0*/  UIMAD UR16, UR9, UR5, UR16 ;  /* 0x00000005091072a4 */ /* 0x000fe2000f8e0210 */
[----:B------:R-:W-:-:S02]  /*15d0*/  LEA.HI R2, R2, R12, RZ, 0x3 ;  /* 0x0000000c02027211 */ /* 0x000fc400078f18ff */
[C---:B------:R-:W-:Y:S01]  /*15e0*/  IADD3 R242, R237.reuse, 0x1100, RZ ;  /* 0x00001100edf27810 */ /* 0x040fe20007ffe0ff */
[----:B------:R-:W-:Y:S01]  /*15f0*/  UIADD3 UR16, UR25, UR16, URZ ;  /* 0x0000001019107290 */ /* 0x000fe2000fffe03f */
[C---:B------:R-:W-:Y:S01]  /*1600*/  IADD3 R241, R237.reuse, 0x5100, RZ ;  /* 0x00005100edf17810 */ /* 0x040fe20007ffe0ff */
[----:B-1----:R-:W-:Y:S01]  /*1610*/  @!P2 IMAD.WIDE R26, R204, 0x2, R10 ;  /* 0x00000002cc1aa825 */ /* 0x002fe200078e020a */
[C---:B------:R-:W-:Y:S02]  /*1620*/  IADD3 R240, R237.reuse, 0x2100, RZ ;  /* 0x00002100edf07810 */ /* 0x040fe40007ffe0ff */
[----:B------:R-:W-:Y:S01]  /*1630*/  IADD3 R239, R237, 0x6100, RZ ;  /* 0x00006100edef7810 */ /* 0x000fe20007ffe0ff */
[----:B---3--:R-:W-:Y:S04]  /*1640*/  SHFL.IDX PT, R14, R6, 0x1, 0x181f ;  /* 0x00381f00060e7f89 */ /* 0x008fe800000e0000 */
[----:B------:R1:W3:Y:S04]  /*1650*/  SHFL.IDX PT, R15, R0, 0x1, 0x181f ;  /* 0x00381f00000f7f89 */ /* 0x0002e800000e0000 */
[----:B------:R-:W5:Y:S01]  /*1660*/  SHFL.IDX PT, R6, R6, 0x3, 0x181f ;  /* 0x00781f0006067f89 */ /* 0x000f6200000e0000 */
[----:B-1----:R-:W-:Y:S01]  /*1670*/  LOP3.LUT R0, R2, 0xfffffff8, RZ, 0xc0, !PT ;  /* 0xfffffff802007812 */ /* 0x002fe200078ec0ff */
[----:B---3--:R-:W-:-:S04]  /*1680*/  @!P4 IMAD.WIDE R16, R205, 0x2, R14 ;  /* 0x00000002cd10c825 */ /* 0x008fc800078e020e */
[----:B------:R-:W-:Y:S01]  /*1690*/  IMAD.IADD R0, R12, 0x1, -R0 ;  /* 0x000000010c007824 */ /* 0x000fe200078e0a00 */
[----:B------:R1:W-:Y:S01]  /*16a0*/  @!P4 LDGSTS.E.BYPASS.LTC128B.128 [R237+0x1100], [R16.64], !P6 ;  /* 0x0110000010edcfae */ /* 0x0003e2000f101d4e */
[----:B------:R-:W-:Y:S02]  /*16b0*/  IMAD.SHL.U32 R2, R2, 0x40, RZ ;  /* 0x0000004002027824 */ /* 0x000fe400078e00ff */
[----:B-1----:R-:W-:-:S04]  /*16c0*/  @!P2 IMAD.WIDE R16, R205, 0x2, R10 ;  /* 0x00000002cd10a825 */ /* 0x002fc800078e020a */
[----:B-----5:R-:W-:-:S04]  /*16d0*/  @!P1 IMAD.WIDE R10, R205, 0x2, R6 ;  /* 0x00000002cd0a9825 */ /* 0x020fc800078e0206 */
[----:B------:R-:W-:Y:S01]  /*16e0*/  @!P1 IMAD.WIDE R6, R204, 0x2, R6 ;  /* 0x00000002cc069825 */ /* 0x000fe200078e0206 */
[----:B--2---:R-:W-:-:S03]  /*16f0*/  SHF.R.S32.HI R21, RZ, 0x1f, R235 ;  /* 0x0000001fff157819 */ /* 0x004fc600000114eb */
[----:B------:R-:W-:-:S04]  /*1700*/  IMAD.WIDE.U32 R18, R235, c[0x0][0x1f0], R18 ;  /* 0x00007c00eb127a25 */ /* 0x000fc800078e0012 */
[----:B------:R-:W-:Y:S01]  /*1710*/  IMAD R4, R21, c[0x0][0x1f0], RZ ;  /* 0x00007c0015047a24 */ /* 0x000fe200078e02ff */
[----:B----4-:R-:W-:-:S03]  /*1720*/  IADD3 R9, P0, R18, UR20, RZ ;  /* 0x0000001412097c10 */ /* 0x010fc6000ff1e0ff */
[----:B------:R-:W-:-:S05]  /*1730*/  IMAD R4, R235, c[0x0][0x1f4], R4 ;  /* 0x00007d00eb047a24 */ /* 0x000fca00078e0204 */
[----:B------:R-:W-:Y:S01]  /*1740*/  IADD3.X R4, R19, UR17, R4, P0, !PT ;  /* 0x0000001113047c10 */ /* 0x000fe200087fe404 */
[----:B------:R-:W-:Y:S01]  /*1750*/  @!P4 IMAD.WIDE R18, R204, 0x2, R14 ;  /* 0x00000002cc12c825 */ /* 0x000fe200078e020e */
[----:B------:R-:W-:-:S04]  /*1760*/  LEA R8, P0, R9, c[0x0][0x1c8], 0x1 ;  /* 0x0000720009087a11 */ /* 0x000fc800078008ff */
[----:B------:R-:W-:Y:S01]  /*1770*/  LEA.HI.X R4, R9, c[0x0][0x1cc], R4, 0x1, P0 ;  /* 0x0000730009047a11 */ /* 0x000fe200000f0c04 */
[----:B------:R-:W-:Y:S01]  /*1780*/  SHFL.IDX PT, R14, R8, RZ, 0x181f ;  /* 0x00181fff080e7589 */ /* 0x000fe200000e0000 */
[----:B------:R-:W-:-:S03]  /*1790*/  ISETP.GT.AND P0, PT, R36, 0x60, PT ;  /* 0x000000602400780c */ /* 0x000fc60003f04270 */
[----:B------:R-:W1:Y:S04]  /*17a0*/  SHFL.IDX PT, R15, R4, RZ, 0x181f ;  /* 0x00181fff040f7589 */ /* 0x000e6800000e0000 */
[----:B------:R-:W-:Y:S04]  /*17b0*/  SHFL.IDX PT, R12, R8, 0x1, 0x181f ;  /* 0x00381f00080c7f89 */ /* 0x000fe800000e0000 */
[----:B------:R-:W2:Y:S04]  /*17c0*/  SHFL.IDX PT, R13, R4, 0x1, 0x181f ;  /* 0x00381f00040d7f89 */ /* 0x000ea800000e0000 */
[----:B------:R1:W-:Y:S01]  /*17d0*/  @!P4 LDGSTS.E.BYPASS.LTC128B.128 [R237+0x5100], [R18.64], !P5 ;  /* 0x0510000012edcfae */ /* 0x0003e2000e901d4e */
[----:B------:R-:W-:-:S03]  /*17e0*/  ISETP.GE.AND P4, PT, R24, c[0x0][0x1d4], PT ;  /* 0x0000750018007a0c */ /* 0x000fc60003f86270 */
[----:B------:R3:W-:Y:S01]  /*17f0*/  @!P2 LDGSTS.E.BYPASS.LTC128B.128 [R237+0x2100], [R16.64], !P6 ;  /* 0x0210000010edafae */ /* 0x0007e2000f101d4e */
[----:B------:R-:W-:-:S03]  /*1800*/  SEL R209, RZ, 0x10, P4 ;  /* 0x00000010ffd17807 */ /* 0x000fc60002000000 */
[----:B------:R4:W-:Y:S01]  /*1810*/  @!P2 LDGSTS.E.BYPASS.LTC128B.128 [R237+0x6100], [R26.64], !P5 ;  /* 0x061000001aedafae */ /* 0x0009e2000e901d4e */
[----:B------:R-:W-:-:S03]  /*1820*/  ISETP.GE.AND P2, PT, R36, 0x21, PT ;  /* 0x000000212400780c */ /* 0x000fc60003f46270 */
[----:B------:R5:W-:Y:S01]  /*1830*/  @!P1 LDGSTS.E.BYPASS.LTC128B.128 [R237+0x3100], [R10.64], !P6 ;  /* 0x031000000aed9fae */ /* 0x000be2000f101d4e */
[----:B------:R-:W-:-:S03]  /*1840*/  ISETP.GE.AND P6, PT, R36, 0x1, PT ;  /* 0x000000012400780c */ /* 0x000fc60003fc6270 */
[----:B------:R-:W-:Y:S04]  /*1850*/  SHFL.IDX PT, R9, R4, 0x3, 0x181f ;  /* 0x00781f0004097f89 */ /* 0x000fe800000e0000 */
[----:B------:R4:W-:Y:S01]  /*1860*/  @!P1 LDGSTS.E.BYPASS.LTC128B.128 [R237+0x7100], [R6.64], !P5 ;  /* 0x0710000006ed9fae */ /* 0x0009e2000e901d4e */
[----:B------:R-:W-:Y:S02]  /*1870*/  ISETP.GE.AND P5, PT, R205, c[0x0][0x1d4], PT ;  /* 0x00007500cd007a0c */ /* 0x000fe40003fa6270 */
[----:B------:R-:W-:Y:S01]  /*1880*/  ISETP.GE.AND P1, PT, R36, 0x41, PT ;  /* 0x000000412400780c */ /* 0x000fe20003f26270 */
[----:B------:R-:W0:Y:S02]  /*1890*/  LDGDEPBAR ;  /* 0x00000000000079af */ /* 0x000e240000000000 */
[----:B-1----:R-:W-:-:S04]  /*18a0*/  @P6 IMAD.WIDE R18, R204, 0x2, R14 ;  /* 0x00000002cc126825 */ /* 0x002fc800078e020e */
[----:B---3--:R-:W-:-:S04]  /*18b0*/  @P6 IMAD.WIDE R16, R205, 0x2, R14 ;  /* 0x00000002cd106825 */ /* 0x008fc800078e020e */
[--C-:B--2---:R-:W-:Y:S01]  /*18c0*/  @P2 IMAD.WIDE R14, R205, 0x2, R12.reuse ;  /* 0x00000002cd0e2825 */ /* 0x104fe200078e020c */
[----:B------:R1:W-:Y:S03]  /*18d0*/  @P6 LDGSTS.E.BYPASS.LTC128B.128 [R237+0x8100], [R16.64], !P5 ;  /* 0x0810000010ed6fae */ /* 0x0003e6000e901d4e */
[----:B------:R-:W-:Y:S01]  /*18e0*/  @P2 IMAD.WIDE R12, R204, 0x2, R12 ;  /* 0x00000002cc0c2825 */ /* 0x000fe200078e020c */
[----:B-----5:R-:W-:Y:S04]  /*18f0*/  SHFL.IDX PT, R10, R8, 0x2, 0x181f ;  /* 0x00581f00080a7f89 */ /* 0x020fe800000e0000 */
[----:B------:R2:W3:Y:S01]  /*1900*/  SHFL.IDX PT, R11, R4, 0x2, 0x181f ;  /* 0x00581f00040b7f89 */ /* 0x0004e200000e0000 */
[----:B----4-:R-:W-:-:S03]  /*1910*/  IMAD.SHL.U32 R6, R234, 0x8, RZ ;  /* 0x00000008ea067824 */ /* 0x010fc600078e00ff */
[----:B------:R-:W4:Y:S04]  /*1920*/  SHFL.IDX PT, R8, R8, 0x3, 0x181f ;  /* 0x00781f0008087f89 */ /* 0x000f2800000e0000 */
[----:B------:R1:W-:Y:S04]  /*1930*/  @P6 LDGSTS.E.BYPASS.LTC128B.128 [R237+0xc100], [R18.64], !P4 ;  /* 0x0c10000012ed6fae */ /* 0x0003e8000e101d4e */
[----:B------:R5:W-:Y:S04]  /*1940*/  @P2 LDGSTS.E.BYPASS.LTC128B.128 [R237+0x9100], [R14.64], !P5 ;  /* 0x091000000eed2fae */ /* 0x000be8000e901d4e */
[----:B------:R1:W-:Y:S01]  /*1950*/  @P2 LDGSTS.E.BYPASS.LTC128B.128 [R237+0xd100], [R12.64], !P4 ;  /* 0x0d1000000ced2fae */ /* 0x0003e2000e101d4e */
[----:B--2---:R-:W-:-:S05]  /*1960*/  IMAD.SHL.U32 R4, R0, 0x40, RZ ;  /* 0x0000004000047824 */ /* 0x004fca00078e00ff */
[----:B------:R-:W-:-:S04]  /*1970*/  LOP3.LUT R4, R4, 0x1c0, RZ, 0xc0, !PT ;  /* 0x000001c004047812 */ /* 0x000fc800078ec0ff */
[----:B------:R-:W-:Y:S02]  /*1980*/  LOP3.LUT R6, R4, 0x8, R6, 0xf8, !PT ;  /* 0x0000000804067812 */ /* 0x000fe400078ef806 */
[----:B------:R-:W-:-:S04]  /*1990*/  SHF.R.U32.HI R4, RZ, 0x3, R4 ;  /* 0x00000003ff047819 */ /* 0x000fc80000011604 */
[----:B------:R-:W-:Y:S01]  /*19a0*/  LOP3.LUT R4, R6, R4, RZ, 0x3c, !PT ;  /* 0x0000000406047212 */ /* 0x000fe200078e3cff */
[----:B---3--:R-:W-:-:S03]  /*19b0*/  @P1 IMAD.WIDE R6, R205, 0x2, R10 ;  /* 0x00000002cd061825 */ /* 0x008fc600078e020a */
[----:B------:R-:W-:Y:S01]  /*19c0*/  LOP3.LUT R4, R4, 0xfffffe00, R2, 0xf8, !PT ;  /* 0xfffffe0004047812 */ /* 0x000fe200078ef802 */
[----:B-----5:R-:W-:Y:S01]  /*19d0*/  @P1 IMAD.WIDE R14, R204, 0x2, R10 ;  /* 0x00000002cc0e1825 */ /* 0x020fe200078e020a */
[----:B------:R2:W-:Y:S03]  /*19e0*/  @P1 LDGSTS.E.BYPASS.LTC128B.128 [R237+0xa100], [R6.64], !P5 ;  /* 0x0a10000006ed1fae */ /* 0x0005e6000e901d4e */
[--C-:B----4-:R-:W-:Y:S01]  /*19f0*/  @P0 IMAD.WIDE R10, R205, 0x2, R8.reuse ;  /* 0x00000002cd0a0825 */ /* 0x110fe200078e0208 */
[----:B------:R3:W-:Y:S01]  /*1a00*/  @P1 LDGSTS.E.BYPASS.LTC128B.128 [R237+0xe100], [R14.64], !P4 ;  /* 0x0e1000000eed1fae */ /* 0x0007e2000e101d4e */
[----:B------:R-:W-:Y:S02]  /*1a10*/  R2P PR, R0, 0x6 ;  /* 0x0000000600007804 */ /* 0x000fe40000000000 */
[----:B------:R-:W-:Y:S01]  /*1a20*/  @P0 IMAD.WIDE R8, R204, 0x2, R8 ;  /* 0x00000002cc080825 */ /* 0x000fe200078e0208 */
[----:B------:R4:W-:Y:S03]  /*1a30*/  @P0 LDGSTS.E.BYPASS.LTC128B.128 [R237+0xb100], [R10.64], !P5 ;  /* 0x0b1000000aed0fae */ /* 0x0009e6000e901d4e */
[----:B------:R-:W-:Y:S01]  /*1a40*/  IMAD.MOV.U32 R0, RZ, RZ, 0x20 ;  /* 0x00000020ff007424 */ /* 0x000fe200078e00ff */
[----:B------:R5:W-:Y:S01]  /*1a50*/  @P0 LDGSTS.E.BYPASS.LTC128B.128 [R237+0xf100], [R8.64], !P4 ;  /* 0x0f10000008ed0fae */ /* 0x000be2000e101d4e */
[----:B------:R-:W-:-:S03]  /*1a60*/  LOP3.LUT P0, RZ, R20, 0x2, RZ, 0xc0, !PT ;  /* 0x0000000214ff7812 */ /* 0x000fc6000780c0ff */
[----:B------:R-:W0:Y:S01]  /*1a70*/  LDGDEPBAR ;  /* 0x00000000000079af */ /* 0x000e220000000000 */
[----:B--2---:R-:W-:Y:S01]  /*1a80*/  IMAD.SHL.U32 R6, R20, 0x40, RZ ;  /* 0x0000004014067824 */ /* 0x004fe200078e00ff */
[----:B------:R-:W-:-:S04]  /*1a90*/  LEA.HI R7, R112, R5, RZ, 0x5 ;  /* 0x0000000570077211 */ /* 0x000fc800078f28ff */
[----:B-----5:R-:W-:Y:S01]  /*1aa0*/  LOP3.LUT R8, R6, 0x1c0, RZ, 0xc0, !PT ;  /* 0x000001c006087812 */ /* 0x020fe200078ec0ff */
[----:B------:R-:W-:-:S04]  /*1ab0*/  DEPBAR.LE SB0, 0x1 ;  /* 0x000080400000791a */ /* 0x000fc80000000000 */
[----:B------:R-:W-:Y:S02]  /*1ac0*/  SHF.R.S32.HI R6, RZ, 0x5, R7 ;  /* 0x00000005ff067819 */ /* 0x000fe40000011407 */
[----:B------:R-:W-:Y:S01]  /*1ad0*/  LOP3.LUT R2, R8, 0x8, R3, 0xf8, !PT ;  /* 0x0000000808027812 */ /* 0x000fe200078ef803 */
[----:B------:R-:W-:Y:S01]  /*1ae0*/  IMAD.MOV.U32 R3, RZ, RZ, 0x10 ;  /* 0x00000010ff037424 */ /* 0x000fe200078e00ff */
[----:B------:R-:W-:Y:S01]  /*1af0*/  SHF.R.U32.HI R8, RZ, 0x3, R8 ;  /* 0x00000003ff087819 */ /* 0x000fe20000011608 */
[----:B------:R-:W-:-:S03]  /*1b00*/  IMAD R184, R6, 0x400, R4 ;  /* 0x0000040006b87824 */ /* 0x000fc600078e0204 */
[----:B------:R-:W-:Y:S02]  /*1b10*/  LOP3.LUT R2, R2, R8, RZ, 0x3c, !PT ;  /* 0x0000000802027212 */ /* 0x000fe400078e3cff */
        /* <DEDUP_REMOVED lines=8> */
[----:B------:R-:W-:-:S02]  /*1ba0*/  IMAD R196, R2, 0x2, R196 ;  /* 0x0000000202c47824 */ /* 0x000fc400078e02c4 */
[----:B------:R-:W-:Y:S01]  /*1bb0*/  IMAD R200, R2, 0x2, R188 ;  /* 0x0000000202c87824 */ /* 0x000fe200078e02bc */
[----:B------:R-:W-:Y:S01]  /*1bc0*/  SEL R0, R0, 0xffffffe0, !P2 ;  /* 0xffffffe000007807 */ /* 0x000fe20005000000 */
[----:B------:R-:W-:-:S04]  /*1bd0*/  IMAD.SHL.U32 R234, R234, 0x2, RZ ;  /* 0x00000002eaea7824 */ /* 0x000fc800078e00ff */
[----:B------:R-:W-:Y:S01]  /*1be0*/  IMAD R231, R0, 0x2, R234 ;  /* 0x0000000200e77824 */ /* 0x000fe200078e02ea */
[C---:B------:R-:W-:Y:S02]  /*1bf0*/  IADD3 R8, R234.reuse, 0x8100, RZ ;  /* 0x00008100ea087810 */ /* 0x040fe40007ffe0ff */
[----:B------:R-:W-:Y:S02]  /*1c00*/  IADD3 R233, R234, 0x8120, RZ ;  /* 0x00008120eae97810 */ /* 0x000fe40007ffe0ff */
[----:B------:R-:W-:-:S04]  /*1c10*/  @P0 IADD3 R233, R8, -0x20, RZ ;  /* 0xffffffe008e90810 */ /* 0x000fc80007ffe0ff */
[C---:B------:R-:W-:Y:S01]  /*1c20*/  IADD3 R227, R233.reuse, 0x800, RZ ;  /* 0x00000800e9e37810 */ /* 0x040fe20007ffe0ff */
        /* <DEDUP_REMOVED lines=26> */
[----:B------:R-:W2:Y:S04]  /*1dd0*/  LDSM.16.M88.4 R56, [R234+0x8900] ;  /* 0x00890000ea38783b */ /* 0x000ea80000000200 */
[----:B------:R-:W5:Y:S04]  /*1de0*/  LDSM.16.M88.4 R64, [R234+0x8100] ;  /* 0x00810000ea40783b */ /* 0x000f680000000200 */
[----:B-1----:R-:W1:Y:S04]  /*1df0*/  LDSM.16.M88.4 R16, [R233+0x800] ;  /* 0x00080000e910783b */ /* 0x002e680000000200 */
[----:B----4-:R-:W4:Y:S04]  /*1e00*/  LDSM.16.M88.4 R8, [R233] ;  /* 0x00000000e908783b */ /* 0x010f280000000200 */
[----:B------:R-:W1:Y:S04]  /*1e10*/  LDSM.16.M88.4 R40, [R234+0x9900] ;  /* 0x00990000ea28783b */ /* 0x000e680000000200 */
[----:B------:R-:W1:Y:S04]  /*1e20*/  LDSM.16.M88.4 R48, [R234+0x9100] ;  /* 0x00910000ea30783b */ /* 0x000e680000000200 */
[----:B---3--:R-:W-:Y:S04]  /*1e30*/  LDSM.16.M88.4 R12, [R233+0x1000] ;  /* 0x00100000e90c783b */ /* 0x008fe80000000200 */
[----:B------:R-:W-:Y:S04]  /*1e40*/  LDSM.16.M88.4 R28, [R234+0xa100] ;  /* 0x00a10000ea1c783b */ /* 0x000fe80000000200 */
[----:B------:R-:W-:Y:S04]  /*1e50*/  LDSM.16.M88.4 R148, [R234+0xb100] ;  /* 0x00b10000ea94783b */ /* 0x000fe80000000200 */
[----:B------:R-:W-:Y:S01]  /*1e60*/  LDSM.16.M88.4 R80, [R233+0x2800] ;  /* 0x00280000e950783b */ /* 0x000fe20000000200 */
[C---:B--2---:R-:W-:Y:S03]  /*1e70*/  HMMA.16816.F32.BF16 R60, R136.reuse, R56, RZ ;  /* 0x00000038883c723c */ /* 0x044fe600000418ff */
[----:B------:R-:W-:Y:S05]  /*1e80*/  LDSM.16.M88.4 R84, [R233+0x3800] ;  /* 0x00380000e954783b */ /* 0x000fea0000000200 */
[C---:B------:R-:W-:Y:S08]  /*1e90*/  HMMA.16816.F32.BF16 R56, R136.reuse, R58, RZ ;  /* 0x0000003a8838723c */ /* 0x040ff000000418ff */
[C---:B-----5:R-:W-:Y:S08]  /*1ea0*/  HMMA.16816.F32.BF16 R68, R136.reuse, R64, RZ ;  /* 0x000000408844723c */ /* 0x060ff000000418ff */
[----:B------:R-:W-:Y:S08]  /*1eb0*/  HMMA.16816.F32.BF16 R64, R136, R66, RZ ;  /* 0x000000428840723c */ /* 0x000ff000000418ff */
[C---:B-1----:R-:W-:Y:S07]  /*1ec0*/  HMMA.16816.F32.BF16 R60, R140.reuse, R16, R60 ;  /* 0x000000108c3c723c */ /* 0x042fee000004183c */
[----:B------:R-:W-:Y:S01]  /*1ed0*/  IMAD.WIDE.U32 R16, R236, c[0x0][0x208], RZ ;  /* 0x00008200ec107a25 */ /* 0x000fe200078e00ff */
[----:B------:R-:W-:Y:S03]  /*1ee0*/  HMMA.16816.F32.BF16 R56, R140, R18, R56 ;  /* 0x000000128c38723c */ /* 0x000fe60000041838 */
[----:B------:R-:W-:-:S04]  /*1ef0*/  IMAD.IADD R17, R17, 0x1, R22 ;  /* 0x0000000111117824 */ /* 0x000fc800078e0216 */
[----:B------:R-:W-:Y:S01]  /*1f00*/  IMAD R18, R21, c[0x0][0x218], RZ ;  /* 0x0000860015127a24 */ /* 0x000fe200078e02ff */
[C---:B----4-:R-:W-:Y:S01]  /*1f10*/  HMMA.16816.F32.BF16 R68, R140.reuse, R8, R68 ;  /* 0x000000088c44723c */ /* 0x050fe20000041844 */
[C---:B------:R-:W-:Y:S01]  /*1f20*/  IMAD.WIDE.U32 R16, R235.reuse, c[0x0][0x218], R16 ;  /* 0x00008600eb107a25 */ /* 0x040fe200078e0010 */
[----:B------:R-:W-:Y:S03]  /*1f30*/  LDSM.16.M88.4 R20, [R234+0xa900] ;  /* 0x00a90000ea14783b */ /* 0x000fe60000000200 */
[----:B------:R-:W-:Y:S01]  /*1f40*/  IMAD R18, R235, c[0x0][0x21c], R18 ;  /* 0x00008700eb127a24 */ /* 0x000fe200078e0212 */
[----:B------:R-:W-:Y:S02]  /*1f50*/  IADD3 R25, P0, R16, UR24, RZ ;  /* 0x0000001810197c10 */ /* 0x000fe4000ff1e0ff */
[----:B------:R-:W-:Y:S01]  /*1f60*/  HMMA.16816.F32.BF16 R64, R140, R10, R64 ;  /* 0x0000000a8c40723c */ /* 0x000fe20000041840 */
[----:B------:R-:W-:Y:S01]  /*1f70*/  LDSM.16.M88.4 R8, [R233+0x1800] ;  /* 0x00180000e908783b */ /* 0x000fe20000000200 */
[----:B------:R-:W-:-:S02]  /*1f80*/  IADD3.X R18, R17, UR16, R18, P0, !PT ;  /* 0x0000001011127c10 */ /* 0x000fc400087fe412 */
        /* <DEDUP_REMOVED lines=8> */
[----:B------:R-:W5:Y:S01]  /*2010*/  SHFL.IDX PT, R78, R78, 0x3, 0x181f ;  /* 0x00781f004e4e7f89 */ /* 0x000f6200000e0000 */
[C---:B------:R-:W-:Y:S03]  /*2020*/  HMMA.16816.F32.BF16 R48, R136.reuse, R50, RZ ;  /* 0x000000328830723c */ /* 0x040fe600000418ff */
[----:B------:R-:W5:Y:S04]  /*2030*/  SHFL.IDX PT, R17, R25, 0x1, 0x181f ;  /* 0x00381f0019117f89 */ /* 0x000f6800000e0000 */
[----:B------:R-:W5:Y:S01]  /*2040*/  SHFL.IDX PT, R37, R25, 0x2, 0x181f ;  /* 0x00581f0019257f89 */ /* 0x000f6200000e0000 */
[----:B-1----:R-:W-:Y:S01]  /*2050*/  IADD3 R26, P0, R90, R38, RZ ;  /* 0x000000265a1a7210 */ /* 0x002fe20007f1e0ff */
[----:B------:R-:W-:Y:S02]  /*2060*/  HMMA.16816.F32.BF16 R40, R136, R42, RZ ;  /* 0x0000002a8828723c */ /* 0x000fe400000418ff */
[----:B------:R-:W1:Y:S01]  /*2070*/  SHFL.IDX PT, R25, R25, 0x3, 0x181f ;  /* 0x00781f0019197f89 */ /* 0x000e6200000e0000 */
[----:B--2---:R-:W-:-:S02]  /*2080*/  IADD3 R18, P6, R38, R16, RZ ;  /* 0x0000001026127210 */ /* 0x004fc40007fde0ff */
[----:B---3--:R-:W-:-:S03]  /*2090*/  IADD3 R88, P1, R38, R76, RZ ;  /* 0x0000004c26587210 */ /* 0x008fc60007f3e0ff */
[----:B------:R-:W-:Y:S01]  /*20a0*/  HMMA.16816.F32.BF16 R44, R140, R8, R44 ;  /* 0x000000088c2c723c */ /* 0x000fe2000004182c */
[----:B----4-:R-:W-:Y:S01]  /*20b0*/  IMAD.X R27, R72, 0x1, R39, P0 ;  /* 0x00000001481b7824 */ /* 0x010fe200000e0627 */
[----:B-----5:R-:W-:-:S05]  /*20c0*/  IADD3 R38, P0, R38, R78, RZ ;  /* 0x0000004e26267210 */ /* 0x020fca0007f1e0ff */
[----:B------:R-:W-:Y:S01]  /*20d0*/  IMAD.WIDE R8, R204, 0x2, RZ ;  /* 0x00000002cc087825 */ /* 0x000fe200078e02ff */
[C---:B------:R-:W-:Y:S03]  /*20e0*/  HMMA.16816.F32.BF16 R52, R140.reuse, R12, R52 ;  /* 0x0000000c8c34723c */ /* 0x040fe60000041834 */
[C---:B------:R-:W-:Y:S01]  /*20f0*/  IMAD.X R19, R39.reuse, 0x1, R17, P6 ;  /* 0x0000000127137824 */ /* 0x040fe200030e0611 */
[----:B------:R-:W-:Y:S01]  /*2100*/  IADD3 R90, P6, R90, R8, RZ ;  /* 0x000000085a5a7210 */ /* 0x000fe20007fde0ff */
[----:B------:R-:W-:Y:S01]  /*2110*/  IMAD.X R89, R39, 0x1, R37, P1 ;  /* 0x0000000127597824 */ /* 0x000fe200008e0625 */
[----:B------:R-:W-:Y:S02]  /*2120*/  IADD3 R76, P1, R8, R76, RZ ;  /* 0x0000004c084c7210 */ /* 0x000fe40007f3e0ff */
[C---:B------:R-:W-:Y:S01]  /*2130*/  HMMA.16816.F32.BF16 R48, R140.reuse, R14, R48 ;  /* 0x0000000e8c30723c */ /* 0x040fe20000041830 */
[----:B------:R-:W-:Y:S01]  /*2140*/  IMAD.X R91, R72, 0x1, R9, P6 ;  /* 0x00000001485b7824 */ /* 0x000fe200030e0609 */
[----:B------:R-:W-:Y:S01]  /*2150*/  ISETP.GE.AND P6, PT, R205, c[0x0][0x1d4], PT ;  /* 0x00007500cd007a0c */ /* 0x000fe20003fc6270 */
[----:B-1----:R-:W-:Y:S01]  /*2160*/  IMAD.X R39, R39, 0x1, R25, P0 ;  /* 0x0000000127277824 */ /* 0x002fe200000e0619 */
[----:B------:R-:W-:Y:S01]  /*2170*/  IADD3 R16, P0, R8, R16, RZ ;  /* 0x0000001008107210 */ /* 0x000fe20007f1e0ff */
[C---:B------:R-:W-:Y:S01]  /*2180*/  IMAD.X R77, R9.reuse, 0x1, R37, P1 ;  /* 0x00000001094d7824 */ /* 0x040fe200008e0625 */
[----:B------:R-:W-:Y:S01]  /*2190*/  ISETP.GE.AND P1, PT, R24, c[0x0][0x1d4], PT ;  /* 0x0000750018007a0c */ /* 0x000fe20003f26270 */
[----:B------:R-:W1:Y:S01]  /*21a0*/  LDSM.16.M88.4 R12, [R233+0x2000] ;  /* 0x00200000e90c783b */ /* 0x000e620000000200 */
[----:B------:R-:W-:Y:S01]  /*21b0*/  HMMA.16816.F32.BF16 R40, R140, R10, R40 ;  /* 0x0000000a8c28723c */ /* 0x000fe20000041828 */
[----:B------:R-:W-:Y:S01]  /*21c0*/  IMAD.X R17, R9, 0x1, R17, P0 ;  /* 0x0000000109117824 */ /* 0x000fe200000e0611 */
[----:B------:R-:W-:Y:S01]  /*21d0*/  IADD3 R78, P0, R8, R78, RZ ;  /* 0x0000004e084e7210 */ /* 0x000fe20007f1e0ff */
[----:B------:R-:W-:Y:S01]  /*21e0*/  LDSM.16.M88.4 R72, [R233+0x3000] ;  /* 0x00300000e948783b */ /* 0x000fe20000000200 */
[----:B------:R-:W-:-:S03]  /*21f0*/  ISETP.LT.OR P2, PT, R36, 0x1, P1 ;  /* 0x000000012400780c */ /* 0x000fc60000f41670 */
[----:B------:R-:W-:Y:S01]  /*2200*/  IMAD.X R79, R9, 0x1, R25, P0 ;  /* 0x00000001094f7824 */ /* 0x000fe200000e0619 */
[C---:B------:R-:W-:Y:S01]  /*2210*/  ISETP.LT.OR P0, PT, R36.reuse, 0x1, P6 ;  /* 0x000000012400780c */ /* 0x040fe20003701670 */
[----:B------:R-:W2:Y:S01]  /*2220*/  LDSM.16.M88.4 R8, [R234+0xb900] ;  /* 0x00b90000ea08783b */ /* 0x000ea20000000200 */
[C---:B------:R-:W-:Y:S08]  /*2230*/  HMMA.16816.F32.BF16 R32, R136.reuse, R28, RZ ;  /* 0x0000001c8820723c */ /* 0x040ff000000418ff */
[----:B------:R-:W-:Y:S03]  /*2240*/  HMMA.16816.F32.BF16 R28, R136, R30, RZ ;  /* 0x0000001e881c723c */ /* 0x000fe600000418ff */
[----:B------:R-:W-:Y:S01]  /*2250*/  @!PT LDS RZ, [RZ] ;  /* 0x00000000fffff984 */ /* 0x000fe20000000800 */
[----:B------:R-:W-:Y:S01]  /*2260*/  @!PT LDS RZ, [RZ] ;  /* 0x00000000fffff984 */ /* 0x000fe20000000800 */
[----:B------:R-:W-:Y:S01]  /*2270*/  @!PT LDS RZ, [RZ] ;  /* 0x00000000fffff984 */ /* 0x000fe20000000800 */
[----:B------:R3:W-:Y:S01]  /*2280*/  LDGSTS.E.BYPASS.LTC128B.128 [R237+0x100], [R26.64], !P0 ;  /* 0x001000001aed7fae */ /* 0x0007e2000c101d4e */
[----:B------:R-:W-:-:S03]  /*2290*/  ISETP.LT.OR P0, PT, R36, 0x21, P6 ;  /* 0x000000212400780c */ /* 0x000fc60003701670 */
[----:B------:R4:W-:Y:S01]  /*22a0*/  LDGSTS.E.BYPASS.LTC128B.128 [R237+0x4100], [R90.64], !P2 ;  /* 0x041000005aed7fae */ /* 0x0009e2000d101d4e */
[----:B------:R-:W-:-:S09]  /*22b0*/  ISETP.LT.OR P2, PT, R36, 0x21, P1 ;  /* 0x000000212400780c */ /* 0x000fd20000f41670 */
[----:B------:R5:W-:Y:S01]  /*22c0*/  LDGSTS.E.BYPASS.LTC128B.128 [R237+0x1100], [R18.64], !P0 ;  /* 0x0110000012ed7fae */ /* 0x000be2000c101d4e */
[C---:B------:R-:W-:Y:S02]  /*22d0*/  ISETP.LT.OR P0, PT, R36.reuse, 0x41, P6 ;  /* 0x000000412400780c */ /* 0x040fe40003701670 */
[C---:B------:R-:W-:Y:S01]  /*22e0*/  ISETP.LT.OR P6, PT, R36.reuse, 0x61, P6 ;  /* 0x000000612400780c */ /* 0x040fe200037c1670 */
[----:B------:R5:W-:Y:S01]  /*22f0*/  LDGSTS.E.BYPASS.LTC128B.128 [R237+0x5100], [R16.64], !P2 ;  /* 0x0510000010ed7fae */ /* 0x000be2000d101d4e */
[C---:B------:R-:W-:Y:S01]  /*2300*/  ISETP.LT.OR P2, PT, R36.reuse, 0x41, P1 ;  /* 0x000000412400780c */ /* 0x040fe20000f41670 */
[----:B-1----:R-:W-:Y:S01]  /*2310*/  HMMA.16816.F32.BF16 R32, R140, R12, R32 ;  /* 0x0000000c8c20723c */ /* 0x002fe20000041820 */
[----:B------:R-:W-:-:S07]  /*2320*/  ISETP.LT.OR P1, PT, R36, 0x61, P1 ;  /* 0x000000612400780c */ /* 0x000fce0000f21670 */
[----:B------:R4:W-:Y:S01]  /*2330*/  LDGSTS.E.BYPASS.LTC128B.128 [R237+0x2100], [R88.64], !P0 ;  /* 0x0210000058ed7fae */ /* 0x0009e2000c101d4e */
[----:B------:R-:W-:Y:S01]  /*2340*/  HMMA.16816.F32.BF16 R28, R140, R14, R28 ;  /* 0x0000000e8c1c723c */ /* 0x000fe2000004181c */
[----:B------:R-:W-:Y:S02]  /*2350*/  PLOP3.LUT P0, PT, PT, PT, UP0, 0x80, 0x0 ;  /* 0x000000000000781c */ /* 0x000fe40003f0f008 */
[----:B------:R1:W-:Y:S01]  /*2360*/  LDGSTS.E.BYPASS.LTC128B.128 [R237+0x6100], [R76.64], !P2 ;  /* 0x061000004ced7fae */ /* 0x0003e2000d101d4e */
[----:B------:R-:W-:-:S03]  /*2370*/  ISETP.GT.AND P2, PT, R238, 0x7f, PT ;  /* 0x0000007fee00780c */ /* 0x000fc60003f44270 */
[----:B------:R1:W-:Y:S01]  /*2380*/  LDGSTS.E.BYPASS.LTC128B.128 [R237+0x3100], [R38.64], !P6 ;  /* 0x0310000026ed7fae */ /* 0x0003e2000f101d4e */
[C---:B---3--:R-:W-:Y:S03]  /*2390*/  HMMA.16816.F32.BF16 R24, R136.reuse, R20, RZ ;  /* 0x000000148818723c */ /* 0x048fe600000418ff */
[----:B------:R3:W-:Y:S04]  /*23a0*/  LDGSTS.E.BYPASS.LTC128B.128 [R237+0x7100], [R78.64], !P1 ;  /* 0x071000004eed7fae */ /* 0x0007e8000c901d4e */
[----:B------:R-:W-:Y:S01]  /*23b0*/  LDSM.16.M88.4 R92, [R220+0x800] ;  /* 0x00080000dc5c783b */ /* 0x000fe20000000200 */
[C---:B-----5:R-:W-:Y:S03]  /*23c0*/  HMMA.16816.F32.BF16 R16, R136.reuse, R148, RZ ;  /* 0x000000948810723c */ /* 0x060fe600000418ff */
[----:B------:R-:W-:Y:S04]  /*23d0*/  LDSM.16.M88.4 R96, [R234+0xd100] ;  /* 0x00d10000ea60783b */ /* 0x000fe80000000200 */
[----:B------:R-:W-:Y:S01]  /*23e0*/  LDSM.16.M88.4 R100, [R233+0x5800] ;  /* 0x00580000e964783b */ /* 0x000fe20000000200 */
[C---:B------:R-:W-:Y:S03]  /*23f0*/  HMMA.16816.F32.BF16 R148, R136.reuse, R150, RZ ;  /* 0x000000968894723c */ /* 0x040fe600000418ff */
[----:B----4-:R-:W-:Y:S04]  /*2400*/  LDSM.16.M88.4 R88, [R220+0x1000] ;  /* 0x00100000dc58783b */ /* 0x010fe80000000200 */
[----:B------:R-:W-:Y:S01]  /*2410*/  LDSM.16.M88.4 R108, [R231+0xe900] ;  /* 0x00e90000e76c783b */ /* 0x000fe20000000200 */
[C---:B--2---:R-:W-:Y:S03]  /*2420*/  HMMA.16816.F32.BF16 R12, R136.reuse, R8, RZ ;  /* 0x00000008880c723c */ /* 0x044fe600000418ff */
[----:B-1----:R-:W1:Y:S04]  /*2430*/  LDSM.16.M88.4 R36, [R231+0x8900] ;  /* 0x00890000e724783b */ /* 0x002e680000000200 */
[----:B---3--:R-:W2:Y:S01]  /*2440*/  LDSM.16.M88.4 R76, [R231+0x8100] ;  /* 0x00810000e74c783b */ /* 0x008ea20000000200 */
[C---:B------:R-:W-:Y:S03]  /*2450*/  HMMA.16816.F32.BF16 R20, R136.reuse, R22, RZ ;  /* 0x000000168814723c */ /* 0x040fe600000418ff */
[----:B------:R-:W-:Y:S04]  /*2460*/  LDSM.16.M88.4 R104, [R231+0xf100] ;  /* 0x00f10000e768783b */ /* 0x000fe80000000200 */
[----:B------:R-:W0:Y:S01]  /*2470*/  LDGDEPBAR ;  /* 0x00000000000079af */ /* 0x000e220000000000 */
[----:B------:R-:W-:Y:S08]  /*2480*/  HMMA.16816.F32.BF16 R8, R136, R10, RZ ;  /* 0x0000000a8808723c */ /* 0x000ff000000418ff */
[C---:B------:R-:W-:Y:S08]  /*2490*/  HMMA.16816.F32.BF16 R16, R140.reuse, R72, R16 ;  /* 0x000000488c10723c */ /* 0x040ff00000041810 */
[C---:B------:R-:W-:Y:S01]  /*24a0*/  HMMA.16816.F32.BF16 R148, R140.reuse, R74, R148 ;  /* 0x0000004a8c94723c */ /* 0x040fe20000041894 */
[----:B------:R-:W3:Y:S07]  /*24b0*/  LDSM.16.M88.4 R72, [R231+0x9900] ;  /* 0x00990000e748783b */ /* 0x000eee0000000200 */
[----:B------:R-:W-:Y:S08]  /*24c0*/  HMMA.16816.F32.BF16 R24, R140, R80, R24 ;  /* 0x000000508c18723c */ /* 0x000ff00000041818 */
[C---:B-1----:R-:W-:Y:S08]  /*24d0*/  HMMA.16816.F32.BF16 R60, R172.reuse, R36, R60 ;  /* 0x00000024ac3c723c */ /* 0x042ff0000004183c */
[----:B------:R-:W-:Y:S01]  /*24e0*/  HMMA.16816.F32.BF16 R56, R172, R38, R56 ;  /* 0x00000026ac38723c */ /* 0x000fe20000041838 */
[----:B------:R-:W1:Y:S07]  /*24f0*/  LDSM.16.M88.4 R36, [R231+0xb100] ;  /* 0x00b10000e724783b */ /* 0x000e6e0000000200 */
[C---:B------:R-:W-:Y:S01]  /*2500*/  HMMA.16816.F32.BF16 R20, R140.reuse, R82, R20 ;  /* 0x000000528c14723c */ /* 0x040fe20000041814 */
[----:B------:R-:W4:Y:S07]  /*2510*/  LDSM.16.M88.4 R80, [R231+0x9100] ;  /* 0x00910000e750783b */ /* 0x000f2e0000000200 */
[C---:B------:R-:W-:Y:S08]  /*2520*/  HMMA.16816.F32.BF16 R12, R140.reuse, R84, R12 ;  /* 0x000000548c0c723c */ /* 0x040ff0000004180c */
[----:B------:R-:W-:Y:S01]  /*2530*/  HMMA.16816.F32.BF16 R8, R140, R86, R8 ;  /* 0x000000568c08723c */ /* 0x000fe20000041808 */
[----:B------:R-:W5:Y:S07]  /*2540*/  LDSM.16.M88.4 R84, [R231+0xa100] ;  /* 0x00a10000e754783b */ /* 0x000f6e0000000200 */
[C---:B--2---:R-:W-:Y:S08]  /*2550*/  HMMA.16816.F32.BF16 R68, R172.reuse, R76, R68 ;  /* 0x0000004cac44723c */ /* 0x044ff00000041844 */
[C---:B------:R-:W-:Y:S01]  /*2560*/  HMMA.16816.F32.BF16 R64, R172.reuse, R78, R64 ;  /* 0x0000004eac40723c */ /* 0x040fe20000041840 */
[----:B------:R-:W2:Y:S07]  /*2570*/  LDSM.16.M88.4 R76, [R231+0xa900] ;  /* 0x00a90000e74c783b */ /* 0x000eae0000000200 */
[C---:B---3--:R-:W-:Y:S08]  /*2580*/  HMMA.16816.F32.BF16 R44, R172.reuse, R72, R44 ;  /* 0x00000048ac2c723c */ /* 0x048ff0000004182c */
[C---:B------:R-:W-:Y:S01]  /*2590*/  HMMA.16816.F32.BF16 R40, R172.reuse, R74, R40 ;  /* 0x0000004aac28723c */ /* 0x040fe20000041828 */
[----:B------:R-:W3:Y:S07]  /*25a0*/  LDSM.16.M88.4 R72, [R220] ;  /* 0x00000000dc48783b */ /* 0x000eee0000000200 */
[C---:B-1----:R-:W-:Y:S08]  /*25b0*/  HMMA.16816.F32.BF16 R16, R172.reuse, R36, R16 ;  /* 0x00000024ac10723c */ /* 0x042ff00000041810 */
[C---:B------:R-:W-:Y:S01]  /*25c0*/  HMMA.16816.F32.BF16 R148, R172.reuse, R38, R148 ;  /* 0x00000026ac94723c */ /* 0x040fe20000041894 */
[----:B------:R-:W1:Y:S07]  /*25d0*/  LDSM.16.M88.4 R36, [R220+0x2000] ;  /* 0x00200000dc24783b */ /* 0x000e6e0000000200 */
[C---:B----4-:R-:W-:Y:S08]  /*25e0*/  HMMA.16816.F32.BF16 R52, R172.reuse, R80, R52 ;  /* 0x00000050ac34723c */ /* 0x050ff00000041834 */
[C---:B------:R-:W-:Y:S01]  /*25f0*/  HMMA.16816.F32.BF16 R48, R172.reuse, R82, R48 ;  /* 0x00000052ac30723c */ /* 0x040fe20000041830 */
[----:B------:R-:W4:Y:S07]  /*2600*/  LDSM.16.M88.4 R80, [R231+0xb900] ;  /* 0x00b90000e750783b */ /* 0x000f2e0000000200 */
[C---:B-----5:R-:W-:Y:S08]  /*2610*/  HMMA.16816.F32.BF16 R32, R172.reuse, R84, R32 ;  /* 0x00000054ac20723c */ /* 0x060ff00000041820 */
[C---:B------:R-:W-:Y:S01]  /*2620*/  HMMA.16816.F32.BF16 R28, R172.reuse, R86, R28 ;  /* 0x00000056ac1c723c */ /* 0x040fe2000004181c */
[----:B------:R-:W-:Y:S07]  /*2630*/  LDSM.16.M88.4 R84, [R220+0x2800] ;  /* 0x00280000dc54783b */ /* 0x000fee0000000200 */
[C---:B--2---:R-:W-:Y:S08]  /*2640*/  HMMA.16816.F32.BF16 R24, R172.reuse, R76, R24 ;  /* 0x0000004cac18723c */ /* 0x044ff00000041818 */
[----:B------:R-:W-:Y:S01]  /*2650*/  HMMA.16816.F32.BF16 R20, R172, R78, R20 ;  /* 0x0000004eac14723c */ /* 0x000fe20000041814 */
[----:B------:R-:W2:Y:S07]  /*2660*/  LDSM.16.M88.4 R76, [R220+0x1800] ;  /* 0x00180000dc4c783b */ /* 0x000eae0000000200 */
[C---:B---3--:R-:W-:Y:S08]  /*2670*/  HMMA.16816.F32.BF16 R68, R176.reuse, R72, R68 ;  /* 0x00000048b044723c */ /* 0x048ff00000041844 */
[C---:B------:R-:W-:Y:S01]  /*2680*/  HMMA.16816.F32.BF16 R64, R176.reuse, R74, R64 ;  /* 0x0000004ab040723c */ /* 0x040fe20000041840 */
[----:B------:R-:W3:Y:S07]  /*2690*/  LDSM.16.M88.4 R72, [R220+0x3800] ;  /* 0x00380000dc48783b */ /* 0x000eee0000000200 */
[C---:B-1----:R-:W-:Y:S08]  /*26a0*/  HMMA.16816.F32.BF16 R32, R176.reuse, R36, R32 ;  /* 0x00000024b020723c */ /* 0x042ff00000041820 */
[----:B------:R-:W-:Y:S01]  /*26b0*/  HMMA.16816.F32.BF16 R28, R176, R38, R28 ;  /* 0x00000026b01c723c */ /* 0x000fe2000004181c */
[----:B------:R-:W1:Y:S07]  /*26c0*/  LDSM.16.M88.4 R36, [R234+0xc100] ;  /* 0x00c10000ea24783b */ /* 0x000e6e0000000200 */
[C---:B----4-:R-:W-:Y:S08]  /*26d0*/  HMMA.16816.F32.BF16 R12, R172.reuse, R80, R12 ;  /* 0x00000050ac0c723c */ /* 0x050ff0000004180c */
[----:B------:R-:W-:Y:S01]  /*26e0*/  HMMA.16816.F32.BF16 R8, R172, R82, R8 ;  /* 0x00000052ac08723c */ /* 0x000fe20000041808 */
[----:B------:R-:W4:Y:S07]  /*26f0*/  LDSM.16.M88.4 R80, [R220+0x3000] ;  /* 0x00300000dc50783b */ /* 0x000f2e0000000200 */
[C---:B--2---:R-:W-:Y:S08]  /*2700*/  HMMA.16816.F32.BF16 R44, R176.reuse, R76, R44 ;  /* 0x0000004cb02c723c */ /* 0x044ff0000004182c */
[C---:B------:R-:W-:Y:S01]  /*2710*/  HMMA.16816.F32.BF16 R40, R176.reuse, R78, R40 ;  /* 0x0000004eb028723c */ /* 0x040fe20000041828 */
[----:B------:R-:W2:Y:S07]  /*2720*/  LDSM.16.M88.4 R76, [R234+0xc900] ;  /* 0x00c90000ea4c783b */ /* 0x000eae0000000200 */
[C---:B---3--:R-:W-:Y:S08]  /*2730*/  HMMA.16816.F32.BF16 R12, R176.reuse, R72, R12 ;  /* 0x00000048b00c723c */ /* 0x048ff0000004180c */
[----:B------:R-:W-:Y:S01]  /*2740*/  HMMA.16816.F32.BF16 R8, R176, R74, R8 ;  /* 0x0000004ab008723c */ /* 0x000fe20000041808 */
[----:B------:R-:W3:Y:S07]  /*2750*/  LDSM.16.M88.4 R72, [R234+0xf100] ;  /* 0x00f10000ea48783b */ /* 0x000eee0000000200 */
[C---:B-1----:R-:W-:Y:S08]  /*2760*/  HMMA.16816.F32.BF16 R68, R184.reuse, R36, R68 ;  /* 0x00000024b844723c */ /* 0x042ff00000041844 */
[----:B------:R-:W-:Y:S01]  /*2770*/  HMMA.16816.F32.BF16 R64, R184, R38, R64 ;  /* 0x00000026b840723c */ /* 0x000fe20000041840 */
[----:B------:R-:W1:Y:S07]  /*2780*/  LDSM.16.M88.4 R36, [R234+0xf900] ;  /* 0x00f90000ea24783b */ /* 0x000e6e0000000200 */
[C---:B------:R-:W-:Y:S08]  /*2790*/  HMMA.16816.F32.BF16 R60, R176.reuse, R92, R60 ;  /* 0x0000005cb03c723c */ /* 0x040ff0000004183c */
[C---:B------:R-:W-:Y:S01]  /*27a0*/  HMMA.16816.F32.BF16 R56, R176.reuse, R94, R56 ;  /* 0x0000005eb038723c */ /* 0x040fe20000041838 */
[----:B------:R-:W-:Y:S07]  /*27b0*/  LDSM.16.M88.4 R92, [R234+0xd900] ;  /* 0x00d90000ea5c783b */ /* 0x000fee0000000200 */
[C---:B------:R-:W-:Y:S08]  /*27c0*/  HMMA.16816.F32.BF16 R24, R176.reuse, R84, R24 ;  /* 0x00000054b018723c */ /* 0x040ff00000041818 */
[C---:B------:R-:W-:Y:S01]  /*27d0*/  HMMA.16816.F32.BF16 R20, R176.reuse, R86, R20 ;  /* 0x00000056b014723c */ /* 0x040fe20000041814 */
[----:B------:R-:W5:Y:S07]  /*27e0*/  LDSM.16.M88.4 R84, [R234+0xe900] ;  /* 0x00e90000ea54783b */ /* 0x000f6e0000000200 */
[C---:B----4-:R-:W-:Y:S08]  /*27f0*/  HMMA.16816.F32.BF16 R16, R176.reuse, R80, R16 ;  /* 0x00000050b010723c */ /* 0x050ff00000041810 */
[C---:B------:R-:W-:Y:S01]  /*2800*/  HMMA.16816.F32.BF16 R148, R176.reuse, R82, R148 ;  /* 0x00000052b094723c */ /* 0x040fe20000041894 */
[----:B------:R-:W-:Y:S07]  /*2810*/  LDSM.16.M88.4 R80, [R233+0x4000] ;  /* 0x00400000e950783b */ /* 0x000fee0000000200 */
[C---:B------:R-:W-:Y:S08]  /*2820*/  HMMA.16816.F32.BF16 R52, R176.reuse, R88, R52 ;  /* 0x00000058b034723c */ /* 0x040ff00000041834 */
[----:B------:R-:W-:Y:S01]  /*2830*/  HMMA.16816.F32.BF16 R48, R176, R90, R48 ;  /* 0x0000005ab030723c */ /* 0x000fe20000041830 */
[----:B------:R-:W4:Y:S07]  /*2840*/  LDSM.16.M88.4 R88, [R234+0xe100] ;  /* 0x00e10000ea58783b */ /* 0x000f2e0000000200 */
[C---:B--2---:R-:W-:Y:S08]  /*2850*/  HMMA.16816.F32.BF16 R60, R184.reuse, R76, R60 ;  /* 0x0000004cb83c723c */ /* 0x044ff0000004183c */
[C---:B------:R-:W-:Y:S01]  /*2860*/  HMMA.16816.F32.BF16 R56, R184.reuse, R78, R56 ;  /* 0x0000004eb838723c */ /* 0x040fe20000041838 */
[----:B------:R-:W2:Y:S07]  /*2870*/  LDSM.16.M88.4 R76, [R233+0x4800] ;  /* 0x00480000e94c783b */ /* 0x000eae0000000200 */
[C---:B---3--:R-:W-:Y:S08]  /*2880*/  HMMA.16816.F32.BF16 R16, R184.reuse, R72, R16 ;  /* 0x00000048b810723c */ /* 0x048ff00000041810 */
        /* <DEDUP_REMOVED lines=14> */
[C---:B----4-:R-:W-:Y:S08]  /*2970*/  HMMA.16816.F32.BF16 R32, R184.reuse, R88, R32 ;  /* 0x00000058b820723c */ /* 0x050ff00000041820 */
[----:B------:R-:W-:Y:S01]  /*2980*/  HMMA.16816.F32.BF16 R28, R184, R90, R28 ;  /* 0x0000005ab81c723c */ /* 0x000fe2000004181c */
[----:B------:R-:W4:Y:S07]  /*2990*/  LDSM.16.M88.4 R88, [R233+0x7800] ;  /* 0x00780000e958783b */ /* 0x000f2e0000000200 */
[C---:B------:R-:W-:Y:S08]  /*29a0*/  HMMA.16816.F32.BF16 R68, R188.reuse, R80, R68 ;  /* 0x00000050bc44723c */ /* 0x040ff00000041844 */
[C---:B------:R-:W-:Y:S01]  /*29b0*/  HMMA.16816.F32.BF16 R64, R188.reuse, R82, R64 ;  /* 0x00000052bc40723c */ /* 0x040fe20000041840 */
        /* <DEDUP_REMOVED lines=18> */
[----:B------:R-:W5:Y:S07]  /*2ae0*/  LDSM.16.M88.4 R92, [R220+0x4800] ;  /* 0x00480000dc5c783b */ /* 0x000f6e0000000200 */
[C---:B----4-:R-:W-:Y:S08]  /*2af0*/  HMMA.16816.F32.BF16 R12, R188.reuse, R88, R12 ;  /* 0x00000058bc0c723c */ /* 0x050ff0000004180c */
[----:B------:R-:W-:Y:S01]  /*2b00*/  HMMA.16816.F32.BF16 R8, R188, R90, R8 ;  /* 0x0000005abc08723c */ /* 0x000fe20000041808 */
[----:B------:R-:W4:Y:S07]  /*2b10*/  LDSM.16.M88.4 R88, [R220+0x5000] ;  /* 0x00500000dc58783b */ /* 0x000f2e0000000200 */
[C---:B------:R-:W-:Y:S08]  /*2b20*/  HMMA.16816.F32.BF16 R68, R196.reuse, R84, R68 ;  /* 0x00000054c444723c */ /* 0x040ff00000041844 */
[C---:B------:R-:W-:Y:S01]  /*2b30*/  HMMA.16816.F32.BF16 R64, R196.reuse, R86, R64 ;  /* 0x00000056c440723c */ /* 0x040fe20000041840 */
[----:B------:R-:W1:Y:S07]  /*2b40*/  LDSM.16.M88.4 R84, [R220+0x5800] ;  /* 0x00580000dc54783b */ /* 0x000e6e0000000200 */
        /* <DEDUP_REMOVED lines=21> */
[C---:B-----5:R-:W-:Y:S08]  /*2ca0*/  HMMA.16816.F32.BF16 R60, R200.reuse, R92, R60 ;  /* 0x0000005cc83c723c */ /* 0x060ff0000004183c */
[C---:B------:R-:W-:Y:S08]  /*2cb0*/  HMMA.16816.F32.BF16 R56, R200.reuse, R94, R56 ;  /* 0x0000005ec838723c */ /* 0x040ff00000041838 */
[C---:B----4-:R-:W-:Y:S08]  /*2cc0*/  HMMA.16816.F32.BF16 R52, R200.reuse, R88, R52 ;  /* 0x00000058c834723c */ /* 0x050ff00000041834 */
[C---:B------:R-:W-:Y:S08]  /*2cd0*/  HMMA.16816.F32.BF16 R48, R200.reuse, R90, R48 ;  /* 0x0000005ac830723c */ /* 0x040ff00000041830 */
[C---:B------:R-:W-:Y:S08]  /*2ce0*/  HMMA.16816.F32.BF16 R44, R200.reuse, R84, R44 ;  /* 0x00000054c82c723c */ /* 0x040ff0000004182c */
[C---:B------:R-:W-:Y:S08]  /*2cf0*/  HMMA.16816.F32.BF16 R40, R200.reuse, R86, R40 ;  /* 0x00000056c828723c */ /* 0x040ff00000041828 */
[C---:B------:R-:W-:Y:S08]  /*2d00*/  HMMA.16816.F32.BF16 R32, R200.reuse, R80, R32 ;  /* 0x00000050c820723c */ /* 0x040ff00000041820 */
[C---:B------:R-:W-:Y:S08]  /*2d10*/  HMMA.16816.F32.BF16 R28, R200.reuse, R82, R28 ;  /* 0x00000052c81c723c */ /* 0x040ff0000004181c */
[C---:B--2---:R-:W-:Y:S08]  /*2d20*/  HMMA.16816.F32.BF16 R24, R200.reuse, R76, R24 ;  /* 0x0000004cc818723c */ /* 0x044ff00000041818 */
[C---:B------:R-:W-:Y:S08]  /*2d30*/  HMMA.16816.F32.BF16 R20, R200.reuse, R78, R20 ;  /* 0x0000004ec814723c */ /* 0x040ff00000041814 */
[C---:B---3--:R-:W-:Y:S08]  /*2d40*/  HMMA.16816.F32.BF16 R16, R200.reuse, R72, R16 ;  /* 0x00000048c810723c */ /* 0x048ff00000041810 */
[C---:B------:R-:W-:Y:S08]  /*2d50*/  HMMA.16816.F32.BF16 R148, R200.reuse, R74, R148 ;  /* 0x0000004ac894723c */ /* 0x040ff00000041894 */
[C---:B-1----:R-:W-:Y:S07]  /*2d60*/  HMMA.16816.F32.BF16 R12, R200.reuse, R36, R12 ;  /* 0x00000024c80c723c */ /* 0x042fee000004180c */
[----:B------:R-:W-:Y:S01]  /*2d70*/  SHF.R.S32.HI R36, RZ, 0x1f, R205 ;  /* 0x0000001fff247819 */ /* 0x000fe200000114cd */
[----:B------:R-:W-:Y:S01]  /*2d80*/  HMMA.16816.F32.BF16 R8, R200, R38, R8 ;  /* 0x00000026c808723c */ /* 0x000fe20000041808 */
[----:B------:R-:W-:Y:S06]  /*2d90*/  BAR.SYNC.DEFER_BLOCKING 0x0 ;  /* 0x0000000000007b1d */ /* 0x000fec0000010000 */
[----:B------:R-:W-:Y:S05]  /*2da0*/  @!P0 BRA `(.L_x_556) ;  /* 0x0000046000008947 */ /* 0x000fea0003800000 */
        /* <DEDUP_REMOVED lines=13> */
[----:B------:R-:W-:Y:S02]  /*2e80*/  SHF.L.U64.HI R72, R205, 0x1, R36 ;  /* 0x00000001cd487819 */ /* 0x000fe40000010224 */
[----:B------:R-:W-:Y:S01]  /*2e90*/  SHF.L.U64.HI R37, R204, 0x1, R206 ;  /* 0x00000001cc257819 */ /* 0x000fe200000102ce */
[----:B------:R-:W-:Y:S01]  /*2ea0*/  IMAD R236, R0, c[0x0][0x2b8], R236 ;  /* 0x0000ae0000ec7a24 */ /* 0x000fe200078e02ec */
[----:B------:R-:W-:-:S04]  /*2eb0*/  IADD3 R73, -R209, 0x10, RZ ;  /* 0x00000010d1497810 */ /* 0x000fc80007ffe1ff */
        /* <DEDUP_REMOVED lines=15> */
[----:B------:R-:W-:Y:S02]  /*2fb0*/  LEA R75, P0, R76, c[0x0][0x1c8], 0x1 ;  /* 0x000072004c4b7a11 */ /* 0x000fe400078008ff */
[----:B------:R-:W-:Y:S02]  /*2fc0*/  LOP3.LUT R74, R74, 0xf, RZ, 0xc0, !PT ;  /* 0x0000000f4a4a7812 */ /* 0x000fe400078ec0ff */
[----:B------:R-:W-:Y:S01]  /*2fd0*/  LEA.HI.X R76, R76, c[0x0][0x1cc], R0, 0x1, P0 ;  /* 0x000073004c4c7a11 */ /* 0x000fe200000f0c00 */
[----:B------:R-:W1:Y:S01]  /*2fe0*/  SHFL.IDX PT, R84, R75, RZ, 0x181f ;  /* 0x00181fff4b547589 */ /* 0x000e6200000e0000 */
[----:B------:R-:W-:-:S03]  /*2ff0*/  IMAD.SHL.U32 R0, R204, 0x2, RZ ;  /* 0x00000002cc007824 */ /* 0x000fc600078e00ff */
[----:B------:R-:W2:Y:S04]  /*3000*/  SHFL.IDX PT, R81, R76, RZ, 0x181f ;  /* 0x00181fff4c517589 */ /* 0x000ea800000e0000 */
[----:B------:R-:W3:Y:S04]  /*3010*/  SHFL.IDX PT, R79, R75, 0x1, 0x181f ;  /* 0x00381f004b4f7f89 */ /* 0x000ee800000e0000 */
[----:B------:R-:W4:Y:S04]  /*3020*/  SHFL.IDX PT, R77, R75, 0x2, 0x181f ;  /* 0x00581f004b4d7f89 */ /* 0x000f2800000e0000 */
[----:B------:R-:W5:Y:S04]  /*3030*/  SHFL.IDX PT, R80, R76, 0x1, 0x181f ;  /* 0x00381f004c507f89 */ /* 0x000f6800000e0000 */
[----:B------:R-:W5:Y:S04]  /*3040*/  SHFL.IDX PT, R75, R75, 0x3, 0x181f ;  /* 0x00781f004b4b7f89 */ /* 0x000f6800000e0000 */
[----:B------:R-:W5:Y:S01]  /*3050*/  SHFL.IDX PT, R78, R76, 0x2, 0x181f ;  /* 0x00581f004c4e7f89 */ /* 0x000f6200000e0000 */
[----:B-1----:R-:W-:-:S02]  /*3060*/  IADD3 R86, P0, R84, R39, RZ ;  /* 0x0000002754567210 */ /* 0x002fc40007f1e0ff */
[-C--:B------:R-:W-:Y:S01]  /*3070*/  IADD3 R84, P6, R84, R0.reuse, RZ ;  /* 0x0000000054547210 */ /* 0x080fe20007fde0ff */
[----:B------:R-:W1:Y:S02]  /*3080*/  SHFL.IDX PT, R76, R76, 0x3, 0x181f ;  /* 0x00781f004c4c7f89 */ /* 0x000e6400000e0000 */
[----:B--2---:R-:W-:Y:S01]  /*3090*/  IMAD.X R87, R81, 0x1, R72, P0 ;  /* 0x0000000151577824 */ /* 0x004fe200000e0648 */
[-C--:B---3--:R-:W-:Y:S01]  /*30a0*/  IADD3 R82, P1, R79, R39.reuse, RZ ;  /* 0x000000274f527210 */ /* 0x088fe20007f3e0ff */
[----:B------:R-:W-:Y:S01]  /*30b0*/  IMAD.X R85, R81, 0x1, R37, P6 ;  /* 0x0000000151557824 */ /* 0x000fe200030e0625 */
[----:B------:R-:W-:Y:S02]  /*30c0*/  IADD3 R88, P0, R79, R0, RZ ;  /* 0x000000004f587210 */ /* 0x000fe40007f1e0ff */
[----:B------:R2:W-:Y:S01]  /*30d0*/  LDGSTS.E.BYPASS.LTC128B.128 [R237+0x8100], [R86.64], !P5 ;  /* 0x0810000056ed7fae */ /* 0x0005e2000e901d4e */
[----:B----4-:R-:W-:-:S03]  /*30e0*/  IADD3 R90, P6, R77, R39, RZ ;  /* 0x000000274d5a7210 */ /* 0x010fc60007fde0ff */
[----:B------:R2:W-:Y:S01]  /*30f0*/  LDGSTS.E.BYPASS.LTC128B.128 [R237+0xc100], [R84.64], !P4 ;  /* 0x0c10000054ed7fae */ /* 0x0005e2000e101d4e */
[C-C-:B-----5:R-:W-:Y:S02]  /*3100*/  IMAD.X R83, R80.reuse, 0x1, R72.reuse, P1 ;  /* 0x0000000150537824 */ /* 0x160fe400008e0648 */
[----:B------:R-:W-:Y:S01]  /*3110*/  IMAD.X R89, R80, 0x1, R37, P0 ;  /* 0x0000000150597824 */ /* 0x000fe200000e0625 */
[----:B------:R-:W-:Y:S02]  /*3120*/  IADD3 R80, P1, P0, R74, R75, R39 ;  /* 0x0000004b4a507210 */ /* 0x000fe4000783e027 */
[----:B------:R2:W-:Y:S01]  /*3130*/  LDGSTS.E.BYPASS.LTC128B.128 [R237+0x9100], [R82.64], !P5 ;  /* 0x0910000052ed7fae */ /* 0x0005e2000e901d4e */
[--C-:B------:R-:W-:Y:S01]  /*3140*/  IMAD.X R91, R78, 0x1, R72.reuse, P6 ;  /* 0x000000014e5b7824 */ /* 0x100fe200030e0648 */
[----:B------:R-:W-:Y:S02]  /*3150*/  IADD3 R74, P6, R77, R0, RZ ;  /* 0x000000004d4a7210 */ /* 0x000fe40007fde0ff */
[----:B------:R2:W-:Y:S01]  /*3160*/  LDGSTS.E.BYPASS.LTC128B.128 [R237+0xd100], [R88.64], !P4 ;  /* 0x0d10000058ed7fae */ /* 0x0005e2000e101d4e */
[----:B-1----:R-:W-:-:S02]  /*3170*/  IADD3.X R81, RZ, R76, R72, P1, P0 ;  /* 0x0000004cff517210 */ /* 0x002fc40000fe0448 */
[----:B------:R-:W-:Y:S01]  /*3180*/  IADD3 R72, P1, P0, R73, R75, R0 ;  /* 0x0000004b49487210 */ /* 0x000fe2000783e000 */
[--C-:B------:R-:W-:Y:S01]  /*3190*/  IMAD.X R75, R78, 0x1, R37.reuse, P6 ;  /* 0x000000014e4b7824 */ /* 0x100fe200030e0625 */
[----:B------:R-:W-:Y:S01]  /*31a0*/  ISETP.NE.U32.AND P6, PT, R38, RZ, PT ;  /* 0x000000ff2600720c */ /* 0x000fe20003fc5070 */
[----:B------:R2:W-:Y:S01]  /*31b0*/  LDGSTS.E.BYPASS.LTC128B.128 [R237+0xa100], [R90.64], !P5 ;  /* 0x0a1000005aed7fae */ /* 0x0005e2000e901d4e */
[----:B------:R-:W-:Y:S02]  /*31c0*/  IADD3.X R73, RZ, R76, R37, P1, P0 ;  /* 0x0000004cff497210 */ /* 0x000fe40000fe0425 */
[----:B------:R-:W-:Y:S01]  /*31d0*/  ISETP.NE.U32.AND P0, PT, R209, RZ, PT ;  /* 0x000000ffd100720c */ /* 0x000fe20003f05070 */
[----:B------:R2:W-:Y:S08]  /*31e0*/  LDGSTS.E.BYPASS.LTC128B.128 [R237+0xe100], [R74.64], !P4 ;  /* 0x0e1000004aed7fae */ /* 0x0005f0000e101d4e */
[----:B------:R2:W-:Y:S04]  /*31f0*/  LDGSTS.E.BYPASS.LTC128B.128.ZFILL [R237+0xb100], [R80.64], P6 ;  /* 0x0b10000050ed7fae */ /* 0x0005e8000b141d4e */
[----:B------:R2:W-:Y:S02]  /*3200*/  LDGSTS.E.BYPASS.LTC128B.128.ZFILL [R237+0xf100], [R72.64], P0 ;  /* 0x0f10000048ed7fae */ /* 0x0005e40008141d4e */
.L_x_556:
[----:B------:R-:W-:Y:S01]  /*3210*/  LOP3.LUT R0, R7, 0xffffffe0, RZ, 0xc0, !PT ;  /* 0xffffffe007007812 */ /* 0x000fe200078ec0ff */
[----:B------:R-:W-:Y:S01]  /*3220*/  UMOV UR4, 0xffffff80 ;  /* 0xffffff8000047882 */ /* 0x000fe20000000000 */
[----:B------:R-:W-:Y:S01]  /*3230*/  LEA.HI R37, R112, R5, RZ, 0x2 ;  /* 0x0000000570257211 */ /* 0x000fe200078f10ff */
[----:B------:R-:W-:Y:S01]  /*3240*/  UIMAD UR4, UR7, UR4, 0x81 ;  /* 0x00000081070474a4 */ /* 0x000fe2000f8e0204 */
[----:B------:R-:W-:Y:S01]  /*3250*/  SHF.R.S32.HI R38, RZ, 0x1f, R6 ;  /* 0x0000001fff267819 */ /* 0x000fe20000011406 */
[----:B------:R-:W-:Y:S01]  /*3260*/  IMAD.IADD R0, R5, 0x1, -R0 ;  /* 0x0000000105007824 */ /* 0x000fe200078e0a00 */
[----:B------:R-:W-:Y:S01]  /*3270*/  LOP3.LUT R37, R37, 0xfffffffc, RZ, 0xc0, !PT ;  /* 0xfffffffc25257812 */ /* 0x000fe200078ec0ff */
[----:B------:R-:W-:Y:S01]  /*3280*/  IMAD.SHL.U32 R232, R4, 0x2, RZ ;  /* 0x0000000204e87824 */ /* 0x000fe200078e00ff */
[----:B------:R-:W-:Y:S01]  /*3290*/  LEA.HI R38, R38, R6, RZ, 0x3 ;  /* 0x0000000626267211 */ /* 0x000fe200078f18ff */
[----:B------:R-:W0:Y:S01]  /*32a0*/  LDGDEPBAR ;  /* 0x00000000000079af */ /* 0x000e220000000000 */
[----:B------:R-:W-:Y:S01]  /*32b0*/  SHF.R.S32.HI R7, RZ, 0x1f, R0 ;  /* 0x0000001fff077819 */ /* 0x000fe20000011400 */
[----:B------:R-:W-:Y:S01]  /*32c0*/  IMAD.IADD R37, R5, 0x1, -R37 ;  /* 0x0000000105257824 */ /* 0x000fe200078e0a25 */
[----:B------:R-:W-:Y:S01]  /*32d0*/  LOP3.LUT R38, R38, 0xffffff8, RZ, 0xc0, !PT ;  /* 0x0ffffff826267812 */ /* 0x000fe200078ec0ff */
[--C-:B------:R-:W-:Y:S01]  /*32e0*/  IMAD R230, R3, 0x2, R232.reuse ;  /* 0x0000000203e67824 */ /* 0x100fe200078e02e8 */
[----:B------:R-:W-:Y:S01]  /*32f0*/  LEA.HI R5, R7, R0, RZ, 0x2 ;  /* 0x0000000007057211 */ /* 0x000fe200078f10ff */
[----:B------:R-:W-:Y:S01]  /*3300*/  IMAD R229, R2, 0x2, R232 ;  /* 0x0000000202e57824 */ /* 0x000fe200078e02e8 */
[----:B------:R-:W-:Y:S01]  /*3310*/  LEA.HI R7, R37, R37, RZ, 0x1 ;  /* 0x0000002525077211 */ /* 0x000fe200078f08ff */
[----:B------:R-:W-:Y:S01]  /*3320*/  IMAD.IADD R38, R6, 0x1, -R38 ;  /* 0x0000000106267824 */ /* 0x000fe200078e0a26 */
[----:B------:R-:W-:Y:S01]  /*3330*/  PLOP3.LUT P1, PT, PT, PT, UP1, 0x80, 0x0 ;  /* 0x000000000000781c */ /* 0x000fe20003f2f018 */
[----:B------:R-:W-:Y:S01]  /*3340*/  IMAD R228, R2, 0x2, R230 ;  /* 0x0000000202e47824 */ /* 0x000fe200078e02e6 */
[----:B------:R-:W-:Y:S01]  /*3350*/  LEA.HI.SX32 R6, R5, UR10, 0x1e ;  /* 0x0000000a05067c11 */ /* 0x000fe2000f8ff2ff */
[----:B------:R-:W-:Y:S01]  /*3360*/  LDSM.16.MT88.4 R124, [R232+0x100] ;  /* 0x00010000e87c783b */ /* 0x000fe20000004200 */
[----:B------:R-:W-:-:S02]  /*3370*/  LOP3.LUT R7, R7, 0x1ffffffe, RZ, 0xc0, !PT ;  /* 0x1ffffffe07077812 */ /* 0x000fc400078ec0ff */
[----:B------:R-:W-:Y:S01]  /*3380*/  PLOP3.LUT P0, PT, PT, PT, UP1, 0x80, 0x0 ;  /* 0x000000000000781c */ /* 0x000fe20003f0f018 */
[----:B------:R-:W-:Y:S01]  /*3390*/  IMAD R6, R38, 0x10, R6 ;  /* 0x0000001026067824 */ /* 0x000fe200078e0206 */
[----:B------:R-:W-:Y:S01]  /*33a0*/  LOP3.LUT R208, R5, 0x7ffffffc, RZ, 0xc0, !PT ;  /* 0x7ffffffc05d07812 */ /* 0x000fe200078ec0ff */
[----:B------:R-:W-:Y:S01]  /*33b0*/  IMAD.IADD R7, R37, 0x1, -R7 ;  /* 0x0000000125077824 */ /* 0x000fe200078e0a07 */
[----:B--2---:R-:W-:Y:S03]  /*33c0*/  LDSM.16.MT88.4 R88, [R228+0x100] ;  /* 0x00010000e458783b */ /* 0x004fe60000004200 */
[----:B------:R-:W-:Y:S01]  /*33d0*/  IMAD R207, R7, 0x8, R6 ;  /* 0x0000000807cf7824 */ /* 0x000fe200078e0206 */
[----:B------:R-:W-:Y:S01]  /*33e0*/  LDSM.16.MT88.4 R80, [R229+0x100] ;  /* 0x00010000e550783b */ /* 0x000fe20000004200 */
[----:B------:R-:W-:Y:S02]  /*33f0*/  IMAD.IADD R208, R0, 0x1, -R208 ;  /* 0x0000000100d07824 */ /* 0x000fe400078e0ad0 */
[----:B------:R-:W-:Y:S01]  /*3400*/  @P1 IMAD.HI.U32 R7, R207, c[0x0][0x2c8], RZ ;  /* 0x0000b200cf071a27 */ /* 0x000fe200078e00ff */
[----:B------:R-:W-:Y:S03]  /*3410*/  LDSM.16.MT88.4 R96, [R232+0x4100] ;  /* 0x00410000e860783b */ /* 0x000fe60000004200 */
[----:B------:R-:W-:Y:S01]  /*3420*/  IMAD.MOV.U32 R6, RZ, RZ, R207 ;  /* 0x000000ffff067224 */ /* 0x000fe200078e00cf */
[----:B------:R-:W-:Y:S01]  /*3430*/  @P0 SHF.R.U32.HI R6, RZ, c[0x0][0x2cc], R7 ;  /* 0x0000b300ff060a19 */ /* 0x000fe20000011607 */
[----:B------:R-:W-:Y:S01]  /*3440*/  IMAD.U32 R0, RZ, RZ, UR4 ;  /* 0x00000004ff007e24 */ /* 0x000fe2000f8e00ff */
[----:B------:R-:W-:Y:S01]  /*3450*/  LDSM.16.MT88.4 R100, [R230+0x4100] ;  /* 0x00410000e664783b */ /* 0x000fe20000004200 */
[----:B------:R-:W-:Y:S01]  /*3460*/  IMAD.SHL.U32 R208, R208, 0x2, RZ ;  /* 0x00000002d0d07824 */ /* 0x000fe200078e00ff */
[----:B------:R-:W-:-:S02]  /*3470*/  ULDC.64 UR4, c[0x0][0x2c8] ;  /* 0x0000b20000047ab9 */ /* 0x000fc40000000a00 */
[----:B------:R-:W1:Y:S02]  /*3480*/  SHFL.IDX PT, R76, R6, RZ, 0x1c1f ;  /* 0x001c1fff064c7589 */ /* 0x000e6400000e0000 */
[----:B------:R-:W-:Y:S02]  /*3490*/  IADD3 R0, -R208, UR8, R0 ;  /* 0x00000008d0007c10 */ /* 0x000fe4000fffe100 */
[----:B------:R-:W2:Y:S02]  /*34a0*/  SHFL.IDX PT, R6, R6, 0x1, 0x1c1f ;  /* 0x003c1f0006067f89 */ /* 0x000ea400000e0000 */
[----:B------:R-:W-:Y:S02]  /*34b0*/  IADD3 R5, R0, -UR12, RZ ;  /* 0x8000000c00057c10 */ /* 0x000fe4000fffe0ff */
[----:B------:R-:W-:Y:S01]  /*34c0*/  IADD3 R0, -R208, UR22, RZ ;  /* 0x00000016d0007c10 */ /* 0x000fe2000fffe1ff */
[----:B------:R-:W-:Y:S01]  /*34d0*/  LDSM.16.MT88.4 R108, [R229+0x4100] ;  /* 0x00410000e56c783b */ /* 0x000fe20000004200 */
[----:B------:R-:W3:Y:S01]  /*34e0*/  @UP1 S2UR UR22, SR_CTAID.X ;  /* 0x00000000001619c3 */ /* 0x000ee20000002500 */
[----:B-1----:R-:W-:-:S02]  /*34f0*/  IMAD.IADD R76, R5, 0x1, R76 ;  /* 0x00000001054c7824 */ /* 0x002fc400078e024c */
[----:B--2---:R-:W-:-:S03]  /*3500*/  IMAD.IADD R5, R5, 0x1, R6 ;  /* 0x0000000105057824 */ /* 0x004fc600078e0206 */
[----:B------:R-:W-:-:S04]  /*3510*/  IMNMX R76, R0, R76, PT ;  /* 0x0000004c004c7217 */ /* 0x000fc80003800200 */
[----:B------:R-:W-:Y:S01]  /*3520*/  ISETP.GT.AND P0, PT, R76, RZ, PT ;  /* 0x000000ff4c00720c */ /* 0x000fe20003f04270 */
[----:B---3--:R-:W-:Y:S01]  /*3530*/  @UP1 USHF.L.U32 UR22, UR22, 0x7, URZ ;  /* 0x0000000716161899 */ /* 0x008fe2000800063f */
[----:B------:R-:W-:Y:S02]  /*3540*/  IMNMX R0, R0, R5, PT ;  /* 0x0000000500007217 */ /* 0x000fe40003800200 */
[----:B------:R-:W-:Y:S01]  /*3550*/  FSEL R73, R68, -INF , P0 ;  /* 0xff80000044497808 */ /* 0x000fe20000000000 */
[----:B------:R-:W-:Y:S01]  /*3560*/  UIMAD.WIDE.U32 UR22, UR22, UR4, URZ ;  /* 0x00000004161672a5 */ /* 0x000fe2000f8e003f */
[----:B------:R-:W-:Y:S02]  /*3570*/  ISETP.GT.AND P0, PT, R0, 0x1, PT ;  /* 0x000000010000780c */ /* 0x000fe40003f04270 */
[----:B------:R-:W-:Y:S01]  /*3580*/  ISETP.GT.AND P6, PT, R76, 0x1, PT ;  /* 0x000000014c00780c */ /* 0x000fe20003fc4270 */
[----:B------:R-:W-:Y:S01]  /*3590*/  @UP1 USHF.R.U32.HI UR10, URZ, UR5, UR23 ;  /* 0x000000053f0a1299 */ /* 0x000fe20008011617 */
[----:B------:R-:W-:-:S02]  /*35a0*/  FSEL R71, R71, -INF , P0 ;  /* 0xff80000047477808 */ /* 0x000fc40000000000 */
[----:B------:R-:W-:Y:S01]  /*35b0*/  ISETP.GT.AND P0, PT, R0, 0x8, PT ;  /* 0x000000080000780c */ /* 0x000fe20003f04270 */
[----:B------:R-:W-:Y:S01]  /*35c0*/  UIADD3 UR10, UR10, UR8, -UR12 ;  /* 0x000000080a0a7290 */ /* 0x000fe2000fffe80c */
[----:B------:R-:W-:Y:S02]  /*35d0*/  FSEL R72, R69, -INF , P6 ;  /* 0xff80000045487808 */ /* 0x000fe40003000000 */
[----:B------:R-:W-:Y:S01]  /*35e0*/  FSEL R69, R66, -INF , P0 ;  /* 0xff80000042457808 */ /* 0x000fe20000000000 */
[----:B------:R-:W-:Y:S01]  /*35f0*/  USHF.R.S32.HI UR4, URZ, 0x1f, UR10 ;  /* 0x0000001f3f047899 */ /* 0x000fe2000801140a */
[----:B------:R-:W-:Y:S02]  /*3600*/  ISETP.GT.AND P0, PT, R76, 0x11, PT ;  /* 0x000000114c00780c */ /* 0x000fe40003f04270 */
[----:B------:R-:W-:Y:S01]  /*3610*/  ISETP.GT.AND P1, PT, R0, RZ, PT ;  /* 0x000000ff0000720c */ /* 0x000fe20003f24270 */
[----:B------:R-:W-:Y:S01]  /*3620*/  ULEA.HI UR4, UR4, UR10, URZ, 0x7 ;  /* 0x0000000a04047291 */ /* 0x000fe2000f8f383f */
[----:B------:R-:W-:Y:S01]  /*3630*/  FSEL R5, R61, -INF , P0 ;  /* 0xff8000003d057808 */ /* 0x000fe20000000000 */
[----:B------:R-:W-:Y:S01]  /*3640*/  UIADD3 UR10, UR7, -0x2, URZ ;  /* 0xfffffffe070a7890 */ /* 0x000fe2000fffe03f */
[----:B------:R-:W-:Y:S01]  /*3650*/  ISETP.GT.AND P6, PT, R76, 0x8, PT ;  /* 0x000000084c00780c */ /* 0x000fe20003fc4270 */
[----:B------:R-:W-:Y:S01]  /*3660*/  USHF.R.S32.HI UR5, URZ, 0x7, UR4 ;  /* 0x000000073f057899 */ /* 0x000fe20008011404 */
[----:B------:R-:W-:-:S02]  /*3670*/  ISETP.GT.AND P0, PT, R0, 0x11, PT ;  /* 0x000000110000780c */ /* 0x000fc40003f04270 */
[----:B------:R-:W-:Y:S01]  /*3680*/  FSEL R70, R70, -INF , P1 ;  /* 0xff80000046467808 */ /* 0x000fe20000800000 */
[----:B------:R-:W-:Y:S01]  /*3690*/  UISETP.LT.AND UP0, UPT, URZ, UR5, UPT ;  /* 0x000000053f00728c */ /* 0x000fe2000bf01270 */
[----:B------:R-:W-:Y:S02]  /*36a0*/  ISETP.GT.AND P1, PT, R76, 0x9, PT ;  /* 0x000000094c00780c */ /* 0x000fe40003f24270 */
[----:B------:R-:W-:Y:S01]  /*36b0*/  FSEL R75, R64, -INF , P6 ;  /* 0xff800000404b7808 */ /* 0x000fe20003000000 */
[----:B------:R-:W-:Y:S01]  /*36c0*/  USEL UR5, URZ, UR5, !UP0 ;  /* 0x000000053f057287 */ /* 0x000fe2000c000000 */
[----:B------:R-:W-:Y:S02]  /*36d0*/  FSEL R92, R63, -INF , P0 ;  /* 0xff8000003f5c7808 */ /* 0x000fe40000000000 */
[----:B------:R-:W-:Y:S01]  /*36e0*/  ISETP.GT.AND P6, PT, R76, 0x10, PT ;  /* 0x000000104c00780c */ /* 0x000fe20003fc4270 */
[----:B------:R-:W-:Y:S01]  /*36f0*/  UISETP.GE.AND UP0, UPT, UR10, UR5, UPT ;  /* 0x000000050a00728c */ /* 0x000fe2000bf06270 */
[----:B------:R-:W-:-:S02]  /*3700*/  ISETP.GT.AND P0, PT, R0, 0x18, PT ;  /* 0x000000180000780c */ /* 0x000fc40003f04270 */
[----:B------:R-:W-:Y:S02]  /*3710*/  FSEL R74, R65, -INF , P1 ;  /* 0xff800000414a7808 */ /* 0x000fe40000800000 */
[----:B------:R-:W-:Y:S02]  /*3720*/  ISETP.GT.AND P1, PT, R0, 0x9, PT ;  /* 0x000000090000780c */ /* 0x000fe40003f24270 */
[----:B------:R-:W-:Y:S02]  /*3730*/  FSEL R7, R60, -INF , P6 ;  /* 0xff8000003c077808 */ /* 0x000fe40003000000 */
[----:B------:R-:W-:Y:S02]  /*3740*/  FSEL R105, R58, -INF , P0 ;  /* 0xff8000003a697808 */ /* 0x000fe40000000000 */
[C---:B------:R-:W-:Y:S02]  /*3750*/  ISETP.GT.AND P6, PT, R76.reuse, 0x18, PT ;  /* 0x000000184c00780c */ /* 0x040fe40003fc4270 */
[----:B------:R-:W-:-:S02]  /*3760*/  ISETP.GT.AND P0, PT, R76, 0x21, PT ;  /* 0x000000214c00780c */ /* 0x000fc40003f04270 */
[----:B------:R-:W-:Y:S02]  /*3770*/  FSEL R68, R67, -INF , P1 ;  /* 0xff80000043447808 */ /* 0x000fe40000800000 */
[----:B------:R-:W-:Y:S02]  /*3780*/  ISETP.GT.AND P1, PT, R0, 0x10, PT ;  /* 0x000000100000780c */ /* 0x000fe40003f24270 */
[----:B------:R-:W-:Y:S02]  /*3790*/  FSEL R6, R56, -INF , P6 ;  /* 0xff80000038067808 */ /* 0x000fe40003000000 */
[----:B------:R-:W-:Y:S02]  /*37a0*/  FSEL R39, R53, -INF , P0 ;  /* 0xff80000035277808 */ /* 0x000fe40000000000 */
[----:B------:R-:W-:Y:S02]  /*37b0*/  ISETP.GT.AND P6, PT, R76, 0x20, PT ;  /* 0x000000204c00780c */ /* 0x000fe40003fc4270 */
        /* <DEDUP_REMOVED lines=18> */
[----:B------:R-:W-:-:S02]  /*38e0*/  FMNMX.FTZ R44, R73, R72, !PT ;  /* 0x00000048492c7209 */ /* 0x000fc40007810000 */
[----:B------:R-:W-:Y:S02]  /*38f0*/  FSEL R195, R54, -INF , P1 ;  /* 0xff80000036c37808 */ /* 0x000fe40000800000 */
[C---:B------:R-:W-:Y:S02]  /*3900*/  ISETP.GT.AND P1, PT, R76.reuse, 0x29, PT ;  /* 0x000000294c00780c */ /* 0x040fe40003f24270 */
[C---:B------:R-:W-:Y:S02]  /*3910*/  ISETP.GT.AND P6, PT, R76.reuse, 0x38, PT ;  /* 0x000000384c00780c */ /* 0x040fe40003fc4270 */
[----:B------:R-:W-:Y:S02]  /*3920*/  FSEL R192, R47, -INF , P0 ;  /* 0xff8000002fc07808 */ /* 0x000fe40000000000 */
[----:B------:R-:W-:Y:S02]  /*3930*/  FMNMX.FTZ R44, R75, R44, !PT ;  /* 0x0000002c4b2c7209 */ /* 0x000fe40007810000 */
[----:B------:R-:W-:-:S02]  /*3940*/  ISETP.GT.AND P0, PT, R76, 0x39, PT ;  /* 0x000000394c00780c */ /* 0x000fc40003f04270 */
[----:B------:R-:W-:Y:S02]  /*3950*/  FSEL R38, R49, -INF , P1 ;  /* 0xff80000031267808 */ /* 0x000fe40000800000 */
[----:B------:R-:W-:Y:S02]  /*3960*/  ISETP.GT.AND P1, PT, R0, 0x29, PT ;  /* 0x000000290000780c */ /* 0x000fe40003f24270 */
[----:B------:R-:W-:Y:S02]  /*3970*/  FSEL R145, R40, -INF , P6 ;  /* 0xff80000028917808 */ /* 0x000fe40003000000 */
[----:B------:R-:W-:Y:S02]  /*3980*/  FMNMX.FTZ R40, R74, R44, !PT ;  /* 0x0000002c4a287209 */ /* 0x000fe40007810000 */
[----:B------:R-:W-:Y:S02]  /*3990*/  FSEL R144, R41, -INF , P0 ;  /* 0xff80000029907808 */ /* 0x000fe40000000000 */
[----:B------:R-:W-:-:S02]  /*39a0*/  ISETP.GT.AND P0, PT, R0, 0x39, PT ;  /* 0x000000390000780c */ /* 0x000fc40003f04270 */
[----:B------:R-:W-:Y:S02]  /*39b0*/  FSEL R193, R51, -INF , P1 ;  /* 0xff80000033c17808 */ /* 0x000fe40000800000 */
[----:B------:R-:W-:Y:S02]  /*39c0*/  ISETP.GT.AND P1, PT, R0, 0x30, PT ;  /* 0x000000300000780c */ /* 0x000fe40003f24270 */
[----:B------:R-:W-:Y:S02]  /*39d0*/  FMNMX.FTZ R40, R7, R40, !PT ;  /* 0x0000002807287209 */ /* 0x000fe40007810000 */
[----:B------:R-:W-:Y:S02]  /*39e0*/  FSEL R182, R43, -INF , P0 ;  /* 0xff8000002bb67808 */ /* 0x000fe40000000000 */
[----:B------:R-:W-:Y:S02]  /*39f0*/  ISETP.GT.AND P0, PT, R76, 0x41, PT ;  /* 0x000000414c00780c */ /* 0x000fe40003f04270 */
[----:B------:R-:W-:-:S02]  /*3a00*/  FSEL R147, R46, -INF , P1 ;  /* 0xff8000002e937808 */ /* 0x000fc40000800000 */
[----:B------:R-:W-:Y:S02]  /*3a10*/  FMNMX.FTZ R40, R5, R40, !PT ;  /* 0x0000002805287209 */ /* 0x000fe40007810000 */
[----:B------:R-:W-:Y:S02]  /*3a20*/  ISETP.GT.AND P1, PT, R0, 0x38, PT ;  /* 0x000000380000780c */ /* 0x000fe40003f24270 */
[----:B------:R-:W-:Y:S02]  /*3a30*/  FSEL R159, R33, -INF , P0 ;  /* 0xff800000219f7808 */ /* 0x000fe40000000000 */
[----:B------:R-:W-:Y:S02]  /*3a40*/  ISETP.GT.AND P6, PT, R76, 0x40, PT ;  /* 0x000000404c00780c */ /* 0x000fe40003fc4270 */
[----:B------:R-:W-:Y:S02]  /*3a50*/  FMNMX.FTZ R33, R6, R40, !PT ;  /* 0x0000002806217209 */ /* 0x000fe40007810000 */
[----:B------:R-:W-:-:S02]  /*3a60*/  FSEL R183, R42, -INF , P1 ;  /* 0xff8000002ab77808 */ /* 0x000fc40000800000 */
[----:B------:R-:W-:Y:S02]  /*3a70*/  ISETP.GT.AND P1, PT, R0, 0x40, PT ;  /* 0x000000400000780c */ /* 0x000fe40003f24270 */
[----:B------:R-:W-:Y:S02]  /*3a80*/  FSEL R158, R32, -INF , P6 ;  /* 0xff800000209e7808 */ /* 0x000fe40003000000 */
[----:B------:R-:W-:Y:S02]  /*3a90*/  FMNMX.FTZ R33, R84, R33, !PT ;  /* 0x0000002154217209 */ /* 0x000fe40007810000 */
[----:B------:R-:W-:Y:S02]  /*3aa0*/  FMNMX.FTZ R32, R70, R71, !PT ;  /* 0x0000004746207209 */ /* 0x000fe40007810000 */
[----:B------:R-:W-:Y:S02]  /*3ab0*/  FSEL R162, R34, -INF , P1 ;  /* 0xff80000022a27808 */ /* 0x000fe40000800000 */
[----:B------:R-:W-:-:S02]  /*3ac0*/  ISETP.GT.AND P0, PT, R0, 0x41, PT ;  /* 0x000000410000780c */ /* 0x000fc40003f04270 */
[----:B------:R-:W-:Y:S02]  /*3ad0*/  ISETP.GT.AND P1, PT, R76, 0x48, PT ;  /* 0x000000484c00780c */ /* 0x000fe40003f24270 */
[----:B------:R-:W-:Y:S02]  /*3ae0*/  FMNMX.FTZ R33, R211, R33, !PT ;  /* 0x00000021d3217209 */ /* 0x000fe40007810000 */
[----:B------:R-:W-:Y:S02]  /*3af0*/  FMNMX.FTZ R32, R69, R32, !PT ;  /* 0x0000002045207209 */ /* 0x000fe40007810000 */
[----:B------:R-:W-:Y:S02]  /*3b00*/  FSEL R163, R35, -INF , P0 ;  /* 0xff80000023a37808 */ /* 0x000fe40000000000 */
[----:B------:R-:W-:Y:S02]  /*3b10*/  FSEL R161, R28, -INF , P1 ;  /* 0xff8000001ca17808 */ /* 0x000fe40000800000 */
[----:B------:R-:W-:-:S02]  /*3b20*/  ISETP.GT.AND P0, PT, R76, 0x49, PT ;  /* 0x000000494c00780c */ /* 0x000fc40003f04270 */
[----:B------:R-:W-:Y:S02]  /*3b30*/  FMNMX.FTZ R28, R39, R33, !PT ;  /* 0x00000021271c7209 */ /* 0x000fe40007810000 */
[----:B------:R-:W-:Y:S02]  /*3b40*/  FMNMX.FTZ R32, R68, R32, !PT ;  /* 0x0000002044207209 */ /* 0x000fe40007810000 */
[----:B------:R-:W-:Y:S02]  /*3b50*/  FSEL R160, R29, -INF , P0 ;  /* 0xff8000001da07808 */ /* 0x000fe40000000000 */
[----:B------:R-:W-:Y:S02]  /*3b60*/  FMNMX.FTZ R28, R210, R28, !PT ;  /* 0x0000001cd21c7209 */ /* 0x000fe40007810000 */
[----:B------:R-:W-:Y:S02]  /*3b70*/  FMNMX.FTZ R29, R93, R32, !PT ;  /* 0x000000205d1d7209 */ /* 0x000fe40007810000 */
[----:B------:R-:W-:Y:S01]  /*3b80*/  ISETP.GT.AND P1, PT, R0, 0x48, PT ;  /* 0x000000480000780c */ /* 0x000fe20003f24270 */
[----:B------:R-:W-:Y:S01]  /*3b90*/  LDSM.16.MT88.4 R32, [R230+0x4900] ;  /* 0x00490000e620783b */ /* 0x000fe20000004200 */
[----:B------:R-:W-:-:S02]  /*3ba0*/  FMNMX.FTZ R28, R38, R28, !PT ;  /* 0x0000001c261c7209 */ /* 0x000fc40007810000 */
[----:B------:R-:W-:Y:S02]  /*3bb0*/  FMNMX.FTZ R29, R92, R29, !PT ;  /* 0x0000001d5c1d7209 */ /* 0x000fe40007810000 */
[----:B------:R-:W-:Y:S02]  /*3bc0*/  ISETP.GT.AND P0, PT, R0, 0x49, PT ;  /* 0x000000490000780c */ /* 0x000fe40003f04270 */
        /* <DEDUP_REMOVED lines=11> */
[----:B------:R-:W-:Y:S01]  /*3c80*/  FMNMX.FTZ R24, R195, R24, !PT ;  /* 0x00000018c3187209 */ /* 0x000fe20007810000 */
[----:B------:R-:W-:Y:S01]  /*3c90*/  LDSM.16.MT88.4 R28, [R229+0x4900] ;  /* 0x00490000e51c783b */ /* 0x000fe20000004200 */
[----:B------:R-:W-:Y:S02]  /*3ca0*/  ISETP.GT.AND P1, PT, R0, 0x50, PT ;  /* 0x000000500000780c */ /* 0x000fe40003f24270 */
[----:B------:R-:W-:Y:S02]  /*3cb0*/  FMNMX.FTZ R25, R144, R25, !PT ;  /* 0x0000001990197209 */ /* 0x000fe40007810000 */
[----:B------:R-:W-:Y:S02]  /*3cc0*/  FMNMX.FTZ R24, R37, R24, !PT ;  /* 0x0000001825187209 */ /* 0x000fe40007810000 */
[----:B------:R-:W-:-:S02]  /*3cd0*/  FSEL R169, R26, -INF , P1 ;  /* 0xff8000001aa97808 */ /* 0x000fc40000800000 */
[----:B------:R-:W-:Y:S02]  /*3ce0*/  ISETP.GT.AND P0, PT, R0, 0x51, PT ;  /* 0x000000510000780c */ /* 0x000fe40003f04270 */
[----:B------:R-:W-:Y:S02]  /*3cf0*/  ISETP.GT.AND P1, PT, R76, 0x58, PT ;  /* 0x000000584c00780c */ /* 0x000fe40003f24270 */
[----:B------:R-:W-:Y:S02]  /*3d00*/  FMNMX.FTZ R25, R158, R25, !PT ;  /* 0x000000199e197209 */ /* 0x000fe40007810000 */
[----:B------:R-:W-:Y:S02]  /*3d10*/  FMNMX.FTZ R24, R194, R24, !PT ;  /* 0x00000018c2187209 */ /* 0x000fe40007810000 */
[----:B------:R-:W-:Y:S02]  /*3d20*/  FSEL R168, R27, -INF , P0 ;  /* 0xff8000001ba87808 */ /* 0x000fe40000000000 */
[----:B------:R-:W-:-:S02]  /*3d30*/  FSEL R171, R20, -INF , P1 ;  /* 0xff80000014ab7808 */ /* 0x000fc40000800000 */
[----:B------:R-:W-:Y:S02]  /*3d40*/  ISETP.GT.AND P0, PT, R76, 0x59, PT ;  /* 0x000000594c00780c */ /* 0x000fe40003f04270 */
[----:B------:R-:W-:Y:S02]  /*3d50*/  FMNMX.FTZ R20, R159, R25, !PT ;  /* 0x000000199f147209 */ /* 0x000fe40007810000 */
[----:B------:R-:W-:Y:S02]  /*3d60*/  FMNMX.FTZ R24, R193, R24, !PT ;  /* 0x00000018c1187209 */ /* 0x000fe40007810000 */
[----:B------:R-:W-:Y:S02]  /*3d70*/  FSEL R170, R21, -INF , P0 ;  /* 0xff80000015aa7808 */ /* 0x000fe40000000000 */
[----:B------:R-:W-:Y:S02]  /*3d80*/  FMNMX.FTZ R20, R161, R20, !PT ;  /* 0x00000014a1147209 */ /* 0x000fe40007810000 */
[----:B------:R-:W-:-:S02]  /*3d90*/  FMNMX.FTZ R21, R147, R24, !PT ;  /* 0x0000001893157209 */ /* 0x000fc40007810000 */
[----:B------:R-:W-:Y:S01]  /*3da0*/  ISETP.GT.AND P1, PT, R0, 0x58, PT ;  /* 0x000000580000780c */ /* 0x000fe20003f24270 */
[----:B------:R-:W-:Y:S01]  /*3db0*/  LDSM.16.MT88.4 R24, [R232+0x900] ;  /* 0x00090000e818783b */ /* 0x000fe20000004200 */
[----:B------:R-:W-:Y:S02]  /*3dc0*/  FMNMX.FTZ R20, R160, R20, !PT ;  /* 0x00000014a0147209 */ /* 0x000fe40007810000 */
[----:B------:R-:W-:Y:S02]  /*3dd0*/  FMNMX.FTZ R21, R192, R21, !PT ;  /* 0x00000015c0157209 */ /* 0x000fe40007810000 */
[----:B------:R-:W-:Y:S02]  /*3de0*/  ISETP.GT.AND P0, PT, R0, 0x59, PT ;  /* 0x000000590000780c */ /* 0x000fe40003f04270 */
        /* <DEDUP_REMOVED lines=10> */
[----:B------:R-:W-:Y:S02]  /*3e90*/  FMNMX.FTZ R17, R171, R20, !PT ;  /* 0x00000014ab117209 */ /* 0x000fe40007810000 */
[----:B------:R-:W-:Y:S01]  /*3ea0*/  FMNMX.FTZ R16, R162, R16, !PT ;  /* 0x00000010a2107209 */ /* 0x000fe20007810000 */
[----:B------:R-:W-:Y:S01]  /*3eb0*/  LDSM.16.MT88.4 R20, [R230+0x900] ;  /* 0x00090000e614783b */ /* 0x000fe20000004200 */
[----:B------:R-:W-:Y:S02]  /*3ec0*/  ISETP.GT.AND P1, PT, R76, 0x68, PT ;  /* 0x000000684c00780c */ /* 0x000fe40003f24270 */
[----:B------:R-:W-:-:S02]  /*3ed0*/  FMNMX.FTZ R17, R170, R17, !PT ;  /* 0x00000011aa117209 */ /* 0x000fc40007810000 */
[----:B------:R-:W-:Y:S02]  /*3ee0*/  FMNMX.FTZ R16, R163, R16, !PT ;  /* 0x00000010a3107209 */ /* 0x000fe40007810000 */
[----:B------:R-:W-:Y:S02]  /*3ef0*/  FSEL R155, R148, -INF , P1 ;  /* 0xff800000949b7808 */ /* 0x000fe40000800000 */
[C---:B------:R-:W-:Y:S02]  /*3f00*/  ISETP.GT.AND P0, PT, R76.reuse, 0x69, PT ;  /* 0x000000694c00780c */ /* 0x040fe40003f04270 */
[----:B------:R-:W-:Y:S02]  /*3f10*/  ISETP.GT.AND P1, PT, R76, 0x70, PT ;  /* 0x000000704c00780c */ /* 0x000fe40003f24270 */
[----:B------:R-:W-:Y:S02]  /*3f20*/  FMNMX.FTZ R17, R157, R17, !PT ;  /* 0x000000119d117209 */ /* 0x000fe40007810000 */
[----:B------:R-:W-:-:S02]  /*3f30*/  FMNMX.FTZ R16, R165, R16, !PT ;  /* 0x00000010a5107209 */ /* 0x000fc40007810000 */
[----:B------:R-:W-:Y:S02]  /*3f40*/  FSEL R154, R149, -INF , P0 ;  /* 0xff800000959a7808 */ /* 0x000fe40000000000 */
[----:B------:R-:W-:Y:S02]  /*3f50*/  FSEL R133, R12, -INF , P1 ;  /* 0xff8000000c857808 */ /* 0x000fe40000800000 */
[----:B------:R-:W-:Y:S02]  /*3f60*/  ISETP.GT.AND P0, PT, R76, 0x71, PT ;  /* 0x000000714c00780c */ /* 0x000fe40003f04270 */
[----:B------:R-:W-:Y:S02]  /*3f70*/  FMNMX.FTZ R12, R156, R17, !PT ;  /* 0x000000119c0c7209 */ /* 0x000fe40007810000 */
[----:B------:R-:W-:Y:S02]  /*3f80*/  FMNMX.FTZ R16, R166, R16, !PT ;  /* 0x00000010a6107209 */ /* 0x000fe40007810000 */
[----:B------:R-:W-:-:S02]  /*3f90*/  FSEL R67, R13, -INF , P0 ;  /* 0xff8000000d437808 */ /* 0x000fc40000000000 */
[----:B------:R-:W-:Y:S02]  /*3fa0*/  FMNMX.FTZ R12, R155, R12, !PT ;  /* 0x0000000c9b0c7209 */ /* 0x000fe40007810000 */
[----:B------:R-:W-:Y:S02]  /*3fb0*/  FMNMX.FTZ R13, R169, R16, !PT ;  /* 0x00000010a90d7209 */ /* 0x000fe40007810000 */
[----:B------:R-:W-:Y:S02]  /*3fc0*/  FMNMX.FTZ R12, R154, R12, !PT ;  /* 0x0000000c9a0c7209 */ /* 0x000fe40007810000 */
[----:B------:R-:W-:Y:S02]  /*3fd0*/  FMNMX.FTZ R13, R168, R13, !PT ;  /* 0x0000000da80d7209 */ /* 0x000fe40007810000 */
[----:B------:R-:W-:Y:S02]  /*3fe0*/  ISETP.GT.AND P6, PT, R76, 0x78, PT ;  /* 0x000000784c00780c */ /* 0x000fe40003fc4270 */
[----:B------:R-:W-:-:S02]  /*3ff0*/  ISETP.GT.AND P1, PT, R0, 0x60, PT ;  /* 0x000000600000780c */ /* 0x000fc40003f24270 */
[----:B------:R-:W-:Y:S02]  /*4000*/  FMNMX.FTZ R12, R133, R12, !PT ;  /* 0x0000000c850c7209 */ /* 0x000fe40007810000 */
[----:B------:R-:W-:Y:S02]  /*4010*/  FMNMX.FTZ R13, R167, R13, !PT ;  /* 0x0000000da70d7209 */ /* 0x000fe40007810000 */
[----:B------:R-:W-:Y:S02]  /*4020*/  FSEL R153, R18, -INF , P1 ;  /* 0xff80000012997808 */ /* 0x000fe40000800000 */
[----:B------:R-:W-:Y:S02]  /*4030*/  FSEL R66, R8, -INF , P6 ;  /* 0xff80000008427808 */ /* 0x000fe40003000000 */
[----:B------:R-:W-:Y:S02]  /*4040*/  ISETP.GT.AND P0, PT, R0, 0x61, PT ;  /* 0x000000610000780c */ /* 0x000fe40003f04270 */
[----:B------:R-:W-:-:S02]  /*4050*/  ISETP.GT.AND P1, PT, R76, 0x79, PT ;  /* 0x000000794c00780c */ /* 0x000fc40003f24270 */
[----:B------:R-:W-:Y:S02]  /*4060*/  FMNMX.FTZ R8, R67, R12, !PT ;  /* 0x0000000c43087209 */ /* 0x000fe40007810000 */
[----:B------:R-:W-:Y:S02]  /*4070*/  FMNMX.FTZ R13, R164, R13, !PT ;  /* 0x0000000da40d7209 */ /* 0x000fe40007810000 */
[----:B------:R-:W-:Y:S02]  /*4080*/  FSEL R152, R19, -INF , P0 ;  /* 0xff80000013987808 */ /* 0x000fe40000000000 */
[----:B------:R-:W-:Y:S01]  /*4090*/  FSEL R64, R9, -INF , P1 ;  /* 0xff80000009407808 */ /* 0x000fe20000800000 */
[----:B------:R-:W-:Y:S01]  /*40a0*/  LDSM.16.MT88.4 R16, [R229+0x900] ;  /* 0x00090000e510783b */ /* 0x000fe20000004200 */
[----:B------:R-:W-:Y:S02]  /*40b0*/  FMNMX.FTZ R8, R66, R8, !PT ;  /* 0x0000000842087209 */ /* 0x000fe40007810000 */
[----:B------:R-:W-:-:S02]  /*40c0*/  ISETP.GT.AND P0, PT, R0, 0x68, PT ;  /* 0x000000680000780c */ /* 0x000fc40003f04270 */
[----:B------:R-:W-:Y:S02]  /*40d0*/  FMNMX.FTZ R12, R153, R13, !PT ;  /* 0x0000000d990c7209 */ /* 0x000fe40007810000 */
[----:B------:R-:W-:Y:S02]  /*40e0*/  ISETP.GT.AND P1, PT, R0, 0x69, PT ;  /* 0x000000690000780c */ /* 0x000fe40003f24270 */
[----:B------:R-:W-:Y:S02]  /*40f0*/  FMNMX.FTZ R8, R64, R8, !PT ;  /* 0x0000000840087209 */ /* 0x000fe40007810000 */
[----:B------:R-:W-:Y:S02]  /*4100*/  FSEL R150, R150, -INF , P0 ;  /* 0xff80000096967808 */ /* 0x000fe40000000000 */
[----:B------:R-:W-:Y:S01]  /*4110*/  FMNMX.FTZ R12, R152, R12, !PT ;  /* 0x0000000c980c7209 */ /* 0x000fe20007810000 */
[----:B------:R-:W1:Y:S01]  /*4120*/  SHFL.BFLY PT, R9, R8, 0x2, 0x1f ;  /* 0x0c401f0008097f89 */ /* 0x000e6200000e0000 */
        /* <DEDUP_REMOVED lines=13> */
[----:B------:R-:W-:Y:S02]  /*4200*/  FMNMX.FTZ R0, R61, R12, !PT ;  /* 0x0000000c3d007209 */ /* 0x000fe40007810000 */
[----:B-1----:R-:W-:Y:S01]  /*4210*/  FMNMX.FTZ R10, R9, R8, !PT ;  /* 0x00000008090a7209 */ /* 0x002fe20007810000 */
[----:B------:R-:W-:Y:S01]  /*4220*/  LDSM.16.MT88.4 R12, [R232+0x4900] ;  /* 0x00490000e80c783b */ /* 0x000fe20000004200 */
[----:B------:R-:W-:-:S03]  /*4230*/  FMNMX.FTZ R0, R60, R0, !PT ;  /* 0x000000003c007209 */ /* 0x000fc60007810000 */
[----:B------:R-:W-:Y:S04]  /*4240*/  SHFL.BFLY PT, R9, R10, 0x1, 0x1f ;  /* 0x0c201f000a097f89 */ /* 0x000fe800000e0000 */
[----:B------:R-:W1:Y:S02]  /*4250*/  SHFL.BFLY PT, R8, R0, 0x2, 0x1f ;  /* 0x0c401f0000087f89 */ /* 0x000e6400000e0000 */
[----:B-1----:R-:W-:Y:S02]  /*4260*/  FMNMX.FTZ R8, R0, R8, !PT ;  /* 0x0000000800087209 */ /* 0x002fe40007810000 */
[----:B------:R-:W-:-:S03]  /*4270*/  FMNMX.FTZ R0, R10, R9, !PT ;  /* 0x000000090a007209 */ /* 0x000fc60007810000 */
        /* <DEDUP_REMOVED lines=9> */
[----:B------:R-:W2:Y:S01]  /*4310*/  LDSM.16.MT88.4 R72, [R230+0x100] ;  /* 0x00010000e648783b */ /* 0x000ea20000004200 */
[--C-:B------:R-:W-:Y:S02]  /*4320*/  FFMA.FTZ R51, R7, c[0x0][0x2d0], -R65.reuse ;  /* 0x0000b40007337a23 */ /* 0x100fe40000010841 */
[--C-:B------:R-:W-:Y:S01]  /*4330*/  FFMA.FTZ R50, R5, c[0x0][0x2d0], -R65.reuse ;  /* 0x0000b40005327a23 */ /* 0x100fe20000010841 */
[----:B-1----:R-:W-:Y:S01]  /*4340*/  FMNMX.FTZ R132, R132, R8, !PT ;  /* 0x0000000884847209 */ /* 0x002fe20007810000 */
[--C-:B------:R-:W-:Y:S01]  /*4350*/  FFMA.FTZ R47, R6, c[0x0][0x2d0], -R65.reuse ;  /* 0x0000b400062f7a23 */ /* 0x100fe20000010841 */
[----:B------:R-:W-:Y:S01]  /*4360*/  LDSM.16.MT88.4 R8, [R228+0x900] ;  /* 0x00090000e408783b */ /* 0x000fe20000004200 */
[----:B------:R-:W1:Y:S01]  /*4370*/  MUFU.EX2 R55, R55 ;  /* 0x0000003700377308 */ /* 0x000e620000000800 */
[C---:B------:R-:W-:Y:S01]  /*4380*/  FSETP.NEU.FTZ.AND P0, PT, R132.reuse, -INF , PT ;  /* 0xff8000008400780b */ /* 0x040fe20003f1d000 */
[----:B------:R-:W-:Y:S01]  /*4390*/  FMUL.FTZ R59, R132, c[0x0][0x2d0] ;  /* 0x0000b400843b7a20 */ /* 0x000fe20000410000 */
[----:B------:R-:W3:Y:S01]  /*43a0*/  LDSM.16.MT88.4 R4, [R228+0x4100] ;  /* 0x00410000e404783b */ /* 0x000ee20000004200 */
[----:B------:R-:W-:-:S02]  /*43b0*/  FFMA.FTZ R46, R84, c[0x0][0x2d0], -R65 ;  /* 0x0000b400542e7a23 */ /* 0x000fc40000010841 */
[--C-:B------:R-:W-:Y:S01]  /*43c0*/  FFMA.FTZ R42, R39, c[0x0][0x2d0], -R65.reuse ;  /* 0x0000b400272a7a23 */ /* 0x100fe20000010841 */
[----:B------:R-:W-:Y:S01]  /*43d0*/  FSEL R59, R59, RZ, P0 ;  /* 0x000000ff3b3b7208 */ /* 0x000fe20000000000 */
[----:B------:R-:W-:Y:S01]  /*43e0*/  MUFU.EX2 R53, R53 ;  /* 0x0000003500357308 */ /* 0x000fe20000000800 */
[--C-:B------:R-:W-:Y:S01]  /*43f0*/  FFMA.FTZ R43, R211, c[0x0][0x2d0], -R65.reuse ;  /* 0x0000b400d32b7a23 */ /* 0x100fe20000010841 */
[----:B------:R-:W-:Y:S01]  /*4400*/  PLOP3.LUT P0, PT, PT, PT, UP0, 0x80, 0x0 ;  /* 0x000000000000781c */ /* 0x000fe20003f0f008 */
[----:B------:R-:W-:Y:S02]  /*4410*/  FFMA.FTZ R39, R210, c[0x0][0x2d0], -R65 ;  /* 0x0000b400d2277a23 */ /* 0x000fe40000010841 */
[--C-:B------:R-:W-:Y:S02]  /*4420*/  FFMA.FTZ R58, R70, c[0x0][0x2d0], -R59.reuse ;  /* 0x0000b400463a7a23 */ /* 0x100fe4000001083b */
[--C-:B------:R-:W-:Y:S01]  /*4430*/  FFMA.FTZ R57, R71, c[0x0][0x2d0], -R59.reuse ;  /* 0x0000b40047397a23 */ /* 0x100fe2000001083b */
[----:B------:R-:W4:Y:S01]  /*4440*/  MUFU.EX2 R52, R52 ;  /* 0x0000003400347308 */ /* 0x000f220000000800 */
[--C-:B------:R-:W-:Y:S01]  /*4450*/  FFMA.FTZ R54, R69, c[0x0][0x2d0], -R59.reuse ;  /* 0x0000b40045367a23 */ /* 0x100fe2000001083b */
[----:B-1----:R-:W-:Y:S01]  /*4460*/  F2FP.BF16.PACK_AB R112, R55, R56 ;  /* 0x000000383770723e */ /* 0x002fe200000010ff */
[----:B------:R-:W-:-:S02]  /*4470*/  FFMA.FTZ R48, R68, c[0x0][0x2d0], -R59 ;  /* 0x0000b40044307a23 */ /* 0x000fc4000001083b */
[--C-:B------:R-:W-:Y:S02]  /*4480*/  FFMA.FTZ R49, R93, c[0x0][0x2d0], -R59.reuse ;  /* 0x0000b4005d317a23 */ /* 0x100fe4000001083b */
[--C-:B------:R-:W-:Y:S01]  /*4490*/  FFMA.FTZ R45, R92, c[0x0][0x2d0], -R59.reuse ;  /* 0x0000b4005c2d7a23 */ /* 0x100fe2000001083b */
[----:B------:R-:W-:Y:S01]  /*44a0*/  MUFU.EX2 R58, R58 ;  /* 0x0000003a003a7308 */ /* 0x000fe20000000800 */
[--C-:B------:R-:W-:Y:S02]  /*44b0*/  FFMA.FTZ R44, R105, c[0x0][0x2d0], -R59.reuse ;  /* 0x0000b400692c7a23 */ /* 0x100fe4000001083b */
[----:B------:R-:W-:Y:S02]  /*44c0*/  FFMA.FTZ R41, R104, c[0x0][0x2d0], -R59 ;  /* 0x0000b40068297a23 */ /* 0x000fe4000001083b */
[----:B------:R-:W-:Y:S02]  /*44d0*/  FFMA.FTZ R38, R38, c[0x0][0x2d0], -R65 ;  /* 0x0000b40026267a23 */ /* 0x000fe40000010841 */
[--C-:B------:R-:W-:Y:S01]  /*44e0*/  FFMA.FTZ R40, R195, c[0x0][0x2d0], -R59.reuse ;  /* 0x0000b400c3287a23 */ /* 0x100fe2000001083b */
[----:B------:R-:W1:Y:S01]  /*44f0*/  MUFU.EX2 R57, R57 ;  /* 0x0000003900397308 */ /* 0x000e620000000800 */
[----:B----4-:R-:W-:Y:S01]  /*4500*/  F2FP.BF16.PACK_AB R114, R52, R53 ;  /* 0x000000353472723e */ /* 0x010fe200000010ff */
[----:B------:R-:W-:-:S02]  /*4510*/  FFMA.FTZ R37, R37, c[0x0][0x2d0], -R59 ;  /* 0x0000b40025257a23 */ /* 0x000fc4000001083b */
[--C-:B------:R-:W-:Y:S02]  /*4520*/  FFMA.FTZ R3, R194, c[0x0][0x2d0], -R59.reuse ;  /* 0x0000b400c2037a23 */ /* 0x100fe4000001083b */
[----:B------:R-:W-:Y:S02]  /*4530*/  FFMA.FTZ R2, R193, c[0x0][0x2d0], -R59 ;  /* 0x0000b400c1027a23 */ /* 0x000fe4000001083b */
[----:B------:R-:W-:Y:S01]  /*4540*/  MUFU.EX2 R54, R54 ;  /* 0x0000003600367308 */ /* 0x000fe20000000800 */
[--C-:B------:R-:W-:Y:S02]  /*4550*/  FFMA.FTZ R134, R134, c[0x0][0x2d0], -R65.reuse ;  /* 0x0000b40086867a23 */ /* 0x100fe40000010841 */
[--C-:B------:R-:W-:Y:S02]  /*4560*/  FFMA.FTZ R135, R135, c[0x0][0x2d0], -R65.reuse ;  /* 0x0000b40087877a23 */ /* 0x100fe40000010841 */
[--C-:B------:R-:W-:Y:S02]  /*4570*/  FFMA.FTZ R145, R145, c[0x0][0x2d0], -R65.reuse ;  /* 0x0000b40091917a23 */ /* 0x100fe40000010841 */
[----:B------:R-:W-:Y:S01]  /*4580*/  FFMA.FTZ R144, R144, c[0x0][0x2d0], -R65 ;  /* 0x0000b40090907a23 */ /* 0x000fe20000010841 */
[----:B------:R-:W4:Y:S01]  /*4590*/  MUFU.EX2 R48, R48 ;  /* 0x0000003000307308 */ /* 0x000f220000000800 */
[----:B-1----:R-:W-:Y:S01]  /*45a0*/  F2FP.BF16.PACK_AB R113, R57, R58 ;  /* 0x0000003a3971723e */ /* 0x002fe200000010ff */
[----:B------:R-:W-:-:S02]  /*45b0*/  FFMA.FTZ R147, R147, c[0x0][0x2d0], -R59 ;  /* 0x0000b40093937a23 */ /* 0x000fc4000001083b */
[--C-:B------:R-:W-:Y:S02]  /*45c0*/  FFMA.FTZ R148, R192, c[0x0][0x2d0], -R59.reuse ;  /* 0x0000b400c0947a23 */ /* 0x100fe4000001083b */
[--C-:B------:R-:W-:Y:S02]  /*45d0*/  FFMA.FTZ R151, R183, c[0x0][0x2d0], -R59.reuse ;  /* 0x0000b400b7977a23 */ /* 0x100fe4000001083b */
[----:B------:R-:W1:Y:S01]  /*45e0*/  MUFU.EX2 R51, R51 ;  /* 0x0000003300337308 */ /* 0x000e620000000800 */
[----:B------:R-:W-:Y:S02]  /*45f0*/  FFMA.FTZ R149, R182, c[0x0][0x2d0], -R59 ;  /* 0x0000b400b6957a23 */ /* 0x000fe4000001083b */
[--C-:B------:R-:W-:Y:S02]  /*4600*/  FFMA.FTZ R158, R158, c[0x0][0x2d0], -R65.reuse ;  /* 0x0000b4009e9e7a23 */ /* 0x100fe40000010841 */
[--C-:B------:R-:W-:Y:S02]  /*4610*/  FFMA.FTZ R159, R159, c[0x0][0x2d0], -R65.reuse ;  /* 0x0000b4009f9f7a23 */ /* 0x100fe40000010841 */
[--C-:B------:R-:W-:Y:S01]  /*4620*/  FFMA.FTZ R161, R161, c[0x0][0x2d0], -R65.reuse ;  /* 0x0000b400a1a17a23 */ /* 0x100fe20000010841 */
[----:B----4-:R-:W-:Y:S01]  /*4630*/  F2FP.BF16.PACK_AB R115, R48, R54 ;  /* 0x000000363073723e */ /* 0x010fe200000010ff */
        /* <DEDUP_REMOVED lines=22> */
[----:B--2---:R-:W-:Y:S01]  /*47a0*/  HMMA.16816.F32.BF16 R68, R112, R72, RZ ;  /* 0x000000487044723c */ /* 0x004fe200000418ff */
[--C-:B------:R-:W-:Y:S01]  /*47b0*/  FFMA.FTZ R155, R155, c[0x0][0x2d0], -R65.reuse ;  /* 0x0000b4009b9b7a23 */ /* 0x100fe20000010841 */
[----:B------:R-:W2:Y:S01]  /*47c0*/  MUFU.EX2 R45, R45 ;  /* 0x0000002d002d7308 */ /* 0x000ea20000000800 */
        /* <DEDUP_REMOVED lines=9> */
[----:B------:R-:W-:Y:S01]  /*4860*/  HMMA.16816.F32.BF16 R92, R112, R96, RZ ;  /* 0x00000060705c723c */ /* 0x000fe200000418ff */
[----:B------:R-:W-:Y:S01]  /*4870*/  FADD.FTZ R57, R54, R57 ;  /* 0x0000003936397221 */ /* 0x000fe20000010000 */
[----:B------:R-:W5:Y:S01]  /*4880*/  MUFU.EX2 R41, R41 ;  /* 0x0000002900297308 */ /* 0x000f620000000800 */
[----:B------:R-:W-:-:S02]  /*4890*/  FFMA.FTZ R66, R66, c[0x0][0x2d0], -R65 ;  /* 0x0000b40042427a23 */ /* 0x000fc40000010841 */
[----:B------:R-:W-:Y:S02]  /*48a0*/  FFMA.FTZ R245, R64, c[0x0][0x2d0], -R65 ;  /* 0x0000b40040f57a23 */ /* 0x000fe40000010841 */
[--C-:B------:R-:W-:Y:S01]  /*48b0*/  FFMA.FTZ R63, R63, c[0x0][0x2d0], -R59.reuse ;  /* 0x0000b4003f3f7a23 */ /* 0x100fe2000001083b */
[C---:B------:R-:W-:Y:S01]  /*48c0*/  HMMA.16816.F32.BF16 R120, R112.reuse, R100, RZ ;  /* 0x000000647078723c */ /* 0x040fe200000418ff */
[--C-:B------:R-:W-:Y:S01]  /*48d0*/  FFMA.FTZ R62, R62, c[0x0][0x2d0], -R59.reuse ;  /* 0x0000b4003e3e7a23 */ /* 0x100fe2000001083b */
[----:B------:R-:W2:Y:S01]  /*48e0*/  MUFU.EX2 R43, R43 ;  /* 0x0000002b002b7308 */ /* 0x000ea20000000800 */
[--C-:B------:R-:W-:Y:S02]  /*48f0*/  FFMA.FTZ R246, R60, c[0x0][0x2d0], -R59.reuse ;  /* 0x0000b4003cf67a23 */ /* 0x100fe4000001083b */
[----:B------:R-:W-:Y:S02]  /*4900*/  FFMA.FTZ R61, R61, c[0x0][0x2d0], -R59 ;  /* 0x0000b4003d3d7a23 */ /* 0x000fe4000001083b */
[----:B------:R-:W-:Y:S01]  /*4910*/  FADD.FTZ R52, R52, R55 ;  /* 0x0000003734347221 */ /* 0x000fe20000010000 */
[----:B------:R-:W-:Y:S01]  /*4920*/  HMMA.16816.F32.BF16 R104, R112, R108, RZ ;  /* 0x0000006c7068723c */ /* 0x000fe200000418ff */
[----:B------:R-:W-:Y:S01]  /*4930*/  FADD.FTZ R57, R48, R57 ;  /* 0x0000003930397221 */ /* 0x000fe20000010000 */
[----:B------:R-:W2:Y:S01]  /*4940*/  MUFU.EX2 R42, R42 ;  /* 0x0000002a002a7308 */ /* 0x000ea20000000800 */
[----:B-1----:R-:W-:-:S05]  /*4950*/  FADD.FTZ R52, R51, R52 ;  /* 0x0000003433347221 */ /* 0x002fca0000010000 */
        /* <DEDUP_REMOVED lines=12> */
[C---:B---3--:R-:W-:Y:S02]  /*4a20*/  HMMA.16816.F32.BF16 R116, R112.reuse, R4, RZ ;  /* 0x000000047074723c */ /* 0x048fe400000418ff */
[----:B------:R-:W3:Y:S05]  /*4a30*/  MUFU.EX2 R134, R134 ;  /* 0x0000008600867308 */ /* 0x000eea0000000800 */
[----:B----4-:R-:W-:Y:S01]  /*4a40*/  F2FP.BF16.PACK_AB R4, R50, R51 ;  /* 0x000000333204723e */ /* 0x010fe200000010ff */
[----:B------:R-:W-:Y:S01]  /*4a50*/  HMMA.16816.F32.BF16 R112, R112, R6, RZ ;  /* 0x000000067070723c */ /* 0x000fe200000418ff */
[----:B--2---:R-:W-:Y:S01]  /*4a60*/  F2FP.BF16.PACK_AB R5, R45, R49 ;  /* 0x000000312d05723e */ /* 0x004fe200000010ff */
[----:B------:R-:W2:Y:S01]  /*4a70*/  MUFU.EX2 R135, R135 ;  /* 0x0000008700877308 */ /* 0x000ea20000000800 */
[----:B------:R-:W-:-:S02]  /*4a80*/  FADD.FTZ R49, R49, R57 ;  /* 0x0000003931317221 */ /* 0x000fc40000010000 */
[----:B------:R-:W-:Y:S02]  /*4a90*/  FADD.FTZ R50, R50, R52 ;  /* 0x0000003432327221 */ /* 0x000fe40000010000 */
[----:B------:R-:W-:Y:S01]  /*4aa0*/  F2FP.BF16.PACK_AB R6, R46, R47 ;  /* 0x0000002f2e06723e */ /* 0x000fe200000010ff */
[----:B------:R-:W-:Y:S01]  /*4ab0*/  FADD.FTZ R49, R45, R49 ;  /* 0x000000312d317221 */ /* 0x000fe20000010000 */
[----:B-----5:R-:W-:Y:S01]  /*4ac0*/  F2FP.BF16.PACK_AB R7, R41, R44 ;  /* 0x0000002c2907723e */ /* 0x020fe200000010ff */
[----:B------:R-:W-:Y:S01]  /*4ad0*/  MUFU.EX2 R145, R145 ;  /* 0x0000009100917308 */ /* 0x000fe20000000800 */
[----:B------:R-:W-:Y:S02]  /*4ae0*/  FADD.FTZ R50, R47, R50 ;  /* 0x000000322f327221 */ /* 0x000fe40000010000 */
[----:B------:R-:W-:Y:S02]  /*4af0*/  FADD.FTZ R44, R44, R49 ;  /* 0x000000312c2c7221 */ /* 0x000fe40000010000 */
[----:B------:R-:W-:Y:S01]  /*4b00*/  FADD.FTZ R46, R46, R50 ;  /* 0x000000322e2e7221 */ /* 0x000fe20000010000 */
[----:B------:R-:W-:Y:S01]  /*4b10*/  HMMA.16816.F32.BF16 R84, R4, R8, R84 ;  /* 0x000000080454723c */ /* 0x000fe20000041854 */
[----:B------:R-:W-:Y:S01]  /*4b20*/  FADD.FTZ R44, R41, R44 ;  /* 0x0000002c292c7221 */ /* 0x000fe20000010000 */
[----:B------:R-:W-:Y:S01]  /*4b30*/  MUFU.EX2 R144, R144 ;  /* 0x0000009000907308 */ /* 0x000fe20000000800 */
[----:B------:R-:W-:-:S05]  /*4b40*/  FADD.FTZ R46, R43, R46 ;  /* 0x0000002e2b2e7221 */ /* 0x000fca0000010000 */
[C---:B------:R-:W-:Y:S01]  /*4b50*/  HMMA.16816.F32.BF16 R88, R4.reuse, R10, R88 ;  /* 0x0000000a0458723c */ /* 0x040fe20000041858 */
[----:B------:R-:W4:Y:S01]  /*4b60*/  LDSM.16.MT88.4 R8, [R228+0x4900] ;  /* 0x00490000e408783b */ /* 0x000f220000004200 */
[----:B------:R-:W-:Y:S06]  /*4b70*/  MUFU.EX2 R147, R147 ;  /* 0x0000009300937308 */ /* 0x000fec0000000800 */
[C---:B------:R-:W-:Y:S02]  /*4b80*/  HMMA.16816.F32.BF16 R92, R4.reuse, R12, R92 ;  /* 0x0000000c045c723c */ /* 0x040fe4000004185c */
        /* <DEDUP_REMOVED lines=8> */
[----:B------:R-:W1:Y:S06]  /*4c10*/  MUFU.EX2 R158, R158 ;  /* 0x0000009e009e7308 */ /* 0x000e6c0000000800 */
[C---:B------:R-:W-:Y:S02]  /*4c20*/  HMMA.16816.F32.BF16 R68, R4.reuse, R20, R68 ;  /* 0x000000140444723c */ /* 0x040fe40000041844 */
[----:B------:R-:W1:Y:S06]  /*4c30*/  MUFU.EX2 R159, R159 ;  /* 0x0000009f009f7308 */ /* 0x000e6c0000000800 */
[C---:B----4-:R-:W-:Y:S02]  /*4c40*/  HMMA.16816.F32.BF16 R116, R4.reuse, R8, R116 ;  /* 0x000000080474723c */ /* 0x050fe40000041874 */
[----:B------:R-:W-:Y:S06]  /*4c50*/  MUFU.EX2 R161, R161 ;  /* 0x000000a100a17308 */ /* 0x000fec0000000800 */
[C---:B------:R-:W-:Y:S01]  /*4c60*/  HMMA.16816.F32.BF16 R112, R4.reuse, R10, R112 ;  /* 0x0000000a0470723c */ /* 0x040fe20000041870 */
[----:B------:R-:W4:Y:S01]  /*4c70*/  LDSM.16.MT88.4 R8, [R232+0x5100] ;  /* 0x00510000e808783b */ /* 0x000f220000004200 */
[----:B------:R-:W-:Y:S06]  /*4c80*/  MUFU.EX2 R160, R160 ;  /* 0x000000a000a07308 */ /* 0x000fec0000000800 */
[C---:B------:R-:W-:Y:S01]  /*4c90*/  HMMA.16816.F32.BF16 R72, R4.reuse, R22, R72 ;  /* 0x000000160448723c */ /* 0x040fe20000041848 */
[----:B------:R-:W1:Y:S01]  /*4ca0*/  LDSM.16.MT88.4 R20, [R230+0x1100] ;  /* 0x00110000e614783b */ /* 0x000e620000004200 */
        /* <DEDUP_REMOVED lines=9> */
[----:B------:R-:W2:Y:S01]  /*4d40*/  LDSM.16.MT88.4 R32, [R230+0x5100] ;  /* 0x00510000e620783b */ /* 0x000ea20000004200 */
[----:B------:R-:W1:Y:S06]  /*4d50*/  MUFU.EX2 R181, R181 ;  /* 0x000000b500b57308 */ /* 0x000e6c0000000800 */
[C---:B------:R-:W-:Y:S02]  /*4d60*/  HMMA.16816.F32.BF16 R104, R4.reuse, R28, R104 ;  /* 0x0000001c0468723c */ /* 0x040fe40000041868 */
[----:B------:R-:W2:Y:S06]  /*4d70*/  MUFU.EX2 R180, R180 ;  /* 0x000000b400b47308 */ /* 0x000eac0000000800 */
[----:B------:R-:W-:Y:S01]  /*4d80*/  HMMA.16816.F32.BF16 R108, R4, R30, R108 ;  /* 0x0000001e046c723c */ /* 0x000fe2000004186c */
[----:B------:R-:W2:Y:S01]  /*4d90*/  LDSM.16.MT88.4 R28, [R229+0x5100] ;  /* 0x00510000e51c783b */ /* 0x000ea20000004200 */
[----:B------:R-:W-:Y:S05]  /*4da0*/  MUFU.EX2 R171, R171 ;  /* 0x000000ab00ab7308 */ /* 0x000fea0000000800 */
[C---:B------:R-:W-:Y:S01]  /*4db0*/  F2FP.BF16.PACK_AB R4, R42.reuse, R43 ;  /* 0x0000002b2a04723e */ /* 0x040fe200000010ff */
[----:B------:R-:W-:Y:S01]  /*4dc0*/  FADD.FTZ R42, R42, R46 ;  /* 0x0000002e2a2a7221 */ /* 0x000fe20000010000 */
[----:B-1----:R-:W-:Y:S01]  /*4dd0*/  F2FP.BF16.PACK_AB R5, R37, R40 ;  /* 0x000000282505723e */ /* 0x002fe200000010ff */
[----:B------:R-:W-:Y:S01]  /*4de0*/  MUFU.EX2 R170, R170 ;  /* 0x000000aa00aa7308 */ /* 0x000fe20000000800 */
[----:B------:R-:W-:Y:S01]  /*4df0*/  F2FP.BF16.PACK_AB R6, R38, R39 ;  /* 0x000000272606723e */ /* 0x000fe200000010ff */
[----:B------:R-:W-:Y:S01]  /*4e00*/  FADD.FTZ R40, R40, R44 ;  /* 0x0000002c28287221 */ /* 0x000fe20000010000 */
[----:B------:R-:W-:Y:S01]  /*4e10*/  F2FP.BF16.PACK_AB R7, R2, R3 ;  /* 0x000000030207723e */ /* 0x000fe200000010ff */
[----:B------:R-:W-:-:S02]  /*4e20*/  FADD.FTZ R42, R39, R42 ;  /* 0x0000002a272a7221 */ /* 0x000fc40000010000 */
[----:B------:R-:W-:Y:S02]  /*4e30*/  FADD.FTZ R40, R37, R40 ;  /* 0x0000002825287221 */ /* 0x000fe40000010000 */
[----:B------:R-:W1:Y:S01]  /*4e40*/  MUFU.EX2 R169, R169 ;  /* 0x000000a900a97308 */ /* 0x000e620000000800 */
[----:B------:R-:W-:Y:S01]  /*4e50*/  FADD.FTZ R38, R38, R42 ;  /* 0x0000002a26267221 */ /* 0x000fe20000010000 */
[C---:B------:R-:W-:Y:S01]  /*4e60*/  HMMA.16816.F32.BF16 R84, R4.reuse, R12, R84 ;  /* 0x0000000c0454723c */ /* 0x040fe20000041854 */
[----:B------:R-:W-:Y:S02]  /*4e70*/  FADD.FTZ R3, R3, R40 ;  /* 0x0000002803037221 */ /* 0x000fe40000010000 */
[----:B---3--:R-:W-:Y:S02]  /*4e80*/  FADD.FTZ R38, R134, R38 ;  /* 0x0000002686267221 */ /* 0x008fe40000010000 */
[----:B------:R-:W-:Y:S01]  /*4e90*/  FADD.FTZ R3, R2, R3 ;  /* 0x0000000302037221 */ /* 0x000fe20000010000 */
[----:B------:R-:W3:Y:S02]  /*4ea0*/  MUFU.EX2 R168, R168 ;  /* 0x000000a800a87308 */ /* 0x000ee40000000800 */
[C---:B------:R-:W-:Y:S01]  /*4eb0*/  HMMA.16816.F32.BF16 R88, R4.reuse, R14, R88 ;  /* 0x0000000e0458723c */ /* 0x040fe20000041858 */
[----:B------:R-:W1:Y:S05]  /*4ec0*/  LDSM.16.MT88.4 R12, [R228+0x5100] ;  /* 0x00510000e40c783b */ /* 0x000e6a0000004200 */
[----:B------:R-:W-:Y:S02]  /*4ed0*/  MUFU.EX2 R167, R167 ;  /* 0x000000a700a77308 */ /* 0x000fe40000000800 */
[C---:B----4-:R-:W-:Y:S06]  /*4ee0*/  HMMA.16816.F32.BF16 R92, R4.reuse, R8, R92 ;  /* 0x00000008045c723c */ /* 0x050fec000004185c */
[----:B------:R-:W4:Y:S02]  /*4ef0*/  MUFU.EX2 R164, R164 ;  /* 0x000000a400a47308 */ /* 0x000f240000000800 */
[C---:B------:R-:W-:Y:S01]  /*4f00*/  HMMA.16816.F32.BF16 R96, R4.reuse, R10, R96 ;  /* 0x0000000a0460723c */ /* 0x040fe20000041860 */
[----:B------:R-:W1:Y:S05]  /*4f10*/  LDSM.16.MT88.4 R8, [R228+0x1900] ;  /* 0x00190000e408783b */ /* 0x000e6a0000004200 */
[----:B------:R-:W-:Y:S02]  /*4f20*/  MUFU.EX2 R157, R157 ;  /* 0x0000009d009d7308 */ /* 0x000fe40000000800 */
[C---:B------:R-:W-:Y:S06]  /*4f30*/  HMMA.16816.F32.BF16 R128, R4.reuse, R24, R128 ;  /* 0x000000180480723c */ /* 0x040fec0000041880 */
[----:B------:R-:W1:Y:S02]  /*4f40*/  MUFU.EX2 R156, R156 ;  /* 0x0000009c009c7308 */ /* 0x000e640000000800 */
[C---:B------:R-:W-:Y:S01]  /*4f50*/  HMMA.16816.F32.BF16 R124, R4.reuse, R26, R124 ;  /* 0x0000001a047c723c */ /* 0x040fe2000004187c */
[----:B------:R-:W1:Y:S05]  /*4f60*/  LDSM.16.MT88.4 R24, [R232+0x1900] ;  /* 0x00190000e818783b */ /* 0x000e6a0000004200 */
[----:B------:R-:W-:Y:S02]  /*4f70*/  MUFU.EX2 R155, R155 ;  /* 0x0000009b009b7308 */ /* 0x000fe40000000800 */
[C---:B------:R-:W-:Y:S06]  /*4f80*/  HMMA.16816.F32.BF16 R68, R4.reuse, R20, R68 ;  /* 0x000000140444723c */ /* 0x040fec0000041844 */
[----:B------:R-:W-:Y:S02]  /*4f90*/  MUFU.EX2 R154, R154 ;  /* 0x0000009a009a7308 */ /* 0x000fe40000000800 */
[C---:B------:R-:W-:Y:S01]  /*4fa0*/  HMMA.16816.F32.BF16 R72, R4.reuse, R22, R72 ;  /* 0x000000160448723c */ /* 0x040fe20000041848 */
[----:B------:R-:W-:Y:S05]  /*4fb0*/  LDSM.16.MT88.4 R20, [R230+0x1900] ;  /* 0x00190000e614783b */ /* 0x000fea0000004200 */
[----:B------:R-:W-:Y:S02]  /*4fc0*/  MUFU.EX2 R153, R153 ;  /* 0x0000009900997308 */ /* 0x000fe40000000800 */
[C---:B------:R-:W-:Y:S06]  /*4fd0*/  HMMA.16816.F32.BF16 R76, R4.reuse, R16, R76 ;  /* 0x00000010044c723c */ /* 0x040fec000004184c */
[----:B------:R-:W1:Y:S02]  /*4fe0*/  MUFU.EX2 R152, R152 ;  /* 0x0000009800987308 */ /* 0x000e640000000800 */
[C---:B------:R-:W-:Y:S01]  /*4ff0*/  HMMA.16816.F32.BF16 R80, R4.reuse, R18, R80 ;  /* 0x000000120450723c */ /* 0x040fe20000041850 */
[----:B------:R-:W-:Y:S05]  /*5000*/  LDSM.16.MT88.4 R16, [R229+0x1900] ;  /* 0x00190000e510783b */ /* 0x000fea0000004200 */
[----:B------:R-:W-:Y:S02]  /*5010*/  MUFU.EX2 R66, R66 ;  /* 0x0000004200427308 */ /* 0x000fe40000000800 */
[C---:B--2---:R-:W-:Y:S06]  /*5020*/  HMMA.16816.F32.BF16 R120, R4.reuse, R32, R120 ;  /* 0x000000200478723c */ /* 0x044fec0000041878 */
[----:B------:R-:W-:Y:S02]  /*5030*/  MUFU.EX2 R245, R245 ;  /* 0x000000f500f57308 */ /* 0x000fe40000000800 */
[C---:B------:R-:W-:Y:S01]  /*5040*/  HMMA.16816.F32.BF16 R100, R4.reuse, R34, R100 ;  /* 0x000000220464723c */ /* 0x040fe20000041864 */
[----:B------:R-:W-:Y:S05]  /*5050*/  LDSM.16.MT88.4 R32, [R230+0x5900] ;  /* 0x00590000e620783b */ /* 0x000fea0000004200 */
[----:B------:R-:W-:Y:S02]  /*5060*/  MUFU.EX2 R63, R63 ;  /* 0x0000003f003f7308 */ /* 0x000fe40000000800 */
[C---:B------:R-:W-:Y:S06]  /*5070*/  HMMA.16816.F32.BF16 R104, R4.reuse, R28, R104 ;  /* 0x0000001c0468723c */ /* 0x040fec0000041868 */
[----:B------:R-:W-:Y:S02]  /*5080*/  MUFU.EX2 R62, R62 ;  /* 0x0000003e003e7308 */ /* 0x000fe40000000800 */
[C---:B------:R-:W-:Y:S01]  /*5090*/  HMMA.16816.F32.BF16 R108, R4.reuse, R30, R108 ;  /* 0x0000001e046c723c */ /* 0x040fe2000004186c */
[----:B------:R-:W-:Y:S05]  /*50a0*/  LDSM.16.MT88.4 R28, [R229+0x5900] ;  /* 0x00590000e51c783b */ /* 0x000fea0000004200 */
[----:B------:R-:W-:Y:S02]  /*50b0*/  MUFU.EX2 R246, R246 ;  /* 0x000000f600f67308 */ /* 0x000fe40000000800 */
[C---:B-1----:R-:W-:Y:S08]  /*50c0*/  HMMA.16816.F32.BF16 R116, R4.reuse, R12, R116 ;  /* 0x0000000c0474723c */ /* 0x042ff00000041874 */
[----:B------:R-:W-:Y:S01]  /*50d0*/  HMMA.16816.F32.BF16 R112, R4, R14, R112 ;  /* 0x0000000e0470723c */ /* 0x000fe20000041870 */
[----:B------:R-:W1:Y:S06]  /*50e0*/  LDSM.16.MT88.4 R12, [R232+0x5900] ;  /* 0x00590000e80c783b */ /* 0x000e6c0000004200 */
[C---:B------:R-:W-:Y:S01]  /*50f0*/  F2FP.BF16.PACK_AB R4, R135.reuse, R134 ;  /* 0x000000868704723e */ /* 0x040fe200000010ff */
[----:B------:R-:W-:Y:S01]  /*5100*/  FADD.FTZ R135, R135, R38 ;  /* 0x0000002687877221 */ /* 0x000fe20000010000 */
[----:B-----5:R-:W-:Y:S01]  /*5110*/  F2FP.BF16.PACK_AB R5, R148, R147 ;  /* 0x000000939405723e */ /* 0x020fe200000010ff */
[----:B------:R-:W-:Y:S01]  /*5120*/  FADD.FTZ R147, R147, R3 ;  /* 0x0000000393937221 */ /* 0x000fe20000010000 */
[----:B------:R-:W-:Y:S01]  /*5130*/  F2FP.BF16.PACK_AB R6, R144, R145 ;  /* 0x000000919006723e */ /* 0x000fe200000010ff */
[----:B------:R-:W-:Y:S01]  /*5140*/  FADD.FTZ R135, R145, R135 ;  /* 0x0000008791877221 */ /* 0x000fe20000010000 */
[----:B------:R-:W-:Y:S01]  /*5150*/  F2FP.BF16.PACK_AB R7, R149, R151 ;  /* 0x000000979507723e */ /* 0x000fe200000010ff */
[----:B------:R-:W-:-:S02]  /*5160*/  FADD.FTZ R147, R148, R147 ;  /* 0x0000009394937221 */ /* 0x000fc40000010000 */
[----:B------:R-:W-:Y:S02]  /*5170*/  FADD.FTZ R144, R144, R135 ;  /* 0x0000008790907221 */ /* 0x000fe40000010000 */
[----:B------:R-:W-:Y:S02]  /*5180*/  FADD.FTZ R151, R151, R147 ;  /* 0x0000009397977221 */ /* 0x000fe40000010000 */
[----:B------:R-:W-:Y:S01]  /*5190*/  HMMA.16816.F32.BF16 R84, R4, R8, R84 ;  /* 0x000000080454723c */ /* 0x000fe20000041854 */
[----:B------:R-:W-:Y:S02]  /*51a0*/  FADD.FTZ R144, R158, R144 ;  /* 0x000000909e907221 */ /* 0x000fe40000010000 */
[----:B------:R-:W-:-:S05]  /*51b0*/  FADD.FTZ R151, R149, R151 ;  /* 0x0000009795977221 */ /* 0x000fca0000010000 */
[C---:B------:R-:W-:Y:S01]  /*51c0*/  HMMA.16816.F32.BF16 R88, R4.reuse, R10, R88 ;  /* 0x0000000a0458723c */ /* 0x040fe20000041858 */
[----:B------:R-:W2:Y:S07]  /*51d0*/  LDSM.16.MT88.4 R8, [R228+0x5900] ;  /* 0x00590000e408783b */ /* 0x000eae0000004200 */
[C---:B------:R-:W-:Y:S08]  /*51e0*/  HMMA.16816.F32.BF16 R128, R4.reuse, R24, R128 ;  /* 0x000000180480723c */ /* 0x040ff00000041880 */
[C---:B-1----:R-:W-:Y:S08]  /*51f0*/  HMMA.16816.F32.BF16 R92, R4.reuse, R12, R92 ;  /* 0x0000000c045c723c */ /* 0x042ff0000004185c */
[C---:B------:R-:W-:Y:S01]  /*5200*/  HMMA.16816.F32.BF16 R96, R4.reuse, R14, R96 ;  /* 0x0000000e0460723c */ /* 0x040fe20000041860 */
[----:B------:R-:W1:Y:S07]  /*5210*/  LDSM.16.MT88.4 R12, [R228+0x2100] ;  /* 0x00210000e40c783b */ /* 0x000e6e0000004200 */
[C---:B------:R-:W-:Y:S01]  /*5220*/  HMMA.16816.F32.BF16 R124, R4.reuse, R26, R124 ;  /* 0x0000001a047c723c */ /* 0x040fe2000004187c */
[----:B------:R-:W-:Y:S07]  /*5230*/  LDSM.16.MT88.4 R24, [R232+0x2100] ;  /* 0x00210000e818783b */ /* 0x000fee0000004200 */
[C---:B------:R-:W-:Y:S08]  /*5240*/  HMMA.16816.F32.BF16 R68, R4.reuse, R20, R68 ;  /* 0x000000140444723c */ /* 0x040ff00000041844 */
[C---:B--2---:R-:W-:Y:S08]  /*5250*/  HMMA.16816.F32.BF16 R116, R4.reuse, R8, R116 ;  /* 0x000000080474723c */ /* 0x044ff00000041874 */
[C---:B------:R-:W-:Y:S01]  /*5260*/  HMMA.16816.F32.BF16 R112, R4.reuse, R10, R112 ;  /* 0x0000000a0470723c */ /* 0x040fe20000041870 */
[----:B------:R-:W2:Y:S07]  /*5270*/  LDSM.16.MT88.4 R8, [R232+0x6100] ;  /* 0x00610000e808783b */ /* 0x000eae0000004200 */
[C---:B------:R-:W-:Y:S01]  /*5280*/  HMMA.16816.F32.BF16 R72, R4.reuse, R22, R72 ;  /* 0x000000160448723c */ /* 0x040fe20000041848 */
[----:B------:R-:W5:Y:S07]  /*5290*/  LDSM.16.MT88.4 R20, [R230+0x2100] ;  /* 0x00210000e614783b */ /* 0x000f6e0000004200 */
        /* <DEDUP_REMOVED lines=8> */
[----:B------:R-:W4:Y:S06]  /*5320*/  LDSM.16.MT88.4 R28, [R229+0x6100] ;  /* 0x00610000e51c783b */ /* 0x000f2c0000004200 */
[C---:B------:R-:W-:Y:S01]  /*5330*/  F2FP.BF16.PACK_AB R4, R159.reuse, R158 ;  /* 0x0000009e9f04723e */ /* 0x040fe200000010ff */
[----:B------:R-:W-:Y:S01]  /*5340*/  FADD.FTZ R159, R159, R144 ;  /* 0x000000909f9f7221 */ /* 0x000fe20000010000 */
[----:B------:R-:W-:Y:S01]  /*5350*/  F2FP.BF16.PACK_AB R5, R163, R162 ;  /* 0x000000a2a305723e */ /* 0x000fe200000010ff */
[----:B------:R-:W-:Y:S01]  /*5360*/  FADD.FTZ R162, R162, R151 ;  /* 0x00000097a2a27221 */ /* 0x000fe20000010000 */
[----:B------:R-:W-:Y:S01]  /*5370*/  F2FP.BF16.PACK_AB R6, R160, R161 ;  /* 0x000000a1a006723e */ /* 0x000fe200000010ff */
[----:B------:R-:W-:Y:S01]  /*5380*/  FADD.FTZ R159, R161, R159 ;  /* 0x0000009fa19f7221 */ /* 0x000fe20000010000 */
[----:B------:R-:W-:Y:S01]  /*5390*/  F2FP.BF16.PACK_AB R7, R166, R165 ;  /* 0x000000a5a607723e */ /* 0x000fe200000010ff */
[----:B------:R-:W-:-:S02]  /*53a0*/  FADD.FTZ R162, R163, R162 ;  /* 0x000000a2a3a27221 */ /* 0x000fc40000010000 */
[----:B------:R-:W-:Y:S02]  /*53b0*/  FADD.FTZ R160, R160, R159 ;  /* 0x0000009fa0a07221 */ /* 0x000fe40000010000 */
[----:B------:R-:W-:Y:S02]  /*53c0*/  FADD.FTZ R165, R165, R162 ;  /* 0x000000a2a5a57221 */ /* 0x000fe40000010000 */
[C---:B-1----:R-:W-:Y:S01]  /*53d0*/  HMMA.16816.F32.BF16 R84, R4.reuse, R12, R84 ;  /* 0x0000000c0454723c */ /* 0x042fe20000041854 */
[----:B------:R-:W-:Y:S02]  /*53e0*/  FADD.FTZ R160, R181, R160 ;  /* 0x000000a0b5a07221 */ /* 0x000fe40000010000 */
[----:B------:R-:W-:Y:S02]  /*53f0*/  FADD.FTZ R165, R166, R165 ;  /* 0x000000a5a6a57221 */ /* 0x000fe40000010000 */
[----:B------:R-:W-:Y:S02]  /*5400*/  FADD.FTZ R160, R180, R160 ;  /* 0x000000a0b4a07221 */ /* 0x000fe40000010000 */
[----:B------:R-:W-:Y:S01]  /*5410*/  FADD.FTZ R165, R169, R165 ;  /* 0x000000a5a9a57221 */ /* 0x000fe20000010000 */
[----:B------:R-:W-:Y:S01]  /*5420*/  HMMA.16816.F32.BF16 R88, R4, R14, R88 ;  /* 0x0000000e0458723c */ /* 0x000fe20000041858 */
[----:B------:R-:W1:Y:S02]  /*5430*/  LDSM.16.MT88.4 R12, [R228+0x6100] ;  /* 0x00610000e40c783b */ /* 0x000e640000004200 */
[----:B---3--:R-:W-:-:S05]  /*5440*/  FADD.FTZ R165, R168, R165 ;  /* 0x000000a5a8a57221 */ /* 0x008fca0000010000 */
[C---:B--2---:R-:W-:Y:S08]  /*5450*/  HMMA.16816.F32.BF16 R92, R4.reuse, R8, R92 ;  /* 0x00000008045c723c */ /* 0x044ff0000004185c */
[C---:B------:R-:W-:Y:S01]  /*5460*/  HMMA.16816.F32.BF16 R96, R4.reuse, R10, R96 ;  /* 0x0000000a0460723c */ /* 0x040fe20000041860 */
[----:B------:R-:W2:Y:S07]  /*5470*/  LDSM.16.MT88.4 R8, [R228+0x2900] ;  /* 0x00290000e408783b */ /* 0x000eae0000004200 */
[C---:B------:R-:W-:Y:S08]  /*5480*/  HMMA.16816.F32.BF16 R128, R4.reuse, R24, R128 ;  /* 0x000000180480723c */ /* 0x040ff00000041880 */
[C---:B------:R-:W-:Y:S01]  /*5490*/  HMMA.16816.F32.BF16 R124, R4.reuse, R26, R124 ;  /* 0x0000001a047c723c */ /* 0x040fe2000004187c */
[----:B------:R-:W3:Y:S07]  /*54a0*/  LDSM.16.MT88.4 R24, [R232+0x2900] ;  /* 0x00290000e818783b */ /* 0x000eee0000004200 */
[C---:B-----5:R-:W-:Y:S08]  /*54b0*/  HMMA.16816.F32.BF16 R68, R4.reuse, R20, R68 ;  /* 0x000000140444723c */ /* 0x060ff00000041844 */
[C---:B------:R-:W-:Y:S01]  /*54c0*/  HMMA.16816.F32.BF16 R72, R4.reuse, R22, R72 ;  /* 0x000000160448723c */ /* 0x040fe20000041848 */
[----:B------:R-:W-:Y:S07]  /*54d0*/  LDSM.16.MT88.4 R20, [R230+0x2900] ;  /* 0x00290000e614783b */ /* 0x000fee0000004200 */
[C---:B------:R-:W-:Y:S08]  /*54e0*/  HMMA.16816.F32.BF16 R76, R4.reuse, R16, R76 ;  /* 0x00000010044c723c */ /* 0x040ff0000004184c */
[C---:B------:R-:W-:Y:S01]  /*54f0*/  HMMA.16816.F32.BF16 R80, R4.reuse, R18, R80 ;  /* 0x000000120450723c */ /* 0x040fe20000041850 */
[----:B------:R-:W-:Y:S07]  /*5500*/  LDSM.16.MT88.4 R16, [R229+0x2900] ;  /* 0x00290000e510783b */ /* 0x000fee0000004200 */
[C---:B------:R-:W-:Y:S08]  /*5510*/  HMMA.16816.F32.BF16 R120, R4.reuse, R32, R120 ;  /* 0x000000200478723c */ /* 0x040ff00000041878 */
[C---:B------:R-:W-:Y:S01]  /*5520*/  HMMA.16816.F32.BF16 R100, R4.reuse, R34, R100 ;  /* 0x000000220464723c */ /* 0x040fe20000041864 */
[----:B------:R-:W-:Y:S07]  /*5530*/  LDSM.16.MT88.4 R32, [R230+0x6900] ;  /* 0x00690000e620783b */ /* 0x000fee0000004200 */
[C---:B----4-:R-:W-:Y:S08]  /*5540*/  HMMA.16816.F32.BF16 R104, R4.reuse, R28, R104 ;  /* 0x0000001c0468723c */ /* 0x050ff00000041868 */
[C---:B------:R-:W-:Y:S01]  /*5550*/  HMMA.16816.F32.BF16 R108, R4.reuse, R30, R108 ;  /* 0x0000001e046c723c */ /* 0x040fe2000004186c */
[----:B------:R-:W-:Y:S07]  /*5560*/  LDSM.16.MT88.4 R28, [R229+0x6900] ;  /* 0x00690000e51c783b */ /* 0x000fee0000004200 */
[C---:B-1----:R-:W-:Y:S08]  /*5570*/  HMMA.16816.F32.BF16 R116, R4.reuse, R12, R116 ;  /* 0x0000000c0474723c */ /* 0x042ff00000041874 */
[----:B------:R-:W-:Y:S01]  /*5580*/  HMMA.16816.F32.BF16 R112, R4, R14, R112 ;  /* 0x0000000e0470723c */ /* 0x000fe20000041870 */
[----:B------:R-:W1:Y:S06]  /*5590*/  LDSM.16.MT88.4 R12, [R232+0x6900] ;  /* 0x00690000e80c783b */ /* 0x000e6c0000004200 */
[----:B------:R-:W-:-:S02]  /*55a0*/  F2FP.BF16.PACK_AB R4, R180, R181 ;  /* 0x000000b5b404723e */ /* 0x000fc400000010ff */
[----:B------:R-:W-:Y:S02]  /*55b0*/  F2FP.BF16.PACK_AB R5, R168, R169 ;  /* 0x000000a9a805723e */ /* 0x000fe400000010ff */
[----:B------:R-:W-:Y:S01]  /*55c0*/  F2FP.BF16.PACK_AB R6, R170, R171 ;  /* 0x000000abaa06723e */ /* 0x000fe200000010ff */
[----:B------:R-:W-:Y:S01]  /*55d0*/  FADD.FTZ R171, R171, R160 ;  /* 0x000000a0abab7221 */ /* 0x000fe20000010000 */
[----:B------:R-:W-:Y:S01]  /*55e0*/  F2FP.BF16.PACK_AB R7, R164, R167 ;  /* 0x000000a7a407723e */ /* 0x000fe200000010ff */
[----:B------:R-:W-:Y:S02]  /*55f0*/  FADD.FTZ R167, R167, R165 ;  /* 0x000000a5a7a77221 */ /* 0x000fe40000010000 */
[----:B------:R-:W-:Y:S02]  /*5600*/  FADD.FTZ R171, R170, R171 ;  /* 0x000000abaaab7221 */ /* 0x000fe40000010000 */
[----:B------:R-:W-:Y:S02]  /*5610*/  FADD.FTZ R167, R164, R167 ;  /* 0x000000a7a4a77221 */ /* 0x000fe40000010000 */
        /* <DEDUP_REMOVED lines=9> */
[C---:B------:R-:W-:Y:S01]  /*56b0*/  HMMA.16816.F32.BF16 R120, R4.reuse, R32, R120 ;  /* 0x000000200478723c */ /* 0x040fe20000041878 */
[----:B------:R-:W-:Y:S06]  /*56c0*/  MUFU.EX2 R32, R150 ;  /* 0x0000009600207308 */ /* 0x000fec0000000800 */
[----:B------:R-:W-:Y:S01]  /*56d0*/  FFMA.FTZ R33, R146, c[0x0][0x2d0], -R59 ;  /* 0x0000b40092217a23 */ /* 0x000fe2000001083b */
[C---:B--2---:R-:W-:Y:S05]  /*56e0*/  HMMA.16816.F32.BF16 R116, R4.reuse, R8, R116 ;  /* 0x000000080474723c */ /* 0x044fea0000041874 */
[----:B------:R-:W2:Y:S03]  /*56f0*/  MUFU.EX2 R33, R33 ;  /* 0x0000002100217308 */ /* 0x000ea60000000800 */
[C---:B------:R-:W-:Y:S01]  /*5700*/  HMMA.16816.F32.BF16 R112, R4.reuse, R10, R112 ;  /* 0x0000000a0470723c */ /* 0x040fe20000041870 */
[----:B------:R-:W4:Y:S07]  /*5710*/  LDSM.16.MT88.4 R8, [R232+0x7100] ;  /* 0x00710000e808783b */ /* 0x000f2e0000004200 */
[C---:B------:R-:W-:Y:S08]  /*5720*/  HMMA.16816.F32.BF16 R68, R4.reuse, R20, R68 ;  /* 0x000000140444723c */ /* 0x040ff00000041844 */
        /* <DEDUP_REMOVED lines=8> */
[----:B------:R-:W-:Y:S07]  /*57b0*/  HMMA.16816.F32.BF16 R100, R4, R34, R100 ;  /* 0x000000220464723c */ /* 0x000fee0000041864 */
[----:B------:R-:W-:Y:S01]  /*57c0*/  F2FP.BF16.PACK_AB R4, R156, R157 ;  /* 0x0000009d9c04723e */ /* 0x000fe200000010ff */
[--C-:B------:R-:W-:Y:S01]  /*57d0*/  FFMA.FTZ R34, R133, c[0x0][0x2d0], -R65.reuse ;  /* 0x0000b40085227a23 */ /* 0x100fe20000010841 */
[----:B------:R-:W-:Y:S01]  /*57e0*/  F2FP.BF16.PACK_AB R5, R152, R153 ;  /* 0x000000999805723e */ /* 0x000fe200000010ff */
[----:B------:R-:W-:Y:S01]  /*57f0*/  FFMA.FTZ R35, R67, c[0x0][0x2d0], -R65 ;  /* 0x0000b40043237a23 */ /* 0x000fe20000010841 */
[----:B------:R-:W-:Y:S01]  /*5800*/  F2FP.BF16.PACK_AB R6, R154, R155 ;  /* 0x0000009b9a06723e */ /* 0x000fe200000010ff */
[----:B------:R-:W-:Y:S01]  /*5810*/  FADD.FTZ R157, R157, R171 ;  /* 0x000000ab9d9d7221 */ /* 0x000fe20000010000 */
[----:B--2---:R-:W-:Y:S01]  /*5820*/  F2FP.BF16.PACK_AB R7, R33, R32 ;  /* 0x000000202107723e */ /* 0x004fe200000010ff */
[----:B------:R-:W2:Y:S01]  /*5830*/  MUFU.EX2 R34, R34 ;  /* 0x0000002200227308 */ /* 0x000ea20000000800 */
[----:B------:R-:W-:-:S02]  /*5840*/  FADD.FTZ R153, R153, R167 ;  /* 0x000000a799997221 */ /* 0x000fc40000010000 */
[----:B------:R-:W-:Y:S02]  /*5850*/  FADD.FTZ R157, R156, R157 ;  /* 0x0000009d9c9d7221 */ /* 0x000fe40000010000 */
[----:B------:R-:W-:Y:S01]  /*5860*/  FADD.FTZ R153, R152, R153 ;  /* 0x0000009998997221 */ /* 0x000fe20000010000 */
[C---:B---3--:R-:W-:Y:S01]  /*5870*/  HMMA.16816.F32.BF16 R128, R4.reuse, R24, R128 ;  /* 0x000000180480723c */ /* 0x048fe20000041880 */
[----:B------:R-:W-:Y:S01]  /*5880*/  FADD.FTZ R155, R155, R157 ;  /* 0x0000009d9b9b7221 */ /* 0x000fe20000010000 */
[----:B------:R-:W3:Y:S01]  /*5890*/  MUFU.EX2 R35, R35 ;  /* 0x0000002300237308 */ /* 0x000ee20000000800 */
[----:B------:R-:W-:Y:S02]  /*58a0*/  FADD.FTZ R32, R32, R153 ;  /* 0x0000009920207221 */ /* 0x000fe40000010000 */
[----:B------:R-:W-:Y:S02]  /*58b0*/  FADD.FTZ R155, R154, R155 ;  /* 0x0000009b9a9b7221 */ /* 0x000fe40000010000 */
[----:B------:R-:W-:Y:S01]  /*58c0*/  FADD.FTZ R32, R33, R32 ;  /* 0x0000002021207221 */ /* 0x000fe20000010000 */
[----:B------:R-:W-:Y:S01]  /*58d0*/  HMMA.16816.F32.BF16 R124, R4, R26, R124 ;  /* 0x0000001a047c723c */ /* 0x000fe2000004187c */
[----:B------:R-:W5:Y:S01]  /*58e0*/  LDSM.16.MT88.4 R24, [R229+0x7100] ;  /* 0x00710000e518783b */ /* 0x000f620000004200 */
[----:B--2---:R-:W-:-:S02]  /*58f0*/  FADD.FTZ R155, R34, R155 ;  /* 0x0000009b229b7221 */ /* 0x004fc40000010000 */
[----:B------:R-:W-:-:S04]  /*5900*/  FADD.FTZ R32, R63, R32 ;  /* 0x000000203f207221 */ /* 0x000fc80000010000 */
[----:B-1----:R-:W-:Y:S01]  /*5910*/  HMMA.16816.F32.BF16 R84, R4, R12, R84 ;  /* 0x0000000c0454723c */ /* 0x002fe20000041854 */
[----:B------:R-:W-:Y:S02]  /*5920*/  FADD.FTZ R32, R62, R32 ;  /* 0x000000203e207221 */ /* 0x000fe40000010000 */
[----:B---3--:R-:W-:-:S04]  /*5930*/  FADD.FTZ R155, R35, R155 ;  /* 0x0000009b239b7221 */ /* 0x008fc80000010000 */
[----:B------:R-:W-:Y:S01]  /*5940*/  FADD.FTZ R155, R66, R155 ;  /* 0x0000009b429b7221 */ /* 0x000fe20000010000 */
[C---:B------:R-:W-:Y:S01]  /*5950*/  HMMA.16816.F32.BF16 R88, R4.reuse, R14, R88 ;  /* 0x0000000e0458723c */ /* 0x040fe20000041858 */
[----:B------:R-:W1:Y:S07]  /*5960*/  LDSM.16.MT88.4 R12, [R228+0x7100] ;  /* 0x00710000e40c783b */ /* 0x000e6e0000004200 */
[C---:B----4-:R-:W-:Y:S08]  /*5970*/  HMMA.16816.F32.BF16 R92, R4.reuse, R8, R92 ;  /* 0x00000008045c723c */ /* 0x050ff0000004185c */
[C---:B------:R-:W-:Y:S01]  /*5980*/  HMMA.16816.F32.BF16 R96, R4.reuse, R10, R96 ;  /* 0x0000000a0460723c */ /* 0x040fe20000041860 */
[----:B------:R-:W2:Y:S07]  /*5990*/  LDSM.16.MT88.4 R8, [R230+0x3900] ;  /* 0x00390000e608783b */ /* 0x000eae0000004200 */
[C---:B-----5:R-:W-:Y:S08]  /*59a0*/  HMMA.16816.F32.BF16 R68, R4.reuse, R20, R68 ;  /* 0x000000140444723c */ /* 0x060ff00000041844 */
[C---:B------:R-:W-:Y:S01]  /*59b0*/  HMMA.16816.F32.BF16 R72, R4.reuse, R22, R72 ;  /* 0x000000160448723c */ /* 0x040fe20000041848 */
[----:B------:R-:W-:Y:S07]  /*59c0*/  LDSM.16.MT88.4 R20, [R232+0x3900] ;  /* 0x00390000e814783b */ /* 0x000fee0000004200 */
[C---:B------:R-:W-:Y:S01]  /*59d0*/  HMMA.16816.F32.BF16 R120, R4.reuse, R28, R120 ;  /* 0x0000001c0478723c */ /* 0x040fe20000041878 */
[----:B------:R-:W3:Y:S07]  /*59e0*/  MUFU.EX2 R28, R61 ;  /* 0x0000003d001c7308 */ /* 0x000eee0000000800 */
[C---:B------:R-:W-:Y:S08]  /*59f0*/  HMMA.16816.F32.BF16 R76, R4.reuse, R16, R76 ;  /* 0x00000010044c723c */ /* 0x040ff0000004184c */
[----:B------:R-:W-:Y:S01]  /*5a00*/  HMMA.16816.F32.BF16 R80, R4, R18, R80 ;  /* 0x000000120450723c */ /* 0x000fe20000041850 */
[----:B------:R-:W4:Y:S01]  /*5a10*/  LDSM.16.MT88.4 R16, [R229+0x3900] ;  /* 0x00390000e510783b */ /* 0x000f220000004200 */
[----:B---3--:R-:W-:-:S06]  /*5a20*/  FADD.FTZ R32, R28, R32 ;  /* 0x000000201c207221 */ /* 0x008fcc0000010000 */
[C---:B------:R-:W-:Y:S08]  /*5a30*/  HMMA.16816.F32.BF16 R100, R4.reuse, R30, R100 ;  /* 0x0000001e0464723c */ /* 0x040ff00000041864 */
[C---:B------:R-:W-:Y:S08]  /*5a40*/  HMMA.16816.F32.BF16 R104, R4.reuse, R24, R104 ;  /* 0x000000180468723c */ /* 0x040ff00000041868 */
[C---:B------:R-:W-:Y:S08]  /*5a50*/  HMMA.16816.F32.BF16 R108, R4.reuse, R26, R108 ;  /* 0x0000001a046c723c */ /* 0x040ff0000004186c */
[C---:B-1----:R-:W-:Y:S08]  /*5a60*/  HMMA.16816.F32.BF16 R116, R4.reuse, R12, R116 ;  /* 0x0000000c0474723c */ /* 0x042ff00000041874 */
[----:B------:R-:W-:Y:S01]  /*5a70*/  HMMA.16816.F32.BF16 R112, R4, R14, R112 ;  /* 0x0000000e0470723c */ /* 0x000fe20000041870 */
[----:B------:R-:W1:Y:S06]  /*5a80*/  LDSM.16.MT88.4 R12, [R228+0x3900] ;  /* 0x00390000e40c783b */ /* 0x000e6c0000004200 */
[----:B------:R-:W-:-:S02]  /*5a90*/  F2FP.BF16.PACK_AB R4, R35, R34 ;  /* 0x000000222304723e */ /* 0x000fc400000010ff */
[----:B------:R-:W-:Y:S02]  /*5aa0*/  F2FP.BF16.PACK_AB R5, R62, R63 ;  /* 0x0000003f3e05723e */ /* 0x000fe400000010ff */
[C---:B------:R-:W-:Y:S01]  /*5ab0*/  F2FP.BF16.PACK_AB R6, R245.reuse, R66 ;  /* 0x00000042f506723e */ /* 0x040fe200000010ff */
[----:B------:R-:W-:Y:S01]  /*5ac0*/  FADD.FTZ R245, R245, R155 ;  /* 0x0000009bf5f57221 */ /* 0x000fe20000010000 */
[C---:B------:R-:W-:Y:S01]  /*5ad0*/  F2FP.BF16.PACK_AB R7, R246.reuse, R28 ;  /* 0x0000001cf607723e */ /* 0x040fe200000010ff */
[----:B------:R-:W-:-:S06]  /*5ae0*/  FADD.FTZ R246, R246, R32 ;  /* 0x00000020f6f67221 */ /* 0x000fcc0000010000 */
[C---:B--2---:R-:W-:Y:S08]  /*5af0*/  HMMA.16816.F32.BF16 R68, R4.reuse, R8, R68 ;  /* 0x000000080444723c */ /* 0x044ff00000041844 */
[C---:B------:R-:W-:Y:S01]  /*5b00*/  HMMA.16816.F32.BF16 R72, R4.reuse, R10, R72 ;  /* 0x0000000a0448723c */ /* 0x040fe20000041848 */
[----:B------:R-:W2:Y:S07]  /*5b10*/  LDSM.16.MT88.4 R8, [R232+0x7900] ;  /* 0x00790000e808783b */ /* 0x000eae0000004200 */
[C---:B----4-:R-:W-:Y:S08]  /*5b20*/  HMMA.16816.F32.BF16 R76, R4.reuse, R16, R76 ;  /* 0x00000010044c723c */ /* 0x050ff0000004184c */
[C---:B------:R-:W-:Y:S01]  /*5b30*/  HMMA.16816.F32.BF16 R80, R4.reuse, R18, R80 ;  /* 0x000000120450723c */ /* 0x040fe20000041850 */
[----:B------:R-:W3:Y:S07]  /*5b40*/  LDSM.16.MT88.4 R16, [R230+0x7900] ;  /* 0x00790000e610783b */ /* 0x000eee0000004200 */
[C---:B-1----:R-:W-:Y:S08]  /*5b50*/  HMMA.16816.F32.BF16 R84, R4.reuse, R12, R84 ;  /* 0x0000000c0454723c */ /* 0x042ff00000041854 */
[C---:B------:R-:W-:Y:S01]  /*5b60*/  HMMA.16816.F32.BF16 R88, R4.reuse, R14, R88 ;  /* 0x0000000e0458723c */ /* 0x040fe20000041858 */
[----:B------:R-:W1:Y:S07]  /*5b70*/  LDSM.16.MT88.4 R12, [R229+0x7900] ;  /* 0x00790000e50c783b */ /* 0x000e6e0000004200 */
[C---:B------:R-:W-:Y:S08]  /*5b80*/  HMMA.16816.F32.BF16 R128, R4.reuse, R20, R128 ;  /* 0x000000140480723c */ /* 0x040ff00000041880 */
[C---:B--2---:R-:W-:Y:S08]  /*5b90*/  HMMA.16816.F32.BF16 R92, R4.reuse, R8, R92 ;  /* 0x00000008045c723c */ /* 0x044ff0000004185c */
[C---:B------:R-:W-:Y:S01]  /*5ba0*/  HMMA.16816.F32.BF16 R96, R4.reuse, R10, R96 ;  /* 0x0000000a0460723c */ /* 0x040fe20000041860 */
[----:B------:R-:W2:Y:S07]  /*5bb0*/  LDSM.16.MT88.4 R8, [R228+0x7900] ;  /* 0x00790000e408783b */ /* 0x000eae0000004200 */
[C---:B------:R-:W-:Y:S08]  /*5bc0*/  HMMA.16816.F32.BF16 R124, R4.reuse, R22, R124 ;  /* 0x00000016047c723c */ /* 0x040ff0000004187c */
[C---:B---3--:R-:W-:Y:S08]  /*5bd0*/  HMMA.16816.F32.BF16 R120, R4.reuse, R16, R120 ;  /* 0x000000100478723c */ /* 0x048ff00000041878 */
[C---:B------:R-:W-:Y:S08]  /*5be0*/  HMMA.16816.F32.BF16 R100, R4.reuse, R18, R100 ;  /* 0x000000120464723c */ /* 0x040ff00000041864 */
[C---:B-1----:R-:W-:Y:S08]  /*5bf0*/  HMMA.16816.F32.BF16 R104, R4.reuse, R12, R104 ;  /* 0x0000000c0468723c */ /* 0x042ff00000041868 */
[C---:B------:R-:W-:Y:S08]  /*5c00*/  HMMA.16816.F32.BF16 R108, R4.reuse, R14, R108 ;  /* 0x0000000e046c723c */ /* 0x040ff0000004186c */
[C---:B--2---:R-:W-:Y:S08]  /*5c10*/  HMMA.16816.F32.BF16 R116, R4.reuse, R8, R116 ;  /* 0x000000080474723c */ /* 0x044ff00000041874 */
[----:B------:R-:W-:Y:S01]  /*5c20*/  HMMA.16816.F32.BF16 R112, R4, R10, R112 ;  /* 0x0000000a0470723c */ /* 0x000fe20000041870 */
[----:B------:R-:W-:Y:S07]  /*5c30*/  @!P0 BRA `(.L_x_557) ;  /* 0x0000475000008947 */ /* 0x000fee0003800000 */
[----:B------:R-:W-:Y:S01]  /*5c40*/  PLOP3.LUT P1, PT, PT, PT, UP1, 0x80, 0x0 ;  /* 0x000000000000781c */ /* 0x000fe20003f2f018 */
[----:B------:R-:W-:Y:S01]  /*5c50*/  IMAD.MOV.U32 R2, RZ, RZ, R132 ;  /* 0x000000ffff027224 */ /* 0x000fe200078e0084 */
[----:B------:R-:W-:Y:S01]  /*5c60*/  PLOP3.LUT P0, PT, PT, PT, UP1, 0x80, 0x0 ;  /* 0x000000000000781c */ /* 0x000fe20003f0f018 */
[----:B------:R-:W-:Y:S01]  /*5c70*/  IMAD.MOV.U32 R3, RZ, RZ, R0 ;  /* 0x000000ffff037224 */ /* 0x000fe200078e0000 */
[C---:B------:R-:W-:Y:S01]  /*5c80*/  SHF.L.U64.HI R249, R205.reuse, 0x1, R36 ;  /* 0x00000001cdf97819 */ /* 0x040fe20000010224 */
[----:B------:R-:W-:Y:S01]  /*5c90*/  IMAD.SHL.U32 R248, R205, 0x2, RZ ;  /* 0x00000002cdf87824 */ /* 0x000fe200078e00ff */
[C---:B------:R-:W-:Y:S01]  /*5ca0*/  SHF.L.U64.HI R247, R204.reuse, 0x1, R206 ;  /* 0x00000001ccf77819 */ /* 0x040fe200000102ce */
[----:B------:R-:W-:Y:S01]  /*5cb0*/  IMAD.SHL.U32 R211, R204, 0x2, RZ ;  /* 0x00000002ccd37824 */ /* 0x000fe200078e00ff */
[----:B------:R-:W-:-:S05]  /*5cc0*/  UMOV UR4, 0xffffff80 ;  /* 0xffffff8000047882 */ /* 0x000fca0000000000 */
[----:B------:R-:W-:-:S05]  /*5cd0*/  @P1 IMAD.HI.U32 R210, R207, c[0x0][0x2c8], RZ ;  /* 0x0000b200cfd21a27 */ /* 0x000fca00078e00ff */
[----:B------:R-:W-:Y:S02]  /*5ce0*/  @P0 SHF.R.U32.HI R210, RZ, c[0x0][0x2cc], R210 ;  /* 0x0000b300ffd20a19 */ /* 0x000fe400000116d2 */
.L_x_560:
[----:B------:R-:W-:Y:S04]  /*5cf0*/  DEPBAR.LE SB0, 0x0 ;  /* 0x000080000000791a */ /* 0x000fe80000000000 */
[----:B------:R-:W-:Y:S01]  /*5d00*/  BAR.SYNC.DEFER_BLOCKING 0x0 ;  /* 0x0000000000007b1d */ /* 0x000fe20000010000 */
[----:B------:R-:W-:Y:S05]  /*5d10*/  ISETP.LE.AND P0, PT, RZ, UR10, PT ;  /* 0x0000000aff007c0c */ /* 0x000fea000bf03270 */
[----:B------:R1:W2:Y:S04]  /*5d20*/  LDSM.16.M88.4 R8, [R234+0x8100] ;  /* 0x00810000ea08783b */ /* 0x0002a80000000200 */
[----:B------:R1:W3:Y:S04]  /*5d30*/  LDSM.16.M88.4 R16, [R234+0x8900] ;  /* 0x00890000ea10783b */ /* 0x0002e80000000200 */
[----:B------:R1:W4:Y:S04]  /*5d40*/  LDSM.16.M88.4 R24, [R234+0x9100] ;  /* 0x00910000ea18783b */ /* 0x0003280000000200 */
[----:B------:R1:W1:Y:S04]  /*5d50*/  LDSM.16.M88.4 R32, [R234+0x9900] ;  /* 0x00990000ea20783b */ /* 0x0002680000000200 */
[----:B------:R1:W1:Y:S04]  /*5d60*/  LDSM.16.M88.4 R40, [R234+0xa100] ;  /* 0x00a10000ea28783b */ /* 0x0002680000000200 */
        /* <DEDUP_REMOVED lines=8> */
[----:B------:R1:W1:Y:S04]  /*5df0*/  LDSM.16.M88.4 R160, [R223] ;  /* 0x00000000dfa0783b */ /* 0x0002680000000200 */
[----:B------:R1:W1:Y:S04]  /*5e00*/  LDSM.16.M88.4 R164, [R222] ;  /* 0x00000000dea4783b */ /* 0x0002680000000200 */
[----:B------:R1:W1:Y:S01]  /*5e10*/  LDSM.16.M88.4 R168, [R221] ;  /* 0x00000000dda8783b */ /* 0x0002620000000200 */
[----:B------:R-:W-:-:S05]  /*5e20*/  @!P0 BRA `(.L_x_558) ;  /* 0x0000030000008947 */ /* 0x000fca0003800000 */
[----:B--234-:R-:W-:Y:S01]  /*5e30*/  SHF.R.S32.HI R4, RZ, 0x1f, R236 ;  /* 0x0000001fff047819 */ /* 0x01cfe200000114ec */
        /* <DEDUP_REMOVED lines=14> */
[----:B------:R-:W-:Y:S01]  /*5f20*/  SHFL.IDX PT, R14, R5, RZ, 0x181f ;  /* 0x00181fff050e7589 */ /* 0x000fe200000e0000 */
[----:B------:R-:W-:Y:S03]  /*5f30*/  LOP3.LUT R0, R0, 0xf, RZ, 0xc0, !PT ;  /* 0x0000000f00007812 */ /* 0x000fe600078ec0ff */
[----:B------:R-:W3:Y:S04]  /*5f40*/  SHFL.IDX PT, R12, R4, 0x1, 0x181f ;  /* 0x00381f00040c7f89 */ /* 0x000ee800000e0000 */
[----:B------:R-:W4:Y:S04]  /*5f50*/  SHFL.IDX PT, R13, R5, 0x1, 0x181f ;  /* 0x00381f00050d7f89 */ /* 0x000f2800000e0000 */
[----:B------:R-:W5:Y:S04]  /*5f60*/  SHFL.IDX PT, R6, R4, 0x2, 0x181f ;  /* 0x00581f0004067f89 */ /* 0x000f6800000e0000 */
[----:B------:R-:W1:Y:S04]  /*5f70*/  SHFL.IDX PT, R7, R5, 0x2, 0x181f ;  /* 0x00581f0005077f89 */ /* 0x000e6800000e0000 */
[----:B------:R-:W1:Y:S04]  /*5f80*/  SHFL.IDX PT, R4, R4, 0x3, 0x181f ;  /* 0x00781f0004047f89 */ /* 0x000e6800000e0000 */
[----:B------:R-:W1:Y:S01]  /*5f90*/  SHFL.IDX PT, R5, R5, 0x3, 0x181f ;  /* 0x00781f0005057f89 */ /* 0x000e6200000e0000 */
[CC--:B--2---:R-:W-:Y:S02]  /*5fa0*/  IADD3 R28, P1, R22.reuse, R248.reuse, RZ ;  /* 0x000000f8161c7210 */ /* 0x0c4fe40007f3e0ff */
[-C--:B------:R-:W-:Y:S02]  /*5fb0*/  IADD3 R22, P0, R22, R211.reuse, RZ ;  /* 0x000000d316167210 */ /* 0x080fe40007f1e0ff */
[-C--:B---3--:R-:W-:Y:S01]  /*5fc0*/  IADD3 R20, P6, R12, R248.reuse, RZ ;  /* 0x000000f80c147210 */ /* 0x088fe20007fde0ff */
[----:B------:R-:W-:Y:S01]  /*5fd0*/  IMAD.X R29, R14, 0x1, R249, P1 ;  /* 0x000000010e1d7824 */ /* 0x000fe200008e06f9 */
[-C--:B------:R-:W-:Y:S01]  /*5fe0*/  IADD3 R12, P1, R12, R211.reuse, RZ ;  /* 0x000000d30c0c7210 */ /* 0x080fe20007f3e0ff */
[----:B------:R-:W-:Y:S02]  /*5ff0*/  IMAD.X R23, R14, 0x1, R247, P0 ;  /* 0x000000010e177824 */ /* 0x000fe400000e06f7 */
[C---:B----4-:R-:W-:Y:S01]  /*6000*/  IMAD.X R21, R13.reuse, 0x1, R249, P6 ;  /* 0x000000010d157824 */ /* 0x050fe200030e06f9 */
[----:B------:R2:W-:Y:S01]  /*6010*/  LDGSTS.E.BYPASS.LTC128B.128 [R244], [R28.64], !P5 ;  /* 0x000000001cf47fae */ /* 0x0005e2000e901d4e */
[CC--:B-----5:R-:W-:Y:S01]  /*6020*/  IADD3 R14, P0, R6.reuse, R248.reuse, RZ ;  /* 0x000000f8060e7210 */ /* 0x0e0fe20007f1e0ff */
[----:B------:R-:W-:Y:S01]  /*6030*/  IMAD.X R13, R13, 0x1, R247, P1 ;  /* 0x000000010d0d7824 */ /* 0x000fe200008e06f7 */
[----:B------:R-:W-:Y:S01]  /*6040*/  IADD3 R6, P6, R6, R211, RZ ;  /* 0x000000d306067210 */ /* 0x000fe20007fde0ff */
[----:B------:R2:W-:Y:S02]  /*6050*/  LDGSTS.E.BYPASS.LTC128B.128 [R243], [R22.64], !P4 ;  /* 0x0000000016f37fae */ /* 0x0005e4000e101d4e */
[C---:B-1----:R-:W-:Y:S02]  /*6060*/  IMAD.X R15, R7.reuse, 0x1, R249, P0 ;  /* 0x00000001070f7824 */ /* 0x042fe400000e06f9 */
[----:B------:R2:W-:Y:S01]  /*6070*/  LDGSTS.E.BYPASS.LTC128B.128 [R242], [R20.64], !P5 ;  /* 0x0000000014f27fae */ /* 0x0005e2000e901d4e */
[----:B------:R-:W-:Y:S01]  /*6080*/  IMAD.X R7, R7, 0x1, R247, P6 ;  /* 0x0000000107077824 */ /* 0x000fe200030e06f7 */
[----:B------:R-:W-:Y:S02]  /*6090*/  IADD3 R36, P6, R4, R248, RZ ;  /* 0x000000f804247210 */ /* 0x000fe40007fde0ff */
[----:B------:R2:W-:Y:S01]  /*60a0*/  LDGSTS.E.BYPASS.LTC128B.128 [R241], [R12.64], !P4 ;  /* 0x000000000cf17fae */ /* 0x0005e2000e101d4e */
[----:B------:R-:W-:Y:S02]  /*60b0*/  IADD3 R30, P1, P0, R0, R4, R211 ;  /* 0x00000004001e7210 */ /* 0x000fe4000783e0d3 */
[----:B------:R-:W-:Y:S01]  /*60c0*/  IMAD.X R37, R5, 0x1, R249, P6 ;  /* 0x0000000105257824 */ /* 0x000fe200030e06f9 */
[----:B------:R2:W-:Y:S01]  /*60d0*/  LDGSTS.E.BYPASS.LTC128B.128 [R240], [R14.64], !P5 ;  /* 0x000000000ef07fae */ /* 0x0005e2000e901d4e */
[----:B------:R-:W-:Y:S02]  /*60e0*/  ISETP.NE.U32.AND P6, PT, R209, RZ, PT ;  /* 0x000000ffd100720c */ /* 0x000fe40003fc5070 */
[----:B------:R-:W-:Y:S01]  /*60f0*/  IADD3.X R31, RZ, R5, R247, P1, P0 ;  /* 0x00000005ff1f7210 */ /* 0x000fe20000fe04f7 */
[----:B------:R2:W-:Y:S04]  /*6100*/  LDGSTS.E.BYPASS.LTC128B.128 [R239], [R6.64], !P4 ;  /* 0x0000000006ef7fae */ /* 0x0005e8000e101d4e */
[----:B------:R2:W-:Y:S06]  /*6110*/  LDGSTS.E.BYPASS.LTC128B.128 [R244+0x3000], [R36.64], !P5 ;  /* 0x0300000024f47fae */ /* 0x0005ec000e901d4e */
[----:B------:R2:W-:Y:S02]  /*6120*/  LDGSTS.E.BYPASS.LTC128B.128.ZFILL [R244+0x7000], [R30.64], P6 ;  /* 0x070000001ef47fae */ /* 0x0005e4000b141d4e */
.L_x_558:
[C---:B--234-:R-:W-:Y:S01]  /*6130*/  HMMA.16816.F32.BF16 R4, R136.reuse, R8, RZ ;  /* 0x000000088804723c */ /* 0x05cfe200000418ff */
[----:B------:R-:W-:Y:S01]  /*6140*/  LDSM.16.M88.4 R180, [R220+0x3800] ;  /* 0x00380000dcb4783b */ /* 0x000fe20000000200 */
[----:B------:R-:W-:Y:S06]  /*6150*/  UISETP.GE.AND UP0, UPT, UR10, 0x1, UPT ;  /* 0x000000010a00788c */ /* 0x000fec000bf06270 */
[C---:B------:R-:W-:Y:S01]  /*6160*/  HMMA.16816.F32.BF16 R8, R136.reuse, R10, RZ ;  /* 0x0000000a8808723c */ /* 0x040fe200000418ff */
[----:B------:R-:W0:Y:S01]  /*6170*/  LDGDEPBAR ;  /* 0x00000000000079af */ /* 0x000e220000000000 */
[----:B------:R-:W-:Y:S06]  /*6180*/  PLOP3.LUT P0, PT, PT, PT, UP0, 0x80, 0x0 ;  /* 0x000000000000781c */ /* 0x000fec0003f0f008 */
[C---:B------:R-:W-:Y:S01]  /*6190*/  HMMA.16816.F32.BF16 R12, R136.reuse, R16, RZ ;  /* 0x00000010880c723c */ /* 0x040fe200000418ff */
[----:B------:R-:W-:Y:S07]  /*61a0*/  LDSM.16.M88.4 R192, [R219] ;  /* 0x00000000dbc0783b */ /* 0x000fee0000000200 */
[C---:B------:R-:W-:Y:S08]  /*61b0*/  HMMA.16816.F32.BF16 R16, R136.reuse, R18, RZ ;  /* 0x000000128810723c */ /* 0x040ff000000418ff */
[C---:B------:R-:W-:Y:S08]  /*61c0*/  HMMA.16816.F32.BF16 R20, R136.reuse, R24, RZ ;  /* 0x000000188814723c */ /* 0x040ff000000418ff */
[C---:B------:R-:W-:Y:S08]  /*61d0*/  HMMA.16816.F32.BF16 R24, R136.reuse, R26, RZ ;  /* 0x0000001a8818723c */ /* 0x040ff000000418ff */
[C---:B-1----:R-:W-:Y:S08]  /*61e0*/  HMMA.16816.F32.BF16 R28, R136.reuse, R32, RZ ;  /* 0x00000020881c723c */ /* 0x042ff000000418ff */
        /* <DEDUP_REMOVED lines=26> */
[----:B------:R-:W-:Y:S07]  /*6390*/  LDSM.16.M88.4 R160, [R220+0x800] ;  /* 0x00080000dca0783b */ /* 0x000fee0000000200 */
[C---:B------:R-:W-:Y:S08]  /*63a0*/  HMMA.16816.F32.BF16 R52, R140.reuse, R164, R52 ;  /* 0x000000a48c34723c */ /* 0x040ff00000041834 */
[C---:B------:R-:W-:Y:S01]  /*63b0*/  HMMA.16816.F32.BF16 R56, R140.reuse, R166, R56 ;  /* 0x000000a68c38723c */ /* 0x040fe20000041838 */
[----:B------:R-:W-:Y:S07]  /*63c0*/  LDSM.16.M88.4 R164, [R220+0x1000] ;  /* 0x00100000dca4783b */ /* 0x000fee0000000200 */
        /* <DEDUP_REMOVED lines=14> */
[----:B------:R-:W4:Y:S07]  /*64b0*/  LDSM.16.M88.4 R152, [R220] ;  /* 0x00000000dc98783b */ /* 0x000f2e0000000200 */
[C---:B-----5:R-:W-:Y:S08]  /*64c0*/  HMMA.16816.F32.BF16 R36, R172.reuse, R156, R36 ;  /* 0x0000009cac24723c */ /* 0x060ff00000041824 */
[C---:B------:R-:W-:Y:S01]  /*64d0*/  HMMA.16816.F32.BF16 R40, R172.reuse, R158, R40 ;  /* 0x0000009eac28723c */ /* 0x040fe20000041828 */
        /* <DEDUP_REMOVED lines=42> */
[----:B------:R-:W-:Y:S07]  /*6780*/  LDSM.16.M88.4 R156, [R213] ;  /* 0x00000000d59c783b */ /* 0x000fee0000000200 */
[C---:B------:R-:W-:Y:S08]  /*6790*/  HMMA.16816.F32.BF16 R28, R184.reuse, R160, R28 ;  /* 0x000000a0b81c723c */ /* 0x040ff0000004181c */
[C---:B------:R-:W-:Y:S01]  /*67a0*/  HMMA.16816.F32.BF16 R32, R184.reuse, R162, R32 ;  /* 0x000000a2b820723c */ /* 0x040fe20000041820 */
[----:B------:R-:W-:Y:S07]  /*67b0*/  LDSM.16.M88.4 R160, [R212] ;  /* 0x00000000d4a0783b */ /* 0x000fee0000000200 */
[C---:B------:R-:W-:Y:S08]  /*67c0*/  HMMA.16816.F32.BF16 R36, R184.reuse, R164, R36 ;  /* 0x000000a4b824723c */ /* 0x040ff00000041824 */
[C---:B------:R-:W-:Y:S01]  /*67d0*/  HMMA.16816.F32.BF16 R40, R184.reuse, R166, R40 ;  /* 0x000000a6b828723c */ /* 0x040fe20000041828 */
[----:B------:R-:W-:Y:S07]  /*67e0*/  LDSM.16.M88.4 R164, [R231+0xc100] ;  /* 0x00c10000e7a4783b */ /* 0x000fee0000000200 */
[C---:B------:R-:W-:Y:S08]  /*67f0*/  HMMA.16816.F32.BF16 R44, R184.reuse, R168, R44 ;  /* 0x000000a8b82c723c */ /* 0x040ff0000004182c */
[C---:B------:R-:W-:Y:S01]  /*6800*/  HMMA.16816.F32.BF16 R48, R184.reuse, R170, R48 ;  /* 0x000000aab830723c */ /* 0x040fe20000041830 */
[----:B------:R-:W-:Y:S07]  /*6810*/  LDSM.16.M88.4 R168, [R231+0xc900] ;  /* 0x00c90000e7a8783b */ /* 0x000fee0000000200 */
[C---:B-1----:R-:W-:Y:S08]  /*6820*/  HMMA.16816.F32.BF16 R52, R184.reuse, R132, R52 ;  /* 0x00000084b834723c */ /* 0x042ff00000041834 */
[C---:B------:R-:W-:Y:S01]  /*6830*/  HMMA.16816.F32.BF16 R56, R184.reuse, R134, R56 ;  /* 0x00000086b838723c */ /* 0x040fe20000041838 */
[----:B------:R-:W1:Y:S07]  /*6840*/  LDSM.16.M88.4 R132, [R215] ;  /* 0x00000000d784783b */ /* 0x000e6e0000000200 */
[C---:B--2---:R-:W-:Y:S08]  /*6850*/  HMMA.16816.F32.BF16 R60, R184.reuse, R144, R60 ;  /* 0x00000090b83c723c */ /* 0x044ff0000004183c */
[----:B------:R-:W-:Y:S01]  /*6860*/  HMMA.16816.F32.BF16 R64, R184, R146, R64 ;  /* 0x00000092b840723c */ /* 0x000fe20000041840 */
[----:B------:R-:W2:Y:S07]  /*6870*/  LDSM.16.M88.4 R144, [R214] ;  /* 0x00000000d690783b */ /* 0x000eae0000000200 */
[C---:B------:R-:W-:Y:S08]  /*6880*/  HMMA.16816.F32.BF16 R4, R188.reuse, R192, R4 ;  /* 0x000000c0bc04723c */ /* 0x040ff00000041804 */
[C---:B------:R-:W-:Y:S01]  /*6890*/  HMMA.16816.F32.BF16 R8, R188.reuse, R194, R8 ;  /* 0x000000c2bc08723c */ /* 0x040fe20000041808 */
[----:B------:R-:W5:Y:S07]  /*68a0*/  LDSM.16.M88.4 R192, [R231+0xd100] ;  /* 0x00d10000e7c0783b */ /* 0x000f6e0000000200 */
[C---:B------:R-:W-:Y:S08]  /*68b0*/  HMMA.16816.F32.BF16 R12, R188.reuse, R180, R12 ;  /* 0x000000b4bc0c723c */ /* 0x040ff0000004180c */
        /* <DEDUP_REMOVED lines=16> */
[----:B------:R-:W1:Y:S07]  /*69c0*/  LDSM.16.M88.4 R156, [R220+0x4000] ;  /* 0x00400000dc9c783b */ /* 0x000e6e0000000200 */
[C---:B------:R-:W-:Y:S08]  /*69d0*/  HMMA.16816.F32.BF16 R60, R188.reuse, R160, R60 ;  /* 0x000000a0bc3c723c */ /* 0x040ff0000004183c */
[----:B------:R-:W-:Y:S01]  /*69e0*/  HMMA.16816.F32.BF16 R64, R188, R162, R64 ;  /* 0x000000a2bc40723c */ /* 0x000fe20000041840 */
        /* <DEDUP_REMOVED lines=18> */
[----:B------:R-:W4:Y:S01]  /*6b10*/  LDSM.16.M88.4 R152, [R220+0x7800] ;  /* 0x00780000dc98783b */ /* 0x000f220000000200 */
[----:B------:R-:W-:Y:S06]  /*6b20*/  DEPBAR.LE SB0, 0x0 ;  /* 0x000080000000791a */ /* 0x000fec0000000000 */
[C---:B-1----:R-:W-:Y:S01]  /*6b30*/  HMMA.16816.F32.BF16 R52, R196.reuse, R132, R52 ;  /* 0x00000084c434723c */ /* 0x042fe20000041834 */
[----:B------:R-:W-:Y:S07]  /*6b40*/  BAR.SYNC.DEFER_BLOCKING 0x0 ;  /* 0x0000000000007b1d */ /* 0x000fee0000010000 */
[C---:B------:R-:W-:Y:S08]  /*6b50*/  HMMA.16816.F32.BF16 R56, R196.reuse, R134, R56 ;  /* 0x00000086c438723c */ /* 0x040ff00000041838 */
[C---:B--2---:R-:W-:Y:S08]  /*6b60*/  HMMA.16816.F32.BF16 R60, R196.reuse, R144, R60 ;  /* 0x00000090c43c723c */ /* 0x044ff0000004183c */
        /* <DEDUP_REMOVED lines=16> */
[----:B------:R-:W-:Y:S01]  /*6c70*/  HMMA.16816.F32.BF16 R64, R200, R154, R64 ;  /* 0x0000009ac840723c */ /* 0x000fe20000041840 */
[----:B------:R-:W-:-:S07]  /*6c80*/  @!P0 BRA `(.L_x_559) ;  /* 0x000003e000008947 */ /* 0x000fce0003800000 */
        /* <DEDUP_REMOVED lines=34> */
[----:B------:R-:W5:Y:S04]  /*6eb0*/  SHFL.IDX PT, R135, R133, 0x2, 0x181f ;  /* 0x00581f0085877f89 */ /* 0x000f6800000e0000 */
[----:B------:R-:W5:Y:S01]  /*6ec0*/  SHFL.IDX PT, R132, R132, 0x3, 0x181f ;  /* 0x00781f0084847f89 */ /* 0x000f6200000e0000 */
[CC--:B-1----:R-:W-:Y:S02]  /*6ed0*/  IADD3 R152, P1, R150.reuse, R248.reuse, RZ ;  /* 0x000000f896987210 */ /* 0x0c2fe40007f3e0ff */
[-C--:B------:R-:W-:Y:S01]  /*6ee0*/  IADD3 R150, P0, R150, R211.reuse, RZ ;  /* 0x000000d396967210 */ /* 0x080fe20007f1e0ff */
[----:B------:R-:W1:Y:S02]  /*6ef0*/  SHFL.IDX PT, R133, R133, 0x3, 0x181f ;  /* 0x00781f0085857f89 */ /* 0x000e6400000e0000 */
[----:B--2---:R-:W-:Y:S01]  /*6f00*/  IMAD.X R153, R146, 0x1, R249, P1 ;  /* 0x0000000192997824 */ /* 0x004fe200008e06f9 */
[-C--:B---3--:R-:W-:Y:S01]  /*6f10*/  IADD3 R148, P6, R144, R248.reuse, RZ ;  /* 0x000000f890947210 */ /* 0x088fe20007fde0ff */
[----:B------:R-:W-:Y:S01]  /*6f20*/  IMAD.X R151, R146, 0x1, R247, P0 ;  /* 0x0000000192977824 */ /* 0x000fe200000e06f7 */
[-C--:B------:R-:W-:Y:S02]  /*6f30*/  IADD3 R144, P1, R144, R211.reuse, RZ ;  /* 0x000000d390907210 */ /* 0x080fe40007f3e0ff */
[----:B------:R2:W-:Y:S01]  /*6f40*/  LDGSTS.E.BYPASS.LTC128B.128 [R237+0x8100], [R152.64], !P5 ;  /* 0x0810000098ed7fae */ /* 0x0005e2000e901d4e */
[C---:B----4-:R-:W-:Y:S03]  /*6f50*/  IMAD.X R149, R145.reuse, 0x1, R249, P6 ;  /* 0x0000000191957824 */ /* 0x050fe600030e06f9 */
[----:B------:R2:W-:Y:S01]  /*6f60*/  LDGSTS.E.BYPASS.LTC128B.128 [R237+0xc100], [R150.64], !P4 ;  /* 0x0c10000096ed7fae */ /* 0x0005e2000e101d4e */
[CC--:B-----5:R-:W-:Y:S01]  /*6f70*/  IADD3 R146, P0, R134.reuse, R248.reuse, RZ ;  /* 0x000000f886927210 */ /* 0x0e0fe20007f1e0ff */
[----:B------:R-:W-:Y:S01]  /*6f80*/  IMAD.X R145, R145, 0x1, R247, P1 ;  /* 0x0000000191917824 */ /* 0x000fe200008e06f7 */
[----:B------:R-:W-:Y:S01]  /*6f90*/  IADD3 R134, P6, R134, R211, RZ ;  /* 0x000000d386867210 */ /* 0x000fe20007fde0ff */
[----:B------:R2:W-:Y:S02]  /*6fa0*/  LDGSTS.E.BYPASS.LTC128B.128 [R237+0x9100], [R148.64], !P5 ;  /* 0x0910000094ed7fae */ /* 0x0005e4000e901d4e */
[C---:B------:R-:W-:Y:S02]  /*6fb0*/  IMAD.X R147, R135.reuse, 0x1, R249, P0 ;  /* 0x0000000187937824 */ /* 0x040fe400000e06f9 */
[----:B------:R2:W-:Y:S01]  /*6fc0*/  LDGSTS.E.BYPASS.LTC128B.128 [R237+0xd100], [R144.64], !P4 ;  /* 0x0d10000090ed7fae */ /* 0x0005e2000e101d4e */
[----:B------:R-:W-:Y:S01]  /*6fd0*/  IMAD.X R135, R135, 0x1, R247, P6 ;  /* 0x0000000187877824 */ /* 0x000fe200030e06f7 */
[----:B------:R-:W-:Y:S02]  /*6fe0*/  IADD3 R156, P6, R132, R248, RZ ;  /* 0x000000f8849c7210 */ /* 0x000fe40007fde0ff */
[----:B------:R2:W-:Y:S01]  /*6ff0*/  LDGSTS.E.BYPASS.LTC128B.128 [R237+0xa100], [R146.64], !P5 ;  /* 0x0a10000092ed7fae */ /* 0x0005e2000e901d4e */
[----:B------:R-:W-:Y:S02]  /*7000*/  IADD3 R154, P1, P0, R0, R132, R211 ;  /* 0x00000084009a7210 */ /* 0x000fe4000783e0d3 */
[----:B-1----:R-:W-:Y:S01]  /*7010*/  IMAD.X R157, R133, 0x1, R249, P6 ;  /* 0x00000001859d7824 */ /* 0x002fe200030e06f9 */
[----:B------:R2:W-:Y:S01]  /*7020*/  LDGSTS.E.BYPASS.LTC128B.128 [R237+0xe100], [R134.64], !P4 ;  /* 0x0e10000086ed7fae */ /* 0x0005e2000e101d4e */
[----:B------:R-:W-:Y:S02]  /*7030*/  ISETP.NE.U32.AND P6, PT, R209, RZ, PT ;  /* 0x000000ffd100720c */ /* 0x000fe40003fc5070 */
[----:B------:R-:W-:Y:S01]  /*7040*/  IADD3.X R155, RZ, R133, R247, P1, P0 ;  /* 0x00000085ff9b7210 */ /* 0x000fe20000fe04f7 */
[----:B------:R2:W-:Y:S10]  /*7050*/  LDGSTS.E.BYPASS.LTC128B.128 [R237+0xb100], [R156.64], !P5 ;  /* 0x0b1000009ced7fae */ /* 0x0005f4000e901d4e */
[----:B------:R2:W-:Y:S02]  /*7060*/  LDGSTS.E.BYPASS.LTC128B.128.ZFILL [R237+0xf100], [R154.64], P6 ;  /* 0x0f1000009aed7fae */ /* 0x0005e4000b141d4e */
.L_x_559:
[----:B------:R-:W-:Y:S01]  /*7070*/  PLOP3.LUT P0, PT, PT, PT, UP1, 0x80, 0x0 ;  /* 0x000000000000781c */ /* 0x000fe20003f0f018 */
[----:B------:R-:W-:Y:S01]  /*7080*/  IMAD.MOV.U32 R132, RZ, RZ, R207 ;  /* 0x000000ffff847224 */ /* 0x000fe200078e00cf */
[----:B------:R-:W-:Y:S01]  /*7090*/  UIMAD UR7, UR10, UR4, 0x1 ;  /* 0x000000010a0774a4 */ /* 0x000fe2000f8e0204 */
[----:B------:R-:W0:Y:S01]  /*70a0*/  LDGDEPBAR ;  /* 0x00000000000079af */ /* 0x000e220000000000 */
[----:B------:R-:W-:Y:S02]  /*70b0*/  UISETP.GT.AND UP0, UPT, UR10, UR5, UPT ;  /* 0x000000050a00728c */ /* 0x000fe4000bf04270 */
[----:B------:R-:W-:Y:S07]  /*70c0*/  UIADD3 UR10, UR10, -0x1, URZ ;  /* 0xffffffff0a0a7890 */ /* 0x000fee000fffe03f */
[----:B------:R-:W-:Y:S05]  /*70d0*/  @P0 IMAD.MOV.U32 R132, RZ, RZ, R210 ;  /* 0x000000ffff840224 */ /* 0x000fea00078e00d2 */
[----:B------:R-:W-:Y:S08]  /*70e0*/  SHFL.IDX PT, R133, R132, RZ, 0x1c1f ;  /* 0x001c1fff84857589 */ /* 0x000ff000000e0000 */
[----:B------:R1:W3:Y:S02]  /*70f0*/  SHFL.IDX PT, R0, R132, 0x1, 0x1c1f ;  /* 0x003c1f0084007f89 */ /* 0x0002e400000e0000 */
[----:B-1----:R-:W-:Y:S04]  /*7100*/  MOV R132, UR8 ;  /* 0x0000000800847c02 */ /* 0x002fe80008000f00 */
[----:B------:R-:W-:Y:S04]  /*7110*/  IADD3 R132, R132, UR7, -R208 ;  /* 0x0000000784847c10 */ /* 0x000fe8000fffe8d0 */
[----:B------:R-:W-:Y:S05]  /*7120*/  IADD3 R132, R132, -UR12, RZ ;  /* 0x8000000c84847c10 */ /* 0x000fea000fffe0ff */
[C---:B---3--:R-:W-:Y:S02]  /*7130*/  IMAD.IADD R0, R132.reuse, 0x1, R0 ;  /* 0x0000000184007824 */ /* 0x048fe400078e0200 */
[----:B------:R-:W-:Y:S03]  /*7140*/  IMAD.IADD R132, R132, 0x1, R133 ;  /* 0x0000000184847824 */ /* 0x000fe600078e0285 */
[C---:B------:R-:W-:Y:S02]  /*7150*/  ISETP.GT.AND P0, PT, R0.reuse, RZ, PT ;  /* 0x000000ff0000720c */ /* 0x040fe40003f04270 */
[----:B------:R-:W-:Y:S02]  /*7160*/  ISETP.GT.AND P1, PT, R0, 0x1, PT ;  /* 0x000000010000780c */ /* 0x000fe40003f24270 */
[----:B--2---:R-:W-:Y:S02]  /*7170*/  FSEL R134, R6, -INF , P0 ;  /* 0xff80000006867808 */ /* 0x004fe40000000000 */
[----:B------:R-:W-:Y:S02]  /*7180*/  ISETP.GT.AND P0, PT, R132, 0x1, PT ;  /* 0x000000018400780c */ /* 0x000fe40003f04270 */
[----:B------:R-:W-:Y:S02]  /*7190*/  FSEL R7, R7, -INF , P1 ;  /* 0xff80000007077808 */ /* 0x000fe40000800000 */
[----:B------:R-:W-:Y:S02]  /*71a0*/  ISETP.GT.AND P1, PT, R0, 0x8, PT ;  /* 0x000000080000780c */ /* 0x000fe40003f24270 */
[----:B------:R-:W-:Y:S02]  /*71b0*/  FSEL R5, R5, -INF , P0 ;  /* 0xff80000005057808 */ /* 0x000fe40000000000 */
[----:B------:R-:W-:Y:S02]  /*71c0*/  FSEL R10, R10, -INF , P1 ;  /* 0xff8000000a0a7808 */ /* 0x000fe40000800000 */
[----:B------:R-:W-:Y:S02]  /*71d0*/  ISETP.GT.AND P1, PT, R132, 0x9, PT ;  /* 0x000000098400780c */ /* 0x000fe40003f24270 */
[----:B------:R-:W-:Y:S02]  /*71e0*/  ISETP.GT.AND P0, PT, R0, 0x9, PT ;  /* 0x000000090000780c */ /* 0x000fe40003f04270 */
[----:B------:R-:W-:Y:S02]  /*71f0*/  ISETP.GT.AND P6, PT, R132, RZ, PT ;  /* 0x000000ff8400720c */ /* 0x000fe40003fc4270 */
[----:B------:R-:W-:Y:S02]  /*7200*/  FSEL R11, R11, -INF , P0 ;  /* 0xff8000000b0b7808 */ /* 0x000fe40000000000 */
[----:B------:R-:W-:Y:S02]  /*7210*/  FSEL R9, R9, -INF , P1 ;  /* 0xff80000009097808 */ /* 0x000fe40000800000 */
[C---:B------:R-:W-:Y:S02]  /*7220*/  ISETP.GT.AND P1, PT, R0.reuse, 0x11, PT ;  /* 0x000000110000780c */ /* 0x040fe40003f24270 */
[----:B------:R-:W-:Y:S02]  /*7230*/  ISETP.GT.AND P0, PT, R0, 0x10, PT ;  /* 0x000000100000780c */ /* 0x000fe40003f04270 */
[----:B------:R-:W-:Y:S02]  /*7240*/  FSEL R163, R15, -INF , P1 ;  /* 0xff8000000fa37808 */ /* 0x000fe40000800000 */
[----:B------:R-:W-:Y:S02]  /*7250*/  FSEL R6, R4, -INF , P6 ;  /* 0xff80000004067808 */ /* 0x000fe40003000000 */
[----:B------:R-:W-:Y:S02]  /*7260*/  ISETP.GT.AND P6, PT, R132, 0x8, PT ;  /* 0x000000088400780c */ /* 0x000fe40003fc4270 */
[----:B------:R-:W-:Y:S02]  /*7270*/  FSEL R161, R14, -INF , P0 ;  /* 0xff8000000ea17808 */ /* 0x000fe40000000000 */
[----:B------:R-:W-:Y:S02]  /*7280*/  ISETP.GT.AND P0, PT, R132, 0x11, PT ;  /* 0x000000118400780c */ /* 0x000fe40003f04270 */
[----:B------:R-:W-:Y:S02]  /*7290*/  ISETP.GT.AND P1, PT, R0, 0x18, PT ;  /* 0x000000180000780c */ /* 0x000fe40003f24270 */
[----:B------:R-:W-:Y:S02]  /*72a0*/  FSEL R8, R8, -INF , P6 ;  /* 0xff80000008087808 */ /* 0x000fe40003000000 */
[----:B------:R-:W-:Y:S02]  /*72b0*/  ISETP.GT.AND P6, PT, R132, 0x10, PT ;  /* 0x000000108400780c */ /* 0x000fe40003fc4270 */
[----:B------:R-:W-:Y:S02]  /*72c0*/  FSEL R18, R18, -INF , P1 ;  /* 0xff80000012127808 */ /* 0x000fe40000800000 */
[----:B------:R-:W-:Y:S02]  /*72d0*/  ISETP.GT.AND P1, PT, R132, 0x19, PT ;  /* 0x000000198400780c */ /* 0x000fe40003f24270 */
[----:B------:R-:W-:Y:S02]  /*72e0*/  FSEL R158, R13, -INF , P0 ;  /* 0xff8000000d9e7808 */ /* 0x000fe40000000000 */
[----:B------:R-:W-:Y:S02]  /*72f0*/  ISETP.GT.AND P0, PT, R0, 0x19, PT ;  /* 0x000000190000780c */ /* 0x000fe40003f04270 */
[----:B------:R-:W-:Y:S02]  /*7300*/  FMNMX.FTZ R4, R134, R2, !PT ;  /* 0x0000000286047209 */ /* 0x000fe40007810000 */
        /* <DEDUP_REMOVED lines=8> */
[----:B------:R-:W-:Y:S02]  /*7390*/  FSEL R22, R22, -INF , P0 ;  /* 0xff80000016167808 */ /* 0x000fe40000000000 */
[----:B------:R-:W-:Y:S02]  /*73a0*/  FSEL R16, R16, -INF , P6 ;  /* 0xff80000010107808 */ /* 0x000fe40003000000 */
[C---:B------:R-:W-:Y:S02]  /*73b0*/  ISETP.GT.AND P6, PT, R132.reuse, 0x20, PT ;  /* 0x000000208400780c */ /* 0x040fe40003fc4270 */
[----:B------:R-:W-:Y:S02]  /*73c0*/  ISETP.GT.AND P0, PT, R132, 0x21, PT ;  /* 0x000000218400780c */ /* 0x000fe40003f04270 */
[----:B------:R-:W-:Y:S02]  /*73d0*/  FMNMX.FTZ R4, R10, R4, !PT ;  /* 0x000000040a047209 */ /* 0x000fe40007810000 */
[----:B------:R-:W-:Y:S02]  /*73e0*/  ISETP.GT.AND P1, PT, R0, 0x28, PT ;  /* 0x000000280000780c */ /* 0x000fe40003f24270 */
[----:B------:R-:W-:Y:S02]  /*73f0*/  FSEL R20, R20, -INF , P6 ;  /* 0xff80000014147808 */ /* 0x000fe40003000000 */
[----:B------:R-:W-:Y:S02]  /*7400*/  FSEL R135, R21, -INF , P0 ;  /* 0xff80000015877808 */ /* 0x000fe40000000000 */
[----:B------:R-:W-:Y:S02]  /*7410*/  ISETP.GT.AND P0, PT, R0, 0x29, PT ;  /* 0x000000290000780c */ /* 0x000fe40003f04270 */
[----:B------:R-:W-:Y:S02]  /*7420*/  ISETP.GT.AND P6, PT, R132, 0x28, PT ;  /* 0x000000288400780c */ /* 0x000fe40003fc4270 */
[----:B------:R-:W-:Y:S02]  /*7430*/  FSEL R144, R26, -INF , P1 ;  /* 0xff8000001a907808 */ /* 0x000fe40000800000 */
[----:B------:R-:W-:Y:S02]  /*7440*/  ISETP.GT.AND P1, PT, R132, 0x29, PT ;  /* 0x000000298400780c */ /* 0x000fe40003f24270 */
[----:B------:R-:W-:Y:S02]  /*7450*/  FMNMX.FTZ R4, R11, R4, !PT ;  /* 0x000000040b047209 */ /* 0x000fe40007810000 */
[----:B------:R-:W-:Y:S02]  /*7460*/  FSEL R21, R27, -INF , P0 ;  /* 0xff8000001b157808 */ /* 0x000fe40000000000 */
[----:B------:R-:W-:Y:S01]  /*7470*/  FSEL R12, R24, -INF , P6 ;  /* 0xff800000180c7808 */ /* 0x000fe20003000000 */
[----:B------:R-:W-:Y:S01]  /*7480*/  IMAD.MOV.U32 R24, RZ, RZ, R17 ;  /* 0x000000ffff187224 */ /* 0x000fe200078e0011 */
[----:B------:R-:W-:Y:S01]  /*7490*/  FSEL R14, R25, -INF , P1 ;  /* 0xff800000190e7808 */ /* 0x000fe20000800000 */
[----:B------:R-:W-:Y:S01]  /*74a0*/  IMAD.MOV.U32 R25, RZ, RZ, R19 ;  /* 0x000000ffff197224 */ /* 0x000fe200078e0013 */
[C---:B------:R-:W-:Y:S02]  /*74b0*/  ISETP.GT.AND P1, PT, R0.reuse, 0x31, PT ;  /* 0x000000310000780c */ /* 0x040fe40003f24270 */
[----:B------:R-:W-:Y:S02]  /*74c0*/  ISETP.GT.AND P0, PT, R0, 0x30, PT ;  /* 0x000000300000780c */ /* 0x000fe40003f04270 */
[----:B------:R-:W-:Y:S02]  /*74d0*/  FMNMX.FTZ R4, R161, R4, !PT ;  /* 0x00000004a1047209 */ /* 0x000fe40007810000 */
[----:B------:R-:W-:Y:S02]  /*74e0*/  FSEL R133, R30, -INF , P0 ;  /* 0xff8000001e857808 */ /* 0x000fe40000000000 */
[----:B------:R-:W-:Y:S02]  /*74f0*/  MOV R30, R22 ;  /* 0x00000016001e7202 */ /* 0x000fe40000000f00 */
[----:B------:R-:W-:Y:S02]  /*7500*/  FSEL R22, R31, -INF , P1 ;  /* 0xff8000001f167808 */ /* 0x000fe40000800000 */
[----:B------:R-:W-:Y:S02]  /*7510*/  MOV R31, R12 ;  /* 0x0000000c001f7202 */ /* 0x000fe40000000f00 */
[----:B------:R-:W-:Y:S02]  /*7520*/  FMNMX.FTZ R12, R163, R4, !PT ;  /* 0x00000004a30c7209 */ /* 0x000fe40007810000 */
[----:B------:R-:W-:Y:S02]  /*7530*/  FMNMX.FTZ R4, R6, R3, !PT ;  /* 0x0000000306047209 */ /* 0x000fe40007810000 */
[----:B------:R-:W-:Y:S02]  /*7540*/  FMNMX.FTZ R12, R18, R12, !PT ;  /* 0x0000000c120c7209 */ /* 0x000fe40007810000 */
[----:B------:R-:W-:Y:S02]  /*7550*/  ISETP.GT.AND P0, PT, R132, 0x31, PT ;  /* 0x000000318400780c */ /* 0x000fe40003f04270 */
[----:B------:R-:W-:Y:S02]  /*7560*/  FMNMX.FTZ R12, R25, R12, !PT ;  /* 0x0000000c190c7209 */ /* 0x000fe40007810000 */
[----:B------:R-:W-:Y:S02]  /*7570*/  FMNMX.FTZ R4, R5, R4, !PT ;  /* 0x0000000405047209 */ /* 0x000fe40007810000 */
[----:B------:R-:W-:Y:S02]  /*7580*/  FSEL R27, R29, -INF , P0 ;  /* 0xff8000001d1b7808 */ /* 0x000fe40000000000 */
[----:B------:R-:W-:Y:S02]  /*7590*/  ISETP.GT.AND P0, PT, R0, 0x39, PT ;  /* 0x000000390000780c */ /* 0x000fe40003f04270 */
[----:B------:R-:W-:Y:S02]  /*75a0*/  FMNMX.FTZ R12, R30, R12, !PT ;  /* 0x0000000c1e0c7209 */ /* 0x000fe40007810000 */
[----:B------:R-:W-:Y:S02]  /*75b0*/  FMNMX.FTZ R4, R8, R4, !PT ;  /* 0x0000000408047209 */ /* 0x000fe40007810000 */
[----:B------:R-:W-:Y:S01]  /*75c0*/  FSEL R19, R35, -INF , P0 ;  /* 0xff80000023137808 */ /* 0x000fe20000000000 */
[----:B------:R-:W-:Y:S01]  /*75d0*/  IMAD.MOV.U32 R35, RZ, RZ, R144 ;  /* 0x000000ffff237224 */ /* 0x000fe200078e0090 */
[----:B------:R-:W-:Y:S02]  /*75e0*/  FMNMX.FTZ R12, R23, R12, !PT ;  /* 0x0000000c170c7209 */ /* 0x000fe40007810000 */
[----:B------:R-:W-:Y:S02]  /*75f0*/  FMNMX.FTZ R4, R9, R4, !PT ;  /* 0x0000000409047209 */ /* 0x000fe40007810000 */
[----:B------:R-:W-:Y:S02]  /*7600*/  FMNMX.FTZ R12, R35, R12, !PT ;  /* 0x0000000c230c7209 */ /* 0x000fe40007810000 */
[----:B------:R-:W-:Y:S02]  /*7610*/  FMNMX.FTZ R4, R154, R4, !PT ;  /* 0x000000049a047209 */ /* 0x000fe40007810000 */
[----:B------:R-:W-:Y:S02]  /*7620*/  FMNMX.FTZ R12, R21, R12, !PT ;  /* 0x0000000c150c7209 */ /* 0x000fe40007810000 */
[----:B------:R-:W-:Y:S02]  /*7630*/  MOV R26, R16 ;  /* 0x00000010001a7202 */ /* 0x000fe40000000f00 */
[----:B------:R-:W-:Y:S02]  /*7640*/  FMNMX.FTZ R4, R158, R4, !PT ;  /* 0x000000049e047209 */ /* 0x000fe40007810000 */
[----:B------:R-:W-:Y:S02]  /*7650*/  FMNMX.FTZ R12, R133, R12, !PT ;  /* 0x0000000c850c7209 */ /* 0x000fe40007810000 */
[----:B------:R-:W-:Y:S02]  /*7660*/  ISETP.GT.AND P1, PT, R0, 0x38, PT ;  /* 0x000000380000780c */ /* 0x000fe40003f24270 */
[----:B------:R-:W-:Y:S02]  /*7670*/  FMNMX.FTZ R4, R26, R4, !PT ;  /* 0x000000041a047209 */ /* 0x000fe40007810000 */
[----:B------:R-:W-:Y:S02]  /*7680*/  ISETP.GT.AND P6, PT, R132, 0x30, PT ;  /* 0x000000308400780c */ /* 0x000fe40003fc4270 */
[----:B------:R-:W-:Y:S02]  /*7690*/  FMNMX.FTZ R12, R22, R12, !PT ;  /* 0x0000000c160c7209 */ /* 0x000fe40007810000 */
[----:B------:R-:W-:Y:S02]  /*76a0*/  FSEL R34, R34, -INF , P1 ;  /* 0xff80000022227808 */ /* 0x000fe40000800000 */
[----:B------:R-:W-:Y:S02]  /*76b0*/  FMNMX.FTZ R4, R24, R4, !PT ;  /* 0x0000000418047209 */ /* 0x000fe40007810000 */
[----:B------:R-:W-:Y:S02]  /*76c0*/  ISETP.GT.AND P1, PT, R132, 0x39, PT ;  /* 0x000000398400780c */ /* 0x000fe40003f24270 */
[----:B------:R-:W-:Y:S01]  /*76d0*/  FSEL R16, R28, -INF , P6 ;  /* 0xff8000001c107808 */ /* 0x000fe20003000000 */
[----:B------:R-:W-:Y:S01]  /*76e0*/  IMAD.MOV.U32 R28, RZ, RZ, R135 ;  /* 0x000000ffff1c7224 */ /* 0x000fe200078e0087 */
[----:B------:R-:W-:Y:S02]  /*76f0*/  ISETP.GT.AND P6, PT, R132, 0x38, PT ;  /* 0x000000388400780c */ /* 0x000fe40003fc4270 */
[----:B------:R-:W-:Y:S02]  /*7700*/  FMNMX.FTZ R4, R20, R4, !PT ;  /* 0x0000000414047209 */ /* 0x000fe40007810000 */
[----:B------:R-:W-:Y:S02]  /*7710*/  FSEL R33, R33, -INF , P1 ;  /* 0xff80000021217808 */ /* 0x000fe40000800000 */
[----:B------:R-:W-:Y:S02]  /*7720*/  ISETP.GT.AND P1, PT, R0, 0x40, PT ;  /* 0x000000400000780c */ /* 0x000fe40003f24270 */
[----:B------:R-:W-:Y:S02]  /*7730*/  FMNMX.FTZ R12, R34, R12, !PT ;  /* 0x0000000c220c7209 */ /* 0x000fe40007810000 */
[----:B------:R-:W-:Y:S01]  /*7740*/  FSEL R13, R32, -INF , P6 ;  /* 0xff800000200d7808 */ /* 0x000fe20003000000 */
[----:B------:R-:W-:Y:S01]  /*7750*/  IMAD.MOV.U32 R32, RZ, RZ, R14 ;  /* 0x000000ffff207224 */ /* 0x000fe200078e000e */
[----:B------:R-:W-:Y:S02]  /*7760*/  ISETP.GT.AND P6, PT, R132, 0x40, PT ;  /* 0x000000408400780c */ /* 0x000fe40003fc4270 */
[----:B------:R-:W-:Y:S02]  /*7770*/  FSEL R38, R38, -INF , P1 ;  /* 0xff80000026267808 */ /* 0x000fe40000800000 */
[----:B------:R-:W-:Y:S02]  /*7780*/  FMNMX.FTZ R4, R28, R4, !PT ;  /* 0x000000041c047209 */ /* 0x000fe40007810000 */
[----:B------:R-:W-:Y:S02]  /*7790*/  ISETP.GT.AND P0, PT, R0, 0x41, PT ;  /* 0x000000410000780c */ /* 0x000fe40003f04270 */
[----:B------:R-:W-:Y:S02]  /*77a0*/  ISETP.GT.AND P1, PT, R132, 0x41, PT ;  /* 0x000000418400780c */ /* 0x000fe40003f24270 */
[----:B------:R-:W-:Y:S02]  /*77b0*/  FMNMX.FTZ R12, R19, R12, !PT ;  /* 0x0000000c130c7209 */ /* 0x000fe40007810000 */
[----:B------:R-:W-:Y:S02]  /*77c0*/  FSEL R36, R36, -INF , P6 ;  /* 0xff80000024247808 */ /* 0x000fe40003000000 */
[----:B------:R-:W-:Y:S02]  /*77d0*/  ISETP.GT.AND P6, PT, R132, 0x48, PT ;  /* 0x000000488400780c */ /* 0x000fe40003fc4270 */
[----:B------:R-:W-:Y:S02]  /*77e0*/  FSEL R17, R39, -INF , P0 ;  /* 0xff80000027117808 */ /* 0x000fe40000000000 */
[----:B------:R-:W-:Y:S02]  /*77f0*/  FSEL R37, R37, -INF , P1 ;  /* 0xff80000025257808 */ /* 0x000fe40000800000 */
[----:B------:R-:W-:Y:S02]  /*7800*/  FMNMX.FTZ R4, R31, R4, !PT ;  /* 0x000000041f047209 */ /* 0x000fe40007810000 */
[----:B------:R-:W-:Y:S02]  /*7810*/  FMNMX.FTZ R12, R38, R12, !PT ;  /* 0x0000000c260c7209 */ /* 0x000fe40007810000 */
[----:B------:R-:W-:Y:S02]  /*7820*/  ISETP.GT.AND P1, PT, R0, 0x48, PT ;  /* 0x000000480000780c */ /* 0x000fe40003f24270 */
[----:B------:R-:W-:Y:S02]  /*7830*/  FSEL R14, R40, -INF , P6 ;  /* 0xff800000280e7808 */ /* 0x000fe40003000000 */
[----:B------:R-:W-:Y:S02]  /*7840*/  ISETP.GT.AND P6, PT, R132, 0x50, PT ;  /* 0x000000508400780c */ /* 0x000fe40003fc4270 */
[----:B------:R-:W-:Y:S02]  /*7850*/  FSEL R15, R42, -INF , P1 ;  /* 0xff8000002a0f7808 */ /* 0x000fe40000800000 */
[----:B------:R-:W-:Y:S02]  /*7860*/  ISETP.GT.AND P0, PT, R0, 0x49, PT ;  /* 0x000000490000780c */ /* 0x000fe40003f04270 */
[----:B------:R-:W-:Y:S02]  /*7870*/  FMNMX.FTZ R12, R17, R12, !PT ;  /* 0x0000000c110c7209 */ /* 0x000fe40007810000 */
[----:B------:R-:W-:Y:S02]  /*7880*/  ISETP.GT.AND P1, PT, R132, 0x49, PT ;  /* 0x000000498400780c */ /* 0x000fe40003f24270 */
[----:B------:R-:W-:Y:S02]  /*7890*/  FMNMX.FTZ R4, R32, R4, !PT ;  /* 0x0000000420047209 */ /* 0x000fe40007810000 */
[----:B------:R-:W-:Y:S02]  /*78a0*/  FSEL R252, R44, -INF , P6 ;  /* 0xff8000002cfc7808 */ /* 0x000fe40003000000 */
[----:B------:R-:W-:Y:S02]  /*78b0*/  ISETP.GT.AND P6, PT, R132, 0x58, PT ;  /* 0x000000588400780c */ /* 0x000fe40003fc4270 */
[----:B------:R-:W-:Y:S02]  /*78c0*/  FSEL R29, R43, -INF , P0 ;  /* 0xff8000002b1d7808 */ /* 0x000fe40000000000 */
[----:B------:R-:W-:Y:S02]  /*78d0*/  FMNMX.FTZ R12, R15, R12, !PT ;  /* 0x0000000c0f0c7209 */ /* 0x000fe40007810000 */
[----:B------:R-:W-:Y:S02]  /*78e0*/  FSEL R41, R41, -INF , P1 ;  /* 0xff80000029297808 */ /* 0x000fe40000800000 */
[----:B------:R-:W-:Y:S02]  /*78f0*/  ISETP.GT.AND P1, PT, R0, 0x50, PT ;  /* 0x000000500000780c */ /* 0x000fe40003f24270 */
[----:B------:R-:W-:Y:S02]  /*7900*/  FMNMX.FTZ R4, R16, R4, !PT ;  /* 0x0000000410047209 */ /* 0x000fe40007810000 */
[----:B------:R-:W-:Y:S01]  /*7910*/  FSEL R195, R48, -INF , P6 ;  /* 0xff80000030c37808 */ /* 0x000fe20003000000 */
[----:B------:R-:W-:Y:S01]  /*7920*/  IMAD.MOV.U32 R48, RZ, RZ, R13 ;  /* 0x000000ffff307224 */ /* 0x000fe200078e000d */
[----:B------:R-:W-:Y:S02]  /*7930*/  FSEL R250, R46, -INF , P1 ;  /* 0xff8000002efa7808 */ /* 0x000fe40000800000 */
[----:B------:R-:W-:Y:S02]  /*7940*/  FMNMX.FTZ R12, R29, R12, !PT ;  /* 0x0000000c1d0c7209 */ /* 0x000fe40007810000 */
[----:B------:R-:W-:Y:S02]  /*7950*/  ISETP.GT.AND P0, PT, R0, 0x51, PT ;  /* 0x000000510000780c */ /* 0x000fe40003f04270 */
[----:B------:R-:W-:Y:S02]  /*7960*/  ISETP.GT.AND P1, PT, R132, 0x51, PT ;  /* 0x000000518400780c */ /* 0x000fe40003f24270 */
[----:B------:R-:W-:Y:S02]  /*7970*/  FMNMX.FTZ R4, R27, R4, !PT ;  /* 0x000000041b047209 */ /* 0x000fe40007810000 */
[----:B------:R-:W-:Y:S02]  /*7980*/  FSEL R194, R47, -INF , P0 ;  /* 0xff8000002fc27808 */ /* 0x000fe40000000000 */
[----:B------:R-:W-:Y:S02]  /*7990*/  FSEL R251, R45, -INF , P1 ;  /* 0xff8000002dfb7808 */ /* 0x000fe40000800000 */
[----:B------:R-:W-:Y:S01]  /*79a0*/  FMNMX.FTZ R13, R250, R12, !PT ;  /* 0x0000000cfa0d7209 */ /* 0x000fe20007810000 */
[----:B------:R-:W-:Y:S01]  /*79b0*/  LDSM.16.MT88.4 R44, [R232+0x4100] ;  /* 0x00410000e82c783b */ /* 0x000fe20000004200 */
[----:B------:R-:W-:Y:S02]  /*79c0*/  FMNMX.FTZ R4, R48, R4, !PT ;  /* 0x0000000430047209 */ /* 0x000fe40007810000 */
[----:B------:R-:W-:Y:S02]  /*79d0*/  ISETP.GT.AND P1, PT, R0, 0x58, PT ;  /* 0x000000580000780c */ /* 0x000fe40003f24270 */
[----:B------:R-:W-:Y:S02]  /*79e0*/  FMNMX.FTZ R12, R33, R4, !PT ;  /* 0x00000004210c7209 */ /* 0x000fe40007810000 */
[----:B------:R-:W-:Y:S02]  /*79f0*/  FMNMX.FTZ R4, R194, R13, !PT ;  /* 0x0000000dc2047209 */ /* 0x000fe40007810000 */
[----:B------:R-:W-:Y:S02]  /*7a00*/  ISETP.GT.AND P0, PT, R0, 0x59, PT ;  /* 0x000000590000780c */ /* 0x000fe40003f04270 */
[----:B------:R-:W-:Y:S01]  /*7a10*/  FSEL R192, R50, -INF , P1 ;  /* 0xff80000032c07808 */ /* 0x000fe20000800000 */
[----:B------:R-:W-:Y:S01]  /*7a20*/  IMAD.MOV.U32 R50, RZ, RZ, R133 ;  /* 0x000000ffff327224 */ /* 0x000fe200078e0085 */
[----:B------:R-:W-:Y:S02]  /*7a30*/  FMNMX.FTZ R12, R36, R12, !PT ;  /* 0x0000000c240c7209 */ /* 0x000fe40007810000 */
[----:B------:R-:W-:Y:S01]  /*7a40*/  FSEL R183, R51, -INF , P0 ;  /* 0xff80000033b77808 */ /* 0x000fe20000000000 */
[----:B------:R-:W-:Y:S01]  /*7a50*/  IMAD.MOV.U32 R51, RZ, RZ, R22 ;  /* 0x000000ffff337224 */ /* 0x000fe200078e0016 */
[----:B------:R-:W-:Y:S02]  /*7a60*/  ISETP.GT.AND P0, PT, R0, 0x60, PT ;  /* 0x000000600000780c */ /* 0x000fe40003f04270 */
[----:B------:R-:W-:Y:S02]  /*7a70*/  FMNMX.FTZ R4, R192, R4, !PT ;  /* 0x00000004c0047209 */ /* 0x000fe40007810000 */
[----:B------:R-:W-:Y:S02]  /*7a80*/  FSEL R180, R54, -INF , P0 ;  /* 0xff80000036b47808 */ /* 0x000fe40000000000 */
[----:B------:R-:W-:Y:S02]  /*7a90*/  FMNMX.FTZ R12, R37, R12, !PT ;  /* 0x0000000c250c7209 */ /* 0x000fe40007810000 */
[----:B------:R-:W-:Y:S02]  /*7aa0*/  ISETP.GT.AND P6, PT, R0, 0x61, PT ;  /* 0x000000610000780c */ /* 0x000fe40003fc4270 */
[----:B------:R-:W-:Y:S02]  /*7ab0*/  ISETP.GT.AND P1, PT, R132, 0x59, PT ;  /* 0x000000598400780c */ /* 0x000fe40003f24270 */
[----:B------:R-:W-:Y:S02]  /*7ac0*/  ISETP.GT.AND P0, PT, R0, 0x69, PT ;  /* 0x000000690000780c */ /* 0x000fe40003f04270 */
[----:B------:R-:W-:Y:S02]  /*7ad0*/  FMNMX.FTZ R4, R183, R4, !PT ;  /* 0x00000004b7047209 */ /* 0x000fe40007810000 */
[----:B------:R-:W-:Y:S02]  /*7ae0*/  FSEL R170, R55, -INF , P6 ;  /* 0xff80000037aa7808 */ /* 0x000fe40003000000 */
[----:B------:R-:W-:Y:S02]  /*7af0*/  FMNMX.FTZ R12, R14, R12, !PT ;  /* 0x0000000c0e0c7209 */ /* 0x000fe40007810000 */
[----:B------:R-:W-:Y:S02]  /*7b00*/  FSEL R193, R49, -INF , P1 ;  /* 0xff80000031c17808 */ /* 0x000fe40000800000 */
[----:B------:R-:W-:Y:S02]  /*7b10*/  ISETP.GT.AND P1, PT, R0, 0x68, PT ;  /* 0x000000680000780c */ /* 0x000fe40003f24270 */
[----:B------:R-:W-:Y:S02]  /*7b20*/  FSEL R167, R59, -INF , P0 ;  /* 0xff8000003ba77808 */ /* 0x000fe40000000000 */
[----:B------:R-:W-:Y:S02]  /*7b30*/  MOV R59, R41 ;  /* 0x00000029003b7202 */ /* 0x000fe40000000f00 */
[----:B------:R-:W-:Y:S02]  /*7b40*/  FMNMX.FTZ R4, R180, R4, !PT ;  /* 0x00000004b4047209 */ /* 0x000fe40007810000 */
[----:B------:R-:W-:Y:S01]  /*7b50*/  FSEL R168, R58, -INF , P1 ;  /* 0xff8000003aa87808 */ /* 0x000fe20000800000 */
[----:B------:R-:W-:Y:S01]  /*7b60*/  IMAD.MOV.U32 R58, RZ, RZ, R19 ;  /* 0x000000ffff3a7224 */ /* 0x000fe200078e0013 */
[----:B------:R-:W-:Y:S02]  /*7b70*/  FMNMX.FTZ R12, R59, R12, !PT ;  /* 0x0000000c3b0c7209 */ /* 0x000fe40007810000 */
[----:B------:R-:W-:Y:S02]  /*7b80*/  FMNMX.FTZ R4, R170, R4, !PT ;  /* 0x00000004aa047209 */ /* 0x000fe40007810000 */
[----:B------:R-:W-:Y:S02]  /*7b90*/  ISETP.GT.AND P6, PT, R0, 0x70, PT ;  /* 0x000000700000780c */ /* 0x000fe40003fc4270 */
[----:B------:R-:W-:Y:S02]  /*7ba0*/  FMNMX.FTZ R12, R252, R12, !PT ;  /* 0x0000000cfc0c7209 */ /* 0x000fe40007810000 */
[----:B------:R-:W-:Y:S02]  /*7bb0*/  FMNMX.FTZ R4, R168, R4, !PT ;  /* 0x00000004a8047209 */ /* 0x000fe40007810000 */
[----:B------:R-:W-:Y:S02]  /*7bc0*/  FSEL R164, R62, -INF , P6 ;  /* 0xff8000003ea47808 */ /* 0x000fe40003000000 */
[----:B------:R-:W-:Y:S02]  /*7bd0*/  ISETP.GT.AND P1, PT, R0, 0x71, PT ;  /* 0x000000710000780c */ /* 0x000fe40003f24270 */
[----:B------:R-:W-:Y:S02]  /*7be0*/  ISETP.GT.AND P0, PT, R132, 0x60, PT ;  /* 0x000000608400780c */ /* 0x000fe40003f04270 */
[----:B------:R-:W-:Y:S02]  /*7bf0*/  FMNMX.FTZ R12, R251, R12, !PT ;  /* 0x0000000cfb0c7209 */ /* 0x000fe40007810000 */
[----:B------:R-:W-:Y:S02]  /*7c00*/  FMNMX.FTZ R4, R167, R4, !PT ;  /* 0x00000004a7047209 */ /* 0x000fe40007810000 */
[----:B------:R-:W-:Y:S02]  /*7c10*/  FSEL R160, R63, -INF , P1 ;  /* 0xff8000003fa07808 */ /* 0x000fe40000800000 */
[----:B------:R-:W-:Y:S02]  /*7c20*/  FSEL R182, R52, -INF , P0 ;  /* 0xff80000034b67808 */ /* 0x000fe40000000000 */
[C---:B------:R-:W-:Y:S02]  /*7c30*/  ISETP.GT.AND P1, PT, R0.reuse, 0x78, PT ;  /* 0x000000780000780c */ /* 0x040fe40003f24270 */
[----:B------:R-:W-:Y:S02]  /*7c40*/  ISETP.GT.AND P0, PT, R0, 0x79, PT ;  /* 0x000000790000780c */ /* 0x000fe40003f04270 */
[----:B------:R-:W-:Y:S02]  /*7c50*/  FMNMX.FTZ R0, R195, R12, !PT ;  /* 0x0000000cc3007209 */ /* 0x000fe40007810000 */
[----:B------:R-:W-:Y:S02]  /*7c60*/  FMNMX.FTZ R4, R164, R4, !PT ;  /* 0x00000004a4047209 */ /* 0x000fe40007810000 */
        /* <DEDUP_REMOVED lines=8> */
[----:B------:R-:W-:Y:S01]  /*7cf0*/  ISETP.GT.AND P1, PT, R132, 0x68, PT ;  /* 0x000000688400780c */ /* 0x000fe20003f24270 */
[----:B------:R-:W-:Y:S01]  /*7d00*/  LDSM.16.MT88.4 R52, [R230+0x4100] ;  /* 0x00410000e634783b */ /* 0x000fe20000004200 */
[----:B------:R-:W-:Y:S02]  /*7d10*/  FMNMX.FTZ R4, R133, R0, !PT ;  /* 0x0000000085047209 */ /* 0x000fe40007810000 */
[----:B------:R-:W-:Y:S01]  /*7d20*/  FSEL R171, R56, -INF , P1 ;  /* 0xff80000038ab7808 */ /* 0x000fe20000800000 */
[----:B------:R-:W-:Y:S01]  /*7d30*/  IMAD.MOV.U32 R56, RZ, RZ, R15 ;  /* 0x000000ffff387224 */ /* 0x000fe200078e000f */
[C---:B------:R-:W-:Y:S02]  /*7d40*/  ISETP.GT.AND P0, PT, R132.reuse, 0x69, PT ;  /* 0x000000698400780c */ /* 0x040fe40003f04270 */
[----:B------:R-:W-:Y:S01]  /*7d50*/  FMNMX.FTZ R12, R181, R12, !PT ;  /* 0x0000000cb50c7209 */ /* 0x000fe20007810000 */
[----:B------:R-:W1:Y:S01]  /*7d60*/  SHFL.BFLY PT, R0, R4, 0x2, 0x1f ;  /* 0x0c401f0004007f89 */ /* 0x000e6200000e0000 */
[----:B------:R-:W-:Y:S01]  /*7d70*/  FSEL R169, R57, -INF , P0 ;  /* 0xff80000039a97808 */ /* 0x000fe20000000000 */
[----:B------:R-:W-:Y:S01]  /*7d80*/  IMAD.MOV.U32 R57, RZ, RZ, R14 ;  /* 0x000000ffff397224 */ /* 0x000fe200078e000e */
[----:B------:R-:W-:Y:S02]  /*7d90*/  ISETP.GT.AND P1, PT, R132, 0x70, PT ;  /* 0x000000708400780c */ /* 0x000fe40003f24270 */
[----:B------:R-:W-:Y:S02]  /*7da0*/  FMNMX.FTZ R12, R171, R12, !PT ;  /* 0x0000000cab0c7209 */ /* 0x000fe40007810000 */
[----:B------:R-:W-:Y:S02]  /*7db0*/  FSEL R165, R60, -INF , P1 ;  /* 0xff8000003ca57808 */ /* 0x000fe40000800000 */
[C---:B------:R-:W-:Y:S02]  /*7dc0*/  ISETP.GT.AND P0, PT, R132.reuse, 0x71, PT ;  /* 0x000000718400780c */ /* 0x040fe40003f04270 */
[----:B------:R-:W-:Y:S02]  /*7dd0*/  FMNMX.FTZ R12, R169, R12, !PT ;  /* 0x0000000ca90c7209 */ /* 0x000fe40007810000 */
[----:B------:R-:W-:Y:S02]  /*7de0*/  FSEL R166, R61, -INF , P0 ;  /* 0xff8000003da67808 */ /* 0x000fe40000000000 */
[----:B------:R-:W-:Y:S01]  /*7df0*/  ISETP.GT.AND P1, PT, R132, 0x78, PT ;  /* 0x000000788400780c */ /* 0x000fe20003f24270 */
[----:B------:R-:W-:Y:S01]  /*7e00*/  LDSM.16.MT88.4 R60, [R229+0x4100] ;  /* 0x00410000e53c783b */ /* 0x000fe20000004200 */
[----:B------:R-:W-:Y:S02]  /*7e10*/  FMNMX.FTZ R12, R165, R12, !PT ;  /* 0x0000000ca50c7209 */ /* 0x000fe40007810000 */
[----:B------:R-:W-:Y:S02]  /*7e20*/  FSEL R162, R64, -INF , P1 ;  /* 0xff80000040a27808 */ /* 0x000fe40000800000 */
[----:B------:R-:W-:Y:S02]  /*7e30*/  ISETP.GT.AND P0, PT, R132, 0x79, PT ;  /* 0x000000798400780c */ /* 0x000fe40003f04270 */
[----:B------:R-:W-:Y:S02]  /*7e40*/  FMNMX.FTZ R12, R166, R12, !PT ;  /* 0x0000000ca60c7209 */ /* 0x000fe40007810000 */
[----:B------:R-:W-:Y:S01]  /*7e50*/  FSEL R157, R65, -INF , P0 ;  /* 0xff800000419d7808 */ /* 0x000fe20000000000 */
[----:B------:R-:W-:Y:S01]  /*7e60*/  IMAD.MOV.U32 R65, RZ, RZ, R20 ;  /* 0x000000ffff417224 */ /* 0x000fe200078e0014 */
[----:B------:R-:W-:Y:S02]  /*7e70*/  FMNMX.FTZ R12, R162, R12, !PT ;  /* 0x0000000ca20c7209 */ /* 0x000fe40007810000 */
[----:B-1----:R-:W-:Y:S02]  /*7e80*/  FMNMX.FTZ R4, R4, R0, !PT ;  /* 0x0000000004047209 */ /* 0x002fe40007810000 */
[----:B------:R-:W-:Y:S02]  /*7e90*/  FMNMX.FTZ R12, R157, R12, !PT ;  /* 0x0000000c9d0c7209 */ /* 0x000fe40007810000 */
[----:B------:R-:W-:Y:S01]  /*7ea0*/  MOV R49, R21 ;  /* 0x0000001500317202 */ /* 0x000fe20000000f00 */
[----:B------:R-:W1:Y:S01]  /*7eb0*/  SHFL.BFLY PT, R0, R4, 0x1, 0x1f ;  /* 0x0c201f0004007f89 */ /* 0x000e6200000e0000 */
[----:B------:R-:W-:Y:S02]  /*7ec0*/  MOV R64, R23 ;  /* 0x0000001700407202 */ /* 0x000fe40000000f00 */
[----:B------:R-:W-:Y:S02]  /*7ed0*/  MOV R66, R17 ;  /* 0x0000001100427202 */ /* 0x000fe40000000f00 */
[----:B------:R-:W-:Y:S03]  /*7ee0*/  MOV R67, R27 ;  /* 0x0000001b00437202 */ /* 0x000fe60000000f00 */
[----:B------:R-:W2:Y:S08]  /*7ef0*/  SHFL.BFLY PT, R13, R12, 0x2, 0x1f ;  /* 0x0c401f000c0d7f89 */ /* 0x000eb000000e0000 */
[----:B------:R-:W-:Y:S01]  /*7f00*/  LDSM.16.MT88.4 R20, [R230+0x100] ;  /* 0x00010000e614783b */ /* 0x000fe20000004200 */
[----:B-1----:R-:W-:Y:S04]  /*7f10*/  FMNMX.FTZ R132, R0, R4, !PT ;  /* 0x0000000400847209 */ /* 0x002fe80007810000 */
[C---:B------:R-:W-:Y:S01]  /*7f20*/  FSETP.NEU.FTZ.AND P1, PT, R132.reuse, -INF , PT ;  /* 0xff8000008400780b */ /* 0x040fe20003f3d000 */
[----:B------:R-:W-:Y:S01]  /*7f30*/  FMUL.FTZ R155, R132, c[0x0][0x2d0] ;  /* 0x0000b400849b7a20 */ /* 0x000fe20000410000 */
[----:B--2---:R-:W-:Y:S04]  /*7f40*/  FMNMX.FTZ R12, R13, R12, !PT ;  /* 0x0000000c0d0c7209 */ /* 0x004fe80007810000 */
[----:B------:R-:W-:Y:S01]  /*7f50*/  FSEL R155, R155, RZ, P1 ;  /* 0x000000ff9b9b7208 */ /* 0x000fe20000800000 */
[----:B------:R-:W1:Y:S04]  /*7f60*/  SHFL.BFLY PT, R0, R12, 0x1, 0x1f ;  /* 0x0c201f000c007f89 */ /* 0x000e6800000e0000 */
        /* <DEDUP_REMOVED lines=14> */
[--C-:B------:R-:W-:Y:S01]  /*8050*/  FFMA.FTZ R170, R170, c[0x0][0x2d0], -R155.reuse ;  /* 0x0000b400aaaa7a23 */ /* 0x100fe2000001089b */
[----:B------:R-:W1:Y:S01]  /*8060*/  LDSM.16.MT88.4 R12, [R232+0x100] ;  /* 0x00010000e80c783b */ /* 0x000e620000004200 */
        /* <DEDUP_REMOVED lines=9> */
[----:B------:R-:W-:Y:S01]  /*8100*/  PLOP3.LUT P0, PT, PT, PT, UP0, 0x80, 0x0 ;  /* 0x000000000000781c */ /* 0x000fe20003f0f008 */
[----:B------:R-:W-:Y:S01]  /*8110*/  FADD.FTZ R3, -R4, R3 ;  /* 0x0000000304037221 */ /* 0x000fe20000010100 */
[----:B------:R-:W-:Y:S01]  /*8120*/  FSEL R4, R132, RZ, P1 ;  /* 0x000000ff84047208 */ /* 0x000fe20000800000 */
[--C-:B------:R-:W-:Y:S01]  /*8130*/  FFMA.FTZ R152, R6, c[0x0][0x2d0], -R159.reuse ;  /* 0x0000b40006987a23 */ /* 0x100fe2000001089f */
[----:B------:R-:W3:Y:S01]  /*8140*/  MUFU.EX2 R134, R134 ;  /* 0x0000008600867308 */ /* 0x000ee20000000800 */
[--C-:B------:R-:W-:Y:S02]  /*8150*/  FFMA.FTZ R151, R5, c[0x0][0x2d0], -R159.reuse ;  /* 0x0000b40005977a23 */ /* 0x100fe4000001089f */
[----:B------:R-:W-:Y:S01]  /*8160*/  FADD.FTZ R2, -R4, R2 ;  /* 0x0000000204027221 */ /* 0x000fe20000010100 */
[----:B--2---:R-:W-:Y:S01]  /*8170*/  F2FP.BF16.PACK_AB R145, R148, R153 ;  /* 0x000000999491723e */ /* 0x004fe200000010ff */
[--C-:B------:R-:W-:Y:S02]  /*8180*/  FFMA.FTZ R150, R8, c[0x0][0x2d0], -R159.reuse ;  /* 0x0000b40008967a23 */ /* 0x100fe4000001089f */
[--C-:B------:R-:W-:Y:S02]  /*8190*/  FFMA.FTZ R149, R9, c[0x0][0x2d0], -R159.reuse ;  /* 0x0000b40009957a23 */ /* 0x100fe4000001089f */
[----:B------:R-:W-:Y:S01]  /*81a0*/  FMUL.FTZ R3, R3, c[0x0][0x2d0] ;  /* 0x0000b40003037a20 */ /* 0x000fe20000410000 */
[----:B------:R-:W-:Y:S01]  /*81b0*/  MUFU.EX2 R152, R152 ;  /* 0x0000009800987308 */ /* 0x000fe20000000800 */
[----:B------:R-:W-:Y:S02]  /*81c0*/  FMUL.FTZ R2, R2, c[0x0][0x2d0] ;  /* 0x0000b40002027a20 */ /* 0x000fe40000410000 */
[--C-:B------:R-:W-:Y:S02]  /*81d0*/  FFMA.FTZ R154, R154, c[0x0][0x2d0], -R159.reuse ;  /* 0x0000b4009a9a7a23 */ /* 0x100fe4000001089f */
[--C-:B------:R-:W-:Y:S02]  /*81e0*/  FFMA.FTZ R158, R158, c[0x0][0x2d0], -R159.reuse ;  /* 0x0000b4009e9e7a23 */ /* 0x100fe4000001089f */
[--C-:B------:R-:W-:Y:S02]  /*81f0*/  FFMA.FTZ R252, R252, c[0x0][0x2d0], -R159.reuse ;  /* 0x0000b400fcfc7a23 */ /* 0x100fe4000001089f */
[--C-:B------:R-:W-:Y:S01]  /*8200*/  FFMA.FTZ R251, R251, c[0x0][0x2d0], -R159.reuse ;  /* 0x0000b400fbfb7a23 */ /* 0x100fe2000001089f */
[----:B------:R-:W2:Y:S01]  /*8210*/  MUFU.EX2 R3, R3 ;  /* 0x0000000300037308 */ /* 0x000ea20000000800 */
[--C-:B------:R-:W-:Y:S02]  /*8220*/  FFMA.FTZ R195, R195, c[0x0][0x2d0], -R159.reuse ;  /* 0x0000b400c3c37a23 */ /* 0x100fe4000001089f */
[--C-:B------:R-:W-:Y:S01]  /*8230*/  FFMA.FTZ R193, R193, c[0x0][0x2d0], -R159.reuse ;  /* 0x0000b400c1c17a23 */ /* 0x100fe2000001089f */
[----:B---3--:R-:W-:Y:S01]  /*8240*/  F2FP.BF16.PACK_AB R147, R134, R135 ;  /* 0x000000878693723e */ /* 0x008fe200000010ff */
[--C-:B------:R-:W-:Y:S02]  /*8250*/  FFMA.FTZ R182, R182, c[0x0][0x2d0], -R159.reuse ;  /* 0x0000b400b6b67a23 */ /* 0x100fe4000001089f */
[--C-:B------:R-:W-:Y:S02]  /*8260*/  FFMA.FTZ R181, R181, c[0x0][0x2d0], -R159.reuse ;  /* 0x0000b400b5b57a23 */ /* 0x100fe4000001089f */
[--C-:B------:R-:W-:Y:S01]  /*8270*/  FFMA.FTZ R171, R171, c[0x0][0x2d0], -R159.reuse ;  /* 0x0000b400abab7a23 */ /* 0x100fe2000001089f */
[----:B------:R-:W3:Y:S01]  /*8280*/  MUFU.EX2 R151, R151 ;  /* 0x0000009700977308 */ /* 0x000ee20000000800 */
[--C-:B------:R-:W-:Y:S02]  /*8290*/  FFMA.FTZ R169, R169, c[0x0][0x2d0], -R159.reuse ;  /* 0x0000b400a9a97a23 */ /* 0x100fe4000001089f */
[--C-:B------:R-:W-:Y:S02]  /*82a0*/  FFMA.FTZ R165, R165, c[0x0][0x2d0], -R159.reuse ;  /* 0x0000b400a5a57a23 */ /* 0x100fe4000001089f */
[--C-:B------:R-:W-:Y:S02]  /*82b0*/  FFMA.FTZ R166, R166, c[0x0][0x2d0], -R159.reuse ;  /* 0x0000b400a6a67a23 */ /* 0x100fe4000001089f */
[----:B------:R-:W-:Y:S02]  /*82c0*/  FFMA.FTZ R162, R162, c[0x0][0x2d0], -R159 ;  /* 0x0000b400a2a27a23 */ /* 0x000fe4000001089f */
[----:B------:R-:W-:Y:S01]  /*82d0*/  FFMA.FTZ R156, R156, c[0x0][0x2d0], -R155 ;  /* 0x0000b4009c9c7a23 */ /* 0x000fe2000001089b */
[----:B------:R-:W4:Y:S01]  /*82e0*/  MUFU.EX2 R150, R150 ;  /* 0x0000009600967308 */ /* 0x000f220000000800 */
[C---:B--2---:R-:W-:Y:S02]  /*82f0*/  FMUL.FTZ R4, R3.reuse, R128 ;  /* 0x0000008003047220 */ /* 0x044fe40000410000 */
[C---:B------:R-:W-:Y:S01]  /*8300*/  FMUL.FTZ R5, R3.reuse, R129 ;  /* 0x0000008103057220 */ /* 0x040fe20000410000 */
[----:B------:R-:W-:Y:S01]  /*8310*/  MOV R129, R28 ;  /* 0x0000001c00817202 */ /* 0x000fe20000000f00 */
[C---:B------:R-:W-:Y:S01]  /*8320*/  FMUL.FTZ R8, R3.reuse, R124 ;  /* 0x0000007c03087220 */ /* 0x040fe20000410000 */
[----:B------:R-:W-:Y:S04]  /*8330*/  MOV R124, R32 ;  /* 0x00000020007c7202 */ /* 0x000fe80000000f00 */
[----:B------:R-:W2:Y:S01]  /*8340*/  MUFU.EX2 R149, R149 ;  /* 0x0000009500957308 */ /* 0x000ea20000000800 */
[----:B------:R-:W-:Y:S01]  /*8350*/  FMUL.FTZ R9, R3, R125 ;  /* 0x0000007d03097220 */ /* 0x000fe20000410000 */
[----:B------:R-:W-:Y:S01]  /*8360*/  MOV R125, R38 ;  /* 0x00000026007d7202 */ /* 0x000fe20000000f00 */
[----:B------:R-:W-:Y:S01]  /*8370*/  IMAD.MOV.U32 R128, RZ, RZ, R29 ;  /* 0x000000ffff807224 */ /* 0x000fe200078e001d */
[----:B---3--:R-:W-:Y:S01]  /*8380*/  F2FP.BF16.PACK_AB R144, R151, R152 ;  /* 0x000000989790723e */ /* 0x008fe200000010ff */
[C---:B------:R-:W-:Y:S02]  /*8390*/  FMUL.FTZ R17, R3.reuse, R73 ;  /* 0x0000004903117220 */ /* 0x040fe40000410000 */
[----:B------:R-:W-:Y:S02]  /*83a0*/  IMAD.MOV.U32 R73, RZ, RZ, R18 ;  /* 0x000000ffff497224 */ /* 0x000fe400078e0012 */
[C---:B------:R-:W-:Y:S01]  /*83b0*/  FMUL.FTZ R32, R3.reuse, R88 ;  /* 0x0000005803207220 */ /* 0x040fe20000410000 */
[----:B------:R-:W3:Y:S01]  /*83c0*/  MUFU.EX2 R2, R2 ;  /* 0x0000000200027308 */ /* 0x000ee20000000800 */
[C---:B------:R-:W-:Y:S02]  /*83d0*/  FMUL.FTZ R40, R3.reuse, R96 ;  /* 0x0000006003287220 */ /* 0x040fe40000410000 */
[C---:B------:R-:W-:Y:S02]  /*83e0*/  FMUL.FTZ R41, R3.reuse, R97 ;  /* 0x0000006103297220 */ /* 0x040fe40000410000 */
[----:B------:R-:W-:Y:S04]  /*83f0*/  FFMA.FTZ R152, R3, R245, R152 ;  /* 0x000000f503987223 */ /* 0x000fe80000010098 */
[----:B------:R-:W-:Y:S01]  /*8400*/  FADD.FTZ R152, R151, R152 ;  /* 0x0000009897987221 */ /* 0x000fe20000010000 */
[----:B------:R-:W-:Y:S03]  /*8410*/  MUFU.EX2 R154, R154 ;  /* 0x0000009a009a7308 */ /* 0x000fe60000000800 */
[----:B----4-:R-:W-:Y:S01]  /*8420*/  FADD.FTZ R152, R150, R152 ;  /* 0x0000009896987221 */ /* 0x010fe20000010000 */
[C---:B--2---:R-:W-:Y:S03]  /*8430*/  F2FP.BF16.PACK_AB R146, R149.reuse, R150 ;  /* 0x000000969592723e */ /* 0x044fe600000010ff */
[----:B------:R-:W-:Y:S03]  /*8440*/  FADD.FTZ R149, R149, R152 ;  /* 0x0000009895957221 */ /* 0x000fe60000010000 */
[----:B------:R-:W2:Y:S01]  /*8450*/  MUFU.EX2 R158, R158 ;  /* 0x0000009e009e7308 */ /* 0x000ea20000000800 */
[C---:B---3--:R-:W-:Y:S02]  /*8460*/  FMUL.FTZ R6, R2.reuse, R130 ;  /* 0x0000008202067220 */ /* 0x048fe40000410000 */
[C---:B------:R-:W-:Y:S02]  /*8470*/  FMUL.FTZ R7, R2.reuse, R131 ;  /* 0x0000008302077220 */ /* 0x040fe40000410000 */
[----:B------:R-:W-:Y:S02]  /*8480*/  IMAD.MOV.U32 R130, RZ, RZ, R31 ;  /* 0x000000ffff827224 */ /* 0x000fe400078e001f */
[----:B------:R-:W-:Y:S03]  /*8490*/  IMAD.MOV.U32 R131, RZ, RZ, R30 ;  /* 0x000000ffff837224 */ /* 0x000fe600078e001e */
[----:B------:R-:W-:Y:S01]  /*84a0*/  MUFU.EX2 R161, R161 ;  /* 0x000000a100a17308 */ /* 0x000fe20000000800 */
[----:B------:R-:W3:Y:S01]  /*84b0*/  LDSM.16.MT88.4 R28, [R229+0x100] ;  /* 0x00010000e51c783b */ /* 0x000ee20000004200 */
[C---:B-1----:R-:W-:Y:S05]  /*84c0*/  HMMA.16816.F32.BF16 R4, R144.reuse, R12, R4 ;  /* 0x0000000c9004723c */ /* 0x042fea0000041804 */
[C---:B------:R-:W-:Y:S02]  /*84d0*/  FMUL.FTZ R10, R2.reuse, R126 ;  /* 0x0000007e020a7220 */ /* 0x040fe40000410000 */
[C---:B------:R-:W-:Y:S01]  /*84e0*/  FMUL.FTZ R11, R2.reuse, R127 ;  /* 0x0000007f020b7220 */ /* 0x040fe20000410000 */
[----:B------:R-:W1:Y:S01]  /*84f0*/  MUFU.EX2 R163, R163 ;  /* 0x000000a300a37308 */ /* 0x000e620000000800 */
[----:B------:R-:W-:Y:S03]  /*8500*/  IMAD.MOV.U32 R127, RZ, RZ, R36 ;  /* 0x000000ffff7f7224 */ /* 0x000fe600078e0024 */
[----:B------:R-:W-:Y:S02]  /*8510*/  IMAD.MOV.U32 R126, RZ, RZ, R37 ;  /* 0x000000ffff7e7224 */ /* 0x000fe400078e0025 */
[C---:B------:R-:W-:Y:S01]  /*8520*/  HMMA.16816.F32.BF16 R8, R144.reuse, R14, R8 ;  /* 0x0000000e9008723c */ /* 0x040fe20000041808 */
[----:B------:R-:W4:Y:S02]  /*8530*/  LDSM.16.MT88.4 R36, [R228+0x100] ;  /* 0x00010000e424783b */ /* 0x000f240000004200 */
[C---:B------:R-:W-:Y:S01]  /*8540*/  FMUL.FTZ R12, R3.reuse, R68 ;  /* 0x00000044030c7220 */ /* 0x040fe20000410000 */
[----:B------:R-:W-:Y:S01]  /*8550*/  MUFU.EX2 R252, R252 ;  /* 0x000000fc00fc7308 */ /* 0x000fe20000000800 */
[C---:B------:R-:W-:Y:S01]  /*8560*/  FMUL.FTZ R13, R3.reuse, R69 ;  /* 0x00000045030d7220 */ /* 0x040fe20000410000 */
[----:B------:R-:W-:Y:S01]  /*8570*/  MOV R69, R35 ;  /* 0x0000002300457202 */ /* 0x000fe20000000f00 */
[C---:B------:R-:W-:Y:S02]  /*8580*/  FMUL.FTZ R14, R2.reuse, R70 ;  /* 0x00000046020e7220 */ /* 0x040fe40000410000 */
[C---:B------:R-:W-:Y:S03]  /*8590*/  FMUL.FTZ R15, R2.reuse, R71 ;  /* 0x00000047020f7220 */ /* 0x040fe60000410000 */
[----:B------:R-:W-:Y:S02]  /*85a0*/  IMAD.MOV.U32 R71, RZ, RZ, R16 ;  /* 0x000000ffff477224 */ /* 0x000fe400078e0010 */
[----:B------:R-:W-:Y:S01]  /*85b0*/  IMAD.MOV.U32 R68, RZ, RZ, R33 ;  /* 0x000000ffff447224 */ /* 0x000fe200078e0021 */
[----:B------:R-:W-:Y:S01]  /*85c0*/  MUFU.EX2 R251, R251 ;  /* 0x000000fb00fb7308 */ /* 0x000fe20000000800 */
[C---:B------:R-:W-:Y:S03]  /*85d0*/  HMMA.16816.F32.BF16 R12, R144.reuse, R20, R12 ;  /* 0x00000014900c723c */ /* 0x040fe6000004180c */
[C---:B------:R-:W-:Y:S02]  /*85e0*/  FMUL.FTZ R16, R3.reuse, R72 ;  /* 0x0000004803107220 */ /* 0x040fe40000410000 */
[C---:B------:R-:W-:Y:S02]  /*85f0*/  FMUL.FTZ R18, R2.reuse, R74 ;  /* 0x0000004a02127220 */ /* 0x040fe40000410000 */
[C---:B------:R-:W-:Y:S02]  /*8600*/  FMUL.FTZ R19, R2.reuse, R75 ;  /* 0x0000004b02137220 */ /* 0x040fe40000410000 */
[----:B------:R-:W-:Y:S01]  /*8610*/  IMAD.MOV.U32 R70, RZ, RZ, R34 ;  /* 0x000000ffff467224 */ /* 0x000fe200078e0022 */
[----:B------:R-:W-:Y:S02]  /*8620*/  MUFU.EX2 R250, R250 ;  /* 0x000000fa00fa7308 */ /* 0x000fe40000000800 */
[C---:B------:R-:W-:Y:S01]  /*8630*/  FMUL.FTZ R20, R3.reuse, R76 ;  /* 0x0000004c03147220 */ /* 0x040fe20000410000 */
[----:B------:R-:W-:Y:S01]  /*8640*/  MOV R76, R68 ;  /* 0x00000044004c7202 */ /* 0x000fe20000000f00 */
[C---:B------:R-:W-:Y:S03]  /*8650*/  HMMA.16816.F32.BF16 R16, R144.reuse, R22, R16 ;  /* 0x000000169010723c */ /* 0x040fe60000041810 */
[C---:B------:R-:W-:Y:S02]  /*8660*/  FMUL.FTZ R21, R3.reuse, R77 ;  /* 0x0000004d03157220 */ /* 0x040fe40000410000 */
[----:B------:R-:W-:Y:S01]  /*8670*/  IMAD.MOV.U32 R72, RZ, RZ, R25 ;  /* 0x000000ffff487224 */ /* 0x000fe200078e0019 */
[----:B------:R-:W-:Y:S01]  /*8680*/  MUFU.EX2 R194, R194 ;  /* 0x000000c200c27308 */ /* 0x000fe20000000800 */
[C---:B------:R-:W-:Y:S02]  /*8690*/  FMUL.FTZ R22, R2.reuse, R78 ;  /* 0x0000004e02167220 */ /* 0x040fe40000410000 */
[C---:B------:R-:W-:Y:S03]  /*86a0*/  FMUL.FTZ R23, R2.reuse, R79 ;  /* 0x0000004f02177220 */ /* 0x040fe60000410000 */
[----:B------:R-:W-:Y:S01]  /*86b0*/  MOV R79, R71 ;  /* 0x00000047004f7202 */ /* 0x000fe20000000f00 */
[----:B------:R-:W-:Y:S02]  /*86c0*/  IMAD.MOV.U32 R78, RZ, RZ, R70 ;  /* 0x000000ffff4e7224 */ /* 0x000fe400078e0046 */
[----:B------:R-:W-:Y:S01]  /*86d0*/  IMAD.MOV.U32 R77, RZ, RZ, R69 ;  /* 0x000000ffff4d7224 */ /* 0x000fe200078e0045 */
[C---:B---3--:R-:W-:Y:S01]  /*86e0*/  HMMA.16816.F32.BF16 R20, R144.reuse, R28, R20 ;  /* 0x0000001c9014723c */ /* 0x048fe20000041814 */
[----:B------:R-:W3:Y:S01]  /*86f0*/  LDSM.16.MT88.4 R68, [R228+0x4100] ;  /* 0x00410000e444783b */ /* 0x000ee20000004200 */
[----:B------:R-:W-:Y:S01]  /*8700*/  MUFU.EX2 R195, R195 ;  /* 0x000000c300c37308 */ /* 0x000fe20000000800 */
[----:B------:R-:W-:Y:S02]  /*8710*/  IMAD.MOV.U32 R74, RZ, RZ, R24 ;  /* 0x000000ffff4a7224 */ /* 0x000fe400078e0018 */
[----:B------:R-:W-:Y:S02]  /*8720*/  IMAD.MOV.U32 R75, RZ, RZ, R26 ;  /* 0x000000ffff4b7224 */ /* 0x000fe400078e001a */
[C---:B------:R-:W-:Y:S02]  /*8730*/  FMUL.FTZ R24, R3.reuse, R80 ;  /* 0x0000005003187220 */ /* 0x040fe40000410000 */
[C---:B------:R-:W-:Y:S03]  /*8740*/  FMUL.FTZ R25, R3.reuse, R81 ;  /* 0x0000005103197220 */ /* 0x040fe60000410000 */
[C---:B------:R-:W-:Y:S01]  /*8750*/  FMUL.FTZ R27, R2.reuse, R83 ;  /* 0x00000053021b7220 */ /* 0x040fe20000410000 */
[----:B------:R-:W-:Y:S01]  /*8760*/  MUFU.EX2 R193, R193 ;  /* 0x000000c100c17308 */ /* 0x000fe20000000800 */
[C---:B------:R-:W-:Y:S01]  /*8770*/  FMUL.FTZ R26, R2.reuse, R82 ;  /* 0x00000052021a7220 */ /* 0x040fe20000410000 */
[----:B------:R-:W-:Y:S01]  /*8780*/  MOV R82, R74 ;  /* 0x0000004a00527202 */ /* 0x000fe20000000f00 */
[----:B------:R-:W-:Y:S01]  /*8790*/  IMAD.MOV.U32 R74, RZ, RZ, R131 ;  /* 0x000000ffff4a7224 */ /* 0x000fe200078e0083 */
[----:B------:R-:W-:Y:S01]  /*87a0*/  MOV R131, R64 ;  /* 0x0000004000837202 */ /* 0x000fe20000000f00 */
[C---:B------:R-:W-:Y:S02]  /*87b0*/  FMUL.FTZ R28, R3.reuse, R84 ;  /* 0x00000054031c7220 */ /* 0x040fe40000410000 */
[----:B------:R-:W-:Y:S01]  /*87c0*/  IMAD.MOV.U32 R84, RZ, RZ, R76 ;  /* 0x000000ffff547224 */ /* 0x000fe200078e004c */
[C---:B------:R-:W-:Y:S02]  /*87d0*/  HMMA.16816.F32.BF16 R24, R144.reuse, R30, R24 ;  /* 0x0000001e9018723c */ /* 0x040fe40000041818 */
[----:B------:R-:W-:Y:S01]  /*87e0*/  MUFU.EX2 R192, R192 ;  /* 0x000000c000c07308 */ /* 0x000fe20000000800 */
[C---:B------:R-:W-:Y:S02]  /*87f0*/  FMUL.FTZ R29, R3.reuse, R85 ;  /* 0x00000055031d7220 */ /* 0x040fe40000410000 */
[C---:B------:R-:W-:Y:S02]  /*8800*/  FMUL.FTZ R33, R3.reuse, R89 ;  /* 0x0000005903217220 */ /* 0x040fe40000410000 */
[C---:B------:R-:W-:Y:S01]  /*8810*/  FMUL.FTZ R30, R2.reuse, R86 ;  /* 0x00000056021e7220 */ /* 0x040fe20000410000 */
[----:B------:R-:W-:Y:S01]  /*8820*/  MOV R86, R78 ;  /* 0x0000004e00567202 */ /* 0x000fe20000000f00 */
[C---:B------:R-:W-:Y:S03]  /*8830*/  FMUL.FTZ R31, R2.reuse, R87 ;  /* 0x00000057021f7220 */ /* 0x040fe60000410000 */
[----:B------:R-:W-:Y:S01]  /*8840*/  IMAD.MOV.U32 R87, RZ, RZ, R79 ;  /* 0x000000ffff577224 */ /* 0x000fe200078e004f */
[----:B------:R-:W-:Y:S01]  /*8850*/  MOV R97, R86 ;  /* 0x0000005600617202 */ /* 0x000fe20000000f00 */
[----:B------:R-:W-:Y:S01]  /*8860*/  IMAD.MOV.U32 R85, RZ, RZ, R77 ;  /* 0x000000ffff557224 */ /* 0x000fe200078e004d */
[----:B------:R-:W-:Y:S01]  /*8870*/  MUFU.EX2 R183, R183 ;  /* 0x000000b700b77308 */ /* 0x000fe20000000800 */
[C---:B----4-:R-:W-:Y:S03]  /*8880*/  HMMA.16816.F32.BF16 R28, R144.reuse, R36, R28 ;  /* 0x00000024901c723c */ /* 0x050fe6000004181c */
[C---:B------:R-:W-:Y:S02]  /*8890*/  FMUL.FTZ R34, R2.reuse, R90 ;  /* 0x0000005a02227220 */ /* 0x040fe40000410000 */
[C---:B------:R-:W-:Y:S02]  /*88a0*/  FMUL.FTZ R35, R2.reuse, R91 ;  /* 0x0000005b02237220 */ /* 0x040fe40000410000 */
[----:B------:R-:W-:Y:S02]  /*88b0*/  IMAD.MOV.U32 R78, RZ, RZ, R131 ;  /* 0x000000ffff4e7224 */ /* 0x000fe400078e0083 */
[----:B------:R-:W-:Y:S01]  /*88c0*/  IMAD.MOV.U32 R96, RZ, RZ, R87 ;  /* 0x000000ffff607224 */ /* 0x000fe200078e0057 */
[----:B------:R-:W-:Y:S02]  /*88d0*/  MUFU.EX2 R182, R182 ;  /* 0x000000b600b67308 */ /* 0x000fe40000000800 */
[C---:B------:R-:W-:Y:S03]  /*88e0*/  HMMA.16816.F32.BF16 R32, R144.reuse, R38, R32 ;  /* 0x000000269020723c */ /* 0x040fe60000041820 */
[C---:B------:R-:W-:Y:S02]  /*88f0*/  FMUL.FTZ R36, R3.reuse, R92 ;  /* 0x0000005c03247220 */ /* 0x040fe40000410000 */
[C---:B------:R-:W-:Y:S02]  /*8900*/  FMUL.FTZ R37, R3.reuse, R93 ;  /* 0x0000005d03257220 */ /* 0x040fe40000410000 */
[C---:B------:R-:W-:Y:S01]  /*8910*/  FMUL.FTZ R38, R2.reuse, R94 ;  /* 0x0000005e02267220 */ /* 0x040fe20000410000 */
[----:B------:R-:W-:Y:S01]  /*8920*/  MUFU.EX2 R181, R181 ;  /* 0x000000b500b57308 */ /* 0x000fe20000000800 */
[C---:B------:R-:W-:Y:S03]  /*8930*/  FMUL.FTZ R39, R2.reuse, R95 ;  /* 0x0000005f02277220 */ /* 0x040fe60000410000 */
[----:B------:R-:W-:Y:S02]  /*8940*/  IMAD.MOV.U32 R95, RZ, RZ, R78 ;  /* 0x000000ffff5f7224 */ /* 0x000fe400078e004e */
[C---:B------:R-:W-:Y:S02]  /*8950*/  FMUL.FTZ R42, R2.reuse, R98 ;  /* 0x00000062022a7220 */ /* 0x040fe40000410000 */
[C---:B------:R-:W-:Y:S02]  /*8960*/  HMMA.16816.F32.BF16 R36, R144.reuse, R44, R36 ;  /* 0x0000002c9024723c */ /* 0x040fe40000041824 */
[----:B------:R-:W-:Y:S01]  /*8970*/  MUFU.EX2 R180, R180 ;  /* 0x000000b400b47308 */ /* 0x000fe20000000800 */
[C---:B------:R-:W-:Y:S02]  /*8980*/  FMUL.FTZ R43, R2.reuse, R99 ;  /* 0x00000063022b7220 */ /* 0x040fe40000410000 */
[----:B------:R-:W-:Y:S02]  /*8990*/  IMAD.MOV.U32 R99, RZ, RZ, R85 ;  /* 0x000000ffff637224 */ /* 0x000fe400078e0055 */
[----:B------:R-:W-:Y:S02]  /*89a0*/  IMAD.MOV.U32 R98, RZ, RZ, R84 ;  /* 0x000000ffff627224 */ /* 0x000fe400078e0054 */
[----:B------:R-:W-:Y:S01]  /*89b0*/  LDSM.16.MT88.4 R84, [R228+0x900] ;  /* 0x00090000e454783b */ /* 0x000fe20000004200 */
[C---:B------:R-:W-:Y:S02]  /*89c0*/  HMMA.16816.F32.BF16 R40, R144.reuse, R46, R40 ;  /* 0x0000002e9028723c */ /* 0x040fe40000041828 */
[----:B------:R-:W-:Y:S01]  /*89d0*/  MUFU.EX2 R170, R170 ;  /* 0x000000aa00aa7308 */ /* 0x000fe20000000800 */
[C---:B------:R-:W-:Y:S02]  /*89e0*/  FMUL.FTZ R44, R3.reuse, R120 ;  /* 0x00000078032c7220 */ /* 0x040fe40000410000 */
[----:B------:R-:W-:Y:S02]  /*89f0*/  FMUL.FTZ R45, R3, R121 ;  /* 0x00000079032d7220 */ /* 0x000fe40000410000 */
[C---:B------:R-:W-:Y:S02]  /*8a00*/  FMUL.FTZ R46, R2.reuse, R122 ;  /* 0x0000007a022e7220 */ /* 0x040fe40000410000 */
[C---:B------:R-:W-:Y:S03]  /*8a10*/  FMUL.FTZ R47, R2.reuse, R123 ;  /* 0x0000007b022f7220 */ /* 0x040fe60000410000 */
[----:B------:R-:W-:Y:S01]  /*8a20*/  FFMA.FTZ R120, R75, c[0x0][0x2d0], -R159 ;  /* 0x0000b4004b787a23 */ /* 0x000fe2000001089f */
[----:B------:R-:W-:Y:S01]  /*8a30*/  MUFU.EX2 R171, R171 ;  /* 0x000000ab00ab7308 */ /* 0x000fe20000000800 */
[----:B------:R-:W-:Y:S02]  /*8a40*/  IMAD.MOV.U32 R75, RZ, RZ, R124 ;  /* 0x000000ffff4b7224 */ /* 0x000fe400078e007c */
[C---:B------:R-:W-:Y:S03]  /*8a50*/  HMMA.16816.F32.BF16 R44, R144.reuse, R52, R44 ;  /* 0x00000034902c723c */ /* 0x040fe6000004182c */
[----:B------:R-:W-:Y:S01]  /*8a60*/  IMAD.MOV.U32 R81, RZ, RZ, R73 ;  /* 0x000000ffff517224 */ /* 0x000fe200078e0049 */
[----:B------:R-:W-:Y:S01]  /*8a70*/  MOV R73, R130 ;  /* 0x0000008200497202 */ /* 0x000fe20000000f00 */
[----:B------:R-:W-:Y:S01]  /*8a80*/  IMAD.MOV.U32 R80, RZ, RZ, R72 ;  /* 0x000000ffff507224 */ /* 0x000fe200078e0048 */
[----:B------:R-:W-:Y:S01]  /*8a90*/  MOV R83, R75 ;  /* 0x0000004b00537202 */ /* 0x000fe20000000f00 */
[----:B------:R-:W-:Y:S01]  /*8aa0*/  IMAD.MOV.U32 R72, RZ, RZ, R129 ;  /* 0x000000ffff487224 */ /* 0x000fe200078e0081 */
[----:B------:R-:W-:Y:S01]  /*8ab0*/  MUFU.EX2 R120, R120 ;  /* 0x0000007800787308 */ /* 0x000fe20000000800 */
[----:B------:R-:W-:Y:S03]  /*8ac0*/  IMAD.MOV.U32 R124, RZ, RZ, R65 ;  /* 0x000000ffff7c7224 */ /* 0x000fe600078e0041 */
[----:B------:R-:W-:Y:S01]  /*8ad0*/  IMAD.MOV.U32 R129, RZ, RZ, R56 ;  /* 0x000000ffff817224 */ /* 0x000fe200078e0038 */
[----:B------:R-:W-:Y:S01]  /*8ae0*/  MOV R65, R49 ;  /* 0x0000003100417202 */ /* 0x000fe20000000f00 */
[----:B------:R-:W-:Y:S01]  /*8af0*/  IMAD.MOV.U32 R64, RZ, RZ, R48 ;  /* 0x000000ffff407224 */ /* 0x000fe200078e0030 */
[----:B------:R-:W-:Y:S01]  /*8b00*/  MOV R56, R50 ;  /* 0x0000003200387202 */ /* 0x000fe20000000f00 */
[C---:B------:R-:W-:Y:S01]  /*8b10*/  FMUL.FTZ R48, R3.reuse, R100 ;  /* 0x0000006403307220 */ /* 0x040fe20000410000 */
[----:B------:R-:W-:Y:S01]  /*8b20*/  MOV R121, R83 ;  /* 0x0000005300797202 */ /* 0x000fe20000000f00 */
[C---:B------:R-:W-:Y:S01]  /*8b30*/  FMUL.FTZ R49, R3.reuse, R101 ;  /* 0x0000006503317220 */ /* 0x040fe20000410000 */
[----:B------:R-:W-:Y:S01]  /*8b40*/  MUFU.EX2 R169, R169 ;  /* 0x000000a900a97308 */ /* 0x000fe20000000800 */
[----:B------:R-:W-:Y:S02]  /*8b50*/  IMAD.MOV.U32 R130, RZ, RZ, R57 ;  /* 0x000000ffff827224 */ /* 0x000fe400078e0039 */
[----:B------:R-:W-:Y:S02]  /*8b60*/  IMAD.MOV.U32 R57, RZ, RZ, R51 ;  /* 0x000000ffff397224 */ /* 0x000fe400078e0033 */
[C---:B------:R-:W-:Y:S01]  /*8b70*/  FMUL.FTZ R51, R2.reuse, R103 ;  /* 0x0000006702337220 */ /* 0x040fe20000410000 */
[----:B------:R-:W-:Y:S01]  /*8b80*/  MOV R131, R130 ;  /* 0x0000008200837202 */ /* 0x000fe20000000f00 */
[C---:B------:R-:W-:Y:S02]  /*8b90*/  FMUL.FTZ R50, R2.reuse, R102 ;  /* 0x0000006602327220 */ /* 0x040fe40000410000 */
[----:B------:R-:W-:Y:S01]  /*8ba0*/  IMAD.MOV.U32 R79, RZ, RZ, R124 ;  /* 0x000000ffff4f7224 */ /* 0x000fe200078e007c */
[----:B------:R-:W-:Y:S01]  /*8bb0*/  MOV R124, R57 ;  /* 0x00000039007c7202 */ /* 0x000fe20000000f00 */
[----:B------:R-:W-:Y:S01]  /*8bc0*/  IMAD.MOV.U32 R77, RZ, RZ, R65 ;  /* 0x000000ffff4d7224 */ /* 0x000fe200078e0041 */
[----:B------:R-:W-:Y:S01]  /*8bd0*/  MUFU.EX2 R168, R168 ;  /* 0x000000a800a87308 */ /* 0x000fe20000000800 */
[----:B------:R-:W-:Y:S01]  /*8be0*/  IMAD.MOV.U32 R76, RZ, RZ, R64 ;  /* 0x000000ffff4c7224 */ /* 0x000fe200078e0040 */
[C---:B------:R-:W-:Y:S03]  /*8bf0*/  HMMA.16816.F32.BF16 R48, R144.reuse, R54, R48 ;  /* 0x000000369030723c */ /* 0x040fe60000041830 */
[C---:B------:R-:W-:Y:S01]  /*8c00*/  FMUL.FTZ R52, R3.reuse, R104 ;  /* 0x0000006803347220 */ /* 0x040fe20000410000 */
[----:B------:R-:W-:Y:S01]  /*8c10*/  MOV R64, R59 ;  /* 0x0000003b00407202 */ /* 0x000fe20000000f00 */
[C---:B------:R-:W-:Y:S01]  /*8c20*/  FMUL.FTZ R53, R3.reuse, R105 ;  /* 0x0000006903357220 */ /* 0x040fe20000410000 */
[----:B------:R-:W-:Y:S01]  /*8c30*/  MOV R94, R77 ;  /* 0x0000004d005e7202 */ /* 0x000fe20000000f00 */
[C---:B------:R-:W-:Y:S01]  /*8c40*/  FMUL.FTZ R55, R2.reuse, R107 ;  /* 0x0000006b02377220 */ /* 0x040fe20000410000 */
[----:B------:R-:W-:Y:S01]  /*8c50*/  MUFU.EX2 R167, R167 ;  /* 0x000000a700a77308 */ /* 0x000fe20000000800 */
[C---:B------:R-:W-:Y:S03]  /*8c60*/  FMUL.FTZ R54, R2.reuse, R106 ;  /* 0x0000006a02367220 */ /* 0x040fe60000410000 */
[----:B------:R-:W-:Y:S02]  /*8c70*/  IMAD.MOV.U32 R103, RZ, RZ, R79 ;  /* 0x000000ffff677224 */ /* 0x000fe400078e004f */
[----:B------:R-:W-:Y:S02]  /*8c80*/  IMAD.MOV.U32 R92, RZ, RZ, R76 ;  /* 0x000000ffff5c7224 */ /* 0x000fe400078e004c */
[C---:B------:R-:W-:Y:S01]  /*8c90*/  HMMA.16816.F32.BF16 R52, R144.reuse, R60, R52 ;  /* 0x0000003c9034723c */ /* 0x040fe20000041834 */
[----:B------:R-:W-:Y:S01]  /*8ca0*/  LDSM.16.MT88.4 R76, [R230+0x900] ;  /* 0x00090000e64c783b */ /* 0x000fe20000004200 */
[----:B------:R-:W-:Y:S01]  /*8cb0*/  MUFU.EX2 R165, R165 ;  /* 0x000000a500a57308 */ /* 0x000fe20000000800 */
[----:B------:R-:W-:Y:S02]  /*8cc0*/  IMAD.MOV.U32 R130, RZ, RZ, R56 ;  /* 0x000000ffff827224 */ /* 0x000fe400078e0038 */
[----:B------:R-:W-:Y:S02]  /*8cd0*/  IMAD.MOV.U32 R65, RZ, RZ, R67 ;  /* 0x000000ffff417224 */ /* 0x000fe400078e0043 */
[----:B------:R-:W-:Y:S01]  /*8ce0*/  IMAD.MOV.U32 R67, RZ, RZ, R58 ;  /* 0x000000ffff437224 */ /* 0x000fe200078e003a */
[----:B------:R-:W-:Y:S01]  /*8cf0*/  MOV R91, R130 ;  /* 0x00000082005b7202 */ /* 0x000fe20000000f00 */
[C---:B------:R-:W-:Y:S03]  /*8d00*/  FMUL.FTZ R56, R3.reuse, R108 ;  /* 0x0000006c03387220 */ /* 0x040fe60000410000 */
[----:B------:R-:W-:Y:S01]  /*8d10*/  FMUL.FTZ R57, R3, R109 ;  /* 0x0000006d03397220 */ /* 0x000fe20000410000 */
[----:B------:R-:W-:Y:S01]  /*8d20*/  MOV R89, R67 ;  /* 0x0000004300597202 */ /* 0x000fe20000000f00 */
[C---:B------:R-:W-:Y:S01]  /*8d30*/  FMUL.FTZ R59, R2.reuse, R111 ;  /* 0x0000006f023b7220 */ /* 0x040fe20000410000 */
[----:B------:R-:W-:Y:S01]  /*8d40*/  MUFU.EX2 R166, R166 ;  /* 0x000000a600a67308 */ /* 0x000fe20000000800 */
[----:B------:R-:W-:Y:S02]  /*8d50*/  FMUL.FTZ R58, R2, R110 ;  /* 0x0000006e023a7220 */ /* 0x000fe40000410000 */
[----:B------:R-:W-:Y:S02]  /*8d60*/  FFMA.FTZ R100, R82, c[0x0][0x2d0], -R159 ;  /* 0x0000b40052647a23 */ /* 0x000fe4000001089f */
[----:B------:R-:W-:Y:S02]  /*8d70*/  IMAD.MOV.U32 R82, RZ, RZ, R74 ;  /* 0x000000ffff527224 */ /* 0x000fe400078e004a */
[----:B------:R-:W-:Y:S01]  /*8d80*/  FFMA.FTZ R101, R81, c[0x0][0x2d0], -R155 ;  /* 0x0000b40051657a23 */ /* 0x000fe2000001089b */
[C---:B------:R-:W-:Y:S02]  /*8d90*/  HMMA.16816.F32.BF16 R56, R144.reuse, R62, R56 ;  /* 0x0000003e9038723c */ /* 0x040fe40000041838 */
[----:B------:R-:W4:Y:S01]  /*8da0*/  MUFU.EX2 R100, R100 ;  /* 0x0000006400647308 */ /* 0x000f220000000800 */
[----:B------:R-:W-:Y:S02]  /*8db0*/  IMAD.MOV.U32 R81, RZ, RZ, R73 ;  /* 0x000000ffff517224 */ /* 0x000fe400078e0049 */
[----:B------:R-:W-:Y:S01]  /*8dc0*/  IMAD.MOV.U32 R88, RZ, RZ, R80 ;  /* 0x000000ffff587224 */ /* 0x000fe200078e0050 */
[----:B------:R-:W-:Y:S01]  /*8dd0*/  MOV R80, R72 ;  /* 0x0000004800507202 */ /* 0x000fe20000000f00 */
[C---:B------:R-:W-:Y:S01]  /*8de0*/  FMUL.FTZ R60, R3.reuse, R116 ;  /* 0x00000074033c7220 */ /* 0x040fe20000410000 */
[----:B------:R-:W5:Y:S01]  /*8df0*/  LDSM.16.MT88.4 R72, [R232+0x900] ;  /* 0x00090000e848783b */ /* 0x000f620000004200 */
[----:B------:R-:W-:Y:S03]  /*8e00*/  FFMA.FTZ R102, R88, c[0x0][0x2d0], -R155 ;  /* 0x0000b40058667a23 */ /* 0x000fe6000001089b */
[----:B------:R-:W-:Y:S01]  /*8e10*/  MUFU.EX2 R101, R101 ;  /* 0x0000006500657308 */ /* 0x000fe20000000800 */
[C---:B------:R-:W-:Y:S01]  /*8e20*/  FMUL.FTZ R61, R3.reuse, R117 ;  /* 0x00000075033d7220 */ /* 0x040fe20000410000 */
[----:B------:R-:W-:Y:S01]  /*8e30*/  MOV R123, R80 ;  /* 0x00000050007b7202 */ /* 0x000fe20000000f00 */
[C---:B------:R-:W-:Y:S02]  /*8e40*/  FMUL.FTZ R62, R2.reuse, R118 ;  /* 0x00000076023e7220 */ /* 0x040fe40000410000 */
[----:B------:R-:W-:Y:S02]  /*8e50*/  FMUL.FTZ R63, R2, R119 ;  /* 0x00000077023f7220 */ /* 0x000fe40000410000 */
[----:B------:R-:W-:Y:S02]  /*8e60*/  IMAD.MOV.U32 R93, RZ, RZ, R124 ;  /* 0x000000ffff5d7224 */ /* 0x000fe400078e007c */
[----:B------:R-:W-:Y:S01]  /*8e70*/  IMAD.MOV.U32 R90, RZ, RZ, R65 ;  /* 0x000000ffff5a7224 */ /* 0x000fe200078e0041 */
[----:B------:R-:W4:Y:S01]  /*8e80*/  MUFU.EX2 R102, R102 ;  /* 0x0000006600667308 */ /* 0x000f220000000800 */
[----:B------:R-:W-:Y:S01]  /*8e90*/  IMAD.MOV.U32 R124, RZ, RZ, R66 ;  /* 0x000000ffff7c7224 */ /* 0x000fe200078e0042 */
[C---:B---3--:R-:W-:Y:S03]  /*8ea0*/  HMMA.16816.F32.BF16 R60, R144.reuse, R68, R60 ;  /* 0x00000044903c723c */ /* 0x048fe6000004183c */
[----:B------:R-:W-:Y:S02]  /*8eb0*/  IMAD.MOV.U32 R130, RZ, RZ, R64 ;  /* 0x000000ffff827224 */ /* 0x000fe400078e0040 */
[C---:B------:R-:W-:Y:S02]  /*8ec0*/  FMUL.FTZ R64, R3.reuse, R112 ;  /* 0x0000007003407220 */ /* 0x040fe40000410000 */
[----:B------:R-:W-:Y:S01]  /*8ed0*/  FMUL.FTZ R65, R3, R113 ;  /* 0x0000007103417220 */ /* 0x000fe20000410000 */
[----:B--2---:R-:W-:Y:S01]  /*8ee0*/  F2FP.BF16.PACK_AB R68, R158, R154 ;  /* 0x0000009a9e44723e */ /* 0x004fe200000010ff */
[C---:B------:R-:W-:Y:S01]  /*8ef0*/  FMUL.FTZ R66, R2.reuse, R114 ;  /* 0x0000007202427220 */ /* 0x040fe20000410000 */
[----:B------:R-:W-:Y:S02]  /*8f00*/  MUFU.EX2 R164, R164 ;  /* 0x000000a400a47308 */ /* 0x000fe40000000800 */
[----:B------:R-:W-:Y:S01]  /*8f10*/  FMUL.FTZ R67, R2, R115 ;  /* 0x0000007302437220 */ /* 0x000fe20000410000 */
[----:B-1----:R-:W-:Y:S01]  /*8f20*/  F2FP.BF16.PACK_AB R69, R163, R161 ;  /* 0x000000a1a345723e */ /* 0x002fe200000010ff */
[----:B------:R-:W-:Y:S02]  /*8f30*/  IMAD.MOV.U32 R122, RZ, RZ, R82 ;  /* 0x000000ffff7a7224 */ /* 0x000fe400078e0052 */
[----:B------:R-:W-:Y:S02]  /*8f40*/  IMAD.MOV.U32 R88, RZ, RZ, R81 ;  /* 0x000000ffff587224 */ /* 0x000fe400078e0051 */
[----:B------:R-:W1:Y:S01]  /*8f50*/  LDSM.16.MT88.4 R80, [R229+0x900] ;  /* 0x00090000e550783b */ /* 0x000e620000004200 */
[----:B------:R-:W-:Y:S01]  /*8f60*/  HMMA.16816.F32.BF16 R64, R144, R70, R64 ;  /* 0x000000469040723c */ /* 0x000fe20000041840 */
[----:B------:R-:W-:Y:S02]  /*8f70*/  MUFU.EX2 R160, R160 ;  /* 0x000000a000a07308 */ /* 0x000fe40000000800 */
[----:B------:R-:W-:Y:S02]  /*8f80*/  FFMA.FTZ R107, R88, c[0x0][0x2d0], -R159 ;  /* 0x0000b400586b7a23 */ /* 0x000fe4000001089f */
[----:B------:R-:W-:Y:S02]  /*8f90*/  FFMA.FTZ R118, R93, c[0x0][0x2d0], -R155 ;  /* 0x0000b4005d767a23 */ /* 0x000fe4000001089b */
[----:B----4-:R-:W-:Y:S01]  /*8fa0*/  F2FP.BF16.PACK_AB R70, R100, R120 ;  /* 0x000000786446723e */ /* 0x010fe200000010ff */
[--C-:B------:R-:W-:Y:S01]  /*8fb0*/  FFMA.FTZ R119, R92, c[0x0][0x2d0], -R159.reuse ;  /* 0x0000b4005c777a23 */ /* 0x100fe2000001089f */
[----:B------:R-:W-:Y:S02]  /*8fc0*/  F2FP.BF16.PACK_AB R71, R102, R101 ;  /* 0x000000656647723e */ /* 0x000fe400000010ff */
[----:B------:R-:W-:Y:S01]  /*8fd0*/  MUFU.EX2 R107, R107 ;  /* 0x0000006b006b7308 */ /* 0x000fe20000000800 */
[--C-:B------:R-:W-:Y:S02]  /*8fe0*/  FFMA.FTZ R144, R127, c[0x0][0x2d0], -R159.reuse ;  /* 0x0000b4007f907a23 */ /* 0x100fe4000001089f */
[----:B------:R-:W-:Y:S02]  /*8ff0*/  FFMA.FTZ R145, R126, c[0x0][0x2d0], -R159 ;  /* 0x0000b4007e917a23 */ /* 0x000fe4000001089f */
[C---:B-----5:R-:W-:Y:S05]  /*9000*/  HMMA.16816.F32.BF16 R4, R68.reuse, R72, R4 ;  /* 0x000000484404723c */ /* 0x060fea0000041804 */
[--C-:B------:R-:W-:Y:S01]  /*9010*/  FFMA.FTZ R147, R125, c[0x0][0x2d0], -R155.reuse ;  /* 0x0000b4007d937a23 */ /* 0x100fe2000001089b */
[----:B------:R-:W-:Y:S01]  /*9020*/  MUFU.EX2 R118, R118 ;  /* 0x0000007600767308 */ /* 0x000fe20000000800 */
[--C-:B------:R-:W-:Y:S01]  /*9030*/  FFMA.FTZ R146, R124, c[0x0][0x2d0], -R155.reuse ;  /* 0x0000b4007c927a23 */ /* 0x100fe2000001089b */
[C---:B------:R-:W-:Y:S01]  /*9040*/  HMMA.16816.F32.BF16 R8, R68.reuse, R74, R8 ;  /* 0x0000004a4408723c */ /* 0x040fe20000041808 */
[----:B------:R-:W2:Y:S03]  /*9050*/  LDSM.16.MT88.4 R72, [R232+0x4900] ;  /* 0x00490000e848783b */ /* 0x000ea60000004200 */
[----:B------:R-:W-:Y:S02]  /*9060*/  FFMA.FTZ R106, R95, c[0x0][0x2d0], -R155 ;  /* 0x0000b4005f6a7a23 */ /* 0x000fe4000001089b */
[----:B------:R-:W-:Y:S02]  /*9070*/  IMAD.MOV.U32 R95, RZ, RZ, R89 ;  /* 0x000000ffff5f7224 */ /* 0x000fe400078e0059 */
[C---:B------:R-:W-:Y:S01]  /*9080*/  HMMA.16816.F32.BF16 R12, R68.reuse, R76, R12 ;  /* 0x0000004c440c723c */ /* 0x040fe2000004180c */
[----:B------:R-:W-:Y:S01]  /*9090*/  LDSM.16.MT88.4 R124, [R232+0x3900] ;  /* 0x00390000e87c783b */ /* 0x000fe20000004200 */
[----:B------:R-:W-:Y:S02]  /*90a0*/  MUFU.EX2 R106, R106 ;  /* 0x0000006a006a7308 */ /* 0x000fe40000000800 */
[----:B------:R-:W-:Y:S02]  /*90b0*/  FFMA.FTZ R104, R103, c[0x0][0x2d0], -R159 ;  /* 0x0000b40067687a23 */ /* 0x000fe4000001089f */
[----:B------:R-:W-:Y:S01]  /*90c0*/  FFMA.FTZ R103, R122, c[0x0][0x2d0], -R155 ;  /* 0x0000b4007a677a23 */ /* 0x000fe2000001089b */
[----:B------:R-:W-:Y:S01]  /*90d0*/  MOV R122, R99 ;  /* 0x00000063007a7202 */ /* 0x000fe20000000f00 */
[C---:B------:R-:W-:Y:S01]  /*90e0*/  HMMA.16816.F32.BF16 R16, R68.reuse, R78, R16 ;  /* 0x0000004e4410723c */ /* 0x040fe20000041810 */
[----:B------:R-:W3:Y:S03]  /*90f0*/  LDSM.16.MT88.4 R76, [R230+0x4900] ;  /* 0x00490000e64c783b */ /* 0x000ee60000004200 */
[----:B------:R-:W-:Y:S01]  /*9100*/  IMAD.MOV.U32 R99, RZ, RZ, R96 ;  /* 0x000000ffff637224 */ /* 0x000fe200078e0060 */
[----:B------:R-:W-:Y:S01]  /*9110*/  MUFU.EX2 R103, R103 ;  /* 0x0000006700677308 */ /* 0x000fe20000000800 */
[----:B------:R-:W-:Y:S02]  /*9120*/  IMAD.MOV.U32 R96, RZ, RZ, R90 ;  /* 0x000000ffff607224 */ /* 0x000fe400078e005a */
[C---:B-1----:R-:W-:Y:S04]  /*9130*/  HMMA.16816.F32.BF16 R20, R68.reuse, R80, R20 ;  /* 0x000000504414723c */ /* 0x042fe80000041814 */
[----:B------:R-:W-:Y:S02]  /*9140*/  FFMA.FTZ R116, R99, c[0x0][0x2d0], -R159 ;  /* 0x0000b40063747a23 */ /* 0x000fe4000001089f */
[--C-:B------:R-:W-:Y:S01]  /*9150*/  FFMA.FTZ R109, R122, c[0x0][0x2d0], -R155.reuse ;  /* 0x0000b4007a6d7a23 */ /* 0x100fe2000001089b */
[----:B------:R-:W1:Y:S01]  /*9160*/  MUFU.EX2 R104, R104 ;  /* 0x0000006800687308 */ /* 0x000e620000000800 */
[C---:B------:R-:W-:Y:S01]  /*9170*/  HMMA.16816.F32.BF16 R24, R68.reuse, R82, R24 ;  /* 0x000000524418723c */ /* 0x040fe20000041818 */
[----:B------:R-:W4:Y:S03]  /*9180*/  LDSM.16.MT88.4 R80, [R229+0x4900] ;  /* 0x00490000e550783b */ /* 0x000f260000004200 */
[----:B------:R-:W-:Y:S02]  /*9190*/  FFMA.FTZ R122, R97, c[0x0][0x2d0], -R155 ;  /* 0x0000b400617a7a23 */ /* 0x000fe4000001089b */
[--C-:B------:R-:W-:Y:S01]  /*91a0*/  FFMA.FTZ R117, R96, c[0x0][0x2d0], -R159.reuse ;  /* 0x0000b40060757a23 */ /* 0x100fe2000001089f */
[----:B------:R-:W-:Y:S01]  /*91b0*/  MOV R96, R95 ;  /* 0x0000005f00607202 */ /* 0x000fe20000000f00 */
[C---:B------:R-:W-:Y:S01]  /*91c0*/  HMMA.16816.F32.BF16 R28, R68.reuse, R84, R28 ;  /* 0x00000054441c723c */ /* 0x040fe2000004181c */
[----:B------:R-:W-:Y:S03]  /*91d0*/  MUFU.EX2 R109, R109 ;  /* 0x0000006d006d7308 */ /* 0x000fe60000000800 */
[----:B------:R-:W-:Y:S02]  /*91e0*/  FFMA.FTZ R105, R123, c[0x0][0x2d0], -R159 ;  /* 0x0000b4007b697a23 */ /* 0x000fe4000001089f */
[----:B------:R-:W-:Y:S02]  /*91f0*/  IMAD.MOV.U32 R123, RZ, RZ, R121 ;  /* 0x000000ffff7b7224 */ /* 0x000fe400078e0079 */
[C---:B------:R-:W-:Y:S01]  /*9200*/  HMMA.16816.F32.BF16 R32, R68.reuse, R86, R32 ;  /* 0x000000564420723c */ /* 0x040fe20000041820 */
[----:B------:R-:W-:Y:S02]  /*9210*/  LDSM.16.MT88.4 R84, [R232+0x1100] ;  /* 0x00110000e854783b */ /* 0x000fe40000004200 */
[----:B------:R-:W-:Y:S01]  /*9220*/  MUFU.EX2 R105, R105 ;  /* 0x0000006900697308 */ /* 0x000fe20000000800 */
[----:B------:R-:W-:Y:S01]  /*9230*/  IMAD.MOV.U32 R121, RZ, RZ, R94 ;  /* 0x000000ffff797224 */ /* 0x000fe200078e005e */
[----:B------:R-:W-:Y:S01]  /*9240*/  MOV R94, R91 ;  /* 0x0000005b005e7202 */ /* 0x000fe20000000f00 */
[----:B------:R-:W-:Y:S02]  /*9250*/  FFMA.FTZ R108, R123, c[0x0][0x2d0], -R159 ;  /* 0x0000b4007b6c7a23 */ /* 0x000fe4000001089f */
[C---:B--2---:R-:W-:Y:S01]  /*9260*/  HMMA.16816.F32.BF16 R36, R68.reuse, R72, R36 ;  /* 0x000000484424723c */ /* 0x044fe20000041824 */
[----:B------:R-:W2:Y:S03]  /*9270*/  LDSM.16.MT88.4 R88, [R228+0x4900] ;  /* 0x00490000e458783b */ /* 0x000ea60000004200 */
[--C-:B------:R-:W-:Y:S01]  /*9280*/  FFMA.FTZ R111, R94, c[0x0][0x2d0], -R155.reuse ;  /* 0x0000b4005e6f7a23 */ /* 0x100fe2000001089b */
[----:B------:R-:W5:Y:S01]  /*9290*/  MUFU.EX2 R108, R108 ;  /* 0x0000006c006c7308 */ /* 0x000f620000000800 */
[--C-:B------:R-:W-:Y:S02]  /*92a0*/  FFMA.FTZ R123, R96, c[0x0][0x2d0], -R155.reuse ;  /* 0x0000b400607b7a23 */ /* 0x100fe4000001089b */
[C---:B------:R-:W-:Y:S01]  /*92b0*/  HMMA.16816.F32.BF16 R40, R68.reuse, R74, R40 ;  /* 0x0000004a4428723c */ /* 0x040fe20000041828 */
[----:B------:R-:W1:Y:S03]  /*92c0*/  LDSM.16.MT88.4 R72, [R230+0x1100] ;  /* 0x00110000e648783b */ /* 0x000e660000004200 */
[----:B------:R-:W-:Y:S02]  /*92d0*/  FFMA.FTZ R110, R121, c[0x0][0x2d0], -R155 ;  /* 0x0000b400796e7a23 */ /* 0x000fe4000001089b */
[----:B------:R-:W-:Y:S01]  /*92e0*/  FFMA.FTZ R121, R98, c[0x0][0x2d0], -R159 ;  /* 0x0000b40062797a23 */ /* 0x000fe2000001089f */
[----:B------:R-:W-:Y:S01]  /*92f0*/  MUFU.EX2 R111, R111 ;  /* 0x0000006f006f7308 */ /* 0x000fe20000000800 */
[C---:B---3--:R-:W-:Y:S01]  /*9300*/  HMMA.16816.F32.BF16 R44, R68.reuse, R76, R44 ;  /* 0x0000004c442c723c */ /* 0x048fe2000004182c */
[----:B------:R-:W-:Y:S03]  /*9310*/  LDSM.16.MT88.4 R92, [R228+0x5100] ;  /* 0x00510000e45c783b */ /* 0x000fe60000004200 */
[----:B------:R-:W-:Y:S02]  /*9320*/  FFMA.FTZ R153, R2, R246, R153 ;  /* 0x000000f602997223 */ /* 0x000fe40000010099 */
[----:B------:R-:W-:Y:S02]  /*9330*/  FADD.FTZ R149, R154, R149 ;  /* 0x000000959a957221 */ /* 0x000fe40000010000 */
[C---:B------:R-:W-:Y:S01]  /*9340*/  HMMA.16816.F32.BF16 R48, R68.reuse, R78, R48 ;  /* 0x0000004e4430723c */ /* 0x040fe20000041830 */
[----:B------:R-:W3:Y:S01]  /*9350*/  LDSM.16.MT88.4 R76, [R229+0x1100] ;  /* 0x00110000e54c783b */ /* 0x000ee20000004200 */
[----:B------:R-:W1:Y:S02]  /*9360*/  MUFU.EX2 R110, R110 ;  /* 0x0000006e006e7308 */ /* 0x000e640000000800 */
[----:B------:R-:W-:Y:S02]  /*9370*/  FADD.FTZ R158, R158, R149 ;  /* 0x000000959e9e7221 */ /* 0x000fe40000010000 */
[----:B------:R-:W-:Y:S02]  /*9380*/  FADD.FTZ R153, R148, R153 ;  /* 0x0000009994997221 */ /* 0x000fe40000010000 */
[C---:B----4-:R-:W-:Y:S01]  /*9390*/  HMMA.16816.F32.BF16 R52, R68.reuse, R80, R52 ;  /* 0x000000504434723c */ /* 0x050fe20000041834 */
[----:B------:R-:W-:Y:S03]  /*93a0*/  LDSM.16.MT88.4 R96, [R228+0x7100] ;  /* 0x00710000e460783b */ /* 0x000fe60000004200 */
[----:B------:R-:W-:Y:S01]  /*93b0*/  FADD.FTZ R2, R120, R158 ;  /* 0x0000009e78027221 */ /* 0x000fe20000010000 */
[----:B------:R-:W4:Y:S01]  /*93c0*/  MUFU.EX2 R116, R116 ;  /* 0x0000007400747308 */ /* 0x000f220000000800 */
[----:B------:R-:W-:Y:S02]  /*93d0*/  FADD.FTZ R135, R135, R153 ;  /* 0x0000009987877221 */ /* 0x000fe40000010000 */
[C---:B------:R-:W-:Y:S01]  /*93e0*/  HMMA.16816.F32.BF16 R56, R68.reuse, R82, R56 ;  /* 0x000000524438723c */ /* 0x040fe20000041838 */
[----:B------:R-:W3:Y:S03]  /*93f0*/  LDSM.16.MT88.4 R80, [R228+0x1100] ;  /* 0x00110000e450783b */ /* 0x000ee60000004200 */
[----:B------:R-:W-:Y:S02]  /*9400*/  FADD.FTZ R2, R100, R2 ;  /* 0x0000000264027221 */ /* 0x000fe40000010000 */
[----:B------:R-:W-:Y:S01]  /*9410*/  FADD.FTZ R135, R134, R135 ;  /* 0x0000008786877221 */ /* 0x000fe20000010000 */
[----:B------:R-:W3:Y:S01]  /*9420*/  MUFU.EX2 R117, R117 ;  /* 0x0000007500757308 */ /* 0x000ee20000000800 */
[C---:B--2---:R-:W-:Y:S04]  /*9430*/  HMMA.16816.F32.BF16 R60, R68.reuse, R88, R60 ;  /* 0x00000058443c723c */ /* 0x044fe8000004183c */
[----:B------:R-:W-:Y:S02]  /*9440*/  FADD.FTZ R161, R161, R135 ;  /* 0x00000087a1a17221 */ /* 0x000fe40000010000 */
[----:B-1----:R-:W-:Y:S02]  /*9450*/  FADD.FTZ R2, R104, R2 ;  /* 0x0000000268027221 */ /* 0x002fe40000010000 */
[----:B------:R-:W-:Y:S01]  /*9460*/  HMMA.16816.F32.BF16 R64, R68, R90, R64 ;  /* 0x0000005a4440723c */ /* 0x000fe20000041840 */
[----:B------:R-:W-:Y:S01]  /*9470*/  LDSM.16.MT88.4 R88, [R229+0x5100] ;  /* 0x00510000e558783b */ /* 0x000fe20000004200 */
[----:B------:R-:W-:Y:S02]  /*9480*/  MUFU.EX2 R119, R119 ;  /* 0x0000007700777308 */ /* 0x000fe40000000800 */
[----:B------:R-:W-:Y:S03]  /*9490*/  FADD.FTZ R161, R163, R161 ;  /* 0x000000a1a3a17221 */ /* 0x000fe60000010000 */
[----:B------:R-:W-:Y:S01]  /*94a0*/  F2FP.BF16.PACK_AB R69, R106, R103 ;  /* 0x000000676a45723e */ /* 0x000fe200000010ff */
[----:B------:R-:W-:Y:S01]  /*94b0*/  FADD.FTZ R101, R101, R161 ;  /* 0x000000a165657221 */ /* 0x000fe20000010000 */
[----:B-----5:R-:W-:Y:S03]  /*94c0*/  F2FP.BF16.PACK_AB R70, R108, R107 ;  /* 0x0000006b6c46723e */ /* 0x020fe600000010ff */
[----:B------:R-:W-:Y:S01]  /*94d0*/  F2FP.BF16.PACK_AB R71, R110, R109 ;  /* 0x0000006d6e47723e */ /* 0x000fe200000010ff */
[----:B------:R-:W-:Y:S01]  /*94e0*/  FADD.FTZ R3, R102, R101 ;  /* 0x0000006566037221 */ /* 0x000fe20000010000 */
[C---:B------:R-:W-:Y:S01]  /*94f0*/  F2FP.BF16.PACK_AB R68, R105.reuse, R104 ;  /* 0x000000686944723e */ /* 0x040fe200000010ff */
[----:B------:R-:W1:Y:S01]  /*9500*/  MUFU.EX2 R121, R121 ;  /* 0x0000007900797308 */ /* 0x000e620000000800 */
[----:B------:R-:W-:Y:S02]  /*9510*/  FADD.FTZ R105, R105, R2 ;  /* 0x0000000269697221 */ /* 0x000fe40000010000 */
[----:B------:R-:W-:Y:S02]  /*9520*/  FADD.FTZ R3, R103, R3 ;  /* 0x0000000367037221 */ /* 0x000fe40000010000 */
[----:B------:R-:W-:Y:S01]  /*9530*/  LDSM.16.MT88.4 R100, [R230+0x7900] ;  /* 0x00790000e664783b */ /* 0x000fe20000004200 */
[C---:B------:R-:W-:Y:S03]  /*9540*/  HMMA.16816.F32.BF16 R4, R68.reuse, R84, R4 ;  /* 0x000000544404723c */ /* 0x040fe60000041804 */
[----:B------:R-:W-:Y:S01]  /*9550*/  FADD.FTZ R3, R106, R3 ;  /* 0x000000036a037221 */ /* 0x000fe20000010000 */
[----:B------:R-:W-:Y:S01]  /*9560*/  MUFU.EX2 R122, R122 ;  /* 0x0000007a007a7308 */ /* 0x000fe20000000800 */
[----:B------:R-:W-:Y:S02]  /*9570*/  FADD.FTZ R2, R107, R105 ;  /* 0x000000696b027221 */ /* 0x000fe40000010000 */
[----:B------:R-:W-:Y:S01]  /*9580*/  FADD.FTZ R109, R109, R3 ;  /* 0x000000036d6d7221 */ /* 0x000fe20000010000 */
[C---:B------:R-:W-:Y:S01]  /*9590*/  HMMA.16816.F32.BF16 R8, R68.reuse, R86, R8 ;  /* 0x000000564408723c */ /* 0x040fe20000041808 */
[----:B------:R-:W2:Y:S03]  /*95a0*/  LDSM.16.MT88.4 R84, [R232+0x5100] ;  /* 0x00510000e854783b */ /* 0x000ea60000004200 */
[----:B------:R-:W-:Y:S02]  /*95b0*/  FADD.FTZ R3, R110, R109 ;  /* 0x0000006d6e037221 */ /* 0x000fe40000010000 */
[----:B------:R-:W-:Y:S01]  /*95c0*/  FADD.FTZ R2, R108, R2 ;  /* 0x000000026c027221 */ /* 0x000fe20000010000 */
[----:B------:R-:W5:Y:S01]  /*95d0*/  MUFU.EX2 R123, R123 ;  /* 0x0000007b007b7308 */ /* 0x000f620000000800 */
[C---:B------:R-:W-:Y:S04]  /*95e0*/  HMMA.16816.F32.BF16 R12, R68.reuse, R72, R12 ;  /* 0x00000048440c723c */ /* 0x040fe8000004180c */
[----:B------:R-:W-:Y:S02]  /*95f0*/  FADD.FTZ R3, R111, R3 ;  /* 0x000000036f037221 */ /* 0x000fe40000010000 */
[----:B----4-:R-:W-:Y:S02]  /*9600*/  FADD.FTZ R2, R116, R2 ;  /* 0x0000000274027221 */ /* 0x010fe40000010000 */
[C---:B------:R-:W-:Y:S01]  /*9610*/  HMMA.16816.F32.BF16 R16, R68.reuse, R74, R16 ;  /* 0x0000004a4410723c */ /* 0x040fe20000041810 */
[----:B------:R-:W4:Y:S01]  /*9620*/  LDSM.16.MT88.4 R72, [R230+0x5100] ;  /* 0x00510000e648783b */ /* 0x000f220000004200 */
[----:B------:R-:W1:Y:S02]  /*9630*/  MUFU.EX2 R144, R144 ;  /* 0x0000009000907308 */ /* 0x000e640000000800 */
[----:B------:R-:W-:Y:S04]  /*9640*/  FADD.FTZ R3, R118, R3 ;  /* 0x0000000376037221 */ /* 0x000fe80000010000 */
[C---:B---3--:R-:W-:Y:S04]  /*9650*/  HMMA.16816.F32.BF16 R20, R68.reuse, R76, R20 ;  /* 0x0000004c4414723c */ /* 0x048fe80000041814 */
[----:B------:R-:W-:Y:S04]  /*9660*/  MUFU.EX2 R145, R145 ;  /* 0x0000009100917308 */ /* 0x000fe80000000800 */
[C---:B------:R-:W-:Y:S01]  /*9670*/  HMMA.16816.F32.BF16 R24, R68.reuse, R78, R24 ;  /* 0x0000004e4418723c */ /* 0x040fe20000041818 */
[----:B------:R-:W3:Y:S05]  /*9680*/  LDSM.16.MT88.4 R76, [R232+0x1900] ;  /* 0x00190000e84c783b */ /* 0x000eea0000004200 */
[----:B------:R-:W-:Y:S02]  /*9690*/  MUFU.EX2 R147, R147 ;  /* 0x0000009300937308 */ /* 0x000fe40000000800 */
[C---:B------:R-:W-:Y:S08]  /*96a0*/  HMMA.16816.F32.BF16 R28, R68.reuse, R80, R28 ;  /* 0x00000050441c723c */ /* 0x040ff0000004181c */
[C---:B------:R-:W-:Y:S01]  /*96b0*/  HMMA.16816.F32.BF16 R32, R68.reuse, R82, R32 ;  /* 0x000000524420723c */ /* 0x040fe20000041820 */
[----:B------:R-:W1:Y:S01]  /*96c0*/  LDSM.16.MT88.4 R80, [R230+0x1900] ;  /* 0x00190000e650783b */ /* 0x000e620000004200 */
[----:B------:R-:W-:Y:S06]  /*96d0*/  MUFU.EX2 R146, R146 ;  /* 0x0000009200927308 */ /* 0x000fec0000000800 */
[C---:B--2---:R-:W-:Y:S04]  /*96e0*/  HMMA.16816.F32.BF16 R36, R68.reuse, R84, R36 ;  /* 0x000000544424723c */ /* 0x044fe80000041824 */
[----:B------:R-:W-:Y:S04]  /*96f0*/  MUFU.EX2 R162, R162 ;  /* 0x000000a200a27308 */ /* 0x000fe80000000800 */
[C---:B------:R-:W-:Y:S01]  /*9700*/  HMMA.16816.F32.BF16 R40, R68.reuse, R86, R40 ;  /* 0x000000564428723c */ /* 0x040fe20000041828 */
[----:B------:R-:W-:Y:S05]  /*9710*/  LDSM.16.MT88.4 R84, [R228+0x1900] ;  /* 0x00190000e454783b */ /* 0x000fea0000004200 */
[----:B------:R-:W-:Y:S02]  /*9720*/  MUFU.EX2 R156, R156 ;  /* 0x0000009c009c7308 */ /* 0x000fe40000000800 */
[C---:B----4-:R-:W-:Y:S08]  /*9730*/  HMMA.16816.F32.BF16 R44, R68.reuse, R72, R44 ;  /* 0x00000048442c723c */ /* 0x050ff0000004182c */
[C---:B------:R-:W-:Y:S01]  /*9740*/  HMMA.16816.F32.BF16 R48, R68.reuse, R74, R48 ;  /* 0x0000004a4430723c */ /* 0x040fe20000041830 */
[----:B------:R-:W2:Y:S07]  /*9750*/  LDSM.16.MT88.4 R72, [R229+0x1900] ;  /* 0x00190000e548783b */ /* 0x000eae0000004200 */
[C---:B------:R-:W-:Y:S08]  /*9760*/  HMMA.16816.F32.BF16 R52, R68.reuse, R88, R52 ;  /* 0x000000584434723c */ /* 0x040ff00000041834 */
[C---:B------:R-:W-:Y:S01]  /*9770*/  HMMA.16816.F32.BF16 R56, R68.reuse, R90, R56 ;  /* 0x0000005a4438723c */ /* 0x040fe20000041838 */
[----:B------:R-:W-:Y:S07]  /*9780*/  LDSM.16.MT88.4 R88, [R229+0x5900] ;  /* 0x00590000e558783b */ /* 0x000fee0000004200 */
[C---:B------:R-:W-:Y:S07]  /*9790*/  HMMA.16816.F32.BF16 R60, R68.reuse, R92, R60 ;  /* 0x0000005c443c723c */ /* 0x040fee000004183c */
[----:B------:R-:W-:Y:S01]  /*97a0*/  FFMA.FTZ R92, R130, c[0x0][0x2d0], -R159 ;  /* 0x0000b400825c7a23 */ /* 0x000fe2000001089f */
[----:B------:R-:W-:Y:S03]  /*97b0*/  HMMA.16816.F32.BF16 R64, R68, R94, R64 ;  /* 0x0000005e4440723c */ /* 0x000fe60000041840 */
[----:B------:R4:W2:Y:S04]  /*97c0*/  MUFU.EX2 R115, R92 ;  /* 0x0000005c00737308 */ /* 0x0008a80000000800 */
[----:B------:R-:W-:Y:S02]  /*97d0*/  F2FP.BF16.PACK_AB R69, R118, R111 ;  /* 0x0000006f7645723e */ /* 0x000fe400000010ff */
[----:B------:R-:W-:Y:S01]  /*97e0*/  F2FP.BF16.PACK_AB R68, R117, R116 ;  /* 0x000000747544723e */ /* 0x000fe200000010ff */
[----:B------:R-:W-:Y:S02]  /*97f0*/  LDSM.16.MT88.4 R108, [R229+0x7900] ;  /* 0x00790000e56c783b */ /* 0x000fe40000004200 */
[----:B-1----:R-:W-:Y:S01]  /*9800*/  F2FP.BF16.PACK_AB R70, R121, R119 ;  /* 0x000000777946723e */ /* 0x002fe200000010ff */
[----:B------:R-:W-:Y:S01]  /*9810*/  FADD.FTZ R117, R117, R2 ;  /* 0x0000000275757221 */ /* 0x000fe20000010000 */
[----:B-----5:R-:W-:Y:S01]  /*9820*/  F2FP.BF16.PACK_AB R71, R123, R122 ;  /* 0x0000007a7b47723e */ /* 0x020fe200000010ff */
[----:B------:R-:W-:Y:S02]  /*9830*/  FADD.FTZ R122, R122, R3 ;  /* 0x000000037a7a7221 */ /* 0x000fe40000010000 */
[----:B------:R-:W-:Y:S02]  /*9840*/  FADD.FTZ R117, R119, R117 ;  /* 0x0000007577757221 */ /* 0x000fe40000010000 */
[----:B------:R-:W-:Y:S02]  /*9850*/  FADD.FTZ R122, R123, R122 ;  /* 0x0000007a7b7a7221 */ /* 0x000fe40000010000 */
[C---:B---3--:R-:W-:Y:S03]  /*9860*/  HMMA.16816.F32.BF16 R4, R68.reuse, R76, R4 ;  /* 0x0000004c4404723c */ /* 0x048fe60000041804 */
[----:B------:R-:W-:Y:S02]  /*9870*/  FADD.FTZ R121, R121, R117 ;  /* 0x0000007579797221 */ /* 0x000fe40000010000 */
[----:B----4-:R-:W-:Y:S03]  /*9880*/  FFMA.FTZ R92, R128, c[0x0][0x2d0], -R155 ;  /* 0x0000b400805c7a23 */ /* 0x010fe6000001089b */
[C---:B------:R-:W-:Y:S01]  /*9890*/  HMMA.16816.F32.BF16 R8, R68.reuse, R78, R8 ;  /* 0x0000004e4408723c */ /* 0x040fe20000041808 */
[----:B------:R-:W1:Y:S01]  /*98a0*/  LDSM.16.MT88.4 R76, [R232+0x5900] ;  /* 0x00590000e84c783b */ /* 0x000e620000004200 */
[----:B------:R3:W4:Y:S02]  /*98b0*/  MUFU.EX2 R114, R92 ;  /* 0x0000005c00727308 */ /* 0x0007240000000800 */
[----:B------:R-:W-:Y:S04]  /*98c0*/  FADD.FTZ R121, R144, R121 ;  /* 0x0000007990797221 */ /* 0x000fe80000010000 */
[C---:B------:R-:W-:Y:S08]  /*98d0*/  HMMA.16816.F32.BF16 R12, R68.reuse, R80, R12 ;  /* 0x00000050440c723c */ /* 0x040ff0000004180c */
[C---:B------:R-:W-:Y:S01]  /*98e0*/  HMMA.16816.F32.BF16 R16, R68.reuse, R82, R16 ;  /* 0x000000524410723c */ /* 0x040fe20000041810 */
[----:B------:R-:W5:Y:S07]  /*98f0*/  LDSM.16.MT88.4 R80, [R230+0x5900] ;  /* 0x00590000e650783b */ /* 0x000f6e0000004200 */
[C---:B--2---:R-:W-:Y:S01]  /*9900*/  HMMA.16816.F32.BF16 R20, R68.reuse, R72, R20 ;  /* 0x000000484414723c */ /* 0x044fe20000041814 */
[----:B---3--:R-:W-:Y:S06]  /*9910*/  LDSM.16.MT88.4 R92, [R228+0x6100] ;  /* 0x00610000e45c783b */ /* 0x008fec0000004200 */
[--C-:B------:R-:W-:Y:S01]  /*9920*/  FFMA.FTZ R72, R131, c[0x0][0x2d0], -R159.reuse ;  /* 0x0000b40083487a23 */ /* 0x100fe2000001089f */
[C---:B------:R-:W-:Y:S03]  /*9930*/  HMMA.16816.F32.BF16 R24, R68.reuse, R74, R24 ;  /* 0x0000004a4418723c */ /* 0x040fe60000041818 */
[----:B------:R2:W3:Y:S01]  /*9940*/  MUFU.EX2 R113, R72 ;  /* 0x0000004800717308 */ /* 0x0004e20000000800 */
[----:B------:R-:W-:Y:S02]  /*9950*/  FFMA.FTZ R159, R157, c[0x0][0x2d0], -R159 ;  /* 0x0000b4009d9f7a23 */ /* 0x000fe4000001089f */
[----:B------:R-:W-:Y:S02]  /*9960*/  IMAD.MOV.U32 R157, RZ, RZ, R115 ;  /* 0x000000ffff9d7224 */ /* 0x000fe400078e0073 */
[C---:B------:R-:W-:Y:S05]  /*9970*/  HMMA.16816.F32.BF16 R28, R68.reuse, R84, R28 ;  /* 0x00000054441c723c */ /* 0x040fea000004181c */
[----:B------:R-:W-:Y:S02]  /*9980*/  MUFU.EX2 R159, R159 ;  /* 0x0000009f009f7308 */ /* 0x000fe40000000800 */
[--C-:B------:R-:W-:Y:S01]  /*9990*/  FFMA.FTZ R84, R129, c[0x0][0x2d0], -R155.reuse ;  /* 0x0000b40081547a23 */ /* 0x100fe2000001089b */
[C---:B------:R-:W-:Y:S04]  /*99a0*/  HMMA.16816.F32.BF16 R32, R68.reuse, R86, R32 ;  /* 0x000000564420723c */ /* 0x040fe80000041820 */
[----:B------:R-:W-:Y:S02]  /*99b0*/  FFMA.FTZ R155, R133, c[0x0][0x2d0], -R155 ;  /* 0x0000b400859b7a23 */ /* 0x000fe4000001089b */
[----:B----4-:R-:W-:Y:S01]  /*99c0*/  IMAD.MOV.U32 R133, RZ, RZ, R114 ;  /* 0x000000ffff857224 */ /* 0x010fe200078e0072 */
[----:B------:R4:W3:Y:S01]  /*99d0*/  MUFU.EX2 R112, R84 ;  /* 0x0000005400707308 */ /* 0x0008e20000000800 */
[C---:B-1----:R-:W-:Y:S01]  /*99e0*/  HMMA.16816.F32.BF16 R36, R68.reuse, R76, R36 ;  /* 0x0000004c4424723c */ /* 0x042fe20000041824 */
[----:B--2---:R-:W1:Y:S07]  /*99f0*/  LDSM.16.MT88.4 R72, [R228+0x5900] ;  /* 0x00590000e448783b */ /* 0x004e6e0000004200 */
[C---:B------:R-:W-:Y:S01]  /*9a00*/  HMMA.16816.F32.BF16 R40, R68.reuse, R78, R40 ;  /* 0x0000004e4428723c */ /* 0x040fe20000041828 */
[----:B------:R-:W2:Y:S01]  /*9a10*/  MUFU.EX2 R155, R155 ;  /* 0x0000009b009b7308 */ /* 0x000ea20000000800 */
[----:B------:R-:W-:Y:S06]  /*9a20*/  LDSM.16.MT88.4 R76, [R230+0x2100] ;  /* 0x00210000e64c783b */ /* 0x000fec0000004200 */
[C---:B-----5:R-:W-:Y:S02]  /*9a30*/  HMMA.16816.F32.BF16 R44, R68.reuse, R80, R44 ;  /* 0x00000050442c723c */ /* 0x060fe4000004182c */
[----:B----4-:R-:W4:Y:S06]  /*9a40*/  LDSM.16.MT88.4 R84, [R232+0x2100] ;  /* 0x00210000e854783b */ /* 0x010f2c0000004200 */
[C---:B------:R-:W-:Y:S02]  /*9a50*/  HMMA.16816.F32.BF16 R48, R68.reuse, R82, R48 ;  /* 0x000000524430723c */ /* 0x040fe40000041830 */
[----:B------:R-:W-:Y:S06]  /*9a60*/  LDSM.16.MT88.4 R80, [R228+0x2100] ;  /* 0x00210000e450783b */ /* 0x000fec0000004200 */
        /* <DEDUP_REMOVED lines=9> */
[----:B---3--:R-:W-:Y:S01]  /*9b00*/  F2FP.BF16.PACK_AB R70, R115, R113 ;  /* 0x000000717346723e */ /* 0x008fe200000010ff */
[----:B------:R-:W-:Y:S01]  /*9b10*/  FADD.FTZ R147, R147, R122 ;  /* 0x0000007a93937221 */ /* 0x000fe20000010000 */
[----:B------:R-:W-:Y:S02]  /*9b20*/  F2FP.BF16.PACK_AB R71, R114, R112 ;  /* 0x000000707247723e */ /* 0x000fe400000010ff */
[----:B------:R-:W-:Y:S01]  /*9b30*/  F2FP.BF16.PACK_AB R114, R159, R162 ;  /* 0x000000a29f72723e */ /* 0x000fe200000010ff */
[----:B------:R-:W-:Y:S01]  /*9b40*/  FADD.FTZ R2, R146, R147 ;  /* 0x0000009392027221 */ /* 0x000fe20000010000 */
[----:B--2---:R-:W-:Y:S03]  /*9b50*/  F2FP.BF16.PACK_AB R115, R155, R156 ;  /* 0x0000009c9b73723e */ /* 0x004fe600000010ff */
[C---:B----4-:R-:W-:Y:S08]  /*9b60*/  HMMA.16816.F32.BF16 R4, R68.reuse, R84, R4 ;  /* 0x000000544404723c */ /* 0x050ff00000041804 */
[C---:B------:R-:W-:Y:S01]  /*9b70*/  HMMA.16816.F32.BF16 R8, R68.reuse, R86, R8 ;  /* 0x000000564408723c */ /* 0x040fe20000041808 */
[----:B------:R-:W2:Y:S07]  /*9b80*/  LDSM.16.MT88.4 R84, [R232+0x6100] ;  /* 0x00610000e854783b */ /* 0x000eae0000004200 */
[C---:B------:R-:W-:Y:S08]  /*9b90*/  HMMA.16816.F32.BF16 R12, R68.reuse, R76, R12 ;  /* 0x0000004c440c723c */ /* 0x040ff0000004180c */
        /* <DEDUP_REMOVED lines=16> */
[----:B------:R-:W5:Y:S07]  /*9ca0*/  LDSM.16.MT88.4 R88, [R232+0x6900] ;  /* 0x00690000e858783b */ /* 0x000f6e0000004200 */
[C---:B------:R-:W-:Y:S08]  /*9cb0*/  HMMA.16816.F32.BF16 R60, R68.reuse, R92, R60 ;  /* 0x0000005c443c723c */ /* 0x040ff0000004183c */
[----:B------:R-:W-:Y:S01]  /*9cc0*/  HMMA.16816.F32.BF16 R64, R68, R94, R64 ;  /* 0x0000005e4440723c */ /* 0x000fe20000041840 */
[----:B------:R-:W-:Y:S06]  /*9cd0*/  LDSM.16.MT88.4 R92, [R229+0x7100] ;  /* 0x00710000e55c783b */ /* 0x000fec0000004200 */
[----:B------:R-:W-:Y:S02]  /*9ce0*/  F2FP.BF16.PACK_AB R68, R251, R252 ;  /* 0x000000fcfb44723e */ /* 0x000fe400000010ff */
[----:B------:R-:W-:Y:S03]  /*9cf0*/  F2FP.BF16.PACK_AB R69, R194, R250 ;  /* 0x000000fac245723e */ /* 0x000fe600000010ff */
[----:B------:R-:W-:Y:S02]  /*9d00*/  F2FP.BF16.PACK_AB R70, R193, R195 ;  /* 0x000000c3c146723e */ /* 0x000fe400000010ff */
[----:B------:R-:W-:Y:S07]  /*9d10*/  F2FP.BF16.PACK_AB R71, R183, R192 ;  /* 0x000000c0b747723e */ /* 0x000fee00000010ff */
[C---:B-1----:R-:W-:Y:S08]  /*9d20*/  HMMA.16816.F32.BF16 R4, R68.reuse, R72, R4 ;  /* 0x000000484404723c */ /* 0x042ff00000041804 */
[C---:B------:R-:W-:Y:S01]  /*9d30*/  HMMA.16816.F32.BF16 R8, R68.reuse, R74, R8 ;  /* 0x0000004a4408723c */ /* 0x040fe20000041808 */
[----:B------:R-:W1:Y:S07]  /*9d40*/  LDSM.16.MT88.4 R72, [R230+0x6900] ;  /* 0x00690000e648783b */ /* 0x000e6e0000004200 */
[C---:B----4-:R-:W-:Y:S08]  /*9d50*/  HMMA.16816.F32.BF16 R12, R68.reuse, R80, R12 ;  /* 0x00000050440c723c */ /* 0x050ff0000004180c */
[C---:B------:R-:W-:Y:S01]  /*9d60*/  HMMA.16816.F32.BF16 R16, R68.reuse, R82, R16 ;  /* 0x000000524410723c */ /* 0x040fe20000041810 */
[----:B------:R-:W4:Y:S07]  /*9d70*/  LDSM.16.MT88.4 R80, [R229+0x6900] ;  /* 0x00690000e550783b */ /* 0x000f2e0000004200 */
[C---:B--2---:R-:W-:Y:S08]  /*9d80*/  HMMA.16816.F32.BF16 R20, R68.reuse, R84, R20 ;  /* 0x000000544414723c */ /* 0x044ff00000041814 */
[C---:B------:R-:W-:Y:S01]  /*9d90*/  HMMA.16816.F32.BF16 R24, R68.reuse, R86, R24 ;  /* 0x000000564418723c */ /* 0x040fe20000041818 */
[----:B------:R-:W-:Y:S07]  /*9da0*/  LDSM.16.MT88.4 R84, [R228+0x3100] ;  /* 0x00310000e454783b */ /* 0x000fee0000004200 */
[C---:B---3--:R-:W-:Y:S08]  /*9db0*/  HMMA.16816.F32.BF16 R28, R68.reuse, R76, R28 ;  /* 0x0000004c441c723c */ /* 0x048ff0000004181c */
[C---:B------:R-:W-:Y:S01]  /*9dc0*/  HMMA.16816.F32.BF16 R32, R68.reuse, R78, R32 ;  /* 0x0000004e4420723c */ /* 0x040fe20000041820 */
[----:B------:R-:W2:Y:S07]  /*9dd0*/  LDSM.16.MT88.4 R76, [R228+0x6900] ;  /* 0x00690000e44c783b */ /* 0x000eae0000004200 */
[C---:B-----5:R-:W-:Y:S08]  /*9de0*/  HMMA.16816.F32.BF16 R36, R68.reuse, R88, R36 ;  /* 0x000000584424723c */ /* 0x060ff00000041824 */
[C---:B------:R-:W-:Y:S01]  /*9df0*/  HMMA.16816.F32.BF16 R40, R68.reuse, R90, R40 ;  /* 0x0000005a4428723c */ /* 0x040fe20000041828 */
[----:B------:R-:W-:Y:S07]  /*9e00*/  LDSM.16.MT88.4 R88, [R230+0x7100] ;  /* 0x00710000e658783b */ /* 0x000fee0000004200 */
[C---:B-1----:R-:W-:Y:S08]  /*9e10*/  HMMA.16816.F32.BF16 R44, R68.reuse, R72, R44 ;  /* 0x00000048442c723c */ /* 0x042ff0000004182c */
[C---:B------:R-:W-:Y:S01]  /*9e20*/  HMMA.16816.F32.BF16 R48, R68.reuse, R74, R48 ;  /* 0x0000004a4430723c */ /* 0x040fe20000041830 */
[----:B------:R-:W1:Y:S07]  /*9e30*/  LDSM.16.MT88.4 R72, [R232+0x3100] ;  /* 0x00310000e848783b */ /* 0x000e6e0000004200 */
[C---:B----4-:R-:W-:Y:S08]  /*9e40*/  HMMA.16816.F32.BF16 R52, R68.reuse, R80, R52 ;  /* 0x000000504434723c */ /* 0x050ff00000041834 */
[C---:B------:R-:W-:Y:S01]  /*9e50*/  HMMA.16816.F32.BF16 R56, R68.reuse, R82, R56 ;  /* 0x000000524438723c */ /* 0x040fe20000041838 */
[----:B------:R-:W3:Y:S07]  /*9e60*/  LDSM.16.MT88.4 R80, [R230+0x3100] ;  /* 0x00310000e650783b */ /* 0x000eee0000004200 */
[C---:B--2---:R-:W-:Y:S08]  /*9e70*/  HMMA.16816.F32.BF16 R60, R68.reuse, R76, R60 ;  /* 0x0000004c443c723c */ /* 0x044ff0000004183c */
[----:B------:R-:W-:Y:S01]  /*9e80*/  HMMA.16816.F32.BF16 R64, R68, R78, R64 ;  /* 0x0000004e4440723c */ /* 0x000fe20000041840 */
[----:B------:R-:W2:Y:S06]  /*9e90*/  LDSM.16.MT88.4 R76, [R229+0x3100] ;  /* 0x00310000e54c783b */ /* 0x000eac0000004200 */
[----:B------:R-:W-:Y:S02]  /*9ea0*/  F2FP.BF16.PACK_AB R68, R181, R182 ;  /* 0x000000b6b544723e */ /* 0x000fe400000010ff */
[----:B------:R-:W-:Y:S03]  /*9eb0*/  F2FP.BF16.PACK_AB R69, R170, R180 ;  /* 0x000000b4aa45723e */ /* 0x000fe600000010ff */
[----:B------:R-:W-:Y:S02]  /*9ec0*/  F2FP.BF16.PACK_AB R70, R169, R171 ;  /* 0x000000aba946723e */ /* 0x000fe400000010ff */
[----:B------:R-:W-:Y:S07]  /*9ed0*/  F2FP.BF16.PACK_AB R71, R167, R168 ;  /* 0x000000a8a747723e */ /* 0x000fee00000010ff */
[C---:B-1----:R-:W-:Y:S08]  /*9ee0*/  HMMA.16816.F32.BF16 R4, R68.reuse, R72, R4 ;  /* 0x000000484404723c */ /* 0x042ff00000041804 */
[C---:B------:R-:W-:Y:S01]  /*9ef0*/  HMMA.16816.F32.BF16 R8, R68.reuse, R74, R8 ;  /* 0x0000004a4408723c */ /* 0x040fe20000041808 */
[----:B------:R-:W1:Y:S07]  /*9f00*/  LDSM.16.MT88.4 R72, [R232+0x7100] ;  /* 0x00710000e848783b */ /* 0x000e6e0000004200 */
[C---:B---3--:R-:W-:Y:S08]  /*9f10*/  HMMA.16816.F32.BF16 R12, R68.reuse, R80, R12 ;  /* 0x00000050440c723c */ /* 0x048ff0000004180c */
[C---:B------:R-:W-:Y:S01]  /*9f20*/  HMMA.16816.F32.BF16 R16, R68.reuse, R82, R16 ;  /* 0x000000524410723c */ /* 0x040fe20000041810 */
[----:B------:R-:W-:Y:S07]  /*9f30*/  LDSM.16.MT88.4 R80, [R229+0x3900] ;  /* 0x00390000e550783b */ /* 0x000fee0000004200 */
[C---:B--2---:R-:W-:Y:S08]  /*9f40*/  HMMA.16816.F32.BF16 R20, R68.reuse, R76, R20 ;  /* 0x0000004c4414723c */ /* 0x044ff00000041814 */
[C---:B------:R-:W-:Y:S01]  /*9f50*/  HMMA.16816.F32.BF16 R24, R68.reuse, R78, R24 ;  /* 0x0000004e4418723c */ /* 0x040fe20000041818 */
[----:B------:R-:W2:Y:S07]  /*9f60*/  LDSM.16.MT88.4 R76, [R230+0x3900] ;  /* 0x00390000e64c783b */ /* 0x000eae0000004200 */
[C---:B------:R-:W-:Y:S07]  /*9f70*/  HMMA.16816.F32.BF16 R28, R68.reuse, R84, R28 ;  /* 0x00000054441c723c */ /* 0x040fee000004181c */
[----:B------:R-:W-:Y:S01]  /*9f80*/  IMAD.MOV.U32 R85, RZ, RZ, R112 ;  /* 0x000000ffff557224 */ /* 0x000fe200078e0070 */
[C---:B------:R-:W-:Y:S04]  /*9f90*/  HMMA.16816.F32.BF16 R32, R68.reuse, R86, R32 ;  /* 0x000000564420723c */ /* 0x040fe80000041820 */
[----:B------:R-:W-:Y:S02]  /*9fa0*/  F2FP.BF16.PACK_AB R112, R166, R165 ;  /* 0x000000a5a670723e */ /* 0x000fe400000010ff */
[----:B------:R-:W-:Y:S02]  /*9fb0*/  MOV R84, R113 ;  /* 0x0000007100547202 */ /* 0x000fe40000000f00 */
[C---:B-1----:R-:W-:Y:S04]  /*9fc0*/  HMMA.16816.F32.BF16 R36, R68.reuse, R72, R36 ;  /* 0x000000484424723c */ /* 0x042fe80000041824 */
[----:B------:R-:W-:Y:S01]  /*9fd0*/  F2FP.BF16.PACK_AB R113, R160, R164 ;  /* 0x000000a4a071723e */ /* 0x000fe200000010ff */
[----:B------:R-:W-:Y:S03]  /*9fe0*/  IMAD.MOV.U32 R246, RZ, RZ, R84 ;  /* 0x000000fffff67224 */ /* 0x000fe600078e0054 */
[C---:B------:R-:W-:Y:S04]  /*9ff0*/  HMMA.16816.F32.BF16 R40, R68.reuse, R74, R40 ;  /* 0x0000004a4428723c */ /* 0x040fe80000041828 */
[----:B------:R-:W-:Y:S04]  /*a000*/  FADD.FTZ R145, R246, R145 ;  /* 0x00000091f6917221 */ /* 0x000fe80000010000 */
[C---:B------:R-:W-:Y:S08]  /*a010*/  HMMA.16816.F32.BF16 R44, R68.reuse, R88, R44 ;  /* 0x00000058442c723c */ /* 0x040ff0000004182c */
[C---:B------:R-:W-:Y:S01]  /*a020*/  HMMA.16816.F32.BF16 R48, R68.reuse, R90, R48 ;  /* 0x0000005a4430723c */ /* 0x040fe20000041830 */
[----:B------:R-:W1:Y:S07]  /*a030*/  LDSM.16.MT88.4 R88, [R228+0x3900] ;  /* 0x00390000e458783b */ /* 0x000e6e0000004200 */
[C---:B------:R-:W-:Y:S08]  /*a040*/  HMMA.16816.F32.BF16 R52, R68.reuse, R92, R52 ;  /* 0x0000005c4434723c */ /* 0x040ff00000041834 */
[C---:B------:R-:W-:Y:S08]  /*a050*/  HMMA.16816.F32.BF16 R56, R68.reuse, R94, R56 ;  /* 0x0000005e4438723c */ /* 0x040ff00000041838 */
[C---:B------:R-:W-:Y:S08]  /*a060*/  HMMA.16816.F32.BF16 R60, R68.reuse, R96, R60 ;  /* 0x00000060443c723c */ /* 0x040ff0000004183c */
[----:B------:R-:W-:Y:S01]  /*a070*/  HMMA.16816.F32.BF16 R64, R68, R98, R64 ;  /* 0x000000624440723c */ /* 0x000fe20000041840 */
[----:B------:R-:W3:Y:S07]  /*a080*/  LDSM.16.MT88.4 R96, [R232+0x7900] ;  /* 0x00790000e860783b */ /* 0x000eee0000004200 */
[C---:B------:R-:W-:Y:S01]  /*a090*/  HMMA.16816.F32.BF16 R128, R112.reuse, R124, R4 ;  /* 0x0000007c7080723c */ /* 0x040fe20000041804 */
[----:B------:R-:W4:Y:S07]  /*a0a0*/  LDSM.16.MT88.4 R4, [R228+0x7900] ;  /* 0x00790000e404783b */ /* 0x000f2e0000004200 */
[C---:B------:R-:W-:Y:S07]  /*a0b0*/  HMMA.16816.F32.BF16 R124, R112.reuse, R126, R8 ;  /* 0x0000007e707c723c */ /* 0x040fee0000041808 */
[----:B------:R-:W-:Y:S01]  /*a0c0*/  MOV R11, R85 ;  /* 0x00000055000b7202 */ /* 0x000fe20000000f00 */
[C---:B--2---:R-:W-:Y:S04]  /*a0d0*/  HMMA.16816.F32.BF16 R68, R112.reuse, R76, R12 ;  /* 0x0000004c7044723c */ /* 0x044fe8000004180c */
[----:B------:R-:W-:Y:S04]  /*a0e0*/  FADD.FTZ R2, R11, R2 ;  /* 0x000000020b027221 */ /* 0x000fe80000010000 */
[C---:B------:R-:W-:Y:S04]  /*a0f0*/  HMMA.16816.F32.BF16 R72, R112.reuse, R78, R16 ;  /* 0x0000004e7048723c */ /* 0x040fe80000041810 */
[----:B------:R-:W-:Y:S02]  /*a100*/  FADD.FTZ R3, R133, R2 ;  /* 0x0000000285037221 */ /* 0x000fe40000010000 */
[----:B------:R-:W-:Y:S02]  /*a110*/  FADD.FTZ R2, R157, R145 ;  /* 0x000000919d027221 */ /* 0x000fe40000010000 */
[C---:B------:R-:W-:Y:S04]  /*a120*/  HMMA.16816.F32.BF16 R76, R112.reuse, R80, R20 ;  /* 0x00000050704c723c */ /* 0x040fe80000041814 */
[----:B------:R-:W-:Y:S01]  /*a130*/  FADD.FTZ R250, R250, R3 ;  /* 0x00000003fafa7221 */ /* 0x000fe20000010000 */
[----:B------:R-:W-:Y:S01]  /*a140*/  MOV R3, R0 ;  /* 0x0000000000037202 */ /* 0x000fe20000000f00 */
[----:B------:R-:W-:Y:S02]  /*a150*/  FADD.FTZ R2, R252, R2 ;  /* 0x00000002fc027221 */ /* 0x000fe40000010000 */
[C---:B------:R-:W-:Y:S04]  /*a160*/  HMMA.16816.F32.BF16 R80, R112.reuse, R82, R24 ;  /* 0x000000527050723c */ /* 0x040fe80000041818 */
[----:B------:R-:W-:Y:S02]  /*a170*/  FADD.FTZ R250, R194, R250 ;  /* 0x000000fac2fa7221 */ /* 0x000fe40000010000 */
[----:B------:R-:W-:Y:S02]  /*a180*/  FADD.FTZ R251, R251, R2 ;  /* 0x00000002fbfb7221 */ /* 0x000fe40000010000 */
[C---:B-1----:R-:W-:Y:S04]  /*a190*/  HMMA.16816.F32.BF16 R84, R112.reuse, R88, R28 ;  /* 0x000000587054723c */ /* 0x042fe8000004181c */
        /* <DEDUP_REMOVED lines=23> */
[C---:B----4-:R-:W-:Y:S04]  /*a310*/  HMMA.16816.F32.BF16 R116, R112.reuse, R4, R60 ;  /* 0x000000047074723c */ /* 0x050fe8000004183c */
[----:B------:R-:W-:Y:S02]  /*a320*/  FADD.FTZ R164, R156, R164 ;  /* 0x000000a49ca47221 */ /* 0x000fe40000010000 */
[----:B------:R-:W-:Y:S02]  /*a330*/  FADD.FTZ R169, R162, R169 ;  /* 0x000000a9a2a97221 */ /* 0x000fe40000010000 */
[----:B------:R-:W-:Y:S04]  /*a340*/  HMMA.16816.F32.BF16 R112, R112, R6, R64 ;  /* 0x000000067070723c */ /* 0x000fe80000041840 */
[----:B------:R-:W-:Y:S02]  /*a350*/  FADD.FTZ R246, R155, R164 ;  /* 0x000000a49bf67221 */ /* 0x000fe40000010000 */
[----:B------:R-:W-:Y:S02]  /*a360*/  FADD.FTZ R245, R159, R169 ;  /* 0x000000a99ff57221 */ /* 0x000fe40000010000 */
[----:B------:R-:W-:Y:S01]  /*a370*/  IMAD.MOV.U32 R2, RZ, RZ, R132 ;  /* 0x000000ffff027224 */ /* 0x000fe200078e0084 */
[----:B------:R-:W-:-:S05]  /*a380*/  @P0 BRA `(.L_x_560) ;  /* 0xffffb96000000947 */ /* 0x000fca000383ffff */
.L_x_557:
[----:B------:R-:W-:-:S13]  /*a390*/  ISETP.LE.AND P0, PT, RZ, UR10, PT ;  /* 0x0000000aff007c0c */ /* 0x000fda000bf03270 */
[----:B------:R-:W-:Y:S05]  /*a3a0*/  @!P0 BRA `(.L_x_561) ;  /* 0x0000372000008947 */ /* 0x000fea0003800000 */
[----:B------:R-:W-:Y:S01]  /*a3b0*/  SHF.R.S32.HI R247, RZ, 0x1f, R205 ;  /* 0x0000001ffff77819 */ /* 0x000fe200000114cd */
[----:B------:R-:W-:Y:S01]  /*a3c0*/  IMAD.MOV.U32 R2, RZ, RZ, R132 ;  /* 0x000000ffff027224 */ /* 0x000fe200078e0084 */
[C---:B------:R-:W-:Y:S01]  /*a3d0*/  SHF.L.U32 R248, R205.reuse, 0x1, RZ ;  /* 0x00000001cdf87819 */ /* 0x040fe200000006ff */
[----:B------:R-:W-:Y:S01]  /*a3e0*/  IMAD.MOV.U32 R3, RZ, RZ, R0 ;  /* 0x000000ffff037224 */ /* 0x000fe200078e0000 */
[----:B------:R-:W-:Y:S01]  /*a3f0*/  SHF.L.U64.HI R247, R205, 0x1, R247 ;  /* 0x00000001cdf77819 */ /* 0x000fe200000102f7 */
[C---:B------:R-:W-:Y:S01]  /*a400*/  IMAD.SHL.U32 R250, R204.reuse, 0x2, RZ ;  /* 0x00000002ccfa7824 */ /* 0x040fe200078e00ff */
[----:B------:R-:W-:Y:S01]  /*a410*/  SHF.L.U64.HI R249, R204, 0x1, R206 ;  /* 0x00000001ccf97819 */ /* 0x000fe200000102ce */
[----:B------:R-:W-:Y:S05]  /*a420*/  BRA `(.L_x_562) ;  /* 0x000003c000007947 */ /* 0x000fea0003800000 */
.L_x_564:
        /* <DEDUP_REMOVED lines=60> */
.L_x_562:
[----:B------:R-:W-:Y:S04]  /*a7f0*/  DEPBAR.LE SB0, 0x0 ;  /* 0x000080000000791a */ /* 0x000fe80000000000 */
[----:B------:R-:W-:Y:S01]  /*a800*/  BAR.SYNC.DEFER_BLOCKING 0x0 ;  /* 0x0000000000007b1d */ /* 0x000fe20000010000 */
[----:B------:R-:W-:Y:S01]  /*a810*/  IMAD.WIDE.U32 R156, R236, c[0x0][0x208], RZ ;  /* 0x00008200ec9c7a25 */ /* 0x000fe200078e00ff */
[----:B------:R-:W-:Y:S01]  /*a820*/  SHF.R.S32.HI R0, RZ, 0x1f, R236 ;  /* 0x0000001fff007819 */ /* 0x000fe200000114ec */
[----:B------:R-:W-:Y:S04]  /*a830*/  UISETP.GE.AND UP0, UPT, UR10, 0x1, UPT ;  /* 0x000000010a00788c */ /* 0x000fe8000bf06270 */
[----:B------:R-:W-:Y:S04]  /*a840*/  IMAD R0, R0, c[0x0][0x208], RZ ;  /* 0x0000820000007a24 */ /* 0x000fe800078e02ff */
[----:B------:R-:W-:Y:S04]  /*a850*/  IMAD R0, R236, c[0x0][0x20c], R0 ;  /* 0x00008300ec007a24 */ /* 0x000fe800078e0200 */
[----:B------:R-:W-:Y:S01]  /*a860*/  IMAD.IADD R157, R157, 0x1, R0 ;  /* 0x000000019d9d7824 */ /* 0x000fe200078e0200 */
[----:B------:R-:W-:Y:S03]  /*a870*/  SHF.R.S32.HI R0, RZ, 0x1f, R235 ;  /* 0x0000001fff007819 */ /* 0x000fe600000114eb */
[C---:B------:R-:W-:Y:S04]  /*a880*/  IMAD.WIDE.U32 R156, R235.reuse, c[0x0][0x218], R156 ;  /* 0x00008600eb9c7a25 */ /* 0x040fe800078e009c */
[----:B------:R-:W-:Y:S01]  /*a890*/  IMAD R0, R0, c[0x0][0x218], RZ ;  /* 0x0000860000007a24 */ /* 0x000fe200078e02ff */
[----:B------:R-:W1:Y:S03]  /*a8a0*/  LDSM.16.M88.4 R8, [R234+0x8100] ;  /* 0x00810000ea08783b */ /* 0x000e660000000200 */
[----:B------:R-:W-:Y:S02]  /*a8b0*/  IMAD R0, R235, c[0x0][0x21c], R0 ;  /* 0x00008700eb007a24 */ /* 0x000fe400078e0200 */
[----:B------:R-:W2:Y:S05]  /*a8c0*/  LDSM.16.M88.4 R16, [R234+0x8900] ;  /* 0x00890000ea10783b */ /* 0x000eaa0000000200 */
[----:B------:R-:W3:Y:S05]  /*a8d0*/  LDSM.16.M88.4 R24, [R234+0x9100] ;  /* 0x00910000ea18783b */ /* 0x000eea0000000200 */
[----:B------:R-:W4:Y:S05]  /*a8e0*/  LDSM.16.M88.4 R32, [R234+0x9900] ;  /* 0x00990000ea20783b */ /* 0x000f2a0000000200 */
[----:B------:R-:W5:Y:S05]  /*a8f0*/  LDSM.16.M88.4 R40, [R234+0xa100] ;  /* 0x00a10000ea28783b */ /* 0x000f6a0000000200 */
[----:B------:R-:W3:Y:S05]  /*a900*/  LDSM.16.M88.4 R48, [R234+0xa900] ;  /* 0x00a90000ea30783b */ /* 0x000eea0000000200 */
[----:B------:R-:W3:Y:S05]  /*a910*/  LDSM.16.M88.4 R56, [R234+0xb100] ;  /* 0x00b10000ea38783b */ /* 0x000eea0000000200 */
[----:B------:R-:W4:Y:S01]  /*a920*/  LDSM.16.M88.4 R64, [R234+0xb900] ;  /* 0x00b90000ea40783b */ /* 0x000f220000000200 */
[C---:B-1----:R-:W-:Y:S04]  /*a930*/  HMMA.16816.F32.BF16 R4, R136.reuse, R8, RZ ;  /* 0x000000088804723c */ /* 0x042fe800000418ff */
[----:B------:R-:W1:Y:S05]  /*a940*/  LDSM.16.M88.4 R132, [R233] ;  /* 0x00000000e984783b */ /* 0x000e6a0000000200 */
[----:B------:R-:W1:Y:S01]  /*a950*/  LDSM.16.M88.4 R144, [R227] ;  /* 0x00000000e390783b */ /* 0x000e620000000200 */
[C---:B------:R-:W-:Y:S04]  /*a960*/  HMMA.16816.F32.BF16 R8, R136.reuse, R10, RZ ;  /* 0x0000000a8808723c */ /* 0x040fe800000418ff */
[----:B------:R-:W1:Y:S04]  /*a970*/  LDSM.16.M88.4 R148, [R226] ;  /* 0x00000000e294783b */ /* 0x000e680000000200 */
[C---:B--2---:R-:W-:Y:S01]  /*a980*/  HMMA.16816.F32.BF16 R12, R136.reuse, R16, RZ ;  /* 0x00000010880c723c */ /* 0x044fe200000418ff */
[----:B------:R-:W-:Y:S07]  /*a990*/  LDSM.16.M88.4 R152, [R225] ;  /* 0x00000000e198783b */ /* 0x000fee0000000200 */
[C---:B------:R-:W-:Y:S08]  /*a9a0*/  HMMA.16816.F32.BF16 R16, R136.reuse, R18, RZ ;  /* 0x000000128810723c */ /* 0x040ff000000418ff */
[C---:B---3--:R-:W-:Y:S08]  /*a9b0*/  HMMA.16816.F32.BF16 R20, R136.reuse, R24, RZ ;  /* 0x000000188814723c */ /* 0x048ff000000418ff */
[C---:B------:R-:W-:Y:S08]  /*a9c0*/  HMMA.16816.F32.BF16 R24, R136.reuse, R26, RZ ;  /* 0x0000001a8818723c */ /* 0x040ff000000418ff */
[C---:B----4-:R-:W-:Y:S08]  /*a9d0*/  HMMA.16816.F32.BF16 R28, R136.reuse, R32, RZ ;  /* 0x00000020881c723c */ /* 0x050ff000000418ff */
[C---:B------:R-:W-:Y:S08]  /*a9e0*/  HMMA.16816.F32.BF16 R32, R136.reuse, R34, RZ ;  /* 0x000000228820723c */ /* 0x040ff000000418ff */
[C---:B-----5:R-:W-:Y:S08]  /*a9f0*/  HMMA.16816.F32.BF16 R36, R136.reuse, R40, RZ ;  /* 0x000000288824723c */ /* 0x060ff000000418ff */
[C---:B------:R-:W-:Y:S08]  /*aa00*/  HMMA.16816.F32.BF16 R40, R136.reuse, R42, RZ ;  /* 0x0000002a8828723c */ /* 0x040ff000000418ff */
[C---:B------:R-:W-:Y:S08]  /*aa10*/  HMMA.16816.F32.BF16 R44, R136.reuse, R48, RZ ;  /* 0x00000030882c723c */ /* 0x040ff000000418ff */
[C---:B------:R-:W-:Y:S08]  /*aa20*/  HMMA.16816.F32.BF16 R48, R136.reuse, R50, RZ ;  /* 0x000000328830723c */ /* 0x040ff000000418ff */
[C---:B------:R-:W-:Y:S08]  /*aa30*/  HMMA.16816.F32.BF16 R52, R136.reuse, R56, RZ ;  /* 0x000000388834723c */ /* 0x040ff000000418ff */
[C---:B------:R-:W-:Y:S08]  /*aa40*/  HMMA.16816.F32.BF16 R56, R136.reuse, R58, RZ ;  /* 0x0000003a8838723c */ /* 0x040ff000000418ff */
[C---:B------:R-:W-:Y:S08]  /*aa50*/  HMMA.16816.F32.BF16 R60, R136.reuse, R64, RZ ;  /* 0x00000040883c723c */ /* 0x040ff000000418ff */
[----:B------:R-:W-:Y:S08]  /*aa60*/  HMMA.16816.F32.BF16 R64, R136, R66, RZ ;  /* 0x000000428840723c */ /* 0x000ff000000418ff */
[C---:B-1----:R-:W-:Y:S07]  /*aa70*/  HMMA.16816.F32.BF16 R4, R140.reuse, R132, R4 ;  /* 0x000000848c04723c */ /* 0x042fee0000041804 */
[----:B------:R-:W-:Y:S01]  /*aa80*/  IADD3 R132, P0, R156, UR24, RZ ;  /* 0x000000189c847c10 */ /* 0x000fe2000ff1e0ff */
[C---:B------:R-:W-:Y:S04]  /*aa90*/  HMMA.16816.F32.BF16 R8, R140.reuse, R134, R8 ;  /* 0x000000868c08723c */ /* 0x040fe80000041808 */
[----:B------:R-:W-:Y:S02]  /*aaa0*/  IADD3.X R0, R157, UR16, R0, P0, !PT ;  /* 0x000000109d007c10 */ /* 0x000fe400087fe400 */
[C---:B------:R-:W-:Y:S02]  /*aab0*/  LEA R157, P0, R132.reuse, c[0x0][0x1f8], 0x1 ;  /* 0x00007e00849d7a11 */ /* 0x040fe400078008ff */
[C---:B------:R-:W-:Y:S03]  /*aac0*/  HMMA.16816.F32.BF16 R12, R140.reuse, R144, R12 ;  /* 0x000000908c0c723c */ /* 0x040fe6000004180c */
[----:B------:R-:W1:Y:S01]  /*aad0*/  SHFL.IDX PT, R156, R157, RZ, 0x181f ;  /* 0x00181fff9d9c7589 */ /* 0x000e6200000e0000 */
[----:B------:R-:W-:Y:S04]  /*aae0*/  LEA.HI.X R0, R132, c[0x0][0x1fc], R0, 0x1, P0 ;  /* 0x00007f0084007a11 */ /* 0x000fe800000f0c00 */
[C---:B------:R-:W-:Y:S01]  /*aaf0*/  HMMA.16816.F32.BF16 R16, R140.reuse, R146, R16 ;  /* 0x000000928c10723c */ /* 0x040fe20000041810 */
[----:B------:R-:W2:Y:S05]  /*ab00*/  SHFL.IDX PT, R161, R0, RZ, 0x181f ;  /* 0x00181fff00a17589 */ /* 0x000eaa00000e0000 */
[----:B------:R-:W3:Y:S02]  /*ab10*/  SHFL.IDX PT, R160, R157, 0x1, 0x181f ;  /* 0x00381f009da07f89 */ /* 0x000ee400000e0000 */
[C---:B------:R-:W-:Y:S03]  /*ab20*/  HMMA.16816.F32.BF16 R20, R140.reuse, R148, R20 ;  /* 0x000000948c14723c */ /* 0x040fe60000041814 */
[----:B------:R-:W4:Y:S05]  /*ab30*/  SHFL.IDX PT, R162, R0, 0x1, 0x181f ;  /* 0x00381f0000a27f89 */ /* 0x000f2a00000e0000 */
[C---:B------:R-:W-:Y:S01]  /*ab40*/  HMMA.16816.F32.BF16 R24, R140.reuse, R150, R24 ;  /* 0x000000968c18723c */ /* 0x040fe20000041818 */
[----:B------:R-:W5:Y:S03]  /*ab50*/  LDSM.16.M88.4 R132, [R224] ;  /* 0x00000000e084783b */ /* 0x000f660000000200 */
[C---:B-1----:R-:W-:Y:S02]  /*ab60*/  IADD3 R166, P1, R156.reuse, R248, RZ ;  /* 0x000000f89ca67210 */ /* 0x042fe40007f3e0ff */
[----:B------:R-:W-:Y:S01]  /*ab70*/  IADD3 R168, P0, R156, R250, RZ ;  /* 0x000000fa9ca87210 */ /* 0x000fe20007f1e0ff */
[----:B------:R-:W-:Y:S01]  /*ab80*/  LDSM.16.M88.4 R144, [R223] ;  /* 0x00000000df90783b */ /* 0x000fe20000000200 */
[C---:B------:R-:W-:Y:S04]  /*ab90*/  HMMA.16816.F32.BF16 R28, R140.reuse, R152, R28 ;  /* 0x000000988c1c723c */ /* 0x040fe8000004181c */
[----:B------:R-:W-:Y:S01]  /*aba0*/  LDSM.16.M88.4 R148, [R222] ;  /* 0x00000000de94783b */ /* 0x000fe20000000200 */
[C---:B--2---:R-:W-:Y:S01]  /*abb0*/  IMAD.X R167, R161.reuse, 0x1, R247, P1 ;  /* 0x00000001a1a77824 */ /* 0x044fe200008e06f7 */
[C---:B---3--:R-:W-:Y:S01]  /*abc0*/  IADD3 R164, P1, R160.reuse, R248, RZ ;  /* 0x000000f8a0a47210 */ /* 0x048fe20007f3e0ff */
[----:B------:R-:W-:Y:S01]  /*abd0*/  IMAD.X R169, R161, 0x1, R249, P0 ;  /* 0x00000001a1a97824 */ /* 0x000fe200000e06f9 */
[C---:B------:R-:W-:Y:S01]  /*abe0*/  HMMA.16816.F32.BF16 R32, R140.reuse, R154, R32 ;  /* 0x0000009a8c20723c */ /* 0x040fe20000041820 */
[----:B------:R-:W1:Y:S03]  /*abf0*/  SHFL.IDX PT, R163, R157, 0x2, 0x181f ;  /* 0x00581f009da37f89 */ /* 0x000e6600000e0000 */
[----:B------:R-:W-:Y:S01]  /*ac00*/  IADD3 R160, P0, R160, R250, RZ ;  /* 0x000000faa0a07210 */ /* 0x000fe20007f1e0ff */
[C---:B----4-:R-:W-:Y:S01]  /*ac10*/  IMAD.X R165, R162.reuse, 0x1, R247, P1 ;  /* 0x00000001a2a57824 */ /* 0x050fe200008e06f7 */
[----:B------:R-:W2:Y:S03]  /*ac20*/  SHFL.IDX PT, R153, R157, 0x3, 0x181f ;  /* 0x00781f009d997f89 */ /* 0x000ea600000e0000 */
[----:B------:R-:W-:Y:S02]  /*ac30*/  IMAD.X R161, R162, 0x1, R249, P0 ;  /* 0x00000001a2a17824 */ /* 0x000fe400000e06f9 */
[----:B------:R-:W-:Y:S05]  /*ac40*/  LDSM.16.M88.4 R156, [R221] ;  /* 0x00000000dd9c783b */ /* 0x000fea0000000200 */
[----:B------:R-:W-:Y:S01]  /*ac50*/  @!PT LDS RZ, [RZ] ;  /* 0x00000000fffff984 */ /* 0x000fe20000000800 */
[----:B------:R-:W-:Y:S01]  /*ac60*/  @!PT LDS RZ, [RZ] ;  /* 0x00000000fffff984 */ /* 0x000fe20000000800 */
[----:B------:R-:W-:Y:S01]  /*ac70*/  @!PT LDS RZ, [RZ] ;  /* 0x00000000fffff984 */ /* 0x000fe20000000800 */
[----:B------:R3:W-:Y:S05]  /*ac80*/  LDGSTS.E.BYPASS.LTC128B.128 [R244], [R166.64], !P5 ;  /* 0x00000000a6f47fae */ /* 0x0007ea000e901d4e */
[----:B------:R4:W-:Y:S01]  /*ac90*/  LDGSTS.E.BYPASS.LTC128B.128 [R243], [R168.64], !P4 ;  /* 0x00000000a8f37fae */ /* 0x0009e2000e101d4e */
[C---:B-----5:R-:W-:Y:S04]  /*aca0*/  HMMA.16816.F32.BF16 R36, R140.reuse, R132, R36 ;  /* 0x000000848c24723c */ /* 0x060fe80000041824 */
[----:B------:R3:W-:Y:S01]  /*acb0*/  LDGSTS.E.BYPASS.LTC128B.128 [R242], [R164.64], !P5 ;  /* 0x00000000a4f27fae */ /* 0x0007e2000e901d4e */
[-C--:B-1----:R-:W-:Y:S04]  /*acc0*/  IADD3 R154, P0, R163, R248.reuse, RZ ;  /* 0x000000f8a39a7210 */ /* 0x082fe80007f1e0ff */
[----:B------:R1:W-:Y:S03]  /*acd0*/  LDGSTS.E.BYPASS.LTC128B.128 [R241], [R160.64], !P4 ;  /* 0x00000000a0f17fae */ /* 0x0003e6000e101d4e */
[----:B--2---:R-:W-:Y:S01]  /*ace0*/  IADD3 R132, P1, R153, R248, RZ ;  /* 0x000000f899847210 */ /* 0x004fe20007f3e0ff */
[C---:B------:R-:W-:Y:S01]  /*acf0*/  HMMA.16816.F32.BF16 R40, R140.reuse, R134, R40 ;  /* 0x000000868c28723c */ /* 0x040fe20000041828 */
[----:B------:R-:W2:Y:S07]  /*ad00*/  SHFL.IDX PT, R152, R0, 0x2, 0x181f ;  /* 0x00581f0000987f89 */ /* 0x000eae00000e0000 */
[C---:B------:R-:W-:Y:S01]  /*ad10*/  HMMA.16816.F32.BF16 R44, R140.reuse, R144, R44 ;  /* 0x000000908c2c723c */ /* 0x040fe2000004182c */
[----:B------:R-:W5:Y:S07]  /*ad20*/  SHFL.IDX PT, R0, R0, 0x3, 0x181f ;  /* 0x00781f0000007f89 */ /* 0x000f6e00000e0000 */
[C---:B------:R-:W-:Y:S08]  /*ad30*/  HMMA.16816.F32.BF16 R48, R140.reuse, R146, R48 ;  /* 0x000000928c30723c */ /* 0x040ff00000041830 */
[C---:B------:R-:W-:Y:S04]  /*ad40*/  HMMA.16816.F32.BF16 R52, R140.reuse, R148, R52 ;  /* 0x000000948c34723c */ /* 0x040fe80000041834 */
[-C--:B-1----:R-:W-:Y:S01]  /*ad50*/  IADD3 R160, P6, R163, R250.reuse, RZ ;  /* 0x000000faa3a07210 */ /* 0x082fe20007fde0ff */
[C---:B--2---:R-:W-:Y:S01]  /*ad60*/  IMAD.X R155, R152.reuse, 0x1, R247, P0 ;  /* 0x00000001989b7824 */ /* 0x044fe200000e06f7 */
[----:B------:R-:W-:Y:S02]  /*ad70*/  IADD3 R162, P0, R153, R250, RZ ;  /* 0x000000fa99a27210 */ /* 0x000fe40007f1e0ff */
[C---:B------:R-:W-:Y:S02]  /*ad80*/  HMMA.16816.F32.BF16 R56, R140.reuse, R150, R56 ;  /* 0x000000968c38723c */ /* 0x040fe40000041838 */
[----:B------:R1:W-:Y:S02]  /*ad90*/  LDGSTS.E.BYPASS.LTC128B.128 [R240], [R154.64], !P5 ;  /* 0x000000009af07fae */ /* 0x0003e4000e901d4e */
[----:B------:R-:W-:Y:S02]  /*ada0*/  IMAD.X R161, R152, 0x1, R249, P6 ;  /* 0x0000000198a17824 */ /* 0x000fe400030e06f9 */
[C---:B-----5:R-:W-:Y:S02]  /*adb0*/  IMAD.X R133, R0.reuse, 0x1, R247, P1 ;  /* 0x0000000100857824 */ /* 0x060fe400008e06f7 */
[C---:B------:R-:W-:Y:S01]  /*adc0*/  HMMA.16816.F32.BF16 R60, R140.reuse, R156, R60 ;  /* 0x0000009c8c3c723c */ /* 0x040fe2000004183c */
[----:B------:R2:W-:Y:S03]  /*add0*/  LDGSTS.E.BYPASS.LTC128B.128 [R239], [R160.64], !P4 ;  /* 0x00000000a0ef7fae */ /* 0x0005e6000e101d4e */
[----:B------:R-:W-:Y:S01]  /*ade0*/  IMAD.X R163, R0, 0x1, R249, P0 ;  /* 0x0000000100a37824 */ /* 0x000fe200000e06f9 */
[----:B------:R-:W-:Y:S01]  /*adf0*/  PLOP3.LUT P0, PT, PT, PT, UP0, 0x80, 0x0 ;  /* 0x000000000000781c */ /* 0x000fe20003f0f008 */
[----:B------:R5:W-:Y:S02]  /*ae00*/  LDGSTS.E.BYPASS.LTC128B.128 [R244+0x3000], [R132.64], !P5 ;  /* 0x0300000084f47fae */ /* 0x000be4000e901d4e */
[----:B------:R-:W-:Y:S03]  /*ae10*/  HMMA.16816.F32.BF16 R64, R140, R158, R64 ;  /* 0x0000009e8c40723c */ /* 0x000fe60000041840 */
[----:B------:R2:W-:Y:S05]  /*ae20*/  LDGSTS.E.BYPASS.LTC128B.128 [R244+0x7000], [R162.64], !P4 ;  /* 0x07000000a2f47fae */ /* 0x0005ea000e101d4e */
[----:B---3--:R-:W-:Y:S05]  /*ae30*/  LDSM.16.M88.4 R164, [R231+0x9900] ;  /* 0x00990000e7a4783b */ /* 0x008fea0000000200 */
[----:B-1----:R-:W-:Y:S05]  /*ae40*/  LDSM.16.M88.4 R152, [R231+0x8900] ;  /* 0x00890000e798783b */ /* 0x002fea0000000200 */
[----:B------:R-:W0:Y:S05]  /*ae50*/  LDGDEPBAR ;  /* 0x00000000000079af */ /* 0x000e2a0000000000 */
[----:B------:R-:W-:Y:S05]  /*ae60*/  LDSM.16.M88.4 R144, [R231+0xa100] ;  /* 0x00a10000e790783b */ /* 0x000fea0000000200 */
[----:B-----5:R-:W1:Y:S05]  /*ae70*/  LDSM.16.M88.4 R132, [R231+0x8100] ;  /* 0x00810000e784783b */ /* 0x020e6a0000000200 */
[----:B--2---:R-:W2:Y:S05]  /*ae80*/  LDSM.16.M88.4 R160, [R231+0x9100] ;  /* 0x00910000e7a0783b */ /* 0x004eaa0000000200 */
[----:B------:R-:W3:Y:S05]  /*ae90*/  LDSM.16.M88.4 R148, [R231+0xa900] ;  /* 0x00a90000e794783b */ /* 0x000eea0000000200 */
[----:B----4-:R-:W4:Y:S05]  /*aea0*/  LDSM.16.M88.4 R168, [R231+0xb100] ;  /* 0x00b10000e7a8783b */ /* 0x010f2a0000000200 */
[----:B------:R-:W5:Y:S05]  /*aeb0*/  LDSM.16.M88.4 R180, [R231+0xb900] ;  /* 0x00b90000e7b4783b */ /* 0x000f6a0000000200 */
[----:B------:R-:W2:Y:S05]  /*aec0*/  LDSM.16.M88.4 R192, [R220] ;  /* 0x00000000dcc0783b */ /* 0x000eaa0000000200 */
[----:B------:R-:W-:Y:S05]  /*aed0*/  LDSM.16.M88.4 R156, [R220+0x1800] ;  /* 0x00180000dc9c783b */ /* 0x000fea0000000200 */
[----:B------:R-:W-:Y:S01]  /*aee0*/  LDSM.16.M88.4 R204, [R231+0xc100] ;  /* 0x00c10000e7cc783b */ /* 0x000fe20000000200 */
[C---:B-1----:R-:W-:Y:S04]  /*aef0*/  HMMA.16816.F32.BF16 R4, R172.reuse, R132, R4 ;  /* 0x00000084ac04723c */ /* 0x042fe80000041804 */
[----:B------:R-:W-:Y:S04]  /*af00*/  LDSM.16.M88.4 R208, [R220+0x7000] ;  /* 0x00700000dcd0783b */ /* 0x000fe80000000200 */
        /* <DEDUP_REMOVED lines=40> */
[----:B------:R-:W-:Y:S07]  /*b190*/  LDSM.16.M88.4 R164, [R218] ;  /* 0x00000000daa4783b */ /* 0x000fee0000000200 */
[C---:B------:R-:W-:Y:S08]  /*b1a0*/  HMMA.16816.F32.BF16 R52, R176.reuse, R144, R52 ;  /* 0x00000090b034723c */ /* 0x040ff00000041834 */
[C---:B------:R-:W-:Y:S01]  /*b1b0*/  HMMA.16816.F32.BF16 R56, R176.reuse, R146, R56 ;  /* 0x00000092b038723c */ /* 0x040fe20000041838 */
[----:B------:R-:W1:Y:S07]  /*b1c0*/  LDSM.16.M88.4 R144, [R234+0xf900] ;  /* 0x00f90000ea90783b */ /* 0x000e6e0000000200 */
[C---:B---3--:R-:W-:Y:S08]  /*b1d0*/  HMMA.16816.F32.BF16 R60, R176.reuse, R148, R60 ;  /* 0x00000094b03c723c */ /* 0x048ff0000004183c */
[----:B------:R-:W-:Y:S01]  /*b1e0*/  HMMA.16816.F32.BF16 R64, R176, R150, R64 ;  /* 0x00000096b040723c */ /* 0x000fe20000041840 */
[----:B------:R-:W3:Y:S07]  /*b1f0*/  LDSM.16.M88.4 R148, [R219] ;  /* 0x00000000db94783b */ /* 0x000eee0000000200 */
[C---:B----4-:R-:W-:Y:S08]  /*b200*/  HMMA.16816.F32.BF16 R4, R184.reuse, R168, R4 ;  /* 0x000000a8b804723c */ /* 0x050ff00000041804 */
[C---:B------:R-:W-:Y:S01]  /*b210*/  HMMA.16816.F32.BF16 R8, R184.reuse, R170, R8 ;  /* 0x000000aab808723c */ /* 0x040fe20000041808 */
[----:B------:R-:W4:Y:S07]  /*b220*/  LDSM.16.M88.4 R168, [R217] ;  /* 0x00000000d9a8783b */ /* 0x000f2e0000000200 */
[C---:B-----5:R-:W-:Y:S08]  /*b230*/  HMMA.16816.F32.BF16 R12, R184.reuse, R180, R12 ;  /* 0x000000b4b80c723c */ /* 0x060ff0000004180c */
[C---:B------:R-:W-:Y:S01]  /*b240*/  HMMA.16816.F32.BF16 R16, R184.reuse, R182, R16 ;  /* 0x000000b6b810723c */ /* 0x040fe20000041810 */
[----:B------:R-:W5:Y:S07]  /*b250*/  LDSM.16.M88.4 R180, [R216] ;  /* 0x00000000d8b4783b */ /* 0x000f6e0000000200 */
        /* <DEDUP_REMOVED lines=13> */
[C---:B------:R-:W-:Y:S01]  /*b330*/  HMMA.16816.F32.BF16 R56, R184.reuse, R162, R56 ;  /* 0x000000a2b838723c */ /* 0x040fe20000041838 */
[----:B------:R-:W2:Y:S07]  /*b340*/  LDSM.16.M88.4 R160, [R231+0xc900] ;  /* 0x00c90000e7a0783b */ /* 0x000eae0000000200 */
        /* <DEDUP_REMOVED lines=8> */
[----:B------:R-:W-:Y:S07]  /*b3d0*/  LDSM.16.M88.4 R164, [R231+0xf900] ;  /* 0x00f90000e7a4783b */ /* 0x000fee0000000200 */
[C---:B----4-:R-:W-:Y:S08]  /*b3e0*/  HMMA.16816.F32.BF16 R20, R188.reuse, R168, R20 ;  /* 0x000000a8bc14723c */ /* 0x050ff00000041814 */
[C---:B------:R-:W-:Y:S01]  /*b3f0*/  HMMA.16816.F32.BF16 R24, R188.reuse, R170, R24 ;  /* 0x000000aabc18723c */ /* 0x040fe20000041818 */
[----:B------:R-:W-:Y:S07]  /*b400*/  LDSM.16.M88.4 R168, [R220+0x5000] ;  /* 0x00500000dca8783b */ /* 0x000fee0000000200 */
[C---:B-----5:R-:W-:Y:S08]  /*b410*/  HMMA.16816.F32.BF16 R28, R188.reuse, R180, R28 ;  /* 0x000000b4bc1c723c */ /* 0x060ff0000004181c */
[C---:B------:R-:W-:Y:S01]  /*b420*/  HMMA.16816.F32.BF16 R32, R188.reuse, R182, R32 ;  /* 0x000000b6bc20723c */ /* 0x040fe20000041820 */
[----:B------:R-:W-:Y:S07]  /*b430*/  LDSM.16.M88.4 R180, [R220+0x5800] ;  /* 0x00580000dcb4783b */ /* 0x000fee0000000200 */
[C---:B-1----:R-:W-:Y:S08]  /*b440*/  HMMA.16816.F32.BF16 R36, R188.reuse, R132, R36 ;  /* 0x00000084bc24723c */ /* 0x042ff00000041824 */
[C---:B------:R-:W-:Y:S01]  /*b450*/  HMMA.16816.F32.BF16 R40, R188.reuse, R134, R40 ;  /* 0x00000086bc28723c */ /* 0x040fe20000041828 */
[----:B------:R-:W1:Y:S07]  /*b460*/  LDSM.16.M88.4 R132, [R231+0xe100] ;  /* 0x00e10000e784783b */ /* 0x000e6e0000000200 */
        /* <DEDUP_REMOVED lines=17> */
[----:B------:R-:W2:Y:S07]  /*b580*/  LDSM.16.M88.4 R144, [R220+0x4800] ;  /* 0x00480000dc90783b */ /* 0x000eae0000000200 */
[C---:B---3--:R-:W-:Y:S08]  /*b590*/  HMMA.16816.F32.BF16 R28, R196.reuse, R148, R28 ;  /* 0x00000094c41c723c */ /* 0x048ff0000004181c */
[C---:B------:R-:W-:Y:S01]  /*b5a0*/  HMMA.16816.F32.BF16 R32, R196.reuse, R150, R32 ;  /* 0x00000096c420723c */ /* 0x040fe20000041820 */
[----:B------:R-:W3:Y:S01]  /*b5b0*/  LDSM.16.M88.4 R148, [R220+0x7800] ;  /* 0x00780000dc94783b */ /* 0x000ee20000000200 */
[----:B------:R-:W-:Y:S04]  /*b5c0*/  DEPBAR.LE SB0, 0x0 ;  /* 0x000080000000791a */ /* 0x000fe80000000000 */
[----:B------:R-:W-:Y:S02]  /*b5d0*/  BAR.SYNC.DEFER_BLOCKING 0x0 ;  /* 0x0000000000007b1d */ /* 0x000fe40000010000 */
[C---:B-1----:R-:W-:Y:S08]  /*b5e0*/  HMMA.16816.F32.BF16 R36, R196.reuse, R132, R36 ;  /* 0x00000084c424723c */ /* 0x042ff00000041824 */
[C---:B------:R-:W-:Y:S08]  /*b5f0*/  HMMA.16816.F32.BF16 R40, R196.reuse, R134, R40 ;  /* 0x00000086c428723c */ /* 0x040ff00000041828 */
[C---:B----4-:R-:W-:Y:S08]  /*b600*/  HMMA.16816.F32.BF16 R44, R196.reuse, R152, R44 ;  /* 0x00000098c42c723c */ /* 0x050ff0000004182c */
[C---:B------:R-:W-:Y:S08]  /*b610*/  HMMA.16816.F32.BF16 R48, R196.reuse, R154, R48 ;  /* 0x0000009ac430723c */ /* 0x040ff00000041830 */
[C---:B-----5:R-:W-:Y:S08]  /*b620*/  HMMA.16816.F32.BF16 R52, R196.reuse, R156, R52 ;  /* 0x0000009cc434723c */ /* 0x060ff00000041834 */
[C---:B------:R-:W-:Y:S08]  /*b630*/  HMMA.16816.F32.BF16 R56, R196.reuse, R158, R56 ;  /* 0x0000009ec438723c */ /* 0x040ff00000041838 */
[C---:B------:R-:W-:Y:S08]  /*b640*/  HMMA.16816.F32.BF16 R60, R196.reuse, R164, R60 ;  /* 0x000000a4c43c723c */ /* 0x040ff0000004183c */
[----:B------:R-:W-:Y:S08]  /*b650*/  HMMA.16816.F32.BF16 R64, R196, R166, R64 ;  /* 0x000000a6c440723c */ /* 0x000ff00000041840 */
        /* <DEDUP_REMOVED lines=17> */
.L_x_563:
        /* <DEDUP_REMOVED lines=81> */
[----:B------:R-:W-:Y:S02]  /*bc80*/  FFMA.FTZ R160, R11, c[0x0][0x2d0], -R161 ;  /* 0x0000b4000ba07a23 */ /* 0x000fe400000108a1 */
        /* <DEDUP_REMOVED lines=43> */
[----:B------:R-:W-:Y:S02]  /*bf40*/  FMUL.FTZ R71, R2, R71 ;  /* 0x0000004702477220 */ /* 0x000fe40000410000 */
[----:B------:R-:W-:Y:S01]  /*bf50*/  MUFU.EX2 R157, R157 ;  /* 0x0000009d009d7308 */ /* 0x000fe20000000800 */
        /* <DEDUP_REMOVED lines=28> */
[C---:B------:R-:W-:Y:S01]  /*c120*/  FMUL.FTZ R88, R3.reuse, R88 ;  /* 0x0000005803587220 */ /* 0x040fe20000410000 */
[----:B--2---:R-:W-:Y:S01]  /*c130*/  F2FP.BF16.PACK_AB R131, R160, R159 ;  /* 0x0000009fa083723e */ /* 0x004fe200000010ff */
[C---:B------:R-:W-:Y:S02]  /*c140*/  FMUL.FTZ R89, R3.reuse, R89 ;  /* 0x0000005903597220 */ /* 0x040fe40000410000 */
[C---:B------:R-:W-:Y:S02]  /*c150*/  FMUL.FTZ R90, R2.reuse, R90 ;  /* 0x0000005a025a7220 */ /* 0x040fe40000410000 */
[C---:B------:R-:W-:Y:S02]  /*c160*/  FMUL.FTZ R91, R2.reuse, R91 ;  /* 0x0000005b025b7220 */ /* 0x040fe40000410000 */
[----:B------:R-:W-:Y:S01]  /*c170*/  MUFU.EX2 R169, R169 ;  /* 0x000000a900a97308 */ /* 0x000fe20000000800 */
[C---:B------:R-:W-:Y:S05]  /*c180*/  HMMA.16816.F32.BF16 R4, R128.reuse, R144, R4 ;  /* 0x000000908004723c */ /* 0x040fea0000041804 */
        /* <DEDUP_REMOVED lines=14> */
[----:B------:R-:W-:Y:S01]  /*c270*/  FMUL.FTZ R99, R2, R99 ;  /* 0x0000006302637220 */ /* 0x000fe20000410000 */
[----:B------:R-:W-:Y:S01]  /*c280*/  MUFU.EX2 R180, R180 ;  /* 0x000000b400b47308 */ /* 0x000fe20000000800 */
[C---:B------:R-:W-:Y:S04]  /*c290*/  HMMA.16816.F32.BF16 R76, R128.reuse, R152, R76 ;  /* 0x00000098804c723c */ /* 0x040fe8000004184c */
[C---:B------:R-:W-:Y:S02]  /*c2a0*/  FMUL.FTZ R100, R3.reuse, R100 ;  /* 0x0000006403647220 */ /* 0x040fe40000410000 */
[C---:B------:R-:W-:Y:S02]  /*c2b0*/  FMUL.FTZ R101, R3.reuse, R101 ;  /* 0x0000006503657220 */ /* 0x040fe40000410000 */
[C---:B------:R-:W-:Y:S01]  /*c2c0*/  HMMA.16816.F32.BF16 R80, R128.reuse, R154, R80 ;  /* 0x0000009a8050723c */ /* 0x040fe20000041850 */
[----:B------:R-:W-:Y:S03]  /*c2d0*/  MUFU.EX2 R181, R181 ;  /* 0x000000b500b57308 */ /* 0x000fe60000000800 */
[--C-:B------:R-:W-:Y:S02]  /*c2e0*/  FFMA.FTZ R152, R12, c[0x0][0x2d0], -R162.reuse ;  /* 0x0000b4000c987a23 */ /* 0x100fe400000108a2 */
[----:B------:R-:W-:Y:S02]  /*c2f0*/  FMUL.FTZ R12, R3, R120 ;  /* 0x00000078030c7220 */ /* 0x000fe40000410000 */
        /* <DEDUP_REMOVED lines=16> */
[C---:B------:R-:W-:Y:S02]  /*c400*/  FMUL.FTZ R103, R2.reuse, R103 ;  /* 0x0000006702677220 */ /* 0x040fe40000410000 */
        /* <DEDUP_REMOVED lines=17> */
[C---:B------:R-:W-:Y:S03]  /*c520*/  FMUL.FTZ R109, R3.reuse, R109 ;  /* 0x0000006d036d7220 */ /* 0x040fe60000410000 */
[----:B------:R-:W3:Y:S01]  /*c530*/  MUFU.EX2 R164, R164 ;  /* 0x000000a400a47308 */ /* 0x000ee20000000800 */
[C---:B------:R-:W-:Y:S02]  /*c540*/  FMUL.FTZ R110, R2.reuse, R110 ;  /* 0x0000006e026e7220 */ /* 0x040fe40000410000 */
[C---:B------:R-:W-:Y:S02]  /*c550*/  FMUL.FTZ R111, R2.reuse, R111 ;  /* 0x0000006f026f7220 */ /* 0x040fe40000410000 */
[----:B------:R-:W-:Y:S01]  /*c560*/  FMUL.FTZ R16, R3, R116 ;  /* 0x0000007403107220 */ /* 0x000fe20000410000 */
[----:B----4-:R-:W-:Y:S01]  /*c570*/  F2FP.BF16.PACK_AB R116, R153, R152 ;  /* 0x000000989974723e */ /* 0x010fe200000010ff */
[----:B------:R-:W-:Y:S01]  /*c580*/  FMUL.FTZ R17, R3, R117 ;  /* 0x0000007503117220 */ /* 0x000fe20000410000 */
[----:B-----5:R-:W-:Y:S01]  /*c590*/  F2FP.BF16.PACK_AB R117, R155, R154 ;  /* 0x0000009a9b75723e */ /* 0x020fe200000010ff */
[C---:B------:R-:W-:Y:S01]  /*c5a0*/  FMUL.FTZ R18, R2.reuse, R118 ;  /* 0x0000007602127220 */ /* 0x040fe20000410000 */
[C---:B------:R-:W-:Y:S01]  /*c5b0*/  HMMA.16816.F32.BF16 R108, R128.reuse, R126, R108 ;  /* 0x0000007e806c723c */ /* 0x040fe2000004186c */
[----:B------:R-:W-:Y:S01]  /*c5c0*/  MUFU.EX2 R165, R165 ;  /* 0x000000a500a57308 */ /* 0x000fe20000000800 */
[----:B------:R-:W4:Y:S01]  /*c5d0*/  LDSM.16.MT88.4 R124, [R230+0x900] ;  /* 0x00090000e67c783b */ /* 0x000f220000004200 */
[C---:B------:R-:W-:Y:S02]  /*c5e0*/  FMUL.FTZ R19, R2.reuse, R119 ;  /* 0x0000007702137220 */ /* 0x040fe40000410000 */
        /* <DEDUP_REMOVED lines=334> */
.L_x_561:
        /* <DEDUP_REMOVED lines=91> */
.L_x_555:
[----:B------:R-:W-:Y:S01]  /*e080*/  USHF.R.S32.HI UR8, URZ, 0x1f, UR9 ;  /* 0x0000001f3f087899 */ /* 0x000fe20008011409 */
        /* <DEDUP_REMOVED lines=112> */
[----:B---3--:R-:W2:Y:S03]  /*e790*/  @P1 LDG.E R3, [R14.64] ;  /* 0x0000000e0e031981 */ /* 0x008ea6000c1e1900 */
[----:B------:R-:W-:Y:S01]  /*e7a0*/  UISETP.NE.AND.EX UP0, UPT, URZ, UR5, UPT, UP0 ;  /* 0x000000053f00728c */ /* 0x000fe2000bf05300 */
[----:B------:R-:W-:-:S02]  /*e7b0*/  IMAD.MOV.U32 R4, RZ, RZ, c[0x0][0x388] ;  /* 0x0000e200ff047624 */ /* 0x000fc400078e00ff */
        /* <DEDUP_REMOVED lines=17> */
.L_x_566:
[----:B-1----:R-:W-:Y:S01]  /*e8d0*/  LOP3.LUT R3, R8, 0xffffffe0, RZ, 0xc0, !PT ;  /* 0xffffffe008037812 */ /* 0x002fe200078ec0ff */
[----:B------:R-:W1:Y:S01]  /*e8e0*/  S2R R39, SR_CTAID.X ;  /* 0x0000000000277919 */ /* 0x000e620000002500 */
[----:B------:R-:W-:Y:S01]  /*e8f0*/  SHF.R.S32.HI R12, RZ, 0x1f, R10 ;  /* 0x0000001fff0c7819 */ /* 0x000fe2000001140a */
[----:B------:R-:W-:Y:S01]  /*e900*/  ULDC.64 UR4, c[0x0][0x490] ;  /* 0x0001240000047ab9 */ /* 0x000fe20000000a00 */
[C---:B------:R-:W-:Y:S01]  /*e910*/  LEA.HI R8, R5.reuse, R5, RZ, 0x1 ;  /* 0x0000000505087211 */ /* 0x040fe200078f08ff */
        /* <DEDUP_REMOVED lines=16> */
[----:B------:R-:W-:Y:S01]  /*ea20*/  LEA.HI R3, R2, R0, RZ, 0x3 ;  /* 0x0000000002037211 */ /* 0x000fe200078f18ff */
[----:B------:R-:W-:Y:S01]  /*ea30*/  UIMAD UR11, UR9, UR5, UR11 ;  /* 0x00000005090b72a4 */ /* 0x000fe2000f8e020b */
[----:B------:R-:W-:Y:S01]  /*ea40*/  IMAD R12, R12, 0x10, R9 ;  /* 0x000000100c0c7824 */ /* 0x000fe200078e0209 */
[----:B------:R-:W-:Y:S01]  /*ea50*/  ISETP.NE.AND P1, PT, R10, 0x1, PT ;  /* 0x000000010a00780c */ /* 0x000fe20003f25270 */
[----:B------:R-:W-:Y:S01]  /*ea60*/  USEL UR10, UR10, URZ, !UP1 ;  /* 0x0000003f0a0a7287 */ /* 0x000fe2000c800000 */
[----:B------:R-:W-:Y:S01]  /*ea70*/  LOP3.LUT R11, R3, 0xfffffff8, RZ, 0xc0, !PT ;  /* 0xfffffff8030b7812 */ /* 0x000fe200078ec0ff */
[--C-:B------:R-:W-:Y:S01]  /*ea80*/  IMAD R5, R8, 0x8, R12.reuse ;  /* 0x0000000808057824 */ /* 0x100fe200078e020c */
[----:B------:R-:W-:Y:S01]  /*ea90*/  ULDC.64 UR6, c[0x0][0x498] ;  /* 0x0001260000067ab9 */ /* 0x000fe20000000a00 */
[----:B------:R-:W-:Y:S01]  /*eaa0*/  SHF.R.S32.HI R3, RZ, 0x3, R3 ;  /* 0x00000003ff037819 */ /* 0x000fe20000011403 */
[----:B------:R-:W-:Y:S01]  /*eab0*/  UIADD3 UR21, UR21, UR11, URZ ;  /* 0x0000000b15157290 */ /* 0x000fe2000fffe03f */
[C---:B-1----:R-:W-:Y:S01]  /*eac0*/  IMAD R5, R39.reuse, 0x80, R5 ;  /* 0x0000008027057824 */ /* 0x042fe200078e0205 */
[----:B------:R-:W-:Y:S01]  /*ead0*/  USEL UR13, UR13, URZ, !UP1 ;  /* 0x0000003f0d0d7287 */ /* 0x000fe2000c800000 */
[----:B------:R-:W-:Y:S01]  /*eae0*/  IMAD R12, R39, 0x80, R12 ;  /* 0x00000080270c7824 */ /* 0x000fe200078e020c */
[----:B------:R-:W-:Y:S01]  /*eaf0*/  UIMAD UR11, UR10, UR6, URZ ;  /* 0x000000060a0b72a4 */ /* 0x000fe2000f8e023f */
[----:B------:R-:W-:Y:S01]  /*eb00*/  BSSY B0, `(.L_x_567) ;  /* 0x0000067000007945 */ /* 0x000fe20003800000 */
[----:B------:R-:W-:Y:S01]  /*eb10*/  MOV R10, R5 ;  /* 0x00000005000a7202 */ /* 0x000fe20000000f00 */
[----:B------:R-:W-:Y:S01]  /*eb20*/  @P1 IMAD.HI.U32 R8, R5, c[0x0][0x4ec], RZ ;  /* 0x00013b0005081a27 */ /* 0x000fe200078e00ff */
[----:B------:R-:W-:-:S02]  /*eb30*/  UIMAD UR7, UR13, UR7, UR11 ;  /* 0x000000070d0772a4 */ /* 0x000fc4000f8e020b */
[----:B------:R-:W-:Y:S02]  /*eb40*/  UIMAD.WIDE.U32 UR20, UR13, UR6, UR20 ;  /* 0x000000060d1472a5 */ /* 0x000fe4000f8e0014 */
[----:B------:R-:W-:Y:S01]  /*eb50*/  @P1 SHF.R.U32.HI R10, RZ, c[0x0][0x4f0], R8 ;  /* 0x00013c00ff0a1a19 */ /* 0x000fe20000011608 */
[----:B------:R-:W-:Y:S02]  /*eb60*/  ULDC.64 UR4, c[0x0][0x3a0] ;  /* 0x0000e80000047ab9 */ /* 0x000fe40000000a00 */
[----:B------:R-:W-:Y:S01]  /*eb70*/  UIMAD.WIDE.U32 UR18, UR16, UR4, URZ ;  /* 0x00000004101272a5 */ /* 0x000fe2000f8e003f */
[--C-:B------:R-:W-:Y:S01]  /*eb80*/  SHF.R.S32.HI R8, RZ, 0x1f, R10.reuse ;  /* 0x0000001fff087819 */ /* 0x100fe2000001140a */
[----:B------:R-:W-:Y:S01]  /*eb90*/  IMAD.MOV R9, RZ, RZ, -R10 ;  /* 0x000000ffff097224 */ /* 0x000fe200078e0a0a */
[----:B------:R-:W-:Y:S01]  /*eba0*/  IADD3 R10, P0, R10, UR20, RZ ;  /* 0x000000140a0a7c10 */ /* 0x000fe2000ff1e0ff */
[----:B------:R-:W-:Y:S02]  /*ebb0*/  UIMAD UR4, UR17, UR4, URZ ;  /* 0x00000004110472a4 */ /* 0x000fe4000f8e023f */
[----:B------:R-:W-:Y:S01]  /*ebc0*/  IMAD R9, R9, c[0x0][0x4e8], R5 ;  /* 0x00013a0009097a24 */ /* 0x000fe200078e0205 */
[----:B------:R-:W-:Y:S01]  /*ebd0*/  LEA.HI R5, R2, R0, RZ, 0x6 ;  /* 0x0000000002057211 */ /* 0x000fe200078f30ff */
[----:B------:R-:W-:Y:S01]  /*ebe0*/  IMAD.U32 R2, RZ, RZ, UR7 ;  /* 0x00000007ff027e24 */ /* 0x000fe2000f8e00ff */
[----:B------:R-:W-:Y:S01]  /*ebf0*/  UIMAD UR16, UR16, UR5, UR4 ;  /* 0x00000005101072a4 */ /* 0x000fe2000f8e0204 */
[----:B------:R-:W-:Y:S01]  /*ec00*/  IMAD.IADD R0, R0, 0x1, -R11 ;  /* 0x0000000100007824 */ /* 0x000fe200078e0a0b */
[----:B------:R-:W-:Y:S01]  /*ec10*/  SHF.R.S32.HI R13, RZ, 0x1f, R9 ;  /* 0x0000001fff0d7819 */ /* 0x000fe20000011409 */
[----:B------:R-:W-:Y:S01]  /*ec20*/  ULDC.64 UR4, c[0x0][0x3e8] ;  /* 0x0000fa0000047ab9 */ /* 0x000fe20000000a00 */
[----:B------:R-:W-:Y:S01]  /*ec30*/  IADD3.X R11, R8, UR21, R2, P0, !PT ;  /* 0x00000015080b7c10 */ /* 0x000fe200087fe402 */
[C---:B------:R-:W-:Y:S01]  /*ec40*/  IMAD R15, R0.reuse, 0x20, R3 ;  /* 0x00000020000f7824 */ /* 0x040fe200078e0203 */
[----:B------:R-:W-:Y:S01]  /*ec50*/  UIADD3 UR17, UR19, UR16, URZ ;  /* 0x0000001013117290 */ /* 0x000fe2000fffe03f */
[----:B------:R-:W-:Y:S01]  /*ec60*/  IMAD R2, R13, c[0x0][0x488], RZ ;  /* 0x000122000d027a24 */ /* 0x000fe200078e02ff */
[----:B------:R-:W-:Y:S01]  /*ec70*/  UIMAD UR8, UR8, UR4, URZ ;  /* 0x00000004080872a4 */ /* 0x000fe2000f8e023f */
[----:B------:R-:W-:Y:S01]  /*ec80*/  IMAD.WIDE.U32 R10, R9, c[0x0][0x488], R10 ;  /* 0x00012200090a7a25 */ /* 0x000fe200078e000a */
[----:B------:R-:W-:Y:S01]  /*ec90*/  UMOV UR16, UR18 ;  /* 0x0000001200107c82 */ /* 0x000fe20008000000 */
[----:B------:R-:W-:Y:S01]  /*eca0*/  SHF.L.U32 R0, R0, 0x3, RZ ;  /* 0x0000000300007819 */ /* 0x000fe200000006ff */
[----:B------:R-:W-:Y:S01]  /*ecb0*/  UIMAD UR8, UR9, UR5, UR8 ;  /* 0x00000005090872a4 */ /* 0x000fe2000f8e0208 */
[----:B------:R-:W-:Y:S01]  /*ecc0*/  IMAD.SHL.U32 R13, R3, 0x40, RZ ;  /* 0x00000040030d7824 */ /* 0x000fe200078e00ff */
[C---:B------:R-:W-:Y:S01]  /*ecd0*/  LEA R8, P0, R10.reuse, c[0x0][0x450], 0x2 ;  /* 0x000114000a087a11 */ /* 0x040fe200078010ff */
[----:B------:R-:W-:Y:S01]  /*ece0*/  IMAD R9, R9, c[0x0][0x48c], R2 ;  /* 0x0001230009097a24 */ /* 0x000fe200078e0202 */
[----:B------:R-:W-:Y:S01]  /*ecf0*/  UIMAD.WIDE.U32 UR16, UR9, UR4, UR16 ;  /* 0x00000004091072a5 */ /* 0x000fe2000f8e0010 */
[----:B------:R-:W-:Y:S01]  /*ed00*/  IMAD R15, R39, 0x80, R15 ;  /* 0x00000080270f7824 */ /* 0x000fe200078e020f */
[----:B------:R-:W-:Y:S01]  /*ed10*/  LOP3.LUT R13, R13, 0x1c0, RZ, 0xc0, !PT ;  /* 0x000001c00d0d7812 */ /* 0x000fe200078ec0ff */
[----:B------:R-:W-:Y:S01]  /*ed20*/  IMAD.IADD R9, R11, 0x1, R9 ;  /* 0x000000010b097824 */ /* 0x000fe200078e0209 */
[----:B------:R-:W-:Y:S01]  /*ed30*/  ULDC.64 UR4, c[0x0][0x3f0] ;  /* 0x0000fc0000047ab9 */ /* 0x000fe20000000a00 */
[----:B------:R-:W-:Y:S01]  /*ed40*/  @P1 IMAD.HI.U32 R16, R15, c[0x0][0x4ec], RZ ;  /* 0x00013b000f101a27 */ /* 0x000fe200078e00ff */
[----:B------:R-:W-:Y:S01]  /*ed50*/  LOP3.LUT R2, R13, 0x38, R0, 0xf8, !PT ;  /* 0x000000380d027812 */ /* 0x000fe200078ef800 */
[----:B------:R-:W-:Y:S01]  /*ed60*/  UIADD3 UR9, UR17, UR8, URZ ;  /* 0x0000000811097290 */ /* 0x000fe2000fffe03f */
[----:B------:R-:W-:Y:S01]  /*ed70*/  SHF.R.U32.HI R13, RZ, 0x3, R13 ;  /* 0x00000003ff0d7819 */ /* 0x000fe2000001160d */
[----:B------:R-:W-:Y:S01]  /*ed80*/  IMAD.MOV.U32 R14, RZ, RZ, R15 ;  /* 0x000000ffff0e7224 */ /* 0x000fe200078e000f */
[----:B------:R-:W-:Y:S01]  /*ed90*/  @P1 SHF.R.U32.HI R14, RZ, c[0x0][0x4f0], R16 ;  /* 0x00013c00ff0e1a19 */ /* 0x000fe20000011610 */
[----:B------:R-:W-:Y:S01]  /*eda0*/  UIMAD UR10, UR10, UR4, URZ ;  /* 0x000000040a0a72a4 */ /* 0x000fe2000f8e023f */
[----:B------:R-:W-:Y:S01]  /*edb0*/  LEA.HI.X R9, R10, c[0x0][0x454], R9, 0x2, P0 ;  /* 0x000115000a097a11 */ /* 0x000fe200000f1409 */
[----:B------:R-:W-:Y:S01]  /*edc0*/  UMOV UR8, UR16 ;  /* 0x0000001000087c82 */ /* 0x000fe20008000000 */
[----:B------:R-:W-:Y:S01]  /*edd0*/  LOP3.LUT R13, R2, R13, RZ, 0x3c, !PT ;  /* 0x0000000d020d7212 */ /* 0x000fe200078e3cff */
[--C-:B------:R-:W-:Y:S01]  /*ede0*/  IMAD.MOV R18, RZ, RZ, -R14.reuse ;  /* 0x000000ffff127224 */ /* 0x100fe200078e0a0e */
[----:B------:R-:W-:Y:S01]  /*edf0*/  SHF.R.S32.HI R2, RZ, 0x1f, R14 ;  /* 0x0000001fff027819 */ /* 0x000fe2000001140e */
[----:B------:R-:W-:Y:S01]  /*ee00*/  SHFL.IDX PT, R10, R8, RZ, 0x1c1f ;  /* 0x001c1fff080a7589 */ /* 0x000fe200000e0000 */
[----:B------:R-:W-:Y:S01]  /*ee10*/  UIMAD UR5, UR13, UR5, UR10 ;  /* 0x000000050d0572a4 */ /* 0x000fe2000f8e020a */
[----:B------:R-:W-:Y:S01]  /*ee20*/  IMAD R18, R18, c[0x0][0x4e8], R15 ;  /* 0x00013a0012127a24 */ /* 0x000fe200078e020f */
[----:B------:R-:W-:Y:S01]  /*ee30*/  UIMAD.WIDE.U32 UR8, UR13, UR4, UR8 ;  /* 0x000000040d0872a5 */ /* 0x000fe2000f8e0008 */
[----:B------:R-:W1:Y:S01]  /*ee40*/  SHFL.IDX PT, R11, R9, RZ, 0x1c1f ;  /* 0x001c1fff090b7589 */ /* 0x000e6200000e0000 */
[----:B------:R-:W-:Y:S01]  /*ee50*/  IMAD R15, R2, c[0x0][0x3e0], RZ ;  /* 0x0000f800020f7a24 */ /* 0x000fe200078e02ff */
[----:B------:R-:W-:Y:S01]  /*ee60*/  IADD3 R36, R0, 0x40, RZ ;  /* 0x0000004000247810 */ /* 0x000fe20007ffe0ff */
[----:B------:R-:W-:Y:S01]  /*ee70*/  UIADD3 UR5, UR9, UR5, URZ ;  /* 0x0000000509057290 */ /* 0x000fe2000fffe03f */
[----:B------:R-:W-:Y:S01]  /*ee80*/  SHFL.IDX PT, R8, R8, 0x1, 0x1c1f ;  /* 0x003c1f0008087f89 */ /* 0x000fe200000e0000 */
[----:B-----5:R-:W-:Y:S01]  /*ee90*/  IMAD R2, R4, c[0x0][0x4e8], RZ ;  /* 0x00013a0004027a24 */ /* 0x020fe200078e02ff */
[C---:B------:R-:W-:Y:S01]  /*eea0*/  IADD3 R4, R12.reuse, 0x8, RZ ;  /* 0x000000080c047810 */ /* 0x040fe20007ffe0ff */
[----:B------:R-:W-:Y:S01]  /*eeb0*/  IMAD.U32 R16, RZ, RZ, UR8 ;  /* 0x00000008ff107e24 */ /* 0x000fe2000f8e00ff */
[----:B------:R-:W2:Y:S01]  /*eec0*/  SHFL.IDX PT, R9, R9, 0x1, 0x1c1f ;  /* 0x003c1f0009097f89 */ /* 0x000ea200000e0000 */
[----:B------:R-:W-:Y:S01]  /*eed0*/  MOV R17, UR9 ;  /* 0x0000000900117c02 */ /* 0x000fe20008000f00 */
[----:B------:R-:W-:Y:S01]  /*eee0*/  IMAD.U32 R17, RZ, RZ, UR5 ;  /* 0x00000005ff117e24 */ /* 0x000fe2000f8e00ff */
[-C--:B------:R-:W-:Y:S01]  /*eef0*/  ISETP.GE.OR P0, PT, R12, R2.reuse, P2 ;  /* 0x000000020c00720c */ /* 0x080fe20001706670 */
[----:B------:R-:W-:Y:S01]  /*ef00*/  IMAD.SHL.U32 R5, R5, 0x8, RZ ;  /* 0x0000000805057824 */ /* 0x000fe200078e00ff */
[----:B------:R-:W-:Y:S01]  /*ef10*/  ISETP.GE.OR P2, PT, R4, R2, P2 ;  /* 0x000000020400720c */ /* 0x000fe20001746670 */
[----:B------:R-:W-:Y:S01]  /*ef20*/  IMAD.WIDE.U32 R16, R14, c[0x0][0x3e0], R16 ;  /* 0x0000f8000e107a25 */ /* 0x000fe200078e0010 */
[----:B------:R-:W-:-:S02]  /*ef30*/  SHF.R.S32.HI R12, RZ, 0x1f, R18 ;  /* 0x0000001fff0c7819 */ /* 0x000fc40000011412 */
[----:B------:R-:W-:Y:S01]  /*ef40*/  LOP3.LUT R5, R13, 0x7ffffe00, R5, 0xf8, !PT ;  /* 0x7ffffe000d057812 */ /* 0x000fe200078ef805 */
[----:B------:R-:W-:Y:S01]  /*ef50*/  IMAD R15, R14, c[0x0][0x3e4], R15 ;  /* 0x0000f9000e0f7a24 */ /* 0x000fe200078e020f */
[----:B------:R-:W-:Y:S01]  /*ef60*/  MOV R14, R16 ;  /* 0x00000010000e7202 */ /* 0x000fe20000000f00 */
[----:B------:R-:W-:Y:S02]  /*ef70*/  IMAD R12, R12, c[0x0][0x3d8], RZ ;  /* 0x0000f6000c0c7a24 */ /* 0x000fe400078e02ff */
[----:B------:R-:W-:Y:S02]  /*ef80*/  IMAD.IADD R15, R17, 0x1, R15 ;  /* 0x00000001110f7824 */ /* 0x000fe400078e020f */
[----:B------:R-:W-:Y:S01]  /*ef90*/  IMAD.SHL.U32 R16, R5, 0x2, RZ ;  /* 0x0000000205107824 */ /* 0x000fe200078e00ff */
[----:B-1----:R1:W-:Y:S01]  /*efa0*/  @!P0 ST.E [R10.64], R6 ;  /* 0x000000060a008985 */ /* 0x0023e2000c10190e */
[C---:B------:R-:W-:Y:S02]  /*efb0*/  IMAD R17, R18.reuse, c[0x0][0x3dc], R12 ;  /* 0x0000f70012117a24 */ /* 0x040fe400078e020c */
[----:B------:R-:W-:Y:S01]  /*efc0*/  IMAD.WIDE.U32 R18, R18, c[0x0][0x3d8], R14 ;  /* 0x0000f60012127a25 */ /* 0x000fe200078e000e */
[----:B--2---:R1:W-:Y:S03]  /*efd0*/  @!P2 ST.E [R8.64], R7 ;  /* 0x000000070800a985 */ /* 0x0043e6000c10190e */
[----:B------:R-:W-:Y:S01]  /*efe0*/  IMAD.IADD R17, R19, 0x1, R17 ;  /* 0x0000000113117824 */ /* 0x000fe200078e0211 */
[C---:B------:R-:W-:Y:S01]  /*eff0*/  LEA R38, P0, R18.reuse, c[0x0][0x380], 0x1 ;  /* 0x0000e00012267a11 */ /* 0x040fe200078008ff */
        /* <DEDUP_REMOVED lines=23> */
.L_x_568:
[----:B------:R-:W-:Y:S05]  /*f170*/  BSYNC B0 ;  /* 0x0000000000007941 */ /* 0x000fea0003800000 */
.L_x_567:
        /* <DEDUP_REMOVED lines=15> */
.L_x_570:
[----:B------:R-:W-:Y:S05]  /*f270*/  BSYNC B0 ;  /* 0x0000000000007941 */ /* 0x000fea0003800000 */
.L_x_569:
        /* <DEDUP_REMOVED lines=15> */
.L_x_572:
[----:B------:R-:W-:Y:S05]  /*f370*/  BSYNC B0 ;  /* 0x0000000000007941 */ /* 0x000fea0003800000 */
.L_x_571:
        /* <DEDUP_REMOVED lines=16> */
.L_x_565:
        /* <DEDUP_REMOVED lines=31> */
.L_x_573:
[----:B-1----:R-:W1:Y:S01]  /*f670*/  S2R R0, SR_TID.X ;  /* 0x0000000000007919 */ /* 0x002e620000002100 */
[----:B------:R-:W-:Y:S01]  /*f680*/  USHF.R.S32.HI UR6, URZ, 0x1f, UR13 ;  /* 0x0000001f3f067899 */ /* 0x000fe2000801140d */
[----:B------:R-:W-:Y:S01]  /*f690*/  BSSY B0, `(.L_x_574) ;  /* 0x0000029000007945 */ /* 0x000fe20003800000 */
[----:B------:R-:W-:-:S02]  /*f6a0*/  USEL UR13, UR13, URZ, !UP1 ;  /* 0x0000003f0d0d7287 */ /* 0x000fc4000c800000 */
[----:B------:R-:W-:Y:S01]  /*f6b0*/  USEL UR6, UR6, URZ, !UP1 ;  /* 0x0000003f06067287 */ /* 0x000fe2000c800000 */
[----:B-1----:R-:W-:-:S13]  /*f6c0*/  ISETP.GT.AND P0, PT, R0, 0x7f, PT ;  /* 0x0000007f0000780c */ /* 0x002fda0003f04270 */
        /* <DEDUP_REMOVED lines=37> */
.L_x_575:
[----:B------:R-:W-:Y:S05]  /*f920*/  BSYNC B0 ;  /* 0x0000000000007941 */ /* 0x000fea0003800000 */
.L_x_574:
        /* <DEDUP_REMOVED lines=63> */
.L_x_577:
[----:B------:R-:W-:Y:S05]  /*fd20*/  BSYNC B0 ;  /* 0x0000000000007941 */ /* 0x000fea0003800000 */
.L_x_576:
        /* <DEDUP_REMOVED lines=15> */
.L_x_579:
[----:B------:R-:W-:Y:S05]  /*fe20*/  BSYNC B0 ;  /* 0x0000000000007941 */ /* 0x000fea0003800000 */
.L_x_578:
        /* <DEDUP_REMOVED lines=15> */
.L_x_581:
[----:B------:R-:W-:Y:S05]  /*ff20*/  BSYNC B0 ;  /* 0x0000000000007941 */ /* 0x000fea0003800000 */
.L_x_580:
        /* <DEDUP_REMOVED lines=16> */
.L_x_582:
        /* <DEDUP_REMOVED lines=13> */
.L_x_2174:


//--------------------- .text._ZN7cutlass13device_kernelIN5flash19enable_sm80_to_sm89INS1_16FlashAttnFwdSm80INS1_25CollectiveMainloopFwdSm80ILi8ELi1ELb1EN4cute5tupleIJNS5_1CILi128EEES8_S8_EEELi128ENS_10bfloat16_tEfNS_4arch4Sm80ELb1ELb0ELb0ELb1ELb1ELb1ELb1ELb0EEENS1_21CollectiveEpilogueFwdIS9_NS6_IJNS7_ILi1EEESF_SF_EEESA_SC_Li256ELb1ELb1ELb0ELb0EEENS1_19SingleTileSchedulerILb1ELb0ELb1ELi128EEEEEEEEEvNT_6ParamsE --------------------------
	.section	.text._ZN7cutlass13device_kernelIN5flash19enable_sm80_to_sm89INS1_16FlashAttnFwdSm80INS1_25CollectiveMainloopFwdSm80ILi8ELi1ELb1EN4cute5tupleIJNS5_1CILi128EEES8_S8_EEELi128ENS_10bfloat16_tEfNS_4arch4Sm80ELb1ELb0ELb0ELb1ELb1ELb1ELb1ELb0EEENS1_21CollectiveEpilogueFwdIS9_NS6_IJNS7_ILi1EEESF_SF_EEESA_SC_Li256ELb1ELb1ELb0ELb0EEENS1_19SingleTileSchedulerILb1ELb0ELb1ELi128EEEEEEEEEvNT_6ParamsE,"ax",@progbits
	.sectioninfo	@"SHI_REGISTERS=255"
	.align	128
.text._ZN7cutlass13device_kernelIN5flash19enable_sm80_to_sm89INS1_16FlashAttnFwdSm80INS1_25CollectiveMainloopFwdSm80ILi8ELi1ELb1EN4cute5tupleIJNS5_1CILi128EEES8_S8_EEELi128ENS_10bfloat16_tEfNS_4arch4Sm80ELb1ELb0ELb0ELb1ELb1ELb1ELb1ELb0EEENS1_21CollectiveEpilogueFwdIS9_NS6_IJNS7_ILi1EEESF_SF_EEESA_SC_Li256ELb1ELb1ELb0ELb0EEENS1_19SingleTileSchedulerILb1ELb0ELb1ELi128EEEEEEEEEvNT_6ParamsE:
        .type           _ZN7cutlass13device_kernelIN5flash19enable_sm80_to_sm89INS1_16FlashAttnFwdSm80INS1_25CollectiveMainloopFwdSm80ILi8ELi1ELb1EN4cute5tupleIJNS5_1CILi128EEES8_S8_EEELi128ENS_10bfloat16_tEfNS_4arch4Sm80ELb1ELb0ELb0ELb1ELb1ELb1ELb1ELb0EEENS1_21CollectiveEpilogueFwdIS9_NS6_IJNS7_ILi1EEESF_SF_EEESA_SC_Li256ELb1ELb1ELb0ELb0EEENS1_19SingleTileSchedulerILb1ELb0ELb1ELi128EEEEEEEEEvNT_6ParamsE,@function
        .size           _ZN7cutlass13device_kernelIN5flash19enable_sm80_to_sm89INS1_16FlashAttnFwdSm80INS1_25CollectiveMainloopFwdSm80ILi8ELi1ELb1EN4cute5tupleIJNS5_1CILi128EEES8_S8_EEELi128ENS_10bfloat16_tEfNS_4arch4Sm80ELb1ELb0ELb0ELb1ELb1ELb1ELb1ELb0EEENS1_21CollectiveEpilogueFwdIS9_NS6_IJNS7_ILi1EEESF_SF_EEESA_SC_Li256ELb1ELb1ELb0ELb0EEENS1_19SingleTileSchedulerILb1ELb0ELb1ELi128EEEEEEEEEvNT_6ParamsE,(.L_x_2175 - _ZN7cutlass13device_kernelIN5flash19enable_sm80_to_sm89INS1_16FlashAttnFwdSm80INS1_25CollectiveMainloopFwdSm80ILi8ELi1ELb1EN4cute5tupleIJNS5_1CILi128EEES8_S8_EEELi128ENS_10bfloat16_tEfNS_4arch4Sm80ELb1ELb0ELb0ELb1ELb1ELb1ELb1ELb0EEENS1_21CollectiveEpilogueFwdIS9_NS6_IJNS7_ILi1EEESF_SF_EEESA_SC_Li256ELb1ELb1ELb0ELb0EEENS1_19SingleTileSchedulerILb1ELb0ELb1ELi128EEEEEEEEEvNT_6ParamsE)
        .other          _ZN7cutlass13device_kernelIN5flash19enable_sm80_to_sm89INS1_16FlashAttnFwdSm80INS1_25CollectiveMainloopFwdSm80ILi8ELi1ELb1EN4cute5tupleIJNS5_1CILi128EEES8_S8_EEELi128ENS_10bfloat16_tEfNS_4arch4Sm80ELb1ELb0ELb0ELb1ELb1ELb1ELb1ELb0EEENS1_21CollectiveEpilogueFwdIS9_NS6_IJNS7_ILi1EEESF_SF_EEESA_SC_Li256ELb1ELb1ELb0ELb0EEENS1_19SingleTileSchedulerILb1ELb0ELb1ELi128EEEEEEEEEvNT_6ParamsE,@"STO_CUDA_ENTRY STV_DEFAULT"
_ZN7cutlass13device_kernelIN5flash19enable_sm80_to_sm89INS1_16FlashAttnFwdSm80INS1_25CollectiveMainloopFwdSm80ILi8ELi1ELb1EN4cute5tupleIJNS5_1CILi128EEES8_S8_EEELi128ENS_10bfloat16_tEfNS_4arch4Sm80ELb1ELb0ELb0ELb1ELb1ELb1ELb1ELb0EEENS1_21CollectiveEpilogueFwdIS9_NS6_IJNS7_ILi1EEESF_SF_EEESA_SC_Li256ELb1ELb1ELb0ELb0EEENS1_19SingleTileSchedulerILb1ELb0ELb1ELi128EEEEEEEEEvNT_6ParamsE:
[----:B------:R-:W-:Y:S02]  /*0000*/  MOV R1, c[0x0][0x28] ;  /* 0x00000a0000017a02 */ /* 0x000fe40000000f00 */
[----:B------:R-:W1:Y:S01]  /*0010*/  S2R R75, SR_TID.X ;  /* 0x00000000004b7919 */ /* 0x000e620000002100 */
[----:B------:R-:W2:Y:S01]  /*0020*/  S2UR UR21, SR_CTAID.Z ;  /* 0x00000000001579c3 */ /* 0x000ea20000002700 */
[----:B------:R-:W-:Y:S01]  /*0030*/  UMOV UR7, 0x4 ;  /* 0x0000000400077882 */ /* 0x000fe20000000000 */
[----:B------:R-:W-:Y:S01]  /*0040*/  IADD3 R1, R1, -0x8, RZ ;  /* 0xfffffff801017810 */ /* 0x000fe20007ffe0ff */
        /* <DEDUP_REMOVED lines=16> */
.L_x_584:
        /* <DEDUP_REMOVED lines=13> */
.L_x_586:
[----:B------:R-:W-:Y:S02]  /*0220*/  ULDC UR5, c[0x0][0x54c] ;  /* 0x0001530000057ab9 */ /* 0x000fe40000000800 */
.L_x_585:
[----:B------:R-:W-:Y:S02]  /*0230*/  ULDC UR4, c[0x0][0x548] ;  /* 0x0001520000047ab9 */ /* 0x000fe40000000800 */
[----:B------:R-:W-:-:S02]  /*0240*/  USHF.L.U32 UR14, UR14, 0x7, URZ ;  /* 0x000000070e0e7899 */ /* 0x000fc4000800063f */
[----:B------:R-:W-:-:S04]  /*0250*/  UIMAD UR4, UR5, UR4, URZ ;  /* 0x00000004050472a4 */ /* 0x000fc8000f8e023f */
[----:B------:R-:W-:-:S04]  /*0260*/  UISETP.GE.AND UP0, UPT, UR14, UR4, UPT ;  /* 0x000000040e00728c */ /* 0x000fc8000bf06270 */
[----:B------:R-:W-:Y:S01]  /*0270*/  USEL UR21, UR21, 0xffffffff, !UP0 ;  /* 0xffffffff15157887 */ /* 0x000fe2000c000000 */
[----:B------:R-:W-:Y:S05]  /*0280*/  BRA `(.L_x_587) ;  /* 0x000001b000007947 */ /* 0x000fea0003800000 */
.L_x_583:
        /* <DEDUP_REMOVED lines=8> */
.L_x_588:
        /* <DEDUP_REMOVED lines=13> */
.L_x_590:
[----:B------:R-:W-:Y:S02]  /*03e0*/  ULDC UR5, c[0x0][0x54c] ;  /* 0x0001530000057ab9 */ /* 0x000fe40000000800 */
.L_x_589:
[----:B------:R-:W-:Y:S02]  /*03f0*/  ULDC UR4, c[0x0][0x548] ;  /* 0x0001520000047ab9 */ /* 0x000fe40000000800 */
[----:B------:R-:W-:-:S02]  /*0400*/  USHF.L.U32 UR14, UR14, 0x7, URZ ;  /* 0x000000070e0e7899 */ /* 0x000fc4000800063f */
[----:B------:R-:W-:-:S04]  /*0410*/  UIMAD UR4, UR5, UR4, URZ ;  /* 0x00000004050472a4 */ /* 0x000fc8000f8e023f */
[----:B------:R-:W-:-:S04]  /*0420*/  UISETP.GE.AND UP0, UPT, UR14, UR4, UPT ;  /* 0x000000040e00728c */ /* 0x000fc8000bf06270 */
[----:B------:R-:W-:-:S06]  /*0430*/  USEL UR21, UR21, 0xffffffff, !UP0 ;  /* 0xffffffff15157887 */ /* 0x000fcc000c000000 */
.L_x_587:
        /* <DEDUP_REMOVED lines=36> */
[----:B------:R-:W-:Y:S01]  /*0680*/  MOV R88, RZ ;  /* 0x000000ff00587202 */ /* 0x000fe20000000f00 */
[----:B------:R-:W-:Y:S02]  /*0690*/  IMAD.MOV.U32 R0, RZ, RZ, RZ ;  /* 0x000000ffff007224 */ /* 0x000fe400078e00ff */
[----:B------:R-:W-:Y:S01]  /*06a0*/  IMAD.U32 R8, RZ, RZ, UR8 ;  /* 0x00000008ff087e24 */ /* 0x000fe2000f8e00ff */
[----:B------:R-:W-:Y:S01]  /*06b0*/  MOV R9, UR9 ;  /* 0x0000000900097c02 */ /* 0x000fe20008000f00 */
[----:B------:R-:W-:Y:S01]  /*06c0*/  IMAD.U32 R6, RZ, RZ, UR4 ;  /* 0x00000004ff067e24 */ /* 0x000fe2000f8e00ff */
[----:B------:R-:W-:-:S03]  /*06d0*/  MOV R7, UR5 ;  /* 0x0000000500077c02 */ /* 0x000fc60008000f00 */
[----:B------:R4:W5:Y:S04]  /*06e0*/  @P4 LDG.E R88, [R8.64] ;  /* 0x0000001608584981 */ /* 0x000968000c1e1900 */
[----:B------:R4:W5:Y:S04]  /*06f0*/  @P1 LDG.E R0, [R6.64] ;  /* 0x0000001606001981 */ /* 0x000968000c1e1900 */
        /* <DEDUP_REMOVED lines=8> */
[----:B------:R-:W-:-:S02]  /*0780*/  ULDC UR18, c[0x0][0x228] ;  /* 0x00008a0000127ab9 */ /* 0x000fc40000000800 */
        /* <DEDUP_REMOVED lines=11> */
.L_x_591:
        /* <DEDUP_REMOVED lines=10> */
.L_x_592:
[----:B------:R-:W-:Y:S05]  /*08e0*/  @!P4 BRA `(.L_x_593) ;  /* 0x000000500000c947 */ /* 0x000fea0003800000 */
[----:B-1----:R1:W2:Y:S04]  /*08f0*/  LDG.E R2, [R8.64] ;  /* 0x0000001608027981 */ /* 0x0022a8000c1e1900 */
[----:B-1--4-:R-:W4:Y:S01]  /*0900*/  LDG.E R8, [R8.64+0x4] ;  /* 0x0000041608087981 */ /* 0x012f22000c1e1900 */
[----:B--2---:R-:W1:Y:S08]  /*0910*/  R2UR UR19, R2 ;  /* 0x00000000021373c2 */ /* 0x004e7000000e0000 */
[----:B----4-:R-:W1:Y:S02]  /*0920*/  R2UR UR4, R8 ;  /* 0x00000000080473c2 */ /* 0x010e6400000e0000 */
[----:B-1----:R-:W-:-:S06]  /*0930*/  UIADD3 UR19, -UR19, UR4, URZ ;  /* 0x0000000413137290 */ /* 0x002fcc000fffe13f */
.L_x_593:
        /* <DEDUP_REMOVED lines=11> */
[----:B------:R-:W-:Y:S02]  /*09f0*/  ULDC UR6, c[0x0][0x2c4] ;  /* 0x0000b10000067ab9 */ /* 0x000fe40000000800 */
[----:B------:R-:W-:Y:S02]  /*0a00*/  UISETP.NE.AND UP2, UPT, UR6, 0x1, UPT ;  /* 0x000000010600788c */ /* 0x000fe4000bf45270 */
[----:B------:R-:W-:Y:S02]  /*0a10*/  UIADD3 UR6, -UR16, UR19, URZ ;  /* 0x0000001310067290 */ /* 0x000fe4000fffe13f */
[----:B------:R-:W-:-:S07]  /*0a20*/  UMOV UR15, UR19 ;  /* 0x00000013000f7c82 */ /* 0x000fce0008000000 */
[----:B------:R-:W-:Y:S01]  /*0a30*/  @UP2 UIADD3 UR24, UR14, 0x7f, URZ ;  /* 0x0000007f0e182890 */ /* 0x000fe2000fffe03f */
[----:B--2---:R-:W1:Y:S08]  /*0a40*/  @P1 R2UR UR4, R2 ;  /* 0x00000000020413c2 */ /* 0x004e7000000e0000 */
[----:B----4-:R-:W1:Y:S02]  /*0a50*/  @P1 R2UR UR5, R6 ;  /* 0x00000000060513c2 */ /* 0x010e6400000e0000 */
[----:B-1----:R-:W-:-:S03]  /*0a60*/  @UP3 UIADD3 UR18, -UR4, UR5, URZ ;  /* 0x0000000504123290 */ /* 0x002fc6000fffe13f */
[----:B------:R-:W-:Y:S02]  /*0a70*/  ULDC.64 UR4, c[0x0][0x2c8] ;  /* 0x0000b20000047ab9 */ /* 0x000fe40000000a00 */
[----:B------:R-:W-:Y:S01]  /*0a80*/  UIMAD.WIDE.U32 UR24, UR24, UR4, URZ ;  /* 0x00000004181872a5 */ /* 0x000fe2000f8e003f */
[----:B---3--:R1:W2:Y:S01]  /*0a90*/  @P0 R2UR UR15, R4 ;  /* 0x00000000040f03c2 */ /* 0x0082a200000e0000 */
[----:B------:R-:W-:Y:S02]  /*0aa0*/  UIADD3 UR11, UR6, UR18, URZ ;  /* 0x00000012060b7290 */ /* 0x000fe4000fffe03f */
[----:B------:R-:W-:Y:S02]  /*0ab0*/  UIADD3 UR4, UR14, 0x7f, URZ ;  /* 0x0000007f0e047890 */ /* 0x000fe4000fffe03f */
[----:B------:R-:W-:Y:S02]  /*0ac0*/  UIADD3 UR9, UR11, 0x80, -UR20 ;  /* 0x000000800b097890 */ /* 0x000fe4000fffe814 */
[----:B------:R-:W-:-:S02]  /*0ad0*/  @UP2 USHF.R.U32.HI UR4, URZ, UR5, UR25 ;  /* 0x000000053f042299 */ /* 0x000fc40008011619 */
[----:B------:R-:W-:Y:S02]  /*0ae0*/  UIADD3 UR10, UR11, 0x7f, URZ ;  /* 0x0000007f0b0a7890 */ /* 0x000fe4000fffe03f */
[----:B------:R-:W-:Y:S02]  /*0af0*/  UIADD3 UR5, UR9, UR4, URZ ;  /* 0x0000000409057290 */ /* 0x000fe4000fffe03f */
[----:B------:R-:W-:Y:S02]  /*0b00*/  USHF.R.S32.HI UR8, URZ, 0x1f, UR10 ;  /* 0x0000001f3f087899 */ /* 0x000fe4000801140a */
[----:B------:R-:W-:Y:S02]  /*0b10*/  USHF.R.S32.HI UR4, URZ, 0x1f, UR5 ;  /* 0x0000001f3f047899 */ /* 0x000fe40008011405 */
[----:B------:R-:W-:Y:S02]  /*0b20*/  ULEA.HI UR10, UR8, UR10, URZ, 0x7 ;  /* 0x0000000a080a7291 */ /* 0x000fe4000f8f383f */
[----:B------:R-:W-:-:S02]  /*0b30*/  ULEA.HI UR4, UR4, UR5, URZ, 0x7 ;  /* 0x0000000504047291 */ /* 0x000fc4000f8f383f */
[----:B------:R-:W-:Y:S02]  /*0b40*/  USHF.R.S32.HI UR10, URZ, 0x7, UR10 ;  /* 0x000000073f0a7899 */ /* 0x000fe4000801140a */
[----:B------:R-:W-:-:S04]  /*0b50*/  USHF.R.S32.HI UR4, URZ, 0x7, UR4 ;  /* 0x000000073f047899 */ /* 0x000fc80008011404 */
[----:B------:R-:W-:-:S04]  /*0b60*/  UISETP.LT.AND UP0, UPT, UR10, UR4, UPT ;  /* 0x000000040a00728c */ /* 0x000fc8000bf01270 */
[----:B------:R-:W-:Y:S02]  /*0b70*/  USEL UR5, UR10, UR4, UP0 ;  /* 0x000000040a057287 */ /* 0x000fe40008000000 */
[----:B------:R-:W-:Y:S02]  /*0b80*/  UIADD3 UR4, -UR6, URZ, URZ ;  /* 0x0000003f06047290 */ /* 0x000fe4000fffe13f */
[----:B------:R-:W-:Y:S02]  /*0b90*/  ULEA UR6, UR5, -UR6, 0x7 ;  /* 0x8000000605067291 */ /* 0x000fe4000f8e383f */
[----:B------:R-:W-:Y:S02]  /*0ba0*/  UISETP.LT.AND UP1, UPT, URZ, UR4, UPT ;  /* 0x000000043f00728c */ /* 0x000fe4000bf21270 */
[----:B------:R-:W-:Y:S02]  /*0bb0*/  UISETP.LT.AND UP0, UPT, UR6, UR18, UPT ;  /* 0x000000120600728c */ /* 0x000fe4000bf01270 */
[----:B------:R-:W-:-:S02]  /*0bc0*/  USEL UR4, URZ, UR4, !UP1 ;  /* 0x000000043f047287 */ /* 0x000fc4000c800000 */
[----:B------:R-:W-:Y:S02]  /*0bd0*/  USEL UR5, UR6, UR18, UP0 ;  /* 0x0000001206057287 */ /* 0x000fe40008000000 */
[----:B------:R-:W-:Y:S02]  /*0be0*/  USHF.R.U32.HI UR8, URZ, 0x7, UR4 ;  /* 0x000000073f087899 */ /* 0x000fe40008011604 */
[----:B------:R-:W-:-:S05]  /*0bf0*/  UISETP.GT.AND UP0, UPT, UR5, UR4, UPT ;  /* 0x000000040500728c */ /* 0x000fca000bf04270 */
[----:B------:R-:W-:-:S06]  /*0c00*/  UMOV UR6, UR8 ;  /* 0x0000000800067c82 */ /* 0x000fcc0008000000 */
        /* <DEDUP_REMOVED lines=17> */
[----:B------:R-:W-:Y:S01]  /*0d20*/  LEA.HI R133, R137, R75, RZ, 0x3 ;  /* 0x0000004b89857211 */ /* 0x000fe200078f18ff */
[----:B------:R1:W2:Y:S01]  /*0d30*/  @P4 LDG.E R3, [R2.64] ;  /* 0x0000001602034981 */ /* 0x0002a2000c1e1900 */
[----:B------:R-:W-:Y:S01]  /*0d40*/  UIMAD UR4, UR12, UR4, URZ ;  /* 0x000000040c0472a4 */ /* 0x000fe2000f8e023f */
[----:B------:R-:W-:Y:S01]  /*0d50*/  IMAD.MOV.U32 R98, RZ, RZ, c[0x0][0x238] ;  /* 0x00008e00ff627624 */ /* 0x000fe200078e00ff */
[----:B------:R-:W-:Y:S01]  /*0d60*/  SHF.R.S32.HI R140, RZ, 0x3, R133 ;  /* 0x00000003ff8c7819 */ /* 0x000fe20000011485 */
[----:B------:R-:W-:Y:S01]  /*0d70*/  USHF.R.S32.HI UR24, URZ, 0x1f, UR21 ;  /* 0x0000001f3f187899 */ /* 0x000fe20008011415 */
[----:B------:R-:W-:Y:S01]  /*0d80*/  LOP3.LUT R133, R133, 0xfffffff8, RZ, 0xc0, !PT ;  /* 0xfffffff885857812 */ /* 0x000fe200078ec0ff */
[----:B------:R-:W-:Y:S01]  /*0d90*/  UIADD3 UR25, UR6, -0x1, URZ ;  /* 0xffffffff06197890 */ /* 0x000fe2000fffe03f */
[----:B------:R-:W-:Y:S01]  /*0da0*/  SHF.R.S32.HI R5, RZ, 0x1f, R140 ;  /* 0x0000001fff057819 */ /* 0x000fe2000001148c */
[----:B------:R-:W-:Y:S01]  /*0db0*/  UIMAD UR7, UR13, UR5, UR4 ;  /* 0x000000050d0772a4 */ /* 0x000fe2000f8e0204 */
[C---:B-----5:R-:W-:Y:S01]  /*0dc0*/  IADD3 R156, P0, R140.reuse, R0, RZ ;  /* 0x000000008c9c7210 */ /* 0x060fe20007f1e0ff */
[----:B------:R-:W-:Y:S01]  /*0dd0*/  IMAD.IADD R133, R75, 0x1, -R133 ;  /* 0x000000014b857824 */ /* 0x000fe200078e0a85 */
[----:B------:R-:W-:Y:S01]  /*0de0*/  USEL UR27, UR21, URZ, !UP3 ;  /* 0x0000003f151b7287 */ /* 0x000fe2000d800000 */
[----:B------:R-:W-:Y:S01]  /*0df0*/  IADD3 R85, -R140, UR18, RZ ;  /* 0x000000128c557c10 */ /* 0x000fe2000fffe1ff */
[----:B------:R-:W-:Y:S01]  /*0e00*/  USEL UR26, UR24, URZ, !UP3 ;  /* 0x0000003f181a7287 */ /* 0x000fe2000d800000 */
[----:B------:R-:W-:Y:S01]  /*0e10*/  IMAD.SHL.U32 R10, R133, 0x8, RZ ;  /* 0x00000008850a7824 */ /* 0x000fe200078e00ff */
[----:B------:R-:W-:Y:S01]  /*0e20*/  LEA.HI.X.SX32 R157, R0, R5, 0x1, P0 ;  /* 0x00000005009d7211 */ /* 0x000fe200000f0eff */
[----:B------:R-:W-:Y:S01]  /*0e30*/  ULDC.64 UR4, c[0x0][0x248] ;  /* 0x0000920000047ab9 */ /* 0x000fe20000000a00 */
[----:B------:R-:W-:Y:S01]  /*0e40*/  IMAD.MOV.U32 R104, RZ, RZ, 0x7 ;  /* 0x00000007ff687424 */ /* 0x000fe200078e00ff */
[----:B------:R-:W-:Y:S01]  /*0e50*/  UIMAD UR4, UR26, UR4, URZ ;  /* 0x000000041a0472a4 */ /* 0x000fe2000f8e023f */
[----:B------:R-:W-:Y:S01]  /*0e60*/  SHF.R.S32.HI R11, RZ, 0x1f, R10 ;  /* 0x0000001fff0b7819 */ /* 0x000fe2000001140a */
[----:B------:R-:W-:Y:S01]  /*0e70*/  IMAD R0, R157, c[0x0][0x238], RZ ;  /* 0x00008e009d007a24 */ /* 0x000fe200078e02ff */
[----:B------:R-:W-:Y:S01]  /*0e80*/  LEA.HI R137, R137, R75, RZ, 0x6 ;  /* 0x0000004b89897211 */ /* 0x000fe200078f30ff */
[----:B------:R-:W-:Y:S01]  /*0e90*/  IMAD.U32 R148, RZ, RZ, UR27 ;  /* 0x0000001bff947e24 */ /* 0x000fe2000f8e00ff */
[----:B------:R-:W-:Y:S01]  /*0ea0*/  UIMAD UR4, UR27, UR5, UR4 ;  /* 0x000000051b0472a4 */ /* 0x000fe2000f8e0204 */
[----:B------:R-:W-:Y:S01]  /*0eb0*/  IMAD R0, R156, c[0x0][0x23c], R0 ;  /* 0x00008f009c007a24 */ /* 0x000fe200078e0200 */
[----:B------:R-:W-:Y:S01]  /*0ec0*/  SHF.L.U64.HI R90, R98, R104, c[0x0][0x23c] ;  /* 0x00008f00625a7619 */ /* 0x000fe20000010268 */
[----:B------:R-:W-:Y:S01]  /*0ed0*/  IMAD.WIDE.U32 R6, R156, c[0x0][0x238], R10 ;  /* 0x00008e009c067a25 */ /* 0x000fe200078e000a */
[----:B------:R-:W-:Y:S01]  /*0ee0*/  USHF.R.S32.HI UR5, URZ, 0x1f, UR25 ;  /* 0x0000001f3f057899 */ /* 0x000fe20008011419 */
[C---:B------:R-:W-:Y:S01]  /*0ef0*/  IADD3 R139, R10.reuse, 0x40, RZ ;  /* 0x000000400a8b7810 */ /* 0x040fe20007ffe0ff */
[----:B------:R-:W-:Y:S01]  /*0f00*/  USHF.R.S32.HI UR28, URZ, 0x1f, UR15 ;  /* 0x0000001f3f1c7899 */ /* 0x000fe2000801140f */
[----:B------:R-:W-:Y:S01]  /*0f10*/  IMAD.IADD R7, R7, 0x1, R0 ;  /* 0x0000000107077824 */ /* 0x000fe200078e0200 */
[----:B------:R-:W-:Y:S01]  /*0f20*/  ISETP.GE.AND P6, PT, R10, c[0x0][0x1d4], PT ;  /* 0x000075000a007a0c */ /* 0x000fe20003fc6270 */
[----:B------:R-:W-:Y:S01]  /*0f30*/  IMAD.U32 R0, RZ, RZ, UR13 ;  /* 0x0000000dff007e24 */ /* 0x000fe2000f8e00ff */
[----:B------:R-:W-:Y:S01]  /*0f40*/  ISETP.GE.AND P5, PT, R139, c[0x0][0x1d4], PT ;  /* 0x000075008b007a0c */ /* 0x000fe20003fa6270 */
[----:B-1----:R-:W-:Y:S01]  /*0f50*/  IMAD.U32 R2, RZ, RZ, UR25 ;  /* 0x00000019ff027e24 */ /* 0x002fe2000f8e00ff */
[----:B------:R-:W-:Y:S01]  /*0f60*/  IADD3 R129, R140, 0x20, RZ ;  /* 0x000000208c817810 */ /* 0x000fe20007ffe0ff */
[----:B------:R-:W-:Y:S01]  /*0f70*/  IMAD.WIDE.U32 R6, R0, c[0x0][0x240], R6 ;  /* 0x0000900000067a25 */ /* 0x000fe200078e0006 */
[----:B------:R-:W-:-:S02]  /*0f80*/  IADD3 R125, R140, 0x40, RZ ;  /* 0x000000408c7d7810 */ /* 0x000fc40007ffe0ff */
[----:B------:R-:W-:Y:S01]  /*0f90*/  IADD3 R121, R140, 0x60, RZ ;  /* 0x000000608c797810 */ /* 0x000fe20007ffe0ff */
[----:B------:R-:W-:Y:S01]  /*0fa0*/  IMAD.MOV.U32 R150, RZ, RZ, R6 ;  /* 0x000000ffff967224 */ /* 0x000fe200078e0006 */
[----:B------:R-:W-:Y:S01]  /*0fb0*/  IADD3 R151, R7, UR7, RZ ;  /* 0x0000000707977c10 */ /* 0x000fe2000fffe0ff */
[----:B------:R-:W-:Y:S01]  /*0fc0*/  IMAD R2, R2, -0x80, R85 ;  /* 0xffffff8002027824 */ /* 0x000fe200078e0255 */
[----:B------:R-:W-:Y:S01]  /*0fd0*/  ULDC.64 UR6, c[0x0][0x280] ;  /* 0x0000a00000067ab9 */ /* 0x000fe20000000a00 */
[----:B------:R-:W-:Y:S01]  /*0fe0*/  IMAD.SHL.U32 R138, R140, 0x40, RZ ;  /* 0x000000408c8a7824 */ /* 0x000fe200078e00ff */
[----:B------:R-:W-:Y:S01]  /*0ff0*/  UIMAD UR6, UR28, UR6, URZ ;  /* 0x000000061c0672a4 */ /* 0x000fe2000f8e023f */
[----:B------:R-:W-:Y:S01]  /*1000*/  IMAD.WIDE.U32 R150, R148, c[0x0][0x248], R150 ;  /* 0x0000920094967a25 */ /* 0x000fe200078e0096 */
[----:B------:R-:W-:Y:S02]  /*1010*/  ISETP.GE.AND P0, PT, R2, 0x1, PT ;  /* 0x000000010200780c */ /* 0x000fe40003f06270 */
[----:B------:R-:W-:Y:S01]  /*1020*/  LOP3.LUT R138, R138, 0x1c0, RZ, 0xc0, !PT ;  /* 0x000001c08a8a7812 */ /* 0x000fe200078ec0ff */
[----:B------:R-:W-:Y:S01]  /*1030*/  IMAD.SHL.U32 R137, R137, 0x8, RZ ;  /* 0x0000000889897824 */ /* 0x000fe200078e00ff */
[----:B------:R-:W-:Y:S01]  /*1040*/  IADD3 R163, R151, UR4, RZ ;  /* 0x0000000497a37c10 */ /* 0x000fe2000fffe0ff */
[----:B------:R-:W-:Y:S01]  /*1050*/  IMAD.SHL.U32 R91, R98, 0x80, RZ ;  /* 0x00000080625b7824 */ /* 0x000fe200078e00ff */
[----:B------:R-:W-:Y:S01]  /*1060*/  LOP3.LUT R135, R138, 0x38, R10, 0xf8, !PT ;  /* 0x000000388a877812 */ /* 0x000fe200078ef80a */
[----:B------:R-:W-:Y:S01]  /*1070*/  IMAD R0, R90, UR25, RZ ;  /* 0x000000195a007c24 */ /* 0x000fe2000f8e02ff */
[----:B------:R-:W-:Y:S01]  /*1080*/  LOP3.LUT R137, R137, 0xfffffe00, RZ, 0xc0, !PT ;  /* 0xfffffe0089897812 */ /* 0x000fe200078ec0ff */
[----:B------:R-:W-:Y:S01]  /*1090*/  IMAD.MOV.U32 R162, RZ, RZ, R150 ;  /* 0x000000ffffa27224 */ /* 0x000fe200078e0096 */
[----:B------:R-:W-:Y:S01]  /*10a0*/  SHF.R.U32.HI R136, RZ, 0x3, R138 ;  /* 0x00000003ff887819 */ /* 0x000fe2000001168a */
[C---:B------:R-:W-:Y:S01]  /*10b0*/  IMAD R0, R91.reuse, UR5, R0 ;  /* 0x000000055b007c24 */ /* 0x040fe2000f8e0200 */
[----:B------:R-:W-:Y:S01]  /*10c0*/  ISETP.GE.AND P2, PT, R2, 0x21, PT ;  /* 0x000000210200780c */ /* 0x000fe20003f46270 */
[----:B------:R-:W-:Y:S01]  /*10d0*/  IMAD.WIDE.U32 R6, R91, UR25, R162 ;  /* 0x000000195b067c25 */ /* 0x000fe2000f8e00a2 */
[----:B------:R-:W-:Y:S01]  /*10e0*/  LOP3.LUT R135, R137, R135, R136, 0xf6, !PT ;  /* 0x0000008789877212 */ /* 0x000fe200078ef688 */
[----:B------:R-:W-:Y:S01]  /*10f0*/  ULDC.64 UR4, c[0x0][0x260] ;  /* 0x0000980000047ab9 */ /* 0x000fe20000000a00 */
[----:B------:R-:W-:Y:S01]  /*1100*/  SHF.R.S32.HI R127, RZ, 0x1f, R129 ;  /* 0x0000001fff7f7819 */ /* 0x000fe20000011481 */
[----:B------:R-:W-:Y:S01]  /*1110*/  IMAD.IADD R7, R7, 0x1, R0 ;  /* 0x0000000107077824 */ /* 0x000fe200078e0200 */
[C---:B------:R-:W-:Y:S01]  /*1120*/  @P0 LEA R8, P1, R6.reuse, c[0x0][0x220], 0x1 ;  /* 0x0000880006080a11 */ /* 0x040fe200078208ff */
[----:B------:R-:W-:Y:S01]  /*1130*/  IMAD.U32 R4, RZ, RZ, UR13 ;  /* 0x0000000dff047e24 */ /* 0x000fe2000f8e00ff */
[----:B------:R-:W-:Y:S01]  /*1140*/  UIMAD UR4, UR12, UR4, URZ ;  /* 0x000000040c0472a4 */ /* 0x000fe2000f8e023f */
[----:B------:R-:W-:Y:S01]  /*1150*/  IMAD.SHL.U32 R135, R135, 0x2, RZ ;  /* 0x0000000287877824 */ /* 0x000fe200078e00ff */
[----:B------:R-:W-:Y:S01]  /*1160*/  @P0 LEA.HI.X R9, R6, c[0x0][0x224], R7, 0x1, P1 ;  /* 0x0000890006090a11 */ /* 0x000fe200008f0c07 */
[----:B------:R-:W-:Y:S01]  /*1170*/  IMAD.MOV.U32 R0, RZ, RZ, c[0x0][0x23c] ;  /* 0x00008f00ff007624 */ /* 0x000fe200078e00ff */
[----:B------:R-:W-:Y:S01]  /*1180*/  ISETP.GE.AND P1, PT, R2, 0x41, PT ;  /* 0x000000410200780c */ /* 0x000fe20003f26270 */
[----:B------:R-:W-:Y:S01]  /*1190*/  IMAD.WIDE.U32 R22, R4, c[0x0][0x260], R10 ;  /* 0x0000980004167a25 */ /* 0x000fe200078e000a */
[----:B------:R-:W-:Y:S01]  /*11a0*/  @P2 LEA R4, P3, R98, R6, 0x5 ;  /* 0x0000000662042211 */ /* 0x000fe200078628ff */
[----:B------:R-:W-:Y:S01]  /*11b0*/  @!PT LDS RZ, [RZ] ;  /* 0x00000000fffff984 */ /* 0x000fe20000000800 */
[----:B------:R-:W-:Y:S01]  /*11c0*/  @!PT LDS RZ, [RZ] ;  /* 0x00000000fffff984 */ /* 0x000fe20000000800 */
[----:B------:R-:W-:Y:S01]  /*11d0*/  @!PT LDS RZ, [RZ] ;  /* 0x00000000fffff984 */ /* 0x000fe20000000800 */
[----:B------:R1:W-:Y:S01]  /*11e0*/  @P0 LDGSTS.E.BYPASS.LTC128B.128 [R135+0x8100], [R8.64], !P6 ;  /* 0x0810000008870fae */ /* 0x0003e2000f101d56 */
[----:B------:R-:W-:Y:S01]  /*11f0*/  UIMAD UR4, UR13, UR5, UR4 ;  /* 0x000000050d0472a4 */ /* 0x000fe2000f8e0204 */
[----:B------:R-:W-:Y:S01]  /*1200*/  IMAD.SHL.U32 R12, R133, 0x4, RZ ;  /* 0x00000004850c7824 */ /* 0x000fe200078e00ff */
[----:B------:R-:W-:Y:S01]  /*1210*/  SHF.R.S32.HI R123, RZ, 0x1f, R125 ;  /* 0x0000001fff7b7819 */ /* 0x000fe2000001147d */
[----:B------:R1:W-:Y:S01]  /*1220*/  @P0 LDGSTS.E.BYPASS.LTC128B.128 [R135+0xc100], [R8.64+0x80], !P5 ;  /* 0x0c10008008870fae */ /* 0x0003e2000e901d56 */
[----:B------:R-:W-:Y:S01]  /*1230*/  ISETP.GT.AND P0, PT, R2, 0x60, PT ;  /* 0x000000600200780c */ /* 0x000fe20003f04270 */
[----:B------:R-:W-:Y:S01]  /*1240*/  IMAD R16, R5, c[0x0][0x280], RZ ;  /* 0x0000a00005107a24 */ /* 0x000fe200078e02ff */
[----:B------:R-:W-:Y:S01]  /*1250*/  @P2 LEA.HI.X R2, R98, R7, R0, 0x5, P3 ;  /* 0x0000000762022211 */ /* 0x000fe200018f2c00 */
[----:B------:R-:W-:Y:S01]  /*1260*/  IMAD.SHL.U32 R100, R0, 0x40, RZ ;  /* 0x0000004000647824 */ /* 0x000fe200078e00ff */
[----:B------:R-:W-:Y:S01]  /*1270*/  @P2 LEA R14, P3, R4, c[0x0][0x220], 0x1 ;  /* 0x00008800040e2a11 */ /* 0x000fe200078608ff */
[----:B------:R-:W-:Y:S01]  /*1280*/  IMAD.WIDE.U32 R24, R140, c[0x0][0x290], R10 ;  /* 0x0000a4008c187a25 */ /* 0x000fe200078e000a */
[----:B------:R-:W-:-:S02]  /*1290*/  SHF.R.S32.HI R13, RZ, 0x1f, R12 ;  /* 0x0000001fff0d7819 */ /* 0x000fc4000001140c */
[----:B------:R-:W-:Y:S01]  /*12a0*/  @P2 LEA.HI.X R15, R4, c[0x0][0x224], R2, 0x1, P3 ;  /* 0x00008900040f2a11 */ /* 0x000fe200018f0c02 */
[----:B------:R-:W-:Y:S01]  /*12b0*/  IMAD.U32 R144, RZ, RZ, UR15 ;  /* 0x0000000fff907e24 */ /* 0x000fe2000f8e00ff */
[----:B------:R-:W-:Y:S01]  /*12c0*/  ISETP.GE.AND P3, PT, R10, c[0x0][0x27c], PT ;  /* 0x00009f000a007a0c */ /* 0x000fe20003f66270 */
[----:B------:R-:W-:Y:S01]  /*12d0*/  IMAD.WIDE.U32 R18, R140, c[0x0][0x290], R12 ;  /* 0x0000a4008c127a25 */ /* 0x000fe200078e000c */
[----:B------:R-:W-:Y:S01]  /*12e0*/  IADD3 R23, R23, UR4, RZ ;  /* 0x0000000417177c10 */ /* 0x000fe2000fffe0ff */
[----:B------:R3:W-:Y:S01]  /*12f0*/  @P2 LDGSTS.E.BYPASS.LTC128B.128 [R135+0x9100], [R14.64], !P6 ;  /* 0x091000000e872fae */ /* 0x0007e2000f101d56 */
[----:B------:R-:W-:Y:S01]  /*1300*/  SEL R4, RZ, c[0x0][0x27c], !P3 ;  /* 0x00009f00ff047a07 */ /* 0x000fe20005800000 */
[----:B------:R-:W-:Y:S01]  /*1310*/  ULDC.64 UR4, c[0x0][0x290] ;  /* 0x0000a40000047ab9 */ /* 0x000fe20000000a00 */
[----:B------:R-:W-:Y:S01]  /*1320*/  P2R R141, PR, RZ, 0x8 ;  /* 0x00000008ff8d7803 */ /* 0x000fe20000000000 */
[----:B------:R3:W-:Y:S01]  /*1330*/  @P2 LDGSTS.E.BYPASS.LTC128B.128 [R135+0xd100], [R14.64+0x80], !P5 ;  /* 0x0d1000800e872fae */ /* 0x0007e2000e901d56 */
[----:B------:R-:W-:Y:S01]  /*1340*/  @P0 IMAD R0, R0, 0x60, RZ ;  /* 0x0000006000000824 */ /* 0x000fe200078e02ff */
[----:B------:R-:W-:Y:S01]  /*1350*/  UIMAD UR4, UR28, UR4, URZ ;  /* 0x000000041c0472a4 */ /* 0x000fe2000f8e023f */
[----:B------:R-:W-:Y:S01]  /*1360*/  IMAD.IADD R4, R10, 0x1, R4 ;  /* 0x000000010a047824 */ /* 0x000fe200078e0204 */
[----:B------:R-:W-:Y:S01]  /*1370*/  SHF.R.S32.HI R119, RZ, 0x1f, R121 ;  /* 0x0000001fff777819 */ /* 0x000fe20000011479 */
[----:B------:R-:W-:Y:S01]  /*1380*/  IMAD.SHL.U32 R128, R129, 0x40, RZ ;  /* 0x0000004081807824 */ /* 0x000fe200078e00ff */
[----:B------:R-:W-:Y:S01]  /*1390*/  UIMAD UR29, UR15, UR5, UR4 ;  /* 0x000000050f1d72a4 */ /* 0x000fe2000f8e0204 */
[----:B------:R-:W-:Y:S01]  /*13a0*/  IMAD.SHL.U32 R124, R125, 0x40, RZ ;  /* 0x000000407d7c7824 */ /* 0x000fe200078e00ff */
[----:B------:R-:W-:Y:S01]  /*13b0*/  SHF.R.S32.HI R2, RZ, 0x1f, R4 ;  /* 0x0000001fff027819 */ /* 0x000fe20000011404 */
[----:B-1----:R-:W-:Y:S01]  /*13c0*/  IMAD R8, R5, c[0x0][0x290], RZ ;  /* 0x0000a40005087a24 */ /* 0x002fe200078e02ff */
[----:B------:R-:W-:Y:S01]  /*13d0*/  ULDC.64 UR4, c[0x0][0x1e8] ;  /* 0x00007a0000047ab9 */ /* 0x000fe20000000a00 */
[----:B------:R-:W-:Y:S01]  /*13e0*/  IMAD.SHL.U32 R120, R121, 0x40, RZ ;  /* 0x0000004079787824 */ /* 0x000fe200078e00ff */
[-C--:B------:R-:W-:Y:S01]  /*13f0*/  LEA.HI R130, R2, R4.reuse, RZ, 0x3 ;  /* 0x0000000402827211 */ /* 0x080fe200078f18ff */
[----:B------:R-:W-:Y:S01]  /*1400*/  IMAD R8, R140, c[0x0][0x294], R8 ;  /* 0x0000a5008c087a24 */ /* 0x000fe200078e0208 */
[----:B------:R-:W-:Y:S01]  /*1410*/  LEA.HI R2, R2, R4, RZ, 0x6 ;  /* 0x0000000402027211 */ /* 0x000fe200078f30ff */
[----:B------:R-:W-:Y:S01]  /*1420*/  IMAD.WIDE.U32 R4, R98, 0x40, RZ ;  /* 0x0000004062047825 */ /* 0x000fe200078e00ff */
[----:B------:R-:W-:Y:S01]  /*1430*/  UIMAD UR31, UR12, UR4, URZ ;  /* 0x000000040c1f72a4 */ /* 0x000fe2000f8e023f */
[----:B------:R-:W-:Y:S01]  /*1440*/  LEA.HI R127, R127, R129, RZ, 0x3 ;  /* 0x000000817f7f7211 */ /* 0x000fe200078f18ff */
[----:B------:R-:W-:Y:S01]  /*1450*/  UIMAD.WIDE.U32 UR32, UR13, UR4, URZ ;  /* 0x000000040d2072a5 */ /* 0x000fe2000f8e003f */
[----:B------:R-:W-:Y:S01]  /*1460*/  IMAD.IADD R100, R5, 0x1, R100 ;  /* 0x0000000105647824 */ /* 0x000fe200078e0264 */
[----:B------:R-:W-:Y:S01]  /*1470*/  @P1 IADD3 R5, P2, R6, R4, RZ ;  /* 0x0000000406051210 */ /* 0x000fe20007f5e0ff */
[----:B------:R-:W-:Y:S01]  /*1480*/  IMAD.IADD R19, R19, 0x1, R8 ;  /* 0x0000000113137824 */ /* 0x000fe200078e0208 */
[----:B------:R-:W-:Y:S01]  /*1490*/  IADD3 R101, P3, R4, 0x80, RZ ;  /* 0x0000008004657810 */ /* 0x000fe20007f7e0ff */
[----:B------:R-:W-:Y:S01]  /*14a0*/  IMAD.IADD R9, R8, 0x1, R25 ;  /* 0x0000000108097824 */ /* 0x000fe200078e0219 */
[----:B------:R-:W-:Y:S01]  /*14b0*/  UIMAD UR31, UR13, UR5, UR31 ;  /* 0x000000050d1f72a4 */ /* 0x000fe2000f8e021f */
[----:B------:R-:W-:Y:S01]  /*14c0*/  IMAD.MOV.U32 R8, RZ, RZ, R24 ;  /* 0x000000ffff087224 */ /* 0x000fe200078e0018 */
[----:B------:R-:W-:Y:S01]  /*14d0*/  UIMAD UR28, UR15, UR7, UR6 ;  /* 0x000000070f1c72a4 */ /* 0x000fe2000f8e0206 */
[----:B------:R-:W-:Y:S01]  /*14e0*/  LEA.HI R123, R123, R125, RZ, 0x3 ;  /* 0x0000007d7b7b7211 */ /* 0x000fe200078f18ff */
[----:B------:R-:W-:Y:S01]  /*14f0*/  ULDC.64 UR4, c[0x0][0x210] ;  /* 0x0000840000047ab9 */ /* 0x000fe20000000a00 */
[----:B------:R-:W-:Y:S01]  /*1500*/  IMAD.WIDE.U32 R144, R144, c[0x0][0x290], R8 ;  /* 0x0000a40090907a25 */ /* 0x000fe200078e0008 */
[----:B------:R-:W-:Y:S01]  /*1510*/  ULDC.64 UR6, c[0x0][0x268] ;  /* 0x00009a0000067ab9 */ /* 0x000fe20000000a00 */
[----:B------:R-:W-:Y:S01]  /*1520*/  LEA.HI R119, R119, R121, RZ, 0x3 ;  /* 0x0000007977777211 */ /* 0x000fe200078f18ff */
[----:B------:R-:W-:Y:S01]  /*1530*/  UIMAD UR34, UR12, UR4, URZ ;  /* 0x000000040c2272a4 */ /* 0x000fe2000f8e023f */
[----:B------:R-:W-:Y:S01]  /*1540*/  LOP3.LUT R128, R128, 0x1c0, RZ, 0xc0, !PT ;  /* 0x000001c080807812 */ /* 0x000fe200078ec0ff */
[----:B------:R-:W-:Y:S01]  /*1550*/  UIMAD UR6, UR26, UR6, URZ ;  /* 0x000000061a0672a4 */ /* 0x000fe2000f8e023f */
[----:B------:R-:W-:Y:S01]  /*1560*/  LOP3.LUT R124, R124, 0x1c0, RZ, 0xc0, !PT ;  /* 0x000001c07c7c7812 */ /* 0x000fe200078ec0ff */
[----:B------:R-:W-:Y:S01]  /*1570*/  UIMAD.WIDE.U32 UR36, UR13, UR4, URZ ;  /* 0x000000040d2472a5 */ /* 0x000fe2000f8e003f */
[----:B------:R-:W-:Y:S01]  /*1580*/  LOP3.LUT R120, R120, 0x1c0, RZ, 0xc0, !PT ;  /* 0x000001c078787812 */ /* 0x000fe200078ec0ff */
[----:B------:R-:W-:Y:S01]  /*1590*/  UIMAD UR34, UR13, UR5, UR34 ;  /* 0x000000050d2272a4 */ /* 0x000fe2000f8e0222 */
[C---:B------:R-:W-:Y:S01]  /*15a0*/  IMAD R16, R140.reuse, c[0x0][0x284], R16 ;  /* 0x0000a1008c107a24 */ /* 0x040fe200078e0210 */
[----:B------:R-:W-:Y:S01]  /*15b0*/  UIMAD UR6, UR27, UR7, UR6 ;  /* 0x000000071b0672a4 */ /* 0x000fe2000f8e0206 */
[C---:B------:R-:W-:Y:S01]  /*15c0*/  IMAD.WIDE.U32 R20, R140.reuse, c[0x0][0x280], R12 ;  /* 0x0000a0008c147a25 */ /* 0x040fe200078e000c */
[----:B------:R-:W-:Y:S01]  /*15d0*/  ULDC.64 UR4, c[0x0][0x2b0] ;  /* 0x0000ac0000047ab9 */ /* 0x000fe20000000a00 */
[----:B------:R-:W-:Y:S01]  /*15e0*/  SHF.R.U32.HI R126, RZ, 0x3, R128 ;  /* 0x00000003ff7e7819 */ /* 0x000fe20000011680 */
[----:B------:R-:W-:Y:S01]  /*15f0*/  UIADD3 UR31, UR33, UR31, URZ ;  /* 0x0000001f211f7290 */ /* 0x000fe2000fffe03f */
[----:B------:R-:W-:Y:S01]  /*1600*/  IMAD.WIDE.U32 R26, R140, c[0x0][0x280], R10 ;  /* 0x0000a0008c1a7a25 */ /* 0x000fe200078e000a */
[----:B------:R-:W-:Y:S01]  /*1610*/  SHF.R.U32.HI R122, RZ, 0x3, R124 ;  /* 0x00000003ff7a7819 */ /* 0x000fe2000001167c */
[----:B------:R-:W-:Y:S01]  /*1620*/  UIADD3 UR34, UR37, UR34, URZ ;  /* 0x0000002225227290 */ /* 0x000fe2000fffe03f */
[----:B------:R-:W-:Y:S01]  /*1630*/  SHF.R.U32.HI R118, RZ, 0x3, R120 ;  /* 0x00000003ff767819 */ /* 0x000fe20000011678 */
[----:B------:R-:W-:Y:S01]  /*1640*/  IMAD.SHL.U32 R127, R127, 0x40, RZ ;  /* 0x000000407f7f7824 */ /* 0x000fe200078e00ff */
[--C-:B------:R-:W-:Y:S01]  /*1650*/  LOP3.LUT R115, R138, 0x38, R130.reuse, 0xf8, !PT ;  /* 0x000000388a737812 */ /* 0x100fe200078ef882 */
[----:B------:R-:W-:Y:S01]  /*1660*/  IMAD.SHL.U32 R123, R123, 0x40, RZ ;  /* 0x000000407b7b7824 */ /* 0x000fe200078e00ff */
[--C-:B------:R-:W-:Y:S01]  /*1670*/  LOP3.LUT R114, R128, 0x38, R130.reuse, 0xf8, !PT ;  /* 0x0000003880727812 */ /* 0x100fe200078ef882 */
[----:B------:R-:W-:Y:S01]  /*1680*/  IMAD.SHL.U32 R119, R119, 0x40, RZ ;  /* 0x0000004077777824 */ /* 0x000fe200078e00ff */
[--C-:B------:R-:W-:Y:S01]  /*1690*/  LOP3.LUT R113, R124, 0x38, R130.reuse, 0xf8, !PT ;  /* 0x000000387c717812 */ /* 0x100fe200078ef882 */
[----:B------:R-:W-:Y:S01]  /*16a0*/  IMAD.SHL.U32 R2, R2, 0x80, RZ ;  /* 0x0000008002027824 */ /* 0x000fe200078e00ff */
[----:B------:R-:W-:Y:S01]  /*16b0*/  LOP3.LUT R112, R120, 0x38, R130, 0xf8, !PT ;  /* 0x0000003878707812 */ /* 0x000fe200078ef882 */
[----:B------:R-:W-:Y:S01]  /*16c0*/  IMAD.MOV.U32 R94, RZ, RZ, 0x6 ;  /* 0x00000006ff5e7424 */ /* 0x000fe200078e00ff */
[----:B------:R-:W-:Y:S01]  /*16d0*/  SHF.R.S32.HI R132, RZ, 0x1f, R139 ;  /* 0x0000001fff847819 */ /* 0x000fe2000001148b */
[----:B------:R-:W-:Y:S01]  /*16e0*/  IMAD.MOV.U32 R160, RZ, RZ, c[0x0][0x280] ;  /* 0x0000a000ffa07624 */ /* 0x000fe200078e00ff */
[----:B------:R-:W-:Y:S01]  /*16f0*/  LOP3.LUT R127, R127, 0xfffffe00, RZ, 0xc0, !PT ;  /* 0xfffffe007f7f7812 */ /* 0x000fe200078ec0ff */
[----:B------:R-:W-:Y:S01]  /*1700*/  IMAD.MOV.U32 R108, RZ, RZ, 0x5 ;  /* 0x00000005ff6c7424 */ /* 0x000fe200078e00ff */
[----:B------:R-:W-:Y:S01]  /*1710*/  LOP3.LUT R123, R123, 0xfffffe00, RZ, 0xc0, !PT ;  /* 0xfffffe007b7b7812 */ /* 0x000fe200078ec0ff */
[----:B------:R-:W-:Y:S01]  /*1720*/  IMAD.MOV.U32 R158, RZ, RZ, c[0x0][0x290] ;  /* 0x0000a400ff9e7624 */ /* 0x000fe200078e00ff */
[----:B------:R-:W-:Y:S01]  /*1730*/  LOP3.LUT R119, R119, 0xfffffe00, RZ, 0xc0, !PT ;  /* 0xfffffe0077777812 */ /* 0x000fe200078ec0ff */
[----:B------:R-:W-:Y:S01]  /*1740*/  IMAD.IADD R21, R21, 0x1, R16 ;  /* 0x0000000115157824 */ /* 0x000fe200078e0210 */
[----:B------:R-:W-:Y:S01]  /*1750*/  LOP3.LUT R2, R2, 0xffffe000, RZ, 0xc0, !PT ;  /* 0xffffe00002027812 */ /* 0x000fe200078ec0ff */
[----:B------:R-:W-:Y:S01]  /*1760*/  IMAD.IADD R17, R16, 0x1, R27 ;  /* 0x0000000110117824 */ /* 0x000fe200078e021b */
[----:B------:R-:W-:Y:S01]  /*1770*/  LOP3.LUT R115, R115, R136, RZ, 0x3c, !PT ;  /* 0x0000008873737212 */ /* 0x000fe200078e3cff */
[----:B------:R-:W-:Y:S01]  /*1780*/  IMAD.MOV.U32 R16, RZ, RZ, R26 ;  /* 0x000000ffff107224 */ /* 0x000fe200078e001a */
[----:B------:R-:W-:Y:S01]  /*1790*/  LOP3.LUT R114, R114, R126, RZ, 0x3c, !PT ;  /* 0x0000007e72727212 */ /* 0x000fe200078e3cff */
[----:B------:R-:W-:Y:S01]  /*17a0*/  IMAD.U32 R154, RZ, RZ, UR15 ;  /* 0x0000000fff9a7e24 */ /* 0x000fe2000f8e00ff */
[----:B------:R-:W-:Y:S01]  /*17b0*/  LOP3.LUT R113, R113, R122, RZ, 0x3c, !PT ;  /* 0x0000007a71717212 */ /* 0x000fe200078e3cff */
[----:B------:R-:W-:Y:S01]  /*17c0*/  IMAD.U32 R152, RZ, RZ, UR15 ;  /* 0x0000000fff987e24 */ /* 0x000fe2000f8e00ff */
[----:B------:R-:W-:Y:S01]  /*17d0*/  LOP3.LUT R112, R112, R118, RZ, 0x3c, !PT ;  /* 0x0000007670707212 */ /* 0x000fe200078e3cff */
[----:B------:R-:W-:Y:S01]  /*17e0*/  IMAD.U32 R146, RZ, RZ, UR15 ;  /* 0x0000000fff927e24 */ /* 0x000fe2000f8e00ff */
[----:B------:R-:W-:Y:S01]  /*17f0*/  IADD3 R88, R88, UR19, RZ ;  /* 0x0000001358587c10 */ /* 0x000fe2000fffe0ff */
[----:B------:R-:W-:Y:S01]  /*1800*/  ULDC UR19, c[0x0][0x294] ;  /* 0x0000a50000137ab9 */ /* 0x000fe20000000800 */
[----:B------:R-:W-:Y:S01]  /*1810*/  IMAD.SHL.U32 R99, R98, 0x40, RZ ;  /* 0x0000004062637824 */ /* 0x000fe200078e00ff */
[----:B------:R-:W-:Y:S01]  /*1820*/  LEA.HI R132, R132, R139, RZ, 0x3 ;  /* 0x0000008b84847211 */ /* 0x000fe200078f18ff */
[----:B------:R-:W-:Y:S01]  /*1830*/  IMAD.SHL.U32 R95, R158, 0x40, RZ ;  /* 0x000000409e5f7824 */ /* 0x000fe200078e00ff */
[----:B------:R-:W-:Y:S01]  /*1840*/  SHF.L.U64.HI R92, R160, R94, c[0x0][0x284] ;  /* 0x0000a100a05c7619 */ /* 0x000fe2000001025e */
[----:B------:R-:W-:Y:S01]  /*1850*/  IMAD.SHL.U32 R105, R158, 0x80, RZ ;  /* 0x000000809e697824 */ /* 0x000fe200078e00ff */
[----:B------:R-:W-:Y:S01]  /*1860*/  SHF.L.U64.HI R102, R160, R104, c[0x0][0x284] ;  /* 0x0000a100a0667619 */ /* 0x000fe20000010268 */
[----:B------:R-:W-:Y:S01]  /*1870*/  IMAD.SHL.U32 R109, R158, 0x20, RZ ;  /* 0x000000209e6d7824 */ /* 0x000fe200078e00ff */
[----:B------:R-:W-:Y:S01]  /*1880*/  SHF.L.U64.HI R106, R160, R108, c[0x0][0x284] ;  /* 0x0000a100a06a7619 */ /* 0x000fe2000001026c */
[----:B------:R-:W-:Y:S01]  /*1890*/  IMAD.WIDE.U32 R148, R148, c[0x0][0x268], R22 ;  /* 0x00009a0094947a25 */ /* 0x000fe200078e0016 */
[----:B------:R-:W-:-:S02]  /*18a0*/  SHF.L.U64.HI R104, R158, R104, c[0x0][0x294] ;  /* 0x0000a5009e687619 */ /* 0x000fc40000010268 */
[----:B------:R-:W-:Y:S01]  /*18b0*/  SHF.L.U64.HI R108, R158, R108, c[0x0][0x294] ;  /* 0x0000a5009e6c7619 */ /* 0x000fe2000001026c */
[----:B------:R-:W-:Y:S01]  /*18c0*/  IMAD.WIDE.U32 R154, R154, c[0x0][0x280], R20 ;  /* 0x0000a0009a9a7a25 */ /* 0x000fe200078e0014 */
[-C--:B------:R-:W-:Y:S02]  /*18d0*/  IADD3 R115, R115, R2.reuse, R137 ;  /* 0x0000000273737210 */ /* 0x080fe40007ffe089 */
[-C--:B------:R-:W-:Y:S01]  /*18e0*/  IADD3 R114, R114, R2.reuse, R127 ;  /* 0x0000000272727210 */ /* 0x080fe20007ffe07f */
[----:B------:R-:W-:Y:S01]  /*18f0*/  IMAD.WIDE.U32 R152, R152, c[0x0][0x290], R18 ;  /* 0x0000a40098987a25 */ /* 0x000fe200078e0012 */
[-C--:B------:R-:W-:Y:S02]  /*1900*/  IADD3 R113, R113, R2.reuse, R123 ;  /* 0x0000000271717210 */ /* 0x080fe40007ffe07b */
[----:B------:R-:W-:Y:S01]  /*1910*/  IADD3 R112, R112, R2, R119 ;  /* 0x0000000270707210 */ /* 0x000fe20007ffe077 */
[----:B------:R-:W-:Y:S01]  /*1920*/  IMAD.WIDE.U32 R146, R146, c[0x0][0x280], R16 ;  /* 0x0000a00092927a25 */ /* 0x000fe200078e0010 */
[----:B------:R-:W-:-:S02]  /*1930*/  SHF.R.S32.HI R131, RZ, 0x3, R130 ;  /* 0x00000003ff837819 */ /* 0x000fc40000011482 */
[----:B------:R-:W-:Y:S01]  /*1940*/  LOP3.LUT R132, R132, 0xfffffff8, RZ, 0xc0, !PT ;  /* 0xfffffff884847812 */ /* 0x000fe200078ec0ff */
[----:B------:R-:W-:Y:S01]  /*1950*/  IMAD.MOV.U32 R89, RZ, RZ, c[0x0][0x2b8] ;  /* 0x0000ae00ff597624 */ /* 0x000fe200078e00ff */
[----:B------:R-:W-:Y:S01]  /*1960*/  LOP3.LUT R130, R130, 0xfffffff8, RZ, 0xc0, !PT ;  /* 0xfffffff882827812 */ /* 0x000fe200078ec0ff */
[----:B------:R-:W-:Y:S01]  /*1970*/  IMAD.MOV.U32 R76, RZ, RZ, c[0x0][0x27c] ;  /* 0x00009f00ff4c7624 */ /* 0x000fe200078e00ff */
[----:B------:R-:W-:Y:S01]  /*1980*/  P2R R142, PR, RZ, 0x20 ;  /* 0x00000020ff8e7803 */ /* 0x000fe20000000000 */
[----:B------:R-:W-:Y:S01]  /*1990*/  IMAD.MOV.U32 R116, RZ, RZ, c[0x0][0x27c] ;  /* 0x00009f00ff747624 */ /* 0x000fe200078e00ff */
[----:B------:R-:W-:Y:S01]  /*19a0*/  P2R R143, PR, RZ, 0x40 ;  /* 0x00000040ff8f7803 */ /* 0x000fe20000000000 */
[C---:B------:R-:W-:Y:S01]  /*19b0*/  IMAD.SHL.U32 R93, R160.reuse, 0x40, RZ ;  /* 0x00000040a05d7824 */ /* 0x040fe200078e00ff */
[----:B------:R-:W-:Y:S01]  /*19c0*/  SHF.R.S32.HI R111, RZ, 0x1f, R132 ;  /* 0x0000001fff6f7819 */ /* 0x000fe20000011484 */
[C---:B------:R-:W-:Y:S01]  /*19d0*/  IMAD.SHL.U32 R103, R160.reuse, 0x80, RZ ;  /* 0x00000080a0677824 */ /* 0x040fe200078e00ff */
[----:B------:R-:W-:Y:S01]  /*19e0*/  IADD3 R84, R149, UR6, RZ ;  /* 0x0000000695547c10 */ /* 0x000fe2000fffe0ff */
[C---:B------:R-:W-:Y:S01]  /*19f0*/  IMAD.SHL.U32 R107, R160.reuse, 0x20, RZ ;  /* 0x00000020a06b7824 */ /* 0x040fe200078e00ff */
[----:B------:R-:W-:Y:S01]  /*1a00*/  IADD3 R87, R155, UR28, RZ ;  /* 0x0000001c9b577c10 */ /* 0x000fe2000fffe0ff */
[----:B------:R-:W-:Y:S01]  /*1a10*/  IMAD.WIDE.U32 R160, R160, 0x60, RZ ;  /* 0x00000060a0a07825 */ /* 0x000fe200078e00ff */
[----:B------:R-:W-:-:S02]  /*1a20*/  IADD3 R83, R147, UR28, RZ ;  /* 0x0000001c93537c10 */ /* 0x000fc4000fffe0ff */
[----:B------:R-:W-:Y:S01]  /*1a30*/  IADD3 R86, R153, UR29, RZ ;  /* 0x0000001d99567c10 */ /* 0x000fe2000fffe0ff */
[----:B------:R-:W-:Y:S01]  /*1a40*/  IMAD.SHL.U32 R116, R116, 0x2, RZ ;  /* 0x0000000274747824 */ /* 0x000fe200078e00ff */
[----:B------:R-:W-:Y:S01]  /*1a50*/  IADD3 R82, R145, UR29, RZ ;  /* 0x0000001d91527c10 */ /* 0x000fe2000fffe0ff */
[----:B------:R-:W-:Y:S01]  /*1a60*/  IMAD.U32 R134, RZ, RZ, UR25 ;  /* 0x00000019ff867e24 */ /* 0x000fe2000f8e00ff */
[----:B------:R-:W-:Y:S01]  /*1a70*/  SHF.R.S32.HI R110, RZ, 0x1f, R130 ;  /* 0x0000001fff6e7819 */ /* 0x000fe20000011482 */
[----:B------:R-:W-:Y:S02]  /*1a80*/  IMAD R133, R133, 0x20, R140 ;  /* 0x0000002085857824 */ /* 0x000fe400078e028c */
[----:B------:R-:W-:Y:S02]  /*1a90*/  IMAD.SHL.U32 R115, R115, 0x2, RZ ;  /* 0x0000000273737824 */ /* 0x000fe400078e00ff */
[----:B------:R-:W-:Y:S02]  /*1aa0*/  IMAD.SHL.U32 R114, R114, 0x2, RZ ;  /* 0x0000000272727824 */ /* 0x000fe400078e00ff */
[----:B------:R-:W-:-:S02]  /*1ab0*/  IMAD.SHL.U32 R113, R113, 0x2, RZ ;  /* 0x0000000271717824 */ /* 0x000fc400078e00ff */
[----:B------:R-:W-:Y:S01]  /*1ac0*/  IMAD.SHL.U32 R112, R112, 0x2, RZ ;  /* 0x0000000270707824 */ /* 0x000fe200078e00ff */
[----:B--2---:R1:W2:Y:S02]  /*1ad0*/  @P4 R2UR UR30, R3 ;  /* 0x00000000031e43c2 */ /* 0x0042a400000e0000 */
[--C-:B-1----:R-:W-:Y:S01]  /*1ae0*/  @P1 IMAD.X R3, R100, 0x1, R7.reuse, P2 ;  /* 0x0000000164031824 */ /* 0x102fe200010e0607 */
[C---:B------:R-:W-:Y:S01]  /*1af0*/  @P1 LEA R4, P2, R5.reuse, c[0x0][0x220], 0x1 ;  /* 0x0000880005041a11 */ /* 0x040fe200078408ff */
[C---:B------:R-:W-:Y:S01]  /*1b00*/  @P0 IMAD.WIDE.U32 R6, R98.reuse, 0x60, R6 ;  /* 0x0000006062060825 */ /* 0x040fe200078e0006 */
[----:B--2---:R-:W-:Y:S01]  /*1b10*/  @UP0 USHF.R.S32.HI UR39, URZ, 0x1f, UR30 ;  /* 0x0000001f3f270899 */ /* 0x004fe2000801141e */
[-C--:B------:R-:W-:Y:S01]  /*1b20*/  SHF.L.U64.HI R98, R98, R94.reuse, c[0x0][0x23c] ;  /* 0x00008f0062627619 */ /* 0x080fe2000001025e */
[----:B------:R-:W-:Y:S01]  /*1b30*/  @UP0 UMOV UR38, UR30 ;  /* 0x0000001e00260c82 */ /* 0x000fe20008000000 */
[----:B------:R-:W-:Y:S01]  /*1b40*/  @P1 LEA.HI.X R5, R5, c[0x0][0x224], R3, 0x1, P2 ;  /* 0x0000890005051a11 */ /* 0x000fe200010f0c03 */
[----:B------:R-:W-:Y:S01]  /*1b50*/  @P0 IMAD.IADD R0, R7, 0x1, R0 ;  /* 0x0000000107000824 */ /* 0x000fe200078e0200 */
[----:B------:R-:W-:Y:S01]  /*1b60*/  @P0 LEA R8, P2, R6, c[0x0][0x220], 0x1 ;  /* 0x0000880006080a11 */ /* 0x000fe200078408ff */
[----:B------:R-:W-:Y:S01]  /*1b70*/  @!UP0 UMOV UR38, UR21 ;  /* 0x0000001500268c82 */ /* 0x000fe20008000000 */
[----:B------:R-:W-:Y:S01]  /*1b80*/  SHF.L.U64.HI R94, R158, R94, c[0x0][0x294] ;  /* 0x0000a5009e5e7619 */ /* 0x000fe2000001025e */
[----:B------:R3:W-:Y:S01]  /*1b90*/  @P1 LDGSTS.E.BYPASS.LTC128B.128 [R135+0xa100], [R4.64], !P6 ;  /* 0x0a10000004871fae */ /* 0x0007e2000f101d56 */
[----:B------:R-:W-:Y:S01]  /*1ba0*/  @P0 LEA.HI.X R9, R6, c[0x0][0x224], R0, 0x1, P2 ;  /* 0x0000890006090a11 */ /* 0x000fe200010f0c00 */
[----:B------:R-:W-:Y:S01]  /*1bb0*/  @!UP0 UMOV UR39, UR24 ;  /* 0x0000001800278c82 */ /* 0x000fe20008000000 */
[----:B------:R-:W-:Y:S01]  /*1bc0*/  IMAD.WIDE.U32 R158, R158, 0x60, RZ ;  /* 0x000000609e9e7825 */ /* 0x000fe200078e00ff */
[----:B------:R3:W-:Y:S01]  /*1bd0*/  @P1 LDGSTS.E.BYPASS.LTC128B.128 [R135+0xe100], [R4.64+0x80], !P5 ;  /* 0x0e10008004871fae */ /* 0x0007e2000e901d56 */
[----:B------:R-:W-:Y:S01]  /*1be0*/  UIMAD UR7, UR39, UR4, URZ ;  /* 0x00000004270772a4 */ /* 0x000fe2000f8e023f */
[----:B------:R-:W-:Y:S01]  /*1bf0*/  ISETP.NE.AND P1, PT, R89, 0x1, PT ;  /* 0x000000015900780c */ /* 0x000fe20003f25270 */
[----:B------:R-:W-:Y:S01]  /*1c00*/  UIMAD.WIDE.U32 UR26, UR38, UR4, URZ ;  /* 0x00000004261a72a5 */ /* 0x000fe2000f8e003f */
[----:B------:R1:W-:Y:S01]  /*1c10*/  @P0 LDGSTS.E.BYPASS.LTC128B.128 [R135+0xb100], [R8.64], !P6 ;  /* 0x0b10000008870fae */ /* 0x0003e2000f101d56 */
[----:B------:R-:W-:Y:S01]  /*1c20*/  UIMAD UR7, UR38, UR5, UR7 ;  /* 0x00000005260772a4 */ /* 0x000fe2000f8e0207 */
[----:B------:R-:W-:Y:S01]  /*1c30*/  IMAD.X R100, RZ, RZ, R100, P3 ;  /* 0x000000ffff647224 */ /* 0x000fe200018e0664 */
[----:B------:R-:W-:Y:S01]  /*1c40*/  ULDC UR4, c[0x0][0x284] ;  /* 0x0000a10000047ab9 */ /* 0x000fe20000000800 */
[----:B------:R1:W-:Y:S01]  /*1c50*/  @P0 LDGSTS.E.BYPASS.LTC128B.128 [R135+0xf100], [R8.64+0x80], !P5 ;  /* 0x0f10008008870fae */ /* 0x0003e2000e901d56 */
[----:B------:R-:W-:Y:S01]  /*1c60*/  UMOV UR5, 0x60 ;  /* 0x0000006000057882 */ /* 0x000fe20000000000 */
[----:B------:R-:W-:Y:S01]  /*1c70*/  ISETP.GE.AND P5, PT, R10, c[0x0][0x1d4], PT ;  /* 0x000075000a007a0c */ /* 0x000fe20003fa6270 */
[----:B------:R-:W-:Y:S01]  /*1c80*/  UIMAD UR19, UR5, UR19, URZ ;  /* 0x00000013051372a4 */ /* 0x000fe2000f8e023f */
[----:B------:R-:W0:Y:S01]  /*1c90*/  LDGDEPBAR ;  /* 0x00000000000079af */ /* 0x000e220000000000 */
[----:B------:R-:W-:-:S03]  /*1ca0*/  UIMAD UR4, UR5, UR4, URZ ;  /* 0x00000004050472a4 */ /* 0x000fc6000f8e023f */
[----:B------:R-:W-:Y:S01]  /*1cb0*/  BAR.SYNC.DEFER_BLOCKING 0x0 ;  /* 0x0000000000007b1d */ /* 0x000fe20000010000 */
[----:B------:R-:W-:Y:S01]  /*1cc0*/  IADD3 R97, R159, UR19, RZ ;  /* 0x000000139f617c10 */ /* 0x000fe2000fffe0ff */
[----:B------:R-:W-:Y:S01]  /*1cd0*/  UIADD3 UR7, UR27, UR7, URZ ;  /* 0x000000071b077290 */ /* 0x000fe2000fffe03f */
[----:B------:R-:W-:Y:S02]  /*1ce0*/  ISETP.GE.AND P0, PT, R76, 0x1, PT ;  /* 0x000000014c00780c */ /* 0x000fe40003f06270 */
[----:B------:R-:W-:Y:S01]  /*1cf0*/  IADD3 R96, R161, UR4, RZ ;  /* 0x00000004a1607c10 */ /* 0x000fe2000fffe0ff */
[----:B------:R-:W-:Y:S01]  /*1d00*/  ULDC.U8 UR4, c[0x0][0x298] ;  /* 0x0000a60000047ab9 */ /* 0x000fe20000000000 */
[----:B-1-3--:R-:W-:Y:S02]  /*1d10*/  IADD3 R9, R12, 0x20, RZ ;  /* 0x000000200c097810 */ /* 0x00afe40007ffe0ff */
.L_x_641:
        /* <DEDUP_REMOVED lines=39> */
[-C--:B------:R-:W-:Y:S01]  /*1f90*/  IMAD.WIDE.U32 R68, R103, R134.reuse, RZ ;  /* 0x0000008667447225 */ /* 0x080fe200078e00ff */
        /* <DEDUP_REMOVED lines=36> */
.L_x_599:
[----:B------:R-:W-:Y:S05]  /*21e0*/  BSYNC B0 ;  /* 0x0000000000007941 */ /* 0x000fea0003800000 */
.L_x_598:
        /* <DEDUP_REMOVED lines=40> */
.L_x_601:
[----:B------:R-:W-:Y:S05]  /*2470*/  BSYNC B0 ;  /* 0x0000000000007941 */ /* 0x000fea0003800000 */
.L_x_600:
        /* <DEDUP_REMOVED lines=40> */
.L_x_603:
[----:B------:R-:W-:Y:S05]  /*2700*/  BSYNC B0 ;  /* 0x0000000000007941 */ /* 0x000fea0003800000 */
.L_x_602:
        /* <DEDUP_REMOVED lines=38> */
.L_x_605:
[----:B------:R-:W-:Y:S05]  /*2970*/  BSYNC B0 ;  /* 0x0000000000007941 */ /* 0x000fea0003800000 */
.L_x_604:
        /* <DEDUP_REMOVED lines=72> */
.L_x_609:
[----:B------:R-:W-:Y:S05]  /*2e00*/  BSYNC B0 ;  /* 0x0000000000007941 */ /* 0x000fea0003800000 */
.L_x_608:
        /* <DEDUP_REMOVED lines=57> */
.L_x_607:
[----:B------:R-:W-:Y:S05]  /*31a0*/  BSYNC B1 ;  /* 0x0000000000017941 */ /* 0x000fea0003800000 */
.L_x_606:
        /* <DEDUP_REMOVED lines=60> */
.L_x_613:
[----:B------:R-:W-:Y:S05]  /*3570*/  BSYNC B0 ;  /* 0x0000000000007941 */ /* 0x000fea0003800000 */
.L_x_612:
        /* <DEDUP_REMOVED lines=57> */
.L_x_611:
[----:B------:R-:W-:Y:S05]  /*3910*/  BSYNC B1 ;  /* 0x0000000000017941 */ /* 0x000fea0003800000 */
.L_x_610:
        /* <DEDUP_REMOVED lines=60> */
.L_x_617:
[----:B------:R-:W-:Y:S05]  /*3ce0*/  BSYNC B0 ;  /* 0x0000000000007941 */ /* 0x000fea0003800000 */
.L_x_616:
        /* <DEDUP_REMOVED lines=57> */
.L_x_615:
[----:B------:R-:W-:Y:S05]  /*4080*/  BSYNC B1 ;  /* 0x0000000000017941 */ /* 0x000fea0003800000 */
.L_x_614:
        /* <DEDUP_REMOVED lines=59> */
.L_x_620:
[----:B------:R-:W-:Y:S05]  /*4440*/  BSYNC B0 ;  /* 0x0000000000007941 */ /* 0x000fea0003800000 */
.L_x_619:
[----:B------:R-:W-:Y:S11]  /*4450*/  ISETP.GE.AND P0, PT, R139, c[0x0][0x1d4], PT ;  /* 0x000075008b007a0c */ /* 0x000ff60003f06270 */
[----:B------:R-:W-:Y:S02]  /*4460*/  @!UPT UIADD3 URZ, URZ, URZ, URZ ;  /* 0x0000003f3f3ff290 */ /* 0x000fe4000fffe03f */
[----:B------:R-:W-:-:S05]  /*4470*/  @P0 BRA `(.L_x_618) ;  /* 0x00002d7000000947 */ /* 0x000fca0003800000 */
[C---:B-1--4-:R-:W-:Y:S01]  /*4480*/  LEA R22, P0, R132.reuse, R165, 0x1 ;  /* 0x000000a584167211 */ /* 0x052fe200078008ff */
[----:B------:R-:W1:Y:S03]  /*4490*/  LDS.128 R16, [R135+0xf100] ;  /* 0x00f1000087107984 */ /* 0x000e660000000c00 */
        /* <DEDUP_REMOVED lines=53> */
.L_x_597:
[-C--:B------:R-:W-:Y:S01]  /*47f0*/  ISETP.GE.AND P0, PT, R129, R77.reuse, PT ;  /* 0x0000004d8100720c */ /* 0x080fe20003f06270 */
[----:B------:R-:W-:Y:S01]  /*4800*/  CS2R R30, SRZ ;  /* 0x00000000001e7805 */ /* 0x000fe2000001ff00 */
[----:B------:R-:W-:Y:S01]  /*4810*/  ISETP.NE.AND P6, PT, R141, RZ, PT ;  /* 0x000000ff8d00720c */ /* 0x000fe20003fc5270 */
[----:B------:R-:W-:Y:S01]  /*4820*/  CS2R R28, SRZ ;  /* 0x00000000001c7805 */ /* 0x000fe2000001ff00 */
[----:B------:R-:W-:Y:S01]  /*4830*/  ISETP.GE.OR P4, PT, R10, c[0x0][0x27c], P0 ;  /* 0x00009f000a007a0c */ /* 0x000fe20000786670 */
[----:B------:R-:W-:Y:S01]  /*4840*/  CS2R R66, SRZ ;  /* 0x0000000000427805 */ /* 0x000fe2000001ff00 */
[----:B------:R-:W-:Y:S01]  /*4850*/  IADD3 R166, -R116, c[0x0][0x1d4], RZ ;  /* 0x0000750074a67a10 */ /* 0x000fe20007ffe1ff */
        /* <DEDUP_REMOVED lines=8> */
[----:B------:R-:W-:Y:S02]  /*48e0*/  BSSY B0, `(.L_x_621) ;  /* 0x00000dc000007945 */ /* 0x000fe40003800000 */
[----:B------:R-:W-:Y:S04]  /*48f0*/  @!P4 IADD3 R2, P1, P0, R146, R68, R107 ;  /* 0x000000449202c210 */ /* 0x000fe8000783e06b */
[----:B------:R-:W-:Y:S01]  /*4900*/  @!P4 IADD3.X R0, R83, R40, R106, P1, P0 ;  /* 0x000000285300c210 */ /* 0x000fe20000fe046a */
[----:B------:R1:W3:Y:S01]  /*4910*/  SHFL.IDX PT, R176, R165, RZ, 0x181f ;  /* 0x00181fffa5b07589 */ /* 0x0002e200000e0000 */
        /* <DEDUP_REMOVED lines=35> */
[----:B------:R4:W3:Y:S03]  /*4b50*/  @!P1 LDG.E.128 R56, [R6.64] ;  /* 0x0000001606389981 */ /* 0x0008e6000c1e1d00 */
[----:B------:R-:W-:Y:S01]  /*4b60*/  ISETP.GE.OR P0, PT, R10, c[0x0][0x27c], P0 ;  /* 0x00009f000a007a0c */ /* 0x000fe20000706670 */
[----:B-1----:R-:W-:Y:S04]  /*4b70*/  CS2R R22, SRZ ;  /* 0x0000000000167805 */ /* 0x002fe8000001ff00 */
        /* <DEDUP_REMOVED lines=17> */
[----:B-1----:R-:W-:Y:S02]  /*4c90*/  IMAD.MOV.U32 R3, RZ, RZ, R31 ;  /* 0x000000ffff037224 */ /* 0x002fe400078e001f */
        /* <DEDUP_REMOVED lines=26> */
[----:B----4-:R-:W-:Y:S01]  /*4e40*/  PRMT R15, R3, 0x5410, R8 ;  /* 0x00005410030f7816 */ /* 0x010fe20000000008 */
        /* <DEDUP_REMOVED lines=8> */
[----:B------:R-:W-:Y:S01]  /*4ed0*/  SEL R2, R116, R166, !P6 ;  /* 0x000000a674027207 */ /* 0x000fe20007000000 */
[----:B------:R-:W1:Y:S01]  /*4ee0*/  LDS.128 R68, [R115+0x8100] ;  /* 0x0081000073447984 */ /* 0x000e620000000c00 */
[----:B-----5:R-:W-:Y:S01]  /*4ef0*/  MOV R40, R36 ;  /* 0x0000002400287202 */ /* 0x020fe20000000f00 */
[----:B------:R-:W-:Y:S01]  /*4f00*/  IMAD.MOV.U32 R51, RZ, RZ, R39 ;  /* 0x000000ffff337224 */ /* 0x000fe200078e0027 */
[----:B------:R-:W-:Y:S01]  /*4f10*/  SHF.R.S32.HI R0, RZ, 0x1f, R2 ;  /* 0x0000001fff007819 */ /* 0x000fe20000011402 */
[--C-:B------:R-:W-:Y:S01]  /*4f20*/  IMAD.MOV.U32 R43, RZ, RZ, R37.reuse ;  /* 0x000000ffff2b7224 */ /* 0x100fe200078e0025 */
[----:B------:R-:W-:Y:S02]  /*4f30*/  @!P1 SHF.R.U64 R36, R36, 0x10, R37 ;  /* 0x0000001024249819 */ /* 0x000fe40000001225 */
[----:B------:R-:W-:Y:S02]  /*4f40*/  LEA.HI R0, R0, R2, RZ, 0x4 ;  /* 0x0000000200007211 */ /* 0x000fe400078f20ff */
[----:B------:R-:W-:Y:S02]  /*4f50*/  LEA R168, P0, R130, R176, 0x1 ;  /* 0x000000b082a87211 */ /* 0x000fe400078008ff */
[----:B------:R-:W-:Y:S02]  /*4f60*/  LEA.HI.SX32 R0, R0, R131, 0x1c ;  /* 0x0000008300007211 */ /* 0x000fe400078fe2ff */
[----:B------:R-:W-:Y:S02]  /*4f70*/  LEA.HI.X R169, R130, R177, R110, 0x1, P0 ;  /* 0x000000b182a97211 */ /* 0x000fe400000f0c6e */
[----:B------:R-:W-:Y:S01]  /*4f80*/  SHF.R.S32.HI R2, RZ, 0x1f, R0 ;  /* 0x0000001fff027819 */ /* 0x000fe20000011400 */
[----:B------:R-:W-:Y:S01]  /*4f90*/  IMAD.SHL.U32 R42, R0, 0x8, RZ ;  /* 0x00000008002a7824 */ /* 0x000fe200078e00ff */
[----:B------:R-:W-:Y:S02]  /*4fa0*/  @!P1 SHF.R.U32.HI R8, RZ, 0x10, R5 ;  /* 0x00000010ff089819 */ /* 0x000fe40000011605 */
[----:B------:R-:W-:Y:S02]  /*4fb0*/  LEA.HI R2, R2, R0, RZ, 0x3 ;  /* 0x0000000002027211 */ /* 0x000fe400078f18ff */
[----:B------:R-:W-:Y:S02]  /*4fc0*/  ISETP.GE.AND P0, PT, R42, c[0x0][0x1d4], PT ;  /* 0x000075002a007a0c */ /* 0x000fe40003f06270 */
[----:B------:R-:W-:Y:S01]  /*4fd0*/  LOP3.LUT R0, R138, 0x38, R42, 0xf8, !PT ;  /* 0x000000388a007812 */ /* 0x000fe200078ef82a */
[----:B------:R-:W-:Y:S01]  /*4fe0*/  IMAD.SHL.U32 R2, R2, 0x400, RZ ;  /* 0x0000040002027824 */ /* 0x000fe200078e00ff */
[----:B------:R-:W-:Y:S02]  /*4ff0*/  @!P1 SHF.R.U32.HI R37, RZ, 0x10, R37 ;  /* 0x00000010ff259819 */ /* 0x000fe40000011625 */
[----:B------:R-:W-:Y:S02]  /*5000*/  LOP3.LUT R0, R0, R136, RZ, 0x3c, !PT ;  /* 0x0000008800007212 */ /* 0x000fe400078e3cff */
[----:B------:R-:W-:Y:S02]  /*5010*/  LOP3.LUT R2, R2, 0x7fffe000, RZ, 0xc0, !PT ;  /* 0x7fffe00002027812 */ /* 0x000fe400078ec0ff */
[----:B------:R-:W-:Y:S02]  /*5020*/  @!P1 PRMT R43, R43, 0x5410, R37 ;  /* 0x000054102b2b9816 */ /* 0x000fe40000000025 */
[----:B------:R-:W-:Y:S01]  /*5030*/  IADD3 R0, R0, R2, R137 ;  /* 0x0000000200007210 */ /* 0x000fe20007ffe089 */
[----:B------:R-:W-:Y:S01]  /*5040*/  IMAD.MOV.U32 R2, RZ, RZ, R4 ;  /* 0x000000ffff027224 */ /* 0x000fe200078e0004 */
[----:B------:R-:W-:Y:S01]  /*5050*/  @!P1 SHF.R.U64 R3, R4, 0x10, R5 ;  /* 0x0000001004039819 */ /* 0x000fe20000001205 */
[----:B------:R-:W-:Y:S01]  /*5060*/  IMAD.MOV.U32 R4, RZ, RZ, R7 ;  /* 0x000000ffff047224 */ /* 0x000fe200078e0007 */
[----:B------:R-:W-:Y:S01]  /*5070*/  MOV R47, R38 ;  /* 0x00000026002f7202 */ /* 0x000fe20000000f00 */
[----:B------:R-:W-:Y:S01]  /*5080*/  IMAD.SHL.U32 R24, R0, 0x2, RZ ;  /* 0x0000000200187824 */ /* 0x000fe200078e00ff */
[----:B------:R-:W-:Y:S01]  /*5090*/  @!P1 SHF.R.U64 R38, R38, 0x10, R39 ;  /* 0x0000001026269819 */ /* 0x000fe20000001227 */
[----:B------:R-:W-:Y:S01]  /*50a0*/  IMAD.MOV.U32 R0, RZ, RZ, R5 ;  /* 0x000000ffff007224 */ /* 0x000fe200078e0005 */
[----:B-1----:R-:W-:Y:S01]  /*50b0*/  @!P1 SHF.L.U32 R37, R68, 0x10, RZ ;  /* 0x0000001044259819 */ /* 0x002fe200000006ff */
[----:B------:R-:W-:Y:S01]  /*50c0*/  IMAD.MOV.U32 R5, RZ, RZ, R6 ;  /* 0x000000ffff057224 */ /* 0x000fe200078e0006 */
[C---:B------:R-:W-:Y:S01]  /*50d0*/  @!P1 LOP3.LUT R44, R69.reuse, 0xffff0000, RZ, 0xc0, !PT ;  /* 0xffff0000452c9812 */ /* 0x040fe200078ec0ff */
[----:B------:R-:W-:Y:S01]  /*50e0*/  @!P0 IMAD.WIDE R176, R42, 0x2, R176 ;  /* 0x000000022ab08825 */ /* 0x000fe200078e02b0 */
[----:B------:R-:W1:Y:S01]  /*50f0*/  LDS.128 R24, [R24+0x8100] ;  /* 0x0081000018187984 */ /* 0x000e620000000c00 */
[----:B------:R-:W-:Y:S02]  /*5100*/  @!P1 SHF.L.U32 R42, R69, 0x10, RZ ;  /* 0x00000010452a9819 */ /* 0x000fe400000006ff */
[C---:B------:R-:W-:Y:S02]  /*5110*/  @!P1 SHF.L.U32 R46, R70.reuse, 0x10, RZ ;  /* 0x00000010462e9819 */ /* 0x040fe400000006ff */
[----:B------:R-:W-:Y:S02]  /*5120*/  @!P1 LOP3.LUT R48, R70, 0xffff0000, RZ, 0xc0, !PT ;  /* 0xffff000046309812 */ /* 0x000fe400078ec0ff */
[C---:B------:R-:W-:Y:S02]  /*5130*/  @!P1 SHF.L.U32 R50, R71.reuse, 0x10, RZ ;  /* 0x0000001047329819 */ /* 0x040fe400000006ff */
[----:B------:R-:W-:Y:S02]  /*5140*/  @!P1 LOP3.LUT R52, R71, 0xffff0000, RZ, 0xc0, !PT ;  /* 0xffff000047349812 */ /* 0x000fe400078ec0ff */
[----:B------:R-:W-:Y:S02]  /*5150*/  @!P1 PRMT R47, R47, 0x5410, R38 ;  /* 0x000054102f2f9816 */ /* 0x000fe40000000026 */
[----:B------:R-:W-:Y:S02]  /*5160*/  @!P1 SHF.R.U32.HI R41, RZ, 0x10, R39 ;  /* 0x00000010ff299819 */ /* 0x000fe40000011627 */
[----:B------:R-:W-:Y:S01]  /*5170*/  @!P1 PRMT R39, R40, 0x5410, R36 ;  /* 0x0000541028279816 */ /* 0x000fe20000000024 */
[----:B------:R-:W-:Y:S01]  /*5180*/  @!P1 IMAD.U32 R45, R47, 0x10000, RZ ;  /* 0x000100002f2d9824 */ /* 0x000fe200078e00ff */
        /* <DEDUP_REMOVED lines=14> */
[----:B------:R-:W-:Y:S01]  /*5270*/  @!P1 SHF.R.U32.HI R7, RZ, 0x10, R7 ;  /* 0x00000010ff079819 */ /* 0x000fe20000011607 */
[C---:B-1----:R-:W-:Y:S01]  /*5280*/  @!P1 IMAD.U32 R0, R24.reuse, 0x10000, RZ ;  /* 0x0001000018009824 */ /* 0x042fe200078e00ff */
[----:B------:R-:W-:Y:S01]  /*5290*/  @!P1 LOP3.LUT R8, R24, 0xffff0000, RZ, 0xc0, !PT ;  /* 0xffff000018089812 */ /* 0x000fe200078ec0ff */
[----:B------:R-:W-:Y:S01]  /*52a0*/  @!P1 IMAD.U32 R38, R27, 0x10000, RZ ;  /* 0x000100001b269824 */ /* 0x000fe200078e00ff */
[----:B------:R-:W-:Y:S01]  /*52b0*/  @!P1 PRMT R7, R4, 0x5410, R7 ;  /* 0x0000541004079816 */ /* 0x000fe20000000007 */
[----:B------:R-:W-:Y:S01]  /*52c0*/  @!P1 FMUL.FTZ R167, R0, R36 ;  /* 0x0000002400a79220 */ /* 0x000fe20000410000 */
[----:B------:R-:W-:Y:S01]  /*52d0*/  @!P1 LOP3.LUT R4, R2, 0xffff0000, RZ, 0xc0, !PT ;  /* 0xffff000002049812 */ /* 0x000fe200078ec0ff */
        /* <DEDUP_REMOVED lines=60> */
.L_x_622:
[----:B------:R-:W-:Y:S05]  /*56a0*/  BSYNC B0 ;  /* 0x0000000000007941 */ /* 0x000fea0003800000 */
.L_x_621:
[----:B-1----:R1:W2:Y:S01]  /*56b0*/  SHFL.IDX PT, R69, R164, 0x1, 0x181f ;  /* 0x00381f00a4457f89 */ /* 0x0022a200000e0000 */
        /* <DEDUP_REMOVED lines=10> */
[--C-:B-----5:R-:W-:Y:S02]  /*5760*/  @!P1 SHF.R.U64 R4, R30, 0x10, R31.reuse ;  /* 0x000000101e049819 */ /* 0x120fe4000000121f */
[----:B------:R-:W-:Y:S02]  /*5770*/  LEA.HI.SX32 R2, R2, R131, 0x1c ;  /* 0x0000008302027211 */ /* 0x000fe400078fe2ff */
[----:B------:R-:W-:Y:S02]  /*5780*/  @!P1 SHF.R.U32.HI R3, RZ, 0x10, R31 ;  /* 0x00000010ff039819 */ /* 0x000fe4000001161f */
[----:B------:R-:W-:Y:S01]  /*5790*/  SHF.R.S32.HI R0, RZ, 0x1f, R2 ;  /* 0x0000001fff007819 */ /* 0x000fe20000011402 */
[----:B------:R-:W-:Y:S01]  /*57a0*/  IMAD.SHL.U32 R7, R2, 0x8, RZ ;  /* 0x0000000802077824 */ /* 0x000fe200078e00ff */
[----:B------:R-:W-:Y:S02]  /*57b0*/  @!P1 PRMT R6, R35, 0x5410, R3 ;  /* 0x0000541023069816 */ /* 0x000fe40000000003 */
[----:B------:R-:W-:Y:S02]  /*57c0*/  LEA.HI R0, R0, R2, RZ, 0x3 ;  /* 0x0000000200007211 */ /* 0x000fe400078f18ff */
[C---:B------:R-:W-:Y:S02]  /*57d0*/  ISETP.GE.AND P0, PT, R7.reuse, c[0x0][0x1d4], PT ;  /* 0x0000750007007a0c */ /* 0x040fe40003f06270 */
[----:B------:R-:W-:Y:S01]  /*57e0*/  LOP3.LUT R2, R128, 0x38, R7, 0xf8, !PT ;  /* 0x0000003880027812 */ /* 0x000fe200078ef807 */
[----:B------:R-:W-:Y:S01]  /*57f0*/  IMAD.SHL.U32 R0, R0, 0x400, RZ ;  /* 0x0000040000007824 */ /* 0x000fe200078e00ff */
[--C-:B------:R-:W-:Y:S02]  /*5800*/  @!P1 SHF.R.U64 R5, R64, 0x10, R65.reuse ;  /* 0x0000001040059819 */ /* 0x100fe40000001241 */
[----:B------:R-:W-:Y:S02]  /*5810*/  LOP3.LUT R2, R2, R126, RZ, 0x3c, !PT ;  /* 0x0000007e02027212 */ /* 0x000fe400078e3cff */
[----:B------:R-:W-:Y:S02]  /*5820*/  LOP3.LUT R0, R0, 0x7fffe000, RZ, 0xc0, !PT ;  /* 0x7fffe00000007812 */ /* 0x000fe400078ec0ff */
[----:B------:R-:W-:Y:S02]  /*5830*/  @!P1 SHF.R.U32.HI R64, RZ, 0x10, R65 ;  /* 0x00000010ff409819 */ /* 0x000fe40000011641 */
[----:B------:R-:W-:Y:S01]  /*5840*/  IADD3 R0, R2, R0, R127 ;  /* 0x0000000002007210 */ /* 0x000fe20007ffe07f */
[----:B------:R-:W-:Y:S01]  /*5850*/  @!P0 IMAD.WIDE R68, R7, 0x2, R68 ;  /* 0x0000000207448825 */ /* 0x000fe200078e0244 */
[----:B------:R-:W-:Y:S02]  /*5860*/  @!P1 SHF.R.U32.HI R2, RZ, 0x10, R29 ;  /* 0x00000010ff029819 */ /* 0x000fe4000001161d */
[----:B------:R-:W-:Y:S01]  /*5870*/  @!P1 PRMT R30, R74, 0x5432, R5 ;  /* 0x000054324a1e9816 */ /* 0x000fe20000000005 */
[----:B------:R-:W-:Y:S01]  /*5880*/  IMAD.SHL.U32 R24, R0, 0x2, RZ ;  /* 0x0000000200187824 */ /* 0x000fe200078e00ff */
[----:B------:R-:W-:Y:S01]  /*5890*/  @!P1 SHF.R.U64 R0, R28, 0x10, R29 ;  /* 0x000000101c009819 */ /* 0x000fe2000000121d */
[----:B----4-:R-:W-:Y:S01]  /*58a0*/  @!P1 IMAD.U32 R29, R48, 0x10000, RZ ;  /* 0x00010000301d9824 */ /* 0x010fe200078e00ff */
[----:B------:R-:W-:Y:S01]  /*58b0*/  @!P1 LOP3.LUT R37, R49, 0xffff0000, RZ, 0xc0, !PT ;  /* 0xffff000031259812 */ /* 0x000fe200078ec0ff */
[----:B------:R-:W-:Y:S01]  /*58c0*/  @!P1 IMAD.U32 R8, R30, 0x10000, RZ ;  /* 0x000100001e089824 */ /* 0x000fe200078e00ff */
[----:B------:R-:W-:Y:S01]  /*58d0*/  @!P1 LOP3.LUT R31, R48, 0xffff0000, RZ, 0xc0, !PT ;  /* 0xffff0000301f9812 */ /* 0x000fe200078ec0ff */
[C---:B------:R-:W-:Y:S01]  /*58e0*/  @!P1 IMAD.U32 R43, R51.reuse, 0x10000, RZ ;  /* 0x00010000332b9824 */ /* 0x040fe200078e00ff */
[----:B------:R-:W2:Y:S01]  /*58f0*/  LDS.128 R24, [R24+0x8100] ;  /* 0x0081000018187984 */ /* 0x000ea20000000c00 */
[----:B------:R-:W-:Y:S02]  /*5900*/  @!P1 LOP3.LUT R45, R51, 0xffff0000, RZ, 0xc0, !PT ;  /* 0xffff0000332d9812 */ /* 0x000fe400078ec0ff */
[C---:B------:R-:W-:Y:S02]  /*5910*/  @!P1 SHF.L.U32 R39, R50.reuse, 0x10, RZ ;  /* 0x0000001032279819 */ /* 0x040fe400000006ff */
[----:B------:R-:W-:Y:S02]  /*5920*/  @!P1 LOP3.LUT R41, R50, 0xffff0000, RZ, 0xc0, !PT ;  /* 0xffff000032299812 */ /* 0x000fe400078ec0ff */
[----:B------:R-:W-:Y:S02]  /*5930*/  @!P1 PRMT R5, R34, 0x5432, R0 ;  /* 0x0000543222059816 */ /* 0x000fe40000000000 */
[----:B------:R-:W-:Y:S02]  /*5940*/  @!P1 PRMT R28, R35, 0x5432, R4 ;  /* 0x00005432231c9816 */ /* 0x000fe40000000004 */
[----:B------:R-:W-:Y:S01]  /*5950*/  @!P1 SHF.L.U32 R35, R49, 0x10, RZ ;  /* 0x0000001031239819 */ /* 0x000fe200000006ff */
[C---:B------:R-:W-:Y:S01]  /*5960*/  @!P1 IMAD.U32 R3, R5.reuse, 0x10000, RZ ;  /* 0x0001000005039824 */ /* 0x040fe200078e00ff */
[----:B------:R-:W-:Y:S02]  /*5970*/  @!P1 PRMT R74, R74, 0x5410, R64 ;  /* 0x000054104a4a9816 */ /* 0x000fe40000000040 */
        /* <DEDUP_REMOVED lines=10> */
[----:B------:R-:W-:Y:S03]  /*5a20*/  @!P1 PRMT R73, R73, 0x5410, R66 ;  /* 0x0000541049499816 */ /* 0x000fe60000000042 */
[C---:B------:R-:W-:Y:S01]  /*5a30*/  @!P1 IMAD.U32 R42, R44.reuse, 0x10000, RZ ;  /* 0x000100002c2a9824 */ /* 0x040fe200078e00ff */
[----:B------:R-:W-:Y:S01]  /*5a40*/  @!P1 LOP3.LUT R44, R44, 0xffff0000, RZ, 0xc0, !PT ;  /* 0xffff00002c2c9812 */ /* 0x000fe200078ec0ff */
[C---:B------:R-:W-:Y:S01]  /*5a50*/  @!P1 IMAD.U32 R38, R73.reuse, 0x10000, RZ ;  /* 0x0001000049269824 */ /* 0x040fe200078e00ff */
[----:B------:R-:W-:Y:S01]  /*5a60*/  @!P1 LOP3.LUT R40, R73, 0xffff0000, RZ, 0xc0, !PT ;  /* 0xffff000049289812 */ /* 0x000fe200078ec0ff */
[----:B--2---:R-:W-:Y:S01]  /*5a70*/  @!P1 IMAD.U32 R7, R25, 0x10000, RZ ;  /* 0x0001000019079824 */ /* 0x004fe200078e00ff */
[----:B------:R-:W-:Y:S03]  /*5a80*/  @!P1 SHF.L.U32 R0, R24, 0x10, RZ ;  /* 0x0000001018009819 */ /* 0x000fe600000006ff */
[----:B------:R-:W-:Y:S02]  /*5a90*/  @!P1 FMUL.FTZ R64, R7, R34 ;  /* 0x0000002207409220 */ /* 0x000fe40000410000 */
        /* <DEDUP_REMOVED lines=18> */
[C---:B------:R-:W-:Y:S01]  /*5bc0*/  @!P1 IMAD.U32 R5, R6.reuse, 0x10000, RZ ;  /* 0x0001000006059824 */ /* 0x040fe200078e00ff */
[----:B------:R-:W-:Y:S01]  /*5bd0*/  @!P1 MOV R49, R64 ;  /* 0x0000004000319202 */ /* 0x000fe20000000f00 */
[C---:B------:R-:W-:Y:S01]  /*5be0*/  @!P1 FMUL.FTZ R67, R7.reuse, R42 ;  /* 0x0000002a07439220 */ /* 0x040fe20000410000 */
[----:B------:R-:W-:Y:S01]  /*5bf0*/  @!P1 LOP3.LUT R6, R6, 0xffff0000, RZ, 0xc0, !PT ;  /* 0xffff000006069812 */ /* 0x000fe200078ec0ff */
[----:B------:R-:W-:Y:S01]  /*5c00*/  @!P1 FMUL.FTZ R70, R8, R44 ;  /* 0x0000002c08469220 */ /* 0x000fe20000410000 */
        /* <DEDUP_REMOVED lines=36> */
.L_x_624:
[----:B------:R-:W-:Y:S05]  /*5e50*/  BSYNC B0 ;  /* 0x0000000000007941 */ /* 0x000fea0003800000 */
.L_x_623:
[----:B--2---:R2:W4:Y:S01]  /*5e60*/  SHFL.IDX PT, R51, R164, 0x2, 0x181f ;  /* 0x00581f00a4337f89 */ /* 0x00452200000e0000 */
[----:B------:R-:W-:Y:S01]  /*5e70*/  ISETP.GE.OR P0, PT, R125, R77, P5 ;  /* 0x0000004d7d00720c */ /* 0x000fe20002f06670 */
[----:B------:R-:W-:Y:S02]  /*5e80*/  BSSY B0, `(.L_x_625) ;  /* 0x0000078000007945 */ /* 0x000fe40003800000 */
[----:B------:R2:W1:Y:S10]  /*5e90*/  SHFL.IDX PT, R50, R165, 0x2, 0x181f ;  /* 0x00581f00a5327f89 */ /* 0x00047400000e0000 */
[----:B------:R-:W-:-:S05]  /*5ea0*/  @P0 BRA `(.L_x_626) ;  /* 0x0000075000000947 */ /* 0x000fca0003800000 */
[----:B------:R-:W-:Y:S01]  /*5eb0*/  SEL R2, R116, R166, !P6 ;  /* 0x000000a674027207 */ /* 0x000fe20007000000 */
[----:B------:R-:W2:Y:S01]  /*5ec0*/  LDS.128 R40, [R113+0x8100] ;  /* 0x0081000071287984 */ /* 0x000ea20000000c00 */
[C---:B-1----:R-:W-:Y:S02]  /*5ed0*/  LEA R44, P0, R130.reuse, R50, 0x1 ;  /* 0x00000032822c7211 */ /* 0x042fe400078008ff */
[----:B------:R-:W-:Y:S02]  /*5ee0*/  SHF.R.S32.HI R0, RZ, 0x1f, R2 ;  /* 0x0000001fff007819 */ /* 0x000fe40000011402 */
[----:B----4-:R-:W-:Y:S02]  /*5ef0*/  LEA.HI.X R45, R130, R51, R110, 0x1, P0 ;  /* 0x00000033822d7211 */ /* 0x010fe400000f0c6e */
        /* <DEDUP_REMOVED lines=11> */
[----:B------:R-:W-:Y:S02]  /*5fb0*/  @!P1 SHF.R.U64 R5, R60, 0x10, R61 ;  /* 0x000000103c059819 */ /* 0x000fe4000000123d */
[----:B------:R-:W-:Y:S02]  /*5fc0*/  LOP3.LUT R2, R2, R122, RZ, 0x3c, !PT ;  /* 0x0000007a02027212 */ /* 0x000fe400078e3cff */
[----:B------:R-:W-:Y:S02]  /*5fd0*/  LOP3.LUT R0, R0, 0x7fffe000, RZ, 0xc0, !PT ;  /* 0x7fffe00000007812 */ /* 0x000fe400078ec0ff */
[----:B------:R-:W-:Y:S02]  /*5fe0*/  @!P1 PRMT R22, R72, 0x5432, R5 ;  /* 0x0000543248169816 */ /* 0x000fe40000000005 */
[----:B------:R-:W-:Y:S01]  /*5ff0*/  IADD3 R0, R2, R0, R123 ;  /* 0x0000000002007210 */ /* 0x000fe20007ffe07b */
[----:B------:R-:W-:Y:S01]  /*6000*/  @!P0 IMAD.WIDE R50, R7, 0x2, R50 ;  /* 0x0000000207328825 */ /* 0x000fe200078e0232 */
[----:B------:R-:W-:Y:S02]  /*6010*/  @!P1 SHF.R.U32.HI R2, RZ, 0x10, R21 ;  /* 0x00000010ff029819 */ /* 0x000fe40000011615 */
[----:B------:R-:W-:Y:S01]  /*6020*/  @!P1 SHF.R.U32.HI R60, RZ, 0x10, R61 ;  /* 0x00000010ff3c9819 */ /* 0x000fe2000001163d */
[----:B------:R-:W-:Y:S01]  /*6030*/  IMAD.SHL.U32 R24, R0, 0x2, RZ ;  /* 0x0000000200187824 */ /* 0x000fe200078e00ff */
[----:B------:R-:W-:Y:S01]  /*6040*/  @!P1 SHF.R.U64 R0, R20, 0x10, R21 ;  /* 0x0000001014009819 */ /* 0x000fe20000001215 */
[----:B------:R-:W-:Y:S01]  /*6050*/  @!P1 IMAD.U32 R8, R22, 0x10000, RZ ;  /* 0x0001000016089824 */ /* 0x000fe200078e00ff */
[C---:B--2---:R-:W-:Y:S01]  /*6060*/  @!P1 SHF.L.U32 R29, R41.reuse, 0x10, RZ ;  /* 0x00000010291d9819 */ /* 0x044fe200000006ff */
[C---:B------:R-:W-:Y:S01]  /*6070*/  @!P1 IMAD.U32 R21, R40.reuse, 0x10000, RZ ;  /* 0x0001000028159824 */ /* 0x040fe200078e00ff */
[----:B------:R-:W-:Y:S01]  /*6080*/  @!P1 LOP3.LUT R31, R41, 0xffff0000, RZ, 0xc0, !PT ;  /* 0xffff0000291f9812 */ /* 0x000fe200078ec0ff */
[C---:B------:R-:W-:Y:S01]  /*6090*/  @!P1 IMAD.U32 R37, R43.reuse, 0x10000, RZ ;  /* 0x000100002b259824 */ /* 0x040fe200078e00ff */
[----:B------:R-:W1:Y:S01]  /*60a0*/  LDS.128 R24, [R24+0x8100] ;  /* 0x0081000018187984 */ /* 0x000e620000000c00 */
[----:B------:R-:W-:Y:S02]  /*60b0*/  @!P1 LOP3.LUT R23, R40, 0xffff0000, RZ, 0xc0, !PT ;  /* 0xffff000028179812 */ /* 0x000fe400078ec0ff */
[----:B------:R-:W-:Y:S02]  /*60c0*/  @!P1 LOP3.LUT R39, R43, 0xffff0000, RZ, 0xc0, !PT ;  /* 0xffff00002b279812 */ /* 0x000fe400078ec0ff */
[----:B------:R-:W-:Y:S02]  /*60d0*/  @!P1 LOP3.LUT R35, R42, 0xffff0000, RZ, 0xc0, !PT ;  /* 0xffff00002a239812 */ /* 0x000fe400078ec0ff */
[----:B------:R-:W-:Y:S02]  /*60e0*/  @!P1 PRMT R5, R32, 0x5432, R0 ;  /* 0x0000543220059816 */ /* 0x000fe40000000000 */
[----:B------:R-:W-:Y:S02]  /*60f0*/  @!P1 PRMT R20, R33, 0x5432, R4 ;  /* 0x0000543221149816 */ /* 0x000fe40000000004 */
[----:B------:R-:W-:Y:S01]  /*6100*/  @!P1 SHF.L.U32 R33, R42, 0x10, RZ ;  /* 0x000000102a219819 */ /* 0x000fe200000006ff */
[C---:B------:R-:W-:Y:S01]  /*6110*/  @!P1 IMAD.U32 R3, R5.reuse, 0x10000, RZ ;  /* 0x0001000005039824 */ /* 0x040fe200078e00ff */
[----:B------:R-:W-:Y:S02]  /*6120*/  @!P1 PRMT R2, R32, 0x5410, R2 ;  /* 0x0000541020029816 */ /* 0x000fe40000000002 */
[----:B------:R-:W-:Y:S02]  /*6130*/  @!P1 LOP3.LUT R22, R22, 0xffff0000, RZ, 0xc0, !PT ;  /* 0xffff000016169812 */ /* 0x000fe400078ec0ff */
[----:B------:R-:W-:Y:S01]  /*6140*/  @!P1 LOP3.LUT R5, R5, 0xffff0000, RZ, 0xc0, !PT ;  /* 0xffff000005059812 */ /* 0x000fe200078ec0ff */
[C---:B------:R-:W-:Y:S01]  /*6150*/  @!P1 IMAD.U32 R4, R2.reuse, 0x10000, RZ ;  /* 0x0001000002049824 */ /* 0x040fe200078e00ff */
[----:B------:R-:W-:Y:S02]  /*6160*/  @!P1 LOP3.LUT R2, R2, 0xffff0000, RZ, 0xc0, !PT ;  /* 0xffff000002029812 */ /* 0x000fe400078ec0ff */
[----:B------:R-:W-:Y:S02]  /*6170*/  @!P1 PRMT R72, R72, 0x5410, R60 ;  /* 0x0000541048489816 */ /* 0x000fe4000000003c */
[--C-:B------:R-:W-:Y:S02]  /*6180*/  @!P1 SHF.R.U32.HI R38, RZ, 0x10, R63.reuse ;  /* 0x00000010ff269819 */ /* 0x100fe4000001163f */
[C---:B------:R-:W-:Y:S01]  /*6190*/  @!P1 LOP3.LUT R30, R72.reuse, 0xffff0000, RZ, 0xc0, !PT ;  /* 0xffff0000481e9812 */ /* 0x040fe200078ec0ff */
[----:B------:R-:W-:Y:S01]  /*61a0*/  @!P1 IMAD.U32 R28, R72, 0x10000, RZ ;  /* 0x00010000481c9824 */ /* 0x000fe200078e00ff */
[C---:B------:R-:W-:Y:S02]  /*61b0*/  @!P1 PRMT R38, R55.reuse, 0x5432, R38 ;  /* 0x0000543237269816 */ /* 0x040fe40000000026 */
[----:B------:R-:W-:Y:S03]  /*61c0*/  @!P1 SHF.R.U64 R62, R62, 0x10, R63 ;  /* 0x000000103e3e9819 */ /* 0x000fe6000000123f */
[C---:B------:R-:W-:Y:S01]  /*61d0*/  @!P1 IMAD.U32 R36, R38.reuse, 0x10000, RZ ;  /* 0x0001000026249824 */ /* 0x040fe200078e00ff */
[----:B------:R-:W-:Y:S02]  /*61e0*/  @!P1 LOP3.LUT R38, R38, 0xffff0000, RZ, 0xc0, !PT ;  /* 0xffff000026269812 */ /* 0x000fe400078ec0ff */
[----:B------:R-:W-:Y:S04]  /*61f0*/  @!P1 PRMT R55, R55, 0x5410, R62 ;  /* 0x0000541037379816 */ /* 0x000fe8000000003e */
[----:B------:R-:W-:Y:S01]  /*6200*/  @!P1 LOP3.LUT R34, R55, 0xffff0000, RZ, 0xc0, !PT ;  /* 0xffff000037229812 */ /* 0x000fe200078ec0ff */
[----:B-1----:R-:W-:Y:S01]  /*6210*/  @!P1 IMAD.U32 R7, R25, 0x10000, RZ ;  /* 0x0001000019079824 */ /* 0x002fe200078e00ff */
[----:B------:R-:W-:Y:S01]  /*6220*/  @!P1 SHF.L.U32 R0, R24, 0x10, RZ ;  /* 0x0000001018009819 */ /* 0x000fe200000006ff */
[----:B------:R-:W-:Y:S02]  /*6230*/  @!P1 IMAD.U32 R32, R55, 0x10000, RZ ;  /* 0x0001000037209824 */ /* 0x000fe400078e00ff */
        /* <DEDUP_REMOVED lines=60> */
.L_x_626:
[----:B------:R-:W-:Y:S05]  /*6600*/  BSYNC B0 ;  /* 0x0000000000007941 */ /* 0x000fea0003800000 */
.L_x_625:
[----:B-----5:R2:W4:Y:S01]  /*6610*/  SHFL.IDX PT, R39, R164, 0x3, 0x181f ;  /* 0x00781f00a4277f89 */ /* 0x02052200000e0000 */
[----:B------:R-:W-:Y:S03]  /*6620*/  ISETP.GE.OR P0, PT, R121, R77, P5 ;  /* 0x0000004d7900720c */ /* 0x000fe60002f06670 */
[----:B------:R2:W3:Y:S10]  /*6630*/  SHFL.IDX PT, R38, R165, 0x3, 0x181f ;  /* 0x00781f00a5267f89 */ /* 0x0004f400000e0000 */
[----:B------:R-:W-:-:S05]  /*6640*/  @P0 BRA `(.L_x_618) ;  /* 0x00000ba000000947 */ /* 0x000fca0003800000 */
[----:B------:R-:W-:Y:S01]  /*6650*/  SEL R166, R116, R166, !P6 ;  /* 0x000000a674a67207 */ /* 0x000fe20007000000 */
[----:B-1----:R-:W1:Y:S01]  /*6660*/  LDS.128 R40, [R112+0x8100] ;  /* 0x0081000070287984 */ /* 0x002e620000000c00 */
[----:B------:R-:W-:Y:S02]  /*6670*/  @!P1 SHF.R.U32.HI R27, RZ, 0x10, R57 ;  /* 0x00000010ff1b9819 */ /* 0x000fe40000011639 */
[----:B------:R-:W-:Y:S02]  /*6680*/  SHF.R.S32.HI R0, RZ, 0x1f, R166 ;  /* 0x0000001fff007819 */ /* 0x000fe400000114a6 */
[----:B---3--:R-:W-:Y:S02]  /*6690*/  LEA R44, P0, R130, R38, 0x1 ;  /* 0x00000026822c7211 */ /* 0x008fe400078008ff */
        /* <DEDUP_REMOVED lines=9> */
[----:B------:R-:W-:Y:S01]  /*6730*/  @!P1 PRMT R27, R54, 0x5432, R27 ;  /* 0x00005432361b9816 */ /* 0x000fe2000000001b */
[----:B------:R-:W-:Y:S01]  /*6740*/  IMAD.SHL.U32 R0, R0, 0x400, RZ ;  /* 0x0000040000007824 */ /* 0x000fe200078e00ff */
[----:B------:R-:W-:Y:S02]  /*6750*/  LOP3.LUT R2, R2, R118, RZ, 0x3c, !PT ;  /* 0x0000007602027212 */ /* 0x000fe400078e3cff */
[----:B------:R-:W-:Y:S01]  /*6760*/  @!P1 SHF.R.U32.HI R4, RZ, 0x10, R19 ;  /* 0x00000010ff049819 */ /* 0x000fe20000011613 */
[----:B------:R-:W-:Y:S01]  /*6770*/  @!P1 IMAD.U32 R25, R27, 0x10000, RZ ;  /* 0x000100001b199824 */ /* 0x000fe200078e00ff */
[----:B------:R-:W-:Y:S02]  /*6780*/  LOP3.LUT R0, R0, 0x7fffe000, RZ, 0xc0, !PT ;  /* 0x7fffe00000007812 */ /* 0x000fe400078ec0ff */
[----:B------:R-:W-:Y:S02]  /*6790*/  @!P1 PRMT R8, R15, 0x5410, R4 ;  /* 0x000054100f089816 */ /* 0x000fe40000000004 */
[----:B------:R-:W-:Y:S02]  /*67a0*/  IADD3 R0, R2, R0, R119 ;  /* 0x0000000002007210 */ /* 0x000fe40007ffe077 */
[----:B------:R-:W-:Y:S02]  /*67b0*/  @!P1 LOP3.LUT R27, R27, 0xffff0000, RZ, 0xc0, !PT ;  /* 0xffff00001b1b9812 */ /* 0x000fe400078ec0ff */
[--C-:B------:R-:W-:Y:S01]  /*67c0*/  @!P1 SHF.R.U64 R2, R16, 0x10, R17.reuse ;  /* 0x0000001010029819 */ /* 0x100fe20000001211 */
[----:B------:R-:W-:Y:S01]  /*67d0*/  IMAD.SHL.U32 R20, R0, 0x2, RZ ;  /* 0x0000000200147824 */ /* 0x000fe200078e00ff */
[----:B------:R-:W-:Y:S01]  /*67e0*/  @!P1 SHF.R.U32.HI R0, RZ, 0x10, R17 ;  /* 0x00000010ff009819 */ /* 0x000fe20000011611 */
[----:B-1----:R-:W-:Y:S01]  /*67f0*/  @!P1 IMAD.U32 R18, R40, 0x10000, RZ ;  /* 0x0001000028129824 */ /* 0x002fe200078e00ff */
[C---:B------:R-:W-:Y:S01]  /*6800*/  @!P1 SHF.L.U32 R26, R41.reuse, 0x10, RZ ;  /* 0x00000010291a9819 */ /* 0x040fe200000006ff */
[----:B------:R-:W-:Y:S01]  /*6810*/  @!P1 IMAD.U32 R30, R42, 0x10000, RZ ;  /* 0x000100002a1e9824 */ /* 0x000fe200078e00ff */
[----:B------:R-:W-:Y:S01]  /*6820*/  @!P1 LOP3.LUT R28, R41, 0xffff0000, RZ, 0xc0, !PT ;  /* 0xffff0000291c9812 */ /* 0x000fe200078ec0ff */
[C---:B------:R-:W-:Y:S01]  /*6830*/  @!P1 IMAD.U32 R34, R43.reuse, 0x10000, RZ ;  /* 0x000100002b229824 */ /* 0x040fe200078e00ff */
[----:B------:R-:W1:Y:S01]  /*6840*/  LDS.128 R20, [R20+0x8100] ;  /* 0x0081000014147984 */ /* 0x000e620000000c00 */
[----:B------:R-:W-:Y:S02]  /*6850*/  @!P1 LOP3.LUT R24, R40, 0xffff0000, RZ, 0xc0, !PT ;  /* 0xffff000028189812 */ /* 0x000fe400078ec0ff */
[----:B------:R-:W-:Y:S02]  /*6860*/  @!P1 LOP3.LUT R36, R43, 0xffff0000, RZ, 0xc0, !PT ;  /* 0xffff00002b249812 */ /* 0x000fe400078ec0ff */
[----:B------:R-:W-:Y:S02]  /*6870*/  @!P1 LOP3.LUT R32, R42, 0xffff0000, RZ, 0xc0, !PT ;  /* 0xffff00002a209812 */ /* 0x000fe400078ec0ff */
[C---:B------:R-:W-:Y:S02]  /*6880*/  @!P1 PRMT R0, R14.reuse, 0x5410, R0 ;  /* 0x000054100e009816 */ /* 0x040fe40000000000 */
[----:B------:R-:W-:Y:S02]  /*6890*/  @!P1 PRMT R2, R14, 0x5432, R2 ;  /* 0x000054320e029816 */ /* 0x000fe40000000002 */
[----:B------:R-:W-:Y:S01]  /*68a0*/  @!P1 SHF.R.U64 R56, R56, 0x10, R57 ;  /* 0x0000001038389819 */ /* 0x000fe20000001239 */
[C---:B------:R-:W-:Y:S01]  /*68b0*/  @!P1 IMAD.U32 R7, R0.reuse, 0x10000, RZ ;  /* 0x0001000000079824 */ /* 0x040fe200078e00ff */
[----:B------:R-:W-:Y:S02]  /*68c0*/  @!P1 LOP3.LUT R0, R0, 0xffff0000, RZ, 0xc0, !PT ;  /* 0xffff000000009812 */ /* 0x000fe400078ec0ff */
[----:B------:R-:W-:Y:S02]  /*68d0*/  @!P1 LOP3.LUT R14, R2, 0xffff0000, RZ, 0xc0, !PT ;  /* 0xffff0000020e9812 */ /* 0x000fe400078ec0ff */
[----:B------:R-:W-:Y:S02]  /*68e0*/  @!P1 PRMT R54, R54, 0x5410, R56 ;  /* 0x0000541036369816 */ /* 0x000fe40000000038 */
[----:B------:R-:W-:Y:S02]  /*68f0*/  @!P1 SHF.R.U64 R31, R58, 0x10, R59 ;  /* 0x000000103a1f9819 */ /* 0x000fe4000000123b */
[C---:B------:R-:W-:Y:S01]  /*6900*/  @!P1 LOP3.LUT R19, R54.reuse, 0xffff0000, RZ, 0xc0, !PT ;  /* 0xffff000036139812 */ /* 0x040fe200078ec0ff */
[----:B------:R-:W-:Y:S01]  /*6910*/  @!P1 IMAD.U32 R17, R54, 0x10000, RZ ;  /* 0x0001000036119824 */ /* 0x000fe200078e00ff */
        /* <DEDUP_REMOVED lines=8> */
[C---:B-1----:R-:W-:Y:S01]  /*69a0*/  @!P1 IMAD.U32 R5, R21.reuse, 0x10000, RZ ;  /* 0x0001000015059824 */ /* 0x042fe200078e00ff */
[----:B------:R-:W-:Y:S01]  /*69b0*/  @!P1 LOP3.LUT R4, R21, 0xffff0000, RZ, 0xc0, !PT ;  /* 0xffff000015049812 */ /* 0x000fe200078ec0ff */
[----:B------:R-:W-:Y:S01]  /*69c0*/  @!P1 IMAD.U32 R16, R23, 0x10000, RZ ;  /* 0x0001000017109824 */ /* 0x000fe200078e00ff */
[----:B------:R-:W-:Y:S01]  /*69d0*/  @!P1 LOP3.LUT R15, R20, 0xffff0000, RZ, 0xc0, !PT ;  /* 0xffff0000140f9812 */ /* 0x000fe200078ec0ff */
[C---:B------:R-:W-:Y:S02]  /*69e0*/  @!P1 FMUL.FTZ R46, R5.reuse, R25 ;  /* 0x00000019052e9220 */ /* 0x040fe40000410000 */
[-C--:B------:R-:W-:Y:S02]  /*69f0*/  @!P1 FMUL.FTZ R3, R5, R7.reuse ;  /* 0x0000000705039220 */ /* 0x080fe40000410000 */
[----:B------:R-:W-:Y:S02]  /*6a00*/  @!P1 FFMA.FTZ R46, R26, R7, -R46 ;  /* 0x000000071a2e9223 */ /* 0x000fe4000001082e */
[----:B------:R-:W-:Y:S02]  /*6a10*/  @!P1 IMAD.U32 R7, R20, 0x10000, RZ ;  /* 0x0001000014079824 */ /* 0x000fe400078e00ff */
        /* <DEDUP_REMOVED lines=8> */
[C---:B------:R-:W-:Y:S01]  /*6aa0*/  @!P1 FMUL.FTZ R49, R15.reuse, R19 ;  /* 0x000000130f319220 */ /* 0x040fe20000410000 */
[----:B------:R-:W-:Y:S01]  /*6ab0*/  @!P1 SHF.L.U32 R5, R22, 0x10, RZ ;  /* 0x0000001016059819 */ /* 0x000fe200000006ff */
[C---:B------:R-:W-:Y:S02]  /*6ac0*/  @!P1 IMAD.U32 R7, R6.reuse, 0x10000, RZ ;  /* 0x0001000006079824 */ /* 0x040fe400078e00ff */
[-C--:B------:R-:W-:Y:S01]  /*6ad0*/  @!P1 FMUL.FTZ R2, R15, R14.reuse ;  /* 0x0000000e0f029220 */ /* 0x080fe20000410000 */
[----:B------:R-:W-:Y:S01]  /*6ae0*/  @!P1 LOP3.LUT R15, R6, 0xffff0000, RZ, 0xc0, !PT ;  /* 0xffff0000060f9812 */ /* 0x000fe200078ec0ff */
[----:B------:R-:W-:Y:S01]  /*6af0*/  @!P1 FMUL.FTZ R50, R5, R29 ;  /* 0x0000001d05329220 */ /* 0x000fe20000410000 */
[----:B------:R-:W-:Y:S01]  /*6b00*/  @!P1 LOP3.LUT R6, R22, 0xffff0000, RZ, 0xc0, !PT ;  /* 0xffff000016069812 */ /* 0x000fe200078ec0ff */
[----:B------:R-:W-:Y:S01]  /*6b10*/  @!P1 FFMA.FTZ R49, R24, R14, -R49 ;  /* 0x0000000e18319223 */ /* 0x000fe20000010831 */
[----:B------:R-:W-:Y:S01]  /*6b20*/  @!P1 LOP3.LUT R14, R23, 0xffff0000, RZ, 0xc0, !PT ;  /* 0xffff0000170e9812 */ /* 0x000fe200078ec0ff */
[-C--:B------:R-:W-:Y:S02]  /*6b30*/  @!P1 FMUL.FTZ R5, R5, R7.reuse ;  /* 0x0000000705059220 */ /* 0x080fe40000410000 */
[----:B------:R-:W-:Y:S01]  /*6b40*/  @!P1 FFMA.FTZ R50, R30, R7, -R50 ;  /* 0x000000071e329223 */ /* 0x000fe20000010832 */
[----:B------:R-:W-:Y:S01]  /*6b50*/  @!P1 F2FP.BF16.PACK_AB R48, R49, R48 ;  /* 0x000000303130923e */ /* 0x000fe200000010ff */
[----:B------:R-:W-:Y:S01]  /*6b60*/  @!P1 FMUL.FTZ R52, R16, R33 ;  /* 0x0000002110349220 */ /* 0x000fe20000410000 */
[----:B------:R-:W-:Y:S01]  /*6b70*/  @!P1 SHF.L.U32 R7, R8, 0x10, RZ ;  /* 0x0000001008079819 */ /* 0x000fe200000006ff */
[----:B------:R-:W-:Y:S01]  /*6b80*/  @!P1 FMUL.FTZ R51, R14, R35 ;  /* 0x000000230e339220 */ /* 0x000fe20000410000 */
[----:B------:R-:W-:Y:S01]  /*6b90*/  @!P1 LOP3.LUT R8, R8, 0xffff0000, RZ, 0xc0, !PT ;  /* 0xffff000008089812 */ /* 0x000fe200078ec0ff */
[----:B------:R-:W-:Y:S02]  /*6ba0*/  @!P1 FMUL.FTZ R53, R6, R31 ;  /* 0x0000001f06359220 */ /* 0x000fe40000410000 */
[----:B------:R-:W-:Y:S02]  /*6bb0*/  @!P1 FFMA.FTZ R52, R34, R7, -R52 ;  /* 0x0000000722349223 */ /* 0x000fe40000010834 */
[----:B------:R-:W-:Y:S02]  /*6bc0*/  @!P1 FFMA.FTZ R51, R36, R8, -R51 ;  /* 0x0000000824339223 */ /* 0x000fe40000010833 */
[-C--:B------:R-:W-:Y:S02]  /*6bd0*/  @!P1 FFMA.FTZ R53, R32, R15.reuse, -R53 ;  /* 0x0000000f20359223 */ /* 0x080fe40000010835 */
[----:B------:R-:W-:Y:S01]  /*6be0*/  @!P1 IMAD.MOV.U32 R40, RZ, RZ, R48 ;  /* 0x000000ffff289224 */ /* 0x000fe200078e0030 */
[----:B------:R-:W-:Y:S01]  /*6bf0*/  @!P1 F2FP.BF16.PACK_AB R51, R51, R52 ;  /* 0x000000343333923e */ /* 0x000fe200000010ff */
[----:B------:R-:W-:Y:S01]  /*6c00*/  @!P1 IMAD.MOV.U32 R41, RZ, RZ, R46 ;  /* 0x000000ffff299224 */ /* 0x000fe200078e002e */
[----:B------:R-:W-:Y:S01]  /*6c10*/  @!P1 F2FP.BF16.PACK_AB R50, R53, R50 ;  /* 0x000000323532923e */ /* 0x000fe200000010ff */
[----:B------:R-:W-:Y:S02]  /*6c20*/  @!P1 FFMA.FTZ R0, R17, R18, R0 ;  /* 0x0000001211009223 */ /* 0x000fe40000010000 */
[----:B------:R-:W-:Y:S02]  /*6c30*/  @!P1 IMAD.MOV.U32 R43, RZ, RZ, R51 ;  /* 0x000000ffff2b9224 */ /* 0x000fe400078e0033 */
[----:B------:R-:W-:Y:S02]  /*6c40*/  @!P1 IMAD.MOV.U32 R42, RZ, RZ, R50 ;  /* 0x000000ffff2a9224 */ /* 0x000fe400078e0032 */
[----:B------:R-:W-:Y:S02]  /*6c50*/  @!P1 FFMA.FTZ R2, R19, R24, R2 ;  /* 0x0000001813029223 */ /* 0x000fe40000010002 */
[----:B------:R-:W-:Y:S01]  /*6c60*/  @!P1 FFMA.FTZ R3, R25, R26, R3 ;  /* 0x0000001a19039223 */ /* 0x000fe20000010003 */
[----:B------:R1:W-:Y:S01]  /*6c70*/  ST.E.128 [R44.64], R40 ;  /* 0x000000282c007985 */ /* 0x0003e2000c101d16 */
[----:B------:R-:W-:Y:S01]  /*6c80*/  @!P1 FMUL.FTZ R6, R6, R15 ;  /* 0x0000000f06069220 */ /* 0x000fe20000410000 */
[----:B------:R-:W-:Y:S01]  /*6c90*/  @!P1 F2FP.BF16.PACK_AB R0, R2, R0 ;  /* 0x000000000200923e */ /* 0x000fe200000010ff */
[----:B------:R-:W-:Y:S02]  /*6ca0*/  @!P1 FFMA.FTZ R4, R27, R28, R4 ;  /* 0x0000001c1b049223 */ /* 0x000fe40000010004 */
[----:B------:R-:W-:Y:S01]  /*6cb0*/  @!P1 FMUL.FTZ R7, R16, R7 ;  /* 0x0000000710079220 */ /* 0x000fe20000410000 */
[----:B------:R-:W-:Y:S01]  /*6cc0*/  @!P1 MOV R20, R0 ;  /* 0x0000000000149202 */ /* 0x000fe20000000f00 */
[----:B------:R-:W-:Y:S01]  /*6cd0*/  @!P1 FFMA.FTZ R5, R29, R30, R5 ;  /* 0x0000001e1d059223 */ /* 0x000fe20000010005 */
[----:B------:R-:W-:Y:S01]  /*6ce0*/  @!P1 F2FP.BF16.PACK_AB R3, R4, R3 ;  /* 0x000000030403923e */ /* 0x000fe200000010ff */
[----:B------:R-:W-:Y:S02]  /*6cf0*/  @!P1 FMUL.FTZ R8, R14, R8 ;  /* 0x000000080e089220 */ /* 0x000fe40000410000 */
[----:B------:R-:W-:Y:S02]  /*6d00*/  @!P1 FFMA.FTZ R6, R31, R32, R6 ;  /* 0x000000201f069223 */ /* 0x000fe40000010006 */
        /* <DEDUP_REMOVED lines=12> */
.L_x_596:
        /* <DEDUP_REMOVED lines=19> */
.L_x_628:
[----:B-123--:R-:W-:Y:S05]  /*6f00*/  BSYNC B0 ;  /* 0x0000000000007941 */ /* 0x00efea0003800000 */
.L_x_627:
        /* <DEDUP_REMOVED lines=15> */
.L_x_630:
[----:B------:R-:W-:Y:S05]  /*7000*/  BSYNC B0 ;  /* 0x0000000000007941 */ /* 0x000fea0003800000 */
.L_x_629:
        /* <DEDUP_REMOVED lines=15> */
.L_x_632:
[----:B------:R-:W-:Y:S05]  /*7100*/  BSYNC B0 ;  /* 0x0000000000007941 */ /* 0x000fea0003800000 */
.L_x_631:
[----:B-12---:R-:W1:Y:S01]  /*7110*/  SHFL.IDX PT, R164, R164, 0x3, 0x181f ;  /* 0x00781f00a4a47f89 */ /* 0x006e6200000e0000 */
[----:B------:R-:W-:Y:S03]  /*7120*/  ISETP.GE.AND P0, PT, R0, 0x61, PT ;  /* 0x000000610000780c */ /* 0x000fe60003f06270 */
[----:B------:R-:W2:Y:S10]  /*7130*/  SHFL.IDX PT, R165, R165, 0x3, 0x181f ;  /* 0x00781f00a5a57f89 */ /* 0x000eb400000e0000 */
[----:B------:R-:W-:-:S05]  /*7140*/  @!P0 BRA `(.L_x_618) ;  /* 0x000000a000008947 */ /* 0x000fca0003800000 */
[----:B---3--:R-:W3:Y:S01]  /*7150*/  @!P5 LDS.128 R4, [R135+0xb100] ;  /* 0x00b100008704d984 */ /* 0x008ee20000000c00 */
[CC--:B--2---:R-:W-:Y:S04]  /*7160*/  @!P5 LEA R14, P0, R10.reuse, R165.reuse, 0x1 ;  /* 0x000000a50a0ed211 */ /* 0x0c4fe800078008ff */
[-C--:B-1----:R-:W-:Y:S02]  /*7170*/  @!P5 LEA.HI.X R15, R10, R164.reuse, R11, 0x1, P0 ;  /* 0x000000a40a0fd211 */ /* 0x082fe400000f0c0b */
[----:B------:R-:W-:Y:S11]  /*7180*/  ISETP.GE.AND P0, PT, R139, c[0x0][0x1d4], PT ;  /* 0x000075008b007a0c */ /* 0x000ff60003f06270 */
[----:B------:R-:W-:Y:S02]  /*7190*/  @!UPT UIADD3 URZ, URZ, URZ, URZ ;  /* 0x0000003f3f3ff290 */ /* 0x000fe4000fffe03f */
[C---:B------:R-:W-:Y:S04]  /*71a0*/  @!P0 LEA R2, P1, R132.reuse, R165, 0x1 ;  /* 0x000000a584028211 */ /* 0x040fe800078208ff */
[----:B----4-:R-:W-:Y:S01]  /*71b0*/  @!P0 LEA.HI.X R3, R132, R164, R111, 0x1, P1 ;  /* 0x000000a484038211 */ /* 0x010fe200008f0c6f */
[----:B---3--:R-:W-:Y:S04]  /*71c0*/  @!P5 ST.E.128 [R14.64], R4 ;  /* 0x000000040e00d985 */ /* 0x008fe8000c101d16 */
[----:B------:R-:W1:Y:S04]  /*71d0*/  @!P0 LDS.128 R4, [R135+0xf100] ;  /* 0x00f1000087048984 */ /* 0x000e680000000c00 */
[----:B-1----:R1:W-:Y:S02]  /*71e0*/  @!P0 ST.E.128 [R2.64], R4 ;  /* 0x0000000402008985 */ /* 0x0023e4000c101d16 */
.L_x_618:
[----:B------:R-:W-:Y:S05]  /*71f0*/  BSYNC B2 ;  /* 0x0000000000027941 */ /* 0x000fea0003800000 */
.L_x_595:
[----:B------:R-:W-:Y:S01]  /*7200*/  IMAD.IADD R81, R85, 0x1, -R81 ;  /* 0x0000000155517824 */ /* 0x000fe200078e0a51 */
[----:B------:R-:W-:Y:S01]  /*7210*/  LEA R14, P0, R134, R156, 0x7 ;  /* 0x0000009c860e7211 */ /* 0x000fe200078038ff */
[----:B------:R-:W-:Y:S01]  /*7220*/  BSSY B0, `(.L_x_633) ;  /* 0x0000057000007945 */ /* 0x000fe20003800000 */
[----:B------:R-:W-:Y:S02]  /*7230*/  ISETP.NE.AND P6, PT, R142, RZ, PT ;  /* 0x000000ff8e00720c */ /* 0x000fe40003fc5270 */
[C---:B------:R-:W-:Y:S02]  /*7240*/  ISETP.GE.AND P2, PT, R81.reuse, 0x21, PT ;  /* 0x000000215100780c */ /* 0x040fe40003f46270 */
[C---:B------:R-:W-:Y:S02]  /*7250*/  ISETP.GE.AND P1, PT, R81.reuse, 0x41, PT ;  /* 0x000000415100780c */ /* 0x040fe40003f26270 */
        /* <DEDUP_REMOVED lines=61> */
[C---:B----4-:R-:W-:Y:S01]  /*7630*/  IMAD.WIDE.U32 R4, R117.reuse, c[0x0][0x218], R2 ;  /* 0x0000860075047a25 */ /* 0x050fe200078e0002 */
        /* <DEDUP_REMOVED lines=21> */
.L_x_634:
[----:B------:R-:W-:Y:S05]  /*7790*/  BSYNC B0 ;  /* 0x0000000000007941 */ /* 0x000fea0003800000 */
.L_x_633:
        /* <DEDUP_REMOVED lines=15> */
.L_x_636:
[----:B------:R-:W-:Y:S05]  /*7890*/  BSYNC B0 ;  /* 0x0000000000007941 */ /* 0x000fea0003800000 */
.L_x_635:
        /* <DEDUP_REMOVED lines=15> */
.L_x_638:
[----:B------:R-:W-:Y:S05]  /*7990*/  BSYNC B0 ;  /* 0x0000000000007941 */ /* 0x000fea0003800000 */
.L_x_637:
        /* <DEDUP_REMOVED lines=15> */
.L_x_640:
[----:B------:R-:W-:Y:S05]  /*7a90*/  BSYNC B0 ;  /* 0x0000000000007941 */ /* 0x000fea0003800000 */
.L_x_639:
        /* <DEDUP_REMOVED lines=37> */
.L_x_594:
[----:B-12---:R-:W-:Y:S01]  /*7cf0*/  UIADD3 UR6, UR14, 0x7f, URZ ;  /* 0x0000007f0e067890 */ /* 0x006fe2000fffe03f */
[----:B------:R-:W-:Y:S01]  /*7d00*/  PLOP3.LUT P2, PT, PT, PT, PT, 0x80, 0x0 ;  /* 0x000000000000781c */ /* 0x000fe20003f4f070 */
[----:B------:R-:W-:Y:S01]  /*7d10*/  ULDC.64 UR4, c[0x0][0x2c8] ;  /* 0x0000b20000047ab9 */ /* 0x000fe20000000a00 */
[----:B------:R-:W-:Y:S01]  /*7d20*/  IMAD.MOV.U32 R3, RZ, RZ, RZ ;  /* 0x000000ffff037224 */ /* 0x000fe200078e00ff */
[----:B------:R-:W-:Y:S01]  /*7d30*/  UIMAD.WIDE.U32 UR18, UR6, UR4, URZ ;  /* 0x00000004061272a5 */ /* 0x000fe2000f8e003f */
[----:B------:R-:W-:Y:S01]  /*7d40*/  IMAD.MOV.U32 R114, RZ, RZ, RZ ;  /* 0x000000ffff727224 */ /* 0x000fe200078e00ff */
[----:B------:R-:W-:Y:S01]  /*7d50*/  MOV R4, RZ ;  /* 0x000000ff00047202 */ /* 0x000fe20000000f00 */
[----:B------:R-:W-:Y:S01]  /*7d60*/  IMAD.MOV.U32 R112, RZ, RZ, RZ ;  /* 0x000000ffff707224 */ /* 0x000fe200078e00ff */
[----:B------:R-:W-:Y:S01]  /*7d70*/  @UP2 USHF.R.U32.HI UR6, URZ, UR5, UR19 ;  /* 0x000000053f062299 */ /* 0x000fe20008011613 */
[----:B------:R-:W-:Y:S01]  /*7d80*/  CS2R R118, SRZ ;  /* 0x0000000000767805 */ /* 0x000fe2000001ff00 */
[----:B------:R-:W-:Y:S01]  /*7d90*/  CS2R R116, SRZ ;  /* 0x0000000000747805 */ /* 0x000fe2000001ff00 */
[----:B------:R-:W-:Y:S01]  /*7da0*/  CS2R R110, SRZ ;  /* 0x00000000006e7805 */ /* 0x000fe2000001ff00 */
[----:B------:R-:W-:Y:S01]  /*7db0*/  UIADD3 UR6, UR9, UR6, URZ ;  /* 0x0000000609067290 */ /* 0x000fe2000fffe03f */
[----:B------:R-:W-:Y:S01]  /*7dc0*/  CS2R R108, SRZ ;  /* 0x00000000006c7805 */ /* 0x000fe2000001ff00 */
[----:B------:R-:W-:Y:S01]  /*7dd0*/  CS2R R106, SRZ ;  /* 0x00000000006a7805 */ /* 0x000fe2000001ff00 */
[----:B------:R-:W-:Y:S01]  /*7de0*/  CS2R R104, SRZ ;  /* 0x0000000000687805 */ /* 0x000fe2000001ff00 */
        /* <DEDUP_REMOVED lines=8> */
[----:B------:R-:W-:Y:S01]  /*7e70*/  USHF.R.S32.HI UR4, URZ, 0x7, UR4 ;  /* 0x000000073f047899 */ /* 0x000fe20008011404 */
[----:B------:R-:W-:Y:S01]  /*7e80*/  CS2R R94, SRZ ;  /* 0x00000000005e7805 */ /* 0x000fe2000001ff00 */
[----:B------:R-:W-:Y:S01]  /*7e90*/  CS2R R92, SRZ ;  /* 0x00000000005c7805 */ /* 0x000fe2000001ff00 */
[----:B------:R-:W-:Y:S01]  /*7ea0*/  CS2R R90, SRZ ;  /* 0x00000000005a7805 */ /* 0x000fe2000001ff00 */
[----:B------:R-:W-:Y:S01]  /*7eb0*/  UISETP.LT.AND UP0, UPT, UR10, UR4, UPT ;  /* 0x000000040a00728c */ /* 0x000fe2000bf01270 */
[----:B-----5:R-:W-:Y:S01]  /*7ec0*/  CS2R R88, SRZ ;  /* 0x0000000000587805 */ /* 0x020fe2000001ff00 */
        /* <DEDUP_REMOVED lines=18> */
[----:B------:R-:W-:-:S07]  /*7ff0*/  IMAD.MOV.U32 R8, RZ, RZ, RZ ;  /* 0x000000ffff087224 */ /* 0x000fce00078e00ff */
[----:B------:R-:W-:Y:S05]  /*8000*/  @!P0 BRA `(.L_x_642) ;  /* 0x0001245000008947 */ /* 0x000fea0003800000 */
[----:B------:R-:W-:Y:S02]  /*8010*/  ULDC.64 UR4, c[0x0][0x340] ;  /* 0x0000d00000047ab9 */ /* 0x000fe40000000a00 */
[----:B------:R-:W-:Y:S02]  /*8020*/  UISETP.NE.U32.AND UP0, UPT, URZ, UR4, UPT ;  /* 0x000000043f00728c */ /* 0x000fe4000bf05070 */
        /* <DEDUP_REMOVED lines=9> */
[----:B------:R-:W-:Y:S02]  /*80c0*/  ULDC.64 UR4, c[0x0][0x2b0] ;  /* 0x0000ac0000047ab9 */ /* 0x000fe40000000a00 */
[----:B------:R-:W-:Y:S01]  /*80d0*/  LEA.HI R6, R5, R75, RZ, 0x3 ;  /* 0x0000004b05067211 */ /* 0x000fe200078f18ff */
[----:B------:R1:W2:Y:S04]  /*80e0*/  @P0 LDG.E R0, [R2.64] ;  /* 0x0000001602000981 */ /* 0x0002a8000c1e1900 */
[----:B------:R-:W-:Y:S01]  /*80f0*/  BAR.SYNC.DEFER_BLOCKING 0x0 ;  /* 0x0000000000007b1d */ /* 0x000fe20000010000 */
[----:B------:R-:W-:Y:S01]  /*8100*/  ISETP.NE.AND P1, PT, R235, 0x1, PT ;  /* 0x00000001eb00780c */ /* 0x000fe20003f25270 */
[----:B------:R-:W-:-:S02]  /*8110*/  IMAD.MOV.U32 R237, RZ, RZ, RZ ;  /* 0x000000ffffed7224 */ /* 0x000fc400078e00ff */
[----:B-1----:R-:W-:Y:S02]  /*8120*/  IMAD.U32 R2, RZ, RZ, UR10 ;  /* 0x0000000aff027e24 */ /* 0x002fe4000f8e00ff */
[----:B--2---:R1:W2:Y:S02]  /*8130*/  @P0 R2UR UR7, R0 ;  /* 0x00000000000703c2 */ /* 0x0042a400000e0000 */
[----:B--2---:R-:W-:Y:S02]  /*8140*/  @!UP0 UMOV UR7, UR21 ;  /* 0x0000001500078c82 */ /* 0x004fe40008000000 */
[----:B------:R-:W-:Y:S02]  /*8150*/  USHF.R.S32.HI UR6, URZ, 0x1f, UR7 ;  /* 0x0000001f3f067899 */ /* 0x000fe40008011407 */
[----:B------:R-:W-:Y:S02]  /*8160*/  UIMAD.WIDE.U32 UR18, UR7, UR4, URZ ;  /* 0x00000004071272a5 */ /* 0x000fe4000f8e003f */
[----:B------:R-:W-:-:S04]  /*8170*/  UIMAD UR6, UR6, UR4, URZ ;  /* 0x00000004060672a4 */ /* 0x000fc8000f8e023f */
[----:B------:R-:W-:-:S04]  /*8180*/  UIMAD UR5, UR7, UR5, UR6 ;  /* 0x00000005070572a4 */ /* 0x000fc8000f8e0206 */
[----:B------:R-:W-:Y:S01]  /*8190*/  UIADD3 UR8, UR19, UR5, URZ ;  /* 0x0000000513087290 */ /* 0x000fe2000fffe03f */
[----:B-1----:R-:W-:Y:S01]  /*81a0*/  LOP3.LUT R0, R6, 0xfffffff8, RZ, 0xc0, !PT ;  /* 0xfffffff806007812 */ /* 0x002fe200078ec0ff */
[----:B------:R-:W-:Y:S01]  /*81b0*/  USHF.R.S32.HI UR6, URZ, 0x1f, UR17 ;  /* 0x0000001f3f067899 */ /* 0x000fe20008011411 */
[----:B------:R-:W-:Y:S01]  /*81c0*/  SHF.R.S32.HI R6, RZ, 0x3, R6 ;  /* 0x00000003ff067819 */ /* 0x000fe20000011406 */
[----:B------:R-:W-:Y:S02]  /*81d0*/  ULDC.64 UR4, c[0x0][0x178] ;  /* 0x00005e0000047ab9 */ /* 0x000fe40000000a00 */
[----:B------:R-:W-:-:S04]  /*81e0*/  IMAD.IADD R0, R75, 0x1, -R0 ;  /* 0x000000014b007824 */ /* 0x000fc800078e0a00 */
[----:B------:R-:W-:-:S04]  /*81f0*/  IMAD R236, R0, 0x20, R6 ;  /* 0x0000002000ec7824 */ /* 0x000fc800078e0206 */
[----:B------:R-:W-:-:S05]  /*8200*/  IMAD R2, R2, 0x80, R236 ;  /* 0x0000008002027824 */ /* 0x000fca00078e02ec */
        /* <DEDUP_REMOVED lines=18> */
[C---:B------:R-:W-:Y:S01]  /*8330*/  IMAD.SHL.U32 R14, R6.reuse, 0x40, RZ ;  /* 0x00000040060e7824 */ /* 0x040fe200078e00ff */
[----:B------:R-:W-:Y:S01]  /*8340*/  ULDC.64 UR6, c[0x0][0x348] ;  /* 0x0000d20000067ab9 */ /* 0x000fe20000000a00 */
[----:B------:R-:W-:Y:S01]  /*8350*/  IADD3 R16, R6, UR14, RZ ;  /* 0x0000000e06107c10 */ /* 0x000fe2000fffe0ff */
[----:B------:R-:W-:Y:S01]  /*8360*/  UISETP.NE.U32.AND UP0, UPT, URZ, UR6, UPT ;  /* 0x000000063f00728c */ /* 0x000fe2000bf05070 */
[----:B------:R-:W-:Y:S01]  /*8370*/  IMAD.SHL.U32 R244, R0, 0x8, RZ ;  /* 0x0000000800f47824 */ /* 0x000fe200078e00ff */
[----:B------:R-:W-:Y:S01]  /*8380*/  ULDC.64 UR4, c[0x0][0x1b8] ;  /* 0x00006e0000047ab9 */ /* 0x000fe20000000a00 */
[----:B------:R-:W-:Y:S01]  /*8390*/  LEA.HI R13, R5, R75, RZ, 0x6 ;  /* 0x0000004b050d7211 */ /* 0x000fe200078f30ff */
[----:B------:R-:W-:Y:S01]  /*83a0*/  UISETP.NE.AND.EX UP0, UPT, URZ, UR7, UPT, UP0 ;  /* 0x000000073f00728c */ /* 0x000fe2000bf05300 */
[----:B------:R-:W-:Y:S01]  /*83b0*/  @P1 IMAD.HI.U32 R4, R3, c[0x0][0x2c8], RZ ;  /* 0x0000b20003041a27 */ /* 0x000fe200078e00ff */
[----:B------:R-:W-:Y:S01]  /*83c0*/  UIADD3 UR25, UR25, UR17, URZ ;  /* 0x0000001119197290 */ /* 0x000fe2000fffe03f */
[----:B------:R-:W-:Y:S01]  /*83d0*/  LOP3.LUT R14, R14, 0x1c0, RZ, 0xc0, !PT ;  /* 0x000001c00e0e7812 */ /* 0x000fe200078ec0ff */
[----:B------:R-:W-:Y:S01]  /*83e0*/  UIMAD UR6, UR12, UR4, URZ ;  /* 0x000000040c0672a4 */ /* 0x000fe2000f8e023f */
[----:B------:R-:W-:Y:S01]  /*83f0*/  IMAD.MOV R2, RZ, RZ, -R2 ;  /* 0x000000ffff027224 */ /* 0x000fe200078e0a02 */
[----:B------:R-:W-:Y:S01]  /*8400*/  USHF.R.S32.HI UR7, URZ, 0x1f, UR21 ;  /* 0x0000001f3f077899 */ /* 0x000fe20008011415 */
[----:B------:R-:W-:Y:S01]  /*8410*/  IMAD.SHL.U32 R13, R13, 0x8, RZ ;  /* 0x000000080d0d7824 */ /* 0x000fe200078e00ff */
[----:B------:R-:W-:Y:S01]  /*8420*/  UIMAD UR6, UR13, UR5, UR6 ;  /* 0x000000050d0672a4 */ /* 0x000fe2000f8e0206 */
[----:B------:R-:W-:Y:S01]  /*8430*/  IMAD R238, R2, c[0x0][0x2b8], R238 ;  /* 0x0000ae0002ee7a24 */ /* 0x000fe200078e02ee */
[----:B------:R-:W-:Y:S01]  /*8440*/  UIMAD.WIDE.U32 UR24, UR13, UR4, UR24 ;  /* 0x000000040d1872a5 */ /* 0x000fe2000f8e0018 */
[--C-:B-1----:R-:W-:Y:S01]  /*8450*/  IMAD.MOV.U32 R8, RZ, RZ, R3.reuse ;  /* 0x000000ffff087224 */ /* 0x102fe200078e0003 */
[----:B------:R-:W-:Y:S01]  /*8460*/  USEL UR7, UR7, URZ, !UP0 ;  /* 0x0000003f07077287 */ /* 0x000fe2000c000000 */
[----:B------:R-:W-:Y:S01]  /*8470*/  @P0 SHF.R.U32.HI R8, RZ, c[0x0][0x2cc], R4 ;  /* 0x0000b300ff080a19 */ /* 0x000fe20000011604 */
[----:B------:R-:W-:Y:S01]  /*8480*/  ULDC.64 UR4, c[0x0][0x1c0] ;  /* 0x0000700000047ab9 */ /* 0x000fe20000000a00 */
[----:B------:R-:W-:Y:S01]  /*8490*/  SHF.R.U32.HI R12, RZ, 0x3, R14 ;  /* 0x00000003ff0c7819 */ /* 0x000fe2000001160e */
[----:B------:R-:W-:Y:S01]  /*84a0*/  USEL UR9, UR21, URZ, !UP0 ;  /* 0x0000003f15097287 */ /* 0x000fe2000c000000 */
[--C-:B------:R-:W-:Y:S01]  /*84b0*/  SHF.R.S32.HI R7, RZ, 0x1f, R8.reuse ;  /* 0x0000001fff077819 */ /* 0x100fe20000011408 */
[----:B------:R-:W-:Y:S01]  /*84c0*/  UIMAD UR7, UR7, UR4, URZ ;  /* 0x00000004070772a4 */ /* 0x000fe2000f8e023f */
[----:B------:R-:W-:Y:S01]  /*84d0*/  IMAD.MOV R4, RZ, RZ, -R8 ;  /* 0x000000ffff047224 */ /* 0x000fe200078e0a08 */
[----:B------:R-:W-:Y:S01]  /*84e0*/  UIADD3 UR25, UR25, UR6, URZ ;  /* 0x0000000619197290 */ /* 0x000fe2000fffe03f */
[----:B------:R-:W-:Y:S01]  /*84f0*/  LOP3.LUT R13, R13, 0xfffffe00, RZ, 0xc0, !PT ;  /* 0xfffffe000d0d7812 */ /* 0x000fe200078ec0ff */
[----:B------:R-:W-:Y:S01]  /*8500*/  UIMAD UR5, UR9, UR5, UR7 ;  /* 0x00000005090572a4 */ /* 0x000fe2000f8e0207 */
[----:B------:R-:W-:Y:S01]  /*8510*/  IMAD R7, R7, c[0x0][0x1b0], RZ ;  /* 0x00006c0007077a24 */ /* 0x000fe200078e02ff */
[----:B------:R-:W-:Y:S01]  /*8520*/  UIMAD.WIDE.U32 UR24, UR9, UR4, UR24 ;  /* 0x00000004091872a5 */ /* 0x000fe2000f8e0018 */
[----:B------:R-:W-:Y:S01]  /*8530*/  IMAD R4, R4, c[0x0][0x2c4], R3 ;  /* 0x0000b10004047a24 */ /* 0x000fe200078e0203 */
[----:B------:R-:W-:Y:S01]  /*8540*/  ULDC UR17, c[0x0][0x2c4] ;  /* 0x0000b10000117ab9 */ /* 0x000fe20000000800 */
[----:B------:R-:W-:Y:S01]  /*8550*/  IMAD R7, R8, c[0x0][0x1b4], R7 ;  /* 0x00006d0008077a24 */ /* 0x000fe200078e0207 */
[----:B------:R-:W-:Y:S01]  /*8560*/  UIADD3 UR5, UR25, UR5, URZ ;  /* 0x0000000519057290 */ /* 0x000fe2000fffe03f */
[----:B------:R-:W-:Y:S01]  /*8570*/  IADD3 R3, R16, 0x60, RZ ;  /* 0x0000006010037810 */ /* 0x000fe20007ffe0ff */
[----:B------:R-:W-:Y:S01]  /*8580*/  IMAD.U32 R11, RZ, RZ, UR25 ;  /* 0x00000019ff0b7e24 */ /* 0x000fe2000f8e00ff */
[----:B------:R-:W-:Y:S01]  /*8590*/  UIMAD UR17, UR20, UR17, URZ ;  /* 0x00000011141172a4 */ /* 0x000fe2000f8e023f */
[----:B------:R-:W-:Y:S01]  /*85a0*/  IMAD.U32 R10, RZ, RZ, UR24 ;  /* 0x00000018ff0a7e24 */ /* 0x000fe2000f8e00ff */
[----:B------:R-:W-:Y:S01]  /*85b0*/  ULEA UR24, UR10, 0xffffff80, 0x7 ;  /* 0xffffff800a187891 */ /* 0x000fe2000f8e383f */
[----:B------:R-:W-:Y:S01]  /*85c0*/  IMAD.U32 R11, RZ, RZ, UR5 ;  /* 0x00000005ff0b7e24 */ /* 0x000fe2000f8e00ff */
[----:B------:R-:W-:Y:S01]  /*85d0*/  ULDC.64 UR4, c[0x0][0x1e8] ;  /* 0x00007a0000047ab9 */ /* 0x000fe20000000a00 */
[----:B------:R-:W-:Y:S01]  /*85e0*/  IMAD.WIDE.U32 R30, R238, c[0x0][0x1e0], RZ ;  /* 0x00007800ee1e7a25 */ /* 0x000fe200078e00ff */
[----:B------:R-:W-:Y:S01]  /*85f0*/  ISETP.GE.AND P3, PT, R16, UR17, PT ;  /* 0x0000001110007c0c */ /* 0x000fe2000bf66270 */
[----:B------:R-:W-:Y:S01]  /*8600*/  UIMAD.WIDE.U32 UR26, UR13, UR4, URZ ;  /* 0x000000040d1a72a5 */ /* 0x000fe2000f8e003f */
[----:B------:R-:W-:Y:S01]  /*8610*/  ISETP.GE.AND P5, PT, R3, UR17, PT ;  /* 0x0000001103007c0c */ /* 0x000fe2000bfa6270 */
[----:B------:R-:W-:Y:S01]  /*8620*/  IMAD.WIDE.U32 R8, R8, c[0x0][0x1b0], R10 ;  /* 0x00006c0008087a25 */ /* 0x000fe200078e000a */
[----:B------:R-:W-:Y:S01]  /*8630*/  SHF.R.S32.HI R10, RZ, 0x1f, R4 ;  /* 0x0000001fff0a7819 */ /* 0x000fe20000011404 */
[----:B------:R-:W-:Y:S01]  /*8640*/  UIMAD UR4, UR12, UR4, URZ ;  /* 0x000000040c0472a4 */ /* 0x000fe2000f8e023f */
[----:B------:R-:W-:Y:S01]  /*8650*/  SHF.R.S32.HI R11, RZ, 0x1f, R238 ;  /* 0x0000001fff0b7819 */ /* 0x000fe200000114ee */
[----:B------:R-:W-:Y:S01]  /*8660*/  IMAD.IADD R9, R9, 0x1, R7 ;  /* 0x0000000109097824 */ /* 0x000fe200078e0207 */
[----:B------:R-:W-:Y:S01]  /*8670*/  IADD3 R7, R16, 0x20, RZ ;  /* 0x0000002010077810 */ /* 0x000fe20007ffe0ff */
[----:B------:R-:W-:Y:S01]  /*8680*/  IMAD R10, R10, c[0x0][0x1a8], RZ ;  /* 0x00006a000a0a7a24 */ /* 0x000fe200078e02ff */
[----:B------:R-:W-:Y:S01]  /*8690*/  UIMAD UR4, UR13, UR5, UR4 ;  /* 0x000000050d0472a4 */ /* 0x000fe2000f8e0204 */
[C---:B------:R-:W-:Y:S01]  /*86a0*/  IMAD.WIDE.U32 R8, R4.reuse, c[0x0][0x1a8], R8 ;  /* 0x00006a0004087a25 */ /* 0x040fe200078e0008 */
[----:B------:R-:W-:Y:S01]  /*86b0*/  ISETP.GE.AND P4, PT, R7, UR17, PT ;  /* 0x0000001107007c0c */ /* 0x000fe2000bf86270 */
[----:B------:R-:W-:Y:S01]  /*86c0*/  UIADD3 UR24, UR11, -UR24, URZ ;  /* 0x800000180b187290 */ /* 0x000fe2000fffe03f */
[----:B------:R-:W-:Y:S01]  /*86d0*/  P2R R15, PR, RZ, 0x20 ;  /* 0x00000020ff0f7803 */ /* 0x000fe20000000000 */
[----:B------:R-:W-:Y:S01]  /*86e0*/  IMAD R10, R4, c[0x0][0x1ac], R10 ;  /* 0x00006b00040a7a24 */ /* 0x000fe200078e020a */
[----:B------:R-:W-:Y:S01]  /*86f0*/  LEA R19, P0, R8, c[0x0][0x160], 0x1 ;  /* 0x0000580008137a11 */ /* 0x000fe200078008ff */
[----:B------:R-:W-:Y:S01]  /*8700*/  IMAD R3, R11, c[0x0][0x1e0], RZ ;  /* 0x000078000b037a24 */ /* 0x000fe200078e02ff */
[----:B------:R-:W-:Y:S01]  /*8710*/  IADD3 R4, R16, 0x40, RZ ;  /* 0x0000004010047810 */ /* 0x000fe20007ffe0ff */
[----:B------:R-:W-:Y:S01]  /*8720*/  IMAD.IADD R10, R9, 0x1, R10 ;  /* 0x00000001090a7824 */ /* 0x000fe200078e020a */
[----:B------:R-:W-:Y:S01]  /*8730*/  LOP3.LUT R9, R14, 0x38, R244, 0xf8, !PT ;  /* 0x000000380e097812 */ /* 0x000fe200078ef8f4 */
[----:B------:R-:W-:Y:S01]  /*8740*/  SHFL.IDX PT, R28, R19, RZ, 0x181f ;  /* 0x00181fff131c7589 */ /* 0x000fe200000e0000 */
[----:B------:R-:W-:Y:S01]  /*8750*/  ISETP.GE.AND P6, PT, R4, UR17, PT ;  /* 0x0000001104007c0c */ /* 0x000fe2000bfc6270 */
[----:B------:R-:W-:Y:S01]  /*8760*/  IMAD R3, R238, c[0x0][0x1e4], R3 ;  /* 0x00007900ee037a24 */ /* 0x000fe200078e0203 */
[----:B------:R-:W-:Y:S01]  /*8770*/  LEA.HI.X R10, R8, c[0x0][0x164], R10, 0x1, P0 ;  /* 0x00005900080a7a11 */ /* 0x000fe200000f0c0a */
[----:B------:R-:W-:Y:S01]  /*8780*/  SHFL.IDX PT, R24, R19, 0x1, 0x181f ;  /* 0x00381f0013187f89 */ /* 0x000fe200000e0000 */
[C---:B------:R-:W-:Y:S01]  /*8790*/  IADD3 R8, R244.reuse, 0x40, RZ ;  /* 0x00000040f4087810 */ /* 0x040fe20007ffe0ff */
[----:B------:R-:W-:Y:S01]  /*87a0*/  IMAD.IADD R3, R31, 0x1, R3 ;  /* 0x000000011f037824 */ /* 0x000fe200078e0203 */
[----:B------:R-:W-:Y:S01]  /*87b0*/  LOP3.LUT R9, R9, R12, RZ, 0x3c, !PT ;  /* 0x0000000c09097212 */ /* 0x000fe200078e3cff */
[----:B------:R-:W1:Y:S01]  /*87c0*/  SHFL.IDX PT, R29, R10, RZ, 0x181f ;  /* 0x00181fff0a1d7589 */ /* 0x000e6200000e0000 */
[--C-:B------:R-:W-:Y:S01]  /*87d0*/  @!P3 SHF.R.S32.HI R2, RZ, 0x1f, R8.reuse ;  /* 0x0000001fff02b819 */ /* 0x100fe20000011408 */
[----:B------:R-:W-:Y:S01]  /*87e0*/  UIADD3 UR9, UR27, UR4, URZ ;  /* 0x000000041b097290 */ /* 0x000fe2000fffe03f */
[----:B------:R-:W-:Y:S01]  /*87f0*/  ISETP.GE.AND P0, PT, R244, c[0x0][0x198], PT ;  /* 0x00006600f4007a0c */ /* 0x000fe20003f06270 */
[----:B------:R-:W-:Y:S01]  /*8800*/  SHFL.IDX PT, R25, R10, 0x1, 0x181f ;  /* 0x00381f000a197f89 */ /* 0x000fe200000e0000 */
[-C--:B------:R-:W-:Y:S01]  /*8810*/  @!P3 LEA.HI R2, R2, R8.reuse, RZ, 0x3 ;  /* 0x000000080202b211 */ /* 0x080fe200078f18ff */
[----:B------:R-:W-:Y:S01]  /*8820*/  IMAD.IADD R9, R13, 0x1, R9 ;  /* 0x000000010d097824 */ /* 0x000fe200078e0209 */
[----:B------:R-:W-:Y:S01]  /*8830*/  ISETP.GE.AND P1, PT, R8, c[0x0][0x198], PT ;  /* 0x0000660008007a0c */ /* 0x000fe20003f26270 */
[----:B------:R-:W-:Y:S01]  /*8840*/  SHFL.IDX PT, R22, R19, 0x2, 0x181f ;  /* 0x00581f0013167f89 */ /* 0x000fe200000e0000 */
[----:B------:R-:W-:Y:S01]  /*8850*/  @!P3 LOP3.LUT R2, R2, 0xfffffff8, RZ, 0xc0, !PT ;  /* 0xfffffff80202b812 */ /* 0x000fe200078ec0ff */
[----:B------:R-:W-:Y:S01]  /*8860*/  @!P3 IMAD.SHL.U32 R20, R9, 0x2, RZ ;  /* 0x000000020914b824 */ /* 0x000fe200078e00ff */
[--C-:B------:R-:W-:Y:S01]  /*8870*/  @!P4 SHF.R.S32.HI R7, RZ, 0x1f, R8.reuse ;  /* 0x0000001fff07c819 */ /* 0x100fe20000011408 */
[----:B------:R-:W3:Y:S01]  /*8880*/  SHFL.IDX PT, R23, R10, 0x2, 0x181f ;  /* 0x00581f000a177f89 */ /* 0x000ee200000e0000 */
[----:B------:R-:W-:Y:S01]  /*8890*/  @!P6 SHF.R.S32.HI R4, RZ, 0x1f, R8 ;  /* 0x0000001fff04e819 */ /* 0x000fe20000011408 */
[----:B------:R-:W-:Y:S01]  /*88a0*/  ULDC.64 UR4, c[0x0][0x210] ;  /* 0x0000840000047ab9 */ /* 0x000fe20000000a00 */
[-C--:B------:R-:W-:Y:S01]  /*88b0*/  @!P4 LEA.HI R7, R7, R8.reuse, RZ, 0x3 ;  /* 0x000000080707c211 */ /* 0x080fe200078f18ff */
[----:B------:R4:W-:Y:S01]  /*88c0*/  SHFL.IDX PT, R21, R10, 0x3, 0x181f ;  /* 0x00781f000a157f89 */ /* 0x0009e200000e0000 */
[----:B------:R-:W-:Y:S01]  /*88d0*/  @!P6 LEA.HI R4, R4, R8, RZ, 0x3 ;  /* 0x000000080404e211 */ /* 0x000fe200078f18ff */
[----:B------:R-:W-:Y:S01]  /*88e0*/  UIMAD UR12, UR12, UR4, URZ ;  /* 0x000000040c0c72a4 */ /* 0x000fe2000f8e023f */
[----:B------:R-:W-:Y:S01]  /*88f0*/  @!P4 LOP3.LUT R7, R7, 0xfffffff8, RZ, 0xc0, !PT ;  /* 0xfffffff80707c812 */ /* 0x000fe200078ec0ff */
[----:B------:R-:W-:Y:S01]  /*8900*/  UIMAD.WIDE.U32 UR28, UR13, UR4, URZ ;  /* 0x000000040d1c72a5 */ /* 0x000fe2000f8e003f */
[----:B------:R-:W-:Y:S01]  /*8910*/  @!P6 LOP3.LUT R4, R4, 0xfffffff8, RZ, 0xc0, !PT ;  /* 0xfffffff80404e812 */ /* 0x000fe200078ec0ff */
[----:B------:R-:W-:Y:S01]  /*8920*/  UIMAD UR12, UR13, UR5, UR12 ;  /* 0x000000050d0c72a4 */ /* 0x000fe2000f8e020c */
[----:B------:R-:W-:Y:S01]  /*8930*/  IADD3 R68, -R6, UR24, RZ ;  /* 0x0000001806447c10 */ /* 0x000fe2000fffe1ff */
[----:B-1----:R-:W-:Y:S01]  /*8940*/  @!P3 IMAD.WIDE R26, R244, 0x2, R28 ;  /* 0x00000002f41ab825 */ /* 0x002fe200078e021c */
[----:B------:R-:W-:Y:S01]  /*8950*/  P2R R17, PR, RZ, 0x40 ;  /* 0x00000040ff117803 */ /* 0x000fe20000000000 */
[----:B------:R-:W-:-:S02]  /*8960*/  UIADD3 UR12, UR29, UR12, URZ ;  /* 0x0000000c1d0c7290 */ /* 0x000fc4000fffe03f */
[----:B------:R-:W-:Y:S01]  /*8970*/  @!P3 IMAD.WIDE R28, R2, 0x2, R28 ;  /* 0x00000002021cb825 */ /* 0x000fe200078e021c */
[----:B------:R3:W-:Y:S03]  /*8980*/  @!P3 LDGSTS.E.BYPASS.LTC128B.128 [R20+0x100], [R26.64], !P0 ;  /* 0x001000001a14bfae */ /* 0x0007e6000c101d56 */
[----:B------:R-:W-:Y:S01]  /*8990*/  IMAD.MOV.U32 R2, RZ, RZ, R30 ;  /* 0x000000ffff027224 */ /* 0x000fe200078e001e */
[----:B------:R1:W-:Y:S01]  /*89a0*/  @!P3 LDGSTS.E.BYPASS.LTC128B.128 [R20+0x4100], [R28.64], !P1 ;  /* 0x041000001c14bfae */ /* 0x0003e2000c901d56 */
[----:B----4-:R-:W-:Y:S02]  /*89b0*/  @!P4 IMAD.SHL.U32 R10, R9, 0x2, RZ ;  /* 0x00000002090ac824 */ /* 0x010fe400078e00ff */
[----:B---3--:R-:W-:Y:S01]  /*89c0*/  @!P6 IMAD.WIDE R26, R4, 0x2, R22 ;  /* 0x00000002041ae825 */ /* 0x008fe200078e0216 */
[----:B-1----:R-:W1:Y:S03]  /*89d0*/  SHFL.IDX PT, R20, R19, 0x3, 0x181f ;  /* 0x00781f0013147f89 */ /* 0x002e6600000e0000 */
[----:B------:R-:W-:-:S04]  /*89e0*/  @!P4 IMAD.WIDE R28, R7, 0x2, R24 ;  /* 0x00000002071cc825 */ /* 0x000fc800078e0218 */
[----:B------:R-:W-:-:S04]  /*89f0*/  @!P4 IMAD.WIDE R24, R244, 0x2, R24 ;  /* 0x00000002f418c825 */ /* 0x000fc800078e0218 */
[----:B------:R-:W-:Y:S01]  /*8a00*/  @!P6 IMAD.SHL.U32 R7, R9, 0x2, RZ ;  /* 0x000000020907e824 */ /* 0x000fe200078e00ff */
[----:B------:R3:W-:Y:S01]  /*8a10*/  @!P4 LDGSTS.E.BYPASS.LTC128B.128 [R10+0x1100], [R24.64], !P0 ;  /* 0x01100000180acfae */ /* 0x0007e2000c101d56 */
[----:B------:R-:W-:-:S03]  /*8a20*/  @!P6 IMAD.WIDE R22, R244, 0x2, R22 ;  /* 0x00000002f416e825 */ /* 0x000fc600078e0216 */
[----:B------:R4:W-:Y:S01]  /*8a30*/  @!P4 LDGSTS.E.BYPASS.LTC128B.128 [R10+0x5100], [R28.64], !P1 ;  /* 0x051000001c0acfae */ /* 0x0009e2000c901d56 */
[----:B------:R-:W-:-:S03]  /*8a40*/  @!P5 IMAD.SHL.U32 R4, R9, 0x2, RZ ;  /* 0x000000020904d824 */ /* 0x000fc600078e00ff */
[----:B------:R5:W-:Y:S04]  /*8a50*/  @!P6 LDGSTS.E.BYPASS.LTC128B.128 [R7+0x2100], [R22.64], !P0 ;  /* 0x021000001607efae */ /* 0x000be8000c101d56 */
[----:B------:R1:W-:Y:S01]  /*8a60*/  @!P6 LDGSTS.E.BYPASS.LTC128B.128 [R7+0x6100], [R26.64], !P1 ;  /* 0x061000001a07efae */ /* 0x0003e2000c901d56 */
[----:B---3--:R-:W-:-:S04]  /*8a70*/  @!P5 SHF.R.S32.HI R24, RZ, 0x1f, R8 ;  /* 0x0000001fff18d819 */ /* 0x008fc80000011408 */
[----:B------:R-:W-:Y:S02]  /*8a80*/  @!P5 LEA.HI R24, R24, R8, RZ, 0x3 ;  /* 0x000000081818d211 */ /* 0x000fe400078f18ff */
[----:B-----5:R-:W-:Y:S02]  /*8a90*/  LEA.HI R23, R5, R75, RZ, 0x4 ;  /* 0x0000004b05177211 */ /* 0x020fe400078f20ff */
[----:B------:R-:W-:Y:S02]  /*8aa0*/  @!P5 LOP3.LUT R24, R24, 0xfffffff8, RZ, 0xc0, !PT ;  /* 0xfffffff81818d812 */ /* 0x000fe400078ec0ff */
[----:B----4-:R-:W-:Y:S01]  /*8ab0*/  LOP3.LUT R10, R23, 0xfffffff0, RZ, 0xc0, !PT ;  /* 0xfffffff0170a7812 */ /* 0x010fe200078ec0ff */
[----:B-1----:R-:W-:-:S04]  /*8ac0*/  @!P5 IMAD.WIDE R26, R244, 0x2, R20 ;  /* 0x00000002f41ad825 */ /* 0x002fc800078e0214 */
[----:B------:R-:W-:Y:S01]  /*8ad0*/  IMAD.IADD R10, R75, 0x1, -R10 ;  /* 0x000000014b0a7824 */ /* 0x000fe200078e0a0a */
[----:B------:R1:W-:Y:S01]  /*8ae0*/  @!P5 LDGSTS.E.BYPASS.LTC128B.128 [R4+0x3100], [R26.64], !P0 ;  /* 0x031000001a04dfae */ /* 0x0003e2000c101d56 */
[----:B------:R-:W-:-:S03]  /*8af0*/  @!P5 IMAD.WIDE R24, R24, 0x2, R20 ;  /* 0x000000021818d825 */ /* 0x000fc600078e0214 */
[----:B------:R-:W-:Y:S02]  /*8b00*/  SHF.R.S32.HI R19, RZ, 0x1f, R10 ;  /* 0x0000001fff137819 */ /* 0x000fe4000001140a */
[----:B------:R1:W-:Y:S02]  /*8b10*/  @!P5 LDGSTS.E.BYPASS.LTC128B.128 [R4+0x7100], [R24.64], !P1 ;  /* 0x071000001804dfae */ /* 0x0003e4000c901d56 */
[----:B------:R-:W-:Y:S02]  /*8b20*/  LEA.HI R19, R19, R10, RZ, 0x3 ;  /* 0x0000000a13137211 */ /* 0x000fe400078f18ff */
[----:B------:R-:W0:Y:S01]  /*8b30*/  LDGDEPBAR ;  /* 0x00000000000079af */ /* 0x000e220000000000 */
[----:B--2---:R-:W-:Y:S01]  /*8b40*/  SHF.R.S32.HI R7, RZ, 0x1f, R237 ;  /* 0x0000001fff077819 */ /* 0x004fe200000114ed */
[----:B------:R-:W-:-:S04]  /*8b50*/  IMAD.WIDE.U32 R2, R237, c[0x0][0x1f0], R2 ;  /* 0x00007c00ed027a25 */ /* 0x000fc800078e0002 */
[----:B------:R-:W-:Y:S01]  /*8b60*/  IMAD R21, R7, c[0x0][0x1f0], RZ ;  /* 0x00007c0007157a24 */ /* 0x000fe200078e02ff */
[----:B------:R-:W-:-:S03]  /*8b70*/  IADD3 R2, P0, R2, UR26, RZ ;  /* 0x0000001a02027c10 */ /* 0x000fc6000ff1e0ff */
[----:B------:R-:W-:-:S05]  /*8b80*/  IMAD R21, R237, c[0x0][0x1f4], R21 ;  /* 0x00007d00ed157a24 */ /* 0x000fca00078e0215 */
[----:B------:R-:W-:Y:S02]  /*8b90*/  IADD3.X R21, R3, UR9, R21, P0, !PT ;  /* 0x0000000903157c10 */ /* 0x000fe400087fe415 */
[C---:B------:R-:W-:Y:S01]  /*8ba0*/  LOP3.LUT R3, R19.reuse, 0xfffffff8, RZ, 0xc0, !PT ;  /* 0xfffffff813037812 */ /* 0x040fe200078ec0ff */
[----:B------:R-:W-:Y:S01]  /*8bb0*/  IMAD.SHL.U32 R19, R19, 0x40, RZ ;  /* 0x0000004013137824 */ /* 0x000fe200078e00ff */
[----:B------:R-:W-:-:S03]  /*8bc0*/  LEA R22, P0, R2, c[0x0][0x1c8], 0x1 ;  /* 0x0000720002167a11 */ /* 0x000fc600078008ff */
[----:B-1----:R-:W-:Y:S01]  /*8bd0*/  IMAD.IADD R4, R10, 0x1, -R3 ;  /* 0x000000010a047824 */ /* 0x002fe200078e0a03 */
[----:B------:R-:W-:Y:S01]  /*8be0*/  LEA.HI.X R21, R2, c[0x0][0x1cc], R21, 0x1, P0 ;  /* 0x0000730002157a11 */ /* 0x000fe200000f0c15 */
[----:B------:R-:W-:Y:S01]  /*8bf0*/  SHFL.IDX PT, R24, R22, RZ, 0x181f ;  /* 0x00181fff16187589 */ /* 0x000fe200000e0000 */
[----:B------:R-:W-:Y:S02]  /*8c00*/  IMAD.MOV.U32 R3, RZ, RZ, 0x10 ;  /* 0x00000010ff037424 */ /* 0x000fe400078e00ff */
[----:B------:R-:W-:Y:S01]  /*8c10*/  R2P PR, R4, 0x6 ;  /* 0x0000000604007804 */ /* 0x000fe20000000000 */
[----:B------:R-:W1:Y:S01]  /*8c20*/  SHFL.IDX PT, R25, R21, RZ, 0x181f ;  /* 0x00181fff15197589 */ /* 0x000e6200000e0000 */
[----:B------:R-:W-:Y:S01]  /*8c30*/  ISETP.GE.AND P0, PT, R68, 0x1, PT ;  /* 0x000000014400780c */ /* 0x000fe20003f06270 */
[----:B------:R-:W-:Y:S01]  /*8c40*/  IMAD.SHL.U32 R4, R4, 0x40, RZ ;  /* 0x0000004004047824 */ /* 0x000fe200078e00ff */
[----:B------:R-:W-:Y:S01]  /*8c50*/  ISETP.GE.AND P6, PT, R244, c[0x0][0x1d4], PT ;  /* 0x00007500f4007a0c */ /* 0x000fe20003fc6270 */
[----:B------:R-:W-:Y:S01]  /*8c60*/  IMAD.MOV.U32 R2, RZ, RZ, 0x20 ;  /* 0x00000020ff027424 */ /* 0x000fe200078e00ff */
[----:B------:R-:W-:-:S02]  /*8c70*/  ISETP.GE.AND P5, PT, R8, c[0x0][0x1d4], PT ;  /* 0x0000750008007a0c */ /* 0x000fc40003fa6270 */
[----:B------:R-:W-:Y:S02]  /*8c80*/  LOP3.LUT R4, R4, 0x1c0, RZ, 0xc0, !PT ;  /* 0x000001c004047812 */ /* 0x000fe400078ec0ff */
[----:B------:R-:W-:Y:S02]  /*8c90*/  SEL R3, R3, 0xfffffff0, !P1 ;  /* 0xfffffff003037807 */ /* 0x000fe40004800000 */
[----:B------:R-:W-:Y:S02]  /*8ca0*/  SEL R2, R2, 0xffffffe0, !P2 ;  /* 0xffffffe002027807 */ /* 0x000fe40005000000 */
[----:B------:R-:W-:Y:S01]  /*8cb0*/  SEL R72, RZ, 0x10, P5 ;  /* 0x00000010ff487807 */ /* 0x000fe20002800000 */
[----:B------:R-:W-:Y:S01]  /*8cc0*/  @P0 IMAD.SHL.U32 R20, R9, 0x2, RZ ;  /* 0x0000000209140824 */ /* 0x000fe200078e00ff */
[----:B------:R-:W-:Y:S02]  /*8cd0*/  @P0 SHF.R.S32.HI R10, RZ, 0x1f, R8 ;  /* 0x0000001fff0a0819 */ /* 0x000fe40000011408 */
[----:B------:R-:W-:-:S02]  /*8ce0*/  ISETP.GT.AND P1, PT, R236, 0x7f, PT ;  /* 0x0000007fec00780c */ /* 0x000fc40003f24270 */
[----:B------:R-:W-:-:S04]  /*8cf0*/  @P0 LEA.HI R10, R10, R8, RZ, 0x3 ;  /* 0x000000080a0a0211 */ /* 0x000fc800078f18ff */
[----:B------:R-:W-:Y:S01]  /*8d00*/  @P0 LOP3.LUT R10, R10, 0xfffffff8, RZ, 0xc0, !PT ;  /* 0xfffffff80a0a0812 */ /* 0x000fe200078ec0ff */
[----:B-1----:R-:W-:-:S04]  /*8d10*/  @P0 IMAD.WIDE R26, R244, 0x2, R24 ;  /* 0x00000002f41a0825 */ /* 0x002fc800078e0218 */
[----:B------:R-:W-:Y:S01]  /*8d20*/  @P0 IMAD.WIDE R24, R10, 0x2, R24 ;  /* 0x000000020a180825 */ /* 0x000fe200078e0218 */
[----:B------:R1:W-:Y:S04]  /*8d30*/  @P0 LDGSTS.E.BYPASS.LTC128B.128 [R20+0x8100], [R26.64], !P6 ;  /* 0x081000001a140fae */ /* 0x0003e8000f101d56 */
[----:B------:R2:W-:Y:S01]  /*8d40*/  @P0 LDGSTS.E.BYPASS.LTC128B.128 [R20+0xc100], [R24.64], !P5 ;  /* 0x0c10000018140fae */ /* 0x0005e2000e901d56 */
[----:B------:R-:W-:-:S13]  /*8d50*/  ISETP.GE.AND P0, PT, R68, 0x21, PT ;  /* 0x000000214400780c */ /* 0x000fda0003f06270 */
[----:B------:R-:W-:-:S04]  /*8d60*/  @P0 SHF.R.S32.HI R10, RZ, 0x1f, R8 ;  /* 0x0000001fff0a0819 */ /* 0x000fc80000011408 */
[----:B------:R-:W-:-:S04]  /*8d70*/  @P0 LEA.HI R10, R10, R8, RZ, 0x3 ;  /* 0x000000080a0a0211 */ /* 0x000fc800078f18ff */
[----:B------:R-:W-:Y:S01]  /*8d80*/  @P0 LOP3.LUT R10, R10, 0xfffffff8, RZ, 0xc0, !PT ;  /* 0xfffffff80a0a0812 */ /* 0x000fe200078ec0ff */
[----:B--2---:R-:W-:Y:S01]  /*8d90*/  SHFL.IDX PT, R24, R22, 0x1, 0x181f ;  /* 0x00381f0016187f89 */ /* 0x004fe200000e0000 */
[----:B-1----:R-:W-:-:S03]  /*8da0*/  @P0 IMAD.SHL.U32 R20, R9, 0x2, RZ ;  /* 0x0000000209140824 */ /* 0x002fc600078e00ff */
[----:B------:R-:W1:Y:S02]  /*8db0*/  SHFL.IDX PT, R25, R21, 0x1, 0x181f ;  /* 0x00381f0015197f89 */ /* 0x000e6400000e0000 */
        /* <DEDUP_REMOVED lines=24> */
[----:B------:R-:W-:Y:S01]  /*8f40*/  SHF.R.S32.HI R10, RZ, 0x4, R23 ;  /* 0x00000004ff0a7819 */ /* 0x000fe20000011417 */
[----:B------:R1:W-:Y:S04]  /*8f50*/  @P0 LDGSTS.E.BYPASS.LTC128B.128 [R20+0xb100], [R26.64], !P6 ;  /* 0x0b1000001a140fae */ /* 0x0003e8000f101d56 */
[----:B------:R1:W-:Y:S01]  /*8f60*/  @P0 LDGSTS.E.BYPASS.LTC128B.128 [R20+0xf100], [R24.64], !P5 ;  /* 0x0f10000018140fae */ /* 0x0003e2000e901d56 */
[----:B------:R-:W-:-:S03]  /*8f70*/  ISETP.LT.AND P0, PT, RZ, c[0x0][0x27c], PT ;  /* 0x00009f00ff007a0c */ /* 0x000fc60003f01270 */
[----:B------:R-:W0:Y:S01]  /*8f80*/  LDGDEPBAR ;  /* 0x00000000000079af */ /* 0x000e220000000000 */
[----:B-1----:R-:W-:-:S04]  /*8f90*/  LEA.HI R20, R23, R10, RZ, 0x1 ;  /* 0x0000000a17147211 */ /* 0x002fc800078f08ff */
[----:B------:R-:W-:-:S05]  /*8fa0*/  LOP3.LUT R20, R20, 0xfffffffe, RZ, 0xc0, !PT ;  /* 0xfffffffe14147812 */ /* 0x000fca00078ec0ff */
[----:B------:R-:W-:-:S04]  /*8fb0*/  IMAD.IADD R10, R10, 0x1, -R20 ;  /* 0x000000010a0a7824 */ /* 0x000fc800078e0a14 */
        /* <DEDUP_REMOVED lines=8> */
.L_x_643:
[----:B------:R-:W-:Y:S01]  /*9040*/  USHF.R.S32.HI UR25, URZ, 0x1f, UR15 ;  /* 0x0000001f3f197899 */ /* 0x000fe2000801140f */
[----:B------:R-:W-:Y:S01]  /*9050*/  BSSY B2, `(.L_x_644) ;  /* 0x00004e3000027945 */ /* 0x000fe20003800000 */
[----:B------:R-:W-:Y:S01]  /*9060*/  ULDC.64 UR6, c[0x0][0x280] ;  /* 0x0000a00000067ab9 */ /* 0x000fe20000000a00 */
[----:B------:R-:W-:Y:S01]  /*9070*/  IMAD R16, R0, 0x20, R16 ;  /* 0x0000002000107824 */ /* 0x000fe200078e0210 */
[----:B------:R-:W-:Y:S01]  /*9080*/  ULDC.64 UR4, c[0x0][0x290] ;  /* 0x0000a40000047ab9 */ /* 0x000fe20000000a00 */
[----:B------:R-:W-:Y:S01]  /*9090*/  SHF.L.U32 R64, R9, 0x1, RZ ;  /* 0x0000000109407819 */ /* 0x000fe200000006ff */
[----:B------:R-:W-:Y:S02]  /*90a0*/  UIMAD.WIDE.U32 UR30, UR15, UR6, URZ ;  /* 0x000000060f1e72a5 */ /* 0x000fe4000f8e003f */
[----:B------:R-:W-:Y:S02]  /*90b0*/  UIMAD UR6, UR25, UR6, URZ ;  /* 0x00000006190672a4 */ /* 0x000fe4000f8e023f */
[----:B------:R-:W-:-:S02]  /*90c0*/  UIMAD UR25, UR25, UR4, URZ ;  /* 0x00000004191972a4 */ /* 0x000fc4000f8e023f */
[----:B------:R-:W-:Y:S02]  /*90d0*/  UIMAD.WIDE.U32 UR32, UR15, UR4, URZ ;  /* 0x000000040f2072a5 */ /* 0x000fe4000f8e003f */
[----:B------:R-:W-:Y:S02]  /*90e0*/  UIMAD UR6, UR15, UR7, UR6 ;  /* 0x000000070f0672a4 */ /* 0x000fe4000f8e0206 */
[----:B------:R-:W-:Y:S02]  /*90f0*/  ULDC.U8 UR4, c[0x0][0x298] ;  /* 0x0000a60000047ab9 */ /* 0x000fe40000000000 */
[----:B------:R-:W-:Y:S01]  /*9100*/  ISETP.NE.AND P0, PT, RZ, UR4, PT ;  /* 0x00000004ff007c0c */ /* 0x000fe2000bf05270 */
[----:B------:R-:W-:Y:S02]  /*9110*/  UIMAD UR5, UR15, UR5, UR25 ;  /* 0x000000050f0572a4 */ /* 0x000fe4000f8e0219 */
[----:B------:R-:W-:Y:S02]  /*9120*/  UIADD3 UR6, UR6, UR31, URZ ;  /* 0x0000001f06067290 */ /* 0x000fe4000fffe03f */
[----:B------:R-:W-:-:S08]  /*9130*/  UIADD3 UR5, UR5, UR33, URZ ;  /* 0x0000002105057290 */ /* 0x000fd0000fffe03f */
[----:B------:R-:W-:Y:S05]  /*9140*/  @!P0 BRA `(.L_x_645) ;  /* 0x0000266000008947 */ /* 0x000fea0003800000 */
[----:B------:R-:W-:Y:S01]  /*9150*/  PLOP3.LUT P0, PT, PT, PT, UP2, 0x80, 0x0 ;  /* 0x000000000000781c */ /* 0x000fe20003f0f028 */
[----:B------:R-:W-:Y:S01]  /*9160*/  IMAD.U32 R21, RZ, RZ, UR6 ;  /* 0x00000006ff157e24 */ /* 0x000fe2000f8e00ff */
[----:B------:R-:W-:Y:S01]  /*9170*/  MOV R18, UR30 ;  /* 0x0000001e00127c02 */ /* 0x000fe20008000f00 */
[----:B------:R-:W-:Y:S01]  /*9180*/  IMAD.U32 R19, RZ, RZ, UR31 ;  /* 0x0000001fff137e24 */ /* 0x000fe2000f8e00ff */
[----:B------:R-:W-:Y:S01]  /*9190*/  BSSY B0, `(.L_x_646) ;  /* 0x0000033000007945 */ /* 0x000fe20003800000 */
[----:B------:R-:W-:Y:S01]  /*91a0*/  CS2R R50, SRZ ;  /* 0x0000000000327805 */ /* 0x000fe2000001ff00 */
[----:B------:R-:W-:Y:S01]  /*91b0*/  MOV R20, R18 ;  /* 0x0000001200147202 */ /* 0x000fe20000000f00 */
[----:B------:R-:W-:Y:S01]  /*91c0*/  CS2R R76, SRZ ;  /* 0x00000000004c7805 */ /* 0x000fe2000001ff00 */
[----:B------:R-:W-:Y:S01]  /*91d0*/  CS2R R56, SRZ ;  /* 0x0000000000387805 */ /* 0x000fe2000001ff00 */
[----:B------:R-:W-:Y:S01]  /*91e0*/  CS2R R70, SRZ ;  /* 0x0000000000467805 */ /* 0x000fe2000001ff00 */
[----:B------:R-:W-:-:S03]  /*91f0*/  CS2R R62, SRZ ;  /* 0x00000000003e7805 */ /* 0x000fc6000001ff00 */
[----:B------:R-:W-:Y:S01]  /*9200*/  @P0 IMAD.HI.U32 R12, R16, c[0x0][0x2c8], RZ ;  /* 0x0000b200100c0a27 */ /* 0x000fe200078e00ff */
[----:B------:R-:W-:-:S13]  /*9210*/  PLOP3.LUT P0, PT, PT, PT, UP2, 0x80, 0x0 ;  /* 0x000000000000781c */ /* 0x000fda0003f0f028 */
[----:B------:R-:W-:-:S04]  /*9220*/  @P0 SHF.R.U32.HI R16, RZ, c[0x0][0x2cc], R12 ;  /* 0x0000b300ff100a19 */ /* 0x000fc8000001160c */
[----:B------:R-:W-:Y:S01]  /*9230*/  SHF.R.S32.HI R12, RZ, 0x1f, R16 ;  /* 0x0000001fff0c7819 */ /* 0x000fe20000011410 */
[----:B------:R-:W-:Y:S01]  /*9240*/  IMAD.WIDE.U32 R18, R16, c[0x0][0x280], R20 ;  /* 0x0000a00010127a25 */ /* 0x000fe200078e0014 */
[----:B------:R-:W-:-:S03]  /*9250*/  MOV R21, UR5 ;  /* 0x0000000500157c02 */ /* 0x000fc60008000f00 */
[C---:B------:R-:W-:Y:S02]  /*9260*/  IMAD R13, R12.reuse, c[0x0][0x280], RZ ;  /* 0x0000a0000c0d7a24 */ /* 0x040fe400078e02ff */
[----:B------:R-:W-:Y:S02]  /*9270*/  IMAD R12, R12, c[0x0][0x290], RZ ;  /* 0x0000a4000c0c7a24 */ /* 0x000fe400078e02ff */
[----:B------:R-:W-:-:S04]  /*9280*/  IMAD R13, R16, c[0x0][0x284], R13 ;  /* 0x0000a100100d7a24 */ /* 0x000fc800078e020d */
[----:B------:R-:W-:Y:S01]  /*9290*/  IMAD.IADD R60, R19, 0x1, R13 ;  /* 0x00000001133c7824 */ /* 0x000fe200078e020d */
[C---:B------:R-:W-:Y:S02]  /*92a0*/  LEA R13, P0, R18.reuse, c[0x0][0x270], 0x1 ;  /* 0x00009c00120d7a11 */ /* 0x040fe400078008ff */
[----:B------:R-:W-:Y:S02]  /*92b0*/  MOV R19, UR33 ;  /* 0x0000002100137c02 */ /* 0x000fe40008000f00 */
[----:B------:R-:W-:Y:S01]  /*92c0*/  LEA.HI.X R60, R18, c[0x0][0x274], R60, 0x1, P0 ;  /* 0x00009d00123c7a11 */ /* 0x000fe200000f0c3c */
[----:B------:R-:W-:Y:S01]  /*92d0*/  IMAD.U32 R18, RZ, RZ, UR32 ;  /* 0x00000020ff127e24 */ /* 0x000fe2000f8e00ff */
[----:B------:R1:W2:Y:S03]  /*92e0*/  SHFL.IDX PT, R22, R13, RZ, 0x181f ;  /* 0x00181fff0d167589 */ /* 0x0002a600000e0000 */
[----:B------:R-:W-:Y:S01]  /*92f0*/  IMAD.MOV.U32 R20, RZ, RZ, R18 ;  /* 0x000000ffff147224 */ /* 0x000fe200078e0012 */
[----:B------:R1:W3:Y:S01]  /*9300*/  SHFL.IDX PT, R23, R60, RZ, 0x181f ;  /* 0x00181fff3c177589 */ /* 0x0002e200000e0000 */
[----:B------:R-:W-:-:S02]  /*9310*/  IMAD.SHL.U32 R18, R0, 0x4, RZ ;  /* 0x0000000400127824 */ /* 0x000fc400078e00ff */
[----:B------:R-:W-:-:S04]  /*9320*/  IMAD.WIDE.U32 R20, R16, c[0x0][0x290], R20 ;  /* 0x0000a40010147a25 */ /* 0x000fc800078e0014 */
[----:B------:R-:W-:Y:S01]  /*9330*/  IMAD R16, R16, c[0x0][0x294], R12 ;  /* 0x0000a50010107a24 */ /* 0x000fe200078e020c */
[----:B------:R-:W-:-:S04]  /*9340*/  LEA R12, P0, R20, c[0x0][0x288], 0x1 ;  /* 0x0000a200140c7a11 */ /* 0x000fc800078008ff */
[----:B------:R-:W-:-:S04]  /*9350*/  IADD3 R16, R21, R16, RZ ;  /* 0x0000001015107210 */ /* 0x000fc80007ffe0ff */
[----:B------:R-:W-:Y:S02]  /*9360*/  LEA.HI.X R16, R20, c[0x0][0x28c], R16, 0x1, P0 ;  /* 0x0000a30014107a11 */ /* 0x000fe400000f0c10 */
[----:B------:R1:W4:Y:S04]  /*9370*/  SHFL.IDX PT, R20, R12, RZ, 0x181f ;  /* 0x00181fff0c147589 */ /* 0x00032800000e0000 */
[----:B------:R1:W1:Y:S01]  /*9380*/  SHFL.IDX PT, R21, R16, RZ, 0x181f ;  /* 0x00181fff10157589 */ /* 0x00026200000e0000 */
[----:B------:R-:W-:Y:S05]  /*9390*/  @P3 BRA `(.L_x_647) ;  /* 0x0000012000003947 */ /* 0x000fea0003800000 */
[C---:B--2---:R-:W-:Y:S01]  /*93a0*/  ISETP.GE.AND P0, PT, R18.reuse, c[0x0][0x27c], PT ;  /* 0x00009f0012007a0c */ /* 0x044fe20003f06270 */
[----:B------:R-:W-:Y:S01]  /*93b0*/  CS2R R56, SRZ ;  /* 0x0000000000387805 */ /* 0x000fe2000001ff00 */
[----:B------:R-:W-:Y:S01]  /*93c0*/  CS2R R62, SRZ ;  /* 0x00000000003e7805 */ /* 0x000fe2000001ff00 */
[----:B------:R-:W-:-:S10]  /*93d0*/  IADD3 R14, R18, 0x20, RZ ;  /* 0x00000020120e7810 */ /* 0x000fd40007ffe0ff */
[----:B---3--:R-:W-:-:S04]  /*93e0*/  @!P0 IMAD.WIDE R26, R18, 0x2, R22 ;  /* 0x00000002121a8825 */ /* 0x008fc800078e0216 */
        /* <DEDUP_REMOVED lines=13> */
.L_x_647:
[----:B--2---:R-:W-:Y:S05]  /*94c0*/  BSYNC B0 ;  /* 0x0000000000007941 */ /* 0x004fea0003800000 */
.L_x_646:
[----:B-1---5:R-:W-:Y:S01]  /*94d0*/  IMAD.MOV.U32 R25, RZ, RZ, R76 ;  /* 0x000000ffff197224 */ /* 0x022fe200078e004c */
[----:B---3--:R1:W2:Y:S01]  /*94e0*/  SHFL.IDX PT, R23, R60, 0x1, 0x181f ;  /* 0x00381f003c177f89 */ /* 0x0082a200000e0000 */
[----:B------:R-:W-:Y:S01]  /*94f0*/  IMAD.MOV.U32 R24, RZ, RZ, R77 ;  /* 0x000000ffff187224 */ /* 0x000fe200078e004d */
[----:B------:R-:W-:Y:S01]  /*9500*/  BSSY B0, `(.L_x_648) ;  /* 0x0000026000007945 */ /* 0x000fe20003800000 */
[----:B------:R-:W-:Y:S01]  /*9510*/  IMAD.MOV.U32 R19, RZ, RZ, R56 ;  /* 0x000000ffff137224 */ /* 0x000fe200078e0038 */
[----:B------:R1:W3:Y:S01]  /*9520*/  SHFL.IDX PT, R22, R13, 0x1, 0x181f ;  /* 0x00381f000d167f89 */ /* 0x0002e200000e0000 */
        /* <DEDUP_REMOVED lines=35> */
.L_x_649:
[----:B------:R-:W-:Y:S05]  /*9760*/  BSYNC B0 ;  /* 0x0000000000007941 */ /* 0x000fea0003800000 */
.L_x_648:
[----:B------:R-:W-:Y:S01]  /*9770*/  ISETP.NE.AND P0, PT, R17, RZ, PT ;  /* 0x000000ff1100720c */ /* 0x000fe20003f05270 */
[----:B--2--5:R-:W-:Y:S01]  /*9780*/  IMAD.MOV.U32 R24, RZ, RZ, R50 ;  /* 0x000000ffff187224 */ /* 0x024fe200078e0032 */
[----:B------:R-:W-:Y:S01]  /*9790*/  MOV R17, R66 ;  /* 0x0000004200117202 */ /* 0x000fe20000000f00 */
[----:B------:R-:W-:Y:S01]  /*97a0*/  IMAD.MOV.U32 R19, RZ, RZ, R51 ;  /* 0x000000ffff137224 */ /* 0x000fe200078e0033 */
[----:B------:R2:W1:Y:S01]  /*97b0*/  SHFL.IDX PT, R23, R60, 0x2, 0x181f ;  /* 0x00581f003c177f89 */ /* 0x00046200000e0000 */
        /* <DEDUP_REMOVED lines=8> */
[----:B---3--:R2:W3:Y:S01]  /*9840*/  SHFL.IDX PT, R22, R13, 0x2, 0x181f ;  /* 0x00581f000d167f89 */ /* 0x0084e200000e0000 */
        /* <DEDUP_REMOVED lines=10> */
[C---:B------:R-:W-:Y:S01]  /*98f0*/  IADD3 R17, R18.reuse, 0x20, RZ ;  /* 0x0000002012117810 */ /* 0x040fe20007ffe0ff */
[----:B------:R-:W-:Y:S01]  /*9900*/  CS2R R44, SRZ ;  /* 0x00000000002c7805 */ /* 0x000fe2000001ff00 */
[----:B------:R-:W-:Y:S01]  /*9910*/  ISETP.GE.AND P1, PT, R18, c[0x0][0x27c], PT ;  /* 0x00009f0012007a0c */ /* 0x000fe20003f26270 */
[----:B------:R-:W-:Y:S01]  /*9920*/  CS2R R42, SRZ ;  /* 0x00000000002a7805 */ /* 0x000fe2000001ff00 */
[----:B------:R-:W-:Y:S01]  /*9930*/  ISETP.GE.AND P0, PT, R17, c[0x0][0x27c], PT ;  /* 0x00009f0011007a0c */ /* 0x000fe20003f06270 */
[----:B------:R-:W-:Y:S01]  /*9940*/  CS2R R38, SRZ ;  /* 0x0000000000267805 */ /* 0x000fe2000001ff00 */
[----:B------:R-:W-:-:S09]  /*9950*/  CS2R R36, SRZ ;  /* 0x0000000000247805 */ /* 0x000fd2000001ff00 */
[----:B-1-3--:R-:W-:Y:S02]  /*9960*/  @!P1 IMAD.WIDE R24, R18, 0x2, R22 ;  /* 0x0000000212189825 */ /* 0x00afe400078e0216 */
[----:B------:R-:W-:-:S03]  /*9970*/  @!P0 SHF.R.S32.HI R14, RZ, 0x1f, R17 ;  /* 0x0000001fff0e8819 */ /* 0x000fc60000011411 */
[----:B------:R1:W5:Y:S01]  /*9980*/  @!P1 LD.E.64 R44, [R24.64] ;  /* 0x00000016182c9980 */ /* 0x000362000c101b00 */
[----:B------:R-:W-:-:S04]  /*9990*/  @!P0 LEA.HI R14, R14, R17, RZ, 0x2 ;  /* 0x000000110e0e8211 */ /* 0x000fc800078f10ff */
[----:B------:R-:W-:-:S05]  /*99a0*/  @!P0 LOP3.LUT R14, R14, 0xfffffffc, RZ, 0xc0, !PT ;  /* 0xfffffffc0e0e8812 */ /* 0x000fca00078ec0ff */
[----:B----4-:R-:W-:-:S04]  /*99b0*/  @!P0 IMAD.WIDE R30, R14, 0x2, R20 ;  /* 0x000000020e1e8825 */ /* 0x010fc800078e0214 */
[----:B------:R-:W-:Y:S01]  /*99c0*/  @!P0 IMAD.WIDE R22, R14, 0x2, R22 ;  /* 0x000000020e168825 */ /* 0x000fe200078e0216 */
[----:B------:R1:W5:Y:S03]  /*99d0*/  @!P0 LD.E.64 R36, [R30.64] ;  /* 0x000000161e248980 */ /* 0x000366000c101b00 */
[----:B------:R-:W-:Y:S01]  /*99e0*/  @!P1 IMAD.WIDE R20, R18, 0x2, R20 ;  /* 0x0000000212149825 */ /* 0x000fe200078e0214 */
[----:B------:R1:W5:Y:S04]  /*99f0*/  @!P0 LD.E.64 R38, [R22.64] ;  /* 0x0000001616268980 */ /* 0x000368000c101b00 */
[----:B------:R1:W5:Y:S02]  /*9a00*/  @!P1 LD.E.64 R42, [R20.64] ;  /* 0x00000016142a9980 */ /* 0x000364000c101b00 */
.L_x_651:
[----:B------:R-:W-:Y:S05]  /*9a10*/  BSYNC B0 ;  /* 0x0000000000007941 */ /* 0x000fea0003800000 */
.L_x_650:
[----:B------:R-:W-:Y:S01]  /*9a20*/  ISETP.NE.AND P0, PT, R15, RZ, PT ;  /* 0x000000ff0f00720c */ /* 0x000fe20003f05270 */
        /* <DEDUP_REMOVED lines=9> */
[----:B---3--:R-:W-:Y:S01]  /*9ac0*/  PRMT R22, R14, 0x5410, R15 ;  /* 0x000054100e167816 */ /* 0x008fe2000000000f */
[----:B------:R-:W-:Y:S01]  /*9ad0*/  IMAD.MOV.U32 R15, RZ, RZ, R36 ;  /* 0x000000ffff0f7224 */ /* 0x000fe200078e0024 */
[----:B------:R-:W-:Y:S01]  /*9ae0*/  MOV R14, R37 ;  /* 0x00000025000e7202 */ /* 0x000fe20000000f00 */
[----:B------:R3:W2:Y:S03]  /*9af0*/  SHFL.IDX PT, R60, R13, 0x3, 0x181f ;  /* 0x00781f000d3c7f89 */ /* 0x0006a600000e0000 */
[----:B------:R-:W-:Y:S01]  /*9b00*/  PRMT R21, R14, 0x5410, R15 ;  /* 0x000054100e157816 */ /* 0x000fe2000000000f */
[----:B-1----:R-:W-:Y:S01]  /*9b10*/  IMAD.MOV.U32 R12, RZ, RZ, R45 ;  /* 0x000000ffff0c7224 */ /* 0x002fe200078e002d */
[----:B---3--:R-:W-:-:S04]  /*9b20*/  MOV R13, R44 ;  /* 0x0000002c000d7202 */ /* 0x008fc80000000f00 */
[----:B------:R-:W-:Y:S01]  /*9b30*/  PRMT R26, R12, 0x5410, R13 ;  /* 0x000054100c1a7816 */ /* 0x000fe2000000000d */
[----:B------:R-:W-:Y:S01]  /*9b40*/  IMAD.MOV.U32 R13, RZ, RZ, R42 ;  /* 0x000000ffff0d7224 */ /* 0x000fe200078e002a */
[----:B------:R-:W-:-:S04]  /*9b50*/  MOV R12, R43 ;  /* 0x0000002b000c7202 */ /* 0x000fc80000000f00 */
[----:B------:R-:W-:Y:S01]  /*9b60*/  PRMT R23, R12, 0x5410, R13 ;  /* 0x000054100c177816 */ /* 0x000fe2000000000d */
[----:B------:R-:W-:Y:S05]  /*9b70*/  @P0 BRA `(.L_x_653) ;  /* 0x0000012000000947 */ /* 0x000fea0003800000 */
[C---:B--2-4-:R-:W-:Y:S01]  /*9b80*/  IADD3 R13, R18.reuse, 0x20, RZ ;  /* 0x00000020120d7810 */ /* 0x054fe20007ffe0ff */
[----:B------:R-:W-:Y:S01]  /*9b90*/  CS2R R32, SRZ ;  /* 0x0000000000207805 */ /* 0x000fe2000001ff00 */
[----:B------:R-:W-:Y:S01]  /*9ba0*/  ISETP.GE.AND P1, PT, R18, c[0x0][0x27c], PT ;  /* 0x00009f0012007a0c */ /* 0x000fe20003f26270 */
[----:B------:R-:W-:Y:S01]  /*9bb0*/  CS2R R30, SRZ ;  /* 0x00000000001e7805 */ /* 0x000fe2000001ff00 */
[----:B------:R-:W-:Y:S01]  /*9bc0*/  ISETP.GE.AND P0, PT, R13, c[0x0][0x27c], PT ;  /* 0x00009f000d007a0c */ /* 0x000fe20003f06270 */
[----:B------:R-:W-:Y:S01]  /*9bd0*/  CS2R R28, SRZ ;  /* 0x00000000001c7805 */ /* 0x000fe2000001ff00 */
[----:B------:R-:W-:-:S09]  /*9be0*/  CS2R R24, SRZ ;  /* 0x0000000000187805 */ /* 0x000fd2000001ff00 */
[----:B------:R-:W-:Y:S02]  /*9bf0*/  @!P1 IMAD.WIDE R14, R18, 0x2, R60 ;  /* 0x00000002120e9825 */ /* 0x000fe400078e023c */
[----:B------:R-:W-:-:S03]  /*9c00*/  @!P0 SHF.R.S32.HI R12, RZ, 0x1f, R13 ;  /* 0x0000001fff0c8819 */ /* 0x000fc6000001140d */
[----:B------:R1:W5:Y:S01]  /*9c10*/  @!P1 LD.E.64 R32, [R14.64] ;  /* 0x000000160e209980 */ /* 0x000362000c101b00 */
[----:B------:R-:W-:-:S04]  /*9c20*/  @!P0 LEA.HI R12, R12, R13, RZ, 0x2 ;  /* 0x0000000d0c0c8211 */ /* 0x000fc800078f10ff */
[----:B------:R-:W-:-:S05]  /*9c30*/  @!P0 LOP3.LUT R12, R12, 0xfffffffc, RZ, 0xc0, !PT ;  /* 0xfffffffc0c0c8812 */ /* 0x000fca00078ec0ff */
[----:B------:R-:W-:-:S04]  /*9c40*/  @!P0 IMAD.WIDE R60, R12, 0x2, R60 ;  /* 0x000000020c3c8825 */ /* 0x000fc800078e023c */
[--C-:B------:R-:W-:Y:S01]  /*9c50*/  @!P0 IMAD.WIDE R12, R12, 0x2, R16.reuse ;  /* 0x000000020c0c8825 */ /* 0x100fe200078e0210 */
[----:B------:R1:W5:Y:S03]  /*9c60*/  @!P0 LD.E.64 R28, [R60.64] ;  /* 0x000000163c1c8980 */ /* 0x000366000c101b00 */
[----:B------:R-:W-:Y:S01]  /*9c70*/  @!P1 IMAD.WIDE R16, R18, 0x2, R16 ;  /* 0x0000000212109825 */ /* 0x000fe200078e0210 */
[----:B------:R1:W5:Y:S04]  /*9c80*/  @!P0 LD.E.64 R24, [R12.64] ;  /* 0x000000160c188980 */ /* 0x000368000c101b00 */
[----:B------:R1:W5:Y:S02]  /*9c90*/  @!P1 LD.E.64 R30, [R16.64] ;  /* 0x00000016101e9980 */ /* 0x000364000c101b00 */
.L_x_653:
[----:B--2-4-:R-:W-:Y:S05]  /*9ca0*/  BSYNC B0 ;  /* 0x0000000000007941 */ /* 0x014fea0003800000 */
.L_x_652:
[----:B------:R-:W-:Y:S01]  /*9cb0*/  UIADD3 UR4, -UR14, UR17, URZ ;  /* 0x000000110e047290 */ /* 0x000fe2000fffe13f */
[----:B-1---5:R-:W-:Y:S01]  /*9cc0*/  IMAD.MOV.U32 R12, RZ, RZ, R28 ;  /* 0x000000ffff0c7224 */ /* 0x022fe200078e001c */
[----:B------:R-:W-:-:S04]  /*9cd0*/  DEPBAR.LE SB0, 0x1 ;  /* 0x000080400000791a */ /* 0x000fc80000000000 */
[----:B------:R-:W-:Y:S01]  /*9ce0*/  UISETP.LT.AND UP0, UPT, UR4, 0x80, UPT ;  /* 0x000000800400788c */ /* 0x000fe2000bf01270 */
[----:B------:R-:W-:Y:S01]  /*9cf0*/  PRMT R17, R17, 0x5410, R12 ;  /* 0x0000541011117816 */ /* 0x000fe2000000000c */
[----:B------:R-:W-:Y:S01]  /*9d00*/  IMAD.MOV.U32 R14, RZ, RZ, R29 ;  /* 0x000000ffff0e7224 */ /* 0x000fe200078e001d */
[----:B------:R-:W-:Y:S01]  /*9d10*/  MOV R15, R24 ;  /* 0x00000018000f7202 */ /* 0x000fe20000000f00 */
[----:B------:R-:W-:Y:S01]  /*9d20*/  USEL UR4, UR4, 0x80, UP0 ;  /* 0x0000008004047887 */ /* 0x000fe20008000000 */
[----:B------:R-:W-:Y:S01]  /*9d30*/  IMAD.MOV.U32 R13, RZ, RZ, R32 ;  /* 0x000000ffff0d7224 */ /* 0x000fe200078e0020 */
[----:B------:R-:W-:Y:S01]  /*9d40*/  BSSY B1, `(.L_x_654) ;  /* 0x000006f000017945 */ /* 0x000fe20003800000 */
[----:B------:R-:W-:Y:S01]  /*9d50*/  IMAD.MOV.U32 R12, RZ, RZ, R33 ;  /* 0x000000ffff0c7224 */ /* 0x000fe200078e0021 */
[----:B------:R-:W-:Y:S01]  /*9d60*/  PRMT R17, R14, 0x7610, R17 ;  /* 0x000076100e117816 */ /* 0x000fe20000000011 */
[----:B------:R-:W-:Y:S01]  /*9d70*/  IMAD.MOV.U32 R14, RZ, RZ, R25 ;  /* 0x000000ffff0e7224 */ /* 0x000fe200078e0019 */
[----:B------:R-:W-:Y:S01]  /*9d80*/  BAR.SYNC.DEFER_BLOCKING 0x0 ;  /* 0x0000000000007b1d */ /* 0x000fe20000010000 */
[----:B------:R-:W-:-:S02]  /*9d90*/  ISETP.GE.AND P0, PT, R6, UR4, PT ;  /* 0x0000000406007c0c */ /* 0x000fc4000bf06270 */
[----:B------:R-:W-:Y:S01]  /*9da0*/  PRMT R20, R12, 0x5410, R13 ;  /* 0x000054100c147816 */ /* 0x000fe2000000000d */
[----:B------:R-:W-:Y:S01]  /*9db0*/  IMAD.MOV.U32 R13, RZ, RZ, R30 ;  /* 0x000000ffff0d7224 */ /* 0x000fe200078e001e */
[----:B------:R-:W-:Y:S02]  /*9dc0*/  MOV R12, R31 ;  /* 0x0000001f000c7202 */ /* 0x000fe40000000f00 */
[----:B------:R-:W-:Y:S02]  /*9dd0*/  PRMT R16, R14, 0x5410, R15 ;  /* 0x000054100e107816 */ /* 0x000fe4000000000f */
[----:B------:R-:W-:-:S05]  /*9de0*/  PRMT R19, R12, 0x5410, R13 ;  /* 0x000054100c137816 */ /* 0x000fca000000000d */
        /* <DEDUP_REMOVED lines=37> */
[----:B------:R-:W-:Y:S02]  /*a040*/  FMUL.FTZ R14, R61, R12 ;  /* 0x0000000c3d0e7220 */ /* 0x000fe40000410000 */
[----:B------:R-:W-:Y:S02]  /*a050*/  FMUL.FTZ R47, R65, R52 ;  /* 0x00000034412f7220 */ /* 0x000fe40000410000 */
        /* <DEDUP_REMOVED lines=11> */
.L_x_657:
[----:B------:R-:W-:Y:S05]  /*a110*/  BSYNC B0 ;  /* 0x0000000000007941 */ /* 0x000fea0003800000 */
.L_x_656:
        /* <DEDUP_REMOVED lines=49> */
.L_x_655:
[----:B------:R-:W-:Y:S05]  /*a430*/  BSYNC B1 ;  /* 0x0000000000017941 */ /* 0x000fea0003800000 */
.L_x_654:
        /* <DEDUP_REMOVED lines=53> */
.L_x_661:
[----:B------:R-:W-:Y:S05]  /*a790*/  BSYNC B0 ;  /* 0x0000000000007941 */ /* 0x000fea0003800000 */
.L_x_660:
        /* <DEDUP_REMOVED lines=49> */
.L_x_659:
[----:B------:R-:W-:Y:S05]  /*aab0*/  BSYNC B1 ;  /* 0x0000000000017941 */ /* 0x000fea0003800000 */
.L_x_658:
        /* <DEDUP_REMOVED lines=53> */
.L_x_665:
[----:B------:R-:W-:Y:S05]  /*ae10*/  BSYNC B0 ;  /* 0x0000000000007941 */ /* 0x000fea0003800000 */
.L_x_664:
        /* <DEDUP_REMOVED lines=49> */
.L_x_663:
[----:B------:R-:W-:Y:S05]  /*b130*/  BSYNC B1 ;  /* 0x0000000000017941 */ /* 0x000fea0003800000 */
.L_x_662:
[----:B-1----:R-:W-:-:S04]  /*b140*/  IADD3 R12, R6, 0x60, RZ ;  /* 0x00000060060c7810 */ /* 0x002fc80007ffe0ff */
        /* <DEDUP_REMOVED lines=51> */
.L_x_668:
[----:B------:R-:W-:Y:S05]  /*b480*/  BSYNC B0 ;  /* 0x0000000000007941 */ /* 0x000fea0003800000 */
.L_x_667:
[----:B------:R-:W-:-:S04]  /*b490*/  IADD3 R18, R18, 0x20, RZ ;  /* 0x0000002012127810 */ /* 0x000fc80007ffe0ff */
[----:B------:R-:W-:-:S13]  /*b4a0*/  ISETP.GE.AND P0, PT, R18, c[0x0][0x27c], PT ;  /* 0x00009f0012007a0c */ /* 0x000fda0003f06270 */
[----:B------:R-:W-:Y:S05]  /*b4b0*/  @P0 BRA `(.L_x_666) ;  /* 0x000029c000000947 */ /* 0x000fea0003800000 */
[----:B-1----:R-:W1:Y:S01]  /*b4c0*/  LDS.128 R12, [R64+0x7100] ;  /* 0x00710000400c7984 */ /* 0x002e620000000c00 */
        /* <DEDUP_REMOVED lines=46> */
.L_x_645:
[----:B------:R-:W-:Y:S01]  /*b7b0*/  PLOP3.LUT P0, PT, PT, PT, UP2, 0x80, 0x0 ;  /* 0x000000000000781c */ /* 0x000fe20003f0f028 */
[----:B------:R-:W-:Y:S01]  /*b7c0*/  IMAD.U32 R19, RZ, RZ, UR31 ;  /* 0x0000001fff137e24 */ /* 0x000fe2000f8e00ff */
[----:B------:R-:W-:Y:S01]  /*b7d0*/  CS2R R54, SRZ ;  /* 0x0000000000367805 */ /* 0x000fe2000001ff00 */
[----:B------:R-:W-:Y:S01]  /*b7e0*/  IMAD.U32 R23, RZ, RZ, UR6 ;  /* 0x00000006ff177e24 */ /* 0x000fe2000f8e00ff */
[----:B------:R-:W-:Y:S01]  /*b7f0*/  CS2R R52, SRZ ;  /* 0x0000000000347805 */ /* 0x000fe2000001ff00 */
[----:B------:R-:W-:-:S08]  /*b800*/  IMAD.U32 R25, RZ, RZ, UR5 ;  /* 0x00000005ff197e24 */ /* 0x000fd0000f8e00ff */
[----:B------:R-:W-:Y:S01]  /*b810*/  @P0 IMAD.HI.U32 R18, R16, c[0x0][0x2c8], RZ ;  /* 0x0000b20010120a27 */ /* 0x000fe200078e00ff */
[----:B------:R-:W-:-:S13]  /*b820*/  PLOP3.LUT P0, PT, PT, PT, UP2, 0x80, 0x0 ;  /* 0x000000000000781c */ /* 0x000fda0003f0f028 */
[----:B------:R-:W-:Y:S01]  /*b830*/  @P0 SHF.R.U32.HI R16, RZ, c[0x0][0x2cc], R18 ;  /* 0x0000b300ff100a19 */ /* 0x000fe20000011612 */
[----:B------:R-:W-:-:S03]  /*b840*/  IMAD.U32 R18, RZ, RZ, UR30 ;  /* 0x0000001eff127e24 */ /* 0x000fc6000f8e00ff */
[----:B------:R-:W-:Y:S02]  /*b850*/  SHF.R.S32.HI R20, RZ, 0x1f, R16 ;  /* 0x0000001fff147819 */ /* 0x000fe40000011410 */
[----:B------:R-:W-:-:S03]  /*b860*/  MOV R22, R18 ;  /* 0x0000001200167202 */ /* 0x000fc60000000f00 */
[----:B------:R-:W-:Y:S02]  /*b870*/  IMAD R19, R20, c[0x0][0x280], RZ ;  /* 0x0000a00014137a24 */ /* 0x000fe400078e02ff */
[----:B------:R-:W-:-:S04]  /*b880*/  IMAD.WIDE.U32 R22, R16, c[0x0][0x280], R22 ;  /* 0x0000a00010167a25 */ /* 0x000fc800078e0016 */
[----:B------:R-:W-:Y:S01]  /*b890*/  IMAD R19, R16, c[0x0][0x284], R19 ;  /* 0x0000a10010137a24 */ /* 0x000fe200078e0213 */
[----:B------:R-:W-:Y:S01]  /*b8a0*/  LEA R18, P0, R22, c[0x0][0x270], 0x1 ;  /* 0x00009c0016127a11 */ /* 0x000fe200078008ff */
[----:B------:R-:W-:Y:S02]  /*b8b0*/  IMAD R20, R20, c[0x0][0x290], RZ ;  /* 0x0000a40014147a24 */ /* 0x000fe400078e02ff */
[----:B------:R-:W-:Y:S01]  /*b8c0*/  IMAD.IADD R19, R23, 0x1, R19 ;  /* 0x0000000117137824 */ /* 0x000fe200078e0213 */
[----:B------:R-:W-:Y:S01]  /*b8d0*/  MOV R23, UR33 ;  /* 0x0000002100177c02 */ /* 0x000fe20008000f00 */
[----:B------:R-:W-:-:S03]  /*b8e0*/  IMAD R20, R16, c[0x0][0x294], R20 ;  /* 0x0000a50010147a24 */ /* 0x000fc600078e0214 */
[----:B------:R-:W-:Y:S01]  /*b8f0*/  LEA.HI.X R19, R22, c[0x0][0x274], R19, 0x1, P0 ;  /* 0x00009d0016137a11 */ /* 0x000fe200000f0c13 */
[----:B------:R-:W-:-:S04]  /*b900*/  IMAD.U32 R22, RZ, RZ, UR32 ;  /* 0x00000020ff167e24 */ /* 0x000fc8000f8e00ff */
[----:B------:R-:W-:Y:S02]  /*b910*/  IMAD.MOV.U32 R24, RZ, RZ, R22 ;  /* 0x000000ffff187224 */ /* 0x000fe400078e0016 */
[----:B------:R-:W-:Y:S02]  /*b920*/  SHFL.IDX PT, R22, R19, RZ, 0x181f ;  /* 0x00181fff13167589 */ /* 0x000fe400000e0000 */
[----:B------:R-:W-:Y:S01]  /*b930*/  IMAD.WIDE.U32 R24, R16, c[0x0][0x290], R24 ;  /* 0x0000a40010187a25 */ /* 0x000fe200078e0018 */
[----:B------:R-:W-:-:S03]  /*b940*/  SHF.R.S32.HI R16, RZ, 0x1f, R244 ;  /* 0x0000001fff107819 */ /* 0x000fc600000114f4 */
[----:B------:R-:W-:Y:S01]  /*b950*/  IMAD.IADD R20, R25, 0x1, R20 ;  /* 0x0000000119147824 */ /* 0x000fe200078e0214 */
[----:B------:R-:W-:-:S04]  /*b960*/  LEA R21, P0, R24, c[0x0][0x288], 0x1 ;  /* 0x0000a20018157a11 */ /* 0x000fc800078008ff */
[----:B------:R-:W-:Y:S02]  /*b970*/  LEA.HI.X R20, R24, c[0x0][0x28c], R20, 0x1, P0 ;  /* 0x0000a30018147a11 */ /* 0x000fe400000f0c14 */
[----:B------:R-:W1:Y:S01]  /*b980*/  SHFL.IDX PT, R24, R18, RZ, 0x181f ;  /* 0x00181fff12187589 */ /* 0x000e6200000e0000 */
[----:B------:R-:W-:-:S03]  /*b990*/  ISETP.GE.OR P0, PT, R244, c[0x0][0x27c], P3 ;  /* 0x00009f00f4007a0c */ /* 0x000fc60001f06670 */
[----:B------:R-:W-:Y:S10]  /*b9a0*/  SHFL.IDX PT, R23, R20, RZ, 0x181f ;  /* 0x00181fff14177589 */ /* 0x000ff400000e0000 */
[----:B------:R-:W-:-:S02]  /*b9b0*/  @!P0 SHF.L.U32 R27, R244, 0x1, RZ ;  /* 0x00000001f41b8819 */ /* 0x000fc400000006ff */
[----:B------:R-:W-:Y:S02]  /*b9c0*/  @!P0 SHF.L.U64.HI R26, R244, 0x1, R16 ;  /* 0x00000001f41a8819 */ /* 0x000fe40000010210 */
[----:B-1----:R-:W-:-:S05]  /*b9d0*/  @!P0 IADD3 R24, P1, R24, R27, RZ ;  /* 0x0000001b18188210 */ /* 0x002fca0007f3e0ff */
[----:B------:R-:W-:Y:S02]  /*b9e0*/  @!P0 IMAD.X R25, R22, 0x1, R26, P1 ;  /* 0x0000000116198824 */ /* 0x000fe400008e061a */
        /* <DEDUP_REMOVED lines=12> */
[----:B------:R-:W-:Y:S02]  /*bab0*/  ISETP.GE.AND P1, PT, R244, c[0x0][0x27c], PT ;  /* 0x00009f00f4007a0c */ /* 0x000fe40003f26270 */
[----:B--2---:R-:W-:Y:S01]  /*bac0*/  MOV R25, R54 ;  /* 0x0000003600197202 */ /* 0x004fe20000000f00 */
[----:B------:R-:W-:Y:S01]  /*bad0*/  IMAD.MOV.U32 R24, RZ, RZ, R55 ;  /* 0x000000ffff187224 */ /* 0x000fe200078e0037 */
[----:B-1----:R-:W-:Y:S01]  /*bae0*/  MOV R22, R53 ;  /* 0x0000003500167202 */ /* 0x002fe20000000f00 */
[----:B------:R-:W-:-:S03]  /*baf0*/  IMAD.MOV.U32 R23, RZ, RZ, R52 ;  /* 0x000000ffff177224 */ /* 0x000fc600078e0034 */
[----:B------:R-:W-:Y:S02]  /*bb00*/  PRMT R70, R24, 0x5410, R25 ;  /* 0x0000541018467816 */ /* 0x000fe40000000019 */
[----:B------:R-:W-:Y:S01]  /*bb10*/  PRMT R69, R22, 0x5410, R23 ;  /* 0x0000541016457816 */ /* 0x000fe20000000017 */
[----:B------:R1:W2:Y:S04]  /*bb20*/  SHFL.IDX PT, R24, R18, 0x1, 0x181f ;  /* 0x00381f0012187f89 */ /* 0x0002a800000e0000 */
[----:B------:R1:W4:Y:S04]  /*bb30*/  SHFL.IDX PT, R22, R21, 0x1, 0x181f ;  /* 0x00381f0015167f89 */ /* 0x00032800000e0000 */
[----:B------:R1:W1:Y:S04]  /*bb40*/  SHFL.IDX PT, R25, R19, 0x1, 0x181f ;  /* 0x00381f0013197f89 */ /* 0x00026800000e0000 */
[----:B------:R1:W1:Y:S01]  /*bb50*/  SHFL.IDX PT, R23, R20, 0x1, 0x181f ;  /* 0x00381f0014177f89 */ /* 0x00026200000e0000 */
[----:B---3--:R-:W-:Y:S01]  /*bb60*/  IMAD.MOV.U32 R29, RZ, RZ, R50 ;  /* 0x000000ffff1d7224 */ /* 0x008fe200078e0032 */
[----:B------:R-:W-:Y:S01]  /*bb70*/  MOV R27, R48 ;  /* 0x00000030001b7202 */ /* 0x000fe20000000f00 */
[----:B------:R-:W-:-:S02]  /*bb80*/  IMAD.MOV.U32 R28, RZ, RZ, R51 ;  /* 0x000000ffff1c7224 */ /* 0x000fc400078e0033 */
[----:B------:R-:W-:-:S03]  /*bb90*/  IMAD.MOV.U32 R26, RZ, RZ, R49 ;  /* 0x000000ffff1a7224 */ /* 0x000fc600078e0031 */
        /* <DEDUP_REMOVED lines=15> */
.L_x_670:
[----:B--2-4-:R-:W-:Y:S05]  /*bc90*/  BSYNC B0 ;  /* 0x0000000000007941 */ /* 0x014fea0003800000 */
.L_x_669:
[----:B------:R-:W-:Y:S01]  /*bca0*/  ISETP.NE.AND P0, PT, R17, RZ, PT ;  /* 0x000000ff1100720c */ /* 0x000fe20003f05270 */
[----:B-1----:R-:W-:Y:S01]  /*bcb0*/  SHFL.IDX PT, R22, R19, 0x2, 0x181f ;  /* 0x00581f0013167f89 */ /* 0x002fe200000e0000 */
[----:B------:R-:W-:Y:S01]  /*bcc0*/  ISETP.NE.AND P3, PT, R15, RZ, PT ;  /* 0x000000ff0f00720c */ /* 0x000fe20003f65270 */
[----:B------:R-:W-:Y:S01]  /*bcd0*/  CS2R R34, SRZ ;  /* 0x0000000000227805 */ /* 0x000fe2000001ff00 */
[----:B------:R-:W-:Y:S01]  /*bce0*/  ISETP.GE.OR P0, PT, R244, c[0x0][0x27c], P0 ;  /* 0x00009f00f4007a0c */ /* 0x000fe20000706670 */
[----:B------:R-:W1:Y:S01]  /*bcf0*/  SHFL.IDX PT, R17, R18, 0x2, 0x181f ;  /* 0x00581f0012117f89 */ /* 0x000e6200000e0000 */
[----:B------:R-:W-:-:S11]  /*bd00*/  CS2R R32, SRZ ;  /* 0x0000000000207805 */ /* 0x000fd6000001ff00 */
[C---:B------:R-:W-:Y:S01]  /*bd10*/  @!P0 IMAD.SHL.U32 R15, R244.reuse, 0x2, RZ ;  /* 0x00000002f40f8824 */ /* 0x040fe200078e00ff */
[----:B------:R-:W-:-:S04]  /*bd20*/  @!P0 SHF.L.U64.HI R23, R244, 0x1, R16 ;  /* 0x00000001f4178819 */ /* 0x000fc80000010210 */
[-C--:B-1----:R-:W-:Y:S02]  /*bd30*/  @!P0 IADD3 R24, P2, R17, R15.reuse, RZ ;  /* 0x0000000f11188210 */ /* 0x082fe40007f5e0ff */
[----:B------:R-:W1:Y:S03]  /*bd40*/  SHFL.IDX PT, R17, R21, 0x2, 0x181f ;  /* 0x00581f0015117f89 */ /* 0x000e6600000e0000 */
[----:B------:R-:W-:Y:S02]  /*bd50*/  @!P0 IMAD.X R25, R22, 0x1, R23, P2 ;  /* 0x0000000116198824 */ /* 0x000fe400010e0617 */
[----:B------:R-:W2:Y:S01]  /*bd60*/  SHFL.IDX PT, R22, R20, 0x2, 0x181f ;  /* 0x00581f0014167f89 */ /* 0x000ea200000e0000 */
[----:B------:R-:W-:Y:S01]  /*bd70*/  CS2R R30, SRZ ;  /* 0x00000000001e7805 */ /* 0x000fe2000001ff00 */
[----:B------:R-:W-:Y:S02]  /*bd80*/  CS2R R28, SRZ ;  /* 0x00000000001c7805 */ /* 0x000fe4000001ff00 */
[----:B------:R3:W4:Y:S01]  /*bd90*/  @!P0 LD.E.128 R32, [R24.64] ;  /* 0x0000001618208980 */ /* 0x000722000c101d00 */
[----:B-1----:R-:W-:-:S05]  /*bda0*/  @!P0 IADD3 R26, P2, R17, R15, RZ ;  /* 0x0000000f111a8210 */ /* 0x002fca0007f5e0ff */
[----:B--2---:R-:W-:-:S05]  /*bdb0*/  @!P0 IMAD.X R27, R22, 0x1, R23, P2 ;  /* 0x00000001161b8824 */ /* 0x004fca00010e0617 */
[----:B------:R1:W2:Y:S01]  /*bdc0*/  @!P0 LD.E.128 R28, [R26.64] ;  /* 0x000000161a1c8980 */ /* 0x0002a2000c101d00 */
[----:B-----5:R-:W-:Y:S02]  /*bdd0*/  IMAD.MOV.U32 R17, RZ, RZ, R40 ;  /* 0x000000ffff117224 */ /* 0x020fe400078e0028 */
[----:B------:R-:W-:Y:S01]  /*bde0*/  IMAD.MOV.U32 R15, RZ, RZ, R41 ;  /* 0x000000ffff0f7224 */ /* 0x000fe200078e0029 */
[----:B------:R-:W-:Y:S01]  /*bdf0*/  MOV R22, R43 ;  /* 0x0000002b00167202 */ /* 0x000fe20000000f00 */
[----:B------:R-:W-:-:S03]  /*be00*/  IMAD.MOV.U32 R23, RZ, RZ, R42 ;  /* 0x000000ffff177224 */ /* 0x000fc600078e002a */
[----:B------:R-:W-:Y:S01]  /*be10*/  PRMT R62, R15, 0x5410, R17 ;  /* 0x000054100f3e7816 */ /* 0x000fe20000000011 */
[----:B------:R-:W-:Y:S01]  /*be20*/  IMAD.MOV.U32 R17, RZ, RZ, R36 ;  /* 0x000000ffff117224 */ /* 0x000fe200078e0024 */
[----:B------:R-:W-:Y:S01]  /*be30*/  PRMT R63, R22, 0x5410, R23 ;  /* 0x00005410163f7816 */ /* 0x000fe20000000017 */
[----:B------:R-:W-:Y:S01]  /*be40*/  IMAD.MOV.U32 R15, RZ, RZ, R37 ;  /* 0x000000ffff0f7224 */ /* 0x000fe200078e0025 */
[----:B------:R-:W-:Y:S01]  /*be50*/  MOV R22, R39 ;  /* 0x0000002700167202 */ /* 0x000fe20000000f00 */
[----:B------:R-:W-:-:S03]  /*be60*/  IMAD.MOV.U32 R23, RZ, RZ, R38 ;  /* 0x000000ffff177224 */ /* 0x000fc600078e0026 */
[----:B------:R-:W-:Y:S02]  /*be70*/  PRMT R60, R15, 0x5410, R17 ;  /* 0x000054100f3c7816 */ /* 0x000fe40000000011 */
[----:B------:R-:W-:Y:S01]  /*be80*/  PRMT R61, R22, 0x5410, R23 ;  /* 0x00005410163d7816 */ /* 0x000fe20000000017 */
[----:B------:R4:W2:Y:S04]  /*be90*/  SHFL.IDX PT, R15, R21, 0x3, 0x181f ;  /* 0x00781f00150f7f89 */ /* 0x0008a800000e0000 */
[----:B------:R4:W2:Y:S01]  /*bea0*/  SHFL.IDX PT, R17, R20, 0x3, 0x181f ;  /* 0x00781f0014117f89 */ /* 0x0008a200000e0000 */
[----:B------:R-:W-:Y:S03]  /*beb0*/  BSSY B0, `(.L_x_671) ;  /* 0x000001f000007945 */ /* 0x000fe60003800000 */
[----:B------:R-:W2:Y:S01]  /*bec0*/  SHFL.IDX PT, R19, R19, 0x3, 0x181f ;  /* 0x00781f0013137f89 */ /* 0x000ea200000e0000 */
[----:B-1----:R-:W-:-:S03]  /*bed0*/  CS2R R26, SRZ ;  /* 0x00000000001a7805 */ /* 0x002fc6000001ff00 */
[----:B------:R-:W1:Y:S01]  /*bee0*/  SHFL.IDX PT, R18, R18, 0x3, 0x181f ;  /* 0x00781f0012127f89 */ /* 0x000e6200000e0000 */
[----:B---3--:R-:W-:Y:S01]  /*bef0*/  CS2R R24, SRZ ;  /* 0x0000000000187805 */ /* 0x008fe2000001ff00 */
[----:B----4-:R-:W-:Y:S01]  /*bf00*/  IMAD.MOV.U32 R23, RZ, RZ, R34 ;  /* 0x000000ffff177224 */ /* 0x010fe200078e0022 */
[----:B------:R-:W-:Y:S01]  /*bf10*/  MOV R22, R35 ;  /* 0x0000002300167202 */ /* 0x000fe20000000f00 */
[----:B------:R-:W-:Y:S02]  /*bf20*/  IMAD.MOV.U32 R21, RZ, RZ, R32 ;  /* 0x000000ffff157224 */ /* 0x000fe400078e0020 */
[----:B------:R-:W-:Y:S01]  /*bf30*/  IMAD.MOV.U32 R20, RZ, RZ, R33 ;  /* 0x000000ffff147224 */ /* 0x000fe200078e0021 */
[----:B------:R-:W-:-:S04]  /*bf40*/  PRMT R59, R22, 0x5410, R23 ;  /* 0x00005410163b7816 */ /* 0x000fc80000000017 */
[----:B------:R-:W-:Y:S01]  /*bf50*/  PRMT R58, R20, 0x5410, R21 ;  /* 0x00005410143a7816 */ /* 0x000fe20000000015 */
[----:B--2---:R-:W-:Y:S01]  /*bf60*/  IMAD.MOV.U32 R23, RZ, RZ, R30 ;  /* 0x000000ffff177224 */ /* 0x004fe200078e001e */
[----:B------:R-:W-:Y:S01]  /*bf70*/  MOV R22, R31 ;  /* 0x0000001f00167202 */ /* 0x000fe20000000f00 */
[----:B------:R-:W-:Y:S02]  /*bf80*/  IMAD.MOV.U32 R21, RZ, RZ, R28 ;  /* 0x000000ffff157224 */ /* 0x000fe400078e001c */
[----:B------:R-:W-:Y:S01]  /*bf90*/  IMAD.MOV.U32 R20, RZ, RZ, R29 ;  /* 0x000000ffff147224 */ /* 0x000fe200078e001d */
[----:B------:R-:W-:Y:S02]  /*bfa0*/  PRMT R57, R22, 0x5410, R23 ;  /* 0x0000541016397816 */ /* 0x000fe40000000017 */
[----:B------:R-:W-:Y:S02]  /*bfb0*/  CS2R R22, SRZ ;  /* 0x0000000000167805 */ /* 0x000fe4000001ff00 */
[----:B------:R-:W-:-:S02]  /*bfc0*/  PRMT R56, R20, 0x5410, R21 ;  /* 0x0000541014387816 */ /* 0x000fc40000000015 */
[----:B------:R-:W-:Y:S01]  /*bfd0*/  CS2R R20, SRZ ;  /* 0x0000000000147805 */ /* 0x000fe2000001ff00 */
[----:B------:R-:W-:Y:S05]  /*bfe0*/  @P3 BRA `(.L_x_672) ;  /* 0x000000b000003947 */ /* 0x000fea0003800000 */
[C---:B-1----:R-:W-:Y:S01]  /*bff0*/  IMAD.SHL.U32 R20, R244.reuse, 0x2, RZ ;  /* 0x00000002f4147824 */ /* 0x042fe200078e00ff */
[----:B------:R-:W-:Y:S01]  /*c000*/  SHF.L.U64.HI R16, R244, 0x1, R16 ;  /* 0x00000001f4107819 */ /* 0x000fe20000010210 */
[----:B------:R-:W-:Y:S01]  /*c010*/  CS2R R24, SRZ ;  /* 0x0000000000187805 */ /* 0x000fe2000001ff00 */
[----:B------:R-:W-:Y:S02]  /*c020*/  CS2R R22, SRZ ;  /* 0x0000000000167805 */ /* 0x000fe4000001ff00 */
[-C--:B------:R-:W-:Y:S02]  /*c030*/  IADD3 R18, P2, R18, R20.reuse, RZ ;  /* 0x0000001412127210 */ /* 0x080fe40007f5e0ff */
[----:B------:R-:W-:Y:S02]  /*c040*/  IADD3 R44, P0, R15, R20, RZ ;  /* 0x000000140f2c7210 */ /* 0x000fe40007f1e0ff */
[----:B------:R-:W-:Y:S01]  /*c050*/  CS2R R20, SRZ ;  /* 0x0000000000147805 */ /* 0x000fe2000001ff00 */
[----:B------:R-:W-:-:S02]  /*c060*/  IMAD.X R19, R19, 0x1, R16, P2 ;  /* 0x0000000113137824 */ /* 0x000fc400010e0610 */
[----:B------:R-:W-:-:S03]  /*c070*/  IMAD.X R45, R17, 0x1, R16, P0 ;  /* 0x00000001112d7824 */ /* 0x000fc600000e0610 */
[----:B------:R1:W5:Y:S04]  /*c080*/  @!P1 LD.E.128 R24, [R18.64] ;  /* 0x0000001612189980 */ /* 0x000368000c101d00 */
[----:B------:R1:W5:Y:S02]  /*c090*/  @!P1 LD.E.128 R20, [R44.64] ;  /* 0x000000162c149980 */ /* 0x000364000c101d00 */
.L_x_672:
[----:B-1----:R-:W-:Y:S05]  /*c0a0*/  BSYNC B0 ;  /* 0x0000000000007941 */ /* 0x002fea0003800000 */
.L_x_671:
[----:B------:R-:W-:Y:S01]  /*c0b0*/  UIADD3 UR4, -UR14, UR17, URZ ;  /* 0x000000110e047290 */ /* 0x000fe2000fffe13f */
[----:B-----5:R-:W-:Y:S01]  /*c0c0*/  IMAD.MOV.U32 R15, RZ, RZ, R26 ;  /* 0x000000ffff0f7224 */ /* 0x020fe200078e001a */
        /* <DEDUP_REMOVED lines=12> */
[----:B------:R-:W-:-:S02]  /*c190*/  ISETP.GE.OR P0, PT, R6, UR4, P1 ;  /* 0x0000000406007c0c */ /* 0x000fc40008f06670 */
[----:B------:R-:W-:Y:S01]  /*c1a0*/  PRMT R46, R15, 0x5410, R16 ;  /* 0x000054100f2e7816 */ /* 0x000fe20000000010 */
[----:B------:R-:W-:Y:S01]  /*c1b0*/  IMAD.MOV.U32 R16, RZ, RZ, R20 ;  /* 0x000000ffff107224 */ /* 0x000fe200078e0014 */
[----:B------:R-:W-:Y:S02]  /*c1c0*/  MOV R15, R21 ;  /* 0x00000015000f7202 */ /* 0x000fe40000000f00 */
[----:B------:R-:W-:Y:S02]  /*c1d0*/  PRMT R45, R17, 0x5410, R18 ;  /* 0x00005410112d7816 */ /* 0x000fe40000000012 */
[----:B------:R-:W-:-:S05]  /*c1e0*/  PRMT R44, R15, 0x5410, R16 ;  /* 0x000054100f2c7816 */ /* 0x000fca0000000010 */
[----:B------:R-:W-:Y:S05]  /*c1f0*/  @P0 BRA `(.L_x_674) ;  /* 0x0000067000000947 */ /* 0x000fea0003800000 */
[----:B------:R-:W-:Y:S01]  /*c200*/  IMAD.MOV.U32 R17, RZ, RZ, c[0x0][0x27c] ;  /* 0x00009f00ff117624 */ /* 0x000fe200078e00ff */
[----:B------:R-:W-:Y:S02]  /*c210*/  SHF.R.U64 R48, R48, 0x10, R49 ;  /* 0x0000001030307819 */ /* 0x000fe40000001231 */
[----:B------:R-:W-:Y:S02]  /*c220*/  SHF.R.U64 R52, R52, 0x10, R53 ;  /* 0x0000001034347819 */ /* 0x000fe40000001235 */
[----:B------:R-:W-:Y:S02]  /*c230*/  LEA.HI R17, R17, R0, RZ, 0x1d ;  /* 0x0000000011117211 */ /* 0x000fe400078fe8ff */
[----:B------:R-:W-:Y:S02]  /*c240*/  SHF.R.U64 R54, R54, 0x10, R55 ;  /* 0x0000001036367819 */ /* 0x000fe40000001237 */
[----:B------:R-:W-:Y:S01]  /*c250*/  SHF.R.S32.HI R15, RZ, 0x1f, R17 ;  /* 0x0000001fff0f7819 */ /* 0x000fe20000011411 */
[----:B------:R-:W-:Y:S01]  /*c260*/  IMAD.SHL.U32 R16, R17, 0x8, RZ ;  /* 0x0000000811107824 */ /* 0x000fe200078e00ff */
[----:B------:R-:W-:-:S02]  /*c270*/  SHF.R.U32.HI R55, RZ, 0x10, R55 ;  /* 0x00000010ff377819 */ /* 0x000fc40000011637 */
[----:B------:R-:W-:Y:S02]  /*c280*/  LEA.HI R15, R15, R17, RZ, 0x3 ;  /* 0x000000110f0f7211 */ /* 0x000fe400078f18ff */
[----:B------:R-:W-:Y:S02]  /*c290*/  LOP3.LUT R16, R14, 0x38, R16, 0xf8, !PT ;  /* 0x000000380e107812 */ /* 0x000fe400078ef810 */
[----:B------:R-:W-:Y:S01]  /*c2a0*/  SHF.R.U32.HI R49, RZ, 0x10, R49 ;  /* 0x00000010ff317819 */ /* 0x000fe20000011631 */
[----:B------:R-:W-:Y:S01]  /*c2b0*/  IMAD.SHL.U32 R15, R15, 0x400, RZ ;  /* 0x000004000f0f7824 */ /* 0x000fe200078e00ff */
[----:B------:R-:W-:Y:S02]  /*c2c0*/  LOP3.LUT R16, R16, R12, RZ, 0x3c, !PT ;  /* 0x0000000c10107212 */ /* 0x000fe400078e3cff */
[----:B------:R-:W-:Y:S02]  /*c2d0*/  PRMT R48, R66, 0x5432, R48 ;  /* 0x0000543242307816 */ /* 0x000fe40000000030 */
[----:B------:R-:W-:-:S02]  /*c2e0*/  LOP3.LUT R15, R15, 0x7fffe000, RZ, 0xc0, !PT ;  /* 0x7fffe0000f0f7812 */ /* 0x000fc400078ec0ff */
[----:B------:R-:W-:Y:S01]  /*c2f0*/  PRMT R52, R69, 0x5432, R52 ;  /* 0x0000543245347816 */ /* 0x000fe20000000034 */
[----:B------:R-:W-:Y:S01]  /*c300*/  IMAD.U32 R80, R48, 0x10000, RZ ;  /* 0x0001000030507824 */ /* 0x000fe200078e00ff */
[----:B------:R-:W-:Y:S02]  /*c310*/  IADD3 R65, R16, R15, R13 ;  /* 0x0000000f10417210 */ /* 0x000fe40007ffe00d */
[----:B------:R-:W1:Y:S01]  /*c320*/  LDS.128 R16, [R64+0x100] ;  /* 0x0001000040107984 */ /* 0x000e620000000c00 */
[--C-:B------:R-:W-:Y:S01]  /*c330*/  SHF.R.U64 R50, R50, 0x10, R51.reuse ;  /* 0x0000001032327819 */ /* 0x100fe20000001233 */
[----:B------:R-:W-:Y:S01]  /*c340*/  IMAD.U32 R77, R52, 0x10000, RZ ;  /* 0x00010000344d7824 */ /* 0x000fe200078e00ff */
[----:B------:R-:W-:Y:S01]  /*c350*/  SHF.R.U32.HI R51, RZ, 0x10, R51 ;  /* 0x00000010ff337819 */ /* 0x000fe20000011633 */
[----:B------:R-:W-:Y:S01]  /*c360*/  IMAD.SHL.U32 R65, R65, 0x2, RZ ;  /* 0x0000000241417824 */ /* 0x000fe200078e00ff */
[C---:B------:R-:W-:Y:S02]  /*c370*/  PRMT R54, R70.reuse, 0x5432, R54 ;  /* 0x0000543246367816 */ /* 0x040fe40000000036 */
[----:B------:R-:W-:-:S02]  /*c380*/  PRMT R55, R70, 0x5410, R55 ;  /* 0x0000541046377816 */ /* 0x000fc40000000037 */
[----:B------:R-:W2:Y:S01]  /*c390*/  LDS.128 R12, [R65+0x100] ;  /* 0x00010000410c7984 */ /* 0x000ea20000000c00 */
[----:B------:R-:W-:Y:S02]  /*c3a0*/  PRMT R49, R66, 0x5410, R49 ;  /* 0x0000541042317816 */ /* 0x000fe40000000031 */
[----:B------:R-:W-:Y:S02]  /*c3b0*/  SHF.R.U32.HI R53, RZ, 0x10, R53 ;  /* 0x00000010ff357819 */ /* 0x000fe40000011635 */
[----:B------:R-:W-:Y:S01]  /*c3c0*/  PRMT R50, R67, 0x5432, R50 ;  /* 0x0000543243327816 */ /* 0x000fe20000000032 */
[----:B------:R-:W-:Y:S01]  /*c3d0*/  IMAD.U32 R79, R49, 0x10000, RZ ;  /* 0x00010000314f7824 */ /* 0x000fe200078e00ff */
[----:B------:R-:W-:Y:S02]  /*c3e0*/  PRMT R51, R67, 0x5410, R51 ;  /* 0x0000541043337816 */ /* 0x000fe40000000033 */
[----:B------:R-:W-:Y:S02]  /*c3f0*/  PRMT R53, R69, 0x5410, R53 ;  /* 0x0000541045357816 */ /* 0x000fe40000000035 */
[----:B------:R-:W-:-:S02]  /*c400*/  LOP3.LUT R48, R48, 0xffff0000, RZ, 0xc0, !PT ;  /* 0xffff000030307812 */ /* 0x000fc400078ec0ff */
[----:B------:R-:W-:Y:S01]  /*c410*/  LOP3.LUT R52, R52, 0xffff0000, RZ, 0xc0, !PT ;  /* 0xffff000034347812 */ /* 0x000fe200078ec0ff */
[----:B------:R-:W-:Y:S01]  /*c420*/  IMAD.U32 R82, R53, 0x10000, RZ ;  /* 0x0001000035527824 */ /* 0x000fe200078e00ff */
[----:B------:R-:W-:Y:S02]  /*c430*/  LOP3.LUT R49, R49, 0xffff0000, RZ, 0xc0, !PT ;  /* 0xffff000031317812 */ /* 0x000fe400078ec0ff */
[----:B------:R-:W-:Y:S02]  /*c440*/  LOP3.LUT R53, R53, 0xffff0000, RZ, 0xc0, !PT ;  /* 0xffff000035357812 */ /* 0x000fe400078ec0ff */
[C---:B-1----:R-:W-:Y:S01]  /*c450*/  SHF.L.U32 R66, R17.reuse, 0x10, RZ ;  /* 0x0000001011427819 */ /* 0x042fe200000006ff */
[----:B------:R-:W-:Y:S01]  /*c460*/  IMAD.U32 R67, R16, 0x10000, RZ ;  /* 0x0001000010437824 */ /* 0x000fe200078e00ff */
[----:B------:R-:W-:Y:S01]  /*c470*/  LOP3.LUT R70, R17, 0xffff0000, RZ, 0xc0, !PT ;  /* 0xffff000011467812 */ /* 0x000fe200078ec0ff */
[C---:B------:R-:W-:Y:S01]  /*c480*/  IMAD.U32 R17, R19.reuse, 0x10000, RZ ;  /* 0x0001000013117824 */ /* 0x040fe200078e00ff */
[----:B------:R-:W-:Y:S01]  /*c490*/  LOP3.LUT R71, R19, 0xffff0000, RZ, 0xc0, !PT ;  /* 0xffff000013477812 */ /* 0x000fe200078ec0ff */
[----:B------:R-:W-:Y:S01]  /*c4a0*/  IMAD.U32 R69, R18, 0x10000, RZ ;  /* 0x0001000012457824 */ /* 0x000fe200078e00ff */
[----:B------:R-:W-:-:S02]  /*c4b0*/  LOP3.LUT R16, R16, 0xffff0000, RZ, 0xc0, !PT ;  /* 0xffff000010107812 */ /* 0x000fc400078ec0ff */
[----:B------:R-:W-:Y:S01]  /*c4c0*/  LOP3.LUT R18, R18, 0xffff0000, RZ, 0xc0, !PT ;  /* 0xffff000012127812 */ /* 0x000fe200078ec0ff */
[----:B--2---:R-:W-:Y:S01]  /*c4d0*/  IMAD.U32 R81, R12, 0x10000, RZ ;  /* 0x000100000c517824 */ /* 0x004fe200078e00ff */
[----:B------:R-:W-:Y:S01]  /*c4e0*/  SHF.L.U32 R19, R13, 0x10, RZ ;  /* 0x000000100d137819 */ /* 0x000fe200000006ff */
[----:B------:R-:W-:Y:S01]  /*c4f0*/  IMAD.U32 R76, R15, 0x10000, RZ ;  /* 0x000100000f4c7824 */ /* 0x000fe200078e00ff */
[----:B------:R-:W-:Y:S02]  /*c500*/  LOP3.LUT R74, R13, 0xffff0000, RZ, 0xc0, !PT ;  /* 0xffff00000d4a7812 */ /* 0x000fe400078ec0ff */
[C---:B------:R-:W-:Y:S02]  /*c510*/  SHF.L.U32 R73, R14.reuse, 0x10, RZ ;  /* 0x000000100e497819 */ /* 0x040fe400000006ff */
[----:B------:R-:W-:Y:S01]  /*c520*/  LOP3.LUT R13, R14, 0xffff0000, RZ, 0xc0, !PT ;  /* 0xffff00000e0d7812 */ /* 0x000fe200078ec0ff */
[----:B------:R-:W-:Y:S01]  /*c530*/  FMUL.FTZ R14, R81, R80 ;  /* 0x00000050510e7220 */ /* 0x000fe20000410000 */
[----:B------:R-:W-:Y:S01]  /*c540*/  LOP3.LUT R78, R15, 0xffff0000, RZ, 0xc0, !PT ;  /* 0xffff00000f4e7812 */ /* 0x000fe200078ec0ff */
[-C--:B------:R-:W-:Y:S01]  /*c550*/  FMUL.FTZ R81, R81, R77.reuse ;  /* 0x0000004d51517220 */ /* 0x080fe20000410000 */
[----:B------:R-:W-:Y:S01]  /*c560*/  LOP3.LUT R12, R12, 0xffff0000, RZ, 0xc0, !PT ;  /* 0xffff00000c0c7812 */ /* 0x000fe200078ec0ff */
[----:B------:R-:W-:-:S02]  /*c570*/  FFMA.FTZ R15, R67, R77, -R14 ;  /* 0x0000004d430f7223 */ /* 0x000fc4000001080e */
[----:B------:R-:W-:Y:S01]  /*c580*/  FFMA.FTZ R67, R67, R80, R81 ;  /* 0x0000005043437223 */ /* 0x000fe20000010051 */
[----:B------:R-:W-:Y:S01]  /*c590*/  SHF.L.U32 R80, R55, 0x10, RZ ;  /* 0x0000001037507819 */ /* 0x000fe200000006ff */
[C---:B------:R-:W-:Y:S01]  /*c5a0*/  IMAD.U32 R77, R51.reuse, 0x10000, RZ ;  /* 0x00010000334d7824 */ /* 0x040fe200078e00ff */
[----:B------:R-:W-:Y:S01]  /*c5b0*/  LOP3.LUT R51, R51, 0xffff0000, RZ, 0xc0, !PT ;  /* 0xffff000033337812 */ /* 0x000fe200078ec0ff */
[----:B------:R-:W-:Y:S01]  /*c5c0*/  FMUL.FTZ R14, R19, R79 ;  /* 0x0000004f130e7220 */ /* 0x000fe20000410000 */
[----:B------:R-:W-:Y:S01]  /*c5d0*/  LOP3.LUT R55, R55, 0xffff0000, RZ, 0xc0, !PT ;  /* 0xffff000037377812 */ /* 0x000fe200078ec0ff */
[----:B------:R-:W-:Y:S02]  /*c5e0*/  FMUL.FTZ R81, R19, R82 ;  /* 0x0000005213517220 */ /* 0x000fe40000410000 */
[C---:B------:R-:W-:Y:S02]  /*c5f0*/  FMUL.FTZ R19, R76.reuse, R77 ;  /* 0x0000004d4c137220 */ /* 0x040fe40000410000 */
[----:B------:R-:W-:-:S02]  /*c600*/  FMUL.FTZ R76, R76, R80 ;  /* 0x000000504c4c7220 */ /* 0x000fc40000410000 */
[C---:B------:R-:W-:Y:S02]  /*c610*/  FFMA.FTZ R19, R17.reuse, R80, -R19 ;  /* 0x0000005011137223 */ /* 0x040fe40000010813 */
[----:B------:R-:W-:Y:S02]  /*c620*/  FFMA.FTZ R76, R17, R77, R76 ;  /* 0x0000004d114c7223 */ /* 0x000fe4000001004c */
[C---:B------:R-:W-:Y:S02]  /*c630*/  FMUL.FTZ R17, R12.reuse, R48 ;  /* 0x000000300c117220 */ /* 0x040fe40000410000 */
[----:B------:R-:W-:Y:S02]  /*c640*/  FMUL.FTZ R12, R12, R52 ;  /* 0x000000340c0c7220 */ /* 0x000fe40000410000 */
[C---:B------:R-:W-:Y:S01]  /*c650*/  IMAD.U32 R77, R50.reuse, 0x10000, RZ ;  /* 0x00010000324d7824 */ /* 0x040fe200078e00ff */
[----:B------:R-:W-:Y:S01]  /*c660*/  LOP3.LUT R50, R50, 0xffff0000, RZ, 0xc0, !PT ;  /* 0xffff000032327812 */ /* 0x000fe200078ec0ff */
[----:B------:R-:W-:-:S02]  /*c670*/  FFMA.FTZ R14, R66, R82, -R14 ;  /* 0x00000052420e7223 */ /* 0x000fc4000001080e */
[----:B------:R-:W-:Y:S02]  /*c680*/  FFMA.FTZ R66, R66, R79, R81 ;  /* 0x0000004f42427223 */ /* 0x000fe40000010051 */
[----:B------:R-:W-:Y:S02]  /*c690*/  FFMA.FTZ R52, R16, R52, -R17 ;  /* 0x0000003410347223 */ /* 0x000fe40000010811 */
[C---:B------:R-:W-:Y:S01]  /*c6a0*/  IMAD.U32 R79, R54.reuse, 0x10000, RZ ;  /* 0x00010000364f7824 */ /* 0x040fe200078e00ff */
[----:B------:R-:W-:Y:S01]  /*c6b0*/  LOP3.LUT R54, R54, 0xffff0000, RZ, 0xc0, !PT ;  /* 0xffff000036367812 */ /* 0x000fe200078ec0ff */
[----:B------:R-:W-:Y:S02]  /*c6c0*/  FFMA.FTZ R12, R16, R48, R12 ;  /* 0x00000030100c7223 */ /* 0x000fe4000001000c */
[C---:B------:R-:W-:Y:S02]  /*c6d0*/  FMUL.FTZ R16, R73.reuse, R77 ;  /* 0x0000004d49107220 */ /* 0x040fe40000410000 */
[----:B------:R-:W-:Y:S01]  /*c6e0*/  FMUL.FTZ R73, R73, R79 ;  /* 0x0000004f49497220 */ /* 0x000fe20000410000 */
[----:B------:R-:W-:Y:S01]  /*c6f0*/  F2FP.BF16.PACK_AB R12, R12, R67 ;  /* 0x000000430c0c723e */ /* 0x000fe200000010ff */
[----:B------:R-:W-:-:S02]  /*c700*/  FFMA.FTZ R79, R69, R79, -R16 ;  /* 0x0000004f454f7223 */ /* 0x000fc40000010810 */
[C---:B------:R-:W-:Y:S02]  /*c710*/  FMUL.FTZ R48, R13.reuse, R50 ;  /* 0x000000320d307220 */ /* 0x040fe40000410000 */
[----:B------:R-:W-:Y:S02]  /*c720*/  FMUL.FTZ R16, R13, R54 ;  /* 0x000000360d107220 */ /* 0x000fe40000410000 */
[----:B------:R-:W-:Y:S02]  /*c730*/  FMUL.FTZ R17, R74, R49 ;  /* 0x000000314a117220 */ /* 0x000fe40000410000 */
[----:B------:R-:W-:Y:S02]  /*c740*/  FMUL.FTZ R13, R78, R51 ;  /* 0x000000334e0d7220 */ /* 0x000fe40000410000 */
[----:B------:R-:W-:Y:S02]  /*c750*/  FMUL.FTZ R74, R74, R53 ;  /* 0x000000354a4a7220 */ /* 0x000fe40000410000 */
[----:B------:R-:W-:-:S02]  /*c760*/  FMUL.FTZ R78, R78, R55 ;  /* 0x000000374e4e7220 */ /* 0x000fc40000410000 */
[----:B------:R-:W-:Y:S02]  /*c770*/  FFMA.FTZ R17, R70, R53, -R17 ;  /* 0x0000003546117223 */ /* 0x000fe40000010811 */
[----:B------:R-:W-:Y:S02]  /*c780*/  FFMA.FTZ R54, R18, R54, -R48 ;  /* 0x0000003612367223 */ /* 0x000fe40000010830 */
[----:B------:R-:W-:Y:S01]  /*c790*/  FFMA.FTZ R55, R71, R55, -R13 ;  /* 0x0000003747377223 */ /* 0x000fe2000001080d */
[----:B------:R-:W-:Y:S01]  /*c7a0*/  F2FP.BF16.PACK_AB R17, R17, R14 ;  /* 0x0000000e1111723e */ /* 0x000fe200000010ff */
[----:B------:R-:W-:Y:S02]  /*c7b0*/  FFMA.FTZ R74, R70, R49, R74 ;  /* 0x00000031464a7223 */ /* 0x000fe4000001004a */
[----:B------:R-:W-:Y:S01]  /*c7c0*/  FFMA.FTZ R73, R69, R77, R73 ;  /* 0x0000004d45497223 */ /* 0x000fe20000010049 */
[----:B------:R-:W-:Y:S01]  /*c7d0*/  F2FP.BF16.PACK_AB R19, R55, R19 ;  /* 0x000000133713723e */ /* 0x000fe200000010ff */
[----:B------:R-:W-:Y:S01]  /*c7e0*/  FFMA.FTZ R50, R18, R50, R16 ;  /* 0x0000003212327223 */ /* 0x000fe20000010010 */
[----:B------:R-:W-:Y:S01]  /*c7f0*/  F2FP.BF16.PACK_AB R16, R52, R15 ;  /* 0x0000000f3410723e */ /* 0x000fe200000010ff */
[----:B------:R-:W-:Y:S01]  /*c800*/  FFMA.FTZ R78, R71, R51, R78 ;  /* 0x00000033474e7223 */ /* 0x000fe2000001004e */
[----:B------:R-:W-:-:S02]  /*c810*/  F2FP.BF16.PACK_AB R18, R54, R79 ;  /* 0x0000004f3612723e */ /* 0x000fc400000010ff */
[----:B------:R-:W-:Y:S02]  /*c820*/  F2FP.BF16.PACK_AB R13, R74, R66 ;  /* 0x000000424a0d723e */ /* 0x000fe400000010ff */
[----:B------:R-:W-:Y:S01]  /*c830*/  F2FP.BF16.PACK_AB R14, R50, R73 ;  /* 0x00000049320e723e */ /* 0x000fe200000010ff */
[----:B------:R1:W-:Y:S01]  /*c840*/  STS.128 [R64+0x100], R16 ;  /* 0x0001001040007388 */ /* 0x0003e20000000c00 */
[----:B------:R-:W-:-:S05]  /*c850*/  F2FP.BF16.PACK_AB R15, R78, R76 ;  /* 0x0000004c4e0f723e */ /* 0x000fca00000010ff */
[----:B------:R1:W-:Y:S02]  /*c860*/  STS.128 [R65+0x100], R12 ;  /* 0x0001000c41007388 */ /* 0x0003e40000000c00 */
.L_x_674:
[----:B------:R-:W-:Y:S05]  /*c870*/  BSYNC B0 ;  /* 0x0000000000007941 */ /* 0x000fea0003800000 */
.L_x_673:
[----:B-1----:R-:W-:Y:S01]  /*c880*/  IADD3 R13, R6, 0x20, RZ ;  /* 0x00000020060d7810 */ /* 0x002fe20007ffe0ff */
[----:B------:R-:W-:Y:S03]  /*c890*/  BSSY B0, `(.L_x_675) ;  /* 0x0000074000007945 */ /* 0x000fe60003800000 */
[----:B------:R-:W-:-:S13]  /*c8a0*/  ISETP.GE.OR P0, PT, R13, UR4, P1 ;  /* 0x000000040d007c0c */ /* 0x000fda0008f06670 */
        /* <DEDUP_REMOVED lines=23> */
[----:B------:R-:W-:Y:S01]  /*ca20*/  SHF.R.U32.HI R37, RZ, 0x10, R37 ;  /* 0x00000010ff257819 */ /* 0x000fe20000011625 */
[----:B------:R-:W-:Y:S01]  /*ca30*/  IMAD.SHL.U32 R48, R48, 0x2, RZ ;  /* 0x0000000230307824 */ /* 0x000fe200078e00ff */
[----:B------:R-:W-:Y:S02]  /*ca40*/  SHF.R.U64 R38, R38, 0x10, R39 ;  /* 0x0000001026267819 */ /* 0x000fe40000001227 */
[----:B------:R-:W1:Y:S01]  /*ca50*/  LDS.128 R16, [R49+0x100] ;  /* 0x0001000031107984 */ /* 0x000e620000000c00 */
[----:B------:R-:W-:-:S02]  /*ca60*/  PRMT R36, R60, 0x5432, R36 ;  /* 0x000054323c247816 */ /* 0x000fc40000000024 */
[----:B------:R-:W-:Y:S01]  /*ca70*/  SHF.R.U32.HI R39, RZ, 0x10, R39 ;  /* 0x00000010ff277819 */ /* 0x000fe20000011627 */
[----:B------:R-:W2:Y:S01]  /*ca80*/  LDS.128 R12, [R48+0x100] ;  /* 0x00010000300c7984 */ /* 0x000ea20000000c00 */
[----:B------:R-:W-:Y:S02]  /*ca90*/  PRMT R40, R62, 0x5432, R40 ;  /* 0x000054323e287816 */ /* 0x000fe40000000028 */
[----:B------:R-:W-:Y:S01]  /*caa0*/  PRMT R37, R60, 0x5410, R37 ;  /* 0x000054103c257816 */ /* 0x000fe20000000025 */
[----:B------:R-:W-:Y:S01]  /*cab0*/  IMAD.U32 R60, R36, 0x10000, RZ ;  /* 0x00010000243c7824 */ /* 0x000fe200078e00ff */
[C---:B------:R-:W-:Y:S02]  /*cac0*/  PRMT R38, R61.reuse, 0x5432, R38 ;  /* 0x000054323d267816 */ /* 0x040fe40000000026 */
[----:B------:R-:W-:Y:S01]  /*cad0*/  PRMT R39, R61, 0x5410, R39 ;  /* 0x000054103d277816 */ /* 0x000fe20000000027 */
[----:B------:R-:W-:Y:S01]  /*cae0*/  IMAD.U32 R61, R40, 0x10000, RZ ;  /* 0x00010000283d7824 */ /* 0x000fe200078e00ff */
[----:B------:R-:W-:-:S02]  /*caf0*/  SHF.R.U32.HI R41, RZ, 0x10, R41 ;  /* 0x00000010ff297819 */ /* 0x000fc40000011629 */
[----:B------:R-:W-:Y:S02]  /*cb00*/  LOP3.LUT R36, R36, 0xffff0000, RZ, 0xc0, !PT ;  /* 0xffff000024247812 */ /* 0x000fe400078ec0ff */
[----:B------:R-:W-:Y:S02]  /*cb10*/  PRMT R41, R62, 0x5410, R41 ;  /* 0x000054103e297816 */ /* 0x000fe40000000029 */
[--C-:B------:R-:W-:Y:S02]  /*cb20*/  SHF.R.U64 R42, R42, 0x10, R43.reuse ;  /* 0x000000102a2a7819 */ /* 0x100fe4000000122b */
[----:B------:R-:W-:Y:S02]  /*cb30*/  LOP3.LUT R65, R40, 0xffff0000, RZ, 0xc0, !PT ;  /* 0xffff000028417812 */ /* 0x000fe400078ec0ff */
[----:B------:R-:W-:Y:S02]  /*cb40*/  SHF.R.U32.HI R43, RZ, 0x10, R43 ;  /* 0x00000010ff2b7819 */ /* 0x000fe4000001162b */
[----:B------:R-:W-:-:S02]  /*cb50*/  PRMT R42, R63, 0x5432, R42 ;  /* 0x000054323f2a7816 */ /* 0x000fc4000000002a */
        /* <DEDUP_REMOVED lines=13> */
[----:B------:R-:W-:Y:S01]  /*cc30*/  FMUL.FTZ R13, R54, R60 ;  /* 0x0000003c360d7220 */ /* 0x000fe20000410000 */
        /* <DEDUP_REMOVED lines=29> */
[C---:B------:R-:W-:Y:S02]  /*ce10*/  FMUL.FTZ R17, R63.reuse, R16 ;  /* 0x000000103f117220 */ /* 0x040fe40000410000 */
        /* <DEDUP_REMOVED lines=27> */
.L_x_676:
[----:B------:R-:W-:Y:S05]  /*cfd0*/  BSYNC B0 ;  /* 0x0000000000007941 */ /* 0x000fea0003800000 */
.L_x_675:
        /* <DEDUP_REMOVED lines=117> */
.L_x_678:
[----:B------:R-:W-:Y:S05]  /*d730*/  BSYNC B0 ;  /* 0x0000000000007941 */ /* 0x000fea0003800000 */
.L_x_677:
[----:B-1----:R-:W-:-:S04]  /*d740*/  IADD3 R13, R6, 0x60, RZ ;  /* 0x00000060060d7810 */ /* 0x002fc80007ffe0ff */
        /* <DEDUP_REMOVED lines=115> */
.L_x_666:
[----:B------:R-:W-:Y:S05]  /*de80*/  BSYNC B2 ;  /* 0x0000000000027941 */ /* 0x000fea0003800000 */
.L_x_644:
[----:B------:R-:W-:Y:S01]  /*de90*/  IMAD R11, R11, c[0x0][0x208], RZ ;  /* 0x000082000b0b7a24 */ /* 0x000fe200078e02ff */
[----:B------:R-:W-:Y:S01]  /*dea0*/  BAR.SYNC.DEFER_BLOCKING 0x0 ;  /* 0x0000000000007b1d */ /* 0x000fe20000010000 */
[----:B-1----:R-:W-:Y:S01]  /*deb0*/  IMAD.WIDE.U32 R12, R238, c[0x0][0x208], RZ ;  /* 0x00008200ee0c7a25 */ /* 0x002fe200078e00ff */
[----:B------:R-:W-:Y:S01]  /*dec0*/  LOP3.LUT P3, RZ, R0, 0x2, RZ, 0xc0, !PT ;  /* 0x0000000200ff7812 */ /* 0x000fe2000786c0ff */
[----:B------:R-:W-:Y:S01]  /*ded0*/  UISETP.GE.AND UP0, UPT, UR10, 0x2, UPT ;  /* 0x000000020a00788c */ /* 0x000fe2000bf06270 */
[----:B------:R-:W-:Y:S01]  /*dee0*/  SHF.R.S32.HI R245, RZ, 0x1f, R244 ;  /* 0x0000001ffff57819 */ /* 0x000fe200000114f4 */
[----:B------:R-:W-:Y:S02]  /*def0*/  IMAD R11, R238, c[0x0][0x20c], R11 ;  /* 0x00008300ee0b7a24 */ /* 0x000fe400078e020b */
[----:B------:R-:W-:Y:S02]  /*df00*/  IMAD.SHL.U32 R14, R6, 0x8, RZ ;  /* 0x00000008060e7824 */ /* 0x000fe400078e00ff */
[----:B------:R-:W-:-:S02]  /*df10*/  IMAD.IADD R13, R13, 0x1, R11 ;  /* 0x000000010d0d7824 */ /* 0x000fc400078e020b */
[----:B------:R-:W-:Y:S01]  /*df20*/  IMAD R11, R7, c[0x0][0x218], RZ ;  /* 0x00008600070b7a24 */ /* 0x000fe200078e02ff */
[----:B------:R-:W-:Y:S01]  /*df30*/  LEA.HI R7, R5, R75, RZ, 0x5 ;  /* 0x0000004b05077211 */ /* 0x000fe200078f28ff */
[----:B------:R-:W-:Y:S02]  /*df40*/  IMAD.SHL.U32 R234, R0, 0x40, RZ ;  /* 0x0000004000ea7824 */ /* 0x000fe400078e00ff */
[C---:B------:R-:W-:Y:S01]  /*df50*/  IMAD.WIDE.U32 R12, R237.reuse, c[0x0][0x218], R12 ;  /* 0x00008600ed0c7a25 */ /* 0x040fe200078e000c */
[----:B------:R-:W-:Y:S02]  /*df60*/  SHF.R.S32.HI R6, RZ, 0x5, R7 ;  /* 0x00000005ff067819 */ /* 0x000fe40000011407 */
[----:B------:R-:W-:Y:S01]  /*df70*/  LOP3.LUT R234, R234, 0x1c0, RZ, 0xc0, !PT ;  /* 0x000001c0eaea7812 */ /* 0x000fe200078ec0ff */
[----:B------:R-:W-:Y:S01]  /*df80*/  IMAD R11, R237, c[0x0][0x21c], R11 ;  /* 0x00008700ed0b7a24 */ /* 0x000fe200078e020b */
[----:B------:R-:W-:Y:S01]  /*df90*/  IADD3 R12, P0, R12, UR28, RZ ;  /* 0x0000001c0c0c7c10 */ /* 0x000fe2000ff1e0ff */
[----:B------:R-:W-:Y:S01]  /*dfa0*/  IMAD R188, R6, 0x400, R4 ;  /* 0x0000040006bc7824 */ /* 0x000fe200078e0204 */
[----:B------:R-:W-:Y:S01]  /*dfb0*/  LOP3.LUT R14, R234, 0x8, R14, 0xf8, !PT ;  /* 0x00000008ea0e7812 */ /* 0x000fe200078ef80e */
[----:B------:R-:W-:Y:S01]  /*dfc0*/  IMAD.SHL.U32 R240, R9, 0x2, RZ ;  /* 0x0000000209f07824 */ /* 0x000fe200078e00ff */
[----:B------:R-:W-:-:S02]  /*dfd0*/  SHF.R.U32.HI R234, RZ, 0x3, R234 ;  /* 0x00000003ffea7819 */ /* 0x000fc400000116ea */
[C---:B------:R-:W-:Y:S01]  /*dfe0*/  LEA R196, R188.reuse, 0x100, 0x1 ;  /* 0x00000100bcc47811 */ /* 0x040fe200078e08ff */
[----:B------:R-:W-:Y:S01]  /*dff0*/  IMAD.SHL.U32 R188, R188, 0x2, RZ ;  /* 0x00000002bcbc7824 */ /* 0x000fe200078e00ff */
[----:B------:R-:W-:Y:S01]  /*e000*/  LOP3.LUT R234, R14, R234, RZ, 0x3c, !PT ;  /* 0x000000ea0eea7212 */ /* 0x000fe200078e3cff */
[----:B------:R-:W-:Y:S01]  /*e010*/  IMAD.WIDE R14, R244, 0x2, RZ ;  /* 0x00000002f40e7825 */ /* 0x000fe200078e02ff */
[----:B------:R-:W-:Y:S02]  /*e020*/  IADD3.X R11, R13, UR12, R11, P0, !PT ;  /* 0x0000000c0d0b7c10 */ /* 0x000fe400087fe40b */
[----:B------:R-:W-:Y:S01]  /*e030*/  LEA R62, P0, R12, c[0x0][0x1f8], 0x1 ;  /* 0x00007e000c3e7a11 */ /* 0x000fe200078008ff */
[--C-:B------:R-:W-:Y:S01]  /*e040*/  IMAD R192, R3, 0x2, R196.reuse ;  /* 0x0000000203c07824 */ /* 0x100fe200078e02c4 */
[----:B------:R-:W-:Y:S01]  /*e050*/  LDSM.16.M88.4 R136, [R188+0x100] ;  /* 0x00010000bc88783b */ /* 0x000fe20000000200 */
[C---:B------:R-:W-:Y:S01]  /*e060*/  IMAD R196, R2.reuse, 0x2, R196 ;  /* 0x0000000202c47824 */ /* 0x040fe200078e02c4 */
[----:B------:R-:W-:Y:S01]  /*e070*/  SHF.R.S32.HI R13, RZ, 0x1f, R8 ;  /* 0x0000001fff0d7819 */ /* 0x000fe20000011408 */
[----:B------:R-:W-:Y:S01]  /*e080*/  IMAD R204, R2, 0x2, R192 ;  /* 0x0000000202cc7824 */ /* 0x000fe200078e02c0 */
[----:B------:R-:W1:Y:S01]  /*e090*/  SHFL.IDX PT, R70, R62, 0x2, 0x181f ;  /* 0x00581f003e467f89 */ /* 0x000e6200000e0000 */
[----:B------:R-:W-:Y:S01]  /*e0a0*/  IMAD R234, R10, 0x200, R234 ;  /* 0x000002000aea7824 */ /* 0x000fe200078e02ea */
[----:B------:R-:W-:-:S02]  /*e0b0*/  LEA.HI.X R10, R12, c[0x0][0x1fc], R11, 0x1, P0 ;  /* 0x00007f000c0a7a11 */ /* 0x000fc400000f0c0b */
[----:B------:R-:W-:Y:S01]  /*e0c0*/  LDSM.16.M88.4 R140, [R192] ;  /* 0x00000000c08c783b */ /* 0x000fe20000000200 */
[----:B------:R-:W-:Y:S01]  /*e0d0*/  LEA.HI R13, R13, R8, RZ, 0x3 ;  /* 0x000000080d0d7211 */ /* 0x000fe200078f18ff */
[----:B------:R-:W-:Y:S02]  /*e0e0*/  IMAD.SHL.U32 R234, R234, 0x2, RZ ;  /* 0x00000002eaea7824 */ /* 0x000fe400078e00ff */
[----:B------:R-:W-:Y:S01]  /*e0f0*/  LDSM.16.M88.4 R172, [R196] ;  /* 0x00000000c4ac783b */ /* 0x000fe20000000200 */
[----:B------:R-:W-:Y:S02]  /*e100*/  LOP3.LUT R239, R13, 0xfffffff8, RZ, 0xc0, !PT ;  /* 0xfffffff80def7812 */ /* 0x000fe400078ec0ff */
[C---:B------:R-:W-:Y:S01]  /*e110*/  IADD3 R13, R234.reuse, 0x8100, RZ ;  /* 0x00008100ea0d7810 */ /* 0x040fe20007ffe0ff */
[----:B------:R-:W-:Y:S01]  /*e120*/  LDSM.16.M88.4 R180, [R204] ;  /* 0x00000000ccb4783b */ /* 0x000fe20000000200 */
[----:B------:R-:W-:Y:S01]  /*e130*/  IADD3 R233, R234, 0x8120, RZ ;  /* 0x00008120eae97810 */ /* 0x000fe20007ffe0ff */
[----:B------:R-:W-:Y:S01]  /*e140*/  IMAD.WIDE R22, R239, 0x2, RZ ;  /* 0x00000002ef167825 */ /* 0x000fe200078e02ff */
[----:B------:R-:W-:Y:S01]  /*e150*/  @P3 IADD3 R233, R13, -0x20, RZ ;  /* 0xffffffe00de93810 */ /* 0x000fe20007ffe0ff */
[----:B------:R-:W-:Y:S01]  /*e160*/  LDSM.16.M88.4 R188, [R188+0x4100] ;  /* 0x00410000bcbc783b */ /* 0x000fe20000000200 */
[----:B------:R-:W-:-:S02]  /*e170*/  SHF.R.S32.HI R241, RZ, 0x1f, R239 ;  /* 0x0000001ffff17819 */ /* 0x000fc400000114ef */
[C---:B------:R-:W-:Y:S01]  /*e180*/  IADD3 R227, R233.reuse, 0x800, RZ ;  /* 0x00000800e9e37810 */ /* 0x040fe20007ffe0ff */
[----:B------:R-:W-:Y:S01]  /*e190*/  LDSM.16.M88.4 R192, [R192+0x4000] ;  /* 0x00400000c0c0783b */ /* 0x000fe20000000200 */
[C---:B------:R-:W-:Y:S02]  /*e1a0*/  IADD3 R226, R233.reuse, 0x1000, RZ ;  /* 0x00001000e9e27810 */ /* 0x040fe40007ffe0ff */
[C---:B------:R-:W-:Y:S01]  /*e1b0*/  IADD3 R225, R233.reuse, 0x1800, RZ ;  /* 0x00001800e9e17810 */ /* 0x040fe20007ffe0ff */
[----:B------:R-:W-:Y:S01]  /*e1c0*/  LDSM.16.M88.4 R196, [R196+0x4000] ;  /* 0x00400000c4c4783b */ /* 0x000fe20000000200 */
[-C--:B-1----:R-:W-:Y:S02]  /*e1d0*/  IADD3 R80, P1, R14, R70.reuse, RZ ;  /* 0x000000460e507210 */ /* 0x082fe40007f3e0ff */
[----:B------:R-:W-:Y:S01]  /*e1e0*/  IADD3 R70, P3, R22, R70, RZ ;  /* 0x0000004616467210 */ /* 0x000fe20007f7e0ff */
[----:B------:R-:W-:Y:S01]  /*e1f0*/  LDSM.16.M88.4 R204, [R204+0x4000] ;  /* 0x00400000cccc783b */ /* 0x000fe20000000200 */
[----:B------:R-:W-:-:S02]  /*e200*/  IADD3 R224, R233, 0x2000, RZ ;  /* 0x00002000e9e07810 */ /* 0x000fc40007ffe0ff */
[C---:B------:R-:W-:Y:S01]  /*e210*/  IADD3 R223, R233.reuse, 0x2800, RZ ;  /* 0x00002800e9df7810 */ /* 0x040fe20007ffe0ff */
[----:B------:R-:W-:Y:S01]  /*e220*/  BAR.SYNC.DEFER_BLOCKING 0x0 ;  /* 0x0000000000007b1d */ /* 0x000fe20000010000 */
[C---:B------:R-:W-:Y:S02]  /*e230*/  IADD3 R222, R233.reuse, 0x3000, RZ ;  /* 0x00003000e9de7810 */ /* 0x040fe40007ffe0ff */
[C---:B------:R-:W-:Y:S02]  /*e240*/  IADD3 R221, R233.reuse, 0x3800, RZ ;  /* 0x00003800e9dd7810 */ /* 0x040fe40007ffe0ff */
[C---:B------:R-:W-:Y:S01]  /*e250*/  IADD3 R219, R233.reuse, 0x4000, RZ ;  /* 0x00004000e9db7810 */ /* 0x040fe20007ffe0ff */
[----:B------:R-:W1:Y:S01]  /*e260*/  SHFL.IDX PT, R90, R62, RZ, 0x181f ;  /* 0x00181fff3e5a7589 */ /* 0x000e6200000e0000 */
[C---:B------:R-:W-:Y:S02]  /*e270*/  IADD3 R218, R233.reuse, 0x4800, RZ ;  /* 0x00004800e9da7810 */ /* 0x040fe40007ffe0ff */
[C---:B------:R-:W-:Y:S01]  /*e280*/  IADD3 R217, R233.reuse, 0x5000, RZ ;  /* 0x00005000e9d97810 */ /* 0x040fe20007ffe0ff */
[----:B------:R-:W2:Y:S01]  /*e290*/  SHFL.IDX PT, R82, R62, 0x1, 0x181f ;  /* 0x00381f003e527f89 */ /* 0x000ea200000e0000 */
[----:B------:R-:W-:-:S02]  /*e2a0*/  IADD3 R216, R233, 0x5800, RZ ;  /* 0x00005800e9d87810 */ /* 0x000fc40007ffe0ff */
[C---:B------:R-:W-:Y:S01]  /*e2b0*/  IADD3 R215, R233.reuse, 0x6000, RZ ;  /* 0x00006000e9d77810 */ /* 0x040fe20007ffe0ff */
[----:B------:R-:W3:Y:S01]  /*e2c0*/  SHFL.IDX PT, R11, R10, 0x2, 0x181f ;  /* 0x00581f000a0b7f89 */ /* 0x000ee200000e0000 */
[C---:B------:R-:W-:Y:S02]  /*e2d0*/  IADD3 R214, R233.reuse, 0x6800, RZ ;  /* 0x00006800e9d67810 */ /* 0x040fe40007ffe0ff */
[C---:B------:R-:W-:Y:S01]  /*e2e0*/  IADD3 R213, R233.reuse, 0x7000, RZ ;  /* 0x00007000e9d57810 */ /* 0x040fe20007ffe0ff */
[----:B------:R-:W4:Y:S01]  /*e2f0*/  SHFL.IDX PT, R12, R10, RZ, 0x181f ;  /* 0x00181fff0a0c7589 */ /* 0x000f2200000e0000 */
[----:B------:R-:W-:-:S03]  /*e300*/  IADD3 R212, R233, 0x7800, RZ ;  /* 0x00007800e9d47810 */ /* 0x000fc60007ffe0ff */
[----:B------:R-:W5:Y:S01]  /*e310*/  SHFL.IDX PT, R20, R10, 0x1, 0x181f ;  /* 0x00381f000a147f89 */ /* 0x000f6200000e0000 */
[----:B------:R-:W-:-:S04]  /*e320*/  DEPBAR.LE SB0, 0x0 ;  /* 0x000080000000791a */ /* 0x000fc80000000000 */
[----:B------:R-:W5:Y:S04]  /*e330*/  SHFL.IDX PT, R62, R62, 0x3, 0x181f ;  /* 0x00781f003e3e7f89 */ /* 0x000f6800000e0000 */
[----:B------:R-:W-:Y:S01]  /*e340*/  BAR.SYNC.DEFER_BLOCKING 0x0 ;  /* 0x0000000000007b1d */ /* 0x000fe20000010000 */
[----:B-1----:R-:W-:Y:S02]  /*e350*/  IADD3 R96, P0, R90, R14, RZ ;  /* 0x0000000e5a607210 */ /* 0x002fe40007f1e0ff */
[----:B--2---:R-:W-:-:S03]  /*e360*/  IADD3 R88, P2, R14, R82, RZ ;  /* 0x000000520e587210 */ /* 0x004fc60007f5e0ff */
[----:B------:R-:W1:Y:S01]  /*e370*/  SHFL.IDX PT, R10, R10, 0x3, 0x181f ;  /* 0x00781f000a0a7f89 */ /* 0x000e6200000e0000 */
[--C-:B---3--:R-:W-:Y:S01]  /*e380*/  IMAD.X R81, R15, 0x1, R11.reuse, P1 ;  /* 0x000000010f517824 */ /* 0x108fe200008e060b */
[----:B------:R-:W-:Y:S01]  /*e390*/  IADD3 R90, P1, R90, R22, RZ ;  /* 0x000000165a5a7210 */ /* 0x000fe20007f3e0ff */
[----:B------:R-:W-:Y:S02]  /*e3a0*/  IMAD.X R71, R23, 0x1, R11, P3 ;  /* 0x0000000117477824 */ /* 0x000fe400018e060b */
[C---:B----4-:R-:W-:Y:S02]  /*e3b0*/  IMAD.X R97, R12.reuse, 0x1, R15, P0 ;  /* 0x000000010c617824 */ /* 0x050fe400000e060f */
[----:B------:R-:W-:Y:S01]  /*e3c0*/  IMAD.X R91, R12, 0x1, R23, P1 ;  /* 0x000000010c5b7824 */ /* 0x000fe200008e0617 */
[----:B------:R-:W-:Y:S01]  /*e3d0*/  ISETP.GE.AND P1, PT, R244, c[0x0][0x1d4], PT ;  /* 0x00007500f4007a0c */ /* 0x000fe20003f26270 */
[----:B-----5:R-:W-:Y:S01]  /*e3e0*/  IMAD.X R89, R15, 0x1, R20, P2 ;  /* 0x000000010f597824 */ /* 0x020fe200010e0614 */
[----:B------:R-:W-:-:S02]  /*e3f0*/  IADD3 R60, P0, R14, R62, RZ ;  /* 0x0000003e0e3c7210 */ /* 0x000fc40007f1e0ff */
[----:B------:R-:W-:Y:S01]  /*e400*/  IADD3 R62, P2, R22, R62, RZ ;  /* 0x0000003e163e7210 */ /* 0x000fe20007f5e0ff */
[----:B------:R-:W2:Y:S04]  /*e410*/  LDSM.16.M88.4 R24, [R234+0x8100] ;  /* 0x00810000ea18783b */ /* 0x000ea80000000200 */
[----:B------:R-:W3:Y:S01]  /*e420*/  LDSM.16.M88.4 R16, [R234+0x8900] ;  /* 0x00890000ea10783b */ /* 0x000ee20000000200 */
[--C-:B-1----:R-:W-:Y:S01]  /*e430*/  IMAD.X R63, R23, 0x1, R10.reuse, P2 ;  /* 0x00000001173f7824 */ /* 0x102fe200010e060a */
[----:B------:R-:W-:Y:S01]  /*e440*/  ISETP.LT.OR P2, PT, R68, 0x1, P1 ;  /* 0x000000014400780c */ /* 0x000fe20000f41670 */
[----:B------:R-:W-:Y:S01]  /*e450*/  IMAD.X R61, R15, 0x1, R10, P0 ;  /* 0x000000010f3d7824 */ /* 0x000fe200000e060a */
[----:B------:R-:W-:Y:S01]  /*e460*/  IADD3 R82, P0, R22, R82, RZ ;  /* 0x0000005216527210 */ /* 0x000fe20007f1e0ff */
[----:B------:R-:W-:Y:S04]  /*e470*/  LDSM.16.M88.4 R56, [R233] ;  /* 0x00000000e938783b */ /* 0x000fe80000000200 */
[----:B------:R-:W-:Y:S01]  /*e480*/  IMAD.X R83, R23, 0x1, R20, P0 ;  /* 0x0000000117537824 */ /* 0x000fe200000e0614 */
[----:B------:R-:W-:Y:S01]  /*e490*/  ISETP.GE.AND P0, PT, R8, c[0x0][0x1d4], PT ;  /* 0x0000750008007a0c */ /* 0x000fe20003f06270 */
[----:B------:R-:W-:Y:S04]  /*e4a0*/  LDSM.16.M88.4 R12, [R233+0x800] ;  /* 0x00080000e90c783b */ /* 0x000fe80000000200 */
[----:B------:R-:W-:Y:S04]  /*e4b0*/  LDSM.16.M88.4 R8, [R234+0x9100] ;  /* 0x00910000ea08783b */ /* 0x000fe80000000200 */
[----:B------:R-:W1:Y:S04]  /*e4c0*/  LDSM.16.M88.4 R100, [R234+0x9900] ;  /* 0x00990000ea64783b */ /* 0x000e680000000200 */
[----:B------:R-:W4:Y:S04]  /*e4d0*/  LDSM.16.M88.4 R92, [R234+0xa100] ;  /* 0x00a10000ea5c783b */ /* 0x000f280000000200 */
[----:B------:R-:W5:Y:S04]  /*e4e0*/  LDSM.16.M88.4 R84, [R234+0xa900] ;  /* 0x00a90000ea54783b */ /* 0x000f680000000200 */
[----:B------:R-:W4:Y:S04]  /*e4f0*/  LDSM.16.M88.4 R76, [R234+0xb100] ;  /* 0x00b10000ea4c783b */ /* 0x000f280000000200 */
[----:B------:R-:W-:Y:S01]  /*e500*/  LDSM.16.M88.4 R64, [R234+0xb900] ;  /* 0x00b90000ea40783b */ /* 0x000fe20000000200 */
[C---:B--2---:R-:W-:Y:S03]  /*e510*/  HMMA.16816.F32.BF16 R28, R136.reuse, R24, RZ ;  /* 0x00000018881c723c */ /* 0x044fe600000418ff */
[----:B------:R-:W-:Y:S04]  /*e520*/  LDSM.16.M88.4 R52, [R233+0x1000] ;  /* 0x00100000e934783b */ /* 0x000fe80000000200 */
[----:B------:R-:W-:Y:S01]  /*e530*/  LDSM.16.M88.4 R48, [R233+0x1800] ;  /* 0x00180000e930783b */ /* 0x000fe20000000200 */
[C---:B---3--:R-:W-:Y:S03]  /*e540*/  HMMA.16816.F32.BF16 R20, R136.reuse, R16, RZ ;  /* 0x000000108814723c */ /* 0x048fe600000418ff */
[----:B------:R-:W2:Y:S04]  /*e550*/  LDSM.16.M88.4 R40, [R233+0x2000] ;  /* 0x00200000e928783b */ /* 0x000ea80000000200 */
[----:B------:R-:W-:Y:S01]  /*e560*/  LDSM.16.M88.4 R36, [R233+0x2800] ;  /* 0x00280000e924783b */ /* 0x000fe20000000200 */
[C---:B------:R-:W-:Y:S03]  /*e570*/  HMMA.16816.F32.BF16 R16, R136.reuse, R18, RZ ;  /* 0x000000128810723c */ /* 0x040fe600000418ff */
[----:B------:R-:W3:Y:S04]  /*e580*/  LDSM.16.M88.4 R32, [R233+0x3000] ;  /* 0x00300000e920783b */ /* 0x000ee80000000200 */
[----:B------:R-:W2:Y:S01]  /*e590*/  LDSM.16.M88.4 R44, [R233+0x3800] ;  /* 0x00380000e92c783b */ /* 0x000ea20000000200 */
[----:B-1----:R-:W-:Y:S03]  /*e5a0*/  HMMA.16816.F32.BF16 R104, R136, R100, RZ ;  /* 0x000000648868723c */ /* 0x002fe600000418ff */
[----:B------:R-:W-:Y:S01]  /*e5b0*/  @!PT LDS RZ, [RZ] ;  /* 0x00000000fffff984 */ /* 0x000fe20000000800 */
[----:B------:R-:W-:Y:S01]  /*e5c0*/  @!PT LDS RZ, [RZ] ;  /* 0x00000000fffff984 */ /* 0x000fe20000000800 */
[----:B------:R-:W-:Y:S01]  /*e5d0*/  @!PT LDS RZ, [RZ] ;  /* 0x00000000fffff984 */ /* 0x000fe20000000800 */
[----:B------:R4:W-:Y:S01]  /*e5e0*/  LDGSTS.E.BYPASS.LTC128B.128 [R240+0x100], [R96.64], !P2 ;  /* 0x0010000060f07fae */ /* 0x0009e2000d101d56 */
[----:B------:R-:W-:-:S04]  /*e5f0*/  ISETP.LT.OR P2, PT, R68, 0x1, P0 ;  /* 0x000000014400780c */ /* 0x000fc80000741670 */
[C---:B------:R-:W-:Y:S08]  /*e600*/  HMMA.16816.F32.BF16 R20, R140.reuse, R12, R20 ;  /* 0x0000000c8c14723c */ /* 0x040ff00000041814 */
[----:B------:R-:W-:Y:S01]  /*e610*/  HMMA.16816.F32.BF16 R16, R140, R14, R16 ;  /* 0x0000000e8c10723c */ /* 0x000fe20000041810 */
[----:B------:R5:W-:Y:S01]  /*e620*/  LDGSTS.E.BYPASS.LTC128B.128 [R240+0x4100], [R90.64], !P2 ;  /* 0x041000005af07fae */ /* 0x000be2000d101d56 */
[----:B------:R-:W-:-:S06]  /*e630*/  ISETP.LT.OR P2, PT, R68, 0x21, P1 ;  /* 0x000000214400780c */ /* 0x000fcc0000f41670 */
[C---:B------:R-:W-:Y:S07]  /*e640*/  HMMA.16816.F32.BF16 R12, R136.reuse, R8, RZ ;  /* 0x00000008880c723c */ /* 0x040fee00000418ff */
[----:B------:R5:W-:Y:S01]  /*e650*/  LDGSTS.E.BYPASS.LTC128B.128 [R240+0x1100], [R88.64], !P2 ;  /* 0x0110000058f07fae */ /* 0x000be2000d101d56 */
[C---:B------:R-:W-:Y:S01]  /*e660*/  ISETP.LT.OR P2, PT, R68.reuse, 0x21, P0 ;  /* 0x000000214400780c */ /* 0x040fe20000741670 */
[C---:B----4-:R-:W-:Y:S08]  /*e670*/  HMMA.16816.F32.BF16 R96, R136.reuse, R92, RZ ;  /* 0x0000005c8860723c */ /* 0x050ff000000418ff */
[----:B------:R-:W-:Y:S04]  /*e680*/  HMMA.16816.F32.BF16 R92, R136, R94, RZ ;  /* 0x0000005e885c723c */ /* 0x000fe800000418ff */
[----:B------:R1:W-:Y:S01]  /*e690*/  LDGSTS.E.BYPASS.LTC128B.128 [R240+0x5100], [R82.64], !P2 ;  /* 0x0510000052f07fae */ /* 0x0003e2000d101d56 */
[----:B------:R-:W-:-:S02]  /*e6a0*/  ISETP.LT.OR P2, PT, R68, 0x41, P1 ;  /* 0x000000414400780c */ /* 0x000fc40000f41670 */
[C---:B------:R-:W-:Y:S01]  /*e6b0*/  ISETP.LT.OR P1, PT, R68.reuse, 0x61, P1 ;  /* 0x000000614400780c */ /* 0x040fe20000f21670 */
[C---:B------:R-:W-:Y:S08]  /*e6c0*/  HMMA.16816.F32.BF16 R100, R136.reuse, R102, RZ ;  /* 0x000000668864723c */ /* 0x040ff000000418ff */
[----:B------:R-:W-:Y:S02]  /*e6d0*/  HMMA.16816.F32.BF16 R24, R136, R26, RZ ;  /* 0x0000001a8818723c */ /* 0x000fe400000418ff */
[----:B------:R1:W-:Y:S01]  /*e6e0*/  LDGSTS.E.BYPASS.LTC128B.128 [R240+0x2100], [R80.64], !P2 ;  /* 0x0210000050f07fae */ /* 0x0003e2000d101d56 */
[----:B------:R-:W-:-:S02]  /*e6f0*/  ISETP.LT.OR P2, PT, R68, 0x41, P0 ;  /* 0x000000414400780c */ /* 0x000fc40000741670 */
[----:B------:R-:W-:-:S03]  /*e700*/  ISETP.LT.OR P0, PT, R68, 0x61, P0 ;  /* 0x000000614400780c */ /* 0x000fc60000701670 */
[C---:B-----5:R-:W-:Y:S08]  /*e710*/  HMMA.16816.F32.BF16 R88, R136.reuse, R84, RZ ;  /* 0x000000548858723c */ /* 0x060ff000000418ff */
[----:B------:R-:W-:Y:S01]  /*e720*/  HMMA.16816.F32.BF16 R84, R136, R86, RZ ;  /* 0x000000568854723c */ /* 0x000fe200000418ff */
[----:B------:R4:W-:Y:S01]  /*e730*/  LDGSTS.E.BYPASS.LTC128B.128 [R240+0x6100], [R70.64], !P2 ;  /* 0x0610000046f07fae */ /* 0x0009e2000d101d56 */
[----:B------:R-:W-:Y:S01]  /*e740*/  LOP3.LUT P2, RZ, R0, 0x4, RZ, 0xc0, !PT ;  /* 0x0000000400ff7812 */ /* 0x000fe2000784c0ff */
[----:B------:R-:W-:-:S02]  /*e750*/  IMAD.MOV.U32 R0, RZ, RZ, 0x40 ;  /* 0x00000040ff007424 */ /* 0x000fc400078e00ff */
[----:B------:R5:W-:Y:S03]  /*e760*/  LDGSTS.E.BYPASS.LTC128B.128 [R240+0x3100], [R60.64], !P1 ;  /* 0x031000003cf07fae */ /* 0x000be6000c901d56 */
[----:B------:R-:W-:Y:S01]  /*e770*/  SEL R0, R0, 0xffffffc0, !P2 ;  /* 0xffffffc000007807 */ /* 0x000fe20005000000 */
[----:B------:R-:W-:Y:S01]  /*e780*/  HMMA.16816.F32.BF16 R8, R136, R10, RZ ;  /* 0x0000000a8808723c */ /* 0x000fe200000418ff */
[----:B------:R5:W-:Y:S01]  /*e790*/  LDGSTS.E.BYPASS.LTC128B.128 [R240+0x7100], [R62.64], !P0 ;  /* 0x071000003ef07fae */ /* 0x000be2000c101d56 */
[----:B------:R-:W-:Y:S02]  /*e7a0*/  PLOP3.LUT P0, PT, PT, PT, UP0, 0x80, 0x0 ;  /* 0x000000000000781c */ /* 0x000fe40003f0f008 */
[----:B------:R-:W-:Y:S01]  /*e7b0*/  IMAD.IADD R231, R234, 0x1, R0 ;  /* 0x00000001eae77824 */ /* 0x000fe200078e0200 */
[----:B------:R-:W-:Y:S01]  /*e7c0*/  LDSM.16.M88.4 R108, [R233+0x4000] ;  /* 0x00400000e96c783b */ /* 0x000fe20000000200 */
[----:B------:R-:W-:-:S02]  /*e7d0*/  IMAD.IADD R220, R0, 0x1, R233 ;  /* 0x0000000100dc7824 */ /* 0x000fc400078e02e9 */
[C---:B-1----:R-:W-:Y:S01]  /*e7e0*/  HMMA.16816.F32.BF16 R80, R136.reuse, R76, RZ ;  /* 0x0000004c8850723c */ /* 0x042fe200000418ff */
[----:B------:R-:W-:Y:S04]  /*e7f0*/  LDSM.16.M88.4 R124, [R231+0xd900] ;  /* 0x00d90000e77c783b */ /* 0x000fe80000000200 */
[----:B------:R-:W-:Y:S03]  /*e800*/  LDSM.16.M88.4 R120, [R231+0xe100] ;  /* 0x00e10000e778783b */ /* 0x000fe60000000200 */
[----:B------:R-:W-:Y:S01]  /*e810*/  HMMA.16816.F32.BF16 R76, R136, R78, RZ ;  /* 0x0000004e884c723c */ /* 0x000fe200000418ff */
[----:B------:R-:W-:Y:S04]  /*e820*/  LDSM.16.M88.4 R116, [R231+0xe900] ;  /* 0x00e90000e774783b */ /* 0x000fe80000000200 */
[----:B------:R-:W-:Y:S03]  /*e830*/  LDSM.16.M88.4 R112, [R231+0xf100] ;  /* 0x00f10000e770783b */ /* 0x000fe60000000200 */
[C---:B--2---:R-:W-:Y:S01]  /*e840*/  HMMA.16816.F32.BF16 R96, R140.reuse, R40, R96 ;  /* 0x000000288c60723c */ /* 0x044fe20000041860 */
[----:B------:R-:W0:Y:S04]  /*e850*/  LDGDEPBAR ;  /* 0x00000000000079af */ /* 0x000e280000000000 */
[----:B-----5:R-:W-:Y:S03]  /*e860*/  LDSM.16.M88.4 R60, [R234+0xc100] ;  /* 0x00c10000ea3c783b */ /* 0x020fe60000000200 */
[C---:B---3--:R-:W-:Y:S08]  /*e870*/  HMMA.16816.F32.BF16 R80, R140.reuse, R32, R80 ;  /* 0x000000208c50723c */ /* 0x048ff00000041850 */
[C---:B------:R-:W-:Y:S01]  /*e880*/  HMMA.16816.F32.BF16 R76, R140.reuse, R34, R76 ;  /* 0x000000228c4c723c */ /* 0x040fe2000004184c */
[----:B------:R-:W1:Y:S07]  /*e890*/  LDSM.16.M88.4 R32, [R231+0x9900] ;  /* 0x00990000e720783b */ /* 0x000e6e0000000200 */
[C---:B------:R-:W-:Y:S01]  /*e8a0*/  HMMA.16816.F32.BF16 R92, R140.reuse, R42, R92 ;  /* 0x0000002a8c5c723c */ /* 0x040fe2000004185c */
[----:B------:R-:W2:Y:S07]  /*e8b0*/  LDSM.16.M88.4 R40, [R231+0x8100] ;  /* 0x00810000e728783b */ /* 0x000eae0000000200 */
[C---:B------:R-:W-:Y:S08]  /*e8c0*/  HMMA.16816.F32.BF16 R88, R140.reuse, R36, R88 ;  /* 0x000000248c58723c */ /* 0x040ff00000041858 */
[----:B------:R-:W-:Y:S01]  /*e8d0*/  HMMA.16816.F32.BF16 R84, R140, R38, R84 ;  /* 0x000000268c54723c */ /* 0x000fe20000041854 */
[----:B------:R-:W3:Y:S07]  /*e8e0*/  LDSM.16.M88.4 R36, [R231+0x9100] ;  /* 0x00910000e724783b */ /* 0x000eee0000000200 */
[C---:B----4-:R-:W-:Y:S08]  /*e8f0*/  HMMA.16816.F32.BF16 R68, R136.reuse, R64, RZ ;  /* 0x000000408844723c */ /* 0x050ff000000418ff */
[----:B------:R-:W-:Y:S08]  /*e900*/  HMMA.16816.F32.BF16 R64, R136, R66, RZ ;  /* 0x000000428840723c */ /* 0x000ff000000418ff */
[C---:B------:R-:W-:Y:S08]  /*e910*/  HMMA.16816.F32.BF16 R104, R140.reuse, R48, R104 ;  /* 0x000000308c68723c */ /* 0x040ff00000041868 */
        /* <DEDUP_REMOVED lines=10> */
[----:B------:R-:W5:Y:S07]  /*e9c0*/  LDSM.16.M88.4 R44, [R231+0xa100] ;  /* 0x00a10000e72c783b */ /* 0x000f6e0000000200 */
[C---:B-1----:R-:W-:Y:S08]  /*e9d0*/  HMMA.16816.F32.BF16 R104, R172.reuse, R32, R104 ;  /* 0x00000020ac68723c */ /* 0x042ff00000041868 */
[C---:B------:R-:W-:Y:S01]  /*e9e0*/  HMMA.16816.F32.BF16 R100, R172.reuse, R34, R100 ;  /* 0x00000022ac64723c */ /* 0x040fe20000041864 */
[----:B------:R-:W1:Y:S07]  /*e9f0*/  LDSM.16.M88.4 R32, [R220] ;  /* 0x00000000dc20783b */ /* 0x000e6e0000000200 */
        /* <DEDUP_REMOVED lines=57> */
[C---:B------:R-:W-:Y:S08]  /*ed90*/  HMMA.16816.F32.BF16 R12, R188.reuse, R52, R12 ;  /* 0x00000034bc0c723c */ /* 0x040ff0000004180c */
[C---:B------:R-:W-:Y:S01]  /*eda0*/  HMMA.16816.F32.BF16 R8, R188.reuse, R54, R8 ;  /* 0x00000036bc08723c */ /* 0x040fe20000041808 */
[----:B------:R-:W-:Y:S07]  /*edb0*/  LDSM.16.M88.4 R52, [R233+0x6800] ;  /* 0x00680000e934783b */ /* 0x000fee0000000200 */
[C---:B-----5:R-:W-:Y:S08]  /*edc0*/  HMMA.16816.F32.BF16 R80, R188.reuse, R44, R80 ;  /* 0x0000002cbc50723c */ /* 0x060ff00000041850 */
[C---:B------:R-:W-:Y:S01]  /*edd0*/  HMMA.16816.F32.BF16 R76, R188.reuse, R46, R76 ;  /* 0x0000002ebc4c723c */ /* 0x040fe2000004184c */
[----:B------:R-:W5:Y:S07]  /*ede0*/  LDSM.16.M88.4 R44, [R233+0x7800] ;  /* 0x00780000e92c783b */ /* 0x000f6e0000000200 */
[C---:B------:R-:W-:Y:S08]  /*edf0*/  HMMA.16816.F32.BF16 R20, R188.reuse, R56, R20 ;  /* 0x00000038bc14723c */ /* 0x040ff00000041814 */
[----:B------:R-:W-:Y:S01]  /*ee00*/  HMMA.16816.F32.BF16 R16, R188, R58, R16 ;  /* 0x0000003abc10723c */ /* 0x000fe20000041810 */
[----:B------:R-:W4:Y:S07]  /*ee10*/  LDSM.16.M88.4 R56, [R233+0x6000] ;  /* 0x00600000e938783b */ /* 0x000f2e0000000200 */
        /* <DEDUP_REMOVED lines=9> */
[C---:B------:R-:W-:Y:S08]  /*eeb0*/  HMMA.16816.F32.BF16 R28, R192.reuse, R108, R28 ;  /* 0x0000006cc01c723c */ /* 0x040ff0000004181c */
[C---:B------:R-:W-:Y:S01]  /*eec0*/  HMMA.16816.F32.BF16 R24, R192.reuse, R110, R24 ;  /* 0x0000006ec018723c */ /* 0x040fe20000041818 */
[----:B------:R-:W1:Y:S07]  /*eed0*/  LDSM.16.M88.4 R108, [R231+0xf900] ;  /* 0x00f90000e76c783b */ /* 0x000e6e0000000200 */
[C---:B----4-:R-:W-:Y:S08]  /*eee0*/  HMMA.16816.F32.BF16 R20, R192.reuse, R60, R20 ;  /* 0x0000003cc014723c */ /* 0x050ff00000041814 */
[C---:B------:R-:W-:Y:S01]  /*eef0*/  HMMA.16816.F32.BF16 R16, R192.reuse, R62, R16 ;  /* 0x0000003ec010723c */ /* 0x040fe20000041810 */
[----:B------:R-:W-:Y:S07]  /*ef00*/  LDSM.16.M88.4 R60, [R220+0x4000] ;  /* 0x00400000dc3c783b */ /* 0x000fee0000000200 */
[C---:B-----5:R-:W-:Y:S08]  /*ef10*/  HMMA.16816.F32.BF16 R68, R192.reuse, R44, R68 ;  /* 0x0000002cc044723c */ /* 0x060ff00000041844 */
        /* <DEDUP_REMOVED lines=46> */
[----:B------:R-:W-:Y:S01]  /*f200*/  HMMA.16816.F32.BF16 R32, R204, R34, R64 ;  /* 0x00000022cc20723c */ /* 0x000fe20000041840 */
[----:B------:R-:W-:Y:S06]  /*f210*/  BAR.SYNC.DEFER_BLOCKING 0x0 ;  /* 0x0000000000007b1d */ /* 0x000fec0000010000 */
[----:B------:R-:W-:Y:S05]  /*f220*/  @!P0 BRA `(.L_x_679) ;  /* 0x0000048000008947 */ /* 0x000fea0003800000 */
[----:B------:R-:W-:Y:S01]  /*f230*/  ULEA UR4, UR10, UR16, 0x7 ;  /* 0x000000100a047291 */ /* 0x000fe2000f8e383f */
[----:B------:R-:W-:Y:S01]  /*f240*/  ISETP.NE.AND P3, PT, R235, 0x1, PT ;  /* 0x00000001eb00780c */ /* 0x000fe20003f65270 */
[----:B------:R-:W-:Y:S01]  /*f250*/  IMAD.MOV.U32 R237, RZ, RZ, RZ ;  /* 0x000000ffffed7224 */ /* 0x000fe200078e00ff */
[----:B------:R-:W-:-:S03]  /*f260*/  ISETP.GT.AND P4, PT, R236, 0x7f, PT ;  /* 0x0000007fec00780c */ /* 0x000fc60003f84270 */
        /* <DEDUP_REMOVED lines=11> */
[----:B------:R-:W-:Y:S01]  /*f320*/  IADD3 R48, -R72, 0x10, RZ ;  /* 0x0000001048307810 */ /* 0x000fe20007ffe1ff */
[C---:B------:R-:W-:Y:S01]  /*f330*/  IMAD.SHL.U32 R38, R244.reuse, 0x2, RZ ;  /* 0x00000002f4267824 */ /* 0x040fe200078e00ff */
[----:B------:R-:W-:Y:S01]  /*f340*/  SHF.L.U64.HI R39, R244, 0x1, R245 ;  /* 0x00000001f4277819 */ /* 0x000fe200000102f5 */
[----:B------:R-:W-:Y:S01]  /*f350*/  IMAD R238, R0, c[0x0][0x2b8], R238 ;  /* 0x0000ae0000ee7a24 */ /* 0x000fe200078e02ee */
[----:B------:R-:W-:-:S04]  /*f360*/  LOP3.LUT R48, R48, 0xf, RZ, 0xc0, !PT ;  /* 0x0000000f30307812 */ /* 0x000fc800078ec0ff */
        /* <DEDUP_REMOVED lines=9> */
[----:B------:R-:W-:Y:S01]  /*f400*/  SHF.L.U64.HI R36, R239, 0x1, R241 ;  /* 0x00000001ef247819 */ /* 0x000fe200000102f1 */
[----:B------:R-:W-:-:S05]  /*f410*/  IMAD R0, R237, c[0x0][0x1f4], R0 ;  /* 0x00007d00ed007a24 */ /* 0x000fca00078e0200 */
[----:B------:R-:W-:Y:S02]  /*f420*/  IADD3.X R0, R37, UR9, R0, P0, !PT ;  /* 0x0000000925007c10 */ /* 0x000fe400087fe400 */
[C---:B------:R-:W-:Y:S02]  /*f430*/  LEA R41, P0, R42.reuse, c[0x0][0x1c8], 0x1 ;  /* 0x000072002a297a11 */ /* 0x040fe400078008ff */
[----:B------:R-:W-:Y:S02]  /*f440*/  SEL R37, RZ, 0x10, P6 ;  /* 0x00000010ff257807 */ /* 0x000fe40003000000 */
[----:B------:R-:W-:Y:S01]  /*f450*/  LEA.HI.X R42, R42, c[0x0][0x1cc], R0, 0x1, P0 ;  /* 0x000073002a2a7a11 */ /* 0x000fe200000f0c00 */
[----:B------:R-:W1:Y:S01]  /*f460*/  SHFL.IDX PT, R49, R41, 0x3, 0x181f ;  /* 0x00781f0029317f89 */ /* 0x000e6200000e0000 */
[----:B------:R-:W-:Y:S01]  /*f470*/  IADD3 R50, -R37, 0x10, RZ ;  /* 0x0000001025327810 */ /* 0x000fe20007ffe1ff */
[----:B------:R-:W-:Y:S02]  /*f480*/  IMAD.SHL.U32 R0, R239, 0x2, RZ ;  /* 0x00000002ef007824 */ /* 0x000fe400078e00ff */
[----:B------:R-:W2:Y:S01]  /*f490*/  SHFL.IDX PT, R40, R42, 0x3, 0x181f ;  /* 0x00781f002a287f89 */ /* 0x000ea200000e0000 */
[----:B------:R-:W-:-:S03]  /*f4a0*/  LOP3.LUT R50, R50, 0xf, RZ, 0xc0, !PT ;  /* 0x0000000f32327812 */ /* 0x000fc600078ec0ff */
        /* <DEDUP_REMOVED lines=32> */
.L_x_679:
        /* <DEDUP_REMOVED lines=9> */
[----:B------:R-:W1:Y:S01]  /*f740*/  @UP2 S2UR UR6, SR_CTAID.X ;  /* 0x00000000000629c3 */ /* 0x000e620000002500 */
        /* <DEDUP_REMOVED lines=17> */
[----:B------:R-:W-:Y:S03]  /*f860*/  LDSM.16.MT88.4 R108, [R229+0x4100] ;  /* 0x00410000e56c783b */ /* 0x000fe60000004200 */
[----:B------:R-:W-:Y:S01]  /*f870*/  IMAD R246, R7, 0x8, R6 ;  /* 0x0000000807f67824 */ /* 0x000fe200078e0206 */
[----:B------:R-:W-:Y:S01]  /*f880*/  LDSM.16.MT88.4 R72, [R230+0x100] ;  /* 0x00010000e648783b */ /* 0x000fe20000004200 */
[----:B------:R-:W-:Y:S01]  /*f890*/  IMAD.IADD R247, R0, 0x1, -R247 ;  /* 0x0000000100f77824 */ /* 0x000fe200078e0af7 */
[----:B-1----:R-:W-:Y:S01]  /*f8a0*/  @UP2 USHF.L.U32 UR6, UR6, 0x7, URZ ;  /* 0x0000000706062899 */ /* 0x002fe2000800063f */
[----:B------:R-:W-:Y:S01]  /*f8b0*/  @P1 IMAD.HI.U32 R7, R246, c[0x0][0x2c8], RZ ;  /* 0x0000b200f6071a27 */ /* 0x000fe200078e00ff */
[----:B------:R-:W0:Y:S03]  /*f8c0*/  LDGDEPBAR ;  /* 0x00000000000079af */ /* 0x000e260000000000 */
[----:B------:R-:W-:Y:S01]  /*f8d0*/  IMAD.MOV.U32 R6, RZ, RZ, R246 ;  /* 0x000000ffff067224 */ /* 0x000fe200078e00f6 */
[----:B------:R-:W-:Y:S01]  /*f8e0*/  @P0 SHF.R.U32.HI R6, RZ, c[0x0][0x2cc], R7 ;  /* 0x0000b300ff060a19 */ /* 0x000fe20000011607 */
[----:B------:R-:W-:Y:S01]  /*f8f0*/  IMAD.U32 R0, RZ, RZ, UR4 ;  /* 0x00000004ff007e24 */ /* 0x000fe2000f8e00ff */
[----:B------:R-:W-:Y:S01]  /*f900*/  ULDC.64 UR4, c[0x0][0x2c8] ;  /* 0x0000b20000047ab9 */ /* 0x000fe20000000a00 */
[----:B------:R-:W-:Y:S01]  /*f910*/  IMAD.SHL.U32 R247, R247, 0x2, RZ ;  /* 0x00000002f7f77824 */ /* 0x000fe200078e00ff */
[----:B------:R-:W-:Y:S01]  /*f920*/  UIMAD.WIDE.U32 UR6, UR6, UR4, URZ ;  /* 0x00000004060672a5 */ /* 0x000fe2000f8e003f */
[----:B--2---:R-:W1:Y:S03]  /*f930*/  SHFL.IDX PT, R41, R6, RZ, 0x1c1f ;  /* 0x001c1fff06297589 */ /* 0x004e6600000e0000 */
[----:B------:R-:W-:Y:S01]  /*f940*/  IADD3 R0, -R247, UR11, R0 ;  /* 0x0000000bf7007c10 */ /* 0x000fe2000fffe100 */
[----:B------:R-:W2:Y:S01]  /*f950*/  SHFL.IDX PT, R6, R6, 0x1, 0x1c1f ;  /* 0x003c1f0006067f89 */ /* 0x000ea200000e0000 */
[----:B------:R-:W-:-:S02]  /*f960*/  @UP2 USHF.R.U32.HI UR14, URZ, UR5, UR7 ;  /* 0x000000053f0e2299 */ /* 0x000fc40008011607 */
[----:B------:R-:W-:Y:S02]  /*f970*/  IADD3 R5, R0, -UR20, RZ ;  /* 0x8000001400057c10 */ /* 0x000fe4000fffe0ff */
[----:B------:R-:W-:Y:S01]  /*f980*/  IADD3 R0, -R247, UR24, RZ ;  /* 0x00000018f7007c10 */ /* 0x000fe2000fffe1ff */
[----:B------:R-:W-:-:S04]  /*f990*/  UIADD3 UR14, UR14, UR11, -UR20 ;  /* 0x0000000b0e0e7290 */ /* 0x000fc8000fffe814 */
[----:B------:R-:W-:-:S04]  /*f9a0*/  USHF.R.S32.HI UR4, URZ, 0x1f, UR14 ;  /* 0x0000001f3f047899 */ /* 0x000fc8000801140e */
[----:B------:R-:W-:Y:S02]  /*f9b0*/  ULEA.HI UR4, UR4, UR14, URZ, 0x7 ;  /* 0x0000000e04047291 */ /* 0x000fe4000f8f383f */
[----:B------:R-:W-:Y:S02]  /*f9c0*/  UIADD3 UR14, UR10, -0x2, URZ ;  /* 0xfffffffe0a0e7890 */ /* 0x000fe4000fffe03f */
[----:B------:R-:W-:Y:S01]  /*f9d0*/  USHF.R.S32.HI UR7, URZ, 0x7, UR4 ;  /* 0x000000073f077899 */ /* 0x000fe20008011404 */
[----:B-1----:R-:W-:-:S03]  /*f9e0*/  IMAD.IADD R41, R5, 0x1, R41 ;  /* 0x0000000105297824 */ /* 0x002fc600078e0229 */
[----:B------:R-:W-:Y:S01]  /*f9f0*/  UISETP.LT.AND UP0, UPT, URZ, UR7, UPT ;  /* 0x000000073f00728c */ /* 0x000fe2000bf01270 */
[----:B--2---:R-:W-:Y:S01]  /*fa00*/  IMAD.IADD R5, R5, 0x1, R6 ;  /* 0x0000000105057824 */ /* 0x004fe200078e0206 */
[C---:B------:R-:W-:Y:S02]  /*fa10*/  IMNMX R41, R0.reuse, R41, PT ;  /* 0x0000002900297217 */ /* 0x040fe40003800200 */
[----:B------:R-:W-:Y:S02]  /*fa20*/  USEL UR7, URZ, UR7, !UP0 ;  /* 0x000000073f077287 */ /* 0x000fe4000c000000 */
[----:B------:R-:W-:Y:S02]  /*fa30*/  ISETP.GT.AND P3, PT, R41, 0x10, PT ;  /* 0x000000102900780c */ /* 0x000fe40003f64270 */
[----:B------:R-:W-:Y:S01]  /*fa40*/  UISETP.GE.AND UP0, UPT, UR14, UR7, UPT ;  /* 0x000000070e00728c */ /* 0x000fe2000bf06270 */
[----:B------:R-:W-:Y:S02]  /*fa50*/  IMNMX R0, R0, R5, PT ;  /* 0x0000000500007217 */ /* 0x000fe40003800200 */
[----:B------:R-:W-:-:S02]  /*fa60*/  FSEL R20, R20, -INF , P3 ;  /* 0xff80000014147808 */ /* 0x000fc40001800000 */
[C---:B------:R-:W-:Y:S02]  /*fa70*/  ISETP.GT.AND P3, PT, R41.reuse, 0x18, PT ;  /* 0x000000182900780c */ /* 0x040fe40003f64270 */
[----:B------:R-:W-:Y:S02]  /*fa80*/  ISETP.GT.AND P2, PT, R0, RZ, PT ;  /* 0x000000ff0000720c */ /* 0x000fe40003f44270 */
[----:B------:R-:W-:Y:S02]  /*fa90*/  FSEL R16, R16, -INF , P3 ;  /* 0xff80000010107808 */ /* 0x000fe40001800000 */
[C---:B------:R-:W-:Y:S02]  /*faa0*/  ISETP.GT.AND P3, PT, R41.reuse, 0x20, PT ;  /* 0x000000202900780c */ /* 0x040fe40003f64270 */
[C---:B------:R-:W-:Y:S02]  /*fab0*/  ISETP.GT.AND P1, PT, R41.reuse, 0x1, PT ;  /* 0x000000012900780c */ /* 0x040fe40003f24270 */
[----:B------:R-:W-:-:S02]  /*fac0*/  ISETP.GT.AND P0, PT, R41, RZ, PT ;  /* 0x000000ff2900720c */ /* 0x000fc40003f04270 */
[----:B------:R-:W-:Y:S02]  /*fad0*/  FSEL R6, R30, -INF , P2 ;  /* 0xff8000001e067808 */ /* 0x000fe40001000000 */
[----:B------:R-:W-:Y:S02]  /*fae0*/  FSEL R30, R12, -INF , P3 ;  /* 0xff8000000c1e7808 */ /* 0x000fe40001800000 */
[----:B------:R-:W-:Y:S02]  /*faf0*/  FSEL R7, R29, -INF , P1 ;  /* 0xff8000001d077808 */ /* 0x000fe40000800000 */
[C---:B------:R-:W-:Y:S02]  /*fb00*/  ISETP.GT.AND P3, PT, R41.reuse, 0x28, PT ;  /* 0x000000282900780c */ /* 0x040fe40003f64270 */
[----:B------:R-:W-:Y:S02]  /*fb10*/  FSEL R40, R28, -INF , P0 ;  /* 0xff8000001c287808 */ /* 0x000fe40000000000 */
[----:B------:R-:W-:-:S02]  /*fb20*/  ISETP.GT.AND P1, PT, R41, 0x8, PT ;  /* 0x000000082900780c */ /* 0x000fc40003f24270 */
[----:B------:R-:W-:Y:S02]  /*fb30*/  ISETP.GT.AND P0, PT, R0, 0x1, PT ;  /* 0x000000010000780c */ /* 0x000fe40003f04270 */
[----:B------:R-:W-:Y:S02]  /*fb40*/  FSEL R29, R8, -INF , P3 ;  /* 0xff800000081d7808 */ /* 0x000fe40001800000 */
[----:B------:R-:W-:Y:S02]  /*fb50*/  ISETP.GT.AND P2, PT, R41, 0x9, PT ;  /* 0x000000092900780c */ /* 0x000fe40003f44270 */
[----:B------:R-:W-:Y:S02]  /*fb60*/  FSEL R24, R24, -INF , P1 ;  /* 0xff80000018187808 */ /* 0x000fe40000800000 */
[----:B------:R-:W-:Y:S02]  /*fb70*/  FMNMX.FTZ R8, R40, R7, !PT ;  /* 0x0000000728087209 */ /* 0x000fe40007810000 */
[----:B------:R-:W-:-:S02]  /*fb80*/  FSEL R5, R31, -INF , P0 ;  /* 0xff8000001f057808 */ /* 0x000fc40000000000 */
[----:B------:R-:W-:Y:S02]  /*fb90*/  FSEL R25, R25, -INF , P2 ;  /* 0xff80000019197808 */ /* 0x000fe40001000000 */
[----:B------:R-:W-:Y:S02]  /*fba0*/  ISETP.GT.AND P0, PT, R0, 0x9, PT ;  /* 0x000000090000780c */ /* 0x000fe40003f04270 */
[----:B------:R-:W-:Y:S02]  /*fbb0*/  FMNMX.FTZ R8, R24, R8, !PT ;  /* 0x0000000818087209 */ /* 0x000fe40007810000 */
[----:B------:R-:W-:Y:S02]  /*fbc0*/  ISETP.GT.AND P2, PT, R41, 0x11, PT ;  /* 0x000000112900780c */ /* 0x000fe40003f44270 */
[----:B------:R-:W-:Y:S02]  /*fbd0*/  FSEL R27, R27, -INF , P0 ;  /* 0xff8000001b1b7808 */ /* 0x000fe40000000000 */
[----:B------:R-:W-:-:S02]  /*fbe0*/  FMNMX.FTZ R8, R25, R8, !PT ;  /* 0x0000000819087209 */ /* 0x000fc40007810000 */
[----:B------:R-:W-:Y:S02]  /*fbf0*/  FSEL R21, R21, -INF , P2 ;  /* 0xff80000015157808 */ /* 0x000fe40001000000 */
[----:B------:R-:W-:Y:S02]  /*fc00*/  ISETP.GT.AND P0, PT, R0, 0x11, PT ;  /* 0x000000110000780c */ /* 0x000fe40003f04270 */
[----:B------:R-:W-:Y:S02]  /*fc10*/  ISETP.GT.AND P2, PT, R41, 0x19, PT ;  /* 0x000000192900780c */ /* 0x000fe40003f44270 */
[----:B------:R-:W-:Y:S02]  /*fc20*/  FMNMX.FTZ R8, R20, R8, !PT ;  /* 0x0000000814087209 */ /* 0x000fe40007810000 */
[----:B------:R-:W-:Y:S02]  /*fc30*/  FSEL R23, R23, -INF , P0 ;  /* 0xff80000017177808 */ /* 0x000fe40000000000 */
[----:B------:R-:W-:-:S02]  /*fc40*/  FSEL R17, R17, -INF , P2 ;  /* 0xff80000011117808 */ /* 0x000fc40001000000 */
[C---:B------:R-:W-:Y:S02]  /*fc50*/  ISETP.GT.AND P0, PT, R0.reuse, 0x19, PT ;  /* 0x000000190000780c */ /* 0x040fe40003f04270 */
[----:B------:R-:W-:Y:S02]  /*fc60*/  ISETP.GT.AND P2, PT, R41, 0x21, PT ;  /* 0x000000212900780c */ /* 0x000fe40003f44270 */
[----:B------:R-:W-:Y:S02]  /*fc70*/  FMNMX.FTZ R8, R21, R8, !PT ;  /* 0x0000000815087209 */ /* 0x000fe40007810000 */
[----:B------:R-:W-:Y:S02]  /*fc80*/  FSEL R31, R19, -INF , P0 ;  /* 0xff800000131f7808 */ /* 0x000fe40000000000 */
[----:B------:R-:W-:Y:S02]  /*fc90*/  FSEL R28, R13, -INF , P2 ;  /* 0xff8000000d1c7808 */ /* 0x000fe40001000000 */
[----:B------:R-:W-:-:S02]  /*fca0*/  ISETP.GT.AND P0, PT, R0, 0x21, PT ;  /* 0x000000210000780c */ /* 0x000fc40003f04270 */
[----:B------:R-:W-:Y:S02]  /*fcb0*/  ISETP.GT.AND P2, PT, R41, 0x29, PT ;  /* 0x000000292900780c */ /* 0x000fe40003f44270 */
[----:B------:R-:W-:Y:S02]  /*fcc0*/  FMNMX.FTZ R8, R16, R8, !PT ;  /* 0x0000000810087209 */ /* 0x000fe40007810000 */
[C---:B------:R-:W-:Y:S02]  /*fcd0*/  ISETP.GT.AND P1, PT, R0.reuse, 0x8, PT ;  /* 0x000000080000780c */ /* 0x040fe40003f24270 */
[----:B------:R-:W-:Y:S02]  /*fce0*/  FSEL R36, R15, -INF , P0 ;  /* 0xff8000000f247808 */ /* 0x000fe40000000000 */
[----:B------:R-:W-:Y:S02]  /*fcf0*/  FSEL R37, R9, -INF , P2 ;  /* 0xff80000009257808 */ /* 0x000fe40001000000 */
[----:B------:R-:W-:-:S02]  /*fd00*/  ISETP.GT.AND P0, PT, R0, 0x29, PT ;  /* 0x000000290000780c */ /* 0x000fc40003f04270 */
[----:B------:R-:W-:Y:S02]  /*fd10*/  FMNMX.FTZ R8, R17, R8, !PT ;  /* 0x0000000811087209 */ /* 0x000fe40007810000 */
[----:B------:R-:W-:Y:S02]  /*fd20*/  FSEL R26, R26, -INF , P1 ;  /* 0xff8000001a1a7808 */ /* 0x000fe40000800000 */
[----:B------:R-:W-:Y:S02]  /*fd30*/  FMNMX.FTZ R9, R6, R5, !PT ;  /* 0x0000000506097209 */ /* 0x000fe40007810000 */
[----:B------:R-:W-:Y:S02]  /*fd40*/  FSEL R177, R11, -INF , P0 ;  /* 0xff8000000bb17808 */ /* 0x000fe40000000000 */
[----:B------:R-:W-:Y:S02]  /*fd50*/  FMNMX.FTZ R8, R30, R8, !PT ;  /* 0x000000081e087209 */ /* 0x000fe40007810000 */
[----:B------:R-:W-:-:S02]  /*fd60*/  ISETP.GT.AND P1, PT, R0, 0x10, PT ;  /* 0x000000100000780c */ /* 0x000fc40003f24270 */
[----:B------:R-:W-:Y:S02]  /*fd70*/  ISETP.GT.AND P0, PT, R0, 0x31, PT ;  /* 0x000000310000780c */ /* 0x000fe40003f04270 */
[----:B------:R-:W-:Y:S02]  /*fd80*/  FMNMX.FTZ R9, R26, R9, !PT ;  /* 0x000000091a097209 */ /* 0x000fe40007810000 */
[----:B------:R-:W-:Y:S02]  /*fd90*/  FMNMX.FTZ R8, R28, R8, !PT ;  /* 0x000000081c087209 */ /* 0x000fe40007810000 */
[----:B------:R-:W-:Y:S02]  /*fda0*/  FSEL R22, R22, -INF , P1 ;  /* 0xff80000016167808 */ /* 0x000fe40000800000 */
[----:B------:R-:W-:Y:S02]  /*fdb0*/  FSEL R146, R107, -INF , P0 ;  /* 0xff8000006b927808 */ /* 0x000fe40000000000 */
[----:B------:R-:W-:-:S02]  /*fdc0*/  FMNMX.FTZ R9, R27, R9, !PT ;  /* 0x000000091b097209 */ /* 0x000fc40007810000 */
[C---:B------:R-:W-:Y:S02]  /*fdd0*/  ISETP.GT.AND P0, PT, R41.reuse, 0x39, PT ;  /* 0x000000392900780c */ /* 0x040fe40003f04270 */
[----:B------:R-:W-:Y:S02]  /*fde0*/  ISETP.GT.AND P3, PT, R41, 0x30, PT ;  /* 0x000000302900780c */ /* 0x000fe40003f64270 */
[----:B------:R-:W-:Y:S02]  /*fdf0*/  FMNMX.FTZ R8, R29, R8, !PT ;  /* 0x000000081d087209 */ /* 0x000fe40007810000 */
[----:B------:R-:W-:Y:S02]  /*fe00*/  ISETP.GT.AND P1, PT, R0, 0x18, PT ;  /* 0x000000180000780c */ /* 0x000fe40003f24270 */
[----:B------:R-:W-:Y:S02]  /*fe10*/  FMNMX.FTZ R9, R22, R9, !PT ;  /* 0x0000000916097209 */ /* 0x000fe40007810000 */
[----:B------:R-:W-:-:S02]  /*fe20*/  FSEL R135, R101, -INF , P0 ;  /* 0xff80000065877808 */ /* 0x000fc40000000000 */
[----:B------:R-:W-:Y:S02]  /*fe30*/  ISETP.GT.AND P2, PT, R41, 0x31, PT ;  /* 0x000000312900780c */ /* 0x000fe40003f44270 */
[----:B------:R-:W-:Y:S02]  /*fe40*/  ISETP.GT.AND P0, PT, R0, 0x39, PT ;  /* 0x000000390000780c */ /* 0x000fe40003f04270 */
[----:B------:R-:W-:Y:S02]  /*fe50*/  FSEL R133, R104, -INF , P3 ;  /* 0xff80000068857808 */ /* 0x000fe40001800000 */
[----:B------:R-:W-:Y:S02]  /*fe60*/  FMNMX.FTZ R8, R37, R8, !PT ;  /* 0x0000000825087209 */ /* 0x000fe40007810000 */
[----:B------:R-:W-:Y:S02]  /*fe70*/  FSEL R38, R18, -INF , P1 ;  /* 0xff80000012267808 */ /* 0x000fe40000800000 */
[----:B------:R-:W-:-:S02]  /*fe80*/  FMNMX.FTZ R9, R23, R9, !PT ;  /* 0x0000000917097209 */ /* 0x000fc40007810000 */
[----:B------:R-:W-:Y:S02]  /*fe90*/  FSEL R134, R105, -INF , P2 ;  /* 0xff80000069867808 */ /* 0x000fe40001000000 */
[----:B------:R-:W-:Y:S02]  /*fea0*/  FSEL R149, R103, -INF , P0 ;  /* 0xff80000067957808 */ /* 0x000fe40000000000 */
[C---:B------:R-:W-:Y:S02]  /*feb0*/  ISETP.GT.AND P2, PT, R41.reuse, 0x38, PT ;  /* 0x000000382900780c */ /* 0x040fe40003f44270 */
[----:B------:R-:W-:Y:S02]  /*fec0*/  ISETP.GT.AND P0, PT, R41, 0x41, PT ;  /* 0x000000412900780c */ /* 0x000fe40003f04270 */
[----:B------:R-:W-:Y:S02]  /*fed0*/  FMNMX.FTZ R8, R133, R8, !PT ;  /* 0x0000000885087209 */ /* 0x000fe40007810000 */
[----:B------:R-:W-:-:S02]  /*fee0*/  ISETP.GT.AND P1, PT, R0, 0x20, PT ;  /* 0x000000200000780c */ /* 0x000fc40003f24270 */
[----:B------:R-:W-:Y:S02]  /*fef0*/  FMNMX.FTZ R9, R38, R9, !PT ;  /* 0x0000000926097209 */ /* 0x000fe40007810000 */
[----:B------:R-:W-:Y:S02]  /*ff00*/  FSEL R144, R100, -INF , P2 ;  /* 0xff80000064907808 */ /* 0x000fe40001000000 */
[----:B------:R-:W-:Y:S02]  /*ff10*/  FSEL R158, R97, -INF , P0 ;  /* 0xff800000619e7808 */ /* 0x000fe40000000000 */
[----:B------:R-:W-:Y:S02]  /*ff20*/  FMNMX.FTZ R8, R134, R8, !PT ;  /* 0x0000000886087209 */ /* 0x000fe40007810000 */
[----:B------:R-:W-:Y:S02]  /*ff30*/  FSEL R39, R14, -INF , P1 ;  /* 0xff8000000e277808 */ /* 0x000fe40000800000 */
[----:B------:R-:W-:Y:S01]  /*ff40*/  ISETP.GT.AND P0, PT, R0, 0x41, PT ;  /* 0x000000410000780c */ /* 0x000fe20003f04270 */
[----:B------:R-:W-:Y:S01]  /*ff50*/  LDSM.16.MT88.4 R12, [R232+0x4900] ;  /* 0x00490000e80c783b */ /* 0x000fe20000004200 */
[----:B------:R-:W-:-:S02]  /*ff60*/  FMNMX.FTZ R9, R31, R9, !PT ;  /* 0x000000091f097209 */ /* 0x000fc40007810000 */
[----:B------:R-:W-:Y:S02]  /*ff70*/  ISETP.GT.AND P2, PT, R41, 0x40, PT ;  /* 0x000000402900780c */ /* 0x000fe40003f44270 */
[----:B------:R-:W-:Y:S02]  /*ff80*/  FMNMX.FTZ R8, R144, R8, !PT ;  /* 0x0000000890087209 */ /* 0x000fe40007810000 */
[----:B------:R-:W-:Y:S02]  /*ff90*/  ISETP.GT.AND P1, PT, R0, 0x28, PT ;  /* 0x000000280000780c */ /* 0x000fe40003f24270 */
[----:B------:R-:W-:Y:S02]  /*ffa0*/  FSEL R162, R99, -INF , P0 ;  /* 0xff80000063a27808 */ /* 0x000fe40000000000 */
[----:B------:R-:W-:Y:S02]  /*ffb0*/  FMNMX.FTZ R9, R39, R9, !PT ;  /* 0x0000000927097209 */ /* 0x000fe40007810000 */
[----:B------:R-:W-:-:S02]  /*ffc0*/  ISETP.GT.AND P0, PT, R41, 0x48, PT ;  /* 0x000000482900780c */ /* 0x000fc40003f04270 */
[----:B------:R-:W-:Y:S02]  /*ffd0*/  FSEL R157, R96, -INF , P2 ;  /* 0xff800000609d7808 */ /* 0x000fe40001000000 */
[----:B------:R-:W-:Y:S02]  /*ffe0*/  FMNMX.FTZ R8, R135, R8, !PT ;  /* 0x0000000887087209 */ /* 0x000fe40007810000 */
[----:B------:R-:W-:Y:S02]  /*fff0*/  FSEL R178, R10, -INF , P1 ;  /* 0xff8000000ab27808 */ /* 0x000fe40000800000 */
[----:B------:R-:W-:Y:S02]  /*10000*/  FMNMX.FTZ R9, R36, R9, !PT ;  /* 0x0000000924097209 */ /* 0x000fe40007810000 */
[----:B------:R-:W-:Y:S02]  /*10010*/  ISETP.GT.AND P1, PT, R0, 0x30, PT ;  /* 0x000000300000780c */ /* 0x000fe40003f24270 */
[----:B------:R-:W-:-:S02]  /*10020*/  FSEL R160, R92, -INF , P0 ;  /* 0xff8000005ca07808 */ /* 0x000fc40000000000 */
[----:B------:R-:W-:Y:S02]  /*10030*/  ISETP.GT.AND P0, PT, R0, 0x49, PT ;  /* 0x000000490000780c */ /* 0x000fe40003f04270 */
[----:B------:R-:W-:Y:S02]  /*10040*/  FMNMX.FTZ R8, R157, R8, !PT ;  /* 0x000000089d087209 */ /* 0x000fe40007810000 */
[----:B------:R-:W-:Y:S02]  /*10050*/  FMNMX.FTZ R9, R178, R9, !PT ;  /* 0x00000009b2097209 */ /* 0x000fe40007810000 */
[----:B------:R-:W-:Y:S02]  /*10060*/  FSEL R145, R106, -INF , P1 ;  /* 0xff8000006a917808 */ /* 0x000fe40000800000 */
[----:B------:R-:W-:Y:S02]  /*10070*/  ISETP.GT.AND P1, PT, R0, 0x38, PT ;  /* 0x000000380000780c */ /* 0x000fe40003f24270 */
[----:B------:R-:W-:-:S02]  /*10080*/  FSEL R165, R95, -INF , P0 ;  /* 0xff8000005fa57808 */ /* 0x000fc40000000000 */
[C---:B------:R-:W-:Y:S02]  /*10090*/  ISETP.GT.AND P2, PT, R41.reuse, 0x49, PT ;  /* 0x000000492900780c */ /* 0x040fe40003f44270 */
[----:B------:R-:W-:Y:S02]  /*100a0*/  ISETP.GT.AND P0, PT, R41, 0x50, PT ;  /* 0x000000502900780c */ /* 0x000fe40003f04270 */
[----:B------:R-:W-:Y:S02]  /*100b0*/  FMNMX.FTZ R8, R158, R8, !PT ;  /* 0x000000089e087209 */ /* 0x000fe40007810000 */
[----:B------:R-:W-:Y:S02]  /*100c0*/  FMNMX.FTZ R9, R177, R9, !PT ;  /* 0x00000009b1097209 */ /* 0x000fe40007810000 */
[----:B------:R-:W-:Y:S02]  /*100d0*/  FSEL R148, R102, -INF , P1 ;  /* 0xff80000066947808 */ /* 0x000fe40000800000 */
[----:B------:R-:W-:Y:S01]  /*100e0*/  ISETP.GT.AND P1, PT, R0, 0x40, PT ;  /* 0x000000400000780c */ /* 0x000fe20003f24270 */
[----:B------:R-:W-:Y:S01]  /*100f0*/  LDSM.16.MT88.4 R100, [R230+0x4100] ;  /* 0x00410000e664783b */ /* 0x000fe20000004200 */
[----:B------:R-:W-:-:S02]  /*10100*/  FSEL R159, R93, -INF , P2 ;  /* 0xff8000005d9f7808 */ /* 0x000fc40001000000 */
[----:B------:R-:W-:Y:S02]  /*10110*/  FSEL R176, R88, -INF , P0 ;  /* 0xff80000058b07808 */ /* 0x000fe40000000000 */
[----:B------:R-:W-:Y:S02]  /*10120*/  FMNMX.FTZ R8, R160, R8, !PT ;  /* 0x00000008a0087209 */ /* 0x000fe40007810000 */
[----:B------:R-:W-:Y:S02]  /*10130*/  ISETP.GT.AND P0, PT, R0, 0x51, PT ;  /* 0x000000510000780c */ /* 0x000fe40003f04270 */
[----:B------:R-:W-:Y:S02]  /*10140*/  FMNMX.FTZ R9, R145, R9, !PT ;  /* 0x0000000991097209 */ /* 0x000fe40007810000 */
[----:B------:R-:W-:Y:S02]  /*10150*/  FSEL R161, R98, -INF , P1 ;  /* 0xff80000062a17808 */ /* 0x000fe40000800000 */
[----:B------:R-:W-:Y:S01]  /*10160*/  ISETP.GT.AND P2, PT, R41, 0x51, PT ;  /* 0x000000512900780c */ /* 0x000fe20003f44270 */
[----:B------:R-:W-:Y:S01]  /*10170*/  LDSM.16.MT88.4 R96, [R232+0x4100] ;  /* 0x00410000e860783b */ /* 0x000fe20000004200 */
[----:B------:R-:W-:-:S02]  /*10180*/  FMNMX.FTZ R8, R159, R8, !PT ;  /* 0x000000089f087209 */ /* 0x000fc40007810000 */
[----:B------:R-:W-:Y:S02]  /*10190*/  ISETP.GT.AND P1, PT, R0, 0x48, PT ;  /* 0x000000480000780c */ /* 0x000fe40003f24270 */
[----:B------:R-:W-:Y:S02]  /*101a0*/  FSEL R167, R91, -INF , P0 ;  /* 0xff8000005ba77808 */ /* 0x000fe40000000000 */
        /* <DEDUP_REMOVED lines=8> */
[----:B------:R-:W-:Y:S02]  /*10230*/  ISETP.GT.AND P0, PT, R0, 0x59, PT ;  /* 0x000000590000780c */ /* 0x000fe40003f04270 */
[----:B------:R-:W-:-:S02]  /*10240*/  ISETP.GT.AND P2, PT, R41, 0x59, PT ;  /* 0x000000592900780c */ /* 0x000fc40003f44270 */
[----:B------:R-:W-:Y:S02]  /*10250*/  FMNMX.FTZ R8, R171, R8, !PT ;  /* 0x00000008ab087209 */ /* 0x000fe40007810000 */
[----:B------:R-:W-:Y:S02]  /*10260*/  FMNMX.FTZ R9, R149, R9, !PT ;  /* 0x0000000995097209 */ /* 0x000fe40007810000 */
[----:B------:R-:W-:Y:S02]  /*10270*/  FSEL R168, R90, -INF , P1 ;  /* 0xff8000005aa87808 */ /* 0x000fe40000800000 */
[----:B------:R-:W-:Y:S01]  /*10280*/  ISETP.GT.AND P1, PT, R0, 0x58, PT ;  /* 0x000000580000780c */ /* 0x000fe20003f24270 */
[----:B------:R-:W-:Y:S01]  /*10290*/  LDSM.16.MT88.4 R88, [R228+0x100] ;  /* 0x00010000e458783b */ /* 0x000fe20000004200 */
[----:B------:R-:W-:Y:S02]  /*102a0*/  FSEL R163, R87, -INF , P0 ;  /* 0xff80000057a37808 */ /* 0x000fe40000000000 */
[----:B------:R-:W-:-:S02]  /*102b0*/  FSEL R169, R85, -INF , P2 ;  /* 0xff80000055a97808 */ /* 0x000fc40001000000 */
[----:B------:R-:W-:Y:S02]  /*102c0*/  ISETP.GT.AND P0, PT, R41, 0x60, PT ;  /* 0x000000602900780c */ /* 0x000fe40003f04270 */
[----:B------:R-:W-:Y:S02]  /*102d0*/  FMNMX.FTZ R8, R170, R8, !PT ;  /* 0x00000008aa087209 */ /* 0x000fe40007810000 */
[----:B------:R-:W-:Y:S02]  /*102e0*/  FMNMX.FTZ R9, R161, R9, !PT ;  /* 0x00000009a1097209 */ /* 0x000fe40007810000 */
[----:B------:R-:W-:Y:S02]  /*102f0*/  FSEL R166, R86, -INF , P1 ;  /* 0xff80000056a67808 */ /* 0x000fe40000800000 */
        /* <DEDUP_REMOVED lines=8> */
[----:B------:R-:W-:Y:S02]  /*10380*/  ISETP.GT.AND P2, PT, R41, 0x69, PT ;  /* 0x000000692900780c */ /* 0x000fe40003f44270 */
[----:B------:R-:W-:Y:S02]  /*10390*/  FSEL R154, R76, -INF , P0 ;  /* 0xff8000004c9a7808 */ /* 0x000fe40000000000 */
        /* <DEDUP_REMOVED lines=13> */
[----:B------:R-:W-:Y:S02]  /*10470*/  ISETP.GT.AND P1, PT, R0, 0x60, PT ;  /* 0x000000600000780c */ /* 0x000fe40003f24270 */
[----:B------:R-:W-:Y:S02]  /*10480*/  FMNMX.FTZ R9, R166, R9, !PT ;  /* 0x00000009a6097209 */ /* 0x000fe40007810000 */
[----:B------:R-:W-:-:S02]  /*10490*/  ISETP.GT.AND P2, PT, R41, 0x79, PT ;  /* 0x000000792900780c */ /* 0x000fc40003f44270 */
[----:B------:R-:W-:Y:S02]  /*104a0*/  FSEL R65, R32, -INF , P3 ;  /* 0xff80000020417808 */ /* 0x000fe40001800000 */
[----:B------:R-:W-:Y:S02]  /*104b0*/  FMNMX.FTZ R8, R66, R8, !PT ;  /* 0x0000000842087209 */ /* 0x000fe40007810000 */
[----:B------:R-:W-:Y:S02]  /*104c0*/  ISETP.GT.AND P0, PT, R0, 0x61, PT ;  /* 0x000000610000780c */ /* 0x000fe40003f04270 */
[----:B------:R-:W-:Y:S02]  /*104d0*/  FSEL R152, R82, -INF , P1 ;  /* 0xff80000052987808 */ /* 0x000fe40000800000 */
[----:B------:R-:W-:Y:S02]  /*104e0*/  FMNMX.FTZ R9, R163, R9, !PT ;  /* 0x00000009a3097209 */ /* 0x000fe40007810000 */
[----:B------:R-:W-:-:S02]  /*104f0*/  FSEL R63, R33, -INF , P2 ;  /* 0xff800000213f7808 */ /* 0x000fc40001000000 */
[----:B------:R-:W-:Y:S02]  /*10500*/  FMNMX.FTZ R8, R65, R8, !PT ;  /* 0x0000000841087209 */ /* 0x000fe40007810000 */
[----:B------:R-:W-:Y:S02]  /*10510*/  FSEL R151, R83, -INF , P0 ;  /* 0xff80000053977808 */ /* 0x000fe40000000000 */
[----:B------:R-:W-:Y:S01]  /*10520*/  ISETP.GT.AND P1, PT, R0, 0x68, PT ;  /* 0x000000680000780c */ /* 0x000fe20003f24270 */
[----:B------:R-:W-:Y:S01]  /*10530*/  LDSM.16.MT88.4 R80, [R229+0x100] ;  /* 0x00010000e550783b */ /* 0x000fe20000004200 */
[----:B------:R-:W-:Y:S02]  /*10540*/  FMNMX.FTZ R10, R152, R9, !PT ;  /* 0x00000009980a7209 */ /* 0x000fe40007810000 */
[----:B------:R-:W-:Y:S02]  /*10550*/  FMNMX.FTZ R8, R63, R8, !PT ;  /* 0x000000083f087209 */ /* 0x000fe40007810000 */
[----:B------:R-:W-:-:S02]  /*10560*/  ISETP.GT.AND P0, PT, R0, 0x69, PT ;  /* 0x000000690000780c */ /* 0x000fc40003f04270 */
[----:B------:R-:W-:Y:S01]  /*10570*/  FSEL R150, R78, -INF , P1 ;  /* 0xff8000004e967808 */ /* 0x000fe20000800000 */
[----:B------:R-:W1:Y:S01]  /*10580*/  SHFL.BFLY PT, R9, R8, 0x2, 0x1f ;  /* 0x0c401f0008097f89 */ /* 0x000e6200000e0000 */
[----:B------:R-:W-:Y:S02]  /*10590*/  FMNMX.FTZ R10, R151, R10, !PT ;  /* 0x0000000a970a7209 */ /* 0x000fe40007810000 */
[----:B------:R-:W-:Y:S02]  /*105a0*/  FSEL R147, R79, -INF , P0 ;  /* 0xff8000004f937808 */ /* 0x000fe40000000000 */
[----:B------:R-:W-:Y:S02]  /*105b0*/  ISETP.GT.AND P1, PT, R0, 0x70, PT ;  /* 0x000000700000780c */ /* 0x000fe40003f24270 */
[----:B------:R-:W-:Y:S02]  /*105c0*/  FMNMX.FTZ R10, R150, R10, !PT ;  /* 0x0000000a960a7209 */ /* 0x000fe40007810000 */
[----:B------:R-:W-:-:S02]  /*105d0*/  ISETP.GT.AND P0, PT, R0, 0x71, PT ;  /* 0x000000710000780c */ /* 0x000fc40003f04270 */
[----:B------:R-:W-:Y:S02]  /*105e0*/  FSEL R62, R70, -INF , P1 ;  /* 0xff800000463e7808 */ /* 0x000fe40000800000 */
        /* <DEDUP_REMOVED lines=8> */
[----:B------:R-:W-:Y:S01]  /*10670*/  FMNMX.FTZ R0, R60, R10, !PT ;  /* 0x0000000a3c007209 */ /* 0x000fe20007810000 */
[----:B------:R-:W-:Y:S01]  /*10680*/  LDSM.16.MT88.4 R32, [R230+0x4900] ;  /* 0x00490000e620783b */ /* 0x000fe20000004200 */
[----:B-1----:R-:W-:Y:S02]  /*10690*/  FMNMX.FTZ R10, R9, R8, !PT ;  /* 0x00000008090a7209 */ /* 0x002fe40007810000 */
        /* <DEDUP_REMOVED lines=17> */
[----:B------:R-:W-:Y:S01]  /*107b0*/  FFMA.FTZ R46, R16, c[0x0][0x2d0], -R64 ;  /* 0x0000b400102e7a23 */ /* 0x000fe20000010840 */
[----:B------:R-:W-:Y:S02]  /*107c0*/  LDSM.16.MT88.4 R8, [R228+0x900] ;  /* 0x00090000e408783b */ /* 0x000fe40000004200 */
[----:B------:R-:W1:Y:S01]  /*107d0*/  MUFU.EX2 R54, R54 ;  /* 0x0000003600367308 */ /* 0x000e620000000800 */
[C---:B------:R-:W-:Y:S01]  /*107e0*/  FSETP.NEU.FTZ.AND P0, PT, R132.reuse, -INF , PT ;  /* 0xff8000008400780b */ /* 0x040fe20003f1d000 */
[----:B------:R-:W-:-:S02]  /*107f0*/  FMUL.FTZ R58, R132, c[0x0][0x2d0] ;  /* 0x0000b400843a7a20 */ /* 0x000fc40000410000 */
[--C-:B------:R-:W-:Y:S02]  /*10800*/  FFMA.FTZ R45, R17, c[0x0][0x2d0], -R64.reuse ;  /* 0x0000b400112d7a23 */ /* 0x100fe40000010840 */
[--C-:B------:R-:W-:Y:S01]  /*10810*/  FFMA.FTZ R42, R30, c[0x0][0x2d0], -R64.reuse ;  /* 0x0000b4001e2a7a23 */ /* 0x100fe20000010840 */
[----:B------:R-:W-:Y:S01]  /*10820*/  FSEL R58, R58, RZ, P0 ;  /* 0x000000ff3a3a7208 */ /* 0x000fe20000000000 */
[----:B------:R-:W-:Y:S01]  /*10830*/  MUFU.EX2 R52, R52 ;  /* 0x0000003400347308 */ /* 0x000fe20000000800 */
[--C-:B------:R-:W-:Y:S01]  /*10840*/  FFMA.FTZ R41, R28, c[0x0][0x2d0], -R64.reuse ;  /* 0x0000b4001c297a23 */ /* 0x100fe20000010840 */
[----:B------:R-:W-:Y:S01]  /*10850*/  LDSM.16.MT88.4 R16, [R229+0x900] ;  /* 0x00090000e510783b */ /* 0x000fe20000004200 */
[----:B------:R-:W-:Y:S01]  /*10860*/  FFMA.FTZ R37, R37, c[0x0][0x2d0], -R64 ;  /* 0x0000b40025257a23 */ /* 0x000fe20000010840 */
[----:B------:R-:W-:Y:S01]  /*10870*/  PLOP3.LUT P0, PT, PT, PT, UP0, 0x80, 0x0 ;  /* 0x000000000000781c */ /* 0x000fe20003f0f008 */
[--C-:B------:R-:W-:Y:S02]  /*10880*/  FFMA.FTZ R57, R6, c[0x0][0x2d0], -R58.reuse ;  /* 0x0000b40006397a23 */ /* 0x100fe4000001083a */
[--C-:B------:R-:W-:Y:S01]  /*10890*/  FFMA.FTZ R56, R5, c[0x0][0x2d0], -R58.reuse ;  /* 0x0000b40005387a23 */ /* 0x100fe2000001083a */
[----:B------:R-:W2:Y:S01]  /*108a0*/  MUFU.EX2 R51, R51 ;  /* 0x0000003300337308 */ /* 0x000ea20000000800 */
[--C-:B------:R-:W-:Y:S01]  /*108b0*/  FFMA.FTZ R53, R26, c[0x0][0x2d0], -R58.reuse ;  /* 0x0000b4001a357a23 */ /* 0x100fe2000001083a */
[----:B------:R-:W3:Y:S01]  /*108c0*/  LDSM.16.MT88.4 R4, [R228+0x4100] ;  /* 0x00410000e404783b */ /* 0x000ee20000004200 */
[--C-:B------:R-:W-:Y:S01]  /*108d0*/  FFMA.FTZ R47, R27, c[0x0][0x2d0], -R58.reuse ;  /* 0x0000b4001b2f7a23 */ /* 0x100fe2000001083a */
[----:B-1----:R-:W-:Y:S01]  /*108e0*/  F2FP.BF16.PACK_AB R112, R54, R55 ;  /* 0x000000373670723e */ /* 0x002fe200000010ff */
[--C-:B------:R-:W-:Y:S01]  /*108f0*/  FFMA.FTZ R48, R22, c[0x0][0x2d0], -R58.reuse ;  /* 0x0000b40016307a23 */ /* 0x100fe2000001083a */
[----:B------:R-:W1:Y:S01]  /*10900*/  LDSM.16.MT88.4 R24, [R232+0x900] ;  /* 0x00090000e818783b */ /* 0x000e620000004200 */
[--C-:B------:R-:W-:Y:S01]  /*10910*/  FFMA.FTZ R44, R23, c[0x0][0x2d0], -R58.reuse ;  /* 0x0000b400172c7a23 */ /* 0x100fe2000001083a */
[----:B------:R-:W-:Y:S01]  /*10920*/  MUFU.EX2 R57, R57 ;  /* 0x0000003900397308 */ /* 0x000fe20000000800 */
[--C-:B------:R-:W-:Y:S01]  /*10930*/  FFMA.FTZ R43, R38, c[0x0][0x2d0], -R58.reuse ;  /* 0x0000b400262b7a23 */ /* 0x100fe2000001083a */
[----:B------:R-:W4:Y:S01]  /*10940*/  LDSM.16.MT88.4 R20, [R230+0x900] ;  /* 0x00090000e614783b */ /* 0x000f220000004200 */
[----:B------:R-:W-:-:S02]  /*10950*/  FFMA.FTZ R40, R31, c[0x0][0x2d0], -R58 ;  /* 0x0000b4001f287a23 */ /* 0x000fc4000001083a */
[----:B------:R-:W-:Y:S02]  /*10960*/  FFMA.FTZ R38, R29, c[0x0][0x2d0], -R64 ;  /* 0x0000b4001d267a23 */ /* 0x000fe40000010840 */
[----:B------:R-:W-:Y:S01]  /*10970*/  LDSM.16.MT88.4 R28, [R229+0x4900] ;  /* 0x00490000e51c783b */ /* 0x000fe20000004200 */
[----:B------:R-:W5:Y:S01]  /*10980*/  MUFU.EX2 R56, R56 ;  /* 0x0000003800387308 */ /* 0x000f620000000800 */
[----:B--2---:R-:W-:Y:S01]  /*10990*/  F2FP.BF16.PACK_AB R114, R51, R52 ;  /* 0x000000343372723e */ /* 0x004fe200000010ff */
[--C-:B------:R-:W-:Y:S02]  /*109a0*/  FFMA.FTZ R39, R39, c[0x0][0x2d0], -R58.reuse ;  /* 0x0000b40027277a23 */ /* 0x100fe4000001083a */
[--C-:B------:R-:W-:Y:S02]  /*109b0*/  FFMA.FTZ R36, R36, c[0x0][0x2d0], -R58.reuse ;  /* 0x0000b40024247a23 */ /* 0x100fe4000001083a */
[--C-:B------:R-:W-:Y:S02]  /*109c0*/  FFMA.FTZ R3, R178, c[0x0][0x2d0], -R58.reuse ;  /* 0x0000b400b2037a23 */ /* 0x100fe4000001083a */
[----:B------:R-:W-:Y:S01]  /*109d0*/  MUFU.EX2 R53, R53 ;  /* 0x0000003500357308 */ /* 0x000fe20000000800 */
[----:B------:R-:W-:-:S02]  /*109e0*/  FFMA.FTZ R2, R177, c[0x0][0x2d0], -R58 ;  /* 0x0000b400b1027a23 */ /* 0x000fc4000001083a */
[--C-:B------:R-:W-:Y:S02]  /*109f0*/  FFMA.FTZ R133, R133, c[0x0][0x2d0], -R64.reuse ;  /* 0x0000b40085857a23 */ /* 0x100fe40000010840 */
[--C-:B------:R-:W-:Y:S02]  /*10a00*/  FFMA.FTZ R134, R134, c[0x0][0x2d0], -R64.reuse ;  /* 0x0000b40086867a23 */ /* 0x100fe40000010840 */
[--C-:B------:R-:W-:Y:S01]  /*10a10*/  FFMA.FTZ R144, R144, c[0x0][0x2d0], -R64.reuse ;  /* 0x0000b40090907a23 */ /* 0x100fe20000010840 */
[----:B------:R-:W2:Y:S01]  /*10a20*/  MUFU.EX2 R47, R47 ;  /* 0x0000002f002f7308 */ /* 0x000ea20000000800 */
[----:B-----5:R-:W-:Y:S01]  /*10a30*/  F2FP.BF16.PACK_AB R113, R56, R57 ;  /* 0x000000393871723e */ /* 0x020fe200000010ff */
[----:B------:R-:W-:Y:S02]  /*10a40*/  FFMA.FTZ R135, R135, c[0x0][0x2d0], -R64 ;  /* 0x0000b40087877a23 */ /* 0x000fe40000010840 */
[--C-:B------:R-:W-:Y:S02]  /*10a50*/  FFMA.FTZ R145, R145, c[0x0][0x2d0], -R58.reuse ;  /* 0x0000b40091917a23 */ /* 0x100fe4000001083a */
[----:B------:R-:W-:-:S02]  /*10a60*/  FFMA.FTZ R146, R146, c[0x0][0x2d0], -R58 ;  /* 0x0000b40092927a23 */ /* 0x000fc4000001083a */
[----:B------:R-:W5:Y:S01]  /*10a70*/  MUFU.EX2 R50, R50 ;  /* 0x0000003200327308 */ /* 0x000f620000000800 */
[--C-:B------:R-:W-:Y:S02]  /*10a80*/  FFMA.FTZ R148, R148, c[0x0][0x2d0], -R58.reuse ;  /* 0x0000b40094947a23 */ /* 0x100fe4000001083a */
[----:B------:R-:W-:Y:S02]  /*10a90*/  FFMA.FTZ R149, R149, c[0x0][0x2d0], -R58 ;  /* 0x0000b40095957a23 */ /* 0x000fe4000001083a */
[--C-:B------:R-:W-:Y:S02]  /*10aa0*/  FFMA.FTZ R157, R157, c[0x0][0x2d0], -R64.reuse ;  /* 0x0000b4009d9d7a23 */ /* 0x100fe40000010840 */
[--C-:B------:R-:W-:Y:S01]  /*10ab0*/  FFMA.FTZ R158, R158, c[0x0][0x2d0], -R64.reuse ;  /* 0x0000b4009e9e7a23 */ /* 0x100fe20000010840 */
[----:B--2---:R-:W-:Y:S01]  /*10ac0*/  F2FP.BF16.PACK_AB R115, R47, R53 ;  /* 0x000000352f73723e */ /* 0x004fe200000010ff */
[----:B------:R-:W2:Y:S01]  /*10ad0*/  MUFU.EX2 R49, R49 ;  /* 0x0000003100317308 */ /* 0x000ea20000000800 */
[----:B------:R-:W-:-:S02]  /*10ae0*/  FFMA.FTZ R160, R160, c[0x0][0x2d0], -R64 ;  /* 0x0000b400a0a07a23 */ /* 0x000fc40000010840 */
[----:B------:R-:W-:Y:S02]  /*10af0*/  FFMA.FTZ R159, R159, c[0x0][0x2d0], -R64 ;  /* 0x0000b4009f9f7a23 */ /* 0x000fe40000010840 */
        /* <DEDUP_REMOVED lines=21> */
[----:B------:R-:W1:Y:S01]  /*10c50*/  MUFU.EX2 R44, R44 ;  /* 0x0000002c002c7308 */ /* 0x000e620000000800 */
[----:B------:R-:W-:-:S02]  /*10c60*/  FFMA.FTZ R154, R154, c[0x0][0x2d0], -R64 ;  /* 0x0000b4009a9a7a23 */ /* 0x000fc40000010840 */
[----:B------:R-:W-:Y:S02]  /*10c70*/  FFMA.FTZ R153, R153, c[0x0][0x2d0], -R64 ;  /* 0x0000b40099997a23 */ /* 0x000fe40000010840 */
[--C-:B------:R-:W-:Y:S01]  /*10c80*/  FFMA.FTZ R152, R152, c[0x0][0x2d0], -R58.reuse ;  /* 0x0000b40098987a23 */ /* 0x100fe2000001083a */
[C---:B------:R-:W-:Y:S01]  /*10c90*/  HMMA.16816.F32.BF16 R76, R112.reuse, R80, RZ ;  /* 0x00000050704c723c */ /* 0x040fe200000418ff */
[--C-:B------:R-:W-:Y:S01]  /*10ca0*/  FFMA.FTZ R151, R151, c[0x0][0x2d0], -R58.reuse ;  /* 0x0000b40097977a23 */ /* 0x100fe2000001083a */
[----:B------:R-:W-:Y:S01]  /*10cb0*/  MUFU.EX2 R43, R43 ;  /* 0x0000002b002b7308 */ /* 0x000fe20000000800 */
[----:B------:R-:W-:Y:S02]  /*10cc0*/  FFMA.FTZ R150, R150, c[0x0][0x2d0], -R58 ;  /* 0x0000b40096967a23 */ /* 0x000fe4000001083a */
[----:B------:R-:W-:Y:S02]  /*10cd0*/  FADD.FTZ R54, R55, R54 ;  /* 0x0000003637367221 */ /* 0x000fe40000010000 */
[----:B------:R-:W-:Y:S01]  /*10ce0*/  FADD.FTZ R56, R57, R56 ;  /* 0x0000003839387221 */ /* 0x000fe20000010000 */
[----:B------:R-:W-:Y:S01]  /*10cf0*/  HMMA.16816.F32.BF16 R92, R112, R96, RZ ;  /* 0x00000060705c723c */ /* 0x000fe200000418ff */
[----:B------:R-:W-:Y:S01]  /*10d00*/  FADD.FTZ R54, R52, R54 ;  /* 0x0000003634367221 */ /* 0x000fe20000010000 */
[----:B------:R-:W1:Y:S01]  /*10d10*/  MUFU.EX2 R40, R40 ;  /* 0x0000002800287308 */ /* 0x000e620000000800 */
[----:B------:R-:W-:-:S02]  /*10d20*/  FADD.FTZ R56, R53, R56 ;  /* 0x0000003835387221 */ /* 0x000fc40000010000 */
[--C-:B------:R-:W-:Y:S02]  /*10d30*/  FFMA.FTZ R65, R65, c[0x0][0x2d0], -R64.reuse ;  /* 0x0000b40041417a23 */ /* 0x100fe40000010840 */
[----:B------:R-:W-:Y:S01]  /*10d40*/  FFMA.FTZ R242, R63, c[0x0][0x2d0], -R64 ;  /* 0x0000b4003ff27a23 */ /* 0x000fe20000010840 */
[C---:B------:R-:W-:Y:S01]  /*10d50*/  HMMA.16816.F32.BF16 R120, R112.reuse, R100, RZ ;  /* 0x000000647078723c */ /* 0x040fe200000418ff */
[--C-:B------:R-:W-:Y:S01]  /*10d60*/  FFMA.FTZ R62, R62, c[0x0][0x2d0], -R58.reuse ;  /* 0x0000b4003e3e7a23 */ /* 0x100fe2000001083a */
[----:B------:R-:W1:Y:S01]  /*10d70*/  MUFU.EX2 R42, R42 ;  /* 0x0000002a002a7308 */ /* 0x000e620000000800 */
[--C-:B------:R-:W-:Y:S02]  /*10d80*/  FFMA.FTZ R61, R61, c[0x0][0x2d0], -R58.reuse ;  /* 0x0000b4003d3d7a23 */ /* 0x100fe4000001083a */
[--C-:B------:R-:W-:Y:S02]  /*10d90*/  FFMA.FTZ R243, R59, c[0x0][0x2d0], -R58.reuse ;  /* 0x0000b4003bf37a23 */ /* 0x100fe4000001083a */
[----:B------:R-:W-:Y:S01]  /*10da0*/  FFMA.FTZ R60, R60, c[0x0][0x2d0], -R58 ;  /* 0x0000b4003c3c7a23 */ /* 0x000fe2000001083a */
[----:B------:R-:W-:Y:S01]  /*10db0*/  HMMA.16816.F32.BF16 R104, R112, R108, RZ ;  /* 0x0000006c7068723c */ /* 0x000fe200000418ff */
[----:B------:R-:W-:Y:S01]  /*10dc0*/  FADD.FTZ R51, R51, R54 ;  /* 0x0000003633337221 */ /* 0x000fe20000010000 */
[----:B------:R-:W1:Y:S01]  /*10dd0*/  MUFU.EX2 R41, R41 ;  /* 0x0000002900297308 */ /* 0x000e620000000800 */
[----:B------:R-:W-:-:S02]  /*10de0*/  FADD.FTZ R56, R47, R56 ;  /* 0x000000382f387221 */ /* 0x000fc40000010000 */
[----:B-----5:R-:W-:-:S03]  /*10df0*/  FADD.FTZ R51, R50, R51 ;  /* 0x0000003332337221 */ /* 0x020fc60000010000 */
[C---:B------:R-:W-:Y:S02]  /*10e00*/  HMMA.16816.F32.BF16 R124, R112.reuse, R126, RZ ;  /* 0x0000007e707c723c */ /* 0x040fe400000418ff */
[----:B------:R-:W-:Y:S06]  /*10e10*/  MUFU.EX2 R38, R38 ;  /* 0x0000002600267308 */ /* 0x000fec0000000800 */
[C---:B------:R-:W-:Y:S02]  /*10e20*/  HMMA.16816.F32.BF16 R72, R112.reuse, R74, RZ ;  /* 0x0000004a7048723c */ /* 0x040fe400000418ff */
[----:B------:R-:W-:Y:S06]  /*10e30*/  MUFU.EX2 R37, R37 ;  /* 0x0000002500257308 */ /* 0x000fec0000000800 */
[C---:B------:R-:W-:Y:S02]  /*10e40*/  HMMA.16816.F32.BF16 R80, R112.reuse, R82, RZ ;  /* 0x000000527050723c */ /* 0x040fe400000418ff */
[----:B------:R-:W-:Y:S06]  /*10e50*/  MUFU.EX2 R39, R39 ;  /* 0x0000002700277308 */ /* 0x000fec0000000800 */
[C---:B------:R-:W-:Y:S02]  /*10e60*/  HMMA.16816.F32.BF16 R96, R112.reuse, R98, RZ ;  /* 0x000000627060723c */ /* 0x040fe400000418ff */
[----:B------:R-:W5:Y:S06]  /*10e70*/  MUFU.EX2 R36, R36 ;  /* 0x0000002400247308 */ /* 0x000f6c0000000800 */
[C---:B------:R-:W-:Y:S02]  /*10e80*/  HMMA.16816.F32.BF16 R100, R112.reuse, R102, RZ ;  /* 0x000000667064723c */ /* 0x040fe400000418ff */
[----:B------:R-:W-:Y:S06]  /*10e90*/  MUFU.EX2 R3, R3 ;  /* 0x0000000300037308 */ /* 0x000fec0000000800 */
[C---:B------:R-:W-:Y:S02]  /*10ea0*/  HMMA.16816.F32.BF16 R108, R112.reuse, R110, RZ ;  /* 0x0000006e706c723c */ /* 0x040fe400000418ff */
[----:B------:R-:W4:Y:S06]  /*10eb0*/  MUFU.EX2 R2, R2 ;  /* 0x0000000200027308 */ /* 0x000f2c0000000800 */
[C---:B---3--:R-:W-:Y:S02]  /*10ec0*/  HMMA.16816.F32.BF16 R116, R112.reuse, R4, RZ ;  /* 0x000000047074723c */ /* 0x048fe400000418ff */
[----:B------:R-:W3:Y:S05]  /*10ed0*/  MUFU.EX2 R133, R133 ;  /* 0x0000008500857308 */ /* 0x000eea0000000800 */
[----:B--2---:R-:W-:Y:S01]  /*10ee0*/  F2FP.BF16.PACK_AB R4, R49, R50 ;  /* 0x000000323104723e */ /* 0x004fe200000010ff */
[----:B------:R-:W-:Y:S01]  /*10ef0*/  HMMA.16816.F32.BF16 R112, R112, R6, RZ ;  /* 0x000000067070723c */ /* 0x000fe200000418ff */
[----:B-1----:R-:W-:Y:S01]  /*10f00*/  F2FP.BF16.PACK_AB R5, R44, R48 ;  /* 0x000000302c05723e */ /* 0x002fe200000010ff */
        /* <DEDUP_REMOVED lines=15> */
[----:B------:R-:W2:Y:S01]  /*11000*/  LDSM.16.MT88.4 R8, [R228+0x4900] ;  /* 0x00490000e408783b */ /* 0x000ea20000004200 */
        /* <DEDUP_REMOVED lines=11> */
[C---:B----4-:R-:W-:Y:S02]  /*110c0*/  HMMA.16816.F32.BF16 R68, R4.reuse, R20, R68 ;  /* 0x000000140444723c */ /* 0x050fe40000041844 */
[----:B------:R-:W4:Y:S06]  /*110d0*/  MUFU.EX2 R158, R158 ;  /* 0x0000009e009e7308 */ /* 0x000f2c0000000800 */
[C---:B--2---:R-:W-:Y:S02]  /*110e0*/  HMMA.16816.F32.BF16 R116, R4.reuse, R8, R116 ;  /* 0x000000080474723c */ /* 0x044fe40000041874 */
[----:B------:R-:W-:Y:S06]  /*110f0*/  MUFU.EX2 R160, R160 ;  /* 0x000000a000a07308 */ /* 0x000fec0000000800 */
[C---:B------:R-:W-:Y:S01]  /*11100*/  HMMA.16816.F32.BF16 R112, R4.reuse, R10, R112 ;  /* 0x0000000a0470723c */ /* 0x040fe20000041870 */
[----:B------:R-:W2:Y:S01]  /*11110*/  LDSM.16.MT88.4 R8, [R232+0x5100] ;  /* 0x00510000e808783b */ /* 0x000ea20000004200 */
        /* <DEDUP_REMOVED lines=15> */
[----:B------:R-:W1:Y:S06]  /*11210*/  MUFU.EX2 R171, R171 ;  /* 0x000000ab00ab7308 */ /* 0x000e6c0000000800 */
[----:B------:R-:W-:Y:S01]  /*11220*/  HMMA.16816.F32.BF16 R108, R4, R30, R108 ;  /* 0x0000001e046c723c */ /* 0x000fe2000004186c */
[----:B------:R-:W4:Y:S01]  /*11230*/  LDSM.16.MT88.4 R28, [R229+0x5100] ;  /* 0x00510000e51c783b */ /* 0x000f220000004200 */
[----:B------:R-:W-:Y:S05]  /*11240*/  MUFU.EX2 R170, R170 ;  /* 0x000000aa00aa7308 */ /* 0x000fea0000000800 */
[C---:B------:R-:W-:Y:S01]  /*11250*/  F2FP.BF16.PACK_AB R4, R41.reuse, R42 ;  /* 0x0000002a2904723e */ /* 0x040fe200000010ff */
[----:B------:R-:W-:Y:S01]  /*11260*/  FADD.FTZ R41, R41, R45 ;  /* 0x0000002d29297221 */ /* 0x000fe20000010000 */
[----:B-----5:R-:W-:Y:S01]  /*11270*/  F2FP.BF16.PACK_AB R5, R36, R39 ;  /* 0x000000272405723e */ /* 0x020fe200000010ff */
[----:B------:R-:W-:Y:S01]  /*11280*/  MUFU.EX2 R169, R169 ;  /* 0x000000a900a97308 */ /* 0x000fe20000000800 */
[----:B------:R-:W-:Y:S01]  /*11290*/  F2FP.BF16.PACK_AB R6, R37, R38 ;  /* 0x000000262506723e */ /* 0x000fe200000010ff */
[----:B------:R-:W-:Y:S01]  /*112a0*/  FADD.FTZ R39, R39, R43 ;  /* 0x0000002b27277221 */ /* 0x000fe20000010000 */
[----:B------:R-:W-:Y:S01]  /*112b0*/  F2FP.BF16.PACK_AB R7, R2, R3 ;  /* 0x000000030207723e */ /* 0x000fe200000010ff */
[----:B------:R-:W-:-:S02]  /*112c0*/  FADD.FTZ R41, R38, R41 ;  /* 0x0000002926297221 */ /* 0x000fc40000010000 */
[----:B------:R-:W-:Y:S02]  /*112d0*/  FADD.FTZ R39, R36, R39 ;  /* 0x0000002724277221 */ /* 0x000fe40000010000 */
[----:B------:R-:W5:Y:S01]  /*112e0*/  MUFU.EX2 R168, R168 ;  /* 0x000000a800a87308 */ /* 0x000f620000000800 */
[----:B------:R-:W-:Y:S01]  /*112f0*/  FADD.FTZ R37, R37, R41 ;  /* 0x0000002925257221 */ /* 0x000fe20000010000 */
[C---:B-1----:R-:W-:Y:S01]  /*11300*/  HMMA.16816.F32.BF16 R84, R4.reuse, R12, R84 ;  /* 0x0000000c0454723c */ /* 0x042fe20000041854 */
[----:B------:R-:W-:Y:S02]  /*11310*/  FADD.FTZ R3, R3, R39 ;  /* 0x0000002703037221 */ /* 0x000fe40000010000 */
[----:B---3--:R-:W-:Y:S02]  /*11320*/  FADD.FTZ R37, R133, R37 ;  /* 0x0000002585257221 */ /* 0x008fe40000010000 */
[----:B------:R-:W-:Y:S01]  /*11330*/  FADD.FTZ R3, R2, R3 ;  /* 0x0000000302037221 */ /* 0x000fe20000010000 */
[----:B------:R-:W1:Y:S02]  /*11340*/  MUFU.EX2 R167, R167 ;  /* 0x000000a700a77308 */ /* 0x000e640000000800 */
[C---:B------:R-:W-:Y:S01]  /*11350*/  HMMA.16816.F32.BF16 R88, R4.reuse, R14, R88 ;  /* 0x0000000e0458723c */ /* 0x040fe20000041858 */
[----:B------:R-:W3:Y:S05]  /*11360*/  LDSM.16.MT88.4 R12, [R228+0x5100] ;  /* 0x00510000e40c783b */ /* 0x000eea0000004200 */
[----:B------:R-:W-:Y:S02]  /*11370*/  MUFU.EX2 R166, R166 ;  /* 0x000000a600a67308 */ /* 0x000fe40000000800 */
[C---:B--2---:R-:W-:Y:S06]  /*11380*/  HMMA.16816.F32.BF16 R92, R4.reuse, R8, R92 ;  /* 0x00000008045c723c */ /* 0x044fec000004185c */
[----:B------:R-:W2:Y:S02]  /*11390*/  MUFU.EX2 R163, R163 ;  /* 0x000000a300a37308 */ /* 0x000ea40000000800 */
        /* <DEDUP_REMOVED lines=23> */
[C---:B----4-:R-:W-:Y:S06]  /*11510*/  HMMA.16816.F32.BF16 R104, R4.reuse, R28, R104 ;  /* 0x0000001c0468723c */ /* 0x050fec0000041868 */
[----:B------:R-:W-:Y:S02]  /*11520*/  MUFU.EX2 R61, R61 ;  /* 0x0000003d003d7308 */ /* 0x000fe40000000800 */
[C---:B------:R-:W-:Y:S01]  /*11530*/  HMMA.16816.F32.BF16 R108, R4.reuse, R30, R108 ;  /* 0x0000001e046c723c */ /* 0x040fe2000004186c */
[----:B------:R-:W-:Y:S05]  /*11540*/  LDSM.16.MT88.4 R28, [R229+0x5900] ;  /* 0x00590000e51c783b */ /* 0x000fea0000004200 */
[----:B------:R-:W-:Y:S02]  /*11550*/  MUFU.EX2 R243, R243 ;  /* 0x000000f300f37308 */ /* 0x000fe40000000800 */
[C---:B---3--:R-:W-:Y:S08]  /*11560*/  HMMA.16816.F32.BF16 R116, R4.reuse, R12, R116 ;  /* 0x0000000c0474723c */ /* 0x048ff00000041874 */
[----:B------:R-:W-:Y:S01]  /*11570*/  HMMA.16816.F32.BF16 R112, R4, R14, R112 ;  /* 0x0000000e0470723c */ /* 0x000fe20000041870 */
[----:B------:R-:W3:Y:S06]  /*11580*/  LDSM.16.MT88.4 R12, [R232+0x5900] ;  /* 0x00590000e80c783b */ /* 0x000eec0000004200 */
        /* <DEDUP_REMOVED lines=10> */
[----:B-1----:R-:W-:Y:S01]  /*11630*/  HMMA.16816.F32.BF16 R84, R4, R8, R84 ;  /* 0x000000080454723c */ /* 0x002fe20000041854 */
[----:B------:R-:W-:Y:S02]  /*11640*/  FADD.FTZ R135, R157, R135 ;  /* 0x000000879d877221 */ /* 0x000fe40000010000 */
[----:B------:R-:W-:-:S05]  /*11650*/  FADD.FTZ R148, R149, R148 ;  /* 0x0000009495947221 */ /* 0x000fca0000010000 */
[C---:B------:R-:W-:Y:S01]  /*11660*/  HMMA.16816.F32.BF16 R88, R4.reuse, R10, R88 ;  /* 0x0000000a0458723c */ /* 0x040fe20000041858 */
[----:B------:R-:W1:Y:S07]  /*11670*/  LDSM.16.MT88.4 R8, [R228+0x5900] ;  /* 0x00590000e408783b */ /* 0x000e6e0000004200 */
[C---:B------:R-:W-:Y:S08]  /*11680*/  HMMA.16816.F32.BF16 R128, R4.reuse, R24, R128 ;  /* 0x000000180480723c */ /* 0x040ff00000041880 */
[C---:B---3--:R-:W-:Y:S08]  /*11690*/  HMMA.16816.F32.BF16 R92, R4.reuse, R12, R92 ;  /* 0x0000000c045c723c */ /* 0x048ff0000004185c */
[C---:B------:R-:W-:Y:S01]  /*116a0*/  HMMA.16816.F32.BF16 R96, R4.reuse, R14, R96 ;  /* 0x0000000e0460723c */ /* 0x040fe20000041860 */
[----:B------:R-:W3:Y:S07]  /*116b0*/  LDSM.16.MT88.4 R12, [R228+0x2100] ;  /* 0x00210000e40c783b */ /* 0x000eee0000004200 */
[C---:B------:R-:W-:Y:S01]  /*116c0*/  HMMA.16816.F32.BF16 R124, R4.reuse, R26, R124 ;  /* 0x0000001a047c723c */ /* 0x040fe2000004187c */
[----:B------:R-:W-:Y:S07]  /*116d0*/  LDSM.16.MT88.4 R24, [R232+0x2100] ;  /* 0x00210000e818783b */ /* 0x000fee0000004200 */
[C---:B------:R-:W-:Y:S08]  /*116e0*/  HMMA.16816.F32.BF16 R68, R4.reuse, R20, R68 ;  /* 0x000000140444723c */ /* 0x040ff00000041844 */
[C---:B-1----:R-:W-:Y:S08]  /*116f0*/  HMMA.16816.F32.BF16 R116, R4.reuse, R8, R116 ;  /* 0x000000080474723c */ /* 0x042ff00000041874 */
[C---:B------:R-:W-:Y:S01]  /*11700*/  HMMA.16816.F32.BF16 R112, R4.reuse, R10, R112 ;  /* 0x0000000a0470723c */ /* 0x040fe20000041870 */
[----:B------:R-:W1:Y:S07]  /*11710*/  LDSM.16.MT88.4 R8, [R232+0x6100] ;  /* 0x00610000e808783b */ /* 0x000e6e0000004200 */
[C---:B------:R-:W-:Y:S01]  /*11720*/  HMMA.16816.F32.BF16 R72, R4.reuse, R22, R72 ;  /* 0x000000160448723c */ /* 0x040fe20000041848 */
[----:B------:R-:W4:Y:S07]  /*11730*/  LDSM.16.MT88.4 R20, [R230+0x2100] ;  /* 0x00210000e614783b */ /* 0x000f2e0000004200 */
        /* <DEDUP_REMOVED lines=8> */
[----:B------:R-:W2:Y:S06]  /*117c0*/  LDSM.16.MT88.4 R28, [R229+0x6100] ;  /* 0x00610000e51c783b */ /* 0x000eac0000004200 */
        /* <DEDUP_REMOVED lines=10> */
[C---:B---3--:R-:W-:Y:S01]  /*11870*/  HMMA.16816.F32.BF16 R84, R4.reuse, R12, R84 ;  /* 0x0000000c0454723c */ /* 0x048fe20000041854 */
[----:B------:R-:W-:Y:S02]  /*11880*/  FADD.FTZ R159, R176, R159 ;  /* 0x0000009fb09f7221 */ /* 0x000fe40000010000 */
[----:B------:R-:W-:Y:S02]  /*11890*/  FADD.FTZ R164, R165, R164 ;  /* 0x000000a4a5a47221 */ /* 0x000fe40000010000 */
[----:B------:R-:W-:Y:S02]  /*118a0*/  FADD.FTZ R159, R171, R159 ;  /* 0x0000009fab9f7221 */ /* 0x000fe40000010000 */
[----:B-----5:R-:W-:Y:S01]  /*118b0*/  FADD.FTZ R164, R168, R164 ;  /* 0x000000a4a8a47221 */ /* 0x020fe20000010000 */
[----:B------:R-:W-:Y:S01]  /*118c0*/  HMMA.16816.F32.BF16 R88, R4, R14, R88 ;  /* 0x0000000e0458723c */ /* 0x000fe20000041858 */
[----:B------:R-:W3:Y:S02]  /*118d0*/  LDSM.16.MT88.4 R12, [R228+0x6100] ;  /* 0x00610000e40c783b */ /* 0x000ee40000004200 */
[----:B------:R-:W-:-:S05]  /*118e0*/  FADD.FTZ R164, R167, R164 ;  /* 0x000000a4a7a47221 */ /* 0x000fca0000010000 */
[C---:B-1----:R-:W-:Y:S08]  /*118f0*/  HMMA.16816.F32.BF16 R92, R4.reuse, R8, R92 ;  /* 0x00000008045c723c */ /* 0x042ff0000004185c */
[C---:B------:R-:W-:Y:S01]  /*11900*/  HMMA.16816.F32.BF16 R96, R4.reuse, R10, R96 ;  /* 0x0000000a0460723c */ /* 0x040fe20000041860 */
[----:B------:R-:W1:Y:S07]  /*11910*/  LDSM.16.MT88.4 R8, [R228+0x2900] ;  /* 0x00290000e408783b */ /* 0x000e6e0000004200 */
[C---:B------:R-:W-:Y:S08]  /*11920*/  HMMA.16816.F32.BF16 R128, R4.reuse, R24, R128 ;  /* 0x000000180480723c */ /* 0x040ff00000041880 */
[C---:B------:R-:W-:Y:S01]  /*11930*/  HMMA.16816.F32.BF16 R124, R4.reuse, R26, R124 ;  /* 0x0000001a047c723c */ /* 0x040fe2000004187c */
[----:B------:R-:W5:Y:S07]  /*11940*/  LDSM.16.MT88.4 R24, [R232+0x2900] ;  /* 0x00290000e818783b */ /* 0x000f6e0000004200 */
[C---:B----4-:R-:W-:Y:S08]  /*11950*/  HMMA.16816.F32.BF16 R68, R4.reuse, R20, R68 ;  /* 0x000000140444723c */ /* 0x050ff00000041844 */
        /* <DEDUP_REMOVED lines=10> */
[----:B------:R-:W-:Y:S07]  /*11a00*/  LDSM.16.MT88.4 R28, [R229+0x6900] ;  /* 0x00690000e51c783b */ /* 0x000fee0000004200 */
[C---:B---3--:R-:W-:Y:S08]  /*11a10*/  HMMA.16816.F32.BF16 R116, R4.reuse, R12, R116 ;  /* 0x0000000c0474723c */ /* 0x048ff00000041874 */
[----:B------:R-:W-:Y:S01]  /*11a20*/  HMMA.16816.F32.BF16 R112, R4, R14, R112 ;  /* 0x0000000e0470723c */ /* 0x000fe20000041870 */
[----:B------:R-:W2:Y:S06]  /*11a30*/  LDSM.16.MT88.4 R12, [R232+0x6900] ;  /* 0x00690000e80c783b */ /* 0x000eac0000004200 */
        /* <DEDUP_REMOVED lines=8> */
[C---:B-1----:R-:W-:Y:S08]  /*11ac0*/  HMMA.16816.F32.BF16 R84, R4.reuse, R8, R84 ;  /* 0x000000080454723c */ /* 0x042ff00000041854 */
[C---:B------:R-:W-:Y:S01]  /*11ad0*/  HMMA.16816.F32.BF16 R88, R4.reuse, R10, R88 ;  /* 0x0000000a0458723c */ /* 0x040fe20000041858 */
[----:B------:R-:W1:Y:S07]  /*11ae0*/  LDSM.16.MT88.4 R8, [R228+0x6900] ;  /* 0x00690000e408783b */ /* 0x000e6e0000004200 */
[C---:B-----5:R-:W-:Y:S08]  /*11af0*/  HMMA.16816.F32.BF16 R128, R4.reuse, R24, R128 ;  /* 0x000000180480723c */ /* 0x060ff00000041880 */
[C---:B------:R-:W-:Y:S01]  /*11b00*/  HMMA.16816.F32.BF16 R124, R4.reuse, R26, R124 ;  /* 0x0000001a047c723c */ /* 0x040fe2000004187c */
[----:B------:R-:W3:Y:S07]  /*11b10*/  LDSM.16.MT88.4 R24, [R232+0x3100] ;  /* 0x00310000e818783b */ /* 0x000eee0000004200 */
[C---:B--2---:R-:W-:Y:S08]  /*11b20*/  HMMA.16816.F32.BF16 R92, R4.reuse, R12, R92 ;  /* 0x0000000c045c723c */ /* 0x044ff0000004185c */
[C---:B------:R-:W-:Y:S01]  /*11b30*/  HMMA.16816.F32.BF16 R96, R4.reuse, R14, R96 ;  /* 0x0000000e0460723c */ /* 0x040fe20000041860 */
[----:B------:R-:W2:Y:S07]  /*11b40*/  LDSM.16.MT88.4 R12, [R228+0x3100] ;  /* 0x00310000e40c783b */ /* 0x000eae0000004200 */
[C---:B------:R-:W-:Y:S01]  /*11b50*/  HMMA.16816.F32.BF16 R120, R4.reuse, R32, R120 ;  /* 0x000000200478723c */ /* 0x040fe20000041878 */
[----:B------:R-:W-:Y:S06]  /*11b60*/  MUFU.EX2 R32, R150 ;  /* 0x0000009600207308 */ /* 0x000fec0000000800 */
[----:B------:R-:W-:Y:S01]  /*11b70*/  FFMA.FTZ R33, R147, c[0x0][0x2d0], -R58 ;  /* 0x0000b40093217a23 */ /* 0x000fe2000001083a */
[C---:B-1----:R-:W-:Y:S05]  /*11b80*/  HMMA.16816.F32.BF16 R116, R4.reuse, R8, R116 ;  /* 0x000000080474723c */ /* 0x042fea0000041874 */
[----:B------:R-:W1:Y:S03]  /*11b90*/  MUFU.EX2 R33, R33 ;  /* 0x0000002100217308 */ /* 0x000e660000000800 */
[C---:B------:R-:W-:Y:S01]  /*11ba0*/  HMMA.16816.F32.BF16 R112, R4.reuse, R10, R112 ;  /* 0x0000000a0470723c */ /* 0x040fe20000041870 */
[----:B------:R-:W4:Y:S07]  /*11bb0*/  LDSM.16.MT88.4 R8, [R232+0x7100] ;  /* 0x00710000e808783b */ /* 0x000f2e0000004200 */
[C---:B------:R-:W-:Y:S08]  /*11bc0*/  HMMA.16816.F32.BF16 R68, R4.reuse, R20, R68 ;  /* 0x000000140444723c */ /* 0x040ff00000041844 */
[C---:B------:R-:W-:Y:S01]  /*11bd0*/  HMMA.16816.F32.BF16 R72, R4.reuse, R22, R72 ;  /* 0x000000160448723c */ /* 0x040fe20000041848 */
[----:B------:R-:W5:Y:S07]  /*11be0*/  LDSM.16.MT88.4 R20, [R230+0x3100] ;  /* 0x00310000e614783b */ /* 0x000f6e0000004200 */
[C---:B------:R-:W-:Y:S08]  /*11bf0*/  HMMA.16816.F32.BF16 R104, R4.reuse, R28, R104 ;  /* 0x0000001c0468723c */ /* 0x040ff00000041868 */
[C---:B------:R-:W-:Y:S01]  /*11c00*/  HMMA.16816.F32.BF16 R108, R4.reuse, R30, R108 ;  /* 0x0000001e046c723c */ /* 0x040fe2000004186c */
[----:B------:R-:W2:Y:S07]  /*11c10*/  LDSM.16.MT88.4 R28, [R230+0x7100] ;  /* 0x00710000e61c783b */ /* 0x000eae0000004200 */
[C---:B------:R-:W-:Y:S08]  /*11c20*/  HMMA.16816.F32.BF16 R76, R4.reuse, R16, R76 ;  /* 0x00000010044c723c */ /* 0x040ff0000004184c */
[C---:B------:R-:W-:Y:S01]  /*11c30*/  HMMA.16816.F32.BF16 R80, R4.reuse, R18, R80 ;  /* 0x000000120450723c */ /* 0x040fe20000041850 */
[----:B------:R-:W2:Y:S07]  /*11c40*/  LDSM.16.MT88.4 R16, [R229+0x3100] ;  /* 0x00310000e510783b */ /* 0x000eae0000004200 */
[----:B------:R-:W-:Y:S07]  /*11c50*/  HMMA.16816.F32.BF16 R100, R4, R34, R100 ;  /* 0x000000220464723c */ /* 0x000fee0000041864 */
[----:B------:R-:W-:Y:S01]  /*11c60*/  F2FP.BF16.PACK_AB R4, R155, R156 ;  /* 0x0000009c9b04723e */ /* 0x000fe200000010ff */
[--C-:B------:R-:W-:Y:S01]  /*11c70*/  FFMA.FTZ R34, R67, c[0x0][0x2d0], -R64.reuse ;  /* 0x0000b40043227a23 */ /* 0x100fe20000010840 */
[----:B------:R-:W-:Y:S01]  /*11c80*/  F2FP.BF16.PACK_AB R5, R151, R152 ;  /* 0x000000989705723e */ /* 0x000fe200000010ff */
[----:B------:R-:W-:Y:S01]  /*11c90*/  FFMA.FTZ R35, R66, c[0x0][0x2d0], -R64 ;  /* 0x0000b40042237a23 */ /* 0x000fe20000010840 */
[----:B------:R-:W-:Y:S01]  /*11ca0*/  F2FP.BF16.PACK_AB R6, R153, R154 ;  /* 0x0000009a9906723e */ /* 0x000fe200000010ff */
[----:B------:R-:W-:Y:S01]  /*11cb0*/  FADD.FTZ R156, R156, R170 ;  /* 0x000000aa9c9c7221 */ /* 0x000fe20000010000 */
[----:B-1----:R-:W-:Y:S01]  /*11cc0*/  F2FP.BF16.PACK_AB R7, R33, R32 ;  /* 0x000000202107723e */ /* 0x002fe200000010ff */
[----:B------:R-:W1:Y:S01]  /*11cd0*/  MUFU.EX2 R34, R34 ;  /* 0x0000002200227308 */ /* 0x000e620000000800 */
        /* <DEDUP_REMOVED lines=11> */
[----:B-1----:R-:W-:-:S02]  /*11d90*/  FADD.FTZ R154, R34, R154 ;  /* 0x0000009a229a7221 */ /* 0x002fc40000010000 */
[----:B------:R-:W-:-:S04]  /*11da0*/  FADD.FTZ R32, R62, R32 ;  /* 0x000000203e207221 */ /* 0x000fc80000010000 */
[----:B--2---:R-:W-:Y:S01]  /*11db0*/  HMMA.16816.F32.BF16 R84, R4, R12, R84 ;  /* 0x0000000c0454723c */ /* 0x004fe20000041854 */
        /* <DEDUP_REMOVED lines=54> */
[----:B------:R-:W-:Y:S01]  /*12120*/  SHF.L.U32 R251, R244, 0x1, RZ ;  /* 0x00000001f4fb7819 */ /* 0x000fe200000006ff */
[C---:B------:R-:W-:Y:S01]  /*12130*/  IMAD.SHL.U32 R249, R239.reuse, 0x2, RZ ;  /* 0x00000002eff97824 */ /* 0x040fe200078e00ff */
[----:B------:R-:W-:Y:S01]  /*12140*/  SHF.L.U64.HI R250, R239, 0x1, R241 ;  /* 0x00000001effa7819 */ /* 0x000fe200000102f1 */
[----:B------:R-:W-:-:S02]  /*12150*/  ULDC UR5, c[0x0][0x210] ;  /* 0x0000840000057ab9 */ /* 0x000fc40000000800 */
[----:B------:R-:W-:Y:S02]  /*12160*/  ULDC UR4, c[0x0][0x1e8] ;  /* 0x00007a0000047ab9 */ /* 0x000fe40000000800 */
[----:B------:R-:W-:Y:S02]  /*12170*/  UIMAD UR5, UR13, UR5, URZ ;  /* 0x000000050d0572a4 */ /* 0x000fe4000f8e023f */
[----:B------:R-:W-:Y:S01]  /*12180*/  @P1 IMAD.HI.U32 R248, R246, c[0x0][0x2c8], RZ ;  /* 0x0000b200f6f81a27 */ /* 0x000fe200078e00ff */
[----:B------:R-:W-:Y:S02]  /*12190*/  UIMAD UR4, UR13, UR4, URZ ;  /* 0x000000040d0472a4 */ /* 0x000fe4000f8e023f */
[----:B------:R-:W-:Y:S02]  /*121a0*/  UMOV UR6, 0xffffff80 ;  /* 0xffffff8000067882 */ /* 0x000fe40000000000 */
[----:B------:R-:W-:Y:S02]  /*121b0*/  @P0 SHF.R.U32.HI R248, RZ, c[0x0][0x2cc], R248 ;  /* 0x0000b300fff80a19 */ /* 0x000fe400000116f8 */
.L_x_683:
        /* <DEDUP_REMOVED lines=29> */
[----:B------:R-:W-:Y:S02]  /*12390*/  IADD3 R6, P0, R4, UR5, RZ ;  /* 0x0000000504067c10 */ /* 0x000fe4000ff1e0ff */
[----:B------:R-:W-:Y:S02]  /*123a0*/  SHF.L.U64.HI R4, R244, 0x1, R245 ;  /* 0x00000001f4047819 */ /* 0x000fe400000102f5 */
[----:B------:R-:W-:Y:S02]  /*123b0*/  IADD3.X R0, R5, UR12, R0, P0, !PT ;  /* 0x0000000c05007c10 */ /* 0x000fe400087fe400 */
[C---:B------:R-:W-:Y:S04]  /*123c0*/  LEA R5, P0, R6.reuse, c[0x0][0x1f8], 0x1 ;  /* 0x00007e0006057a11 */ /* 0x040fe800078008ff */
[----:B------:R-:W-:Y:S01]  /*123d0*/  LEA.HI.X R6, R6, c[0x0][0x1fc], R0, 0x1, P0 ;  /* 0x00007f0006067a11 */ /* 0x000fe200000f0c00 */
[----:B------:R-:W2:Y:S01]  /*123e0*/  SHFL.IDX PT, R28, R5, RZ, 0x181f ;  /* 0x00181fff051c7589 */ /* 0x000ea200000e0000 */
[----:B------:R-:W-:Y:S03]  /*123f0*/  SEL R0, RZ, 0x10, P5 ;  /* 0x00000010ff007807 */ /* 0x000fe60002800000 */
[----:B------:R-:W3:Y:S01]  /*12400*/  SHFL.IDX PT, R20, R5, 0x1, 0x181f ;  /* 0x00381f0005147f89 */ /* 0x000ee200000e0000 */
[C---:B------:R-:W-:Y:S02]  /*12410*/  ISETP.NE.U32.AND P3, PT, R0.reuse, RZ, PT ;  /* 0x000000ff0000720c */ /* 0x040fe40003f65070 */
[----:B------:R-:W-:Y:S01]  /*12420*/  IADD3 R0, -R0, 0x10, RZ ;  /* 0x0000001000007810 */ /* 0x000fe20007ffe1ff */
[----:B------:R-:W4:Y:S04]  /*12430*/  SHFL.IDX PT, R14, R6, RZ, 0x181f ;  /* 0x00181fff060e7589 */ /* 0x000f2800000e0000 */
[----:B------:R-:W5:Y:S04]  /*12440*/  SHFL.IDX PT, R13, R6, 0x1, 0x181f ;  /* 0x00381f00060d7f89 */ /* 0x000f6800000e0000 */
[----:B------:R-:W1:Y:S04]  /*12450*/  SHFL.IDX PT, R7, R5, 0x2, 0x181f ;  /* 0x00581f0005077f89 */ /* 0x000e6800000e0000 */
[----:B------:R-:W1:Y:S04]  /*12460*/  SHFL.IDX PT, R5, R5, 0x3, 0x181f ;  /* 0x00781f0005057f89 */ /* 0x000e6800000e0000 */
[----:B------:R-:W1:Y:S04]  /*12470*/  SHFL.IDX PT, R12, R6, 0x2, 0x181f ;  /* 0x00581f00060c7f89 */ /* 0x000e6800000e0000 */
[----:B------:R-:W1:Y:S01]  /*12480*/  SHFL.IDX PT, R6, R6, 0x3, 0x181f ;  /* 0x00781f0006067f89 */ /* 0x000e6200000e0000 */
[C---:B--2---:R-:W-:Y:S02]  /*12490*/  IADD3 R30, P1, R28.reuse, R251, RZ ;  /* 0x000000fb1c1e7210 */ /* 0x044fe40007f3e0ff */
[----:B------:R-:W-:Y:S02]  /*124a0*/  IADD3 R28, P0, R28, R249, RZ ;  /* 0x000000f91c1c7210 */ /* 0x000fe40007f1e0ff */
[----:B---3--:R-:W-:Y:S01]  /*124b0*/  IADD3 R22, P2, R20, R251, RZ ;  /* 0x000000fb14167210 */ /* 0x008fe20007f5e0ff */
[C---:B----4-:R-:W-:Y:S02]  /*124c0*/  IMAD.X R31, R14.reuse, 0x1, R4, P1 ;  /* 0x000000010e1f7824 */ /* 0x050fe400008e0604 */
[----:B------:R-:W-:Y:S01]  /*124d0*/  IMAD.X R29, R14, 0x1, R250, P0 ;  /* 0x000000010e1d7824 */ /* 0x000fe200000e06fa */
[----:B------:R-:W-:Y:S01]  /*124e0*/  IADD3 R20, P0, R20, R249, RZ ;  /* 0x000000f914147210 */ /* 0x000fe20007f1e0ff */
[----:B-----5:R-:W-:Y:S01]  /*124f0*/  IMAD.X R23, R13, 0x1, R4, P2 ;  /* 0x000000010d177824 */ /* 0x020fe200010e0604 */
[----:B-1----:R-:W-:Y:S03]  /*12500*/  IADD3 R14, P2, R7, R251, RZ ;  /* 0x000000fb070e7210 */ /* 0x002fe60007f5e0ff */
[----:B------:R-:W-:Y:S01]  /*12510*/  IMAD.X R21, R13, 0x1, R250, P0 ;  /* 0x000000010d157824 */ /* 0x000fe200000e06fa */
[----:B------:R-:W-:Y:S02]  /*12520*/  IADD3 R38, P1, R7, R249, RZ ;  /* 0x000000f907267210 */ /* 0x000fe40007f3e0ff */
[----:B------:R-:W-:Y:S02]  /*12530*/  IADD3 R36, P0, R5, R251, RZ ;  /* 0x000000fb05247210 */ /* 0x000fe40007f1e0ff */
[----:B------:R-:W-:Y:S01]  /*12540*/  LOP3.LUT R7, R0, 0xf, RZ, 0xc0, !PT ;  /* 0x0000000f00077812 */ /* 0x000fe200078ec0ff */
[----:B------:R-:W-:Y:S01]  /*12550*/  IMAD.X R15, R12, 0x1, R4, P2 ;  /* 0x000000010c0f7824 */ /* 0x000fe200010e0604 */
[----:B------:R-:W-:Y:S01]  /*12560*/  IADD3 R0, R240, 0x100, RZ ;  /* 0x00000100f0007810 */ /* 0x000fe20007ffe0ff */
[----:B------:R-:W-:Y:S02]  /*12570*/  IMAD.X R39, R12, 0x1, R250, P1 ;  /* 0x000000010c277824 */ /* 0x000fe400008e06fa */
[----:B------:R-:W-:Y:S01]  /*12580*/  IMAD.X R37, R6, 0x1, R4, P0 ;  /* 0x0000000106257824 */ /* 0x000fe200000e0604 */
[C---:B------:R-:W-:Y:S01]  /*12590*/  IADD3 R4, R240.reuse, 0x4100, RZ ;  /* 0x00004100f0047810 */ /* 0x040fe20007ffe0ff */
[----:B------:R1:W-:Y:S01]  /*125a0*/  LDGSTS.E.BYPASS.LTC128B.128 [R0], [R30.64], !P6 ;  /* 0x000000001e007fae */ /* 0x0003e2000f101d56 */
[----:B------:R-:W-:Y:S02]  /*125b0*/  IADD3 R12, P1, P0, R7, R5, R249 ;  /* 0x00000005070c7210 */ /* 0x000fe4000783e0f9 */
[C---:B------:R-:W-:Y:S01]  /*125c0*/  IADD3 R5, R240.reuse, 0x1100, RZ ;  /* 0x00001100f0057810 */ /* 0x040fe20007ffe0ff */
[----:B------:R2:W-:Y:S01]  /*125d0*/  LDGSTS.E.BYPASS.LTC128B.128 [R4], [R28.64], !P5 ;  /* 0x000000001c047fae */ /* 0x0005e2000e901d56 */
[----:B------:R-:W-:Y:S03]  /*125e0*/  IADD3.X R13, RZ, R6, R250, P1, P0 ;  /* 0x00000006ff0d7210 */ /* 0x000fe60000fe04fa */
[----:B------:R3:W-:Y:S01]  /*125f0*/  LDGSTS.E.BYPASS.LTC128B.128 [R5], [R22.64], !P6 ;  /* 0x0000000016057fae */ /* 0x0007e2000f101d56 */
[C---:B--2---:R-:W-:Y:S02]  /*12600*/  IADD3 R4, R240.reuse, 0x5100, RZ ;  /* 0x00005100f0047810 */ /* 0x044fe40007ffe0ff */
[C---:B---3--:R-:W-:Y:S03]  /*12610*/  IADD3 R5, R240.reuse, 0x2100, RZ ;  /* 0x00002100f0057810 */ /* 0x048fe60007ffe0ff */
[----:B------:R2:W-:Y:S04]  /*12620*/  LDGSTS.E.BYPASS.LTC128B.128 [R4], [R20.64], !P5 ;  /* 0x0000000014047fae */ /* 0x0005e8000e901d56 */
[----:B------:R1:W-:Y:S01]  /*12630*/  LDGSTS.E.BYPASS.LTC128B.128 [R5], [R14.64], !P6 ;  /* 0x000000000e057fae */ /* 0x0003e2000f101d56 */
[----:B--2---:R-:W-:Y:S05]  /*12640*/  IADD3 R4, R240, 0x6100, RZ ;  /* 0x00006100f0047810 */ /* 0x004fea0007ffe0ff */
[----:B------:R1:W-:Y:S04]  /*12650*/  LDGSTS.E.BYPASS.LTC128B.128 [R4], [R38.64], !P5 ;  /* 0x0000000026047fae */ /* 0x0003e8000e901d56 */
[----:B------:R1:W-:Y:S04]  /*12660*/  LDGSTS.E.BYPASS.LTC128B.128 [R0+0x3000], [R36.64], !P6 ;  /* 0x0300000024007fae */ /* 0x0003e8000f101d56 */
[----:B------:R1:W-:Y:S02]  /*12670*/  LDGSTS.E.BYPASS.LTC128B.128.ZFILL [R0+0x7000], [R12.64], P3 ;  /* 0x070000000c007fae */ /* 0x0003e40009941d56 */
.L_x_681:
[C---:B-1234-:R-:W-:Y:S01]  /*12680*/  HMMA.16816.F32.BF16 R4, R136.reuse, R8, RZ ;  /* 0x000000088804723c */ /* 0x05efe200000418ff */
[----:B------:R-:W-:Y:S01]  /*12690*/  LDSM.16.M88.4 R176, [R231+0xb900] ;  /* 0x00b90000e7b0783b */ /* 0x000fe20000000200 */
[----:B------:R-:W-:Y:S06]  /*126a0*/  UISETP.GE.AND UP0, UPT, UR14, 0x1, UPT ;  /* 0x000000010e00788c */ /* 0x000fec000bf06270 */
[C---:B------:R-:W-:Y:S01]  /*126b0*/  HMMA.16816.F32.BF16 R8, R136.reuse, R10, RZ ;  /* 0x0000000a8808723c */ /* 0x040fe200000418ff */
[----:B------:R-:W0:Y:S01]  /*126c0*/  LDGDEPBAR ;  /* 0x00000000000079af */ /* 0x000e220000000000 */
[----:B------:R-:W-:Y:S06]  /*126d0*/  PLOP3.LUT P0, PT, PT, PT, UP0, 0x80, 0x0 ;  /* 0x000000000000781c */ /* 0x000fec0003f0f008 */
[C---:B------:R-:W-:Y:S01]  /*126e0*/  HMMA.16816.F32.BF16 R12, R136.reuse, R16, RZ ;  /* 0x00000010880c723c */ /* 0x040fe200000418ff */
[----:B------:R-:W-:Y:S07]  /*126f0*/  LDSM.16.M88.4 R184, [R220] ;  /* 0x00000000dcb8783b */ /* 0x000fee0000000200 */
[C---:B------:R-:W-:Y:S01]  /*12700*/  HMMA.16816.F32.BF16 R16, R136.reuse, R18, RZ ;  /* 0x000000128810723c */ /* 0x040fe200000418ff */
[----:B------:R-:W-:Y:S07]  /*12710*/  LDSM.16.M88.4 R200, [R231+0xc100] ;  /* 0x00c10000e7c8783b */ /* 0x000fee0000000200 */
[C---:B------:R-:W-:Y:S01]  /*12720*/  HMMA.16816.F32.BF16 R20, R136.reuse, R24, RZ ;  /* 0x000000188814723c */ /* 0x040fe200000418ff */
[----:B------:R-:W-:Y:S07]  /*12730*/  LDSM.16.M88.4 R208, [R220+0x7000] ;  /* 0x00700000dcd0783b */ /* 0x000fee0000000200 */
        /* <DEDUP_REMOVED lines=59> */
[C---:B------:R-:W-:Y:S08]  /*12af0*/  HMMA.16816.F32.BF16 R4, R180.reuse, R184, R4 ;  /* 0x000000b8b404723c */ /* 0x040ff00000041804 */
        /* <DEDUP_REMOVED lines=14> */
[C---:B------:R-:W-:Y:S08]  /*12be0*/  HMMA.16816.F32.BF16 R44, R180.reuse, R168, R44 ;  /* 0x000000a8b42c723c */ /* 0x040ff0000004182c */
[C---:B------:R-:W-:Y:S01]  /*12bf0*/  HMMA.16816.F32.BF16 R48, R180.reuse, R170, R48 ;  /* 0x000000aab430723c */ /* 0x040fe20000041830 */
[----:B------:R-:W-:Y:S07]  /*12c00*/  LDSM.16.M88.4 R168, [R217] ;  /* 0x00000000d9a8783b */ /* 0x000fee0000000200 */
[C---:B-----5:R-:W-:Y:S08]  /*12c10*/  HMMA.16816.F32.BF16 R52, R180.reuse, R156, R52 ;  /* 0x0000009cb434723c */ /* 0x060ff00000041834 */
[C---:B------:R-:W-:Y:S01]  /*12c20*/  HMMA.16816.F32.BF16 R56, R180.reuse, R158, R56 ;  /* 0x0000009eb438723c */ /* 0x040fe20000041838 */
[----:B------:R-:W5:Y:S07]  /*12c30*/  LDSM.16.M88.4 R156, [R234+0xf900] ;  /* 0x00f90000ea9c783b */ /* 0x000f6e0000000200 */
[C---:B------:R-:W-:Y:S08]  /*12c40*/  HMMA.16816.F32.BF16 R60, R180.reuse, R160, R60 ;  /* 0x000000a0b43c723c */ /* 0x040ff0000004183c */
[----:B------:R-:W-:Y:S01]  /*12c50*/  HMMA.16816.F32.BF16 R64, R180, R162, R64 ;  /* 0x000000a2b440723c */ /* 0x000fe20000041840 */
[----:B------:R-:W1:Y:S07]  /*12c60*/  LDSM.16.M88.4 R160, [R219] ;  /* 0x00000000dba0783b */ /* 0x000e6e0000000200 */
[C---:B------:R-:W-:Y:S08]  /*12c70*/  HMMA.16816.F32.BF16 R4, R188.reuse, R164, R4 ;  /* 0x000000a4bc04723c */ /* 0x040ff00000041804 */
[C---:B------:R-:W-:Y:S01]  /*12c80*/  HMMA.16816.F32.BF16 R8, R188.reuse, R166, R8 ;  /* 0x000000a6bc08723c */ /* 0x040fe20000041808 */
[----:B------:R-:W2:Y:S07]  /*12c90*/  LDSM.16.M88.4 R164, [R218] ;  /* 0x00000000daa4783b */ /* 0x000eae0000000200 */
[C---:B------:R-:W-:Y:S08]  /*12ca0*/  HMMA.16816.F32.BF16 R12, R188.reuse, R176, R12 ;  /* 0x000000b0bc0c723c */ /* 0x040ff0000004180c */
[C---:B------:R-:W-:Y:S01]  /*12cb0*/  HMMA.16816.F32.BF16 R16, R188.reuse, R178, R16 ;  /* 0x000000b2bc10723c */ /* 0x040fe20000041810 */
[----:B------:R-:W3:Y:S07]  /*12cc0*/  LDSM.16.M88.4 R176, [R216] ;  /* 0x00000000d8b0783b */ /* 0x000eee0000000200 */
[C---:B------:R-:W-:Y:S08]  /*12cd0*/  HMMA.16816.F32.BF16 R20, R188.reuse, R184, R20 ;  /* 0x000000b8bc14723c */ /* 0x040ff00000041814 */
[C---:B------:R-:W-:Y:S01]  /*12ce0*/  HMMA.16816.F32.BF16 R24, R188.reuse, R186, R24 ;  /* 0x000000babc18723c */ /* 0x040fe20000041818 */
[----:B------:R-:W-:Y:S07]  /*12cf0*/  LDSM.16.M88.4 R184, [R212] ;  /* 0x00000000d4b8783b */ /* 0x000fee0000000200 */
[C---:B-1----:R-:W-:Y:S08]  /*12d00*/  HMMA.16816.F32.BF16 R28, R188.reuse, R132, R28 ;  /* 0x00000084bc1c723c */ /* 0x042ff0000004181c */
        /* <DEDUP_REMOVED lines=16> */
[----:B------:R-:W1:Y:S07]  /*12e10*/  LDSM.16.M88.4 R160, [R231+0xd900] ;  /* 0x00d90000e7a0783b */ /* 0x000e6e0000000200 */
        /* <DEDUP_REMOVED lines=22> */
[C---:B------:R-:W-:Y:S01]  /*12f80*/  HMMA.16816.F32.BF16 R8, R196.reuse, R202, R8 ;  /* 0x000000cac408723c */ /* 0x040fe20000041808 */
[----:B------:R-:W-:Y:S07]  /*12f90*/  LDSM.16.M88.4 R200, [R220+0x6800] ;  /* 0x00680000dcc8783b */ /* 0x000fee0000000200 */
        /* <DEDUP_REMOVED lines=8> */
[----:B------:R-:W4:Y:S01]  /*13020*/  LDSM.16.M88.4 R160, [R220+0x7800] ;  /* 0x00780000dca0783b */ /* 0x000f220000000200 */
[----:B------:R-:W-:Y:S06]  /*13030*/  DEPBAR.LE SB0, 0x0 ;  /* 0x000080000000791a */ /* 0x000fec0000000000 */
[C---:B-1----:R-:W-:Y:S01]  /*13040*/  HMMA.16816.F32.BF16 R36, R196.reuse, R132, R36 ;  /* 0x00000084c424723c */ /* 0x042fe20000041824 */
[----:B------:R-:W-:Y:S07]  /*13050*/  BAR.SYNC.DEFER_BLOCKING 0x0 ;  /* 0x0000000000007b1d */ /* 0x000fee0000010000 */
        /* <DEDUP_REMOVED lines=24> */
[----:B------:R-:W-:Y:S01]  /*131e0*/  ULEA UR10, UR14, UR16, 0x7 ;  /* 0x000000100e0a7291 */ /* 0x000fe2000f8e383f */
[----:B------:R-:W-:Y:S01]  /*131f0*/  ISETP.NE.AND P2, PT, R235, 0x1, PT ;  /* 0x00000001eb00780c */ /* 0x000fe20003f45270 */
[----:B------:R-:W-:Y:S01]  /*13200*/  IMAD.MOV.U32 R237, RZ, RZ, RZ ;  /* 0x000000ffffed7224 */ /* 0x000fe200078e00ff */
[----:B------:R-:W-:Y:S03]  /*13210*/  ISETP.GT.AND P1, PT, R236, 0x7f, PT ;  /* 0x0000007fec00780c */ /* 0x000fe60003f24270 */
        /* <DEDUP_REMOVED lines=20> */
[----:B------:R-:W-:Y:S02]  /*13360*/  IADD3 R0, P0, R132, UR4, RZ ;  /* 0x0000000484007c10 */ /* 0x000fe4000ff1e0ff */
[----:B------:R-:W-:Y:S01]  /*13370*/  SEL R132, RZ, 0x10, P5 ;  /* 0x00000010ff847807 */ /* 0x000fe20002800000 */
[----:B------:R-:W-:Y:S05]  /*13380*/  IMAD R135, R237, c[0x0][0x1f4], R135 ;  /* 0x00007d00ed877a24 */ /* 0x000fea00078e0287 */
[----:B------:R-:W-:Y:S02]  /*13390*/  IADD3.X R135, R133, UR9, R135, P0, !PT ;  /* 0x0000000985877c10 */ /* 0x000fe400087fe487 */
[----:B------:R-:W-:Y:S02]  /*133a0*/  LEA R134, P0, R0, c[0x0][0x1c8], 0x1 ;  /* 0x0000720000867a11 */ /* 0x000fe400078008ff */
[----:B------:R-:W-:Y:S02]  /*133b0*/  IADD3 R133, -R132, 0x10, RZ ;  /* 0x0000001084857810 */ /* 0x000fe40007ffe1ff */
[----:B------:R-:W-:Y:S01]  /*133c0*/  LEA.HI.X R135, R0, c[0x0][0x1cc], R135, 0x1, P0 ;  /* 0x0000730000877a11 */ /* 0x000fe200000f0c87 */
[----:B------:R-:W1:Y:S01]  /*133d0*/  SHFL.IDX PT, R152, R134, RZ, 0x181f ;  /* 0x00181fff86987589 */ /* 0x000e6200000e0000 */
[----:B------:R-:W-:Y:S02]  /*133e0*/  SHF.L.U64.HI R0, R244, 0x1, R245 ;  /* 0x00000001f4007819 */ /* 0x000fe400000102f5 */
[----:B------:R-:W-:Y:S01]  /*133f0*/  LOP3.LUT R133, R133, 0xf, RZ, 0xc0, !PT ;  /* 0x0000000f85857812 */ /* 0x000fe200078ec0ff */
        /* <DEDUP_REMOVED lines=12> */
[----:B------:R-:W-:Y:S02]  /*134c0*/  IADD3 R146, P3, R146, R249, RZ ;  /* 0x000000f992927210 */ /* 0x000fe40007f7e0ff */
[----:B------:R2:W-:Y:S01]  /*134d0*/  LDGSTS.E.BYPASS.LTC128B.128 [R240+0x8100], [R154.64], !P6 ;  /* 0x081000009af07fae */ /* 0x0005e2000f101d56 */
[C---:B----4-:R-:W-:Y:S03]  /*134e0*/  IMAD.X R151, R147.reuse, 0x1, R0, P4 ;  /* 0x0000000193977824 */ /* 0x050fe600020e0600 */
[----:B------:R2:W-:Y:S01]  /*134f0*/  LDGSTS.E.BYPASS.LTC128B.128 [R240+0xc100], [R152.64], !P5 ;  /* 0x0c10000098f07fae */ /* 0x0005e2000e901d56 */
[C---:B-----5:R-:W-:Y:S01]  /*13500*/  IADD3 R148, P2, R144.reuse, R251, RZ ;  /* 0x000000fb90947210 */ /* 0x060fe20007f5e0ff */
[----:B------:R-:W-:Y:S01]  /*13510*/  IMAD.X R147, R147, 0x1, R250, P3 ;  /* 0x0000000193937824 */ /* 0x000fe200018e06fa */
[----:B------:R-:W-:Y:S01]  /*13520*/  IADD3 R144, P1, R144, R249, RZ ;  /* 0x000000f990907210 */ /* 0x000fe20007f3e0ff */
[----:B------:R2:W-:Y:S02]  /*13530*/  LDGSTS.E.BYPASS.LTC128B.128 [R240+0x9100], [R150.64], !P6 ;  /* 0x0910000096f07fae */ /* 0x0005e4000f101d56 */
[C---:B------:R-:W-:Y:S01]  /*13540*/  IMAD.X R149, R145.reuse, 0x1, R0, P2 ;  /* 0x0000000191957824 */ /* 0x040fe200010e0600 */
[----:B------:R-:W-:Y:S01]  /*13550*/  ISETP.NE.U32.AND P2, PT, R132, RZ, PT ;  /* 0x000000ff8400720c */ /* 0x000fe20003f45070 */
[----:B------:R2:W-:Y:S01]  /*13560*/  LDGSTS.E.BYPASS.LTC128B.128 [R240+0xd100], [R146.64], !P5 ;  /* 0x0d10000092f07fae */ /* 0x0005e2000e901d56 */
[----:B------:R-:W-:Y:S01]  /*13570*/  IADD3 R156, P0, R134, R251, RZ ;  /* 0x000000fb869c7210 */ /* 0x000fe20007f1e0ff */
[----:B------:R-:W-:Y:S02]  /*13580*/  IMAD.X R145, R145, 0x1, R250, P1 ;  /* 0x0000000191917824 */ /* 0x000fe400008e06fa */
[----:B------:R2:W-:Y:S02]  /*13590*/  LDGSTS.E.BYPASS.LTC128B.128 [R240+0xa100], [R148.64], !P6 ;  /* 0x0a10000094f07fae */ /* 0x0005e4000f101d56 */
[----:B-1----:R-:W-:Y:S01]  /*135a0*/  IMAD.X R157, R135, 0x1, R0, P0 ;  /* 0x00000001879d7824 */ /* 0x002fe200000e0600 */
[----:B------:R-:W-:Y:S01]  /*135b0*/  IADD3 R134, P1, P0, R133, R134, R249 ;  /* 0x0000008685867210 */ /* 0x000fe2000783e0f9 */
[----:B------:R2:W-:Y:S03]  /*135c0*/  LDGSTS.E.BYPASS.LTC128B.128 [R240+0xe100], [R144.64], !P5 ;  /* 0x0e10000090f07fae */ /* 0x0005e6000e901d56 */
[----:B------:R-:W-:Y:S01]  /*135d0*/  IADD3.X R135, RZ, R135, R250, P1, P0 ;  /* 0x00000087ff877210 */ /* 0x000fe20000fe04fa */
[----:B------:R2:W-:Y:S04]  /*135e0*/  LDGSTS.E.BYPASS.LTC128B.128 [R240+0xb100], [R156.64], !P6 ;  /* 0x0b1000009cf07fae */ /* 0x0005e8000f101d56 */
[----:B------:R2:W-:Y:S04]  /*135f0*/  LDGSTS.E.BYPASS.LTC128B.128.ZFILL [R240+0xf100], [R134.64], P2 ;  /* 0x0f10000086f07fae */ /* 0x0005e80009141d56 */
.L_x_682:
[----:B------:R-:W-:Y:S01]  /*13600*/  PLOP3.LUT P0, PT, PT, PT, UP2, 0x80, 0x0 ;  /* 0x000000000000781c */ /* 0x000fe20003f0f028 */
[----:B------:R-:W-:Y:S01]  /*13610*/  IMAD.MOV.U32 R132, RZ, RZ, R246 ;  /* 0x000000ffff847224 */ /* 0x000fe200078e00f6 */
[----:B------:R-:W-:Y:S01]  /*13620*/  UIMAD UR10, UR14, UR6, 0x1 ;  /* 0x000000010e0a74a4 */ /* 0x000fe2000f8e0206 */
[----:B------:R-:W0:Y:S01]  /*13630*/  LDGDEPBAR ;  /* 0x00000000000079af */ /* 0x000e220000000000 */
[----:B------:R-:W-:Y:S02]  /*13640*/  UISETP.GT.AND UP0, UPT, UR14, UR7, UPT ;  /* 0x000000070e00728c */ /* 0x000fe4000bf04270 */
[----:B------:R-:W-:Y:S07]  /*13650*/  UIADD3 UR14, UR14, -0x1, URZ ;  /* 0xffffffff0e0e7890 */ /* 0x000fee000fffe03f */
[----:B------:R-:W-:Y:S05]  /*13660*/  @P0 IMAD.MOV.U32 R132, RZ, RZ, R248 ;  /* 0x000000ffff840224 */ /* 0x000fea00078e00f8 */
[----:B------:R-:W1:Y:S08]  /*13670*/  SHFL.IDX PT, R0, R132, 0x1, 0x1c1f ;  /* 0x003c1f0084007f89 */ /* 0x000e7000000e0000 */
[----:B------:R3:W4:Y:S02]  /*13680*/  SHFL.IDX PT, R133, R132, RZ, 0x1c1f ;  /* 0x001c1fff84857589 */ /* 0x00072400000e0000 */
[----:B---3--:R-:W-:Y:S05]  /*13690*/  IMAD.U32 R132, RZ, RZ, UR11 ;  /* 0x0000000bff847e24 */ /* 0x008fea000f8e00ff */
[----:B------:R-:W-:Y:S04]  /*136a0*/  IADD3 R132, R132, UR10, -R247 ;  /* 0x0000000a84847c10 */ /* 0x000fe8000fffe8f7 */
[----:B------:R-:W-:Y:S05]  /*136b0*/  IADD3 R132, R132, -UR20, RZ ;  /* 0x8000001484847c10 */ /* 0x000fea000fffe0ff */
[C---:B-1----:R-:W-:Y:S01]  /*136c0*/  IMAD.IADD R0, R132.reuse, 0x1, R0 ;  /* 0x0000000184007824 */ /* 0x042fe200078e0200 */
[----:B----4-:R-:W-:Y:S04]  /*136d0*/  IADD3 R132, R132, R133, RZ ;  /* 0x0000008584847210 */ /* 0x010fe80007ffe0ff */
[----:B------:R-:W-:Y:S02]  /*136e0*/  ISETP.GT.AND P1, PT, R0, RZ, PT ;  /* 0x000000ff0000720c */ /* 0x000fe40003f24270 */
[----:B------:R-:W-:Y:S02]  /*136f0*/  ISETP.GT.AND P2, PT, R132, 0x1, PT ;  /* 0x000000018400780c */ /* 0x000fe40003f44270 */
[----:B--2---:R-:W-:Y:S02]  /*13700*/  FSEL R134, R6, -INF , P1 ;  /* 0xff80000006867808 */ /* 0x004fe40000800000 */
[C---:B------:R-:W-:Y:S02]  /*13710*/  ISETP.GT.AND P1, PT, R0.reuse, 0x8, PT ;  /* 0x000000080000780c */ /* 0x040fe40003f24270 */
[----:B------:R-:W-:Y:S02]  /*13720*/  ISETP.GT.AND P0, PT, R0, 0x1, PT ;  /* 0x000000010000780c */ /* 0x000fe40003f04270 */
[----:B------:R-:W-:Y:S02]  /*13730*/  FSEL R5, R5, -INF , P2 ;  /* 0xff80000005057808 */ /* 0x000fe40001000000 */
[----:B------:R-:W-:Y:S02]  /*13740*/  FSEL R10, R10, -INF , P1 ;  /* 0xff8000000a0a7808 */ /* 0x000fe40000800000 */
[----:B------:R-:W-:Y:S02]  /*13750*/  ISETP.GT.AND P2, PT, R132, 0x9, PT ;  /* 0x000000098400780c */ /* 0x000fe40003f44270 */
[C---:B------:R-:W-:Y:S02]  /*13760*/  ISETP.GT.AND P1, PT, R0.reuse, 0x10, PT ;  /* 0x000000100000780c */ /* 0x040fe40003f24270 */
[----:B------:R-:W-:Y:S02]  /*13770*/  FSEL R7, R7, -INF , P0 ;  /* 0xff80000007077808 */ /* 0x000fe40000000000 */
[----:B------:R-:W-:Y:S02]  /*13780*/  ISETP.GT.AND P0, PT, R0, 0x9, PT ;  /* 0x000000090000780c */ /* 0x000fe40003f04270 */
[----:B------:R-:W-:Y:S02]  /*13790*/  ISETP.GT.AND P3, PT, R132, RZ, PT ;  /* 0x000000ff8400720c */ /* 0x000fe40003f64270 */
[----:B------:R-:W-:Y:S02]  /*137a0*/  FSEL R161, R14, -INF , P1 ;  /* 0xff8000000ea17808 */ /* 0x000fe40000800000 */
[----:B------:R-:W-:Y:S02]  /*137b0*/  FSEL R11, R11, -INF , P0 ;  /* 0xff8000000b0b7808 */ /* 0x000fe40000000000 */
[----:B------:R-:W-:Y:S02]  /*137c0*/  FSEL R9, R9, -INF , P2 ;  /* 0xff80000009097808 */ /* 0x000fe40001000000 */
[----:B------:R-:W-:Y:S02]  /*137d0*/  ISETP.GT.AND P0, PT, R0, 0x11, PT ;  /* 0x000000110000780c */ /* 0x000fe40003f04270 */
[----:B------:R-:W-:Y:S02]  /*137e0*/  ISETP.GT.AND P2, PT, R132, 0x11, PT ;  /* 0x000000118400780c */ /* 0x000fe40003f44270 */
[----:B------:R-:W-:Y:S02]  /*137f0*/  ISETP.GT.AND P1, PT, R0, 0x18, PT ;  /* 0x000000180000780c */ /* 0x000fe40003f24270 */
[----:B------:R-:W-:Y:S02]  /*13800*/  FSEL R6, R4, -INF , P3 ;  /* 0xff80000004067808 */ /* 0x000fe40001800000 */
[----:B------:R-:W-:Y:S02]  /*13810*/  FMNMX.FTZ R4, R134, R2, !PT ;  /* 0x0000000286047209 */ /* 0x000fe40007810000 */
[----:B------:R-:W-:Y:S02]  /*13820*/  FSEL R163, R15, -INF , P0 ;  /* 0xff8000000fa37808 */ /* 0x000fe40000000000 */
[----:B------:R-:W-:Y:S02]  /*13830*/  FSEL R158, R13, -INF , P2 ;  /* 0xff8000000d9e7808 */ /* 0x000fe40001000000 */
[----:B------:R-:W-:Y:S02]  /*13840*/  FSEL R147, R18, -INF , P1 ;  /* 0xff80000012937808 */ /* 0x000fe40000800000 */
[----:B------:R-:W-:Y:S02]  /*13850*/  ISETP.GT.AND P2, PT, R132, 0x19, PT ;  /* 0x000000198400780c */ /* 0x000fe40003f44270 */
[C---:B------:R-:W-:Y:S02]  /*13860*/  ISETP.GT.AND P1, PT, R0.reuse, 0x20, PT ;  /* 0x000000200000780c */ /* 0x040fe40003f24270 */
[----:B------:R-:W-:Y:S02]  /*13870*/  ISETP.GT.AND P0, PT, R0, 0x19, PT ;  /* 0x000000190000780c */ /* 0x000fe40003f04270 */
[----:B------:R-:W-:Y:S02]  /*13880*/  FMNMX.FTZ R4, R7, R4, !PT ;  /* 0x0000000407047209 */ /* 0x000fe40007810000 */
[----:B------:R-:W-:Y:S02]  /*13890*/  ISETP.GT.AND P3, PT, R132, 0x8, PT ;  /* 0x000000088400780c */ /* 0x000fe40003f64270 */
[----:B------:R-:W-:Y:S02]  /*138a0*/  FSEL R145, R19, -INF , P0 ;  /* 0xff80000013917808 */ /* 0x000fe40000000000 */
[----:B------:R-:W-:Y:S02]  /*138b0*/  FSEL R146, R17, -INF , P2 ;  /* 0xff80000011927808 */ /* 0x000fe40001000000 */
[----:B------:R-:W-:Y:S02]  /*138c0*/  FSEL R17, R22, -INF , P1 ;  /* 0xff80000016117808 */ /* 0x000fe40000800000 */
[C---:B------:R-:W-:Y:S02]  /*138d0*/  ISETP.GT.AND P0, PT, R0.reuse, 0x21, PT ;  /* 0x000000210000780c */ /* 0x040fe40003f04270 */
[----:B------:R-:W-:Y:S02]  /*138e0*/  ISETP.GT.AND P1, PT, R0, 0x28, PT ;  /* 0x000000280000780c */ /* 0x000fe40003f24270 */
[----:B------:R-:W-:Y:S02]  /*138f0*/  FMNMX.FTZ R4, R10, R4, !PT ;  /* 0x000000040a047209 */ /* 0x000fe40007810000 */
        /* <DEDUP_REMOVED lines=8> */
[----:B------:R-:W-:Y:S02]  /*13980*/  ISETP.GT.AND P1, PT, R0, 0x31, PT ;  /* 0x000000310000780c */ /* 0x000fe40003f24270 */
[----:B------:R-:W-:Y:S02]  /*13990*/  FSEL R154, R12, -INF , P3 ;  /* 0xff8000000c9a7808 */ /* 0x000fe40001800000 */
[----:B------:R-:W-:Y:S01]  /*139a0*/  FSEL R12, R27, -INF , P0 ;  /* 0xff8000001b0c7808 */ /* 0x000fe20000000000 */
[----:B------:R-:W-:Y:S01]  /*139b0*/  IMAD.MOV.U32 R27, RZ, RZ, R147 ;  /* 0x000000ffff1b7224 */ /* 0x000fe200078e0093 */
[----:B------:R-:W-:Y:S02]  /*139c0*/  FMNMX.FTZ R4, R161, R4, !PT ;  /* 0x00000004a1047209 */ /* 0x000fe40007810000 */
[----:B------:R-:W-:Y:S01]  /*139d0*/  FSEL R14, R31, -INF , P1 ;  /* 0xff8000001f0e7808 */ /* 0x000fe20000800000 */
[----:B------:R-:W-:Y:S01]  /*139e0*/  IMAD.MOV.U32 R31, RZ, RZ, R12 ;  /* 0x000000ffff1f7224 */ /* 0x000fe200078e000c */
[----:B------:R-:W-:Y:S02]  /*139f0*/  ISETP.GT.AND P1, PT, R0, 0x39, PT ;  /* 0x000000390000780c */ /* 0x000fe40003f24270 */
[----:B------:R-:W-:Y:S02]  /*13a00*/  FMNMX.FTZ R12, R163, R4, !PT ;  /* 0x00000004a30c7209 */ /* 0x000fe40007810000 */
[----:B------:R-:W-:Y:S01]  /*13a10*/  FSEL R23, R35, -INF , P1 ;  /* 0xff80000023177808 */ /* 0x000fe20000800000 */
[----:B------:R-:W-:Y:S01]  /*13a20*/  IMAD.MOV.U32 R35, RZ, RZ, R145 ;  /* 0x000000ffff237224 */ /* 0x000fe200078e0091 */
[----:B------:R-:W-:Y:S02]  /*13a30*/  FMNMX.FTZ R12, R27, R12, !PT ;  /* 0x0000000c1b0c7209 */ /* 0x000fe40007810000 */
[----:B------:R-:W-:Y:S02]  /*13a40*/  FMNMX.FTZ R4, R6, R3, !PT ;  /* 0x0000000306047209 */ /* 0x000fe40007810000 */
[C---:B------:R-:W-:Y:S02]  /*13a50*/  ISETP.GT.AND P2, PT, R132.reuse, 0x21, PT ;  /* 0x000000218400780c */ /* 0x040fe40003f44270 */
[----:B------:R-:W-:Y:S02]  /*13a60*/  ISETP.GT.AND P3, PT, R132, 0x18, PT ;  /* 0x000000188400780c */ /* 0x000fe40003f64270 */
[----:B------:R-:W-:Y:S02]  /*13a70*/  ISETP.GT.AND P0, PT, R0, 0x30, PT ;  /* 0x000000300000780c */ /* 0x000fe40003f04270 */
[----:B------:R-:W-:Y:S02]  /*13a80*/  FMNMX.FTZ R4, R5, R4, !PT ;  /* 0x0000000405047209 */ /* 0x000fe40007810000 */
[----:B------:R-:W-:Y:S02]  /*13a90*/  FMNMX.FTZ R12, R35, R12, !PT ;  /* 0x0000000c230c7209 */ /* 0x000fe40007810000 */
[----:B------:R-:W-:Y:S02]  /*13aa0*/  FSEL R21, R21, -INF , P2 ;  /* 0xff80000015157808 */ /* 0x000fe40001000000 */
[----:B------:R-:W-:Y:S02]  /*13ab0*/  FSEL R30, R30, -INF , P0 ;  /* 0xff8000001e1e7808 */ /* 0x000fe40000000000 */
[----:B------:R-:W-:Y:S02]  /*13ac0*/  ISETP.GT.AND P0, PT, R132, 0x31, PT ;  /* 0x000000318400780c */ /* 0x000fe40003f04270 */
[----:B------:R-:W-:Y:S02]  /*13ad0*/  FSEL R16, R16, -INF , P3 ;  /* 0xff80000010107808 */ /* 0x000fe40001800000 */
[C---:B------:R-:W-:Y:S02]  /*13ae0*/  ISETP.GT.AND P3, PT, R132.reuse, 0x20, PT ;  /* 0x000000208400780c */ /* 0x040fe40003f64270 */
[----:B------:R-:W-:Y:S01]  /*13af0*/  ISETP.GT.AND P2, PT, R132, 0x28, PT ;  /* 0x000000288400780c */ /* 0x000fe20003f44270 */
[----:B------:R-:W-:Y:S01]  /*13b00*/  IMAD.MOV.U32 R26, RZ, RZ, R16 ;  /* 0x000000ffff1a7224 */ /* 0x000fe200078e0010 */
[----:B------:R-:W-:Y:S02]  /*13b10*/  FMNMX.FTZ R4, R8, R4, !PT ;  /* 0x0000000408047209 */ /* 0x000fe40007810000 */
[----:B------:R-:W-:Y:S02]  /*13b20*/  FMNMX.FTZ R12, R17, R12, !PT ;  /* 0x0000000c110c7209 */ /* 0x000fe40007810000 */
[----:B------:R-:W-:Y:S02]  /*13b30*/  FSEL R144, R20, -INF , P3 ;  /* 0xff80000014907808 */ /* 0x000fe40001800000 */
[----:B------:R-:W-:Y:S02]  /*13b40*/  FSEL R20, R29, -INF , P0 ;  /* 0xff8000001d147808 */ /* 0x000fe40000000000 */
[----:B------:R-:W-:Y:S01]  /*13b50*/  FSEL R19, R24, -INF , P2 ;  /* 0xff80000018137808 */ /* 0x000fe20001000000 */
[----:B------:R-:W-:Y:S01]  /*13b60*/  IMAD.MOV.U32 R24, RZ, RZ, R146 ;  /* 0x000000ffff187224 */ /* 0x000fe200078e0092 */
[----:B------:R-:W-:Y:S02]  /*13b70*/  ISETP.GT.AND P2, PT, R132, 0x30, PT ;  /* 0x000000308400780c */ /* 0x000fe40003f44270 */
[----:B------:R-:W-:Y:S02]  /*13b80*/  ISETP.GT.AND P0, PT, R0, 0x38, PT ;  /* 0x000000380000780c */ /* 0x000fe40003f04270 */
[----:B------:R-:W-:Y:S02]  /*13b90*/  FMNMX.FTZ R4, R9, R4, !PT ;  /* 0x0000000409047209 */ /* 0x000fe40007810000 */
[----:B------:R-:W-:Y:S02]  /*13ba0*/  FMNMX.FTZ R12, R18, R12, !PT ;  /* 0x0000000c120c7209 */ /* 0x000fe40007810000 */
[----:B------:R-:W-:Y:S02]  /*13bb0*/  FSEL R22, R28, -INF , P2 ;  /* 0xff8000001c167808 */ /* 0x000fe40001000000 */
[----:B------:R-:W-:Y:S02]  /*13bc0*/  ISETP.GT.AND P2, PT, R132, 0x38, PT ;  /* 0x000000388400780c */ /* 0x000fe40003f44270 */
[----:B------:R-:W-:Y:S02]  /*13bd0*/  FSEL R16, R34, -INF , P0 ;  /* 0xff80000022107808 */ /* 0x000fe40000000000 */
[----:B------:R-:W-:Y:S02]  /*13be0*/  ISETP.GT.AND P0, PT, R132, 0x39, PT ;  /* 0x000000398400780c */ /* 0x000fe40003f04270 */
[----:B------:R-:W-:Y:S02]  /*13bf0*/  FMNMX.FTZ R12, R135, R12, !PT ;  /* 0x0000000c870c7209 */ /* 0x000fe40007810000 */
[----:B------:R-:W-:Y:S02]  /*13c00*/  FMNMX.FTZ R4, R154, R4, !PT ;  /* 0x000000049a047209 */ /* 0x000fe40007810000 */
[----:B------:R-:W-:Y:S02]  /*13c10*/  FSEL R15, R32, -INF , P2 ;  /* 0xff800000200f7808 */ /* 0x000fe40001000000 */
[----:B------:R-:W-:Y:S02]  /*13c20*/  MOV R32, R16 ;  /* 0x0000001000207202 */ /* 0x000fe40000000f00 */
[----:B------:R-:W-:Y:S01]  /*13c30*/  FSEL R16, R33, -INF , P0 ;  /* 0xff80000021107808 */ /* 0x000fe20000000000 */
[----:B------:R-:W-:Y:S01]  /*13c40*/  IMAD.MOV.U32 R33, RZ, RZ, R30 ;  /* 0x000000ffff217224 */ /* 0x000fe200078e001e */
[----:B------:R-:W-:Y:S01]  /*13c50*/  FMNMX.FTZ R12, R31, R12, !PT ;  /* 0x0000000c1f0c7209 */ /* 0x000fe20007810000 */
[----:B------:R-:W-:Y:S01]  /*13c60*/  IMAD.MOV.U32 R30, RZ, RZ, R13 ;  /* 0x000000ffff1e7224 */ /* 0x000fe200078e000d */
[----:B------:R-:W-:Y:S02]  /*13c70*/  FMNMX.FTZ R4, R158, R4, !PT ;  /* 0x000000049e047209 */ /* 0x000fe40007810000 */
[----:B------:R-:W-:Y:S02]  /*13c80*/  ISETP.GT.AND P0, PT, R0, 0x40, PT ;  /* 0x000000400000780c */ /* 0x000fe40003f04270 */
[----:B------:R-:W-:Y:S02]  /*13c90*/  FMNMX.FTZ R12, R33, R12, !PT ;  /* 0x0000000c210c7209 */ /* 0x000fe40007810000 */
[----:B------:R-:W-:Y:S02]  /*13ca0*/  FMNMX.FTZ R4, R26, R4, !PT ;  /* 0x000000041a047209 */ /* 0x000fe40007810000 */
[----:B------:R-:W-:Y:S01]  /*13cb0*/  FSEL R252, R38, -INF , P0 ;  /* 0xff80000026fc7808 */ /* 0x000fe20000000000 */
[----:B------:R-:W-:Y:S01]  /*13cc0*/  IMAD.MOV.U32 R38, RZ, RZ, R144 ;  /* 0x000000ffff267224 */ /* 0x000fe200078e0090 */
        /* <DEDUP_REMOVED lines=9> */
[C---:B------:R-:W-:Y:S02]  /*13d60*/  ISETP.GT.AND P0, PT, R132.reuse, 0x41, PT ;  /* 0x000000418400780c */ /* 0x040fe40003f04270 */
[----:B------:R-:W-:Y:S02]  /*13d70*/  FMNMX.FTZ R4, R19, R4, !PT ;  /* 0x0000000413047209 */ /* 0x000fe40007810000 */
[----:B------:R-:W-:Y:S02]  /*13d80*/  FSEL R34, R37, -INF , P0 ;  /* 0xff80000025227808 */ /* 0x000fe40000000000 */
[----:B------:R-:W-:Y:S02]  /*13d90*/  ISETP.GT.AND P2, PT, R132, 0x40, PT ;  /* 0x000000408400780c */ /* 0x000fe40003f44270 */
[----:B------:R-:W-:Y:S02]  /*13da0*/  ISETP.GT.AND P0, PT, R0, 0x48, PT ;  /* 0x000000480000780c */ /* 0x000fe40003f04270 */
[----:B------:R-:W-:Y:S02]  /*13db0*/  FMNMX.FTZ R12, R252, R12, !PT ;  /* 0x0000000cfc0c7209 */ /* 0x000fe40007810000 */
[----:B------:R-:W-:Y:S02]  /*13dc0*/  FMNMX.FTZ R4, R30, R4, !PT ;  /* 0x000000041e047209 */ /* 0x000fe40007810000 */
[----:B------:R-:W-:Y:S02]  /*13dd0*/  FSEL R25, R36, -INF , P2 ;  /* 0xff80000024197808 */ /* 0x000fe40001000000 */
[----:B------:R-:W-:Y:S02]  /*13de0*/  MOV R36, R22 ;  /* 0x0000001600247202 */ /* 0x000fe40000000f00 */
[----:B------:R-:W-:Y:S02]  /*13df0*/  FSEL R208, R42, -INF , P0 ;  /* 0xff8000002ad07808 */ /* 0x000fe40000000000 */
[----:B------:R-:W-:Y:S02]  /*13e00*/  ISETP.GT.AND P1, PT, R0, 0x49, PT ;  /* 0x000000490000780c */ /* 0x000fe40003f24270 */
[----:B------:R-:W-:Y:S02]  /*13e10*/  ISETP.GT.AND P0, PT, R132, 0x49, PT ;  /* 0x000000498400780c */ /* 0x000fe40003f04270 */
[----:B------:R-:W-:Y:S02]  /*13e20*/  FMNMX.FTZ R12, R211, R12, !PT ;  /* 0x0000000cd30c7209 */ /* 0x000fe40007810000 */
[----:B------:R-:W-:Y:S02]  /*13e30*/  FMNMX.FTZ R4, R36, R4, !PT ;  /* 0x0000000424047209 */ /* 0x000fe40007810000 */
[----:B------:R-:W-:Y:S02]  /*13e40*/  FSEL R203, R43, -INF , P1 ;  /* 0xff8000002bcb7808 */ /* 0x000fe40000800000 */
[----:B------:R-:W-:Y:S02]  /*13e50*/  FSEL R209, R41, -INF , P0 ;  /* 0xff80000029d17808 */ /* 0x000fe40000000000 */
[----:B------:R-:W-:Y:S02]  /*13e60*/  ISETP.GT.AND P0, PT, R0, 0x50, PT ;  /* 0x000000500000780c */ /* 0x000fe40003f04270 */
[----:B------:R-:W-:Y:S02]  /*13e70*/  FMNMX.FTZ R12, R208, R12, !PT ;  /* 0x0000000cd00c7209 */ /* 0x000fe40007810000 */
[----:B------:R-:W-:Y:S02]  /*13e80*/  FSEL R200, R46, -INF , P0 ;  /* 0xff8000002ec87808 */ /* 0x000fe40000000000 */
[----:B------:R-:W-:Y:S02]  /*13e90*/  FMNMX.FTZ R4, R20, R4, !PT ;  /* 0x0000000414047209 */ /* 0x000fe40007810000 */
[----:B------:R-:W-:Y:S02]  /*13ea0*/  ISETP.GT.AND P1, PT, R0, 0x51, PT ;  /* 0x000000510000780c */ /* 0x000fe40003f24270 */
[----:B------:R-:W-:Y:S02]  /*13eb0*/  ISETP.GT.AND P0, PT, R132, 0x51, PT ;  /* 0x000000518400780c */ /* 0x000fe40003f04270 */
[----:B------:R-:W-:Y:S02]  /*13ec0*/  FMNMX.FTZ R12, R203, R12, !PT ;  /* 0x0000000ccb0c7209 */ /* 0x000fe40007810000 */
[----:B------:R-:W-:Y:S02]  /*13ed0*/  FSEL R186, R47, -INF , P1 ;  /* 0xff8000002fba7808 */ /* 0x000fe40000800000 */
[----:B------:R-:W-:Y:S02]  /*13ee0*/  FSEL R201, R45, -INF , P0 ;  /* 0xff8000002dc97808 */ /* 0x000fe40000000000 */
[----:B------:R-:W-:Y:S02]  /*13ef0*/  FMNMX.FTZ R4, R15, R4, !PT ;  /* 0x000000040f047209 */ /* 0x000fe40007810000 */
[----:B------:R-:W-:Y:S02]  /*13f00*/  FMNMX.FTZ R13, R200, R12, !PT ;  /* 0x0000000cc80d7209 */ /* 0x000fe40007810000 */
[C---:B------:R-:W-:Y:S02]  /*13f10*/  ISETP.GT.AND P0, PT, R0.reuse, 0x58, PT ;  /* 0x000000580000780c */ /* 0x040fe40003f04270 */
[----:B------:R-:W-:Y:S02]  /*13f20*/  ISETP.GT.AND P1, PT, R0, 0x59, PT ;  /* 0x000000590000780c */ /* 0x000fe40003f24270 */
[----:B------:R-:W-:Y:S01]  /*13f30*/  FSEL R184, R50, -INF , P0 ;  /* 0xff80000032b87808 */ /* 0x000fe20000000000 */
[----:B------:R-:W-:Y:S01]  /*13f40*/  IMAD.MOV.U32 R50, RZ, RZ, R27 ;  /* 0x000000ffff327224 */ /* 0x000fe200078e001b */
[----:B------:R-:W-:Y:S02]  /*13f50*/  FMNMX.FTZ R12, R16, R4, !PT ;  /* 0x00000004100c7209 */ /* 0x000fe40007810000 */
[----:B------:R-:W-:Y:S02]  /*13f60*/  FMNMX.FTZ R4, R186, R13, !PT ;  /* 0x0000000dba047209 */ /* 0x000fe40007810000 */
[C---:B------:R-:W-:Y:S02]  /*13f70*/  ISETP.GT.AND P2, PT, R132.reuse, 0x48, PT ;  /* 0x000000488400780c */ /* 0x040fe40003f44270 */
[----:B------:R-:W-:Y:S02]  /*13f80*/  ISETP.GT.AND P0, PT, R132, 0x59, PT ;  /* 0x000000598400780c */ /* 0x000fe40003f04270 */
[----:B------:R-:W-:Y:S01]  /*13f90*/  FSEL R179, R51, -INF , P1 ;  /* 0xff80000033b37808 */ /* 0x000fe20000800000 */
[----:B------:R-:W-:Y:S01]  /*13fa0*/  IMAD.MOV.U32 R51, RZ, RZ, R26 ;  /* 0x000000ffff337224 */ /* 0x000fe200078e001a */
[----:B------:R-:W-:Y:S02]  /*13fb0*/  ISETP.GT.AND P1, PT, R0, 0x60, PT ;  /* 0x000000600000780c */ /* 0x000fe40003f24270 */
[----:B------:R-:W-:Y:S02]  /*13fc0*/  FMNMX.FTZ R12, R25, R12, !PT ;  /* 0x0000000c190c7209 */ /* 0x000fe40007810000 */
[----:B------:R-:W-:Y:S02]  /*13fd0*/  FMNMX.FTZ R4, R184, R4, !PT ;  /* 0x00000004b8047209 */ /* 0x000fe40007810000 */
[----:B------:R-:W-:Y:S02]  /*13fe0*/  FSEL R176, R54, -INF , P1 ;  /* 0xff80000036b07808 */ /* 0x000fe40000800000 */
[----:B------:R-:W-:Y:S02]  /*13ff0*/  FSEL R210, R40, -INF , P2 ;  /* 0xff80000028d27808 */ /* 0x000fe40001000000 */
[----:B------:R-:W-:Y:S02]  /*14000*/  ISETP.GT.AND P2, PT, R132, 0x50, PT ;  /* 0x000000508400780c */ /* 0x000fe40003f44270 */
[----:B------:R-:W-:Y:S02]  /*14010*/  FSEL R185, R49, -INF , P0 ;  /* 0xff80000031b97808 */ /* 0x000fe40000000000 */
[----:B------:R-:W-:Y:S02]  /*14020*/  ISETP.GT.AND P0, PT, R0, 0x61, PT ;  /* 0x000000610000780c */ /* 0x000fe40003f04270 */
[----:B------:R-:W-:Y:S02]  /*14030*/  FMNMX.FTZ R12, R34, R12, !PT ;  /* 0x0000000c220c7209 */ /* 0x000fe40007810000 */
[----:B------:R-:W-:Y:S02]  /*14040*/  FMNMX.FTZ R4, R179, R4, !PT ;  /* 0x00000004b3047209 */ /* 0x000fe40007810000 */
[----:B------:R-:W-:Y:S02]  /*14050*/  FSEL R202, R44, -INF , P2 ;  /* 0xff8000002cca7808 */ /* 0x000fe40001000000 */
[----:B------:R-:W-:Y:S01]  /*14060*/  FSEL R170, R55, -INF , P0 ;  /* 0xff80000037aa7808 */ /* 0x000fe20000000000 */
[----:B------:R-:W-:Y:S01]  /*14070*/  LDSM.16.MT88.4 R44, [R232+0x4100] ;  /* 0x00410000e82c783b */ /* 0x000fe20000004200 */
[----:B------:R-:W-:Y:S02]  /*14080*/  ISETP.GT.AND P2, PT, R132, 0x58, PT ;  /* 0x000000588400780c */ /* 0x000fe40003f44270 */
[----:B------:R-:W-:Y:S02]  /*14090*/  ISETP.GT.AND P3, PT, R0, 0x68, PT ;  /* 0x000000680000780c */ /* 0x000fe40003f64270 */
[----:B------:R-:W-:Y:S02]  /*140a0*/  FMNMX.FTZ R12, R210, R12, !PT ;  /* 0x0000000cd20c7209 */ /* 0x000fe40007810000 */
[----:B------:R-:W-:Y:S02]  /*140b0*/  FMNMX.FTZ R4, R176, R4, !PT ;  /* 0x00000004b0047209 */ /* 0x000fe40007810000 */
[----:B------:R-:W-:Y:S02]  /*140c0*/  FSEL R187, R48, -INF , P2 ;  /* 0xff80000030bb7808 */ /* 0x000fe40001000000 */
[----:B------:R-:W-:Y:S02]  /*140d0*/  ISETP.GT.AND P2, PT, R0, 0x69, PT ;  /* 0x000000690000780c */ /* 0x000fe40003f44270 */
[----:B------:R-:W-:Y:S01]  /*140e0*/  FSEL R168, R58, -INF , P3 ;  /* 0xff8000003aa87808 */ /* 0x000fe20001800000 */
[----:B------:R-:W-:Y:S01]  /*140f0*/  IMAD.MOV.U32 R58, RZ, RZ, R50 ;  /* 0x000000ffff3a7224 */ /* 0x000fe200078e0032 */
[----:B------:R-:W-:Y:S02]  /*14100*/  FMNMX.FTZ R12, R209, R12, !PT ;  /* 0x0000000cd10c7209 */ /* 0x000fe40007810000 */
[----:B------:R-:W-:Y:S02]  /*14110*/  FMNMX.FTZ R4, R170, R4, !PT ;  /* 0x00000004aa047209 */ /* 0x000fe40007810000 */
[----:B------:R-:W-:Y:S02]  /*14120*/  ISETP.GT.AND P1, PT, R0, 0x70, PT ;  /* 0x000000700000780c */ /* 0x000fe40003f24270 */
[----:B------:R-:W-:Y:S01]  /*14130*/  FSEL R167, R59, -INF , P2 ;  /* 0xff8000003ba77808 */ /* 0x000fe20001000000 */
[----:B------:R-:W-:Y:S01]  /*14140*/  IMAD.MOV.U32 R59, RZ, RZ, R20 ;  /* 0x000000ffff3b7224 */ /* 0x000fe200078e0014 */
[----:B------:R-:W-:Y:S02]  /*14150*/  FMNMX.FTZ R12, R202, R12, !PT ;  /* 0x0000000cca0c7209 */ /* 0x000fe40007810000 */
[----:B------:R-:W-:Y:S02]  /*14160*/  FMNMX.FTZ R4, R168, R4, !PT ;  /* 0x00000004a8047209 */ /* 0x000fe40007810000 */
[----:B------:R-:W-:Y:S02]  /*14170*/  FSEL R164, R62, -INF , P1 ;  /* 0xff8000003ea47808 */ /* 0x000fe40000800000 */
[----:B------:R-:W-:Y:S02]  /*14180*/  ISETP.GT.AND P0, PT, R0, 0x71, PT ;  /* 0x000000710000780c */ /* 0x000fe40003f04270 */
[----:B------:R-:W-:Y:S02]  /*14190*/  FMNMX.FTZ R12, R201, R12, !PT ;  /* 0x0000000cc90c7209 */ /* 0x000fe40007810000 */
[----:B------:R-:W-:Y:S02]  /*141a0*/  FMNMX.FTZ R4, R167, R4, !PT ;  /* 0x00000004a7047209 */ /* 0x000fe40007810000 */
[----:B------:R-:W-:Y:S02]  /*141b0*/  FSEL R160, R63, -INF , P0 ;  /* 0xff8000003fa07808 */ /* 0x000fe40000000000 */
[----:B------:R-:W-:Y:S02]  /*141c0*/  ISETP.GT.AND P3, PT, R132, 0x60, PT ;  /* 0x000000608400780c */ /* 0x000fe40003f64270 */
[C---:B------:R-:W-:Y:S02]  /*141d0*/  ISETP.GT.AND P1, PT, R0.reuse, 0x78, PT ;  /* 0x000000780000780c */ /* 0x040fe40003f24270 */
[----:B------:R-:W-:Y:S02]  /*141e0*/  ISETP.GT.AND P0, PT, R0, 0x79, PT ;  /* 0x000000790000780c */ /* 0x000fe40003f04270 */
[----:B------:R-:W-:Y:S02]  /*141f0*/  FMNMX.FTZ R0, R187, R12, !PT ;  /* 0x0000000cbb007209 */ /* 0x000fe40007810000 */
[----:B------:R-:W-:Y:S02]  /*14200*/  FMNMX.FTZ R4, R164, R4, !PT ;  /* 0x00000004a4047209 */ /* 0x000fe40007810000 */
[----:B------:R-:W-:Y:S02]  /*14210*/  FSEL R178, R52, -INF , P3 ;  /* 0xff80000034b27808 */ /* 0x000fe40001800000 */
        /* <DEDUP_REMOVED lines=10> */
[C---:B------:R-:W-:Y:S01]  /*142c0*/  ISETP.GT.AND P1, PT, R132.reuse, 0x68, PT ;  /* 0x000000688400780c */ /* 0x040fe20003f24270 */
[----:B------:R-:W-:Y:S01]  /*142d0*/  LDSM.16.MT88.4 R52, [R230+0x4100] ;  /* 0x00410000e634783b */ /* 0x000fe20000004200 */
[----:B------:R-:W-:Y:S02]  /*142e0*/  FMNMX.FTZ R4, R133, R0, !PT ;  /* 0x0000000085047209 */ /* 0x000fe40007810000 */
[----:B------:R-:W-:Y:S02]  /*142f0*/  ISETP.GT.AND P0, PT, R132, 0x69, PT ;  /* 0x000000698400780c */ /* 0x000fe40003f04270 */
[----:B------:R-:W-:Y:S01]  /*14300*/  FSEL R171, R56, -INF , P1 ;  /* 0xff80000038ab7808 */ /* 0x000fe20000800000 */
[----:B------:R-:W-:Y:S01]  /*14310*/  IMAD.MOV.U32 R56, RZ, RZ, R135 ;  /* 0x000000ffff387224 */ /* 0x000fe200078e0087 */
        /* <DEDUP_REMOVED lines=22> */
[----:B------:R-:W1:Y:S08]  /*14480*/  SHFL.BFLY PT, R0, R4, 0x1, 0x1f ;  /* 0x0c201f0004007f89 */ /* 0x000e7000000e0000 */
        /* <DEDUP_REMOVED lines=23> */
[----:B------:R-:W1:Y:S01]  /*14600*/  LDSM.16.MT88.4 R12, [R232+0x100] ;  /* 0x00010000e80c783b */ /* 0x000e620000004200 */
[--C-:B------:R-:W-:Y:S01]  /*14610*/  FFMA.FTZ R176, R176, c[0x0][0x2d0], -R155.reuse ;  /* 0x0000b400b0b07a23 */ /* 0x100fe2000001089b */
[C---:B------:R-:W-:Y:S01]  /*14620*/  FSETP.NEU.FTZ.AND P0, PT, R0.reuse, -INF , PT ;  /* 0xff8000000000780b */ /* 0x040fe20003f1d000 */
[----:B------:R-:W-:Y:S01]  /*14630*/  FMUL.FTZ R159, R0, c[0x0][0x2d0] ;  /* 0x0000b400009f7a20 */ /* 0x000fe20000410000 */
[----:B------:R-:W2:Y:S01]  /*14640*/  MUFU.EX2 R148, R148 ;  /* 0x0000009400947308 */ /* 0x000ea20000000800 */
        /* <DEDUP_REMOVED lines=11> */
[----:B------:R-:W-:Y:S02]  /*14700*/  FADD.FTZ R2, -R4, R2 ;  /* 0x0000000204027221 */ /* 0x000fe40000010100 */
[--C-:B------:R-:W-:Y:S02]  /*14710*/  FFMA.FTZ R150, R8, c[0x0][0x2d0], -R159.reuse ;  /* 0x0000b40008967a23 */ /* 0x100fe4000001089f */
[--C-:B------:R-:W-:Y:S02]  /*14720*/  FFMA.FTZ R149, R9, c[0x0][0x2d0], -R159.reuse ;  /* 0x0000b40009957a23 */ /* 0x100fe4000001089f */
[----:B------:R-:W-:Y:S01]  /*14730*/  FMUL.FTZ R3, R3, c[0x0][0x2d0] ;  /* 0x0000b40003037a20 */ /* 0x000fe20000410000 */
[----:B------:R-:W-:Y:S01]  /*14740*/  MUFU.EX2 R152, R152 ;  /* 0x0000009800987308 */ /* 0x000fe20000000800 */
[----:B------:R-:W-:Y:S02]  /*14750*/  FMUL.FTZ R2, R2, c[0x0][0x2d0] ;  /* 0x0000b40002027a20 */ /* 0x000fe40000410000 */
[--C-:B------:R-:W-:Y:S01]  /*14760*/  FFMA.FTZ R154, R154, c[0x0][0x2d0], -R159.reuse ;  /* 0x0000b4009a9a7a23 */ /* 0x100fe2000001089f */
[----:B--2---:R-:W-:Y:S01]  /*14770*/  F2FP.BF16.PACK_AB R145, R148, R153 ;  /* 0x000000999491723e */ /* 0x004fe200000010ff */
        /* <DEDUP_REMOVED lines=15> */
[----:B------:R-:W-:Y:S01]  /*14870*/  FFMA.FTZ R166, R166, c[0x0][0x2d0], -R159 ;  /* 0x0000b400a6a67a23 */ /* 0x000fe2000001089f */
[----:B------:R-:W4:Y:S01]  /*14880*/  MUFU.EX2 R151, R151 ;  /* 0x0000009700977308 */ /* 0x000f220000000800 */
[--C-:B------:R-:W-:Y:S02]  /*14890*/  FFMA.FTZ R164, R164, c[0x0][0x2d0], -R155.reuse ;  /* 0x0000b400a4a47a23 */ /* 0x100fe4000001089b */
[----:B------:R-:W-:Y:S02]  /*148a0*/  FFMA.FTZ R160, R160, c[0x0][0x2d0], -R155 ;  /* 0x0000b400a0a07a23 */ /* 0x000fe4000001089b */
[C---:B--2---:R-:W-:Y:S02]  /*148b0*/  FMUL.FTZ R4, R3.reuse, R128 ;  /* 0x0000008003047220 */ /* 0x044fe40000410000 */
[C---:B------:R-:W-:Y:S02]  /*148c0*/  FMUL.FTZ R5, R3.reuse, R129 ;  /* 0x0000008103057220 */ /* 0x040fe40000410000 */
[C---:B------:R-:W-:Y:S01]  /*148d0*/  FMUL.FTZ R8, R3.reuse, R124 ;  /* 0x0000007c03087220 */ /* 0x040fe20000410000 */
[----:B------:R-:W-:Y:S01]  /*148e0*/  MUFU.EX2 R150, R150 ;  /* 0x0000009600967308 */ /* 0x000fe20000000800 */
[----:B------:R-:W-:Y:S01]  /*148f0*/  FMUL.FTZ R9, R3, R125 ;  /* 0x0000007d03097220 */ /* 0x000fe20000410000 */
[----:B------:R-:W-:Y:S01]  /*14900*/  MOV R125, R36 ;  /* 0x00000024007d7202 */ /* 0x000fe20000000f00 */
[----:B------:R-:W-:Y:S02]  /*14910*/  IMAD.MOV.U32 R128, RZ, RZ, R31 ;  /* 0x000000ffff807224 */ /* 0x000fe400078e001f */
[C---:B---3--:R-:W-:Y:S02]  /*14920*/  FMUL.FTZ R6, R2.reuse, R130 ;  /* 0x0000008202067220 */ /* 0x048fe40000410000 */
[C---:B------:R-:W-:Y:S01]  /*14930*/  FMUL.FTZ R7, R2.reuse, R131 ;  /* 0x0000008302077220 */ /* 0x040fe20000410000 */
[----:B------:R-:W-:Y:S01]  /*14940*/  MOV R131, R32 ;  /* 0x0000002000837202 */ /* 0x000fe20000000f00 */
[C---:B------:R-:W-:Y:S01]  /*14950*/  FMUL.FTZ R10, R2.reuse, R126 ;  /* 0x0000007e020a7220 */ /* 0x040fe20000410000 */
[----:B------:R-:W2:Y:S01]  /*14960*/  MUFU.EX2 R149, R149 ;  /* 0x0000009500957308 */ /* 0x000ea20000000800 */
[C---:B------:R-:W-:Y:S02]  /*14970*/  FMUL.FTZ R11, R2.reuse, R127 ;  /* 0x0000007f020b7220 */ /* 0x040fe40000410000 */
[----:B------:R-:W-:Y:S01]  /*14980*/  IMAD.MOV.U32 R129, RZ, RZ, R30 ;  /* 0x000000ffff817224 */ /* 0x000fe200078e001e */
[----:B----4-:R-:W-:Y:S01]  /*14990*/  F2FP.BF16.PACK_AB R144, R151, R152 ;  /* 0x000000989790723e */ /* 0x010fe200000010ff */
[----:B------:R-:W3:Y:S01]  /*149a0*/  LDSM.16.MT88.4 R28, [R229+0x100] ;  /* 0x00010000e51c783b */ /* 0x000ee20000004200 */
[----:B------:R-:W-:Y:S02]  /*149b0*/  IMAD.MOV.U32 R124, RZ, RZ, R16 ;  /* 0x000000ffff7c7224 */ /* 0x000fe400078e0010 */
[C---:B------:R-:W-:Y:S02]  /*149c0*/  FMUL.FTZ R16, R3.reuse, R72 ;  /* 0x0000004803107220 */ /* 0x040fe40000410000 */
[----:B------:R-:W-:Y:S01]  /*149d0*/  IMAD.MOV.U32 R72, RZ, RZ, R17 ;  /* 0x000000ffff487224 */ /* 0x000fe200078e0011 */
[----:B------:R-:W-:Y:S01]  /*149e0*/  MUFU.EX2 R154, R154 ;  /* 0x0000009a009a7308 */ /* 0x000fe20000000800 */
[----:B------:R-:W-:Y:S02]  /*149f0*/  FMUL.FTZ R17, R3, R73 ;  /* 0x0000004903117220 */ /* 0x000fe40000410000 */
[----:B------:R-:W-:Y:S02]  /*14a00*/  IMAD.MOV.U32 R73, RZ, RZ, R18 ;  /* 0x000000ffff497224 */ /* 0x000fe400078e0012 */
[C---:B------:R-:W-:Y:S01]  /*14a10*/  FMUL.FTZ R18, R2.reuse, R74 ;  /* 0x0000004a02127220 */ /* 0x040fe20000410000 */
[----:B------:R-:W-:Y:S01]  /*14a20*/  MOV R74, R19 ;  /* 0x00000013004a7202 */ /* 0x000fe20000000f00 */
[C---:B------:R-:W-:Y:S02]  /*14a30*/  FMUL.FTZ R19, R2.reuse, R75 ;  /* 0x0000004b02137220 */ /* 0x040fe40000410000 */
[----:B------:R-:W-:Y:S01]  /*14a40*/  IMAD.MOV.U32 R130, RZ, RZ, R39 ;  /* 0x000000ffff827224 */ /* 0x000fe200078e0027 */
[----:B------:R-:W4:Y:S01]  /*14a50*/  MUFU.EX2 R158, R158 ;  /* 0x0000009e009e7308 */ /* 0x000f220000000800 */
[----:B------:R-:W-:Y:S01]  /*14a60*/  IMAD.MOV.U32 R126, RZ, RZ, R38 ;  /* 0x000000ffff7e7224 */ /* 0x000fe200078e0026 */
[----:B--2---:R-:W-:Y:S01]  /*14a70*/  F2FP.BF16.PACK_AB R146, R149, R150 ;  /* 0x000000969592723e */ /* 0x004fe200000010ff */
[----:B------:R-:W2:Y:S01]  /*14a80*/  LDSM.16.MT88.4 R36, [R228+0x100] ;  /* 0x00010000e424783b */ /* 0x000ea20000004200 */
[C---:B------:R-:W-:Y:S02]  /*14a90*/  FMUL.FTZ R27, R2.reuse, R83 ;  /* 0x00000053021b7220 */ /* 0x040fe40000410000 */
[----:B------:R-:W-:Y:S02]  /*14aa0*/  IMAD.MOV.U32 R127, RZ, RZ, R33 ;  /* 0x000000ffff7f7224 */ /* 0x000fe400078e0021 */
[----:B------:R-:W-:Y:S01]  /*14ab0*/  IMAD.MOV.U32 R75, RZ, RZ, R35 ;  /* 0x000000ffff4b7224 */ /* 0x000fe200078e0023 */
[C---:B-1----:R-:W-:Y:S01]  /*14ac0*/  HMMA.16816.F32.BF16 R4, R144.reuse, R12, R4 ;  /* 0x0000000c9004723c */ /* 0x042fe20000041804 */
[----:B------:R-:W-:Y:S04]  /*14ad0*/  MUFU.EX2 R161, R161 ;  /* 0x000000a100a17308 */ /* 0x000fe80000000800 */
[C---:B------:R-:W-:Y:S02]  /*14ae0*/  FMUL.FTZ R42, R2.reuse, R98 ;  /* 0x00000062022a7220 */ /* 0x040fe40000410000 */
[C---:B------:R-:W-:Y:S01]  /*14af0*/  FMUL.FTZ R12, R3.reuse, R68 ;  /* 0x00000044030c7220 */ /* 0x040fe20000410000 */
[C---:B------:R-:W-:Y:S03]  /*14b00*/  HMMA.16816.F32.BF16 R8, R144.reuse, R14, R8 ;  /* 0x0000000e9008723c */ /* 0x040fe60000041808 */
[----:B------:R-:W1:Y:S01]  /*14b10*/  MUFU.EX2 R163, R163 ;  /* 0x000000a300a37308 */ /* 0x000e620000000800 */
[C---:B------:R-:W-:Y:S02]  /*14b20*/  FMUL.FTZ R13, R3.reuse, R69 ;  /* 0x00000045030d7220 */ /* 0x040fe40000410000 */
[C---:B------:R-:W-:Y:S02]  /*14b30*/  FMUL.FTZ R25, R3.reuse, R81 ;  /* 0x0000005103197220 */ /* 0x040fe40000410000 */
[C---:B------:R-:W-:Y:S04]  /*14b40*/  FMUL.FTZ R14, R2.reuse, R70 ;  /* 0x00000046020e7220 */ /* 0x040fe80000410000 */
[C---:B------:R-:W-:Y:S01]  /*14b50*/  FMUL.FTZ R15, R2.reuse, R71 ;  /* 0x00000047020f7220 */ /* 0x040fe20000410000 */
[----:B------:R-:W-:Y:S01]  /*14b60*/  MUFU.EX2 R210, R210 ;  /* 0x000000d200d27308 */ /* 0x000fe20000000800 */
[----:B------:R-:W5:Y:S01]  /*14b70*/  LDSM.16.MT88.4 R68, [R228+0x4100] ;  /* 0x00410000e444783b */ /* 0x000f620000004200 */
[C---:B------:R-:W-:Y:S02]  /*14b80*/  FMUL.FTZ R43, R2.reuse, R99 ;  /* 0x00000063022b7220 */ /* 0x040fe40000410000 */
[----:B------:R-:W-:Y:S02]  /*14b90*/  IMAD.MOV.U32 R81, RZ, RZ, R74 ;  /* 0x000000ffff517224 */ /* 0x000fe400078e004a */
[C---:B------:R-:W-:Y:S03]  /*14ba0*/  HMMA.16816.F32.BF16 R12, R144.reuse, R20, R12 ;  /* 0x00000014900c723c */ /* 0x040fe6000004180c */
[C---:B------:R-:W-:Y:S01]  /*14bb0*/  FMUL.FTZ R26, R2.reuse, R82 ;  /* 0x00000052021a7220 */ /* 0x040fe20000410000 */
[----:B------:R-:W-:Y:S01]  /*14bc0*/  MOV R82, R75 ;  /* 0x0000004b00527202 */ /* 0x000fe20000000f00 */
[C---:B------:R-:W-:Y:S01]  /*14bd0*/  FMUL.FTZ R32, R3.reuse, R88 ;  /* 0x0000005803207220 */ /* 0x040fe20000410000 */
[----:B------:R-:W-:Y:S01]  /*14be0*/  MUFU.EX2 R209, R209 ;  /* 0x000000d100d17308 */ /* 0x000fe20000000800 */
[----:B------:R-:W-:Y:S01]  /*14bf0*/  IMAD.MOV.U32 R88, RZ, RZ, R81 ;  /* 0x000000ffff587224 */ /* 0x000fe200078e0051 */
[C---:B------:R-:W-:Y:S04]  /*14c00*/  HMMA.16816.F32.BF16 R16, R144.reuse, R22, R16 ;  /* 0x000000169010723c */ /* 0x040fe80000041810 */
[C---:B------:R-:W-:Y:S01]  /*14c10*/  FMUL.FTZ R20, R3.reuse, R76 ;  /* 0x0000004c03147220 */ /* 0x040fe20000410000 */
[----:B------:R-:W-:Y:S01]  /*14c20*/  MOV R76, R24 ;  /* 0x00000018004c7202 */ /* 0x000fe20000000f00 */
[C---:B------:R-:W-:Y:S02]  /*14c30*/  FMUL.FTZ R21, R3.reuse, R77 ;  /* 0x0000004d03157220 */ /* 0x040fe40000410000 */
[C---:B------:R-:W-:Y:S01]  /*14c40*/  FMUL.FTZ R22, R2.reuse, R78 ;  /* 0x0000004e02167220 */ /* 0x040fe20000410000 */
[----:B------:R-:W-:Y:S01]  /*14c50*/  MOV R78, R126 ;  /* 0x0000007e004e7202 */ /* 0x000fe20000000f00 */
[----:B------:R-:W-:Y:S02]  /*14c60*/  MUFU.EX2 R208, R208 ;  /* 0x000000d000d07308 */ /* 0x000fe40000000800 */
[C---:B------:R-:W-:Y:S02]  /*14c70*/  FMUL.FTZ R23, R2.reuse, R79 ;  /* 0x0000004f02177220 */ /* 0x040fe40000410000 */
[----:B------:R-:W-:Y:S01]  /*14c80*/  IMAD.MOV.U32 R77, RZ, RZ, R125 ;  /* 0x000000ffff4d7224 */ /* 0x000fe200078e007d */
[----:B------:R-:W-:Y:S01]  /*14c90*/  MOV R125, R65 ;  /* 0x00000041007d7202 */ /* 0x000fe20000000f00 */
[----:B------:R-:W-:Y:S02]  /*14ca0*/  IMAD.MOV.U32 R79, RZ, RZ, R72 ;  /* 0x000000ffff4f7224 */ /* 0x000fe400078e0048 */
[C---:B------:R-:W-:Y:S01]  /*14cb0*/  FMUL.FTZ R24, R3.reuse, R80 ;  /* 0x0000005003187220 */ /* 0x040fe20000410000 */
[C---:B---3--:R-:W-:Y:S01]  /*14cc0*/  HMMA.16816.F32.BF16 R20, R144.reuse, R28, R20 ;  /* 0x0000001c9014723c */ /* 0x048fe20000041814 */
[----:B------:R-:W-:Y:S02]  /*14cd0*/  MUFU.EX2 R203, R203 ;  /* 0x000000cb00cb7308 */ /* 0x000fe40000000800 */
[----:B------:R-:W-:Y:S02]  /*14ce0*/  IMAD.MOV.U32 R80, RZ, RZ, R73 ;  /* 0x000000ffff507224 */ /* 0x000fe400078e0049 */
[----:B------:R-:W3:Y:S01]  /*14cf0*/  LDSM.16.MT88.4 R72, [R232+0x900] ;  /* 0x00090000e848783b */ /* 0x000ee20000004200 */
[C---:B------:R-:W-:Y:S02]  /*14d00*/  FMUL.FTZ R33, R3.reuse, R89 ;  /* 0x0000005903217220 */ /* 0x040fe40000410000 */
[C---:B------:R-:W-:Y:S03]  /*14d10*/  HMMA.16816.F32.BF16 R24, R144.reuse, R30, R24 ;  /* 0x0000001e9018723c */ /* 0x040fe60000041818 */
[----:B------:R-:W-:Y:S01]  /*14d20*/  MUFU.EX2 R202, R202 ;  /* 0x000000ca00ca7308 */ /* 0x000fe20000000800 */
[C---:B------:R-:W-:Y:S02]  /*14d30*/  FMUL.FTZ R28, R3.reuse, R84 ;  /* 0x00000054031c7220 */ /* 0x040fe40000410000 */
[C---:B------:R-:W-:Y:S02]  /*14d40*/  FMUL.FTZ R29, R3.reuse, R85 ;  /* 0x00000055031d7220 */ /* 0x040fe40000410000 */
[C---:B------:R-:W-:Y:S04]  /*14d50*/  FMUL.FTZ R30, R2.reuse, R86 ;  /* 0x00000056021e7220 */ /* 0x040fe80000410000 */
[C---:B------:R-:W-:Y:S01]  /*14d60*/  FMUL.FTZ R31, R2.reuse, R87 ;  /* 0x00000057021f7220 */ /* 0x040fe20000410000 */
[----:B------:R-:W-:Y:S01]  /*14d70*/  MUFU.EX2 R201, R201 ;  /* 0x000000c900c97308 */ /* 0x000fe20000000800 */
[----:B------:R-:W-:Y:S01]  /*14d80*/  LDSM.16.MT88.4 R84, [R228+0x900] ;  /* 0x00090000e454783b */ /* 0x000fe20000004200 */
[----:B------:R-:W-:Y:S02]  /*14d90*/  IMAD.MOV.U32 R89, RZ, RZ, R80 ;  /* 0x000000ffff597224 */ /* 0x000fe400078e0050 */
[C---:B------:R-:W-:Y:S02]  /*14da0*/  FMUL.FTZ R34, R2.reuse, R90 ;  /* 0x0000005a02227220 */ /* 0x040fe40000410000 */
[C---:B--2---:R-:W-:Y:S03]  /*14db0*/  HMMA.16816.F32.BF16 R28, R144.reuse, R36, R28 ;  /* 0x00000024901c723c */ /* 0x044fe6000004181c */
[C---:B------:R-:W-:Y:S01]  /*14dc0*/  FMUL.FTZ R35, R2.reuse, R91 ;  /* 0x0000005b02237220 */ /* 0x040fe20000410000 */
[----:B------:R-:W-:Y:S01]  /*14dd0*/  MUFU.EX2 R200, R200 ;  /* 0x000000c800c87308 */ /* 0x000fe20000000800 */
[----:B------:R-:W-:Y:S02]  /*14de0*/  IMAD.MOV.U32 R90, RZ, RZ, R79 ;  /* 0x000000ffff5a7224 */ /* 0x000fe400078e004f */
[C---:B------:R-:W-:Y:S02]  /*14df0*/  FMUL.FTZ R36, R3.reuse, R92 ;  /* 0x0000005c03247220 */ /* 0x040fe40000410000 */
[C---:B------:R-:W-:Y:S01]  /*14e00*/  FMUL.FTZ R37, R3.reuse, R93 ;  /* 0x0000005d03257220 */ /* 0x040fe20000410000 */
[C---:B------:R-:W-:Y:S03]  /*14e10*/  HMMA.16816.F32.BF16 R32, R144.reuse, R38, R32 ;  /* 0x000000269020723c */ /* 0x040fe60000041820 */
[C---:B------:R-:W-:Y:S01]  /*14e20*/  FMUL.FTZ R40, R3.reuse, R96 ;  /* 0x0000006003287220 */ /* 0x040fe20000410000 */
[----:B------:R-:W-:Y:S01]  /*14e30*/  MUFU.EX2 R186, R186 ;  /* 0x000000ba00ba7308 */ /* 0x000fe20000000800 */
[C---:B------:R-:W-:Y:S01]  /*14e40*/  FMUL.FTZ R41, R3.reuse, R97 ;  /* 0x0000006103297220 */ /* 0x040fe20000410000 */
[----:B------:R-:W-:Y:S01]  /*14e50*/  MOV R97, R78 ;  /* 0x0000004e00617202 */ /* 0x000fe20000000f00 */
[C---:B------:R-:W-:Y:S02]  /*14e60*/  FMUL.FTZ R38, R2.reuse, R94 ;  /* 0x0000005e02267220 */ /* 0x040fe40000410000 */
[C---:B------:R-:W-:Y:S03]  /*14e70*/  FMUL.FTZ R39, R2.reuse, R95 ;  /* 0x0000005f02277220 */ /* 0x040fe60000410000 */
[----:B------:R-:W-:Y:S02]  /*14e80*/  IMAD.MOV.U32 R93, RZ, RZ, R77 ;  /* 0x000000ffff5d7224 */ /* 0x000fe400078e004d */
[C---:B------:R-:W-:Y:S01]  /*14e90*/  FMUL.FTZ R48, R3.reuse, R100 ;  /* 0x0000006403307220 */ /* 0x040fe20000410000 */
[----:B------:R-:W-:Y:S01]  /*14ea0*/  MUFU.EX2 R187, R187 ;  /* 0x000000bb00bb7308 */ /* 0x000fe20000000800 */
[C---:B------:R-:W-:Y:S03]  /*14eb0*/  HMMA.16816.F32.BF16 R36, R144.reuse, R44, R36 ;  /* 0x0000002c9024723c */ /* 0x040fe60000041824 */
[C---:B------:R-:W-:Y:S02]  /*14ec0*/  FMUL.FTZ R49, R3.reuse, R101 ;  /* 0x0000006503317220 */ /* 0x040fe40000410000 */
[----:B------:R-:W-:Y:S02]  /*14ed0*/  FMUL.FTZ R50, R2, R102 ;  /* 0x0000006602327220 */ /* 0x000fe40000410000 */
[----:B------:R-:W-:Y:S01]  /*14ee0*/  FFMA.FTZ R102, R82, c[0x0][0x2d0], -R155 ;  /* 0x0000b40052667a23 */ /* 0x000fe2000001089b */
[C---:B------:R-:W-:Y:S01]  /*14ef0*/  HMMA.16816.F32.BF16 R40, R144.reuse, R46, R40 ;  /* 0x0000002e9028723c */ /* 0x040fe20000041828 */
[----:B------:R-:W-:Y:S01]  /*14f00*/  LDSM.16.MT88.4 R80, [R229+0x900] ;  /* 0x00090000e550783b */ /* 0x000fe20000004200 */
[----:B------:R-:W-:Y:S02]  /*14f10*/  MUFU.EX2 R185, R185 ;  /* 0x000000b900b97308 */ /* 0x000fe40000000800 */
[C---:B------:R-:W-:Y:S02]  /*14f20*/  FMUL.FTZ R44, R3.reuse, R120 ;  /* 0x00000078032c7220 */ /* 0x040fe40000410000 */
[----:B------:R-:W-:Y:S02]  /*14f30*/  FMUL.FTZ R45, R3, R121 ;  /* 0x00000079032d7220 */ /* 0x000fe40000410000 */
[C---:B------:R-:W-:Y:S04]  /*14f40*/  FMUL.FTZ R46, R2.reuse, R122 ;  /* 0x0000007a022e7220 */ /* 0x040fe80000410000 */
[----:B------:R-:W-:Y:S01]  /*14f50*/  FMUL.FTZ R47, R2, R123 ;  /* 0x0000007b022f7220 */ /* 0x000fe20000410000 */
[----:B------:R-:W-:Y:S01]  /*14f60*/  MUFU.EX2 R102, R102 ;  /* 0x0000006600667308 */ /* 0x000fe20000000800 */
[--C-:B------:R-:W-:Y:S02]  /*14f70*/  FFMA.FTZ R121, R124, c[0x0][0x2d0], -R159.reuse ;  /* 0x0000b4007c797a23 */ /* 0x100fe4000001089f */
[----:B------:R-:W-:Y:S02]  /*14f80*/  FFMA.FTZ R100, R76, c[0x0][0x2d0], -R159 ;  /* 0x0000b4004c647a23 */ /* 0x000fe4000001089f */
[----:B------:R-:W-:Y:S01]  /*14f90*/  IMAD.MOV.U32 R76, RZ, RZ, R129 ;  /* 0x000000ffff4c7224 */ /* 0x000fe200078e0081 */
[C---:B------:R-:W-:Y:S03]  /*14fa0*/  HMMA.16816.F32.BF16 R44, R144.reuse, R52, R44 ;  /* 0x00000034902c723c */ /* 0x040fe6000004182c */
[----:B------:R-:W-:Y:S01]  /*14fb0*/  FFMA.FTZ R120, R51, c[0x0][0x2d0], -R159 ;  /* 0x0000b40033787a23 */ /* 0x000fe2000001089f */
[----:B------:R-:W-:Y:S01]  /*14fc0*/  MUFU.EX2 R100, R100 ;  /* 0x0000006400647308 */ /* 0x000fe20000000800 */
[C---:B------:R-:W-:Y:S02]  /*14fd0*/  FMUL.FTZ R51, R2.reuse, R103 ;  /* 0x0000006702337220 */ /* 0x040fe40000410000 */
[----:B------:R-:W-:Y:S02]  /*14fe0*/  IMAD.MOV.U32 R96, RZ, RZ, R76 ;  /* 0x000000ffff607224 */ /* 0x000fe400078e004c */
[----:B------:R-:W2:Y:S03]  /*14ff0*/  LDSM.16.MT88.4 R76, [R230+0x900] ;  /* 0x00090000e64c783b */ /* 0x000ea60000004200 */
[C---:B------:R-:W-:Y:S02]  /*15000*/  HMMA.16816.F32.BF16 R48, R144.reuse, R54, R48 ;  /* 0x000000369030723c */ /* 0x040fe40000041830 */
[----:B------:R-:W1:Y:S01]  /*15010*/  MUFU.EX2 R120, R120 ;  /* 0x0000007800787308 */ /* 0x000e620000000800 */
[C---:B------:R-:W-:Y:S02]  /*15020*/  FMUL.FTZ R52, R3.reuse, R104 ;  /* 0x0000006803347220 */ /* 0x040fe40000410000 */
[----:B------:R-:W-:Y:S02]  /*15030*/  FMUL.FTZ R53, R3, R105 ;  /* 0x0000006903357220 */ /* 0x000fe40000410000 */
[C---:B------:R-:W-:Y:S02]  /*15040*/  FMUL.FTZ R54, R2.reuse, R106 ;  /* 0x0000006a02367220 */ /* 0x040fe40000410000 */
[----:B------:R-:W-:Y:S03]  /*15050*/  FMUL.FTZ R55, R2, R107 ;  /* 0x0000006b02377220 */ /* 0x000fe60000410000 */
[--C-:B------:R-:W-:Y:S01]  /*15060*/  FFMA.FTZ R103, R90, c[0x0][0x2d0], -R155.reuse ;  /* 0x0000b4005a677a23 */ /* 0x100fe2000001089b */
[----:B------:R-:W-:Y:S01]  /*15070*/  MUFU.EX2 R121, R121 ;  /* 0x0000007900797308 */ /* 0x000fe20000000800 */
[----:B------:R-:W-:Y:S02]  /*15080*/  FFMA.FTZ R106, R89, c[0x0][0x2d0], -R155 ;  /* 0x0000b400596a7a23 */ /* 0x000fe4000001089b */
[C---:B------:R-:W-:Y:S03]  /*15090*/  HMMA.16816.F32.BF16 R52, R144.reuse, R60, R52 ;  /* 0x0000003c9034723c */ /* 0x040fe60000041834 */
[----:B------:R-:W-:Y:S02]  /*150a0*/  IMAD.MOV.U32 R126, RZ, RZ, R128 ;  /* 0x000000ffff7e7224 */ /* 0x000fe400078e0080 */
[----:B------:R-:W-:Y:S02]  /*150b0*/  IMAD.MOV.U32 R128, RZ, RZ, R57 ;  /* 0x000000ffff807224 */ /* 0x000fe400078e0039 */
[C---:B------:R-:W-:Y:S01]  /*150c0*/  FMUL.FTZ R57, R3.reuse, R109 ;  /* 0x0000006d03397220 */ /* 0x040fe20000410000 */
[----:B------:R-:W-:Y:S01]  /*150d0*/  MUFU.EX2 R103, R103 ;  /* 0x0000006700677308 */ /* 0x000fe20000000800 */
[----:B------:R-:W-:Y:S03]  /*150e0*/  IMAD.MOV.U32 R129, RZ, RZ, R64 ;  /* 0x000000ffff817224 */ /* 0x000fe600078e0040 */
[----:B------:R-:W-:Y:S01]  /*150f0*/  MOV R64, R59 ;  /* 0x0000003b00407202 */ /* 0x000fe20000000f00 */
[----:B------:R-:W-:Y:S02]  /*15100*/  FMUL.FTZ R59, R2, R111 ;  /* 0x0000006f023b7220 */ /* 0x000fe40000410000 */
[----:B------:R-:W-:Y:S01]  /*15110*/  IMAD.MOV.U32 R65, RZ, RZ, R56 ;  /* 0x000000ffff417224 */ /* 0x000fe200078e0038 */
[----:B------:R-:W-:Y:S01]  /*15120*/  MOV R92, R64 ;  /* 0x00000040005c7202 */ /* 0x000fe20000000f00 */
[C---:B------:R-:W-:Y:S01]  /*15130*/  FMUL.FTZ R56, R3.reuse, R108 ;  /* 0x0000006c03387220 */ /* 0x040fe20000410000 */
[----:B------:R-:W-:Y:S01]  /*15140*/  MUFU.EX2 R106, R106 ;  /* 0x0000006a006a7308 */ /* 0x000fe20000000800 */
[----:B------:R-:W-:Y:S02]  /*15150*/  FFMA.FTZ R101, R58, c[0x0][0x2d0], -R155 ;  /* 0x0000b4003a657a23 */ /* 0x000fe4000001089b */
[----:B------:R-:W-:Y:S02]  /*15160*/  FMUL.FTZ R58, R2, R110 ;  /* 0x0000006e023a7220 */ /* 0x000fe40000410000 */
[----:B------:R-:W-:Y:S01]  /*15170*/  IMAD.MOV.U32 R91, RZ, RZ, R126 ;  /* 0x000000ffff5b7224 */ /* 0x000fe200078e007e */
[----:B------:R-:W-:Y:S01]  /*15180*/  MOV R126, R125 ;  /* 0x0000007d007e7202 */ /* 0x000fe20000000f00 */
[----:B------:R-:W-:Y:S02]  /*15190*/  IMAD.MOV.U32 R125, RZ, RZ, R128 ;  /* 0x000000ffff7d7224 */ /* 0x000fe400078e0080 */
[--C-:B------:R-:W-:Y:S01]  /*151a0*/  FFMA.FTZ R107, R88, c[0x0][0x2d0], -R159.reuse ;  /* 0x0000b400586b7a23 */ /* 0x100fe2000001089f */
[C---:B------:R-:W-:Y:S01]  /*151b0*/  HMMA.16816.F32.BF16 R56, R144.reuse, R62, R56 ;  /* 0x0000003e9038723c */ /* 0x040fe20000041838 */
[----:B------:R-:W1:Y:S02]  /*151c0*/  MUFU.EX2 R101, R101 ;  /* 0x0000006500657308 */ /* 0x000e640000000800 */
[C---:B------:R-:W-:Y:S02]  /*151d0*/  FMUL.FTZ R60, R3.reuse, R116 ;  /* 0x00000074033c7220 */ /* 0x040fe40000410000 */
[----:B------:R-:W-:Y:S02]  /*151e0*/  FMUL.FTZ R61, R3, R117 ;  /* 0x00000075033d7220 */ /* 0x000fe40000410000 */
[C---:B------:R-:W-:Y:S02]  /*151f0*/  FMUL.FTZ R62, R2.reuse, R118 ;  /* 0x00000076023e7220 */ /* 0x040fe40000410000 */
[----:B------:R-:W-:Y:S02]  /*15200*/  FMUL.FTZ R63, R2, R119 ;  /* 0x00000077023f7220 */ /* 0x000fe40000410000 */
[----:B------:R-:W-:Y:S01]  /*15210*/  MUFU.EX2 R107, R107 ;  /* 0x0000006b006b7308 */ /* 0x000fe20000000800 */
[--C-:B------:R-:W-:Y:S02]  /*15220*/  FFMA.FTZ R104, R97, c[0x0][0x2d0], -R159.reuse ;  /* 0x0000b40061687a23 */ /* 0x100fe4000001089f */
[----:B------:R-:W-:Y:S02]  /*15230*/  FFMA.FTZ R108, R96, c[0x0][0x2d0], -R159 ;  /* 0x0000b400606c7a23 */ /* 0x000fe4000001089f */
[C---:B-----5:R-:W-:Y:S01]  /*15240*/  HMMA.16816.F32.BF16 R60, R144.reuse, R68, R60 ;  /* 0x00000044903c723c */ /* 0x060fe2000004183c */
[----:B------:R-:W-:Y:S02]  /*15250*/  LDSM.16.MT88.4 R96, [R228+0x7100] ;  /* 0x00710000e460783b */ /* 0x000fe40000004200 */
[----:B------:R-:W-:Y:S02]  /*15260*/  IMAD.MOV.U32 R95, RZ, RZ, R129 ;  /* 0x000000ffff5f7224 */ /* 0x000fe400078e0081 */
[----:B------:R-:W-:Y:S01]  /*15270*/  IMAD.MOV.U32 R94, RZ, RZ, R65 ;  /* 0x000000ffff5e7224 */ /* 0x000fe200078e0041 */
[----:B------:R-:W-:Y:S01]  /*15280*/  MUFU.EX2 R108, R108 ;  /* 0x0000006c006c7308 */ /* 0x000fe20000000800 */
[----:B------:R-:W-:Y:S01]  /*15290*/  IMAD.MOV.U32 R128, RZ, RZ, R67 ;  /* 0x000000ffff807224 */ /* 0x000fe200078e0043 */
[----:B----4-:R-:W-:Y:S01]  /*152a0*/  F2FP.BF16.PACK_AB R68, R158, R154 ;  /* 0x0000009a9e44723e */ /* 0x010fe200000010ff */
[----:B------:R-:W-:Y:S03]  /*152b0*/  IMAD.MOV.U32 R129, RZ, RZ, R66 ;  /* 0x000000ffff817224 */ /* 0x000fe600078e0042 */
[----:B------:R-:W-:Y:S01]  /*152c0*/  FMUL.FTZ R64, R3, R112 ;  /* 0x0000007003407220 */ /* 0x000fe20000410000 */
[----:B-1----:R-:W-:Y:S01]  /*152d0*/  F2FP.BF16.PACK_AB R69, R163, R161 ;  /* 0x000000a1a345723e */ /* 0x002fe200000010ff */
[----:B------:R-:W-:Y:S02]  /*152e0*/  FMUL.FTZ R65, R3, R113 ;  /* 0x0000007103417220 */ /* 0x000fe40000410000 */
[C---:B------:R-:W-:Y:S01]  /*152f0*/  FMUL.FTZ R66, R2.reuse, R114 ;  /* 0x0000007202427220 */ /* 0x040fe20000410000 */
[----:B------:R-:W1:Y:S01]  /*15300*/  MUFU.EX2 R104, R104 ;  /* 0x0000006800687308 */ /* 0x000e620000000800 */
[----:B------:R-:W-:Y:S02]  /*15310*/  FMUL.FTZ R67, R2, R115 ;  /* 0x0000007302437220 */ /* 0x000fe40000410000 */
[--C-:B------:R-:W-:Y:S02]  /*15320*/  FFMA.FTZ R116, R93, c[0x0][0x2d0], -R159.reuse ;  /* 0x0000b4005d747a23 */ /* 0x100fe4000001089f */
[----:B------:R-:W-:Y:S02]  /*15330*/  FFMA.FTZ R117, R92, c[0x0][0x2d0], -R159 ;  /* 0x0000b4005c757a23 */ /* 0x000fe4000001089f */
[--C-:B------:R-:W-:Y:S01]  /*15340*/  FFMA.FTZ R111, R127, c[0x0][0x2d0], -R155.reuse ;  /* 0x0000b4007f6f7a23 */ /* 0x100fe2000001089b */
[----:B------:R-:W-:Y:S02]  /*15350*/  HMMA.16816.F32.BF16 R64, R144, R70, R64 ;  /* 0x000000469040723c */ /* 0x000fe40000041840 */
[----:B------:R-:W-:Y:S01]  /*15360*/  MUFU.EX2 R116, R116 ;  /* 0x0000007400747308 */ /* 0x000fe20000000800 */
[----:B------:R-:W-:Y:S02]  /*15370*/  FFMA.FTZ R118, R126, c[0x0][0x2d0], -R155 ;  /* 0x0000b4007e767a23 */ /* 0x000fe4000001089b */
[--C-:B------:R-:W-:Y:S02]  /*15380*/  FFMA.FTZ R119, R125, c[0x0][0x2d0], -R159.reuse ;  /* 0x0000b4007d777a23 */ /* 0x100fe4000001089f */
[----:B------:R-:W-:Y:S01]  /*15390*/  F2FP.BF16.PACK_AB R70, R100, R120 ;  /* 0x000000786446723e */ /* 0x000fe200000010ff */
[----:B------:R-:W-:Y:S01]  /*153a0*/  LDSM.16.MT88.4 R124, [R232+0x3900] ;  /* 0x00390000e87c783b */ /* 0x000fe20000004200 */
[----:B------:R-:W-:Y:S03]  /*153b0*/  F2FP.BF16.PACK_AB R71, R102, R101 ;  /* 0x000000656647723e */ /* 0x000fe600000010ff */
[----:B------:R-:W-:Y:S01]  /*153c0*/  MUFU.EX2 R111, R111 ;  /* 0x0000006f006f7308 */ /* 0x000fe20000000800 */
[----:B------:R-:W-:Y:S02]  /*153d0*/  FFMA.FTZ R105, R95, c[0x0][0x2d0], -R159 ;  /* 0x0000b4005f697a23 */ /* 0x000fe4000001089f */
[----:B------:R-:W-:Y:S01]  /*153e0*/  IMAD.MOV.U32 R95, RZ, RZ, R94 ;  /* 0x000000ffff5f7224 */ /* 0x000fe200078e005e */
[C---:B---3--:R-:W-:Y:S05]  /*153f0*/  HMMA.16816.F32.BF16 R4, R68.reuse, R72, R4 ;  /* 0x000000484404723c */ /* 0x048fea0000041804 */
[----:B------:R-:W-:Y:S01]  /*15400*/  MOV R94, R91 ;  /* 0x0000005b005e7202 */ /* 0x000fe20000000f00 */
[--C-:B------:R-:W-:Y:S01]  /*15410*/  FFMA.FTZ R109, R95, c[0x0][0x2d0], -R155.reuse ;  /* 0x0000b4005f6d7a23 */ /* 0x100fe2000001089b */
[----:B------:R-:W-:Y:S01]  /*15420*/  LDSM.16.MT88.4 R88, [R228+0x4900] ;  /* 0x00490000e458783b */ /* 0x000fe20000004200 */
[C---:B------:R-:W-:Y:S01]  /*15430*/  HMMA.16816.F32.BF16 R8, R68.reuse, R74, R8 ;  /* 0x0000004a4408723c */ /* 0x040fe20000041808 */
[----:B------:R-:W-:Y:S03]  /*15440*/  MUFU.EX2 R118, R118 ;  /* 0x0000007600767308 */ /* 0x000fe60000000800 */
[--C-:B------:R-:W-:Y:S02]  /*15450*/  FFMA.FTZ R110, R94, c[0x0][0x2d0], -R155.reuse ;  /* 0x0000b4005e6e7a23 */ /* 0x100fe4000001089b */
[--C-:B------:R-:W-:Y:S01]  /*15460*/  FFMA.FTZ R122, R131, c[0x0][0x2d0], -R155.reuse ;  /* 0x0000b400837a7a23 */ /* 0x100fe2000001089b */
[----:B------:R-:W3:Y:S01]  /*15470*/  LDSM.16.MT88.4 R72, [R232+0x4900] ;  /* 0x00490000e848783b */ /* 0x000ee20000004200 */
[C---:B--2---:R-:W-:Y:S03]  /*15480*/  HMMA.16816.F32.BF16 R12, R68.reuse, R76, R12 ;  /* 0x0000004c440c723c */ /* 0x044fe6000004180c */
[----:B------:R-:W-:Y:S01]  /*15490*/  MUFU.EX2 R110, R110 ;  /* 0x0000006e006e7308 */ /* 0x000fe20000000800 */
[----:B------:R-:W-:Y:S02]  /*154a0*/  FFMA.FTZ R123, R130, c[0x0][0x2d0], -R155 ;  /* 0x0000b400827b7a23 */ /* 0x000fe4000001089b */
[--C-:B------:R-:W-:Y:S01]  /*154b0*/  FFMA.FTZ R144, R129, c[0x0][0x2d0], -R159.reuse ;  /* 0x0000b40081907a23 */ /* 0x100fe2000001089f */
[----:B------:R-:W-:Y:S01]  /*154c0*/  LDSM.16.MT88.4 R92, [R228+0x5100] ;  /* 0x00510000e45c783b */ /* 0x000fe20000004200 */
[C---:B------:R-:W-:Y:S04]  /*154d0*/  HMMA.16816.F32.BF16 R16, R68.reuse, R78, R16 ;  /* 0x0000004e4410723c */ /* 0x040fe80000041810 */
[----:B------:R-:W-:Y:S01]  /*154e0*/  FFMA.FTZ R145, R128, c[0x0][0x2d0], -R159 ;  /* 0x0000b40080917a23 */ /* 0x000fe2000001089f */
[----:B------:R-:W2:Y:S01]  /*154f0*/  MUFU.EX2 R109, R109 ;  /* 0x0000006d006d7308 */ /* 0x000ea20000000800 */
[----:B------:R-:W-:Y:S01]  /*15500*/  FFMA.FTZ R152, R3, R242, R152 ;  /* 0x000000f203987223 */ /* 0x000fe20000010098 */
[----:B------:R-:W4:Y:S01]  /*15510*/  LDSM.16.MT88.4 R76, [R230+0x4900] ;  /* 0x00490000e64c783b */ /* 0x000f220000004200 */
[C---:B------:R-:W-:Y:S04]  /*15520*/  HMMA.16816.F32.BF16 R20, R68.reuse, R80, R20 ;  /* 0x000000504414723c */ /* 0x040fe80000041814 */
[----:B------:R-:W-:Y:S02]  /*15530*/  FFMA.FTZ R153, R2, R243, R153 ;  /* 0x000000f302997223 */ /* 0x000fe40000010099 */
[--C-:B------:R-:W-:Y:S01]  /*15540*/  FFMA.FTZ R147, R252, c[0x0][0x2d0], -R155.reuse ;  /* 0x0000b400fc937a23 */ /* 0x100fe2000001089b */
[----:B------:R-:W5:Y:S01]  /*15550*/  MUFU.EX2 R105, R105 ;  /* 0x0000006900697308 */ /* 0x000f620000000800 */
[C---:B------:R-:W-:Y:S01]  /*15560*/  HMMA.16816.F32.BF16 R24, R68.reuse, R82, R24 ;  /* 0x000000524418723c */ /* 0x040fe20000041818 */
[----:B------:R-:W1:Y:S03]  /*15570*/  LDSM.16.MT88.4 R80, [R229+0x4900] ;  /* 0x00490000e550783b */ /* 0x000e660000004200 */
[----:B------:R-:W-:Y:S02]  /*15580*/  FFMA.FTZ R146, R211, c[0x0][0x2d0], -R155 ;  /* 0x0000b400d3927a23 */ /* 0x000fe4000001089b */
[--C-:B------:R-:W-:Y:S02]  /*15590*/  FFMA.FTZ R162, R162, c[0x0][0x2d0], -R159.reuse ;  /* 0x0000b400a2a27a23 */ /* 0x100fe4000001089f */
[C---:B------:R-:W-:Y:S01]  /*155a0*/  HMMA.16816.F32.BF16 R28, R68.reuse, R84, R28 ;  /* 0x00000054441c723c */ /* 0x040fe2000004181c */
[----:B------:R-:W1:Y:S03]  /*155b0*/  MUFU.EX2 R117, R117 ;  /* 0x0000007500757308 */ /* 0x000e660000000800 */
[----:B------:R-:W-:Y:S02]  /*155c0*/  FFMA.FTZ R159, R157, c[0x0][0x2d0], -R159 ;  /* 0x0000b4009d9f7a23 */ /* 0x000fe4000001089f */
[--C-:B------:R-:W-:Y:S02]  /*155d0*/  FFMA.FTZ R156, R156, c[0x0][0x2d0], -R155.reuse ;  /* 0x0000b4009c9c7a23 */ /* 0x100fe4000001089b */
[C---:B------:R-:W-:Y:S01]  /*155e0*/  HMMA.16816.F32.BF16 R32, R68.reuse, R86, R32 ;  /* 0x000000564420723c */ /* 0x040fe20000041820 */
[----:B------:R-:W2:Y:S02]  /*155f0*/  LDSM.16.MT88.4 R84, [R232+0x1100] ;  /* 0x00110000e854783b */ /* 0x000ea40000004200 */
[----:B------:R-:W1:Y:S01]  /*15600*/  MUFU.EX2 R119, R119 ;  /* 0x0000007700777308 */ /* 0x000e620000000800 */
[----:B------:R-:W-:Y:S02]  /*15610*/  FFMA.FTZ R155, R133, c[0x0][0x2d0], -R155 ;  /* 0x0000b400859b7a23 */ /* 0x000fe4000001089b */
[----:B------:R-:W-:Y:S02]  /*15620*/  FADD.FTZ R153, R148, R153 ;  /* 0x0000009994997221 */ /* 0x000fe40000010000 */
[C---:B---3--:R-:W-:Y:S04]  /*15630*/  HMMA.16816.F32.BF16 R36, R68.reuse, R72, R36 ;  /* 0x000000484424723c */ /* 0x048fe80000041824 */
[----:B------:R-:W-:Y:S01]  /*15640*/  FADD.FTZ R135, R135, R153 ;  /* 0x0000009987877221 */ /* 0x000fe20000010000 */
[----:B------:R-:W-:Y:S01]  /*15650*/  MUFU.EX2 R122, R122 ;  /* 0x0000007a007a7308 */ /* 0x000fe20000000800 */
[----:B------:R-:W-:Y:S02]  /*15660*/  FADD.FTZ R152, R151, R152 ;  /* 0x0000009897987221 */ /* 0x000fe40000010000 */
[C---:B------:R-:W-:Y:S01]  /*15670*/  HMMA.16816.F32.BF16 R40, R68.reuse, R74, R40 ;  /* 0x0000004a4428723c */ /* 0x040fe20000041828 */
[----:B------:R-:W3:Y:S03]  /*15680*/  LDSM.16.MT88.4 R72, [R230+0x1100] ;  /* 0x00110000e648783b */ /* 0x000ee60000004200 */
[----:B------:R-:W-:Y:S02]  /*15690*/  FADD.FTZ R135, R134, R135 ;  /* 0x0000008786877221 */ /* 0x000fe40000010000 */
[----:B------:R-:W-:Y:S01]  /*156a0*/  FADD.FTZ R152, R150, R152 ;  /* 0x0000009896987221 */ /* 0x000fe20000010000 */
[----:B------:R-:W2:Y:S01]  /*156b0*/  MUFU.EX2 R123, R123 ;  /* 0x0000007b007b7308 */ /* 0x000ea20000000800 */
[C---:B----4-:R-:W-:Y:S04]  /*156c0*/  HMMA.16816.F32.BF16 R44, R68.reuse, R76, R44 ;  /* 0x0000004c442c723c */ /* 0x050fe8000004182c */
[----:B------:R-:W-:Y:S02]  /*156d0*/  FADD.FTZ R161, R161, R135 ;  /* 0x00000087a1a17221 */ /* 0x000fe40000010000 */
[----:B------:R-:W-:Y:S02]  /*156e0*/  FADD.FTZ R149, R149, R152 ;  /* 0x0000009895957221 */ /* 0x000fe40000010000 */
[C---:B------:R-:W-:Y:S01]  /*156f0*/  HMMA.16816.F32.BF16 R48, R68.reuse, R78, R48 ;  /* 0x0000004e4430723c */ /* 0x040fe20000041830 */
[----:B------:R-:W4:Y:S01]  /*15700*/  LDSM.16.MT88.4 R76, [R229+0x1100] ;  /* 0x00110000e54c783b */ /* 0x000f220000004200 */
[----:B------:R-:W-:Y:S02]  /*15710*/  MUFU.EX2 R144, R144 ;  /* 0x0000009000907308 */ /* 0x000fe40000000800 */
        /* <DEDUP_REMOVED lines=14> */
[----:B------:R-:W-:Y:S01]  /*15800*/  HMMA.16816.F32.BF16 R64, R68, R90, R64 ;  /* 0x0000005a4440723c */ /* 0x000fe20000041840 */
[----:B------:R-:W-:Y:S01]  /*15810*/  LDSM.16.MT88.4 R88, [R229+0x5100] ;  /* 0x00510000e558783b */ /* 0x000fe20000004200 */
[----:B------:R-:W-:Y:S02]  /*15820*/  MUFU.EX2 R146, R146 ;  /* 0x0000009200927308 */ /* 0x000fe40000000800 */
[----:B------:R-:W-:Y:S02]  /*15830*/  FADD.FTZ R3, R106, R3 ;  /* 0x000000036a037221 */ /* 0x000fe40000010000 */
[----:B------:R-:W-:Y:S01]  /*15840*/  FADD.FTZ R2, R104, R2 ;  /* 0x0000000268027221 */ /* 0x000fe20000010000 */
[----:B------:R-:W-:Y:S02]  /*15850*/  F2FP.BF16.PACK_AB R69, R106, R103 ;  /* 0x000000676a45723e */ /* 0x000fe400000010ff */
[----:B------:R-:W-:Y:S01]  /*15860*/  F2FP.BF16.PACK_AB R70, R108, R107 ;  /* 0x0000006b6c46723e */ /* 0x000fe200000010ff */
[----:B------:R-:W-:Y:S02]  /*15870*/  LDSM.16.MT88.4 R100, [R230+0x7900] ;  /* 0x00790000e664783b */ /* 0x000fe40000004200 */
[C---:B--2---:R-:W-:Y:S01]  /*15880*/  F2FP.BF16.PACK_AB R71, R110.reuse, R109 ;  /* 0x0000006d6e47723e */ /* 0x044fe200000010ff */
[----:B------:R-:W-:Y:S01]  /*15890*/  FADD.FTZ R109, R109, R3 ;  /* 0x000000036d6d7221 */ /* 0x000fe20000010000 */
[C---:B-----5:R-:W-:Y:S01]  /*158a0*/  F2FP.BF16.PACK_AB R68, R105.reuse, R104 ;  /* 0x000000686944723e */ /* 0x060fe200000010ff */
[----:B------:R-:W-:Y:S01]  /*158b0*/  MUFU.EX2 R184, R184 ;  /* 0x000000b800b87308 */ /* 0x000fe20000000800 */
[----:B------:R-:W-:Y:S02]  /*158c0*/  FADD.FTZ R105, R105, R2 ;  /* 0x0000000269697221 */ /* 0x000fe40000010000 */
[----:B------:R-:W-:Y:S02]  /*158d0*/  FADD.FTZ R3, R110, R109 ;  /* 0x0000006d6e037221 */ /* 0x000fe40000010000 */
[----:B------:R-:W-:Y:S01]  /*158e0*/  FADD.FTZ R2, R107, R105 ;  /* 0x000000696b027221 */ /* 0x000fe20000010000 */
[C---:B------:R-:W-:Y:S03]  /*158f0*/  HMMA.16816.F32.BF16 R4, R68.reuse, R84, R4 ;  /* 0x000000544404723c */ /* 0x040fe60000041804 */
[----:B------:R-:W-:Y:S01]  /*15900*/  FADD.FTZ R2, R108, R2 ;  /* 0x000000026c027221 */ /* 0x000fe20000010000 */
[----:B------:R-:W-:Y:S01]  /*15910*/  MUFU.EX2 R179, R179 ;  /* 0x000000b300b37308 */ /* 0x000fe20000000800 */
[----:B------:R-:W-:Y:S02]  /*15920*/  FADD.FTZ R3, R111, R3 ;  /* 0x000000036f037221 */ /* 0x000fe40000010000 */
[----:B------:R-:W-:Y:S01]  /*15930*/  FADD.FTZ R2, R116, R2 ;  /* 0x0000000274027221 */ /* 0x000fe20000010000 */
[C---:B------:R-:W-:Y:S01]  /*15940*/  HMMA.16816.F32.BF16 R8, R68.reuse, R86, R8 ;  /* 0x000000564408723c */ /* 0x040fe20000041808 */
[----:B------:R-:W2:Y:S03]  /*15950*/  LDSM.16.MT88.4 R84, [R232+0x5100] ;  /* 0x00510000e854783b */ /* 0x000ea60000004200 */
[C---:B------:R-:W-:Y:S02]  /*15960*/  FADD.FTZ R3, R118.reuse, R3 ;  /* 0x0000000376037221 */ /* 0x040fe40000010000 */
[----:B------:R-:W-:Y:S02]  /*15970*/  MUFU.EX2 R178, R178 ;  /* 0x000000b200b27308 */ /* 0x000fe40000000800 */
[C---:B---3--:R-:W-:Y:S08]  /*15980*/  HMMA.16816.F32.BF16 R12, R68.reuse, R72, R12 ;  /* 0x00000048440c723c */ /* 0x048ff0000004180c */
[C---:B------:R-:W-:Y:S01]  /*15990*/  HMMA.16816.F32.BF16 R16, R68.reuse, R74, R16 ;  /* 0x0000004a4410723c */ /* 0x040fe20000041810 */
[----:B------:R-:W3:Y:S01]  /*159a0*/  LDSM.16.MT88.4 R72, [R230+0x5100] ;  /* 0x00510000e648783b */ /* 0x000ee20000004200 */
[----:B------:R-:W-:Y:S06]  /*159b0*/  MUFU.EX2 R177, R177 ;  /* 0x000000b100b17308 */ /* 0x000fec0000000800 */
[C---:B----4-:R-:W-:Y:S04]  /*159c0*/  HMMA.16816.F32.BF16 R20, R68.reuse, R76, R20 ;  /* 0x0000004c4414723c */ /* 0x050fe80000041814 */
[----:B------:R-:W-:Y:S04]  /*159d0*/  MUFU.EX2 R176, R176 ;  /* 0x000000b000b07308 */ /* 0x000fe80000000800 */
[C---:B------:R-:W-:Y:S01]  /*159e0*/  HMMA.16816.F32.BF16 R24, R68.reuse, R78, R24 ;  /* 0x0000004e4418723c */ /* 0x040fe20000041818 */
[----:B------:R-:W4:Y:S05]  /*159f0*/  LDSM.16.MT88.4 R76, [R232+0x1900] ;  /* 0x00190000e84c783b */ /* 0x000f2a0000004200 */
[----:B------:R-:W-:Y:S02]  /*15a00*/  MUFU.EX2 R170, R170 ;  /* 0x000000aa00aa7308 */ /* 0x000fe40000000800 */
[C---:B-1----:R-:W-:Y:S08]  /*15a10*/  HMMA.16816.F32.BF16 R28, R68.reuse, R80, R28 ;  /* 0x00000050441c723c */ /* 0x042ff0000004181c */
        /* <DEDUP_REMOVED lines=8> */
[C---:B---3--:R-:W-:Y:S08]  /*15aa0*/  HMMA.16816.F32.BF16 R44, R68.reuse, R72, R44 ;  /* 0x00000048442c723c */ /* 0x048ff0000004182c */
[C---:B------:R-:W-:Y:S01]  /*15ab0*/  HMMA.16816.F32.BF16 R48, R68.reuse, R74, R48 ;  /* 0x0000004a4430723c */ /* 0x040fe20000041830 */
[----:B------:R-:W2:Y:S01]  /*15ac0*/  LDSM.16.MT88.4 R72, [R229+0x1900] ;  /* 0x00190000e548783b */ /* 0x000ea20000004200 */
[----:B------:R-:W-:Y:S06]  /*15ad0*/  MUFU.EX2 R167, R167 ;  /* 0x000000a700a77308 */ /* 0x000fec0000000800 */
[C---:B------:R-:W-:Y:S04]  /*15ae0*/  HMMA.16816.F32.BF16 R52, R68.reuse, R88, R52 ;  /* 0x000000584434723c */ /* 0x040fe80000041834 */
[----:B------:R-:W-:Y:S04]  /*15af0*/  MUFU.EX2 R165, R165 ;  /* 0x000000a500a57308 */ /* 0x000fe80000000800 */
[C---:B------:R-:W-:Y:S01]  /*15b00*/  HMMA.16816.F32.BF16 R56, R68.reuse, R90, R56 ;  /* 0x0000005a4438723c */ /* 0x040fe20000041838 */
[----:B------:R-:W-:Y:S05]  /*15b10*/  LDSM.16.MT88.4 R88, [R229+0x5900] ;  /* 0x00590000e558783b */ /* 0x000fea0000004200 */
[----:B------:R-:W3:Y:S02]  /*15b20*/  MUFU.EX2 R166, R166 ;  /* 0x000000a600a67308 */ /* 0x000ee40000000800 */
[C---:B------:R-:W-:Y:S08]  /*15b30*/  HMMA.16816.F32.BF16 R60, R68.reuse, R92, R60 ;  /* 0x0000005c443c723c */ /* 0x040ff0000004183c */
[----:B------:R-:W-:Y:S01]  /*15b40*/  HMMA.16816.F32.BF16 R64, R68, R94, R64 ;  /* 0x0000005e4440723c */ /* 0x000fe20000041840 */
[----:B------:R-:W-:Y:S01]  /*15b50*/  LDSM.16.MT88.4 R92, [R228+0x6100] ;  /* 0x00610000e45c783b */ /* 0x000fe20000004200 */
[----:B------:R-:W-:Y:S05]  /*15b60*/  MUFU.EX2 R164, R164 ;  /* 0x000000a400a47308 */ /* 0x000fea0000000800 */
[----:B------:R-:W-:Y:S02]  /*15b70*/  F2FP.BF16.PACK_AB R69, R118, R111 ;  /* 0x0000006f7645723e */ /* 0x000fe400000010ff */
[----:B------:R-:W-:Y:S01]  /*15b80*/  F2FP.BF16.PACK_AB R68, R117, R116 ;  /* 0x000000747544723e */ /* 0x000fe200000010ff */
[----:B------:R-:W-:Y:S02]  /*15b90*/  LDSM.16.MT88.4 R108, [R229+0x7900] ;  /* 0x00790000e56c783b */ /* 0x000fe40000004200 */
[----:B------:R-:W-:Y:S01]  /*15ba0*/  F2FP.BF16.PACK_AB R70, R121, R119 ;  /* 0x000000777946723e */ /* 0x000fe200000010ff */
[----:B------:R-:W5:Y:S01]  /*15bb0*/  MUFU.EX2 R160, R160 ;  /* 0x000000a000a07308 */ /* 0x000f620000000800 */
[----:B------:R-:W-:Y:S01]  /*15bc0*/  F2FP.BF16.PACK_AB R71, R123, R122 ;  /* 0x0000007a7b47723e */ /* 0x000fe200000010ff */
[----:B------:R-:W-:Y:S01]  /*15bd0*/  FADD.FTZ R117, R117, R2 ;  /* 0x0000000275757221 */ /* 0x000fe20000010000 */
[----:B---3--:R-:W-:Y:S01]  /*15be0*/  F2FP.BF16.PACK_AB R112, R166, R165 ;  /* 0x000000a5a670723e */ /* 0x008fe200000010ff */
[----:B------:R-:W-:Y:S02]  /*15bf0*/  FADD.FTZ R122, R122, R3 ;  /* 0x000000037a7a7221 */ /* 0x000fe40000010000 */
[----:B------:R-:W-:Y:S02]  /*15c00*/  FADD.FTZ R117, R119, R117 ;  /* 0x0000007577757221 */ /* 0x000fe40000010000 */
[C---:B----4-:R-:W-:Y:S02]  /*15c10*/  HMMA.16816.F32.BF16 R4, R68.reuse, R76, R4 ;  /* 0x0000004c4404723c */ /* 0x050fe40000041804 */
[----:B------:R-:W-:Y:S01]  /*15c20*/  MUFU.EX2 R162, R162 ;  /* 0x000000a200a27308 */ /* 0x000fe20000000800 */
[----:B------:R-:W-:Y:S02]  /*15c30*/  FADD.FTZ R121, R121, R117 ;  /* 0x0000007579797221 */ /* 0x000fe40000010000 */
[----:B------:R-:W-:Y:S02]  /*15c40*/  FADD.FTZ R122, R123, R122 ;  /* 0x0000007a7b7a7221 */ /* 0x000fe40000010000 */
[----:B------:R-:W-:Y:S01]  /*15c50*/  FADD.FTZ R121, R144, R121 ;  /* 0x0000007990797221 */ /* 0x000fe20000010000 */
[C---:B------:R-:W-:Y:S01]  /*15c60*/  HMMA.16816.F32.BF16 R8, R68.reuse, R78, R8 ;  /* 0x0000004e4408723c */ /* 0x040fe20000041808 */
[----:B------:R-:W3:Y:S03]  /*15c70*/  LDSM.16.MT88.4 R76, [R232+0x5900] ;  /* 0x00590000e84c783b */ /* 0x000ee60000004200 */
[----:B------:R-:W4:Y:S01]  /*15c80*/  MUFU.EX2 R159, R159 ;  /* 0x0000009f009f7308 */ /* 0x000f220000000800 */
[----:B------:R-:W-:Y:S02]  /*15c90*/  IMAD.MOV.U32 R2, RZ, RZ, R132 ;  /* 0x000000ffff027224 */ /* 0x000fe400078e0084 */
[----:B------:R-:W-:Y:S01]  /*15ca0*/  IMAD.MOV.U32 R3, RZ, RZ, R0 ;  /* 0x000000ffff037224 */ /* 0x000fe200078e0000 */
[C---:B-1----:R-:W-:Y:S04]  /*15cb0*/  HMMA.16816.F32.BF16 R12, R68.reuse, R80, R12 ;  /* 0x00000050440c723c */ /* 0x042fe8000004180c */
[----:B-----5:R-:W-:Y:S02]  /*15cc0*/  F2FP.BF16.PACK_AB R113, R160, R164 ;  /* 0x000000a4a071723e */ /* 0x020fe400000010ff */
[----:B------:R-:W-:Y:S02]  /*15cd0*/  MUFU.EX2 R156, R156 ;  /* 0x0000009c009c7308 */ /* 0x000fe40000000800 */
[C---:B------:R-:W-:Y:S01]  /*15ce0*/  HMMA.16816.F32.BF16 R16, R68.reuse, R82, R16 ;  /* 0x000000524410723c */ /* 0x040fe20000041810 */
[----:B------:R-:W1:Y:S07]  /*15cf0*/  LDSM.16.MT88.4 R80, [R230+0x5900] ;  /* 0x00590000e650783b */ /* 0x000e6e0000004200 */
[C---:B--2---:R-:W-:Y:S01]  /*15d00*/  HMMA.16816.F32.BF16 R20, R68.reuse, R72, R20 ;  /* 0x000000484414723c */ /* 0x044fe20000041814 */
[----:B------:R-:W2:Y:S03]  /*15d10*/  MUFU.EX2 R155, R155 ;  /* 0x0000009b009b7308 */ /* 0x000ea60000000800 */
[----:B----4-:R-:W-:Y:S04]  /*15d20*/  F2FP.BF16.PACK_AB R114, R159, R162 ;  /* 0x000000a29f72723e */ /* 0x010fe800000010ff */
[C---:B------:R-:W-:Y:S01]  /*15d30*/  HMMA.16816.F32.BF16 R24, R68.reuse, R74, R24 ;  /* 0x0000004a4418723c */ /* 0x040fe20000041818 */
[----:B------:R-:W4:Y:S07]  /*15d40*/  LDSM.16.MT88.4 R72, [R228+0x5900] ;  /* 0x00590000e448783b */ /* 0x000f2e0000004200 */
[C---:B------:R-:W-:Y:S08]  /*15d50*/  HMMA.16816.F32.BF16 R28, R68.reuse, R84, R28 ;  /* 0x00000054441c723c */ /* 0x040ff0000004181c */
[C---:B------:R-:W-:Y:S01]  /*15d60*/  HMMA.16816.F32.BF16 R32, R68.reuse, R86, R32 ;  /* 0x000000564420723c */ /* 0x040fe20000041820 */
[----:B------:R-:W5:Y:S03]  /*15d70*/  LDSM.16.MT88.4 R84, [R232+0x2100] ;  /* 0x00210000e854783b */ /* 0x000f660000004200 */
[----:B--2---:R-:W-:Y:S04]  /*15d80*/  F2FP.BF16.PACK_AB R115, R155, R156 ;  /* 0x0000009c9b73723e */ /* 0x004fe800000010ff */
[C---:B---3--:R-:W-:Y:S08]  /*15d90*/  HMMA.16816.F32.BF16 R36, R68.reuse, R76, R36 ;  /* 0x0000004c4424723c */ /* 0x048ff00000041824 */
[C---:B------:R-:W-:Y:S01]  /*15da0*/  HMMA.16816.F32.BF16 R40, R68.reuse, R78, R40 ;  /* 0x0000004e4428723c */ /* 0x040fe20000041828 */
[----:B------:R-:W2:Y:S07]  /*15db0*/  LDSM.16.MT88.4 R76, [R230+0x2100] ;  /* 0x00210000e64c783b */ /* 0x000eae0000004200 */
[C---:B-1----:R-:W-:Y:S08]  /*15dc0*/  HMMA.16816.F32.BF16 R44, R68.reuse, R80, R44 ;  /* 0x00000050442c723c */ /* 0x042ff0000004182c */
[C---:B------:R-:W-:Y:S01]  /*15dd0*/  HMMA.16816.F32.BF16 R48, R68.reuse, R82, R48 ;  /* 0x000000524430723c */ /* 0x040fe20000041830 */
[----:B------:R-:W-:Y:S07]  /*15de0*/  LDSM.16.MT88.4 R80, [R228+0x2100] ;  /* 0x00210000e450783b */ /* 0x000fee0000004200 */
[C---:B------:R-:W-:Y:S08]  /*15df0*/  HMMA.16816.F32.BF16 R52, R68.reuse, R88, R52 ;  /* 0x000000584434723c */ /* 0x040ff00000041834 */
[C---:B------:R-:W-:Y:S01]  /*15e00*/  HMMA.16816.F32.BF16 R56, R68.reuse, R90, R56 ;  /* 0x0000005a4438723c */ /* 0x040fe20000041838 */
[----:B------:R-:W-:Y:S07]  /*15e10*/  LDSM.16.MT88.4 R88, [R229+0x6100] ;  /* 0x00610000e558783b */ /* 0x000fee0000004200 */
[C---:B----4-:R-:W-:Y:S08]  /*15e20*/  HMMA.16816.F32.BF16 R60, R68.reuse, R72, R60 ;  /* 0x00000048443c723c */ /* 0x050ff0000004183c */
        /* <DEDUP_REMOVED lines=11> */
[C---:B-----5:R-:W-:Y:S03]  /*15ee0*/  HMMA.16816.F32.BF16 R4, R68.reuse, R84, R4 ;  /* 0x000000544404723c */ /* 0x060fe60000041804 */
[----:B------:R-:W-:Y:S02]  /*15ef0*/  FADD.FTZ R208, R208, R147 ;  /* 0x00000093d0d07221 */ /* 0x000fe40000010000 */
[----:B------:R-:W-:Y:S02]  /*15f00*/  FADD.FTZ R209, R202, R209 ;  /* 0x000000d1cad17221 */ /* 0x000fe40000010000 */
[----:B------:R-:W-:Y:S01]  /*15f10*/  FADD.FTZ R208, R203, R208 ;  /* 0x000000d0cbd07221 */ /* 0x000fe20000010000 */
        /* <DEDUP_REMOVED lines=19> */
[----:B------:R-:W5:Y:S07]  /*16050*/  LDSM.16.MT88.4 R88, [R232+0x6900] ;  /* 0x00690000e858783b */ /* 0x000f6e0000004200 */
[C---:B------:R-:W-:Y:S08]  /*16060*/  HMMA.16816.F32.BF16 R60, R68.reuse, R92, R60 ;  /* 0x0000005c443c723c */ /* 0x040ff0000004183c */
[----:B------:R-:W-:Y:S01]  /*16070*/  HMMA.16816.F32.BF16 R64, R68, R94, R64 ;  /* 0x0000005e4440723c */ /* 0x000fe20000041840 */
[----:B------:R-:W-:Y:S06]  /*16080*/  LDSM.16.MT88.4 R92, [R229+0x7100] ;  /* 0x00710000e55c783b */ /* 0x000fec0000004200 */
        /* <DEDUP_REMOVED lines=18> */
[C---:B---3--:R-:W-:Y:S08]  /*161b0*/  HMMA.16816.F32.BF16 R20, R68.reuse, R84, R20 ;  /* 0x000000544414723c */ /* 0x048ff00000041814 */
[C---:B------:R-:W-:Y:S01]  /*161c0*/  HMMA.16816.F32.BF16 R24, R68.reuse, R86, R24 ;  /* 0x000000564418723c */ /* 0x040fe20000041818 */
[----:B------:R-:W-:Y:S07]  /*161d0*/  LDSM.16.MT88.4 R84, [R228+0x3100] ;  /* 0x00310000e454783b */ /* 0x000fee0000004200 */
[C---:B--2---:R-:W-:Y:S08]  /*161e0*/  HMMA.16816.F32.BF16 R28, R68.reuse, R76, R28 ;  /* 0x0000004c441c723c */ /* 0x044ff0000004181c */
        /* <DEDUP_REMOVED lines=29> */
[----:B------:R-:W-:Y:S02]  /*163c0*/  FADD.FTZ R164, R164, R168 ;  /* 0x000000a8a4a47221 */ /* 0x000fe40000010000 */
[----:B------:R-:W-:Y:S02]  /*163d0*/  FADD.FTZ R169, R166, R169 ;  /* 0x000000a9a6a97221 */ /* 0x000fe40000010000 */
[C---:B---3--:R-:W-:Y:S04]  /*163e0*/  HMMA.16816.F32.BF16 R12, R68.reuse, R80, R12 ;  /* 0x00000050440c723c */ /* 0x048fe8000004180c */
[----:B------:R-:W-:Y:S02]  /*163f0*/  FADD.FTZ R164, R160, R164 ;  /* 0x000000a4a0a47221 */ /* 0x000fe40000010000 */
[----:B------:R-:W-:Y:S02]  /*16400*/  FADD.FTZ R169, R162, R169 ;  /* 0x000000a9a2a97221 */ /* 0x000fe40000010000 */
[C---:B------:R-:W-:Y:S01]  /*16410*/  HMMA.16816.F32.BF16 R16, R68.reuse, R82, R16 ;  /* 0x000000524410723c */ /* 0x040fe20000041810 */
[----:B------:R-:W-:Y:S03]  /*16420*/  LDSM.16.MT88.4 R80, [R229+0x3900] ;  /* 0x00390000e550783b */ /* 0x000fe60000004200 */
[----:B------:R-:W-:Y:S02]  /*16430*/  FADD.FTZ R164, R156, R164 ;  /* 0x000000a49ca47221 */ /* 0x000fe40000010000 */
[----:B------:R-:W-:Y:S02]  /*16440*/  FADD.FTZ R242, R159, R169 ;  /* 0x000000a99ff27221 */ /* 0x000fe40000010000 */
[C---:B--2---:R-:W-:Y:S04]  /*16450*/  HMMA.16816.F32.BF16 R20, R68.reuse, R76, R20 ;  /* 0x0000004c4414723c */ /* 0x044fe80000041814 */
[----:B------:R-:W-:Y:S04]  /*16460*/  FADD.FTZ R243, R155, R164 ;  /* 0x000000a49bf37221 */ /* 0x000fe80000010000 */
[C---:B------:R-:W-:Y:S01]  /*16470*/  HMMA.16816.F32.BF16 R24, R68.reuse, R78, R24 ;  /* 0x0000004e4418723c */ /* 0x040fe20000041818 */
[----:B------:R-:W2:Y:S07]  /*16480*/  LDSM.16.MT88.4 R76, [R230+0x3900] ;  /* 0x00390000e64c783b */ /* 0x000eae0000004200 */
[C---:B------:R-:W-:Y:S08]  /*16490*/  HMMA.16816.F32.BF16 R28, R68.reuse, R84, R28 ;  /* 0x00000054441c723c */ /* 0x040ff0000004181c */
[C---:B------:R-:W-:Y:S08]  /*164a0*/  HMMA.16816.F32.BF16 R32, R68.reuse, R86, R32 ;  /* 0x000000564420723c */ /* 0x040ff00000041820 */
[C---:B-1----:R-:W-:Y:S08]  /*164b0*/  HMMA.16816.F32.BF16 R36, R68.reuse, R72, R36 ;  /* 0x000000484424723c */ /* 0x042ff00000041824 */
[C---:B------:R-:W-:Y:S08]  /*164c0*/  HMMA.16816.F32.BF16 R40, R68.reuse, R74, R40 ;  /* 0x0000004a4428723c */ /* 0x040ff00000041828 */
        /* <DEDUP_REMOVED lines=10> */
[C---:B------:R-:W-:Y:S08]  /*16570*/  HMMA.16816.F32.BF16 R124, R112.reuse, R126, R8 ;  /* 0x0000007e707c723c */ /* 0x040ff00000041808 */
[C---:B--2---:R-:W-:Y:S08]  /*16580*/  HMMA.16816.F32.BF16 R68, R112.reuse, R76, R12 ;  /* 0x0000004c7044723c */ /* 0x044ff0000004180c */
[C---:B------:R-:W-:Y:S08]  /*16590*/  HMMA.16816.F32.BF16 R72, R112.reuse, R78, R16 ;  /* 0x0000004e7048723c */ /* 0x040ff00000041810 */
[C---:B------:R-:W-:Y:S08]  /*165a0*/  HMMA.16816.F32.BF16 R76, R112.reuse, R80, R20 ;  /* 0x00000050704c723c */ /* 0x040ff00000041814 */
[C---:B------:R-:W-:Y:S08]  /*165b0*/  HMMA.16816.F32.BF16 R80, R112.reuse, R82, R24 ;  /* 0x000000527050723c */ /* 0x040ff00000041818 */
        /* <DEDUP_REMOVED lines=8> */
[C---:B----4-:R-:W-:Y:S08]  /*16640*/  HMMA.16816.F32.BF16 R116, R112.reuse, R4, R60 ;  /* 0x000000047074723c */ /* 0x050ff0000004183c */
[----:B------:R-:W-:Y:S01]  /*16650*/  HMMA.16816.F32.BF16 R112, R112, R6, R64 ;  /* 0x000000067070723c */ /* 0x000fe20000041840 */
[----:B------:R-:W-:-:S07]  /*16660*/  @P0 BRA `(.L_x_683) ;  /* 0xffffbb5000000947 */ /* 0x000fce000383ffff */
.L_x_680:
[----:B------:R-:W-:-:S13]  /*16670*/  ISETP.LE.AND P0, PT, RZ, UR14, PT ;  /* 0x0000000eff007c0c */ /* 0x000fda000bf03270 */
[----:B------:R-:W-:Y:S05]  /*16680*/  @!P0 BRA `(.L_x_684) ;  /* 0x0000382000008947 */ /* 0x000fea0003800000 */
[C---:B------:R-:W-:Y:S01]  /*16690*/  IMAD.SHL.U32 R4, R244.reuse, 0x2, RZ ;  /* 0x00000002f4047824 */ /* 0x040fe200078e00ff */
[----:B------:R-:W-:Y:S01]  /*166a0*/  SHF.L.U64.HI R245, R244, 0x1, R245 ;  /* 0x00000001f4f57819 */ /* 0x000fe200000102f5 */
[----:B------:R-:W-:Y:S01]  /*166b0*/  IMAD.MOV.U32 R2, RZ, RZ, R132 ;  /* 0x000000ffff027224 */ /* 0x000fe200078e0084 */
[C---:B------:R-:W-:Y:S01]  /*166c0*/  IADD3 R250, R240.reuse, 0x100, RZ ;  /* 0x00000100f0fa7810 */ /* 0x040fe20007ffe0ff */
[----:B------:R-:W-:Y:S01]  /*166d0*/  IMAD.MOV.U32 R3, RZ, RZ, R0 ;  /* 0x000000ffff037224 */ /* 0x000fe200078e0000 */
[----:B------:R1:W-:Y:S01]  /*166e0*/  STL [R1], R4 ;  /* 0x0000000401007387 */ /* 0x0003e20000100800 */
[C---:B------:R-:W-:Y:S01]  /*166f0*/  IADD3 R249, R240.reuse, 0x2100, RZ ;  /* 0x00002100f0f97810 */ /* 0x040fe20007ffe0ff */
[C---:B------:R-:W-:Y:S01]  /*16700*/  IMAD.SHL.U32 R251, R239.reuse, 0x2, RZ ;  /* 0x00000002effb7824 */ /* 0x040fe200078e00ff */
[C---:B------:R-:W-:Y:S01]  /*16710*/  IADD3 R248, R240.reuse, 0x1100, RZ ;  /* 0x00001100f0f87810 */ /* 0x040fe20007ffe0ff */
[----:B------:R-:W-:Y:S01]  /*16720*/  ULDC UR5, c[0x0][0x210] ;  /* 0x0000840000057ab9 */ /* 0x000fe20000000800 */
[C---:B------:R-:W-:Y:S01]  /*16730*/  IADD3 R247, R240.reuse, 0x6100, RZ ;  /* 0x00006100f0f77810 */ /* 0x040fe20007ffe0ff */
[----:B------:R-:W-:Y:S01]  /*16740*/  ULDC UR4, c[0x0][0x1e8] ;  /* 0x00007a0000047ab9 */ /* 0x000fe20000000800 */
[C---:B------:R-:W-:Y:S01]  /*16750*/  IADD3 R246, R240.reuse, 0x5100, RZ ;  /* 0x00005100f0f67810 */ /* 0x040fe20007ffe0ff */
[----:B------:R-:W-:Y:S01]  /*16760*/  UIMAD UR5, UR13, UR5, URZ ;  /* 0x000000050d0572a4 */ /* 0x000fe2000f8e023f */
[----:B------:R-:W-:Y:S01]  /*16770*/  IADD3 R244, R240, 0x4100, RZ ;  /* 0x00004100f0f47810 */ /* 0x000fe20007ffe0ff */
[----:B------:R-:W-:Y:S01]  /*16780*/  UIMAD UR4, UR13, UR4, URZ ;  /* 0x000000040d0472a4 */ /* 0x000fe2000f8e023f */
[----:B------:R-:W-:Y:S01]  /*16790*/  SHF.L.U64.HI R252, R239, 0x1, R241 ;  /* 0x00000001effc7819 */ /* 0x000fe200000102f1 */
[----:B------:R-:W-:Y:S05]  /*167a0*/  BRA `(.L_x_685) ;  /* 0x0000041000007947 */ /* 0x000fea0003800000 */
.L_x_687:
[----:B------:R-:W2:Y:S01]  /*167b0*/  LDL R157, [R1] ;  /* 0x00000000019d7983 */ /* 0x000ea20000100800 */
        /* <DEDUP_REMOVED lines=16> */
[----:B------:R1:W3:Y:S04]  /*168c0*/  @!P3 LDG.E R237, [R132.64] ;  /* 0x0000001684edb981 */ /* 0x0002e8000c1e1900 */
[----:B------:R-:W-:Y:S04]  /*168d0*/  IMAD R0, R0, c[0x0][0x1e0], RZ ;  /* 0x0000780000007a24 */ /* 0x000fe800078e02ff */
[C---:B------:R-:W-:Y:S02]  /*168e0*/  IMAD R0, R238.reuse, c[0x0][0x1e4], R0 ;  /* 0x00007900ee007a24 */ /* 0x040fe400078e0200 */
[----:B-1----:R-:W-:Y:S04]  /*168f0*/  IMAD.WIDE.U32 R132, R238, c[0x0][0x1e0], RZ ;  /* 0x00007800ee847a25 */ /* 0x002fe800078e00ff */
[----:B------:R-:W-:Y:S01]  /*16900*/  IMAD.IADD R133, R133, 0x1, R0 ;  /* 0x0000000185857824 */ /* 0x000fe200078e0200 */
[----:B---3--:R-:W-:Y:S03]  /*16910*/  SHF.R.S32.HI R134, RZ, 0x1f, R237 ;  /* 0x0000001fff867819 */ /* 0x008fe600000114ed */
[----:B------:R-:W-:Y:S04]  /*16920*/  IMAD.WIDE.U32 R132, R237, c[0x0][0x1f0], R132 ;  /* 0x00007c00ed847a25 */ /* 0x000fe800078e0084 */
[----:B------:R-:W-:Y:S01]  /*16930*/  IMAD R134, R134, c[0x0][0x1f0], RZ ;  /* 0x00007c0086867a24 */ /* 0x000fe200078e02ff */
[----:B------:R-:W-:Y:S01]  /*16940*/  IADD3 R0, P0, R132, UR4, RZ ;  /* 0x0000000484007c10 */ /* 0x000fe2000ff1e0ff */
[----:B------:R-:W-:Y:S02]  /*16950*/  IMAD.SHL.U32 R132, R239, 0x2, RZ ;  /* 0x00000002ef847824 */ /* 0x000fe400078e00ff */
[----:B------:R-:W-:Y:S05]  /*16960*/  IMAD R134, R237, c[0x0][0x1f4], R134 ;  /* 0x00007d00ed867a24 */ /* 0x000fea00078e0286 */
[----:B------:R-:W-:Y:S02]  /*16970*/  IADD3.X R134, R133, UR9, R134, P0, !PT ;  /* 0x0000000985867c10 */ /* 0x000fe400087fe486 */
[C---:B------:R-:W-:Y:S04]  /*16980*/  LEA R133, P0, R0.reuse, c[0x0][0x1c8], 0x1 ;  /* 0x0000720000857a11 */ /* 0x040fe800078008ff */
[----:B------:R-:W-:Y:S01]  /*16990*/  LEA.HI.X R134, R0, c[0x0][0x1cc], R134, 0x1, P0 ;  /* 0x0000730000867a11 */ /* 0x000fe200000f0c86 */
[----:B------:R-:W2:Y:S01]  /*169a0*/  SHFL.IDX PT, R147, R133, RZ, 0x181f ;  /* 0x00181fff85937589 */ /* 0x000ea200000e0000 */
[----:B------:R-:W-:Y:S03]  /*169b0*/  SHF.L.U64.HI R0, R239, 0x1, R241 ;  /* 0x00000001ef007819 */ /* 0x000fe600000102f1 */
[----:B------:R-:W1:Y:S04]  /*169c0*/  SHFL.IDX PT, R148, R134, RZ, 0x181f ;  /* 0x00181fff86947589 */ /* 0x000e6800000e0000 */
[----:B------:R-:W3:Y:S04]  /*169d0*/  SHFL.IDX PT, R145, R133, 0x1, 0x181f ;  /* 0x00381f0085917f89 */ /* 0x000ee800000e0000 */
[----:B------:R-:W4:Y:S04]  /*169e0*/  SHFL.IDX PT, R146, R134, 0x1, 0x181f ;  /* 0x00381f0086927f89 */ /* 0x000f2800000e0000 */
[----:B------:R-:W5:Y:S04]  /*169f0*/  SHFL.IDX PT, R135, R133, 0x2, 0x181f ;  /* 0x00581f0085877f89 */ /* 0x000f6800000e0000 */
[----:B------:R-:W5:Y:S04]  /*16a00*/  SHFL.IDX PT, R144, R134, 0x2, 0x181f ;  /* 0x00581f0086907f89 */ /* 0x000f6800000e0000 */
[----:B------:R-:W5:Y:S01]  /*16a10*/  SHFL.IDX PT, R133, R133, 0x3, 0x181f ;  /* 0x00781f0085857f89 */ /* 0x000f6200000e0000 */
[CC--:B--2---:R-:W-:Y:S02]  /*16a20*/  IADD3 R150, P1, R147.reuse, R157.reuse, RZ ;  /* 0x0000009d93967210 */ /* 0x0c4fe40007f3e0ff */
[-C--:B------:R-:W-:Y:S01]  /*16a30*/  IADD3 R152, P0, R147, R132.reuse, RZ ;  /* 0x0000008493987210 */ /* 0x080fe20007f1e0ff */
[----:B------:R-:W2:Y:S02]  /*16a40*/  SHFL.IDX PT, R134, R134, 0x3, 0x181f ;  /* 0x00781f0086867f89 */ /* 0x000ea400000e0000 */
[C-C-:B-1----:R-:W-:Y:S02]  /*16a50*/  IMAD.X R151, R148.reuse, 0x1, R245.reuse, P1 ;  /* 0x0000000194977824 */ /* 0x142fe400008e06f5 */
[--C-:B------:R-:W-:Y:S01]  /*16a60*/  IMAD.X R153, R148, 0x1, R0.reuse, P0 ;  /* 0x0000000194997824 */ /* 0x100fe200000e0600 */
[-C--:B---3--:R-:W-:Y:S02]  /*16a70*/  IADD3 R148, P1, R145, R157.reuse, RZ ;  /* 0x0000009d91947210 */ /* 0x088fe40007f3e0ff */
[----:B------:R1:W-:Y:S03]  /*16a80*/  LDGSTS.E.BYPASS.LTC128B.128 [R240+0x8100], [R150.64], !P6 ;  /* 0x0810000096f07fae */ /* 0x0003e6000f101d56 */
[--C-:B----4-:R-:W-:Y:S01]  /*16a90*/  IMAD.X R149, R146, 0x1, R245.reuse, P1 ;  /* 0x0000000192957824 */ /* 0x110fe200008e06f5 */
[----:B------:R3:W-:Y:S01]  /*16aa0*/  LDGSTS.E.BYPASS.LTC128B.128 [R240+0xc100], [R152.64], !P5 ;  /* 0x0c10000098f07fae */ /* 0x0007e2000e901d56 */
[CC--:B-----5:R-:W-:Y:S03]  /*16ab0*/  IADD3 R154, P2, R135.reuse, R132.reuse, RZ ;  /* 0x00000084879a7210 */ /* 0x0e0fe60007f5e0ff */
[----:B------:R4:W-:Y:S02]  /*16ac0*/  LDGSTS.E.BYPASS.LTC128B.128 [R240+0x9100], [R148.64], !P6 ;  /* 0x0910000094f07fae */ /* 0x0009e4000f101d56 */
[C-C-:B------:R-:W-:Y:S01]  /*16ad0*/  IMAD.X R155, R144.reuse, 0x1, R0.reuse, P2 ;  /* 0x00000001909b7824 */ /* 0x140fe200010e0600 */
[-C--:B-1----:R-:W-:Y:S02]  /*16ae0*/  IADD3 R150, P3, R135, R157.reuse, RZ ;  /* 0x0000009d87967210 */ /* 0x082fe40007f7e0ff */
[-C--:B---3--:R-:W-:Y:S03]  /*16af0*/  IADD3 R152, P0, R145, R132.reuse, RZ ;  /* 0x0000008491987210 */ /* 0x088fe60007f1e0ff */
[--C-:B------:R-:W-:Y:S02]  /*16b00*/  IMAD.X R151, R144, 0x1, R245.reuse, P3 ;  /* 0x0000000190977824 */ /* 0x100fe400018e06f5 */
[--C-:B------:R-:W-:Y:S01]  /*16b10*/  IMAD.X R153, R146, 0x1, R0.reuse, P0 ;  /* 0x0000000192997824 */ /* 0x100fe200000e0600 */
[C---:B------:R-:W-:Y:S02]  /*16b20*/  IADD3 R146, P1, R133.reuse, R157, RZ ;  /* 0x0000009d85927210 */ /* 0x040fe40007f3e0ff */
[----:B------:R-:W-:Y:S02]  /*16b30*/  IADD3 R132, P0, R133, R132, RZ ;  /* 0x0000008485847210 */ /* 0x000fe40007f1e0ff */
[----:B------:R4:W-:Y:S01]  /*16b40*/  LDGSTS.E.BYPASS.LTC128B.128 [R240+0xd100], [R152.64], !P5 ;  /* 0x0d10000098f07fae */ /* 0x0009e2000e901d56 */
[C---:B--2---:R-:W-:Y:S02]  /*16b50*/  IMAD.X R147, R134.reuse, 0x1, R245, P1 ;  /* 0x0000000186937824 */ /* 0x044fe400008e06f5 */
[----:B------:R-:W-:Y:S01]  /*16b60*/  IMAD.X R133, R134, 0x1, R0, P0 ;  /* 0x0000000186857824 */ /* 0x000fe200000e0600 */
[----:B------:R4:W-:Y:S04]  /*16b70*/  LDGSTS.E.BYPASS.LTC128B.128 [R240+0xa100], [R150.64], !P6 ;  /* 0x0a10000096f07fae */ /* 0x0009e8000f101d56 */
[----:B------:R4:W-:Y:S04]  /*16b80*/  LDGSTS.E.BYPASS.LTC128B.128 [R240+0xe100], [R154.64], !P5 ;  /* 0x0e1000009af07fae */ /* 0x0009e8000e901d56 */
[----:B------:R4:W-:Y:S04]  /*16b90*/  LDGSTS.E.BYPASS.LTC128B.128 [R240+0xb100], [R146.64], !P6 ;  /* 0x0b10000092f07fae */ /* 0x0009e8000f101d56 */
[----:B------:R4:W-:Y:S01]  /*16ba0*/  LDGSTS.E.BYPASS.LTC128B.128 [R240+0xf100], [R132.64], !P5 ;  /* 0x0f10000084f07fae */ /* 0x0009e2000e901d56 */
[----:B------:R-:W-:-:S05]  /*16bb0*/  BRA `(.L_x_686) ;  /* 0x00000f9000007947 */ /* 0x000fca0003800000 */
.L_x_685:
[----:B------:R-:W2:Y:S01]  /*16bc0*/  LDL R186, [R1] ;  /* 0x0000000001ba7983 */ /* 0x000ea20000100800 */
        /* <DEDUP_REMOVED lines=11> */
[----:B------:R-:W3:Y:S01]  /*16c80*/  LDSM.16.M88.4 R8, [R234+0x8100] ;  /* 0x00810000ea08783b */ /* 0x000ee20000000200 */
[----:B------:R-:W-:Y:S02]  /*16c90*/  IADD3 R164, P0, R148, UR5, RZ ;  /* 0x0000000594a47c10 */ /* 0x000fe4000ff1e0ff */
[----:B------:R-:W-:Y:S02]  /*16ca0*/  IMAD R0, R237, c[0x0][0x21c], R0 ;  /* 0x00008700ed007a24 */ /* 0x000fe400078e0200 */
[----:B------:R-:W4:Y:S03]  /*16cb0*/  LDSM.16.M88.4 R16, [R234+0x8900] ;  /* 0x00890000ea10783b */ /* 0x000f260000000200 */
[----:B------:R-:W-:Y:S02]  /*16cc0*/  IADD3.X R0, R149, UR12, R0, P0, !PT ;  /* 0x0000000c95007c10 */ /* 0x000fe400087fe400 */
[----:B------:R-:W5:Y:S01]  /*16cd0*/  LDSM.16.M88.4 R24, [R234+0x9100] ;  /* 0x00910000ea18783b */ /* 0x000f620000000200 */
[C---:B------:R-:W-:Y:S04]  /*16ce0*/  LEA R160, P0, R164.reuse, c[0x0][0x1f8], 0x1 ;  /* 0x00007e00a4a07a11 */ /* 0x040fe800078008ff */
[----:B------:R-:W1:Y:S01]  /*16cf0*/  LDSM.16.M88.4 R32, [R234+0x9900] ;  /* 0x00990000ea20783b */ /* 0x000e620000000200 */
[----:B------:R-:W-:Y:S04]  /*16d00*/  LEA.HI.X R164, R164, c[0x0][0x1fc], R0, 0x1, P0 ;  /* 0x00007f00a4a47a11 */ /* 0x000fe800000f0c00 */
[----:B------:R-:W-:Y:S05]  /*16d10*/  LDSM.16.M88.4 R40, [R234+0xa100] ;  /* 0x00a10000ea28783b */ /* 0x000fea0000000200 */
[----:B------:R-:W-:Y:S05]  /*16d20*/  LDSM.16.M88.4 R48, [R234+0xa900] ;  /* 0x00a90000ea30783b */ /* 0x000fea0000000200 */
[----:B------:R-:W-:Y:S05]  /*16d30*/  LDSM.16.M88.4 R56, [R234+0xb100] ;  /* 0x00b10000ea38783b */ /* 0x000fea0000000200 */
[----:B------:R-:W-:Y:S01]  /*16d40*/  LDSM.16.M88.4 R64, [R234+0xb900] ;  /* 0x00b90000ea40783b */ /* 0x000fe20000000200 */
[C---:B-1-3--:R-:W-:Y:S04]  /*16d50*/  HMMA.16816.F32.BF16 R4, R136.reuse, R8, RZ ;  /* 0x000000088804723c */ /* 0x04afe800000418ff */
[----:B------:R-:W-:Y:S05]  /*16d60*/  LDSM.16.M88.4 R132, [R233] ;  /* 0x00000000e984783b */ /* 0x000fea0000000200 */
[----:B------:R-:W-:Y:S01]  /*16d70*/  LDSM.16.M88.4 R144, [R227] ;  /* 0x00000000e390783b */ /* 0x000fe20000000200 */
[C---:B------:R-:W-:Y:S04]  /*16d80*/  HMMA.16816.F32.BF16 R8, R136.reuse, R10, RZ ;  /* 0x0000000a8808723c */ /* 0x040fe800000418ff */
[----:B------:R-:W-:Y:S04]  /*16d90*/  LDSM.16.M88.4 R148, [R225] ;  /* 0x00000000e194783b */ /* 0x000fe80000000200 */
[C---:B----4-:R-:W-:Y:S01]  /*16da0*/  HMMA.16816.F32.BF16 R12, R136.reuse, R16, RZ ;  /* 0x00000010880c723c */ /* 0x050fe200000418ff */
[----:B------:R-:W-:Y:S05]  /*16db0*/  LDSM.16.M88.4 R152, [R224] ;  /* 0x00000000e098783b */ /* 0x000fea0000000200 */
[----:B------:R-:W-:Y:S02]  /*16dc0*/  LDSM.16.M88.4 R156, [R223] ;  /* 0x00000000df9c783b */ /* 0x000fe40000000200 */
[C---:B------:R-:W-:Y:S03]  /*16dd0*/  HMMA.16816.F32.BF16 R16, R136.reuse, R18, RZ ;  /* 0x000000128810723c */ /* 0x040fe600000418ff */
[----:B------:R-:W1:Y:S05]  /*16de0*/  SHFL.IDX PT, R165, R160, RZ, 0x181f ;  /* 0x00181fffa0a57589 */ /* 0x000e6a00000e0000 */
[C---:B-----5:R-:W-:Y:S01]  /*16df0*/  HMMA.16816.F32.BF16 R20, R136.reuse, R24, RZ ;  /* 0x000000188814723c */ /* 0x060fe200000418ff */
[----:B------:R-:W3:Y:S05]  /*16e00*/  SHFL.IDX PT, R168, R164, RZ, 0x181f ;  /* 0x00181fffa4a87589 */ /* 0x000eea00000e0000 */
[----:B------:R-:W-:Y:S02]  /*16e10*/  SHFL.IDX PT, R0, R160, 0x1, 0x181f ;  /* 0x00381f00a0007f89 */ /* 0x000fe400000e0000 */
[C---:B------:R-:W-:Y:S03]  /*16e20*/  HMMA.16816.F32.BF16 R24, R136.reuse, R26, RZ ;  /* 0x0000001a8818723c */ /* 0x040fe600000418ff */
[----:B------:R-:W-:Y:S05]  /*16e30*/  SHFL.IDX PT, R169, R164, 0x1, 0x181f ;  /* 0x00381f00a4a97f89 */ /* 0x000fea00000e0000 */
[C---:B------:R-:W-:Y:S01]  /*16e40*/  HMMA.16816.F32.BF16 R28, R136.reuse, R32, RZ ;  /* 0x00000020881c723c */ /* 0x040fe200000418ff */
[----:B------:R-:W-:Y:S03]  /*16e50*/  SHFL.IDX PT, R170, R160, 0x2, 0x181f ;  /* 0x00581f00a0aa7f89 */ /* 0x000fe600000e0000 */
[CC--:B-1----:R-:W-:Y:S02]  /*16e60*/  IADD3 R178, P0, R165.reuse, R251.reuse, RZ ;  /* 0x000000fba5b27210 */ /* 0x0c2fe40007f1e0ff */
[----:B------:R-:W-:Y:S02]  /*16e70*/  SHFL.IDX PT, R171, R160, 0x3, 0x181f ;  /* 0x00781f00a0ab7f89 */ /* 0x000fe400000e0000 */
[C---:B------:R-:W-:Y:S01]  /*16e80*/  HMMA.16816.F32.BF16 R32, R136.reuse, R34, RZ ;  /* 0x000000228820723c */ /* 0x040fe200000418ff */
[C-C-:B---3--:R-:W-:Y:S02]  /*16e90*/  IMAD.X R179, R168.reuse, 0x1, R252.reuse, P0 ;  /* 0x00000001a8b37824 */ /* 0x148fe400000e06fc */
[----:B------:R-:W-:Y:S05]  /*16ea0*/  LDSM.16.M88.4 R160, [R222] ;  /* 0x00000000dea0783b */ /* 0x000fea0000000200 */
        /* <DEDUP_REMOVED lines=11> */
[C---:B------:R-:W-:Y:S01]  /*16f60*/  HMMA.16816.F32.BF16 R12, R140.reuse, R144, R12 ;  /* 0x000000908c0c723c */ /* 0x040fe2000004180c */
[----:B------:R-:W3:Y:S05]  /*16f70*/  SHFL.IDX PT, R144, R164, 0x2, 0x181f ;  /* 0x00581f00a4907f89 */ /* 0x000eea00000e0000 */
[----:B------:R-:W-:Y:S02]  /*16f80*/  SHFL.IDX PT, R145, R164, 0x3, 0x181f ;  /* 0x00781f00a4917f89 */ /* 0x000fe400000e0000 */
[C---:B------:R-:W-:Y:S08]  /*16f90*/  HMMA.16816.F32.BF16 R16, R140.reuse, R146, R16 ;  /* 0x000000928c10723c */ /* 0x040ff00000041810 */
[C---:B-1----:R-:W-:Y:S08]  /*16fa0*/  HMMA.16816.F32.BF16 R20, R140.reuse, R132, R20 ;  /* 0x000000848c14723c */ /* 0x042ff00000041814 */
[C---:B------:R-:W-:Y:S08]  /*16fb0*/  HMMA.16816.F32.BF16 R24, R140.reuse, R134, R24 ;  /* 0x000000868c18723c */ /* 0x040ff00000041818 */
[C---:B------:R-:W-:Y:S08]  /*16fc0*/  HMMA.16816.F32.BF16 R28, R140.reuse, R148, R28 ;  /* 0x000000948c1c723c */ /* 0x040ff0000004181c */
[C---:B------:R-:W-:Y:S08]  /*16fd0*/  HMMA.16816.F32.BF16 R32, R140.reuse, R150, R32 ;  /* 0x000000968c20723c */ /* 0x040ff00000041820 */
[C---:B------:R-:W-:Y:S08]  /*16fe0*/  HMMA.16816.F32.BF16 R36, R140.reuse, R152, R36 ;  /* 0x000000988c24723c */ /* 0x040ff00000041824 */
[C---:B------:R-:W-:Y:S08]  /*16ff0*/  HMMA.16816.F32.BF16 R40, R140.reuse, R154, R40 ;  /* 0x0000009a8c28723c */ /* 0x040ff00000041828 */
[C---:B------:R-:W-:Y:S04]  /*17000*/  HMMA.16816.F32.BF16 R44, R140.reuse, R156, R44 ;  /* 0x0000009c8c2c723c */ /* 0x040fe8000004182c */
[-C--:B--2---:R-:W-:Y:S04]  /*17010*/  IADD3 R176, P1, R165, R186.reuse, RZ ;  /* 0x000000baa5b07210 */ /* 0x084fe80007f3e0ff */
[C---:B------:R-:W-:Y:S01]  /*17020*/  HMMA.16816.F32.BF16 R48, R140.reuse, R158, R48 ;  /* 0x0000009e8c30723c */ /* 0x040fe20000041830 */
[----:B------:R-:W1:Y:S03]  /*17030*/  LDSM.16.M88.4 R164, [R221] ;  /* 0x00000000dda4783b */ /* 0x000e660000000200 */
[--C-:B------:R-:W-:Y:S01]  /*17040*/  IMAD.X R177, R168, 0x1, R245.reuse, P1 ;  /* 0x00000001a8b17824 */ /* 0x100fe200008e06f5 */
[CC--:B------:R-:W-:Y:S02]  /*17050*/  IADD3 R184, P2, R0.reuse, R186.reuse, RZ ;  /* 0x000000ba00b87210 */ /* 0x0c0fe40007f5e0ff */
[-C--:B------:R-:W-:Y:S01]  /*17060*/  IADD3 R168, P0, R0, R251.reuse, RZ ;  /* 0x000000fb00a87210 */ /* 0x080fe20007f1e0ff */
[C---:B------:R-:W-:Y:S01]  /*17070*/  HMMA.16816.F32.BF16 R52, R140.reuse, R160, R52 ;  /* 0x000000a08c34723c */ /* 0x040fe20000041834 */
[----:B------:R-:W-:Y:S01]  /*17080*/  @!PT LDS RZ, [RZ] ;  /* 0x00000000fffff984 */ /* 0x000fe20000000800 */
[----:B------:R-:W-:Y:S01]  /*17090*/  @!PT LDS RZ, [RZ] ;  /* 0x00000000fffff984 */ /* 0x000fe20000000800 */
[----:B------:R-:W-:Y:S01]  /*170a0*/  @!PT LDS RZ, [RZ] ;  /* 0x00000000fffff984 */ /* 0x000fe20000000800 */
[----:B------:R2:W-:Y:S03]  /*170b0*/  LDGSTS.E.BYPASS.LTC128B.128 [R250], [R176.64], !P6 ;  /* 0x00000000b0fa7fae */ /* 0x0005e6000f101d56 */
[C-C-:B------:R-:W-:Y:S02]  /*170c0*/  IMAD.X R185, R169.reuse, 0x1, R245.reuse, P2 ;  /* 0x00000001a9b97824 */ /* 0x140fe400010e06f5 */
[----:B------:R4:W-:Y:S01]  /*170d0*/  LDGSTS.E.BYPASS.LTC128B.128 [R244], [R178.64], !P5 ;  /* 0x00000000b2f47fae */ /* 0x0009e2000e901d56 */
[--C-:B------:R-:W-:Y:S01]  /*170e0*/  IMAD.X R169, R169, 0x1, R252.reuse, P0 ;  /* 0x00000001a9a97824 */ /* 0x100fe200000e06fc */
[C---:B------:R-:W-:Y:S03]  /*170f0*/  HMMA.16816.F32.BF16 R56, R140.reuse, R162, R56 ;  /* 0x000000a28c38723c */ /* 0x040fe60000041838 */
[----:B------:R5:W-:Y:S01]  /*17100*/  LDGSTS.E.BYPASS.LTC128B.128 [R248], [R184.64], !P6 ;  /* 0x00000000b8f87fae */ /* 0x000be2000f101d56 */
[CC--:B------:R-:W-:Y:S02]  /*17110*/  IADD3 R146, P0, R170.reuse, R186.reuse, RZ ;  /* 0x000000baaa927210 */ /* 0x0c0fe40007f1e0ff */
[-C--:B------:R-:W-:Y:S02]  /*17120*/  IADD3 R170, P2, R170, R251.reuse, RZ ;  /* 0x000000fbaaaa7210 */ /* 0x080fe40007f5e0ff */
[----:B------:R4:W-:Y:S01]  /*17130*/  LDGSTS.E.BYPASS.LTC128B.128 [R246], [R168.64], !P5 ;  /* 0x00000000a8f67fae */ /* 0x0009e2000e901d56 */
[C-C-:B---3--:R-:W-:Y:S05]  /*17140*/  IMAD.X R147, R144.reuse, 0x1, R245.reuse, P0 ;  /* 0x0000000190937824 */ /* 0x148fea00000e06f5 */
[----:B------:R3:W-:Y:S01]  /*17150*/  LDGSTS.E.BYPASS.LTC128B.128 [R249], [R146.64], !P6 ;  /* 0x0000000092f97fae */ /* 0x0007e2000f101d56 */
[----:B--2---:R-:W-:Y:S01]  /*17160*/  IADD3 R176, P0, R171, R251, RZ ;  /* 0x000000fbabb07210 */ /* 0x004fe20007f1e0ff */
[C---:B-1----:R-:W-:Y:S04]  /*17170*/  HMMA.16816.F32.BF16 R60, R140.reuse, R164, R60 ;  /* 0x000000a48c3c723c */ /* 0x042fe8000004183c */
[--C-:B------:R-:W-:Y:S01]  /*17180*/  IMAD.X R177, R145, 0x1, R252.reuse, P0 ;  /* 0x0000000191b17824 */ /* 0x100fe200000e06fc */
[----:B------:R-:W-:Y:S03]  /*17190*/  PLOP3.LUT P0, PT, PT, PT, UP0, 0x80, 0x0 ;  /* 0x000000000000781c */ /* 0x000fe60003f0f008 */
[----:B------:R-:W-:Y:S04]  /*171a0*/  HMMA.16816.F32.BF16 R64, R140, R166, R64 ;  /* 0x000000a68c40723c */ /* 0x000fe80000041840 */
[----:B----4-:R-:W-:Y:S01]  /*171b0*/  IADD3 R168, P1, R171, R186, RZ ;  /* 0x000000baaba87210 */ /* 0x010fe20007f3e0ff */
[----:B------:R-:W-:Y:S04]  /*171c0*/  IMAD.X R171, R144, 0x1, R252, P2 ;  /* 0x0000000190ab7824 */ /* 0x000fe800010e06fc */
[----:B------:R-:W-:Y:S01]  /*171d0*/  IMAD.X R169, R145, 0x1, R245, P1 ;  /* 0x0000000191a97824 */ /* 0x000fe200008e06f5 */
[----:B------:R1:W-:Y:S05]  /*171e0*/  LDGSTS.E.BYPASS.LTC128B.128 [R247], [R170.64], !P5 ;  /* 0x00000000aaf77fae */ /* 0x0003ea000e901d56 */
[----:B------:R1:W-:Y:S05]  /*171f0*/  LDGSTS.E.BYPASS.LTC128B.128 [R250+0x3000], [R168.64], !P6 ;  /* 0x03000000a8fa7fae */ /* 0x0003ea000f101d56 */
[----:B------:R2:W-:Y:S05]  /*17200*/  LDGSTS.E.BYPASS.LTC128B.128 [R250+0x7000], [R176.64], !P5 ;  /* 0x07000000b0fa7fae */ /* 0x0005ea000e901d56 */
[----:B------:R-:W4:Y:S05]  /*17210*/  LDSM.16.M88.4 R132, [R231+0x8100] ;  /* 0x00810000e784783b */ /* 0x000f2a0000000200 */
[----:B---3--:R-:W3:Y:S05]  /*17220*/  LDSM.16.M88.4 R144, [R231+0x8900] ;  /* 0x00890000e790783b */ /* 0x008eea0000000200 */
[----:B------:R-:W3:Y:S05]  /*17230*/  LDSM.16.M88.4 R148, [R231+0x9100] ;  /* 0x00910000e794783b */ /* 0x000eea0000000200 */
[----:B------:R-:W0:Y:S05]  /*17240*/  LDGDEPBAR ;  /* 0x00000000000079af */ /* 0x000e2a0000000000 */
[----:B------:R-:W5:Y:S05]  /*17250*/  LDSM.16.M88.4 R152, [R231+0x9900] ;  /* 0x00990000e798783b */ /* 0x000f6a0000000200 */
[----:B------:R-:W5:Y:S05]  /*17260*/  LDSM.16.M88.4 R156, [R231+0xa100] ;  /* 0x00a10000e79c783b */ /* 0x000f6a0000000200 */
[----:B------:R-:W-:Y:S05]  /*17270*/  LDSM.16.M88.4 R160, [R231+0xc900] ;  /* 0x00c90000e7a0783b */ /* 0x000fea0000000200 */
[----:B------:R-:W-:Y:S01]  /*17280*/  LDSM.16.M88.4 R164, [R231+0xd100] ;  /* 0x00d10000e7a4783b */ /* 0x000fe20000000200 */
[C---:B----4-:R-:W-:Y:S04]  /*17290*/  HMMA.16816.F32.BF16 R4, R172.reuse, R132, R4 ;  /* 0x00000084ac04723c */ /* 0x050fe80000041804 */
[----:B-1----:R-:W-:Y:S05]  /*172a0*/  LDSM.16.M88.4 R168, [R220+0x5000] ;  /* 0x00500000dca8783b */ /* 0x002fea0000000200 */
[----:B--2---:R-:W-:Y:S01]  /*172b0*/  LDSM.16.M88.4 R176, [R220+0x6000] ;  /* 0x00600000dcb0783b */ /* 0x004fe20000000200 */
[C---:B------:R-:W-:Y:S04]  /*172c0*/  HMMA.16816.F32.BF16 R8, R172.reuse, R134, R8 ;  /* 0x00000086ac08723c */ /* 0x040fe80000041808 */
[----:B------:R-:W1:Y:S04]  /*172d0*/  LDSM.16.M88.4 R132, [R231+0xa900] ;  /* 0x00a90000e784783b */ /* 0x000e680000000200 */
[C---:B---3--:R-:W-:Y:S01]  /*172e0*/  HMMA.16816.F32.BF16 R12, R172.reuse, R144, R12 ;  /* 0x00000090ac0c723c */ /* 0x048fe2000004180c */
[----:B-----5:R-:W-:Y:S05]  /*172f0*/  LDSM.16.M88.4 R184, [R220+0x6800] ;  /* 0x00680000dcb8783b */ /* 0x020fea0000000200 */
[----:B------:R-:W-:Y:S02]  /*17300*/  LDSM.16.M88.4 R200, [R220+0x7000] ;  /* 0x00700000dcc8783b */ /* 0x000fe40000000200 */
[C---:B------:R-:W-:Y:S03]  /*17310*/  HMMA.16816.F32.BF16 R16, R172.reuse, R146, R16 ;  /* 0x00000092ac10723c */ /* 0x040fe60000041810 */
[----:B------:R-:W2:Y:S05]  /*17320*/  LDSM.16.M88.4 R144, [R231+0xb100] ;  /* 0x00b10000e790783b */ /* 0x000eaa0000000200 */
[C---:B------:R-:W-:Y:S01]  /*17330*/  HMMA.16816.F32.BF16 R20, R172.reuse, R148, R20 ;  /* 0x00000094ac14723c */ /* 0x040fe20000041814 */
[----:B------:R-:W-:Y:S07]  /*17340*/  LDSM.16.M88.4 R208, [R220+0x7800] ;  /* 0x00780000dcd0783b */ /* 0x000fee0000000200 */
[C---:B------:R-:W-:Y:S01]  /*17350*/  HMMA.16816.F32.BF16 R24, R172.reuse, R150, R24 ;  /* 0x00000096ac18723c */ /* 0x040fe20000041818 */
[----:B------:R-:W3:Y:S07]  /*17360*/  LDSM.16.M88.4 R148, [R231+0xb900] ;  /* 0x00b90000e794783b */ /* 0x000eee0000000200 */
[C---:B------:R-:W-:Y:S08]  /*17370*/  HMMA.16816.F32.BF16 R28, R172.reuse, R152, R28 ;  /* 0x00000098ac1c723c */ /* 0x040ff0000004181c */
[C---:B------:R-:W-:Y:S01]  /*17380*/  HMMA.16816.F32.BF16 R32, R172.reuse, R154, R32 ;  /* 0x0000009aac20723c */ /* 0x040fe20000041820 */
[----:B------:R-:W4:Y:S07]  /*17390*/  LDSM.16.M88.4 R152, [R220] ;  /* 0x00000000dc98783b */ /* 0x000f2e0000000200 */
[C---:B------:R-:W-:Y:S08]  /*173a0*/  HMMA.16816.F32.BF16 R36, R172.reuse, R156, R36 ;  /* 0x0000009cac24723c */ /* 0x040ff00000041824 */
        /* <DEDUP_REMOVED lines=46> */
[----:B------:R-:W5:Y:S07]  /*17690*/  LDSM.16.M88.4 R156, [R219] ;  /* 0x00000000db9c783b */ /* 0x000f6e0000000200 */
        /* <DEDUP_REMOVED lines=10> */
[----:B------:R-:W-:Y:S01]  /*17740*/  HMMA.16816.F32.BF16 R64, R188, R154, R64 ;  /* 0x0000009abc40723c */ /* 0x000fe20000041840 */
[----:B------:R-:W4:Y:S07]  /*17750*/  LDSM.16.M88.4 R152, [R215] ;  /* 0x00000000d798783b */ /* 0x000f2e0000000200 */
        /* <DEDUP_REMOVED lines=29> */
[----:B------:R-:W5:Y:S07]  /*17930*/  LDSM.16.M88.4 R160, [R220+0x4000] ;  /* 0x00400000dca0783b */ /* 0x000f6e0000000200 */
[C---:B------:R-:W-:Y:S08]  /*17940*/  HMMA.16816.F32.BF16 R20, R196.reuse, R164, R20 ;  /* 0x000000a4c414723c */ /* 0x040ff00000041814 */
[C---:B------:R-:W-:Y:S01]  /*17950*/  HMMA.16816.F32.BF16 R24, R196.reuse, R166, R24 ;  /* 0x000000a6c418723c */ /* 0x040fe20000041818 */
[----:B------:R-:W3:Y:S07]  /*17960*/  LDSM.16.M88.4 R164, [R220+0x4800] ;  /* 0x00480000dca4783b */ /* 0x000eee0000000200 */
[C---:B----4-:R-:W-:Y:S08]  /*17970*/  HMMA.16816.F32.BF16 R28, R196.reuse, R152, R28 ;  /* 0x00000098c41c723c */ /* 0x050ff0000004181c */
[C---:B------:R-:W-:Y:S01]  /*17980*/  HMMA.16816.F32.BF16 R32, R196.reuse, R154, R32 ;  /* 0x0000009ac420723c */ /* 0x040fe20000041820 */
[----:B------:R-:W4:Y:S01]  /*17990*/  LDSM.16.M88.4 R152, [R220+0x5800] ;  /* 0x00580000dc98783b */ /* 0x000f220000000200 */
        /* <DEDUP_REMOVED lines=10> */
[C---:B-----5:R-:W-:Y:S08]  /*17a40*/  HMMA.16816.F32.BF16 R4, R204.reuse, R160, R4 ;  /* 0x000000a0cc04723c */ /* 0x060ff00000041804 */
[C---:B------:R-:W-:Y:S08]  /*17a50*/  HMMA.16816.F32.BF16 R8, R204.reuse, R162, R8 ;  /* 0x000000a2cc08723c */ /* 0x040ff00000041808 */
[C---:B------:R-:W-:Y:S08]  /*17a60*/  HMMA.16816.F32.BF16 R12, R204.reuse, R164, R12 ;  /* 0x000000a4cc0c723c */ /* 0x040ff0000004180c */
        /* <DEDUP_REMOVED lines=14> */
.L_x_686:
[----:B------:R-:W-:Y:S01]  /*17b50*/  FMNMX.FTZ R135, R4, R3, !PT ;  /* 0x0000000304877209 */ /* 0x000fe20007810000 */
[----:B----4-:R-:W-:Y:S01]  /*17b60*/  LDSM.16.MT88.4 R144, [R232+0x100] ;  /* 0x00010000e890783b */ /* 0x010fe20000004200 */
        /* <DEDUP_REMOVED lines=564> */
.L_x_684:
        /* <DEDUP_REMOVED lines=91> */
.L_x_642:
        /* <DEDUP_REMOVED lines=114> */
[----:B-1----:R-:W2:Y:S02]  /*1ab80*/  @P0 LDG.E R3, [R14.64] ;  /* 0x000000160e030981 */ /* 0x002ea4000c1e1900 */
[----:B------:R-:W-:-:S03]  /*1ab90*/  ULDC.64 UR4, c[0x0][0x508] ;  /* 0x0001420000047ab9 */ /* 0x000fc60000000a00 */
[----:B------:R-:W-:-:S05]  /*1aba0*/  PLOP3.LUT P1, PT, PT, PT, UP0, 0x80, 0x0 ;  /* 0x000000000000781c */ /* 0x000fca0003f2f008 */
[----:B------:R-:W-:Y:S01]  /*1abb0*/  @UP0 UIMAD.WIDE UR4, UR21, UR6, UR4 ;  /* 0x00000006150402a5 */ /* 0x000fe2000f8e0204 */
[----:B------:R-:W-:-:S05]  /*1abc0*/  IMAD.MOV.U32 R4, RZ, RZ, c[0x0][0x388] ;  /* 0x0000e200ff047624 */ /* 0x000fca00078e00ff */
        /* <DEDUP_REMOVED lines=14> */
.L_x_689:
        /* <DEDUP_REMOVED lines=32> */
[----:B------:R-:W-:Y:S01]  /*1aeb0*/  UIMAD UR10, UR9, UR6, URZ ;  /* 0x00000006090a72a4 */ /* 0x000fe2000f8e023f */
[----:B------:R-:W-:Y:S01]  /*1aec0*/  IMAD R6, R39, 0x80, R6 ;  /* 0x0000008027067824 */ /* 0x000fe200078e0206 */
[----:B------:R-:W-:Y:S01]  /*1aed0*/  USEL UR21, UR21, URZ, !UP1 ;  /* 0x0000003f15157287 */ /* 0x000fe2000c800000 */
[----:B------:R-:W-:Y:S01]  /*1aee0*/  BSSY B0, `(.L_x_690) ;  /* 0x0000067000007945 */ /* 0x000fe20003800000 */
[----:B------:R-:W-:Y:S01]  /*1aef0*/  MOV R12, R5 ;  /* 0x00000005000c7202 */ /* 0x000fe20000000f00 */
[----:B------:R-:W-:Y:S01]  /*1af00*/  @P1 IMAD.HI.U32 R9, R5, c[0x0][0x4ec], RZ ;  /* 0x00013b0005091a27 */ /* 0x000fe200078e00ff */
[----:B------:R-:W-:-:S02]  /*1af10*/  UIMAD UR7, UR21, UR7, UR10 ;  /* 0x00000007150772a4 */ /* 0x000fc4000f8e020a */
[----:B------:R-:W-:Y:S02]  /*1af20*/  ULDC.64 UR4, c[0x0][0x3a0] ;  /* 0x0000e80000047ab9 */ /* 0x000fe40000000a00 */
[----:B------:R-:W-:Y:S01]  /*1af30*/  @P1 SHF.R.U32.HI R12, RZ, c[0x0][0x4f0], R9 ;  /* 0x00013c00ff0c1a19 */ /* 0x000fe20000011609 */
[----:B------:R-:W-:Y:S02]  /*1af40*/  UMOV UR10, UR18 ;  /* 0x00000012000a7c82 */ /* 0x000fe40008000000 */
[----:B------:R-:W-:Y:S01]  /*1af50*/  UIMAD.WIDE.U32 UR10, UR21, UR6, UR10 ;  /* 0x00000006150a72a5 */ /* 0x000fe2000f8e000a */
[--C-:B------:R-:W-:Y:S01]  /*1af60*/  SHF.R.S32.HI R9, RZ, 0x1f, R12.reuse ;  /* 0x0000001fff097819 */ /* 0x100fe2000001140c */
[----:B------:R-:W-:Y:S01]  /*1af70*/  IMAD.MOV R11, RZ, RZ, -R12 ;  /* 0x000000ffff0b7224 */ /* 0x000fe200078e0a0c */
[----:B------:R-:W-:Y:S02]  /*1af80*/  UIMAD.WIDE.U32 UR16, UR14, UR4, URZ ;  /* 0x000000040e1072a5 */ /* 0x000fe4000f8e003f */
[----:B------:R-:W-:Y:S01]  /*1af90*/  UIMAD UR4, UR15, UR4, URZ ;  /* 0x000000040f0472a4 */ /* 0x000fe2000f8e023f */
[----:B------:R-:W-:Y:S01]  /*1afa0*/  IMAD R11, R11, c[0x0][0x4e8], R5 ;  /* 0x00013a000b0b7a24 */ /* 0x000fe200078e0205 */
[----:B------:R-:W-:Y:S01]  /*1afb0*/  LEA.HI R5, R2, R0, RZ, 0x6 ;  /* 0x0000000002057211 */ /* 0x000fe200078f30ff */
[----:B------:R-:W-:Y:S01]  /*1afc0*/  IMAD.U32 R2, RZ, RZ, UR7 ;  /* 0x00000007ff027e24 */ /* 0x000fe2000f8e00ff */
[----:B------:R-:W-:Y:S01]  /*1afd0*/  IADD3 R12, P0, R12, UR10, RZ ;  /* 0x0000000a0c0c7c10 */ /* 0x000fe2000ff1e0ff */
[----:B------:R-:W-:Y:S01]  /*1afe0*/  IMAD.IADD R0, R0, 0x1, -R10 ;  /* 0x0000000100007824 */ /* 0x000fe200078e0a0a */
[----:B------:R-:W-:Y:S01]  /*1aff0*/  SHF.R.S32.HI R10, RZ, 0x1f, R11 ;  /* 0x0000001fff0a7819 */ /* 0x000fe2000001140b */
[----:B------:R-:W-:Y:S01]  /*1b000*/  UIMAD UR14, UR14, UR5, UR4 ;  /* 0x000000050e0e72a4 */ /* 0x000fe2000f8e0204 */
[----:B------:R-:W-:Y:S01]  /*1b010*/  IADD3.X R13, R9, UR11, R2, P0, !PT ;  /* 0x0000000b090d7c10 */ /* 0x000fe200087fe402 */
[----:B------:R-:W-:Y:S01]  /*1b020*/  IMAD R15, R0, 0x20, R3 ;  /* 0x00000020000f7824 */ /* 0x000fe200078e0203 */
[----:B------:R-:W-:Y:S01]  /*1b030*/  ULDC.64 UR4, c[0x0][0x3e8] ;  /* 0x0000fa0000047ab9 */ /* 0x000fe20000000a00 */
[----:B------:R-:W-:Y:S01]  /*1b040*/  IMAD R2, R10, c[0x0][0x488], RZ ;  /* 0x000122000a027a24 */ /* 0x000fe200078e02ff */
[----:B------:R-:W-:Y:S01]  /*1b050*/  UIADD3 UR15, UR17, UR14, URZ ;  /* 0x0000000e110f7290 */ /* 0x000fe2000fffe03f */
[----:B------:R-:W-:Y:S01]  /*1b060*/  IMAD.WIDE.U32 R12, R11, c[0x0][0x488], R12 ;  /* 0x000122000b0c7a25 */ /* 0x000fe200078e000c */
[----:B------:R-:W-:Y:S01]  /*1b070*/  UIMAD UR8, UR8, UR4, URZ ;  /* 0x00000004080872a4 */ /* 0x000fe2000f8e023f */
[----:B------:R-:W-:Y:S01]  /*1b080*/  SHF.L.U32 R0, R0, 0x3, RZ ;  /* 0x0000000300007819 */ /* 0x000fe200000006ff */
[----:B------:R-:W-:Y:S01]  /*1b090*/  UMOV UR14, UR16 ;  /* 0x00000010000e7c82 */ /* 0x000fe20008000000 */
[----:B------:R-:W-:Y:S01]  /*1b0a0*/  IMAD.SHL.U32 R9, R3, 0x40, RZ ;  /* 0x0000004003097824 */ /* 0x000fe200078e00ff */
[C---:B------:R-:W-:Y:S01]  /*1b0b0*/  LEA R10, P0, R12.reuse, c[0x0][0x450], 0x2 ;  /* 0x000114000c0a7a11 */ /* 0x040fe200078010ff */
[----:B------:R-:W-:Y:S01]  /*1b0c0*/  IMAD R11, R11, c[0x0][0x48c], R2 ;  /* 0x000123000b0b7a24 */ /* 0x000fe200078e0202 */
[----:B------:R-:W-:Y:S01]  /*1b0d0*/  UIMAD UR8, UR13, UR5, UR8 ;  /* 0x000000050d0872a4 */ /* 0x000fe2000f8e0208 */
[----:B------:R-:W-:Y:S01]  /*1b0e0*/  IMAD R15, R39, 0x80, R15 ;  /* 0x00000080270f7824 */ /* 0x000fe200078e020f */
[----:B------:R-:W-:Y:S01]  /*1b0f0*/  LOP3.LUT R9, R9, 0x1c0, RZ, 0xc0, !PT ;  /* 0x000001c009097812 */ /* 0x000fe200078ec0ff */
[----:B------:R-:W-:Y:S01]  /*1b100*/  IMAD.IADD R11, R13, 0x1, R11 ;  /* 0x000000010d0b7824 */ /* 0x000fe200078e020b */
[----:B------:R-:W-:Y:S01]  /*1b110*/  UIMAD.WIDE.U32 UR14, UR13, UR4, UR14 ;  /* 0x000000040d0e72a5 */ /* 0x000fe2000f8e000e */
[----:B------:R-:W-:Y:S01]  /*1b120*/  @P1 IMAD.HI.U32 R16, R15, c[0x0][0x4ec], RZ ;  /* 0x00013b000f101a27 */ /* 0x000fe200078e00ff */
[----:B------:R-:W-:Y:S01]  /*1b130*/  LOP3.LUT R2, R9, 0x38, R0, 0xf8, !PT ;  /* 0x0000003809027812 */ /* 0x000fe200078ef800 */
[----:B------:R-:W-:Y:S01]  /*1b140*/  ULDC.64 UR4, c[0x0][0x3f0] ;  /* 0x0000fc0000047ab9 */ /* 0x000fe20000000a00 */
[----:B------:R-:W-:Y:S01]  /*1b150*/  SHF.R.U32.HI R9, RZ, 0x3, R9 ;  /* 0x00000003ff097819 */ /* 0x000fe20000011609 */
[----:B------:R-:W-:Y:S01]  /*1b160*/  IMAD.MOV.U32 R14, RZ, RZ, R15 ;  /* 0x000000ffff0e7224 */ /* 0x000fe200078e000f */
[----:B------:R-:W-:Y:S01]  /*1b170*/  @P1 SHF.R.U32.HI R14, RZ, c[0x0][0x4f0], R16 ;  /* 0x00013c00ff0e1a19 */ /* 0x000fe20000011610 */
[----:B------:R-:W-:Y:S01]  /*1b180*/  UIADD3 UR15, UR15, UR8, URZ ;  /* 0x000000080f0f7290 */ /* 0x000fe2000fffe03f */
[----:B------:R-:W-:Y:S01]  /*1b190*/  LEA.HI.X R11, R12, c[0x0][0x454], R11, 0x2, P0 ;  /* 0x000115000c0b7a11 */ /* 0x000fe200000f140b */
[----:B------:R-:W-:Y:S01]  /*1b1a0*/  UIMAD UR9, UR9, UR4, URZ ;  /* 0x00000004090972a4 */ /* 0x000fe2000f8e023f */
        /* <DEDUP_REMOVED lines=58> */
.L_x_691:
[----:B------:R-:W-:Y:S05]  /*1b550*/  BSYNC B0 ;  /* 0x0000000000007941 */ /* 0x000fea0003800000 */
.L_x_690:
        /* <DEDUP_REMOVED lines=15> */
.L_x_693:
[----:B------:R-:W-:Y:S05]  /*1b650*/  BSYNC B0 ;  /* 0x0000000000007941 */ /* 0x000fea0003800000 */
.L_x_692:
        /* <DEDUP_REMOVED lines=15> */
.L_x_695:
[----:B------:R-:W-:Y:S05]  /*1b750*/  BSYNC B0 ;  /* 0x0000000000007941 */ /* 0x000fea0003800000 */
.L_x_694:
        /* <DEDUP_REMOVED lines=16> */
.L_x_688:
        /* <DEDUP_REMOVED lines=31> */
.L_x_696:
        /* <DEDUP_REMOVED lines=43> */
.L_x_698:
[----:B------:R-:W-:Y:S05]  /*1bd00*/  BSYNC B0 ;  /* 0x0000000000007941 */ /* 0x000fea0003800000 */
.L_x_697:
        /* <DEDUP_REMOVED lines=63> */
.L_x_700:
[----:B------:R-:W-:Y:S05]  /*1c100*/  BSYNC B0 ;  /* 0x0000000000007941 */ /* 0x000fea0003800000 */
.L_x_699:
        /* <DEDUP_REMOVED lines=15> */
.L_x_702:
[----:B------:R-:W-:Y:S05]  /*1c200*/  BSYNC B0 ;  /* 0x0000000000007941 */ /* 0x000fea0003800000 */
.L_x_701:
        /* <DEDUP_REMOVED lines=15> */
.L_x_704:
[----:B------:R-:W-:Y:S05]  /*1c300*/  BSYNC B0 ;  /* 0x0000000000007941 */ /* 0x000fea0003800000 */
.L_x_703:
        /* <DEDUP_REMOVED lines=16> */
.L_x_705:
        /* <DEDUP_REMOVED lines=15> */
.L_x_2175:


//--------------------- .text._ZN7cutlass13device_kernelIN5flash19enable_sm80_to_sm89INS1_16FlashAttnFwdSm80INS1_25CollectiveMainloopFwdSm80ILi4ELi1ELb0EN4cute5tupleIJNS5_1CILi128EEENS7_ILi64EEES8_EEELi128ENS_10bfloat16_tEfNS_4arch4Sm80ELb0ELb0ELb0ELb0ELb1ELb0ELb1ELb0EEENS1_21CollectiveEpilogueFwdINS6_IJS8_S8_S9_EEENS6_IJNS7_ILi1EEESH_SH_EEESB_SD_Li128ELb0ELb1ELb0ELb0EEENS1_19SingleTileSchedulerILb0ELb0ELb1ELi128EEEEEEEEEvNT_6ParamsE --------------------------
	.section	.text._ZN7cutlass13device_kernelIN5flash19enable_sm80_to_sm89INS1_16FlashAttnFwdSm80INS1_25CollectiveMainloopFwdSm80ILi4ELi1ELb0EN4cute5tupleIJNS5_1CILi128EEENS7_ILi64EEES8_EEELi128ENS_10bfloat16_tEfNS_4arch4Sm80ELb0ELb0ELb0ELb0ELb1ELb0ELb1ELb0EEENS1_21CollectiveEpilogueFwdINS6_IJS8_S8_S9_EEENS6_IJNS7_ILi1EEESH_SH_EEESB_SD_Li128ELb0ELb1ELb0ELb0EEENS1_19SingleTileSchedulerILb0ELb0ELb1ELi128EEEEEEEEEvNT_6ParamsE,"ax",@progbits
	.sectioninfo	@"SHI_REGISTERS=255"
	.align	128
.text._ZN7cutlass13device_kernelIN5flash19enable_sm80_to_sm89INS1_16FlashAttnFwdSm80INS1_25CollectiveMainloopFwdSm80ILi4ELi1ELb0EN4cute5tupleIJNS5_1CILi128EEENS7_ILi64EEES8_EEELi128ENS_10bfloat16_tEfNS_4arch4Sm80ELb0ELb0ELb0ELb0ELb1ELb0ELb1ELb0EEENS1_21CollectiveEpilogueFwdINS6_IJS8_S8_S9_EEENS6_IJNS7_ILi1EEESH_SH_EEESB_SD_Li128ELb0ELb1ELb0ELb0EEENS1_19SingleTileSchedulerILb0ELb0ELb1ELi128EEEEEEEEEvNT_6ParamsE:
        .type           _ZN7cutlass13device_kernelIN5flash19enable_sm80_to_sm89INS1_16FlashAttnFwdSm80INS1_25CollectiveMainloopFwdSm80ILi4ELi1ELb0EN4cute5tupleIJNS5_1CILi128EEENS7_ILi64EEES8_EEELi128ENS_10bfloat16_tEfNS_4arch4Sm80ELb0ELb0ELb0ELb0ELb1ELb0ELb1ELb0EEENS1_21CollectiveEpilogueFwdINS6_IJS8_S8_S9_EEENS6_IJNS7_ILi1EEESH_SH_EEESB_SD_Li128ELb0ELb1ELb0ELb0EEENS1_19SingleTileSchedulerILb0ELb0ELb1ELi128EEEEEEEEEvNT_6ParamsE,@function
        .size           _ZN7cutlass13device_kernelIN5flash19enable_sm80_to_sm89INS1_16FlashAttnFwdSm80INS1_25CollectiveMainloopFwdSm80ILi4ELi1ELb0EN4cute5tupleIJNS5_1CILi128EEENS7_ILi64EEES8_EEELi128ENS_10bfloat16_tEfNS_4arch4Sm80ELb0ELb0ELb0ELb0ELb1ELb0ELb1ELb0EEENS1_21CollectiveEpilogueFwdINS6_IJS8_S8_S9_EEENS6_IJNS7_ILi1EEESH_SH_EEESB_SD_Li128ELb0ELb1ELb0ELb0EEENS1_19SingleTileSchedulerILb0ELb0ELb1ELi128EEEEEEEEEvNT_6ParamsE,(.L_x_2176 - _ZN7cutlass13device_kernelIN5flash19enable_sm80_to_sm89INS1_16FlashAttnFwdSm80INS1_25CollectiveMainloopFwdSm80ILi4ELi1ELb0EN4cute5tupleIJNS5_1CILi128EEENS7_ILi64EEES8_EEELi128ENS_10bfloat16_tEfNS_4arch4Sm80ELb0ELb0ELb0ELb0ELb1ELb0ELb1ELb0EEENS1_21CollectiveEpilogueFwdINS6_IJS8_S8_S9_EEENS6_IJNS7_ILi1EEESH_SH_EEESB_SD_Li128ELb0ELb1ELb0ELb0EEENS1_19SingleTileSchedulerILb0ELb0ELb1ELi128EEEEEEEEEvNT_6ParamsE)
        .other          _ZN7cutlass13device_kernelIN5flash19enable_sm80_to_sm89INS1_16FlashAttnFwdSm80INS1_25CollectiveMainloopFwdSm80ILi4ELi1ELb0EN4cute5tupleIJNS5_1CILi128EEENS7_ILi64EEES8_EEELi128ENS_10bfloat16_tEfNS_4arch4Sm80ELb0ELb0ELb0ELb0ELb1ELb0ELb1ELb0EEENS1_21CollectiveEpilogueFwdINS6_IJS8_S8_S9_EEENS6_IJNS7_ILi1EEESH_SH_EEESB_SD_Li128ELb0ELb1ELb0ELb0EEENS1_19SingleTileSchedulerILb0ELb0ELb1ELi128EEEEEEEEEvNT_6ParamsE,@"STO_CUDA_ENTRY STV_DEFAULT"
_ZN7cutlass13device_kernelIN5flash19enable_sm80_to_sm89INS1_16FlashAttnFwdSm80INS1_25CollectiveMainloopFwdSm80ILi4ELi1ELb0EN4cute5tupleIJNS5_1CILi128EEENS7_ILi64EEES8_EEELi128ENS_10bfloat16_tEfNS_4arch4Sm80ELb0ELb0ELb0ELb0ELb1ELb0ELb1ELb0EEENS1_21CollectiveEpilogueFwdINS6_IJS8_S8_S9_EEENS6_IJNS7_ILi1EEESH_SH_EEESB_SD_Li128ELb0ELb1ELb0ELb0EEENS1_19SingleTileSchedulerILb0ELb0ELb1ELi128EEEEEEEEEvNT_6ParamsE:
[----:B------:R-:W-:-:S03]  /*0000*/  MOV R1, c[0x0][0x28] ;  /* 0x00000a0000017a02 */ /* 0x000fc60000000f00 */
[----:B------:R-:W1:Y:S01]  /*0010*/  S2UR UR11, SR_CTAID.Z ;  /* 0x00000000000b79c3 */ /* 0x000e620000002700 */
[----:B------:R-:W-:Y:S02]  /*0020*/  IADD3 R1, R1, -0x78, RZ ;  /* 0xffffff8801017810 */ /* 0x000fe40007ffe0ff */
[----:B-1----:R-:W-:-:S13]  /*0030*/  ISETP.LE.AND P0, PT, RZ, UR11, PT ;  /* 0x0000000bff007c0c */ /* 0x002fda000bf03270 */
[----:B------:R-:W-:Y:S05]  /*0040*/  @!P0 EXIT ;  /* 0x000000000000894d */ /* 0x000fea0003800000 */
[----:B------:R-:W-:Y:S02]  /*0050*/  ULDC.64 UR6, c[0x0][0x370] ;  /* 0x0000dc0000067ab9 */ /* 0x000fe40000000a00 */
[----:B------:R-:W-:Y:S02]  /*0060*/  ULDC.64 UR4, c[0x0][0x340] ;  /* 0x0000d00000047ab9 */ /* 0x000fe40000000a00 */
[----:B------:R-:W-:Y:S02]  /*0070*/  UISETP.NE.U32.AND UP1, UPT, URZ, UR6, UPT ;  /* 0x000000063f00728c */ /* 0x000fe4000bf25070 */
[----:B------:R-:W-:Y:S02]  /*0080*/  UISETP.NE.U32.AND UP0, UPT, URZ, UR4, UPT ;  /* 0x000000043f00728c */ /* 0x000fe4000bf05070 */
[----:B------:R-:W-:Y:S02]  /*0090*/  UISETP.NE.AND.EX UP1, UPT, URZ, UR7, UPT, UP1 ;  /* 0x000000073f00728c */ /* 0x000fe4000bf25310 */
[----:B------:R-:W-:-:S02]  /*00a0*/  UISETP.NE.AND.EX UP0, UPT, URZ, UR5, UPT, UP0 ;  /* 0x000000053f00728c */ /* 0x000fc4000bf05300 */
[----:B------:R-:W-:Y:S02]  /*00b0*/  ULDC.64 UR8, c[0x0][0x370] ;  /* 0x0000dc0000087ab9 */ /* 0x000fe40000000a00 */
[----:B------:R-:W-:Y:S01]  /*00c0*/  ULDC.64 UR6, c[0x0][0x340] ;  /* 0x0000d00000067ab9 */ /* 0x000fe20000000a00 */
[----:B------:R-:W-:Y:S01]  /*00d0*/  PLOP3.LUT P4, PT, PT, PT, UP1, 0x80, 0x0 ;  /* 0x000000000000781c */ /* 0x000fe20003f8f018 */
[----:B------:R-:W-:Y:S01]  /*00e0*/  ULDC.64 UR12, c[0x0][0x118] ;  /* 0x00004600000c7ab9 */ /* 0x000fe20000000a00 */
[----:B------:R-:W-:Y:S02]  /*00f0*/  PLOP3.LUT P2, PT, PT, PT, UP0, 0x80, 0x0 ;  /* 0x000000000000781c */ /* 0x000fe40003f4f008 */
[----:B------:R-:W-:Y:S02]  /*0100*/  @UP1 UMOV UR5, 0x4 ;  /* 0x0000000400051882 */ /* 0x000fe40000000000 */
[----:B------:R-:W-:Y:S02]  /*0110*/  @UP0 UMOV UR4, 0x4 ;  /* 0x0000000400040882 */ /* 0x000fe40000000000 */
[----:B------:R-:W-:-:S02]  /*0120*/  @UP1 UIMAD.WIDE UR8, UR11, UR5, UR8 ;  /* 0x000000050b0812a5 */ /* 0x000fc4000f8e0208 */
[----:B------:R-:W-:-:S04]  /*0130*/  @UP0 UIMAD.WIDE UR4, UR11, UR4, UR6 ;  /* 0x000000040b0402a5 */ /* 0x000fc8000f8e0206 */
[----:B------:R-:W-:Y:S02]  /*0140*/  IMAD.U32 R4, RZ, RZ, UR8 ;  /* 0x00000008ff047e24 */ /* 0x000fe4000f8e00ff */
[----:B------:R-:W-:Y:S02]  /*0150*/  IMAD.U32 R2, RZ, RZ, UR4 ;  /* 0x00000004ff027e24 */ /* 0x000fe4000f8e00ff */
[----:B------:R-:W-:Y:S02]  /*0160*/  IMAD.U32 R3, RZ, RZ, UR5 ;  /* 0x00000005ff037e24 */ /* 0x000fe4000f8e00ff */
[----:B------:R-:W-:Y:S01]  /*0170*/  IMAD.U32 R5, RZ, RZ, UR9 ;  /* 0x00000009ff057e24 */ /* 0x000fe2000f8e00ff */
[----:B------:R-:W1:Y:S01]  /*0180*/  S2R R156, SR_TID.X ;  /* 0x00000000009c7919 */ /* 0x000e620000002100 */
[----:B------:R-:W2:Y:S03]  /*0190*/  S2UR UR8, SR_CTAID.Y ;  /* 0x00000000000879c3 */ /* 0x000ea60000002600 */
[----:B------:R-:W3:Y:S01]  /*01a0*/  S2R R6, SR_CTAID.X ;  /* 0x0000000000067919 */ /* 0x000ee20000002500 */
[----:B------:R-:W-:Y:S01]  /*01b0*/  IMAD.MOV.U32 R17, RZ, RZ, c[0x0][0x2c4] ;  /* 0x0000b100ff117624 */ /* 0x000fe200078e00ff */
[----:B------:R-:W-:-:S02]  /*01c0*/  ULDC.64 UR4, c[0x0][0x1b8] ;  /* 0x00006e0000047ab9 */ /* 0x000fc40000000a00 */
[----:B------:R4:W5:Y:S02]  /*01d0*/  @P2 LDG.E R8, [R2.64] ;  /* 0x0000000c02082981 */ /* 0x000964000c1e1900 */
[----:B------:R-:W-:Y:S02]  /*01e0*/  ISETP.NE.AND P0, PT, R17, 0x1, PT ;  /* 0x000000011100780c */ /* 0x000fe40003f05270 */
[----:B------:R3:W5:Y:S01]  /*01f0*/  @P4 LDG.E R9, [R4.64] ;  /* 0x0000000c04094981 */ /* 0x000762000c1e1900 */
[----:B-1----:R-:W-:Y:S01]  /*0200*/  SHF.R.S32.HI R25, RZ, 0x1f, R156 ;  /* 0x0000001fff197819 */ /* 0x002fe2000001149c */
[----:B--2---:R-:W-:-:S03]  /*0210*/  USHF.R.S32.HI UR6, URZ, 0x1f, UR8 ;  /* 0x0000001f3f067899 */ /* 0x004fc60008011408 */
[----:B----4-:R-:W-:-:S04]  /*0220*/  LEA.HI R2, R25, R156, RZ, 0x3 ;  /* 0x0000009c19027211 */ /* 0x010fc800078f18ff */
[----:B------:R-:W-:Y:S02]  /*0230*/  LOP3.LUT R0, R2, 0xfffffff8, RZ, 0xc0, !PT ;  /* 0xfffffff802007812 */ /* 0x000fe400078ec0ff */
[----:B------:R-:W-:-:S03]  /*0240*/  SHF.R.S32.HI R18, RZ, 0x3, R2 ;  /* 0x00000003ff127819 */ /* 0x000fc60000011402 */
[----:B------:R-:W-:Y:S01]  /*0250*/  IMAD.IADD R21, R156, 0x1, -R0 ;  /* 0x000000019c157824 */ /* 0x000fe200078e0a00 */
[----:B------:R-:W-:-:S03]  /*0260*/  UIMAD UR7, UR6, UR4, URZ ;  /* 0x00000004060772a4 */ /* 0x000fc6000f8e023f */
[----:B------:R-:W-:Y:S01]  /*0270*/  IMAD R161, R21, 0x10, R18 ;  /* 0x0000001015a17824 */ /* 0x000fe200078e0212 */
[----:B------:R-:W-:Y:S02]  /*0280*/  UIMAD.WIDE.U32 UR14, UR8, UR4, URZ ;  /* 0x00000004080e72a5 */ /* 0x000fe4000f8e003f */
[----:B------:R-:W-:Y:S01]  /*0290*/  UIMAD UR7, UR8, UR5, UR7 ;  /* 0x00000005080772a4 */ /* 0x000fe2000f8e0207 */
[----:B---3--:R-:W-:Y:S01]  /*02a0*/  IMAD R7, R6, 0x80, R161 ;  /* 0x0000008006077824 */ /* 0x008fe200078e02a1 */
[----:B------:R-:W-:Y:S02]  /*02b0*/  USHF.R.S32.HI UR9, URZ, 0x1f, UR11 ;  /* 0x0000001f3f097899 */ /* 0x000fe4000801140b */
[----:B------:R-:W-:Y:S01]  /*02c0*/  ULDC.64 UR4, c[0x0][0x1c0] ;  /* 0x0000700000047ab9 */ /* 0x000fe20000000a00 */
[----:B------:R-:W-:Y:S01]  /*02d0*/  @P0 IMAD.HI.U32 R0, R7, c[0x0][0x2c8], RZ ;  /* 0x0000b20007000a27 */ /* 0x000fe200078e00ff */
[----:B------:R-:W-:Y:S02]  /*02e0*/  UIADD3 UR15, UR15, UR7, URZ ;  /* 0x000000070f0f7290 */ /* 0x000fe4000fffe03f */
[----:B------:R-:W-:Y:S01]  /*02f0*/  UIMAD UR9, UR9, UR4, URZ ;  /* 0x00000004090972a4 */ /* 0x000fe2000f8e023f */
[----:B------:R-:W-:Y:S01]  /*0300*/  IMAD.MOV.U32 R4, RZ, RZ, R7 ;  /* 0x000000ffff047224 */ /* 0x000fe200078e0007 */
[----:B------:R-:W-:-:S02]  /*0310*/  UIMAD.WIDE.U32 UR14, UR11, UR4, UR14 ;  /* 0x000000040b0e72a5 */ /* 0x000fc4000f8e000e */
[----:B------:R-:W-:Y:S01]  /*0320*/  UIMAD UR5, UR11, UR5, UR9 ;  /* 0x000000050b0572a4 */ /* 0x000fe2000f8e0209 */
[----:B------:R-:W-:-:S03]  /*0330*/  @P0 SHF.R.U32.HI R4, RZ, c[0x0][0x2cc], R0 ;  /* 0x0000b300ff040a19 */ /* 0x000fc60000011600 */
[----:B------:R-:W-:Y:S01]  /*0340*/  UIADD3 UR5, UR15, UR5, URZ ;  /* 0x000000050f057290 */ /* 0x000fe2000fffe03f */
[--C-:B------:R-:W-:Y:S01]  /*0350*/  SHF.R.S32.HI R0, RZ, 0x1f, R4.reuse ;  /* 0x0000001fff007819 */ /* 0x100fe20000011404 */
[----:B------:R-:W-:Y:S02]  /*0360*/  IMAD.U32 R3, RZ, RZ, UR15 ;  /* 0x0000000fff037e24 */ /* 0x000fe4000f8e00ff */
[----:B------:R-:W-:Y:S02]  /*0370*/  IMAD.U32 R2, RZ, RZ, UR14 ;  /* 0x0000000eff027e24 */ /* 0x000fe4000f8e00ff */
[----:B------:R-:W-:Y:S02]  /*0380*/  IMAD.U32 R3, RZ, RZ, UR5 ;  /* 0x00000005ff037e24 */ /* 0x000fe4000f8e00ff */
[----:B------:R-:W-:Y:S02]  /*0390*/  IMAD R0, R0, c[0x0][0x1b0], RZ ;  /* 0x00006c0000007a24 */ /* 0x000fe400078e02ff */
[----:B------:R-:W-:-:S02]  /*03a0*/  IMAD.MOV R5, RZ, RZ, -R4 ;  /* 0x000000ffff057224 */ /* 0x000fc400078e0a04 */
[----:B------:R-:W-:-:S04]  /*03b0*/  IMAD.WIDE.U32 R2, R4, c[0x0][0x1b0], R2 ;  /* 0x00006c0004027a25 */ /* 0x000fc800078e0002 */
[----:B------:R-:W-:Y:S02]  /*03c0*/  IMAD R4, R4, c[0x0][0x1b4], R0 ;  /* 0x00006d0004047a24 */ /* 0x000fe400078e0200 */
[----:B------:R-:W-:Y:S02]  /*03d0*/  IMAD R0, R5, c[0x0][0x2c4], R7 ;  /* 0x0000b10005007a24 */ /* 0x000fe400078e0207 */
[----:B------:R-:W-:-:S03]  /*03e0*/  IMAD.IADD R3, R3, 0x1, R4 ;  /* 0x0000000103037824 */ /* 0x000fc600078e0204 */
[----:B------:R-:W-:Y:S01]  /*03f0*/  SHF.R.S32.HI R4, RZ, 0x1f, R0 ;  /* 0x0000001fff047819 */ /* 0x000fe20000011400 */
[----:B------:R-:W-:-:S04]  /*0400*/  IMAD.MOV.U32 R162, RZ, RZ, c[0x0][0x2b8] ;  /* 0x0000ae00ffa27624 */ /* 0x000fc800078e00ff */
[----:B------:R-:W-:Y:S02]  /*0410*/  IMAD R4, R4, c[0x0][0x1a8], RZ ;  /* 0x00006a0004047a24 */ /* 0x000fe400078e02ff */
[----:B------:R-:W-:Y:S02]  /*0420*/  IMAD R19, R6, 0x80, R18 ;  /* 0x0000008006137824 */ /* 0x000fe400078e0212 */
[C---:B------:R-:W-:Y:S02]  /*0430*/  IMAD R4, R0.reuse, c[0x0][0x1ac], R4 ;  /* 0x00006b0000047a24 */ /* 0x040fe400078e0204 */
[----:B------:R-:W-:Y:S01]  /*0440*/  IMAD.WIDE.U32 R2, R0, c[0x0][0x1a8], R2 ;  /* 0x00006a0000027a25 */ /* 0x000fe200078e0002 */
[----:B------:R-:W-:-:S03]  /*0450*/  ISETP.NE.AND P1, PT, R162, 0x1, PT ;  /* 0x00000001a200780c */ /* 0x000fc60003f25270 */
[----:B------:R-:W-:Y:S01]  /*0460*/  IMAD.SHL.U32 R6, R18, 0x40, RZ ;  /* 0x0000004012067824 */ /* 0x000fe200078e00ff */
[----:B------:R-:W-:Y:S01]  /*0470*/  IADD3 R5, R19, 0x10, RZ ;  /* 0x0000001013057810 */ /* 0x000fe20007ffe0ff */
[----:B------:R-:W-:Y:S01]  /*0480*/  IMAD R17, R17, c[0x0][0x168], RZ ;  /* 0x00005a0011117a24 */ /* 0x000fe200078e02ff */
[----:B------:R-:W-:Y:S01]  /*0490*/  LEA R15, P1, R2, c[0x0][0x160], 0x1 ;  /* 0x00005800020f7a11 */ /* 0x000fe200078208ff */
[----:B------:R-:W-:Y:S01]  /*04a0*/  IMAD.IADD R3, R3, 0x1, R4 ;  /* 0x0000000103037824 */ /* 0x000fe200078e0204 */
[----:B------:R-:W-:Y:S01]  /*04b0*/  LOP3.LUT R0, R6, 0x1c0, RZ, 0xc0, !PT ;  /* 0x000001c006007812 */ /* 0x000fe200078ec0ff */
[----:B------:R-:W-:Y:S01]  /*04c0*/  IMAD.SHL.U32 R159, R21, 0x8, RZ ;  /* 0x00000008159f7824 */ /* 0x000fe200078e00ff */
[----:B------:R-:W-:Y:S02]  /*04d0*/  ISETP.GE.AND P0, PT, R5, R17, PT ;  /* 0x000000110500720c */ /* 0x000fe40003f06270 */
[----:B------:R-:W-:Y:S02]  /*04e0*/  LEA.HI.X R14, R2, c[0x0][0x164], R3, 0x1, P1 ;  /* 0x00005900020e7a11 */ /* 0x000fe400008f0c03 */
[----:B------:R-:W-:-:S02]  /*04f0*/  IADD3 R5, R19, 0x20, RZ ;  /* 0x0000002013057810 */ /* 0x000fc40007ffe0ff */
[----:B------:R-:W-:Y:S02]  /*0500*/  SHF.R.U32.HI R2, RZ, 0x3, R0 ;  /* 0x00000003ff027819 */ /* 0x000fe40000011600 */
[----:B------:R-:W-:Y:S02]  /*0510*/  LOP3.LUT R0, R0, 0x38, R159, 0xf8, !PT ;  /* 0x0000003800007812 */ /* 0x000fe400078ef89f */
[-C--:B------:R-:W-:Y:S01]  /*0520*/  ISETP.GE.AND P1, PT, R19, R17.reuse, PT ;  /* 0x000000111300720c */ /* 0x080fe20003f26270 */
[----:B------:R-:W-:Y:S01]  /*0530*/  SHFL.IDX PT, R4, R15, RZ, 0x181f ;  /* 0x00181fff0f047589 */ /* 0x000fe200000e0000 */
[----:B------:R-:W-:Y:S02]  /*0540*/  ISETP.GE.AND P3, PT, R5, R17, PT ;  /* 0x000000110500720c */ /* 0x000fe40003f66270 */
[----:B------:R-:W-:Y:S01]  /*0550*/  LOP3.LUT R6, R0, R2, RZ, 0x3c, !PT ;  /* 0x0000000200067212 */ /* 0x000fe200078e3cff */
[----:B------:R-:W1:Y:S01]  /*0560*/  SHFL.IDX PT, R5, R14, RZ, 0x181f ;  /* 0x00181fff0e057589 */ /* 0x000e6200000e0000 */
[----:B------:R-:W-:-:S03]  /*0570*/  LEA.HI R0, R25, R156, RZ, 0x6 ;  /* 0x0000009c19007211 */ /* 0x000fc600078f30ff */
[----:B------:R-:W-:Y:S02]  /*0580*/  SHFL.IDX PT, R2, R15, 0x1, 0x181f ;  /* 0x00381f000f027f89 */ /* 0x000fe400000e0000 */
[----:B------:R-:W-:Y:S02]  /*0590*/  IMAD.SHL.U32 R0, R0, 0x8, RZ ;  /* 0x0000000800007824 */ /* 0x000fe400078e00ff */
[----:B------:R-:W2:Y:S01]  /*05a0*/  SHFL.IDX PT, R3, R14, 0x1, 0x181f ;  /* 0x00381f000e037f89 */ /* 0x000ea200000e0000 */
[----:B------:R-:W-:Y:S02]  /*05b0*/  IADD3 R160, R159, 0x40, RZ ;  /* 0x000000409fa07810 */ /* 0x000fe40007ffe0ff */
[----:B------:R-:W-:Y:S02]  /*05c0*/  LOP3.LUT R158, R6, 0xfffffe00, R0, 0xf8, !PT ;  /* 0xfffffe00069e7812 */ /* 0x000fe400078ef800 */
[----:B------:R-:W-:-:S04]  /*05d0*/  @!P1 SHF.R.S32.HI R0, RZ, 0x1f, R160 ;  /* 0x0000001fff009819 */ /* 0x000fc800000114a0 */
[-C--:B------:R-:W-:Y:S01]  /*05e0*/  @!P1 LEA.HI R0, R0, R160.reuse, RZ, 0x3 ;  /* 0x000000a000009211 */ /* 0x080fe200078f18ff */
[----:B------:R-:W-:Y:S01]  /*05f0*/  UMOV UR10, URZ ;  /* 0x0000003f000a7c82 */ /* 0x000fe20008000000 */
[----:B------:R-:W-:Y:S02]  /*0600*/  @!P0 SHF.R.S32.HI R6, RZ, 0x1f, R160 ;  /* 0x0000001fff068819 */ /* 0x000fe400000114a0 */
[----:B------:R-:W-:Y:S01]  /*0610*/  ISETP.GE.AND P6, PT, R160, c[0x0][0x198], PT ;  /* 0x00006600a0007a0c */ /* 0x000fe20003fc6270 */
[----:B------:R-:W-:Y:S01]  /*0620*/  STL [R1+0x24], R161 ;  /* 0x000024a101007387 */ /* 0x000fe20000100800 */
[----:B------:R-:W-:Y:S02]  /*0630*/  @!P1 LOP3.LUT R0, R0, 0xfffffff8, RZ, 0xc0, !PT ;  /* 0xfffffff800009812 */ /* 0x000fe400078ec0ff */
[----:B------:R-:W-:Y:S01]  /*0640*/  @!P0 LEA.HI R6, R6, R160, RZ, 0x3 ;  /* 0x000000a006068211 */ /* 0x000fe200078f18ff */
[----:B------:R3:W-:Y:S01]  /*0650*/  STL [R1+0x40], R7 ;  /* 0x0000400701007387 */ /* 0x0007e20000100800 */
[----:B------:R-:W-:-:S02]  /*0660*/  @!P1 IMAD.SHL.U32 R12, R158, 0x2, RZ ;  /* 0x000000029e0c9824 */ /* 0x000fc400078e00ff */
[----:B-1----:R-:W-:Y:S01]  /*0670*/  @!P1 IMAD.WIDE R10, R0, 0x2, R4 ;  /* 0x00000002000a9825 */ /* 0x002fe200078e0204 */
[----:B------:R-:W-:-:S03]  /*0680*/  @!P0 LOP3.LUT R0, R6, 0xfffffff8, RZ, 0xc0, !PT ;  /* 0xfffffff806008812 */ /* 0x000fc600078ec0ff */
[----:B------:R-:W-:-:S04]  /*0690*/  @!P1 IMAD.WIDE R4, R159, 0x2, R4 ;  /* 0x000000029f049825 */ /* 0x000fc800078e0204 */
[----:B------:R-:W-:Y:S01]  /*06a0*/  @!P0 IMAD.SHL.U32 R13, R158, 0x2, RZ ;  /* 0x000000029e0d8824 */ /* 0x000fe200078e00ff */
[----:B---3--:R-:W-:-:S04]  /*06b0*/  IADD3 R7, R19, 0x30, RZ ;  /* 0x0000003013077810 */ /* 0x008fc80007ffe0ff */
[----:B------:R-:W-:Y:S01]  /*06c0*/  ISETP.GE.AND P5, PT, R7, R17, PT ;  /* 0x000000110700720c */ /* 0x000fe20003fa6270 */
[----:B--2---:R-:W-:-:S04]  /*06d0*/  @!P0 IMAD.WIDE R6, R159, 0x2, R2 ;  /* 0x000000029f068825 */ /* 0x004fc800078e0202 */
[----:B------:R-:W-:Y:S01]  /*06e0*/  @!P0 IMAD.WIDE R2, R0, 0x2, R2 ;  /* 0x0000000200028825 */ /* 0x000fe200078e0202 */
[----:B------:R-:W-:-:S04]  /*06f0*/  @!P3 SHF.R.S32.HI R0, RZ, 0x1f, R160 ;  /* 0x0000001fff00b819 */ /* 0x000fc800000114a0 */
[----:B------:R-:W-:Y:S02]  /*0700*/  @!P3 LEA.HI R0, R0, R160, RZ, 0x3 ;  /* 0x000000a00000b211 */ /* 0x000fe400078f18ff */
[----:B------:R-:W-:Y:S02]  /*0710*/  IADD3 R16, R19, 0x40, RZ ;  /* 0x0000004013107810 */ /* 0x000fe40007ffe0ff */
[----:B------:R-:W-:Y:S01]  /*0720*/  @!P3 LOP3.LUT R0, R0, 0xfffffff8, RZ, 0xc0, !PT ;  /* 0xfffffff80000b812 */ /* 0x000fe200078ec0ff */
[----:B------:R-:W-:Y:S02]  /*0730*/  ULDC UR4, c[0x0][0x2ac] ;  /* 0x0000ab0000047ab9 */ /* 0x000fe40000000800 */
[----:B------:R-:W-:Y:S02]  /*0740*/  ULDC UR7, c[0x0][0x1d0] ;  /* 0x0000740000077ab9 */ /* 0x000fe40000000800 */
[----:B------:R-:W-:-:S04]  /*0750*/  UIMAD UR7, UR4, UR7, 0x3f ;  /* 0x0000003f040774a4 */ /* 0x000fc8000f8e0207 */
[----:B------:R-:W-:-:S04]  /*0760*/  USHF.R.S32.HI UR5, URZ, 0x1f, UR7 ;  /* 0x0000001f3f057899 */ /* 0x000fc80008011407 */
[----:B------:R-:W-:-:S04]  /*0770*/  ULEA.HI UR7, UR5, UR7, URZ, 0x6 ;  /* 0x0000000705077291 */ /* 0x000fc8000f8f303f */
[----:B------:R-:W-:Y:S02]  /*0780*/  USHF.R.S32.HI UR7, URZ, 0x6, UR7 ;  /* 0x000000063f077899 */ /* 0x000fe40008011407 */
[----:B------:R-:W-:Y:S02]  /*0790*/  ULDC UR9, c[0x0][0x1d0] ;  /* 0x0000740000097ab9 */ /* 0x000fe40000000800 */
[----:B------:R-:W-:-:S03]  /*07a0*/  UIMAD UR9, UR4, UR9, URZ ;  /* 0x00000009040972a4 */ /* 0x000fc6000f8e023f */
[----:B------:R-:W-:Y:S01]  /*07b0*/  ULDC.64 UR4, c[0x0][0x2b0] ;  /* 0x0000ac0000047ab9 */ /* 0x000fe20000000a00 */
[----:B-----5:R1:W2:Y:S01]  /*07c0*/  @P2 R2UR UR16, R8 ;  /* 0x00000000081023c2 */ /* 0x0202a200000e0000 */
[----:B------:R-:W-:-:S07]  /*07d0*/  ISETP.GE.AND P2, PT, R159, c[0x0][0x198], PT ;  /* 0x000066009f007a0c */ /* 0x000fce0003f46270 */
[----:B------:R3:W4:Y:S06]  /*07e0*/  @P4 R2UR UR10, R9 ;  /* 0x00000000090a43c2 */ /* 0x00072c00000e0000 */
[----:B------:R5:W-:Y:S04]  /*07f0*/  @!P1 LDGSTS.E.BYPASS.LTC128B.128 [R12+0x8100], [R4.64], !P2 ;  /* 0x08100000040c9fae */ /* 0x000be8000d101d4c */
[----:B------:R2:W-:Y:S04]  /*0800*/  @!P1 LDGSTS.E.BYPASS.LTC128B.128 [R12+0xc100], [R10.64], !P6 ;  /* 0x0c1000000a0c9fae */ /* 0x0005e8000f101d4c */
[----:B------:R2:W-:Y:S04]  /*0810*/  @!P0 LDGSTS.E.BYPASS.LTC128B.128 [R13+0x8900], [R6.64], !P2 ;  /* 0x08900000060d8fae */ /* 0x0005e8000d101d4c */
[----:B-1----:R-:W-:Y:S04]  /*0820*/  SHFL.IDX PT, R8, R15, 0x2, 0x181f ;  /* 0x00581f000f087f89 */ /* 0x002fe800000e0000 */
[----:B------:R1:W-:Y:S04]  /*0830*/  @!P0 LDGSTS.E.BYPASS.LTC128B.128 [R13+0xc900], [R2.64], !P6 ;  /* 0x0c900000020d8fae */ /* 0x0003e8000f101d4c */
[----:B---3--:R-:W3:Y:S01]  /*0840*/  SHFL.IDX PT, R9, R14, 0x2, 0x181f ;  /* 0x00581f000e097f89 */ /* 0x008ee200000e0000 */
[----:B------:R-:W-:-:S03]  /*0850*/  ISETP.GE.AND P0, PT, R159, c[0x0][0x198], PT ;  /* 0x000066009f007a0c */ /* 0x000fc60003f06270 */
[----:B--2---:R-:W-:Y:S04]  /*0860*/  SHFL.IDX PT, R6, R15, 0x3, 0x181f ;  /* 0x00781f000f067f89 */ /* 0x004fe800000e0000 */
[----:B------:R-:W2:Y:S01]  /*0870*/  SHFL.IDX PT, R7, R14, 0x3, 0x181f ;  /* 0x00781f000e077f89 */ /* 0x000ea200000e0000 */
[----:B-----5:R-:W-:Y:S02]  /*0880*/  IADD3 R5, R19, 0x50, RZ ;  /* 0x0000005013057810 */ /* 0x020fe40007ffe0ff */
[----:B------:R-:W-:Y:S01]  /*0890*/  @!P5 SHF.R.S32.HI R4, RZ, 0x1f, R160 ;  /* 0x0000001fff04d819 */ /* 0x000fe200000114a0 */
[----:B-1----:R-:W-:Y:S02]  /*08a0*/  @!P3 IMAD.SHL.U32 R13, R158, 0x2, RZ ;  /* 0x000000029e0db824 */ /* 0x002fe400078e00ff */
[----:B---3--:R-:W-:Y:S01]  /*08b0*/  @!P3 IMAD.WIDE R2, R159, 0x2, R8 ;  /* 0x000000029f02b825 */ /* 0x008fe200078e0208 */
[----:B------:R-:W-:-:S03]  /*08c0*/  ISETP.GE.AND P4, PT, R16, R17, PT ;  /* 0x000000111000720c */ /* 0x000fc60003f86270 */
[----:B------:R-:W-:Y:S01]  /*08d0*/  @!P3 IMAD.WIDE R10, R0, 0x2, R8 ;  /* 0x00000002000ab825 */ /* 0x000fe200078e0208 */
[----:B------:R-:W-:Y:S01]  /*08e0*/  @!P5 LEA.HI R0, R4, R160, RZ, 0x3 ;  /* 0x000000a00400d211 */ /* 0x000fe200078f18ff */
[----:B------:R1:W-:Y:S01]  /*08f0*/  @!P3 LDGSTS.E.BYPASS.LTC128B.128 [R13+0x9100], [R2.64], !P0 ;  /* 0x09100000020dbfae */ /* 0x0003e2000c101d4c */
[----:B------:R-:W-:-:S03]  /*0900*/  ISETP.GE.AND P2, PT, R5, R17, PT ;  /* 0x000000110500720c */ /* 0x000fc60003f46270 */
[----:B------:R-:W-:Y:S01]  /*0910*/  SHFL.IDX PT, R4, R15, 0x4, 0x181f ;  /* 0x00981f000f047f89 */ /* 0x000fe200000e0000 */
[----:B------:R-:W-:-:S03]  /*0920*/  @!P5 LOP3.LUT R12, R0, 0xfffffff8, RZ, 0xc0, !PT ;  /* 0xfffffff8000cd812 */ /* 0x000fc600078ec0ff */
[----:B------:R-:W3:Y:S01]  /*0930*/  SHFL.IDX PT, R5, R14, 0x4, 0x181f ;  /* 0x00981f000e057f89 */ /* 0x000ee200000e0000 */
[----:B------:R-:W-:Y:S02]  /*0940*/  @!P5 IMAD.SHL.U32 R0, R158, 0x2, RZ ;  /* 0x000000029e00d824 */ /* 0x000fe400078e00ff */
[C-C-:B--2---:R-:W-:Y:S01]  /*0950*/  @!P5 IMAD.WIDE R8, R159.reuse, 0x2, R6.reuse ;  /* 0x000000029f08d825 */ /* 0x144fe200078e0206 */
[----:B------:R2:W-:Y:S03]  /*0960*/  @!P3 LDGSTS.E.BYPASS.LTC128B.128 [R13+0xd100], [R10.64], !P6 ;  /* 0x0d1000000a0dbfae */ /* 0x0005e6000f101d4c */
[----:B------:R-:W-:Y:S01]  /*0970*/  @!P5 IMAD.WIDE R6, R12, 0x2, R6 ;  /* 0x000000020c06d825 */ /* 0x000fe200078e0206 */
[----:B------:R5:W-:Y:S04]  /*0980*/  @!P5 LDGSTS.E.BYPASS.LTC128B.128 [R0+0x9900], [R8.64], !P0 ;  /* 0x099000000800dfae */ /* 0x000be8000c101d4c */
[----:B------:R2:W-:Y:S04]  /*0990*/  @!P5 LDGSTS.E.BYPASS.LTC128B.128 [R0+0xd900], [R6.64], !P6 ;  /* 0x0d9000000600dfae */ /* 0x0005e8000f101d4c */
[----:B-1----:R-:W-:Y:S04]  /*09a0*/  SHFL.IDX PT, R2, R15, 0x5, 0x181f ;  /* 0x00b81f000f027f89 */ /* 0x002fe800000e0000 */
[----:B------:R-:W1:Y:S01]  /*09b0*/  SHFL.IDX PT, R3, R14, 0x5, 0x181f ;  /* 0x00b81f000e037f89 */ /* 0x000e6200000e0000 */
[----:B------:R-:W-:-:S02]  /*09c0*/  ISETP.GE.AND P5, PT, R159, c[0x0][0x198], PT ;  /* 0x000066009f007a0c */ /* 0x000fc40003fa6270 */
[--C-:B-----5:R-:W-:Y:S02]  /*09d0*/  @!P4 SHF.R.S32.HI R8, RZ, 0x1f, R160.reuse ;  /* 0x0000001fff08c819 */ /* 0x120fe400000114a0 */
[----:B--2---:R-:W-:Y:S02]  /*09e0*/  @!P2 SHF.R.S32.HI R0, RZ, 0x1f, R160 ;  /* 0x0000001fff00a819 */ /* 0x004fe400000114a0 */
[-C--:B------:R-:W-:Y:S02]  /*09f0*/  @!P4 LEA.HI R6, R8, R160.reuse, RZ, 0x3 ;  /* 0x000000a00806c211 */ /* 0x080fe400078f18ff */
[----:B------:R-:W-:Y:S02]  /*0a00*/  @!P2 LEA.HI R0, R0, R160, RZ, 0x3 ;  /* 0x000000a00000a211 */ /* 0x000fe400078f18ff */
[----:B------:R-:W-:Y:S02]  /*0a10*/  IADD3 R9, R19, 0x70, RZ ;  /* 0x0000007013097810 */ /* 0x000fe40007ffe0ff */
[----:B------:R-:W-:-:S02]  /*0a20*/  @!P4 LOP3.LUT R6, R6, 0xfffffff8, RZ, 0xc0, !PT ;  /* 0xfffffff80606c812 */ /* 0x000fc400078ec0ff */
[----:B------:R-:W-:Y:S02]  /*0a30*/  @!P2 LOP3.LUT R7, R0, 0xfffffff8, RZ, 0xc0, !PT ;  /* 0xfffffff80007a812 */ /* 0x000fe400078ec0ff */
[----:B------:R-:W-:Y:S01]  /*0a40*/  ISETP.GE.AND P0, PT, R9, R17, PT ;  /* 0x000000110900720c */ /* 0x000fe20003f06270 */
[----:B---3--:R-:W-:Y:S01]  /*0a50*/  @!P4 IMAD.WIDE R8, R6, 0x2, R4 ;  /* 0x000000020608c825 */ /* 0x008fe200078e0204 */
[----:B------:R-:W-:-:S03]  /*0a60*/  IADD3 R16, R19, 0x60, RZ ;  /* 0x0000006013107810 */ /* 0x000fc60007ffe0ff */
[----:B------:R-:W-:Y:S02]  /*0a70*/  @!P4 IMAD.SHL.U32 R0, R158, 0x2, RZ ;  /* 0x000000029e00c824 */ /* 0x000fe400078e00ff */
[----:B------:R-:W-:-:S04]  /*0a80*/  @!P4 IMAD.WIDE R4, R159, 0x2, R4 ;  /* 0x000000029f04c825 */ /* 0x000fc800078e0204 */
[--C-:B-1----:R-:W-:Y:S01]  /*0a90*/  @!P2 IMAD.WIDE R6, R7, 0x2, R2.reuse ;  /* 0x000000020706a825 */ /* 0x102fe200078e0202 */
[----:B------:R-:W-:Y:S01]  /*0aa0*/  ISETP.GE.AND P1, PT, R16, R17, PT ;  /* 0x000000111000720c */ /* 0x000fe20003f26270 */
[----:B------:R1:W-:Y:S02]  /*0ab0*/  @!P4 LDGSTS.E.BYPASS.LTC128B.128 [R0+0xa100], [R4.64], !P5 ;  /* 0x0a1000000400cfae */ /* 0x0003e4000e901d4c */
[----:B------:R-:W-:Y:S02]  /*0ac0*/  @!P2 IMAD.SHL.U32 R10, R158, 0x2, RZ ;  /* 0x000000029e0aa824 */ /* 0x000fe400078e00ff */
[----:B------:R-:W-:Y:S01]  /*0ad0*/  @!P2 IMAD.WIDE R2, R159, 0x2, R2 ;  /* 0x000000029f02a825 */ /* 0x000fe200078e0202 */
[----:B------:R2:W-:Y:S03]  /*0ae0*/  @!P4 LDGSTS.E.BYPASS.LTC128B.128 [R0+0xe100], [R8.64], !P6 ;  /* 0x0e1000000800cfae */ /* 0x0005e6000f101d4c */
[----:B------:R-:W-:Y:S01]  /*0af0*/  IMAD.U32 R11, RZ, RZ, UR7 ;  /* 0x00000007ff0b7e24 */ /* 0x000fe2000f8e00ff */
[----:B------:R3:W-:Y:S01]  /*0b00*/  @!P2 LDGSTS.E.BYPASS.LTC128B.128 [R10+0xa900], [R2.64], !P5 ;  /* 0x0a900000020aafae */ /* 0x0007e2000e901d4c */
[----:B------:R-:W-:-:S02]  /*0b10*/  ISETP.NE.AND P3, PT, R162, 0x1, PT ;  /* 0x00000001a200780c */ /* 0x000fc40003f65270 */
[----:B------:R-:W-:Y:S01]  /*0b20*/  IMAD R11, R11, 0x40, R161 ;  /* 0x000000400b0b7824 */ /* 0x000fe200078e02a1 */
[----:B------:R5:W-:Y:S04]  /*0b30*/  @!P2 LDGSTS.E.BYPASS.LTC128B.128 [R10+0xe900], [R6.64], !P6 ;  /* 0x0e900000060aafae */ /* 0x000be8000f101d4c */
[----:B-1----:R-:W-:Y:S04]  /*0b40*/  SHFL.IDX PT, R4, R15, 0x6, 0x181f ;  /* 0x00d81f000f047f89 */ /* 0x002fe800000e0000 */
[----:B------:R-:W1:Y:S04]  /*0b50*/  SHFL.IDX PT, R5, R14, 0x6, 0x181f ;  /* 0x00d81f000e057f89 */ /* 0x000e6800000e0000 */
[----:B---3--:R-:W-:Y:S04]  /*0b60*/  SHFL.IDX PT, R2, R15, 0x7, 0x181f ;  /* 0x00f81f000f027f89 */ /* 0x008fe800000e0000 */
[----:B------:R3:W3:Y:S01]  /*0b70*/  SHFL.IDX PT, R3, R14, 0x7, 0x181f ;  /* 0x00f81f000e037f89 */ /* 0x0006e200000e0000 */
[----:B--2---:R-:W-:-:S02]  /*0b80*/  IADD3 R0, R11, -0x40, RZ ;  /* 0xffffffc00b007810 */ /* 0x004fc40007ffe0ff */
[--C-:B-----5:R-:W-:Y:S02]  /*0b90*/  @!P1 SHF.R.S32.HI R7, RZ, 0x1f, R160.reuse ;  /* 0x0000001fff079819 */ /* 0x120fe400000114a0 */
[----:B----4-:R-:W-:Y:S02]  /*0ba0*/  IADD3 R13, R0, UR10, RZ ;  /* 0x0000000a000d7c10 */ /* 0x010fe4000fffe0ff */
[----:B------:R-:W-:Y:S02]  /*0bb0*/  @!P0 SHF.R.S32.HI R6, RZ, 0x1f, R160 ;  /* 0x0000001fff068819 */ /* 0x000fe400000114a0 */
[-C--:B------:R-:W-:Y:S01]  /*0bc0*/  @!P1 LEA.HI R7, R7, R160.reuse, RZ, 0x3 ;  /* 0x000000a007079211 */ /* 0x080fe200078f18ff */
[----:B------:R-:W-:Y:S01]  /*0bd0*/  @P3 IMAD.HI.U32 R8, R13, c[0x0][0x2bc], RZ ;  /* 0x0000af000d083a27 */ /* 0x000fe200078e00ff */
[----:B------:R-:W-:Y:S02]  /*0be0*/  @!P0 LEA.HI R6, R6, R160, RZ, 0x3 ;  /* 0x000000a006068211 */ /* 0x000fe400078f18ff */
[----:B------:R-:W-:-:S02]  /*0bf0*/  @!P1 LOP3.LUT R7, R7, 0xfffffff8, RZ, 0xc0, !PT ;  /* 0xfffffff807079812 */ /* 0x000fc400078ec0ff */
[----:B------:R-:W-:Y:S01]  /*0c00*/  ISETP.GE.AND P2, PT, R0, UR9, PT ;  /* 0x0000000900007c0c */ /* 0x000fe2000bf46270 */
[----:B------:R-:W-:Y:S01]  /*0c10*/  IMAD.MOV.U32 R0, RZ, RZ, R13 ;  /* 0x000000ffff007224 */ /* 0x000fe200078e000d */
[----:B------:R-:W-:Y:S02]  /*0c20*/  @!P0 LOP3.LUT R16, R6, 0xfffffff8, RZ, 0xc0, !PT ;  /* 0xfffffff806108812 */ /* 0x000fe400078ec0ff */
[----:B------:R-:W-:Y:S01]  /*0c30*/  @P3 SHF.R.U32.HI R0, RZ, c[0x0][0x2c0], R8 ;  /* 0x0000b000ff003a19 */ /* 0x000fe20000011608 */
[----:B-1----:R-:W-:-:S04]  /*0c40*/  @!P1 IMAD.WIDE R8, R159, 0x2, R4 ;  /* 0x000000029f089825 */ /* 0x002fc800078e0204 */
[C---:B---3--:R-:W-:Y:S02]  /*0c50*/  @!P1 IMAD.SHL.U32 R14, R158.reuse, 0x2, RZ ;  /* 0x000000029e0e9824 */ /* 0x048fe400078e00ff */
[----:B------:R-:W-:Y:S01]  /*0c60*/  @!P1 IMAD.WIDE R10, R7, 0x2, R4 ;  /* 0x00000002070a9825 */ /* 0x000fe200078e0204 */
[----:B------:R-:W-:Y:S02]  /*0c70*/  @!UP0 UMOV UR16, UR11 ;  /* 0x0000000b00108c82 */ /* 0x000fe40008000000 */
[----:B------:R1:W-:Y:S01]  /*0c80*/  @!P1 LDGSTS.E.BYPASS.LTC128B.128 [R14+0xb100], [R8.64], !P5 ;  /* 0x0b100000080e9fae */ /* 0x0003e2000e901d4c */
[----:B------:R-:W-:Y:S02]  /*0c90*/  @!P0 IMAD.SHL.U32 R12, R158, 0x2, RZ ;  /* 0x000000029e0c8824 */ /* 0x000fe400078e00ff */
[--C-:B------:R-:W-:Y:S01]  /*0ca0*/  @!P0 IMAD.WIDE R4, R159, 0x2, R2.reuse ;  /* 0x000000029f048825 */ /* 0x100fe200078e0202 */
[----:B------:R-:W-:Y:S01]  /*0cb0*/  USHF.R.S32.HI UR11, URZ, 0x1f, UR16 ;  /* 0x0000001f3f0b7899 */ /* 0x000fe20008011410 */
[----:B------:R2:W-:Y:S02]  /*0cc0*/  @!P1 LDGSTS.E.BYPASS.LTC128B.128 [R14+0xf100], [R10.64], !P6 ;  /* 0x0f1000000a0e9fae */ /* 0x0005e4000f101d4c */
[----:B------:R-:W-:Y:S01]  /*0cd0*/  @!P0 IMAD.WIDE R2, R16, 0x2, R2 ;  /* 0x0000000210028825 */ /* 0x000fe200078e0202 */
[----:B------:R-:W-:Y:S01]  /*0ce0*/  ISETP.GT.OR P2, PT, R161, 0x3f, P2 ;  /* 0x0000003fa100780c */ /* 0x000fe20001744670 */
[----:B------:R3:W-:Y:S01]  /*0cf0*/  @!P0 LDGSTS.E.BYPASS.LTC128B.128 [R12+0xb900], [R4.64], !P5 ;  /* 0x0b900000040c8fae */ /* 0x0007e2000e901d4c */
[----:B------:R-:W-:-:S03]  /*0d00*/  UIMAD UR11, UR11, UR4, URZ ;  /* 0x000000040b0b72a4 */ /* 0x000fc6000f8e023f */
[----:B------:R4:W-:Y:S04]  /*0d10*/  @!P0 LDGSTS.E.BYPASS.LTC128B.128 [R12+0xf900], [R2.64], !P6 ;  /* 0x0f900000020c8fae */ /* 0x0009e8000f101d4c */
[----:B------:R-:W0:Y:S01]  /*0d20*/  LDGDEPBAR ;  /* 0x00000000000079af */ /* 0x000e220000000000 */
[----:B------:R-:W-:Y:S02]  /*0d30*/  UIMAD.WIDE.U32 UR14, UR16, UR4, URZ ;  /* 0x00000004100e72a5 */ /* 0x000fe4000f8e003f */
[----:B------:R-:W-:Y:S01]  /*0d40*/  UIMAD UR11, UR16, UR5, UR11 ;  /* 0x00000005100b72a4 */ /* 0x000fe2000f8e020b */
[----:B------:R-:W-:Y:S02]  /*0d50*/  IMAD.MOV.U32 R29, RZ, RZ, RZ ;  /* 0x000000ffff1d7224 */ /* 0x000fe400078e00ff */
[----:B------:R-:W-:-:S02]  /*0d60*/  ULDC.64 UR4, c[0x0][0x1e8] ;  /* 0x00007a0000047ab9 */ /* 0x000fc40000000a00 */
[----:B------:R-:W-:Y:S01]  /*0d70*/  UIADD3 UR11, UR15, UR11, URZ ;  /* 0x0000000b0f0b7290 */ /* 0x000fe2000fffe03f */
[----:B------:R-:W-:-:S05]  /*0d80*/  @!P2 IADD3 R15, P3, R0, UR14, RZ ;  /* 0x0000000e000fac10 */ /* 0x000fca000ff7e0ff */
[----:B------:R-:W-:Y:S02]  /*0d90*/  @!P2 LEA.HI.X.SX32 R17, R0, UR11, 0x1, P3 ;  /* 0x0000000b0011ac11 */ /* 0x000fe400098f0eff */
[----:B------:R-:W-:-:S04]  /*0da0*/  @!P2 LEA R6, P3, R15, c[0x0][0x2a0], 0x2 ;  /* 0x0000a8000f06aa11 */ /* 0x000fc800078610ff */
[----:B------:R-:W-:Y:S01]  /*0db0*/  @!P2 LEA.HI.X R7, R15, c[0x0][0x2a4], R17, 0x2, P3 ;  /* 0x0000a9000f07aa11 */ /* 0x000fe200018f1411 */
[----:B------:R-:W-:Y:S06]  /*0dc0*/  BAR.SYNC.DEFER_BLOCKING 0x0 ;  /* 0x0000000000007b1d */ /* 0x000fec0000010000 */
[----:B------:R5:W2:Y:S01]  /*0dd0*/  @!P2 LDG.E R29, [R6.64] ;  /* 0x0000000c061da981 */ /* 0x000aa2000c1e1900 */
[----:B------:R-:W-:-:S04]  /*0de0*/  IMAD.MOV R0, RZ, RZ, -R0 ;  /* 0x000000ffff007224 */ /* 0x000fc800078e0a00 */
[----:B------:R-:W-:-:S05]  /*0df0*/  IMAD R30, R0, c[0x0][0x2b8], R13 ;  /* 0x0000ae00001e7a24 */ /* 0x000fca00078e020d */
[----:B------:R-:W-:Y:S01]  /*0e00*/  SHF.R.S32.HI R24, RZ, 0x1f, R30 ;  /* 0x0000001fff187819 */ /* 0x000fe2000001141e */
[----:B----4-:R-:W-:-:S04]  /*0e10*/  IMAD.WIDE.U32 R2, R30, c[0x0][0x1e0], RZ ;  /* 0x000078001e027a25 */ /* 0x010fc800078e00ff */
[----:B------:R-:W-:Y:S01]  /*0e20*/  IMAD R0, R24, c[0x0][0x1e0], RZ ;  /* 0x0000780018007a24 */ /* 0x000fe200078e02ff */
[----:B------:R-:W-:-:S03]  /*0e30*/  UIMAD UR16, UR6, UR4, URZ ;  /* 0x00000004061072a4 */ /* 0x000fc6000f8e023f */
[----:B------:R-:W-:Y:S01]  /*0e40*/  IMAD R0, R30, c[0x0][0x1e4], R0 ;  /* 0x000079001e007a24 */ /* 0x000fe200078e0200 */
[----:B------:R-:W-:-:S03]  /*0e50*/  UIMAD.WIDE.U32 UR18, UR8, UR4, URZ ;  /* 0x00000004081272a5 */ /* 0x000fc6000f8e003f */
[----:B------:R-:W-:Y:S01]  /*0e60*/  IMAD.IADD R3, R3, 0x1, R0 ;  /* 0x0000000103037824 */ /* 0x000fe200078e0200 */
[----:B------:R-:W-:Y:S02]  /*0e70*/  UIMAD UR16, UR8, UR5, UR16 ;  /* 0x00000005081072a4 */ /* 0x000fe4000f8e0210 */
[----:B------:R-:W-:Y:S02]  /*0e80*/  ULEA UR17, UR7, 0xffffffc0, 0x6 ;  /* 0xffffffc007117891 */ /* 0x000fe4000f8e303f */
[----:B------:R-:W-:Y:S02]  /*0e90*/  UIADD3 UR16, UR19, UR16, URZ ;  /* 0x0000001013107290 */ /* 0x000fe4000fffe03f */
[----:B------:R-:W-:Y:S01]  /*0ea0*/  UIADD3 UR17, UR9, -UR17, URZ ;  /* 0x8000001109117290 */ /* 0x000fe2000fffe03f */
[----:B-1----:R-:W-:Y:S01]  /*0eb0*/  LEA.HI R8, R25, R156, RZ, 0x4 ;  /* 0x0000009c19087211 */ /* 0x002fe200078f20ff */
[----:B---3--:R-:W-:Y:S01]  /*0ec0*/  IMAD.SHL.U32 R5, R21, 0x40, RZ ;  /* 0x0000004015057824 */ /* 0x008fe200078e00ff */
[----:B------:R-:W-:Y:S01]  /*0ed0*/  ISETP.GE.AND P3, PT, R159, c[0x0][0x1d4], PT ;  /* 0x000075009f007a0c */ /* 0x000fe20003f66270 */
[----:B-----5:R-:W-:Y:S01]  /*0ee0*/  IMAD.SHL.U32 R6, R18, 0x8, RZ ;  /* 0x0000000812067824 */ /* 0x020fe200078e00ff */
[----:B------:R-:W-:Y:S01]  /*0ef0*/  ISETP.GE.AND P4, PT, R160, c[0x0][0x1d4], PT ;  /* 0x00007500a0007a0c */ /* 0x000fe20003f86270 */
[----:B------:R1:W-:Y:S01]  /*0f00*/  STL [R1+0x3c], R19 ;  /* 0x00003c1301007387 */ /* 0x0003e20000100800 */
[----:B------:R-:W-:Y:S01]  /*0f10*/  IADD3 R26, -R18, UR17, RZ ;  /* 0x00000011121a7c10 */ /* 0x000fe2000fffe1ff */
[----:B------:R-:W-:Y:S01]  /*0f20*/  IMAD.MOV.U32 R28, RZ, RZ, 0x20 ;  /* 0x00000020ff1c7424 */ /* 0x000fe200078e00ff */
[----:B------:R-:W-:-:S02]  /*0f30*/  UISETP.GE.AND UP0, UPT, UR9, 0x1, UPT ;  /* 0x000000010900788c */ /* 0x000fc4000bf06270 */
[----:B------:R-:W-:Y:S01]  /*0f40*/  ISETP.GE.AND P5, PT, R26, 0x1, PT ;  /* 0x000000011a00780c */ /* 0x000fe20003fa6270 */
[----:B------:R-:W-:Y:S01]  /*0f50*/  ULDC.64 UR4, c[0x0][0x210] ;  /* 0x0000840000047ab9 */ /* 0x000fe20000000a00 */
[----:B------:R-:W-:Y:S02]  /*0f60*/  LOP3.LUT R7, R8, 0xfffffff0, RZ, 0xc0, !PT ;  /* 0xfffffff008077812 */ /* 0x000fe400078ec0ff */
[----:B------:R-:W-:Y:S02]  /*0f70*/  LOP3.LUT R5, R5, 0x1c0, RZ, 0xc0, !PT ;  /* 0x000001c005057812 */ /* 0x000fe400078ec0ff */
[----:B------:R-:W-:Y:S01]  /*0f80*/  SHF.R.S32.HI R12, RZ, 0x4, R8 ;  /* 0x00000004ff0c7819 */ /* 0x000fe20000011408 */
[----:B------:R-:W-:Y:S01]  /*0f90*/  IMAD.IADD R7, R156, 0x1, -R7 ;  /* 0x000000019c077824 */ /* 0x000fe200078e0a07 */
[----:B------:R-:W-:Y:S02]  /*0fa0*/  LOP3.LUT R17, R5, 0x8, R6, 0xf8, !PT ;  /* 0x0000000805117812 */ /* 0x000fe400078ef806 */
[----:B------:R-:W-:-:S03]  /*0fb0*/  SHF.R.U32.HI R13, RZ, 0x3, R5 ;  /* 0x00000003ff0d7819 */ /* 0x000fc60000011605 */
[----:B------:R-:W-:Y:S02]  /*0fc0*/  @P5 SHF.R.S32.HI R6, RZ, 0x1f, R160 ;  /* 0x0000001fff065819 */ /* 0x000fe400000114a0 */
[----:B------:R-:W-:Y:S02]  /*0fd0*/  LEA.HI R8, R8, R12, RZ, 0x1 ;  /* 0x0000000c08087211 */ /* 0x000fe400078f08ff */
[----:B------:R-:W-:Y:S02]  /*0fe0*/  SHF.R.S32.HI R9, RZ, 0x1f, R7 ;  /* 0x0000001fff097819 */ /* 0x000fe40000011407 */
[----:B------:R-:W-:Y:S02]  /*0ff0*/  @P5 LEA.HI R5, R6, R160, RZ, 0x3 ;  /* 0x000000a006055211 */ /* 0x000fe400078f18ff */
[C---:B------:R-:W-:Y:S02]  /*1000*/  ISETP.GE.AND P2, PT, R26.reuse, 0x11, PT ;  /* 0x000000111a00780c */ /* 0x040fe40003f46270 */
[----:B------:R-:W-:-:S02]  /*1010*/  ISETP.GE.AND P1, PT, R26, 0x21, PT ;  /* 0x000000211a00780c */ /* 0x000fc40003f26270 */
[----:B------:R-:W-:Y:S02]  /*1020*/  @P5 LOP3.LUT R6, R5, 0xfffffff8, RZ, 0xc0, !PT ;  /* 0xfffffff805065812 */ /* 0x000fe400078ec0ff */
[----:B------:R-:W-:Y:S02]  /*1030*/  LOP3.LUT R18, R8, 0xfffffffe, RZ, 0xc0, !PT ;  /* 0xfffffffe08127812 */ /* 0x000fe400078ec0ff */
[----:B------:R-:W-:-:S04]  /*1040*/  LEA.HI R22, R9, R7, RZ, 0x3 ;  /* 0x0000000709167211 */ /* 0x000fc800078f18ff */
[----:B------:R-:W-:Y:S01]  /*1050*/  LOP3.LUT R16, R22, 0xfffffff8, RZ, 0xc0, !PT ;  /* 0xfffffff816107812 */ /* 0x000fe200078ec0ff */
[----:B------:R-:W-:Y:S01]  /*1060*/  IMAD.IADD R20, R12, 0x1, -R18 ;  /* 0x000000010c147824 */ /* 0x000fe200078e0a12 */
[----:B------:R-:W-:Y:S01]  /*1070*/  LOP3.LUT R23, R17, R13, RZ, 0x3c, !PT ;  /* 0x0000000d11177212 */ /* 0x000fe200078e3cff */
[C---:B------:R-:W-:Y:S02]  /*1080*/  @P2 IMAD.SHL.U32 R18, R158.reuse, 0x2, RZ ;  /* 0x000000029e122824 */ /* 0x040fe400078e00ff */
[----:B-1----:R-:W-:Y:S02]  /*1090*/  IMAD.IADD R19, R7, 0x1, -R16 ;  /* 0x0000000107137824 */ /* 0x002fe400078e0a10 */
[----:B------:R-:W-:Y:S01]  /*10a0*/  @P1 IMAD.SHL.U32 R17, R158, 0x2, RZ ;  /* 0x000000029e111824 */ /* 0x000fe200078e00ff */
[----:B------:R-:W-:Y:S01]  /*10b0*/  LEA.HI R25, R25, R156, RZ, 0x5 ;  /* 0x0000009c19197211 */ /* 0x000fe200078f28ff */
[----:B------:R-:W-:Y:S04]  /*10c0*/  STL [R1+0x8], R159 ;  /* 0x0000089f01007387 */ /* 0x000fe80000100800 */
[----:B------:R-:W-:Y:S04]  /*10d0*/  STL [R1+0x28], R160 ;  /* 0x000028a001007387 */ /* 0x000fe80000100800 */
[----:B------:R-:W-:Y:S04]  /*10e0*/  STL [R1+0x38], R158 ;  /* 0x0000389e01007387 */ /* 0x000fe80000100800 */
[----:B------:R-:W-:Y:S01]  /*10f0*/  STL [R1+0x10], R30 ;  /* 0x0000101e01007387 */ /* 0x000fe20000100800 */
[----:B------:R-:W-:-:S02]  /*1100*/  UIMAD UR6, UR6, UR4, URZ ;  /* 0x00000004060672a4 */ /* 0x000fc4000f8e023f */
[----:B------:R-:W-:Y:S02]  /*1110*/  UIMAD.WIDE.U32 UR20, UR8, UR4, URZ ;  /* 0x00000004081472a5 */ /* 0x000fe4000f8e003f */
[----:B------:R-:W-:Y:S01]  /*1120*/  UIMAD UR5, UR8, UR5, UR6 ;  /* 0x00000005080572a4 */ /* 0x000fe2000f8e0206 */
[----:B------:R-:W-:-:S03]  /*1130*/  SEL R157, RZ, 0x10, P4 ;  /* 0x00000010ff9d7807 */ /* 0x000fc60002000000 */
[----:B------:R-:W-:Y:S01]  /*1140*/  UIADD3 UR5, UR21, UR5, URZ ;  /* 0x0000000515057290 */ /* 0x000fe2000fffe03f */
[----:B--2---:R-:W-:Y:S01]  /*1150*/  SHF.R.S32.HI R27, RZ, 0x1f, R29 ;  /* 0x0000001fff1b7819 */ /* 0x004fe2000001141d */
[----:B------:R-:W-:-:S04]  /*1160*/  IMAD.WIDE.U32 R2, R29, c[0x0][0x1f0], R2 ;  /* 0x00007c001d027a25 */ /* 0x000fc800078e0002 */
[----:B------:R-:W-:Y:S01]  /*1170*/  IMAD R0, R27, c[0x0][0x1f0], RZ ;  /* 0x00007c001b007a24 */ /* 0x000fe200078e02ff */
[----:B------:R-:W-:-:S03]  /*1180*/  IADD3 R2, P0, R2, UR18, RZ ;  /* 0x0000001202027c10 */ /* 0x000fc6000ff1e0ff */
[----:B------:R-:W-:-:S05]  /*1190*/  IMAD R0, R29, c[0x0][0x1f4], R0 ;  /* 0x00007d001d007a24 */ /* 0x000fca00078e0200 */
[----:B------:R-:W-:Y:S02]  /*11a0*/  IADD3.X R0, R3, UR16, R0, P0, !PT ;  /* 0x0000001003007c10 */ /* 0x000fe400087fe400 */
[----:B------:R-:W-:-:S04]  /*11b0*/  LEA R4, P0, R2, c[0x0][0x1c8], 0x1 ;  /* 0x0000720002047a11 */ /* 0x000fc800078008ff */
[----:B------:R-:W-:Y:S02]  /*11c0*/  LEA.HI.X R0, R2, c[0x0][0x1cc], R0, 0x1, P0 ;  /* 0x0000730002007a11 */ /* 0x000fe400000f0c00 */
[----:B------:R-:W-:Y:S04]  /*11d0*/  SHFL.IDX PT, R2, R4, RZ, 0x181f ;  /* 0x00181fff04027589 */ /* 0x000fe800000e0000 */
[----:B------:R-:W1:Y:S04]  /*11e0*/  SHFL.IDX PT, R3, R0, RZ, 0x181f ;  /* 0x00181fff00037589 */ /* 0x000e6800000e0000 */
[----:B------:R-:W-:Y:S04]  /*11f0*/  SHFL.IDX PT, R10, R4, 0x1, 0x181f ;  /* 0x00381f00040a7f89 */ /* 0x000fe800000e0000 */
[----:B------:R-:W2:Y:S01]  /*1200*/  SHFL.IDX PT, R11, R0, 0x1, 0x181f ;  /* 0x00381f00000b7f89 */ /* 0x000ea200000e0000 */
[----:B------:R-:W-:-:S03]  /*1210*/  ISETP.GE.AND P0, PT, R26, 0x31, PT ;  /* 0x000000311a00780c */ /* 0x000fc60003f06270 */
[----:B------:R-:W-:Y:S04]  /*1220*/  SHFL.IDX PT, R8, R4, 0x2, 0x181f ;  /* 0x00581f0004087f89 */ /* 0x000fe800000e0000 */
[----:B------:R-:W3:Y:S04]  /*1230*/  SHFL.IDX PT, R9, R0, 0x2, 0x181f ;  /* 0x00581f0000097f89 */ /* 0x000ee800000e0000 */
[----:B------:R1:W-:Y:S04]  /*1240*/  SHFL.IDX PT, R14, R4, 0x3, 0x181f ;  /* 0x00781f00040e7f89 */ /* 0x0003e800000e0000 */
[----:B------:R4:W5:Y:S01]  /*1250*/  SHFL.IDX PT, R15, R0, 0x3, 0x181f ;  /* 0x00781f00000f7f89 */ /* 0x00096200000e0000 */
[----:B-1----:R-:W-:-:S04]  /*1260*/  @P5 IMAD.WIDE R4, R159, 0x2, R2 ;  /* 0x000000029f045825 */ /* 0x002fc800078e0202 */
[----:B----4-:R-:W-:Y:S02]  /*1270*/  @P5 IMAD.SHL.U32 R0, R158, 0x2, RZ ;  /* 0x000000029e005824 */ /* 0x010fe400078e00ff */
[----:B------:R-:W-:-:S03]  /*1280*/  @P5 IMAD.WIDE R2, R6, 0x2, R2 ;  /* 0x0000000206025825 */ /* 0x000fc600078e0202 */
[----:B------:R1:W-:Y:S04]  /*1290*/  @P5 LDGSTS.E.BYPASS.LTC128B.128 [R0+0x4100], [R4.64], !P3 ;  /* 0x0410000004005fae */ /* 0x0003e8000d901d4c */
[----:B------:R4:W-:Y:S01]  /*12a0*/  @P5 LDGSTS.E.BYPASS.LTC128B.128 [R0+0x6100], [R2.64], !P4 ;  /* 0x0610000002005fae */ /* 0x0009e2000e101d4c */
[----:B------:R-:W-:Y:S01]  /*12b0*/  @P0 IMAD.SHL.U32 R16, R158, 0x2, RZ ;  /* 0x000000029e100824 */ /* 0x000fe200078e00ff */
[--C-:B----4-:R-:W-:Y:S02]  /*12c0*/  @P2 SHF.R.S32.HI R3, RZ, 0x1f, R160.reuse ;  /* 0x0000001fff032819 */ /* 0x110fe400000114a0 */
[----:B------:R-:W-:Y:S02]  /*12d0*/  @P1 SHF.R.S32.HI R2, RZ, 0x1f, R160 ;  /* 0x0000001fff021819 */ /* 0x000fe400000114a0 */
[----:B-1----:R-:W-:-:S02]  /*12e0*/  @P2 LEA.HI R4, R3, R160, RZ, 0x3 ;  /* 0x000000a003042211 */ /* 0x002fc400078f18ff */
[----:B------:R-:W-:Y:S02]  /*12f0*/  @P0 SHF.R.S32.HI R0, RZ, 0x1f, R160 ;  /* 0x0000001fff000819 */ /* 0x000fe400000114a0 */
[-C--:B------:R-:W-:Y:S02]  /*1300*/  @P1 LEA.HI R3, R2, R160.reuse, RZ, 0x3 ;  /* 0x000000a002031211 */ /* 0x080fe400078f18ff */
[----:B------:R-:W-:Y:S02]  /*1310*/  @P2 LOP3.LUT R2, R4, 0xfffffff8, RZ, 0xc0, !PT ;  /* 0xfffffff804022812 */ /* 0x000fe400078ec0ff */
[----:B------:R-:W-:Y:S02]  /*1320*/  @P0 LEA.HI R0, R0, R160, RZ, 0x3 ;  /* 0x000000a000000211 */ /* 0x000fe400078f18ff */
[----:B------:R-:W-:Y:S01]  /*1330*/  @P1 LOP3.LUT R3, R3, 0xfffffff8, RZ, 0xc0, !PT ;  /* 0xfffffff803031812 */ /* 0x000fe200078ec0ff */
[----:B--2---:R-:W-:Y:S01]  /*1340*/  @P2 IMAD.WIDE R12, R2, 0x2, R10 ;  /* 0x00000002020c2825 */ /* 0x004fe200078e020a */
[----:B------:R-:W-:-:S03]  /*1350*/  @P0 LOP3.LUT R0, R0, 0xfffffff8, RZ, 0xc0, !PT ;  /* 0xfffffff800000812 */ /* 0x000fc600078ec0ff */
[----:B------:R-:W-:-:S04]  /*1360*/  @P2 IMAD.WIDE R10, R159, 0x2, R10 ;  /* 0x000000029f0a2825 */ /* 0x000fc800078e020a */
[--C-:B---3--:R-:W-:Y:S01]  /*1370*/  @P1 IMAD.WIDE R6, R3, 0x2, R8.reuse ;  /* 0x0000000203061825 */ /* 0x108fe200078e0208 */
[----:B------:R1:W-:Y:S03]  /*1380*/  @P2 LDGSTS.E.BYPASS.LTC128B.128 [R18+0x4900], [R10.64], !P3 ;  /* 0x049000000a122fae */ /* 0x0003e6000d901d4c */
[C---:B------:R-:W-:Y:S01]  /*1390*/  @P1 IMAD.WIDE R8, R159.reuse, 0x2, R8 ;  /* 0x000000029f081825 */ /* 0x040fe200078e0208 */
[----:B------:R2:W-:Y:S03]  /*13a0*/  @P2 LDGSTS.E.BYPASS.LTC128B.128 [R18+0x6900], [R12.64], !P4 ;  /* 0x069000000c122fae */ /* 0x0005e6000e101d4c */
[--C-:B-----5:R-:W-:Y:S01]  /*13b0*/  @P0 IMAD.WIDE R4, R159, 0x2, R14.reuse ;  /* 0x000000029f040825 */ /* 0x120fe200078e020e */
[----:B------:R3:W-:Y:S03]  /*13c0*/  @P1 LDGSTS.E.BYPASS.LTC128B.128 [R17+0x5100], [R8.64], !P3 ;  /* 0x0510000008111fae */ /* 0x0007e6000d901d4c */
[----:B------:R-:W-:Y:S01]  /*13d0*/  @P0 IMAD.WIDE R2, R0, 0x2, R14 ;  /* 0x0000000200020825 */ /* 0x000fe200078e020e */
[----:B------:R4:W-:Y:S04]  /*13e0*/  @P1 LDGSTS.E.BYPASS.LTC128B.128 [R17+0x7100], [R6.64], !P4 ;  /* 0x0710000006111fae */ /* 0x0009e8000e101d4c */
[----:B------:R5:W-:Y:S04]  /*13f0*/  @P0 LDGSTS.E.BYPASS.LTC128B.128 [R16+0x5900], [R4.64], !P3 ;  /* 0x0590000004100fae */ /* 0x000be8000d901d4c */
[----:B------:R1:W-:Y:S04]  /*1400*/  @P0 LDGSTS.E.BYPASS.LTC128B.128 [R16+0x7900], [R2.64], !P4 ;  /* 0x0790000002100fae */ /* 0x0003e8000e101d4c */
[----:B------:R-:W0:Y:S01]  /*1410*/  LDGDEPBAR ;  /* 0x00000000000079af */ /* 0x000e220000000000 */
[----:B------:R-:W-:Y:S01]  /*1420*/  R2P PR, R19, 0x6 ;  /* 0x0000000613007804 */ /* 0x000fe20000000000 */
[----:B------:R-:W-:-:S02]  /*1430*/  IMAD R0, R20, 0x200, R23 ;  /* 0x0000020014007824 */ /* 0x000fc400078e0217 */
[----:B------:R2:W-:Y:S01]  /*1440*/  STL [R1+0xc], R29 ;  /* 0x00000c1d01007387 */ /* 0x0005e20000100800 */
[----:B---3--:R-:W-:Y:S02]  /*1450*/  IMAD.MOV.U32 R8, RZ, RZ, 0x10 ;  /* 0x00000010ff087424 */ /* 0x008fe400078e00ff */
[----:B-1----:R-:W-:Y:S01]  /*1460*/  IMAD.SHL.U32 R2, R19, 0x40, RZ ;  /* 0x0000004013027824 */ /* 0x002fe200078e00ff */
[----:B------:R-:W-:-:S04]  /*1470*/  DEPBAR.LE SB0, 0x1 ;  /* 0x000080400000791a */ /* 0x000fc80000000000 */
[----:B------:R-:W-:Y:S01]  /*1480*/  IMAD.SHL.U32 R3, R20, 0x8, RZ ;  /* 0x0000000814037824 */ /* 0x000fe200078e00ff */
[----:B------:R-:W-:Y:S01]  /*1490*/  LOP3.LUT R2, R2, 0x1c0, RZ, 0xc0, !PT ;  /* 0x000001c002027812 */ /* 0x000fe200078ec0ff */
[----:B-----5:R-:W-:Y:S01]  /*14a0*/  IMAD.SHL.U32 R4, R22, 0x40, RZ ;  /* 0x0000004016047824 */ /* 0x020fe200078e00ff */
[----:B------:R-:W-:-:S04]  /*14b0*/  DEPBAR.LE SB0, 0x0 ;  /* 0x000080000000791a */ /* 0x000fc80000000000 */
[----:B------:R-:W-:Y:S02]  /*14c0*/  LOP3.LUT R5, R2, 0x8, R3, 0xf8, !PT ;  /* 0x0000000802057812 */ /* 0x000fe400078ef803 */
[----:B----4-:R-:W-:Y:S02]  /*14d0*/  SHF.R.S32.HI R7, RZ, 0x5, R25 ;  /* 0x00000005ff077819 */ /* 0x010fe40000011419 */
[----:B------:R-:W-:Y:S02]  /*14e0*/  LOP3.LUT R6, R4, 0xfffffe00, RZ, 0xc0, !PT ;  /* 0xfffffe0004067812 */ /* 0x000fe400078ec0ff */
[----:B------:R-:W-:Y:S02]  /*14f0*/  SHF.R.U32.HI R2, RZ, 0x3, R2 ;  /* 0x00000003ff027819 */ /* 0x000fe40000011602 */
[----:B------:R-:W-:Y:S02]  /*1500*/  SEL R4, R8, 0xfffffff0, !P1 ;  /* 0xfffffff008047807 */ /* 0x000fe40004800000 */
[----:B------:R-:W-:Y:S01]  /*1510*/  SEL R3, R28, 0xffffffe0, !P2 ;  /* 0xffffffe01c037807 */ /* 0x000fe20005000000 */
[----:B------:R-:W-:Y:S01]  /*1520*/  BAR.SYNC.DEFER_BLOCKING 0x0 ;  /* 0x0000000000007b1d */ /* 0x000fe20000010000 */
[----:B------:R-:W-:-:S02]  /*1530*/  R2P PR, R21, 0x6 ;  /* 0x0000000615007804 */ /* 0x000fc40000000000 */
[----:B------:R-:W-:Y:S01]  /*1540*/  LOP3.LUT R5, R5, R2, RZ, 0x3c, !PT ;  /* 0x0000000205057212 */ /* 0x000fe200078e3cff */
[----:B------:R-:W-:Y:S02]  /*1550*/  IMAD R2, R7, 0x400, R6 ;  /* 0x0000040007027824 */ /* 0x000fe400078e0206 */
[----:B------:R-:W-:Y:S01]  /*1560*/  IMAD.SHL.U32 R232, R0, 0x2, RZ ;  /* 0x0000000200e87824 */ /* 0x000fe200078e00ff */
[----:B------:R-:W-:Y:S01]  /*1570*/  PLOP3.LUT P0, PT, PT, PT, UP0, 0x80, 0x0 ;  /* 0x000000000000781c */ /* 0x000fe20003f0f008 */
[----:B------:R-:W-:-:S03]  /*1580*/  IMAD.IADD R0, R5, 0x1, R2 ;  /* 0x0000000105007824 */ /* 0x000fc600078e0202 */
[----:B------:R-:W-:Y:S01]  /*1590*/  IADD3 R2, R232, 0x4100, RZ ;  /* 0x00004100e8027810 */ /* 0x000fe20007ffe0ff */
[----:B------:R-:W-:Y:S01]  /*15a0*/  IMAD.SHL.U32 R239, R0, 0x2, RZ ;  /* 0x0000000200ef7824 */ /* 0x000fe200078e00ff */
[----:B------:R-:W-:Y:S02]  /*15b0*/  IADD3 R243, R232, 0x4120, RZ ;  /* 0x00004120e8f37810 */ /* 0x000fe40007ffe0ff */
[----:B------:R-:W-:Y:S01]  /*15c0*/  @P1 IADD3 R243, R2, -0x20, RZ ;  /* 0xffffffe002f31810 */ /* 0x000fe20007ffe0ff */
[----:B------:R-:W-:Y:S01]  /*15d0*/  IMAD R241, R4, 0x2, R239 ;  /* 0x0000000204f17824 */ /* 0x000fe200078e02ef */
[----:B------:R-:W-:Y:S02]  /*15e0*/  LOP3.LUT R0, R25, 0xffffffe0, RZ, 0xc0, !PT ;  /* 0xffffffe019007812 */ /* 0x000fe400078ec0ff */
[----:B------:R-:W-:Y:S02]  /*15f0*/  LOP3.LUT R5, R5, R6, RZ, 0xfc, !PT ;  /* 0x0000000605057212 */ /* 0x000fe400078efcff */
[----:B------:R-:W-:Y:S01]  /*1600*/  ISETP.GT.AND P5, PT, R161, 0x3f, PT ;  /* 0x0000003fa100780c */ /* 0x000fe20003fa4270 */
[----:B------:R-:W-:Y:S01]  /*1610*/  IMAD.IADD R156, R156, 0x1, -R0 ;  /* 0x000000019c9c7824 */ /* 0x000fe200078e0a00 */
[----:B--2---:R1:W2:Y:S01]  /*1620*/  LDSM.16.M88.4 R12, [R239+0x8100] ;  /* 0x00810000ef0c783b */ /* 0x0042a20000000200 */
[----:B------:R-:W-:-:S03]  /*1630*/  SEL R0, R28, 0xffffffe0, !P2 ;  /* 0xffffffe01c007807 */ /* 0x000fc60005000000 */
[----:B------:R1:W3:Y:S01]  /*1640*/  LDSM.16.M88.4 R8, [R239+0xa100] ;  /* 0x00a10000ef08783b */ /* 0x0002e20000000200 */
[----:B------:R-:W-:-:S03]  /*1650*/  IADD3 R251, R243, 0x800, RZ ;  /* 0x00000800f3fb7810 */ /* 0x000fc60007ffe0ff */
[----:B------:R1:W4:Y:S01]  /*1660*/  LDSM.16.M88.4 R48, [R232+0x4100] ;  /* 0x00410000e830783b */ /* 0x0003220000000200 */
[----:B------:R-:W-:-:S03]  /*1670*/  IADD3 R250, R243, 0x1000, RZ ;  /* 0x00001000f3fa7810 */ /* 0x000fc60007ffe0ff */
[----:B------:R1:W1:Y:S01]  /*1680*/  LDSM.16.M88.4 R44, [R232+0x4900] ;  /* 0x00490000e82c783b */ /* 0x0002620000000200 */
[----:B------:R-:W-:-:S03]  /*1690*/  IADD3 R249, R243, 0x1800, RZ ;  /* 0x00001800f3f97810 */ /* 0x000fc60007ffe0ff */
[----:B------:R1:W1:Y:S04]  /*16a0*/  LDSM.16.M88.4 R40, [R232+0x5100] ;  /* 0x00510000e828783b */ /* 0x0002680000000200 */
[----:B------:R1:W1:Y:S04]  /*16b0*/  LDSM.16.M88.4 R36, [R232+0x5900] ;  /* 0x00590000e824783b */ /* 0x0002680000000200 */
[----:B------:R1:W1:Y:S04]  /*16c0*/  LDSM.16.M88.4 R20, [R241+0x8100] ;  /* 0x00810000f114783b */ /* 0x0002680000000200 */
[----:B------:R1:W1:Y:S04]  /*16d0*/  LDSM.16.M88.4 R16, [R241+0xa100] ;  /* 0x00a10000f110783b */ /* 0x0002680000000200 */
[----:B------:R1:W1:Y:S04]  /*16e0*/  LDSM.16.M88.4 R72, [R243] ;  /* 0x00000000f348783b */ /* 0x0002680000000200 */
[----:B------:R1:W1:Y:S04]  /*16f0*/  LDSM.16.M88.4 R84, [R243+0x800] ;  /* 0x00080000f354783b */ /* 0x0002680000000200 */
[----:B------:R1:W1:Y:S04]  /*1700*/  LDSM.16.M88.4 R80, [R243+0x1000] ;  /* 0x00100000f350783b */ /* 0x0002680000000200 */
[----:B------:R1:W1:Y:S01]  /*1710*/  LDSM.16.M88.4 R76, [R243+0x1800] ;  /* 0x00180000f34c783b */ /* 0x0002620000000200 */
[----:B------:R-:W-:Y:S05]  /*1720*/  @!P0 BRA `(.L_x_706) ;  /* 0x000003b000008947 */ /* 0x000fea0003800000 */
[----:B--23--:R-:W-:Y:S01]  /*1730*/  IMAD R2, R24, c[0x0][0x208], RZ ;  /* 0x0000820018027a24 */ /* 0x00cfe200078e02ff */
[----:B------:R-:W-:Y:S01]  /*1740*/  ISETP.GE.AND P2, PT, R159, c[0x0][0x1d4], PT ;  /* 0x000075009f007a0c */ /* 0x000fe20003f46270 */
[----:B------:R-:W-:-:S03]  /*1750*/  IMAD.WIDE.U32 R6, R30, c[0x0][0x208], RZ ;  /* 0x000082001e067a25 */ /* 0x000fc600078e00ff */
[----:B------:R-:W-:Y:S01]  /*1760*/  ISETP.LT.OR P1, PT, R26, 0x1, P2 ;  /* 0x000000011a00780c */ /* 0x000fe20001721670 */
[----:B------:R-:W-:Y:S02]  /*1770*/  IMAD R2, R30, c[0x0][0x20c], R2 ;  /* 0x000083001e027a24 */ /* 0x000fe400078e0202 */
[----:B------:R-:W-:-:S04]  /*1780*/  IMAD.WIDE R52, R159, 0x2, RZ ;  /* 0x000000029f347825 */ /* 0x000fc800078e02ff */
[----:B------:R-:W-:Y:S02]  /*1790*/  IMAD.IADD R7, R7, 0x1, R2 ;  /* 0x0000000107077824 */ /* 0x000fe400078e0202 */
[----:B------:R-:W-:Y:S02]  /*17a0*/  IMAD R2, R27, c[0x0][0x218], RZ ;  /* 0x000086001b027a24 */ /* 0x000fe400078e02ff */
[----:B------:R-:W-:-:S04]  /*17b0*/  IMAD.WIDE.U32 R6, R29, c[0x0][0x218], R6 ;  /* 0x000086001d067a25 */ /* 0x000fc800078e0006 */
[----:B------:R-:W-:Y:S01]  /*17c0*/  IMAD R24, R29, c[0x0][0x21c], R2 ;  /* 0x000087001d187a24 */ /* 0x000fe200078e0202 */
[----:B------:R-:W-:-:S04]  /*17d0*/  IADD3 R2, P0, R6, UR20, RZ ;  /* 0x0000001406027c10 */ /* 0x000fc8000ff1e0ff */
[----:B------:R-:W-:Y:S02]  /*17e0*/  IADD3.X R6, R7, UR5, R24, P0, !PT ;  /* 0x0000000507067c10 */ /* 0x000fe400087fe418 */
[----:B------:R-:W-:-:S04]  /*17f0*/  LEA R25, P0, R2, c[0x0][0x1f8], 0x1 ;  /* 0x00007e0002197a11 */ /* 0x000fc800078008ff */
[----:B------:R-:W-:Y:S01]  /*1800*/  LEA.HI.X R24, R2, c[0x0][0x1fc], R6, 0x1, P0 ;  /* 0x00007f0002187a11 */ /* 0x000fe200000f0c06 */
[----:B------:R-:W2:Y:S01]  /*1810*/  SHFL.IDX PT, R27, R25, RZ, 0x181f ;  /* 0x00181fff191b7589 */ /* 0x000ea200000e0000 */
[----:B------:R-:W-:-:S03]  /*1820*/  SHF.R.S32.HI R2, RZ, 0x1f, R160 ;  /* 0x0000001fff027819 */ /* 0x000fc600000114a0 */
[----:B------:R-:W3:Y:S01]  /*1830*/  SHFL.IDX PT, R30, R24, RZ, 0x181f ;  /* 0x00181fff181e7589 */ /* 0x000ee200000e0000 */
[----:B------:R-:W-:-:S03]  /*1840*/  LEA.HI R2, R2, R160, RZ, 0x3 ;  /* 0x000000a002027211 */ /* 0x000fc600078f18ff */
[----:B------:R-:W5:Y:S01]  /*1850*/  SHFL.IDX PT, R32, R25, 0x1, 0x181f ;  /* 0x00381f0019207f89 */ /* 0x000f6200000e0000 */
[----:B------:R-:W-:Y:S01]  /*1860*/  LOP3.LUT R6, R2, 0xfffffff8, RZ, 0xc0, !PT ;  /* 0xfffffff802067812 */ /* 0x000fe200078ec0ff */
[----:B------:R-:W-:Y:S02]  /*1870*/  IMAD.SHL.U32 R2, R158, 0x2, RZ ;  /* 0x000000029e027824 */ /* 0x000fe400078e00ff */
[----:B------:R-:W4:Y:S02]  /*1880*/  SHFL.IDX PT, R33, R24, 0x1, 0x181f ;  /* 0x00381f0018217f89 */ /* 0x000f2400000e0000 */
[----:B------:R-:W-:Y:S02]  /*1890*/  IMAD.WIDE R6, R6, 0x2, RZ ;  /* 0x0000000206067825 */ /* 0x000fe400078e02ff */
[----:B------:R-:W1:Y:S04]  /*18a0*/  SHFL.IDX PT, R31, R25, 0x2, 0x181f ;  /* 0x00581f00191f7f89 */ /* 0x000e6800000e0000 */
[----:B------:R-:W1:Y:S01]  /*18b0*/  SHFL.IDX PT, R34, R24, 0x2, 0x181f ;  /* 0x00581f0018227f89 */ /* 0x000e6200000e0000 */
[----:B--2---:R-:W-:-:S05]  /*18c0*/  IADD3 R28, P0, R27, R52, RZ ;  /* 0x000000341b1c7210 */ /* 0x004fca0007f1e0ff */
[----:B---3--:R-:W-:-:S05]  /*18d0*/  IMAD.X R29, R30, 0x1, R53, P0 ;  /* 0x000000011e1d7824 */ /* 0x008fca00000e0635 */
[----:B------:R2:W-:Y:S01]  /*18e0*/  LDGSTS.E.BYPASS.LTC128B.128 [R2+0x100], [R28.64], !P1 ;  /* 0x001000001c027fae */ /* 0x0005e2000c901d4c */
[----:B------:R-:W-:Y:S02]  /*18f0*/  ISETP.GE.AND P1, PT, R160, c[0x0][0x1d4], PT ;  /* 0x00007500a0007a0c */ /* 0x000fe40003f26270 */
[----:B--2---:R-:W-:Y:S02]  /*1900*/  IADD3 R28, P0, R27, R6, RZ ;  /* 0x000000061b1c7210 */ /* 0x004fe40007f1e0ff */
[----:B------:R-:W2:Y:S03]  /*1910*/  SHFL.IDX PT, R27, R25, 0x3, 0x181f ;  /* 0x00781f00191b7f89 */ /* 0x000ea600000e0000 */
[----:B------:R-:W-:Y:S01]  /*1920*/  IMAD.X R29, R30, 0x1, R7, P0 ;  /* 0x000000011e1d7824 */ /* 0x000fe200000e0607 */
[----:B------:R-:W-:Y:S01]  /*1930*/  ISETP.LT.OR P0, PT, R26, 0x1, P1 ;  /* 0x000000011a00780c */ /* 0x000fe20000f01670 */
[----:B------:R3:W1:-:S12]  /*1940*/  SHFL.IDX PT, R30, R24, 0x3, 0x181f ;  /* 0x00781f00181e7f89 */ /* 0x00065800000e0000 */
[----:B------:R5:W-:Y:S02]  /*1950*/  LDGSTS.E.BYPASS.LTC128B.128 [R2+0x2100], [R28.64], !P0 ;  /* 0x021000001c027fae */ /* 0x000be4000c101d4c */
[----:B-----5:R-:W-:-:S05]  /*1960*/  IADD3 R28, P0, R52, R32, RZ ;  /* 0x00000020341c7210 */ /* 0x020fca0007f1e0ff */
[----:B----4-:R-:W-:Y:S01]  /*1970*/  IMAD.X R29, R53, 0x1, R33, P0 ;  /* 0x00000001351d7824 */ /* 0x010fe200000e0621 */
[----:B------:R-:W-:-:S13]  /*1980*/  ISETP.LT.OR P0, PT, R26, 0x11, P2 ;  /* 0x000000111a00780c */ /* 0x000fda0001701670 */
[----:B------:R4:W-:Y:S02]  /*1990*/  LDGSTS.E.BYPASS.LTC128B.128 [R2+0x900], [R28.64], !P0 ;  /* 0x009000001c027fae */ /* 0x0009e4000c101d4c */
[----:B----4-:R-:W-:-:S05]  /*19a0*/  IADD3 R28, P0, R6, R32, RZ ;  /* 0x00000020061c7210 */ /* 0x010fca0007f1e0ff */
[----:B------:R-:W-:Y:S01]  /*19b0*/  IMAD.X R29, R7, 0x1, R33, P0 ;  /* 0x00000001071d7824 */ /* 0x000fe200000e0621 */
[----:B------:R-:W-:-:S13]  /*19c0*/  ISETP.LT.OR P0, PT, R26, 0x11, P1 ;  /* 0x000000111a00780c */ /* 0x000fda0000f01670 */
[----:B------:R1:W-:Y:S02]  /*19d0*/  LDGSTS.E.BYPASS.LTC128B.128 [R2+0x2900], [R28.64], !P0 ;  /* 0x029000001c027fae */ /* 0x0003e4000c101d4c */
[----:B-1----:R-:W-:-:S05]  /*19e0*/  IADD3 R28, P0, R52, R31, RZ ;  /* 0x0000001f341c7210 */ /* 0x002fca0007f1e0ff */
[----:B------:R-:W-:Y:S01]  /*19f0*/  IMAD.X R29, R53, 0x1, R34, P0 ;  /* 0x00000001351d7824 */ /* 0x000fe200000e0622 */
[C---:B------:R-:W-:Y:S02]  /*1a00*/  ISETP.LT.OR P0, PT, R26.reuse, 0x21, P2 ;  /* 0x000000211a00780c */ /* 0x040fe40001701670 */
[----:B------:R-:W-:-:S11]  /*1a10*/  ISETP.LT.OR P2, PT, R26, 0x31, P2 ;  /* 0x000000311a00780c */ /* 0x000fd60001741670 */
[----:B------:R1:W-:Y:S01]  /*1a20*/  LDGSTS.E.BYPASS.LTC128B.128 [R2+0x1100], [R28.64], !P0 ;  /* 0x011000001c027fae */ /* 0x0003e2000c101d4c */
[----:B---3--:R-:W-:-:S05]  /*1a30*/  IADD3 R24, P0, R6, R31, RZ ;  /* 0x0000001f06187210 */ /* 0x008fca0007f1e0ff */
[----:B------:R-:W-:Y:S01]  /*1a40*/  IMAD.X R25, R7, 0x1, R34, P0 ;  /* 0x0000000107197824 */ /* 0x000fe200000e0622 */
[C---:B------:R-:W-:Y:S02]  /*1a50*/  ISETP.LT.OR P0, PT, R26.reuse, 0x21, P1 ;  /* 0x000000211a00780c */ /* 0x040fe40000f01670 */
[----:B------:R-:W-:-:S11]  /*1a60*/  ISETP.LT.OR P1, PT, R26, 0x31, P1 ;  /* 0x000000311a00780c */ /* 0x000fd60000f21670 */
[----:B------:R2:W-:Y:S02]  /*1a70*/  LDGSTS.E.BYPASS.LTC128B.128 [R2+0x3100], [R24.64], !P0 ;  /* 0x0310000018027fae */ /* 0x0005e4000c101d4c */
[----:B--2---:R-:W-:-:S05]  /*1a80*/  IADD3 R24, P0, R52, R27, RZ ;  /* 0x0000001b34187210 */ /* 0x004fca0007f1e0ff */
[----:B------:R-:W-:Y:S01]  /*1a90*/  IMAD.X R25, R53, 0x1, R30, P0 ;  /* 0x0000000135197824 */ /* 0x000fe200000e061e */
[----:B------:R-:W-:-:S04]  /*1aa0*/  IADD3 R6, P0, R6, R27, RZ ;  /* 0x0000001b06067210 */ /* 0x000fc80007f1e0ff */
[----:B------:R1:W-:Y:S01]  /*1ab0*/  LDGSTS.E.BYPASS.LTC128B.128 [R2+0x1900], [R24.64], !P2 ;  /* 0x0190000018027fae */ /* 0x0003e2000d101d4c */
[----:B------:R-:W-:-:S05]  /*1ac0*/  IMAD.X R7, R7, 0x1, R30, P0 ;  /* 0x0000000107077824 */ /* 0x000fca00000e061e */
[----:B------:R1:W-:Y:S03]  /*1ad0*/  LDGSTS.E.BYPASS.LTC128B.128 [R2+0x3900], [R6.64], !P1 ;  /* 0x0390000006027fae */ /* 0x0003e6000c901d4c */
.L_x_706:
[C---:B-1234-:R-:W-:Y:S01]  /*1ae0*/  HMMA.16816.F32.BF16 R24, R8.reuse, R48, RZ ;  /* 0x000000300818723c */ /* 0x05efe200000418ff */
[C---:B------:R-:W-:Y:S01]  /*1af0*/  IMAD R240, R3.reuse, 0x2, R239 ;  /* 0x0000000203f07824 */ /* 0x040fe200078e02ef */
[----:B------:R-:W0:Y:S01]  /*1b00*/  LDGDEPBAR ;  /* 0x00000000000079af */ /* 0x000e220000000000 */
[C---:B------:R-:W-:Y:S01]  /*1b10*/  IMAD R238, R0.reuse, 0x2, R232 ;  /* 0x0000000200ee7824 */ /* 0x040fe200078e02e8 */
[----:B------:R-:W-:Y:S01]  /*1b20*/  UISETP.GE.AND UP0, UPT, UR9, 0x41, UPT ;  /* 0x000000410900788c */ /* 0x000fe2000bf06270 */
[----:B------:R-:W-:Y:S01]  /*1b30*/  IMAD R242, R3, 0x2, R241 ;  /* 0x0000000203f27824 */ /* 0x000fe200078e02f1 */
[----:B------:R-:W-:Y:S01]  /*1b40*/  IADD3 R248, R243, 0x2000, RZ ;  /* 0x00002000f3f87810 */ /* 0x000fe20007ffe0ff */
[----:B------:R-:W-:Y:S01]  /*1b50*/  IMAD R237, R0, 0x2, R243 ;  /* 0x0000000200ed7824 */ /* 0x000fe200078e02f3 */
[----:B------:R-:W-:Y:S01]  /*1b60*/  HMMA.16816.F32.BF16 R32, R8, R40, RZ ;  /* 0x000000280820723c */ /* 0x000fe200000418ff */
[----:B------:R-:W-:Y:S01]  /*1b70*/  LDSM.16.M88.4 R52, [R238+0x4100] ;  /* 0x00410000ee34783b */ /* 0x000fe20000000200 */
[----:B------:R-:W-:Y:S01]  /*1b80*/  IMAD R244, R4, 0x2, R240 ;  /* 0x0000000204f47824 */ /* 0x000fe200078e02f0 */
[----:B------:R-:W-:-:S02]  /*1b90*/  PLOP3.LUT P0, PT, PT, PT, UP0, 0x40, 0x0 ;  /* 0x000000000000781c */ /* 0x000fc40003f0e808 */
[C---:B------:R-:W-:Y:S02]  /*1ba0*/  IADD3 R247, R243.reuse, 0x2800, RZ ;  /* 0x00002800f3f77810 */ /* 0x040fe40007ffe0ff */
[C---:B------:R-:W-:Y:S01]  /*1bb0*/  IADD3 R246, R243.reuse, 0x3000, RZ ;  /* 0x00003000f3f67810 */ /* 0x040fe20007ffe0ff */
[----:B------:R-:W-:Y:S01]  /*1bc0*/  HMMA.16816.F32.BF16 R112, R8, R42, RZ ;  /* 0x0000002a0870723c */ /* 0x000fe200000418ff */
[----:B------:R-:W-:-:S07]  /*1bd0*/  IADD3 R245, R243, 0x3800, RZ ;  /* 0x00003800f3f57810 */ /* 0x000fce0007ffe0ff */
[----:B------:R-:W-:Y:S08]  /*1be0*/  HMMA.16816.F32.BF16 R88, R12, R40, RZ ;  /* 0x000000280c58723c */ /* 0x000ff000000418ff */
[----:B------:R-:W-:Y:S08]  /*1bf0*/  HMMA.16816.F32.BF16 R104, R8, R38, RZ ;  /* 0x000000260868723c */ /* 0x000ff000000418ff */
[C---:B------:R-:W-:Y:S08]  /*1c00*/  HMMA.16816.F32.BF16 R100, R12.reuse, R48, RZ ;  /* 0x000000300c64723c */ /* 0x040ff000000418ff */
[C---:B------:R-:W-:Y:S08]  /*1c10*/  HMMA.16816.F32.BF16 R92, R12.reuse, R44, RZ ;  /* 0x0000002c0c5c723c */ /* 0x040ff000000418ff */
[C---:B------:R-:W-:Y:S08]  /*1c20*/  HMMA.16816.F32.BF16 R64, R12.reuse, R36, RZ ;  /* 0x000000240c40723c */ /* 0x040ff000000418ff */
[C---:B------:R-:W-:Y:S08]  /*1c30*/  HMMA.16816.F32.BF16 R56, R12.reuse, R50, RZ ;  /* 0x000000320c38723c */ /* 0x040ff000000418ff */
[C---:B------:R-:W-:Y:S08]  /*1c40*/  HMMA.16816.F32.BF16 R68, R12.reuse, R46, RZ ;  /* 0x0000002e0c44723c */ /* 0x040ff000000418ff */
[C---:B------:R-:W-:Y:S08]  /*1c50*/  HMMA.16816.F32.BF16 R40, R12.reuse, R42, RZ ;  /* 0x0000002a0c28723c */ /* 0x040ff000000418ff */
[----:B------:R-:W-:Y:S08]  /*1c60*/  HMMA.16816.F32.BF16 R12, R12, R38, RZ ;  /* 0x000000260c0c723c */ /* 0x000ff000000418ff */
[C---:B------:R-:W-:Y:S08]  /*1c70*/  HMMA.16816.F32.BF16 R28, R8.reuse, R44, RZ ;  /* 0x0000002c081c723c */ /* 0x040ff000000418ff */
[C---:B------:R-:W-:Y:S01]  /*1c80*/  HMMA.16816.F32.BF16 R60, R8.reuse, R36, RZ ;  /* 0x00000024083c723c */ /* 0x040fe200000418ff */
[----:B------:R-:W-:Y:S07]  /*1c90*/  LDSM.16.M88.4 R36, [R238+0x5900] ;  /* 0x00590000ee24783b */ /* 0x000fee0000000200 */
[C---:B------:R-:W-:Y:S01]  /*1ca0*/  HMMA.16816.F32.BF16 R96, R8.reuse, R50, RZ ;  /* 0x000000320860723c */ /* 0x040fe200000418ff */
[----:B------:R-:W-:Y:S07]  /*1cb0*/  LDSM.16.M88.4 R48, [R238+0x4900] ;  /* 0x00490000ee30783b */ /* 0x000fee0000000200 */
[----:B------:R-:W-:Y:S01]  /*1cc0*/  HMMA.16816.F32.BF16 R108, R8, R46, RZ ;  /* 0x0000002e086c723c */ /* 0x000fe200000418ff */
[----:B------:R-:W-:Y:S07]  /*1cd0*/  LDSM.16.M88.4 R44, [R238+0x5100] ;  /* 0x00510000ee2c783b */ /* 0x000fee0000000200 */
[C---:B------:R-:W-:Y:S01]  /*1ce0*/  HMMA.16816.F32.BF16 R8, R16.reuse, R72, R24 ;  /* 0x000000481008723c */ /* 0x040fe20000041818 */
[----:B------:R-:W1:Y:S07]  /*1cf0*/  LDSM.16.M88.4 R24, [R240+0xa100] ;  /* 0x00a10000f018783b */ /* 0x000e6e0000000200 */
[-C--:B------:R-:W-:Y:S08]  /*1d00*/  HMMA.16816.F32.BF16 R120, R16, R78.reuse, R104 ;  /* 0x0000004e1078723c */ /* 0x080ff00000041868 */
[----:B------:R-:W-:Y:S01]  /*1d10*/  HMMA.16816.F32.BF16 R104, R20, R78, R12 ;  /* 0x0000004e1468723c */ /* 0x000fe2000004180c */
[----:B------:R-:W2:Y:S07]  /*1d20*/  LDSM.16.M88.4 R12, [R240+0x8100] ;  /* 0x00810000f00c783b */ /* 0x000eae0000000200 */
[C---:B------:R-:W-:Y:S08]  /*1d30*/  HMMA.16816.F32.BF16 R28, R16.reuse, R84, R28 ;  /* 0x00000054101c723c */ /* 0x040ff0000004181c */
[----:B------:R-:W-:Y:S08]  /*1d40*/  HMMA.16816.F32.BF16 R124, R16, R76, R60 ;  /* 0x0000004c107c723c */ /* 0x000ff0000004183c */
[----:B------:R-:W-:Y:S08]  /*1d50*/  HMMA.16816.F32.BF16 R56, R20, R74, R56 ;  /* 0x0000004a1438723c */ /* 0x000ff00000041838 */
[C---:B------:R-:W-:Y:S01]  /*1d60*/  HMMA.16816.F32.BF16 R116, R16.reuse, R80, R32 ;  /* 0x000000501074723c */ /* 0x040fe20000041820 */
[----:B------:R-:W-:Y:S07]  /*1d70*/  LDSM.16.M88.4 R32, [R237] ;  /* 0x00000000ed20783b */ /* 0x000fee0000000200 */
[C---:B------:R-:W-:Y:S08]  /*1d80*/  HMMA.16816.F32.BF16 R140, R16.reuse, R74, R96 ;  /* 0x0000004a108c723c */ /* 0x040ff00000041860 */
[C---:B------:R-:W-:Y:S08]  /*1d90*/  HMMA.16816.F32.BF16 R132, R16.reuse, R86, R108 ;  /* 0x000000561084723c */ /* 0x040ff0000004186c */
[----:B------:R-:W-:Y:S01]  /*1da0*/  HMMA.16816.F32.BF16 R128, R16, R82, R112 ;  /* 0x000000521080723c */ /* 0x000fe20000041870 */
[----:B------:R-:W-:Y:S07]  /*1db0*/  LDSM.16.M88.4 R16, [R242+0x8100] ;  /* 0x00810000f210783b */ /* 0x000fee0000000200 */
[C---:B------:R-:W-:Y:S08]  /*1dc0*/  HMMA.16816.F32.BF16 R136, R20.reuse, R84, R92 ;  /* 0x000000541488723c */ /* 0x040ff0000004185c */
[C---:B------:R-:W-:Y:S08]  /*1dd0*/  HMMA.16816.F32.BF16 R144, R20.reuse, R80, R88 ;  /* 0x000000501490723c */ /* 0x040ff00000041858 */
[C---:B------:R-:W-:Y:S08]  /*1de0*/  HMMA.16816.F32.BF16 R60, R20.reuse, R86, R68 ;  /* 0x00000056143c723c */ /* 0x040ff00000041844 */
[C---:B------:R-:W-:Y:S08]  /*1df0*/  HMMA.16816.F32.BF16 R108, R20.reuse, R72, R100 ;  /* 0x00000048146c723c */ /* 0x040ff00000041864 */
[C---:B------:R-:W-:Y:S08]  /*1e00*/  HMMA.16816.F32.BF16 R148, R20.reuse, R76, R64 ;  /* 0x0000004c1494723c */ /* 0x040ff00000041840 */
[----:B------:R-:W-:Y:S01]  /*1e10*/  HMMA.16816.F32.BF16 R112, R20, R82, R40 ;  /* 0x000000521470723c */ /* 0x000fe20000041828 */
[----:B------:R-:W-:Y:S04]  /*1e20*/  LDSM.16.M88.4 R20, [R237+0x1000] ;  /* 0x00100000ed14783b */ /* 0x000fe80000000200 */
[----:B------:R-:W-:Y:S03]  /*1e30*/  LDSM.16.M88.4 R40, [R237+0x1800] ;  /* 0x00180000ed28783b */ /* 0x000fe60000000200 */
[C---:B-1----:R-:W-:Y:S01]  /*1e40*/  HMMA.16816.F32.BF16 R68, R24.reuse, R52, R8 ;  /* 0x000000341844723c */ /* 0x042fe20000041808 */
[----:B------:R-:W1:Y:S07]  /*1e50*/  LDSM.16.M88.4 R8, [R242+0xa100] ;  /* 0x00a10000f208783b */ /* 0x000e6e0000000200 */
[----:B------:R-:W-:Y:S01]  /*1e60*/  HMMA.16816.F32.BF16 R96, R24, R48, R28 ;  /* 0x000000301860723c */ /* 0x000fe2000004181c */
[----:B------:R-:W3:Y:S07]  /*1e70*/  LDSM.16.M88.4 R28, [R237+0x800] ;  /* 0x00080000ed1c783b */ /* 0x000eee0000000200 */
[----:B--2---:R-:W-:Y:S08]  /*1e80*/  HMMA.16816.F32.BF16 R76, R12, R54, R56 ;  /* 0x000000360c4c723c */ /* 0x004ff00000041838 */
        /* <DEDUP_REMOVED lines=9> */
[C---:B------:R-:W-:Y:S01]  /*1f20*/  HMMA.16816.F32.BF16 R108, R12.reuse, R52, R108 ;  /* 0x000000340c6c723c */ /* 0x040fe2000004186c */
[----:B------:R-:W-:Y:S07]  /*1f30*/  LDSM.16.M88.4 R52, [R232+0x6100] ;  /* 0x00610000e834783b */ /* 0x000fee0000000200 */
[C---:B------:R-:W-:Y:S08]  /*1f40*/  HMMA.16816.F32.BF16 R44, R12.reuse, R46, R112 ;  /* 0x0000002e0c2c723c */ /* 0x040ff00000041870 */
[C---:B------:R-:W-:Y:S08]  /*1f50*/  HMMA.16816.F32.BF16 R48, R12.reuse, R36, R148 ;  /* 0x000000240c30723c */ /* 0x040ff00000041894 */
[----:B------:R-:W-:Y:S01]  /*1f60*/  HMMA.16816.F32.BF16 R24, R12, R38, R104 ;  /* 0x000000260c18723c */ /* 0x000fe20000041868 */
[----:B------:R-:W-:Y:S04]  /*1f70*/  LDSM.16.M88.4 R12, [R239+0xe100] ;  /* 0x00e10000ef0c783b */ /* 0x000fe80000000200 */
[----:B------:R-:W-:Y:S03]  /*1f80*/  LDSM.16.M88.4 R36, [R232+0x7100] ;  /* 0x00710000e824783b */ /* 0x000fe60000000200 */
[C---:B-1----:R-:W-:Y:S08]  /*1f90*/  HMMA.16816.F32.BF16 R104, R8.reuse, R34, R100 ;  /* 0x000000220868723c */ /* 0x042ff00000041864 */
[C---:B---3--:R-:W-:Y:S08]  /*1fa0*/  HMMA.16816.F32.BF16 R124, R8.reuse, R28, R96 ;  /* 0x0000001c087c723c */ /* 0x048ff00000041860 */
[C---:B------:R-:W-:Y:S08]  /*1fb0*/  HMMA.16816.F32.BF16 R140, R8.reuse, R20, R88 ;  /* 0x00000014088c723c */ /* 0x040ff00000041858 */
[----:B------:R-:W-:Y:S08]  /*1fc0*/  HMMA.16816.F32.BF16 R132, R8, R40, R80 ;  /* 0x000000280884723c */ /* 0x000ff00000041850 */
[C---:B------:R-:W-:Y:S08]  /*1fd0*/  HMMA.16816.F32.BF16 R80, R16.reuse, R32, R108 ;  /* 0x000000201050723c */ /* 0x040ff0000004186c */
[C---:B------:R-:W-:Y:S08]  /*1fe0*/  HMMA.16816.F32.BF16 R128, R16.reuse, R34, R76 ;  /* 0x000000221080723c */ /* 0x040ff0000004184c */
[C---:B------:R-:W-:Y:S08]  /*1ff0*/  HMMA.16816.F32.BF16 R120, R16.reuse, R28, R64 ;  /* 0x0000001c1078723c */ /* 0x040ff00000041840 */
[C---:B------:R-:W-:Y:S08]  /*2000*/  HMMA.16816.F32.BF16 R116, R16.reuse, R30, R60 ;  /* 0x0000001e1074723c */ /* 0x040ff0000004183c */
[C---:B------:R-:W-:Y:S01]  /*2010*/  HMMA.16816.F32.BF16 R112, R16.reuse, R20, R56 ;  /* 0x000000141070723c */ /* 0x040fe20000041838 */
[----:B------:R-:W-:Y:S07]  /*2020*/  LDSM.16.M88.4 R56, [R243+0x3800] ;  /* 0x00380000f338783b */ /* 0x000fee0000000200 */
[C---:B------:R-:W-:Y:S01]  /*2030*/  HMMA.16816.F32.BF16 R88, R16.reuse, R22, R44 ;  /* 0x000000161058723c */ /* 0x040fe2000004182c */
[----:B------:R-:W1:Y:S07]  /*2040*/  LDSM.16.M88.4 R44, [R232+0x6900] ;  /* 0x00690000e82c783b */ /* 0x000e6e0000000200 */
[C---:B------:R-:W-:Y:S01]  /*2050*/  HMMA.16816.F32.BF16 R100, R16.reuse, R40, R48 ;  /* 0x000000281064723c */ /* 0x040fe20000041830 */
[----:B------:R-:W-:Y:S07]  /*2060*/  LDSM.16.M88.4 R48, [R243+0x3000] ;  /* 0x00300000f330783b */ /* 0x000fee0000000200 */
[----:B------:R-:W-:Y:S01]  /*2070*/  HMMA.16816.F32.BF16 R96, R16, R42, R24 ;  /* 0x0000002a1060723c */ /* 0x000fe20000041818 */
[----:B------:R-:W2:Y:S04]  /*2080*/  LDSM.16.M88.4 R16, [R239+0xc100] ;  /* 0x00c10000ef10783b */ /* 0x000ea80000000200 */
[----:B------:R-:W-:Y:S03]  /*2090*/  LDSM.16.M88.4 R24, [R241+0xc100] ;  /* 0x00c10000f118783b */ /* 0x000fe60000000200 */
[C---:B------:R-:W-:Y:S01]  /*20a0*/  HMMA.16816.F32.BF16 R92, R8.reuse, R30, R92 ;  /* 0x0000001e085c723c */ /* 0x040fe2000004185c */
[----:B------:R-:W-:Y:S07]  /*20b0*/  LDSM.16.M88.4 R28, [R243+0x2800] ;  /* 0x00280000f31c783b */ /* 0x000fee0000000200 */
[C---:B------:R-:W-:Y:S01]  /*20c0*/  HMMA.16816.F32.BF16 R136, R8.reuse, R22, R84 ;  /* 0x000000160888723c */ /* 0x040fe20000041854 */
[----:B------:R-:W3:Y:S07]  /*20d0*/  LDSM.16.M88.4 R20, [R232+0x7900] ;  /* 0x00790000e814783b */ /* 0x000eee0000000200 */
[C---:B------:R-:W-:Y:S01]  /*20e0*/  HMMA.16816.F32.BF16 R68, R8.reuse, R32, R68 ;  /* 0x000000200844723c */ /* 0x040fe20000041844 */
[----:B------:R-:W-:Y:S07]  /*20f0*/  LDSM.16.M88.4 R32, [R243+0x2000] ;  /* 0x00200000f320783b */ /* 0x000fee0000000200 */
[----:B------:R-:W-:Y:S01]  /*2100*/  HMMA.16816.F32.BF16 R84, R8, R42, R72 ;  /* 0x0000002a0854723c */ /* 0x000fe20000041848 */
[----:B------:R-:W4:Y:S07]  /*2110*/  LDSM.16.M88.4 R8, [R241+0xe100] ;  /* 0x00e10000f108783b */ /* 0x000f2e0000000200 */
[C---:B-1----:R-:W-:Y:S08]  /*2120*/  HMMA.16816.F32.BF16 R64, R12.reuse, R44, R124 ;  /* 0x0000002c0c40723c */ /* 0x042ff0000004187c */
[----:B------:R-:W-:Y:S08]  /*2130*/  HMMA.16816.F32.BF16 R60, R12, R46, R92 ;  /* 0x0000002e0c3c723c */ /* 0x000ff0000004185c */
[C---:B--2---:R-:W-:Y:S08]  /*2140*/  HMMA.16816.F32.BF16 R40, R16.reuse, R44, R120 ;  /* 0x0000002c1028723c */ /* 0x044ff00000041878 */
[----:B------:R-:W-:Y:S08]  /*2150*/  HMMA.16816.F32.BF16 R44, R16, R46, R116 ;  /* 0x0000002e102c723c */ /* 0x000ff00000041874 */
[C---:B------:R-:W-:Y:S08]  /*2160*/  HMMA.16816.F32.BF16 R76, R12.reuse, R52, R68 ;  /* 0x000000340c4c723c */ /* 0x040ff00000041844 */
[----:B------:R-:W-:Y:S08]  /*2170*/  HMMA.16816.F32.BF16 R72, R12, R54, R104 ;  /* 0x000000360c48723c */ /* 0x000ff00000041868 */
[C---:B------:R-:W-:Y:S08]  /*2180*/  HMMA.16816.F32.BF16 R80, R16.reuse, R52, R80 ;  /* 0x000000341050723c */ /* 0x040ff00000041850 */
[----:B------:R-:W-:Y:S01]  /*2190*/  HMMA.16816.F32.BF16 R68, R16, R54, R128 ;  /* 0x000000361044723c */ /* 0x000fe20000041880 */
[----:B------:R-:W-:Y:S07]  /*21a0*/  LDSM.16.M88.4 R52, [R238+0x6100] ;  /* 0x00610000ee34783b */ /* 0x000fee0000000200 */
[C---:B------:R-:W-:Y:S08]  /*21b0*/  HMMA.16816.F32.BF16 R92, R12.reuse, R36, R140 ;  /* 0x000000240c5c723c */ /* 0x040ff0000004188c */
[C---:B------:R-:W-:Y:S08]  /*21c0*/  HMMA.16816.F32.BF16 R108, R12.reuse, R38, R136 ;  /* 0x000000260c6c723c */ /* 0x040ff00000041888 */
[C---:B---3--:R-:W-:Y:S08]  /*21d0*/  HMMA.16816.F32.BF16 R104, R12.reuse, R20, R132 ;  /* 0x000000140c68723c */ /* 0x048ff00000041884 */
[----:B------:R-:W-:Y:S08]  /*21e0*/  HMMA.16816.F32.BF16 R84, R12, R22, R84 ;  /* 0x000000160c54723c */ /* 0x000ff00000041854 */
[C---:B------:R-:W-:Y:S08]  /*21f0*/  HMMA.16816.F32.BF16 R12, R16.reuse, R36, R112 ;  /* 0x00000024100c723c */ /* 0x040ff00000041870 */
[C---:B------:R-:W-:Y:S01]  /*2200*/  HMMA.16816.F32.BF16 R88, R16.reuse, R38, R88 ;  /* 0x000000261058723c */ /* 0x040fe20000041858 */
[----:B------:R-:W-:Y:S07]  /*2210*/  LDSM.16.M88.4 R36, [R238+0x7900] ;  /* 0x00790000ee24783b */ /* 0x000fee0000000200 */
[C---:B------:R-:W-:Y:S08]  /*2220*/  HMMA.16816.F32.BF16 R100, R16.reuse, R20, R100 ;  /* 0x000000141064723c */ /* 0x040ff00000041864 */
[----:B------:R-:W-:Y:S01]  /*2230*/  HMMA.16816.F32.BF16 R96, R16, R22, R96 ;  /* 0x000000161060723c */ /* 0x000fe20000041860 */
[----:B------:R-:W1:Y:S04]  /*2240*/  LDSM.16.M88.4 R20, [R240+0xe100] ;  /* 0x00e10000f014783b */ /* 0x000e680000000200 */
[----:B------:R-:W2:Y:S03]  /*2250*/  LDSM.16.M88.4 R16, [R240+0xc100] ;  /* 0x00c10000f010783b */ /* 0x000ea60000000200 */
[C---:B------:R-:W-:Y:S01]  /*2260*/  HMMA.16816.F32.BF16 R116, R24.reuse, R30, R44 ;  /* 0x0000001e1874723c */ /* 0x040fe2000004182c */
[----:B------:R-:W3:Y:S07]  /*2270*/  LDSM.16.M88.4 R44, [R238+0x6900] ;  /* 0x00690000ee2c783b */ /* 0x000eee0000000200 */
[-C--:B------:R-:W-:Y:S01]  /*2280*/  HMMA.16816.F32.BF16 R124, R24, R28.reuse, R40 ;  /* 0x0000001c187c723c */ /* 0x080fe20000041828 */
[----:B------:R-:W5:Y:S07]  /*2290*/  LDSM.16.M88.4 R40, [R238+0x7100] ;  /* 0x00710000ee28783b */ /* 0x000f6e0000000200 */
[C---:B----4-:R-:W-:Y:S08]  /*22a0*/  HMMA.16816.F32.BF16 R148, R8.reuse, R28, R64 ;  /* 0x0000001c0894723c */ /* 0x050ff00000041840 */
[C---:B------:R-:W-:Y:S01]  /*22b0*/  HMMA.16816.F32.BF16 R144, R8.reuse, R30, R60 ;  /* 0x0000001e0890723c */ /* 0x040fe2000004183c */
[----:B------:R-:W-:Y:S07]  /*22c0*/  LDSM.16.M88.4 R28, [R237+0x3000] ;  /* 0x00300000ed1c783b */ /* 0x000fee0000000200 */
[C---:B------:R-:W-:Y:S08]  /*22d0*/  HMMA.16816.F32.BF16 R120, R8.reuse, R32, R76 ;  /* 0x000000200878723c */ /* 0x040ff0000004184c */
[----:B------:R-:W-:Y:S08]  /*22e0*/  HMMA.16816.F32.BF16 R152, R8, R34, R72 ;  /* 0x000000220898723c */ /* 0x000ff00000041848 */
[C---:B------:R-:W-:Y:S08]  /*22f0*/  HMMA.16816.F32.BF16 R64, R24.reuse, R32, R80 ;  /* 0x000000201840723c */ /* 0x040ff00000041850 */
[----:B------:R-:W-:Y:S01]  /*2300*/  HMMA.16816.F32.BF16 R60, R24, R34, R68 ;  /* 0x00000022183c723c */ /* 0x000fe20000041844 */
[----:B------:R-:W-:Y:S07]  /*2310*/  LDSM.16.M88.4 R32, [R237+0x2800] ;  /* 0x00280000ed20783b */ /* 0x000fee0000000200 */
[C---:B------:R-:W-:Y:S08]  /*2320*/  HMMA.16816.F32.BF16 R140, R8.reuse, R48, R92 ;  /* 0x00000030088c723c */ /* 0x040ff0000004185c */
[C---:B------:R-:W-:Y:S08]  /*2330*/  HMMA.16816.F32.BF16 R136, R8.reuse, R50, R108 ;  /* 0x000000320888723c */ /* 0x040ff0000004186c */
[C---:B------:R-:W-:Y:S08]  /*2340*/  HMMA.16816.F32.BF16 R132, R8.reuse, R56, R104 ;  /* 0x000000380884723c */ /* 0x040ff00000041868 */
[----:B------:R-:W-:Y:S01]  /*2350*/  HMMA.16816.F32.BF16 R128, R8, R58, R84 ;  /* 0x0000003a0880723c */ /* 0x000fe20000041854 */
[----:B------:R-:W4:Y:S07]  /*2360*/  LDSM.16.M88.4 R8, [R244+0xe100] ;  /* 0x00e10000f408783b */ /* 0x000f2e0000000200 */
[C---:B------:R-:W-:Y:S01]  /*2370*/  HMMA.16816.F32.BF16 R112, R24.reuse, R48, R12 ;  /* 0x000000301870723c */ /* 0x040fe2000004180c */
[----:B------:R-:W2:Y:S07]  /*2380*/  LDSM.16.M88.4 R12, [R242+0xc100] ;  /* 0x00c10000f20c783b */ /* 0x000eae0000000200 */
[C---:B------:R-:W-:Y:S01]  /*2390*/  HMMA.16816.F32.BF16 R108, R24.reuse, R50, R88 ;  /* 0x00000032186c723c */ /* 0x040fe20000041858 */
[----:B------:R-:W3:Y:S07]  /*23a0*/  LDSM.16.M88.4 R48, [R237+0x2000] ;  /* 0x00200000ed30783b */ /* 0x000eee0000000200 */
[C---:B------:R-:W-:Y:S08]  /*23b0*/  HMMA.16816.F32.BF16 R76, R24.reuse, R56, R100 ;  /* 0x00000038184c723c */ /* 0x040ff00000041864 */
[----:B------:R-:W-:Y:S01]  /*23c0*/  HMMA.16816.F32.BF16 R72, R24, R58, R96 ;  /* 0x0000003a1848723c */ /* 0x000fe20000041860 */
[----:B------:R-:W4:Y:S01]  /*23d0*/  LDSM.16.M88.4 R24, [R237+0x3800] ;  /* 0x00380000ed18783b */ /* 0x000f220000000200 */
[----:B------:R-:W-:-:S06]  /*23e0*/  DEPBAR.LE SB0, 0x0 ;  /* 0x000080000000791a */ /* 0x000fcc0000000000 */
[C---:B-1----:R-:W-:Y:S08]  /*23f0*/  HMMA.16816.F32.BF16 R104, R20.reuse, R52, R120 ;  /* 0x000000341468723c */ /* 0x042ff00000041878 */
[----:B------:R-:W-:Y:S08]  /*2400*/  HMMA.16816.F32.BF16 R100, R20, R54, R152 ;  /* 0x000000361464723c */ /* 0x000ff00000041898 */
[C---:B--2---:R-:W-:Y:S08]  /*2410*/  HMMA.16816.F32.BF16 R64, R16.reuse, R52, R64 ;  /* 0x000000341040723c */ /* 0x044ff00000041840 */
[----:B------:R-:W-:Y:S08]  /*2420*/  HMMA.16816.F32.BF16 R60, R16, R54, R60 ;  /* 0x00000036103c723c */ /* 0x000ff0000004183c */
[C---:B---3--:R-:W-:Y:S08]  /*2430*/  HMMA.16816.F32.BF16 R96, R20.reuse, R44, R148 ;  /* 0x0000002c1460723c */ /* 0x048ff00000041894 */
[----:B------:R-:W-:Y:S08]  /*2440*/  HMMA.16816.F32.BF16 R92, R20, R46, R144 ;  /* 0x0000002e145c723c */ /* 0x000ff00000041890 */
[C---:B------:R-:W-:Y:S08]  /*2450*/  HMMA.16816.F32.BF16 R56, R16.reuse, R44, R124 ;  /* 0x0000002c1038723c */ /* 0x040ff0000004187c */
[----:B------:R-:W-:Y:S08]  /*2460*/  HMMA.16816.F32.BF16 R52, R16, R46, R116 ;  /* 0x0000002e1034723c */ /* 0x000ff00000041874 */
[C---:B-----5:R-:W-:Y:S08]  /*2470*/  HMMA.16816.F32.BF16 R88, R20.reuse, R40, R140 ;  /* 0x000000281458723c */ /* 0x060ff0000004188c */
[C---:B------:R-:W-:Y:S08]  /*2480*/  HMMA.16816.F32.BF16 R84, R20.reuse, R42, R136 ;  /* 0x0000002a1454723c */ /* 0x040ff00000041888 */
[C---:B------:R-:W-:Y:S08]  /*2490*/  HMMA.16816.F32.BF16 R80, R20.reuse, R36, R132 ;  /* 0x000000241450723c */ /* 0x040ff00000041884 */
[----:B------:R-:W-:Y:S08]  /*24a0*/  HMMA.16816.F32.BF16 R68, R20, R38, R128 ;  /* 0x000000261444723c */ /* 0x000ff00000041880 */
[C---:B------:R-:W-:Y:S08]  /*24b0*/  HMMA.16816.F32.BF16 R44, R16.reuse, R40, R112 ;  /* 0x00000028102c723c */ /* 0x040ff00000041870 */
[C---:B------:R-:W-:Y:S08]  /*24c0*/  HMMA.16816.F32.BF16 R40, R16.reuse, R42, R108 ;  /* 0x0000002a1028723c */ /* 0x040ff0000004186c */
[C---:B------:R-:W-:Y:S08]  /*24d0*/  HMMA.16816.F32.BF16 R20, R16.reuse, R36, R76 ;  /* 0x000000241014723c */ /* 0x040ff0000004184c */
[----:B------:R-:W-:Y:S08]  /*24e0*/  HMMA.16816.F32.BF16 R16, R16, R38, R72 ;  /* 0x000000261010723c */ /* 0x000ff00000041848 */
[C---:B----4-:R-:W-:Y:S08]  /*24f0*/  HMMA.16816.F32.BF16 R88, R8.reuse, R28, R88 ;  /* 0x0000001c0858723c */ /* 0x050ff00000041858 */
[----:B------:R-:W-:Y:S08]  /*2500*/  HMMA.16816.F32.BF16 R84, R8, R30, R84 ;  /* 0x0000001e0854723c */ /* 0x000ff00000041854 */
[C---:B------:R-:W-:Y:S08]  /*2510*/  HMMA.16816.F32.BF16 R44, R12.reuse, R28, R44 ;  /* 0x0000001c0c2c723c */ /* 0x040ff0000004182c */
[----:B------:R-:W-:Y:S08]  /*2520*/  HMMA.16816.F32.BF16 R40, R12, R30, R40 ;  /* 0x0000001e0c28723c */ /* 0x000ff00000041828 */
        /* <DEDUP_REMOVED lines=11> */
[----:B------:R-:W-:Y:S01]  /*25e0*/  HMMA.16816.F32.BF16 R168, R12, R26, R16 ;  /* 0x0000001a0ca8723c */ /* 0x000fe20000041810 */
[----:B------:R-:W-:Y:S06]  /*25f0*/  BAR.SYNC.DEFER_BLOCKING 0x0 ;  /* 0x0000000000007b1d */ /* 0x000fec0000010000 */
[----:B------:R-:W-:Y:S05]  /*2600*/  @P0 BRA `(.L_x_707) ;  /* 0x000004b000000947 */ /* 0x000fea0003800000 */
[----:B------:R-:W-:Y:S01]  /*2610*/  ULEA UR4, UR7, UR10, 0x6 ;  /* 0x0000000a07047291 */ /* 0x000fe2000f8e303f */
[----:B------:R-:W-:Y:S01]  /*2620*/  ISETP.NE.AND P1, PT, R162, 0x1, PT ;  /* 0x00000001a200780c */ /* 0x000fe20003f25270 */
[----:B------:R-:W-:-:S04]  /*2630*/  IMAD.MOV.U32 R9, RZ, RZ, RZ ;  /* 0x000000ffff097224 */ /* 0x000fc800078e00ff */
        /* <DEDUP_REMOVED lines=13> */
[C---:B------:R-:W-:Y:S02]  /*2710*/  IADD3 R14, -R157.reuse, 0x10, RZ ;  /* 0x000000109d0e7810 */ /* 0x040fe40007ffe1ff */
[----:B------:R-:W-:Y:S01]  /*2720*/  ISETP.NE.U32.AND P6, PT, R157, RZ, PT ;  /* 0x000000ff9d00720c */ /* 0x000fe20003fc5070 */
[----:B------:R-:W-:-:S05]  /*2730*/  IMAD R10, R0, c[0x0][0x2b8], R2 ;  /* 0x0000ae00000a7a24 */ /* 0x000fca00078e0202 */
[----:B------:R-:W-:Y:S01]  /*2740*/  SHF.R.S32.HI R0, RZ, 0x1f, R10 ;  /* 0x0000001fff007819 */ /* 0x000fe2000001140a */
[----:B------:R-:W-:Y:S04]  /*2750*/  STL [R1+0x10], R10 ;  /* 0x0000100a01007387 */ /* 0x000fe80000100800 */
[----:B------:R-:W-:-:S04]  /*2760*/  IMAD R0, R0, c[0x0][0x1e0], RZ ;  /* 0x0000780000007a24 */ /* 0x000fc800078e02ff */
[C---:B------:R-:W-:Y:S02]  /*2770*/  IMAD R0, R10.reuse, c[0x0][0x1e4], R0 ;  /* 0x000079000a007a24 */ /* 0x040fe400078e0200 */
[----:B-1----:R-:W-:-:S04]  /*2780*/  IMAD.WIDE.U32 R6, R10, c[0x0][0x1e0], RZ ;  /* 0x000078000a067a25 */ /* 0x002fc800078e00ff */
[----:B------:R-:W-:Y:S01]  /*2790*/  IMAD.IADD R7, R7, 0x1, R0 ;  /* 0x0000000107077824 */ /* 0x000fe200078e0200 */
[----:B--2---:R-:W-:-:S03]  /*27a0*/  SHF.R.S32.HI R0, RZ, 0x1f, R9 ;  /* 0x0000001fff007819 */ /* 0x004fc60000011409 */
[----:B------:R-:W-:Y:S01]  /*27b0*/  IMAD.WIDE.U32 R6, R9, c[0x0][0x1f0], R6 ;  /* 0x00007c0009067a25 */ /* 0x000fe200078e0006 */
[----:B------:R-:W-:Y:S03]  /*27c0*/  STL [R1+0xc], R9 ;  /* 0x00000c0901007387 */ /* 0x000fe60000100800 */
[----:B------:R-:W-:-:S04]  /*27d0*/  IMAD R0, R0, c[0x0][0x1f0], RZ ;  /* 0x00007c0000007a24 */ /* 0x000fc800078e02ff */
[----:B------:R-:W-:Y:S01]  /*27e0*/  IMAD R2, R9, c[0x0][0x1f4], R0 ;  /* 0x00007d0009027a24 */ /* 0x000fe200078e0200 */
[----:B------:R-:W-:-:S04]  /*27f0*/  IADD3 R0, P0, R6, UR18, RZ ;  /* 0x0000001206007c10 */ /* 0x000fc8000ff1e0ff */
[----:B------:R-:W-:Y:S02]  /*2800*/  IADD3.X R6, R7, UR16, R2, P0, !PT ;  /* 0x0000001007067c10 */ /* 0x000fe400087fe402 */
[C---:B------:R-:W-:Y:S02]  /*2810*/  LEA R2, P0, R0.reuse, c[0x0][0x1c8], 0x1 ;  /* 0x0000720000027a11 */ /* 0x040fe400078008ff */
[----:B------:R-:W-:Y:S02]  /*2820*/  IADD3 R7, -R25, 0x10, RZ ;  /* 0x0000001019077810 */ /* 0x000fe40007ffe1ff */
[----:B------:R-:W-:Y:S01]  /*2830*/  LEA.HI.X R0, R0, c[0x0][0x1cc], R6, 0x1, P0 ;  /* 0x0000730000007a11 */ /* 0x000fe200000f0c06 */
[----:B------:R-:W1:Y:S01]  /*2840*/  SHFL.IDX PT, R8, R2, 0x3, 0x181f ;  /* 0x00781f0002087f89 */ /* 0x000e6200000e0000 */
[----:B------:R-:W-:Y:S02]  /*2850*/  SHF.R.S32.HI R6, RZ, 0x1f, R160 ;  /* 0x0000001fff067819 */ /* 0x000fe400000114a0 */
[----:B------:R-:W-:Y:S01]  /*2860*/  LOP3.LUT R12, R7, 0xf, RZ, 0xc0, !PT ;  /* 0x0000000f070c7812 */ /* 0x000fe200078ec0ff */
[----:B------:R-:W2:Y:S01]  /*2870*/  SHFL.IDX PT, R9, R0, 0x3, 0x181f ;  /* 0x00781f0000097f89 */ /* 0x000ea200000e0000 */
[----:B------:R-:W-:-:S03]  /*2880*/  LEA.HI R6, R6, R160, RZ, 0x3 ;  /* 0x000000a006067211 */ /* 0x000fc600078f18ff */
[----:B------:R-:W-:Y:S04]  /*2890*/  SHFL.IDX PT, R11, R2, 0x1, 0x181f ;  /* 0x00381f00020b7f89 */ /* 0x000fe800000e0000 */
[----:B------:R-:W3:Y:S04]  /*28a0*/  SHFL.IDX PT, R10, R2, RZ, 0x181f ;  /* 0x00181fff020a7589 */ /* 0x000ee800000e0000 */
[----:B------:R-:W-:Y:S04]  /*28b0*/  SHFL.IDX PT, R24, R0, 0x1, 0x181f ;  /* 0x00381f0000187f89 */ /* 0x000fe800000e0000 */
[----:B------:R4:W-:Y:S04]  /*28c0*/  SHFL.IDX PT, R22, R2, 0x2, 0x181f ;  /* 0x00581f0002167f89 */ /* 0x0009e800000e0000 */
[----:B------:R-:W5:Y:S01]  /*28d0*/  SHFL.IDX PT, R13, R0, RZ, 0x181f ;  /* 0x00181fff000d7589 */ /* 0x000f6200000e0000 */
[----:B-1----:R-:W-:-:S03]  /*28e0*/  IADD3 R20, P1, P0, R12, R8, R26 ;  /* 0x000000080c147210 */ /* 0x002fc6000783e01a */
[----:B------:R1:W5:Y:S01]  /*28f0*/  SHFL.IDX PT, R23, R0, 0x2, 0x181f ;  /* 0x00581f0000177f89 */ /* 0x00036200000e0000 */
[----:B--2---:R-:W-:Y:S02]  /*2900*/  IADD3.X R21, RZ, R9, R27, P1, P0 ;  /* 0x00000009ff157210 */ /* 0x004fe40000fe041b */
[----:B---3--:R-:W-:Y:S02]  /*2910*/  IADD3 R18, P2, R26, R10, RZ ;  /* 0x0000000a1a127210 */ /* 0x008fe40007f5e0ff */
[----:B----4-:R-:W-:-:S05]  /*2920*/  LOP3.LUT R2, R6, 0xfffffff8, RZ, 0xc0, !PT ;  /* 0xfffffff806027812 */ /* 0x010fca00078ec0ff */
[----:B------:R-:W-:Y:S01]  /*2930*/  IMAD.WIDE R6, R2, 0x2, RZ ;  /* 0x0000000202067825 */ /* 0x000fe200078e02ff */
[----:B-1----:R-:W-:-:S03]  /*2940*/  LOP3.LUT R0, R14, 0xf, RZ, 0xc0, !PT ;  /* 0x0000000f0e007812 */ /* 0x002fc600078ec0ff */
[----:B-----5:R-:W-:Y:S01]  /*2950*/  IMAD.X R19, R27, 0x1, R13, P2 ;  /* 0x000000011b137824 */ /* 0x020fe200010e060d */
[----:B------:R-:W-:Y:S02]  /*2960*/  IADD3 R12, P2, R6, R11, RZ ;  /* 0x0000000b060c7210 */ /* 0x000fe40007f5e0ff */
[----:B------:R-:W-:Y:S01]  /*2970*/  IADD3 R8, P1, P0, R0, R8, R6 ;  /* 0x0000000800087210 */ /* 0x000fe2000783e006 */
[----:B------:R-:W-:-:S03]  /*2980*/  IMAD.SHL.U32 R0, R158, 0x2, RZ ;  /* 0x000000029e007824 */ /* 0x000fc600078e00ff */
[----:B------:R-:W-:Y:S02]  /*2990*/  IADD3.X R9, RZ, R9, R7, P1, P0 ;  /* 0x00000009ff097210 */ /* 0x000fe40000fe0407 */
[----:B------:R-:W-:Y:S01]  /*29a0*/  IADD3 R14, P0, R26, R11, RZ ;  /* 0x0000000b1a0e7210 */ /* 0x000fe20007f1e0ff */
[----:B------:R1:W-:Y:S01]  /*29b0*/  LDGSTS.E.BYPASS.LTC128B.128 [R0+0x4100], [R18.64], !P3 ;  /* 0x0410000012007fae */ /* 0x0003e2000d901d4c */
[----:B------:R-:W-:-:S03]  /*29c0*/  IADD3 R16, P1, R6, R10, RZ ;  /* 0x0000000a06107210 */ /* 0x000fc60007f3e0ff */
[--C-:B------:R-:W-:Y:S01]  /*29d0*/  IMAD.X R15, R27, 0x1, R24.reuse, P0 ;  /* 0x000000011b0f7824 */ /* 0x100fe200000e0618 */
[-C--:B------:R-:W-:Y:S01]  /*29e0*/  IADD3 R10, P0, R26, R22.reuse, RZ ;  /* 0x000000161a0a7210 */ /* 0x080fe20007f1e0ff */
[C---:B------:R-:W-:Y:S01]  /*29f0*/  IMAD.X R17, R7.reuse, 0x1, R13, P1 ;  /* 0x0000000107117824 */ /* 0x040fe200008e060d */
[----:B------:R-:W-:Y:S01]  /*2a00*/  IADD3 R6, P1, R6, R22, RZ ;  /* 0x0000001606067210 */ /* 0x000fe20007f3e0ff */
[----:B------:R-:W-:Y:S02]  /*2a10*/  IMAD.X R13, R7, 0x1, R24, P2 ;  /* 0x00000001070d7824 */ /* 0x000fe400010e0618 */
[--C-:B------:R-:W-:Y:S01]  /*2a20*/  IMAD.X R11, R27, 0x1, R23.reuse, P0 ;  /* 0x000000011b0b7824 */ /* 0x100fe200000e0617 */
        /* <DEDUP_REMOVED lines=9> */
.L_x_707:
[----:B-1----:R-:W-:Y:S01]  /*2ac0*/  SHF.R.S32.HI R0, RZ, 0x1f, R156 ;  /* 0x0000001fff007819 */ /* 0x002fe2000001149c */
[----:B------:R-:W-:Y:S01]  /*2ad0*/  STL [R1+0x70], R246 ;  /* 0x000070f601007387 */ /* 0x000fe20000100800 */
[----:B------:R-:W-:-:S02]  /*2ae0*/  SHF.L.U32 R233, R5, 0x1, RZ ;  /* 0x0000000105e97819 */ /* 0x000fc400000006ff */
[----:B------:R-:W-:Y:S01]  /*2af0*/  LEA.HI R2, R0, R156, RZ, 0x2 ;  /* 0x0000009c00027211 */ /* 0x000fe200078f10ff */
[----:B------:R-:W-:Y:S02]  /*2b00*/  STL [R1+0x6c], R245 ;  /* 0x00006cf501007387 */ /* 0x000fe40000100800 */
[--C-:B------:R-:W-:Y:S01]  /*2b10*/  IMAD R234, R4, 0x2, R233.reuse ;  /* 0x0000000204ea7824 */ /* 0x100fe200078e02e9 */
[----:B------:R-:W-:Y:S01]  /*2b20*/  LOP3.LUT R0, R2, 0x7ffffffc, RZ, 0xc0, !PT ;  /* 0x7ffffffc02007812 */ /* 0x000fe200078ec0ff */
[----:B------:R-:W-:Y:S01]  /*2b30*/  STL [R1+0x68], R244 ;  /* 0x000068f401007387 */ /* 0x000fe20000100800 */
[C---:B------:R-:W-:Y:S02]  /*2b40*/  IMAD R236, R3.reuse, 0x2, R233 ;  /* 0x0000000203ec7824 */ /* 0x040fe400078e02e9 */
[----:B------:R-:W-:Y:S01]  /*2b50*/  LEA R235, R3, R234, 0x1 ;  /* 0x000000ea03eb7211 */ /* 0x000fe200078e08ff */
[----:B------:R-:W-:Y:S01]  /*2b60*/  STL [R1+0x64], R243 ;  /* 0x000064f301007387 */ /* 0x000fe20000100800 */
[----:B------:R-:W-:-:S03]  /*2b70*/  IMAD.IADD R0, R156, 0x1, -R0 ;  /* 0x000000019c007824 */ /* 0x000fc600078e0a00 */
[----:B------:R-:W-:Y:S04]  /*2b80*/  STL [R1+0x60], R242 ;  /* 0x000060f201007387 */ /* 0x000fe80000100800 */
[----:B------:R-:W-:Y:S04]  /*2b90*/  STL [R1+0x5c], R241 ;  /* 0x00005cf101007387 */ /* 0x000fe80000100800 */
[----:B------:R-:W-:Y:S04]  /*2ba0*/  STL [R1+0x58], R240 ;  /* 0x000058f001007387 */ /* 0x000fe80000100800 */
[----:B------:R-:W-:Y:S04]  /*2bb0*/  STL [R1+0x54], R239 ;  /* 0x000054ef01007387 */ /* 0x000fe80000100800 */
[----:B------:R-:W-:Y:S04]  /*2bc0*/  STL [R1+0x50], R238 ;  /* 0x000050ee01007387 */ /* 0x000fe80000100800 */
[----:B------:R-:W-:Y:S04]  /*2bd0*/  STL [R1+0x4c], R237 ;  /* 0x00004ced01007387 */ /* 0x000fe80000100800 */
[----:B------:R-:W-:Y:S04]  /*2be0*/  STL [R1+0x48], R232 ;  /* 0x000048e801007387 */ /* 0x000fe80000100800 */
[----:B------:R1:W-:Y:S04]  /*2bf0*/  STL [R1+0x44], R2 ;  /* 0x0000440201007387 */ /* 0x0003e80000100800 */
[----:B------:R-:W-:Y:S04]  /*2c00*/  LDSM.16.MT88.4 R76, [R234+0x100] ;  /* 0x00010000ea4c783b */ /* 0x000fe80000004200 */
[----:B------:R-:W-:Y:S04]  /*2c10*/  LDSM.16.MT88.4 R72, [R236+0x900] ;  /* 0x00090000ec48783b */ /* 0x000fe80000004200 */
[----:B------:R-:W-:Y:S04]  /*2c20*/  LDSM.16.MT88.4 R48, [R234+0x900] ;  /* 0x00090000ea30783b */ /* 0x000fe80000004200 */
[----:B------:R-:W0:Y:S01]  /*2c30*/  LDGDEPBAR ;  /* 0x00000000000079af */ /* 0x000e220000000000 */
[----:B-1----:R-:W-:-:S04]  /*2c40*/  IMAD.U32 R2, RZ, RZ, UR17 ;  /* 0x00000011ff027e24 */ /* 0x002fc8000f8e00ff */
[----:B------:R-:W-:-:S05]  /*2c50*/  IMAD R0, R0, -0x2, R2 ;  /* 0xfffffffe00007824 */ /* 0x000fca00078e0202 */
[C---:B------:R-:W-:Y:S02]  /*2c60*/  ISETP.GT.AND P1, PT, R0.reuse, RZ, PT ;  /* 0x000000ff0000720c */ /* 0x040fe40003f24270 */
[----:B------:R-:W-:Y:S02]  /*2c70*/  ISETP.GT.AND P0, PT, R0, 0x1, PT ;  /* 0x000000010000780c */ /* 0x000fe40003f04270 */
[----:B------:R-:W-:Y:S02]  /*2c80*/  FSEL R6, R104, -INF , P1 ;  /* 0xff80000068067808 */ /* 0x000fe40000800000 */
[----:B------:R-:W-:Y:S02]  /*2c90*/  FSEL R7, R105, -INF , P0 ;  /* 0xff80000069077808 */ /* 0x000fe40000000000 */
[C---:B------:R-:W-:Y:S02]  /*2ca0*/  ISETP.GT.AND P6, PT, R0.reuse, 0x8, PT ;  /* 0x000000080000780c */ /* 0x040fe40003fc4270 */
[----:B------:R-:W-:-:S02]  /*2cb0*/  ISETP.GT.AND P2, PT, R0, 0x9, PT ;  /* 0x000000090000780c */ /* 0x000fc40003f44270 */
[----:B------:R-:W-:Y:S02]  /*2cc0*/  FSEL R8, R100, -INF , P6 ;  /* 0xff80000064087808 */ /* 0x000fe40003000000 */
[----:B------:R-:W-:Y:S02]  /*2cd0*/  FMNMX.FTZ R2, R6, R7, !PT ;  /* 0x0000000706027209 */ /* 0x000fe40007810000 */
[----:B------:R-:W-:Y:S02]  /*2ce0*/  FSEL R10, R106, -INF , P1 ;  /* 0xff8000006a0a7808 */ /* 0x000fe40000800000 */
[----:B------:R-:W-:Y:S02]  /*2cf0*/  FSEL R135, R66, -INF , P1 ;  /* 0xff80000042877808 */ /* 0x000fe40000800000 */
[----:B------:R-:W-:Y:S02]  /*2d00*/  FSEL R123, R64, -INF , P1 ;  /* 0xff800000407b7808 */ /* 0x000fe40000800000 */
[----:B------:R-:W-:-:S02]  /*2d10*/  FSEL R9, R101, -INF , P2 ;  /* 0xff80000065097808 */ /* 0x000fc40001000000 */
[----:B------:R-:W-:Y:S02]  /*2d20*/  ISETP.GT.AND P1, PT, R0, 0x10, PT ;  /* 0x000000100000780c */ /* 0x000fe40003f24270 */
[----:B------:R-:W-:Y:S02]  /*2d30*/  FMNMX.FTZ R2, R8, R2, !PT ;  /* 0x0000000208027209 */ /* 0x000fe40007810000 */
[----:B------:R-:W-:Y:S02]  /*2d40*/  FSEL R11, R107, -INF , P0 ;  /* 0xff8000006b0b7808 */ /* 0x000fe40000000000 */
[----:B------:R-:W-:Y:S01]  /*2d50*/  FSEL R133, R67, -INF , P0 ;  /* 0xff80000043857808 */ /* 0x000fe20000000000 */
[----:B------:R-:W-:Y:S01]  /*2d60*/  LDSM.16.MT88.4 R104, [R235+0x2100] ;  /* 0x00210000eb68783b */ /* 0x000fe20000004200 */
[----:B------:R-:W-:Y:S02]  /*2d70*/  FSEL R122, R65, -INF , P0 ;  /* 0xff800000417a7808 */ /* 0x000fe40000000000 */
[----:B------:R-:W-:Y:S01]  /*2d80*/  ISETP.GT.AND P0, PT, R0, 0x11, PT ;  /* 0x000000110000780c */ /* 0x000fe20003f04270 */
[----:B------:R-:W-:Y:S01]  /*2d90*/  LDSM.16.MT88.4 R64, [R234+0x2900] ;  /* 0x00290000ea40783b */ /* 0x000fe20000004200 */
[----:B------:R-:W-:-:S02]  /*2da0*/  FSEL R16, R96, -INF , P1 ;  /* 0xff80000060107808 */ /* 0x000fc40000800000 */
[----:B------:R-:W-:Y:S02]  /*2db0*/  FMNMX.FTZ R2, R9, R2, !PT ;  /* 0x0000000209027209 */ /* 0x000fe40007810000 */
[----:B------:R-:W-:Y:S02]  /*2dc0*/  FSEL R14, R102, -INF , P6 ;  /* 0xff800000660e7808 */ /* 0x000fe40003000000 */
[----:B------:R-:W-:Y:S02]  /*2dd0*/  FSEL R132, R62, -INF , P6 ;  /* 0xff8000003e847808 */ /* 0x000fe40003000000 */
[----:B------:R-:W-:Y:S02]  /*2de0*/  FSEL R121, R60, -INF , P6 ;  /* 0xff8000003c797808 */ /* 0x000fe40003000000 */
[----:B------:R-:W-:Y:S02]  /*2df0*/  FSEL R17, R97, -INF , P0 ;  /* 0xff80000061117808 */ /* 0x000fe40000000000 */
[----:B------:R-:W-:-:S02]  /*2e00*/  ISETP.GT.AND P6, PT, R0, 0x18, PT ;  /* 0x000000180000780c */ /* 0x000fc40003fc4270 */
[----:B------:R-:W-:Y:S02]  /*2e10*/  FMNMX.FTZ R2, R16, R2, !PT ;  /* 0x0000000210027209 */ /* 0x000fe40007810000 */
[----:B------:R-:W-:Y:S02]  /*2e20*/  FSEL R21, R99, -INF , P0 ;  /* 0xff80000063157808 */ /* 0x000fe40000000000 */
[----:B------:R-:W-:Y:S02]  /*2e30*/  FSEL R128, R59, -INF , P0 ;  /* 0xff8000003b807808 */ /* 0x000fe40000000000 */
[----:B------:R-:W-:Y:S02]  /*2e40*/  FSEL R114, R57, -INF , P0 ;  /* 0xff80000039727808 */ /* 0x000fe40000000000 */
[----:B------:R-:W-:Y:S02]  /*2e50*/  ISETP.GT.AND P0, PT, R0, 0x19, PT ;  /* 0x000000190000780c */ /* 0x000fe40003f04270 */
[----:B------:R-:W-:-:S02]  /*2e60*/  FSEL R18, R92, -INF , P6 ;  /* 0xff8000005c127808 */ /* 0x000fc40003000000 */
[----:B------:R-:W-:Y:S02]  /*2e70*/  FMNMX.FTZ R2, R17, R2, !PT ;  /* 0x0000000211027209 */ /* 0x000fe40007810000 */
[----:B------:R-:W-:Y:S02]  /*2e80*/  FSEL R15, R103, -INF , P2 ;  /* 0xff800000670f7808 */ /* 0x000fe40001000000 */
[----:B------:R-:W-:Y:S01]  /*2e90*/  FSEL R131, R63, -INF , P2 ;  /* 0xff8000003f837808 */ /* 0x000fe20001000000 */
[----:B------:R-:W-:Y:S01]  /*2ea0*/  LDSM.16.MT88.4 R100, [R236+0x2100] ;  /* 0x00210000ec64783b */ /* 0x000fe20000004200 */
[----:B------:R-:W-:Y:S02]  /*2eb0*/  FSEL R120, R61, -INF , P2 ;  /* 0xff8000003d787808 */ /* 0x000fe40001000000 */
[----:B------:R-:W-:Y:S01]  /*2ec0*/  FSEL R19, R93, -INF , P0 ;  /* 0xff8000005d137808 */ /* 0x000fe20000000000 */
[----:B------:R-:W-:Y:S01]  /*2ed0*/  LDSM.16.MT88.4 R60, [R233+0x900] ;  /* 0x00090000e93c783b */ /* 0x000fe20000004200 */
        /* <DEDUP_REMOVED lines=29> */
[----:B------:R-:W-:Y:S01]  /*30b0*/  FSEL R182, R46, -INF , P2 ;  /* 0xff8000002eb67808 */ /* 0x000fe20001000000 */
[----:B------:R-:W-:Y:S01]  /*30c0*/  LDSM.16.MT88.4 R88, [R235+0x100] ;  /* 0x00010000eb58783b */ /* 0x000fe20000004200 */
        /* <DEDUP_REMOVED lines=19> */
[----:B------:R-:W-:Y:S02]  /*3200*/  FMNMX.FTZ R0, R232, R0, !PT ;  /* 0x00000000e8007209 */ /* 0x000fe40007810000 */
[----:B------:R-:W-:Y:S02]  /*3210*/  FSEL R22, R94, -INF , P6 ;  /* 0xff8000005e167808 */ /* 0x000fe40003000000 */
[----:B------:R-:W-:Y:S01]  /*3220*/  FMNMX.FTZ R0, R179, R0, !PT ;  /* 0x00000000b3007209 */ /* 0x000fe20007810000 */
[----:B------:R-:W-:Y:S01]  /*3230*/  LDSM.16.MT88.4 R92, [R233+0x2100] ;  /* 0x00210000e95c783b */ /* 0x000fe20000004200 */
[----:B------:R-:W-:-:S02]  /*3240*/  FSEL R237, R83, -INF , P2 ;  /* 0xff80000053ed7808 */ /* 0x000fc40001000000 */
[----:B------:R-:W-:Y:S01]  /*3250*/  FSEL R241, R70, -INF , P1 ;  /* 0xff80000046f17808 */ /* 0x000fe20000800000 */
[----:B------:R-:W1:Y:S01]  /*3260*/  SHFL.BFLY PT, R2, R0, 0x2, 0x1f ;  /* 0x0c401f0000027f89 */ /* 0x000e6200000e0000 */
[----:B------:R-:W-:Y:S02]  /*3270*/  FSEL R177, R71, -INF , P0 ;  /* 0xff80000047b17808 */ /* 0x000fe40000000000 */
[----:B------:R-:W-:Y:S01]  /*3280*/  FSEL R130, R54, -INF , P6 ;  /* 0xff80000036827808 */ /* 0x000fe20003000000 */
[----:B------:R-:W-:Y:S01]  /*3290*/  LDSM.16.MT88.4 R68, [R233+0x2900] ;  /* 0x00290000e944783b */ /* 0x000fe20000004200 */
[----:B------:R-:W-:Y:S02]  /*32a0*/  FSEL R113, R52, -INF , P6 ;  /* 0xff80000034717808 */ /* 0x000fe40003000000 */
[----:B------:R-:W-:Y:S01]  /*32b0*/  FSEL R207, R29, -INF , P2 ;  /* 0xff8000001dcf7808 */ /* 0x000fe20001000000 */
[----:B------:R-:W-:Y:S01]  /*32c0*/  LDSM.16.MT88.4 R52, [R236+0x2900] ;  /* 0x00290000ec34783b */ /* 0x000fe20000004200 */
[----:B------:R-:W-:-:S02]  /*32d0*/  FSEL R220, R168, -INF , P1 ;  /* 0xff800000a8dc7808 */ /* 0x000fc40000800000 */
[----:B------:R-:W-:Y:S02]  /*32e0*/  FSEL R203, R169, -INF , P0 ;  /* 0xff800000a9cb7808 */ /* 0x000fe40000000000 */
[----:B------:R-:W-:Y:S02]  /*32f0*/  FSEL R202, R31, -INF , P2 ;  /* 0xff8000001fca7808 */ /* 0x000fe40001000000 */
[----:B------:R-:W-:Y:S02]  /*3300*/  FSEL R201, R170, -INF , P1 ;  /* 0xff800000aac97808 */ /* 0x000fe40000800000 */
[----:B------:R-:W-:Y:S02]  /*3310*/  FSEL R200, R171, -INF , P0 ;  /* 0xff800000abc87808 */ /* 0x000fe40000000000 */
[----:B-1----:R-:W-:-:S05]  /*3320*/  FMNMX.FTZ R0, R0, R2, !PT ;  /* 0x0000000200007209 */ /* 0x002fca0007810000 */
[----:B------:R-:W1:Y:S02]  /*3330*/  SHFL.BFLY PT, R2, R0, 0x1, 0x1f ;  /* 0x0c201f0000027f89 */ /* 0x000e6400000e0000 */
[----:B-1----:R-:W-:Y:S02]  /*3340*/  FMNMX.FTZ R151, R0, R2, !PT ;  /* 0x0000000200977209 */ /* 0x002fe40007810000 */
[----:B------:R-:W-:Y:S02]  /*3350*/  FMNMX.FTZ R2, R10, R11, !PT ;  /* 0x0000000b0a027209 */ /* 0x000fe40007810000 */
[C---:B------:R-:W-:Y:S01]  /*3360*/  FSETP.NEU.FTZ.AND P6, PT, R151.reuse, -INF , PT ;  /* 0xff8000009700780b */ /* 0x040fe20003fdd000 */
[----:B------:R-:W-:Y:S01]  /*3370*/  FMUL.FTZ R0, R151, c[0x0][0x2d0] ;  /* 0x0000b40097007a20 */ /* 0x000fe20000410000 */
[----:B------:R-:W-:-:S04]  /*3380*/  FMNMX.FTZ R2, R14, R2, !PT ;  /* 0x000000020e027209 */ /* 0x000fc80007810000 */
[----:B------:R-:W-:Y:S02]  /*3390*/  FMNMX.FTZ R2, R15, R2, !PT ;  /* 0x000000020f027209 */ /* 0x000fe40007810000 */
[----:B------:R-:W-:Y:S02]  /*33a0*/  FSEL R13, R0, RZ, P6 ;  /* 0x000000ff000d7208 */ /* 0x000fe40003000000 */
[----:B------:R-:W-:-:S03]  /*33b0*/  FMNMX.FTZ R2, R20, R2, !PT ;  /* 0x0000000214027209 */ /* 0x000fc60007810000 */
[----:B------:R-:W-:Y:S01]  /*33c0*/  FFMA.FTZ R3, R16, c[0x0][0x2d0], -R13 ;  /* 0x0000b40010037a23 */ /* 0x000fe2000001080d */
[----:B------:R-:W-:-:S03]  /*33d0*/  FMNMX.FTZ R2, R21, R2, !PT ;  /* 0x0000000215027209 */ /* 0x000fc60007810000 */
[----:B------:R1:W-:Y:S01]  /*33e0*/  MUFU.EX2 R208, R3 ;  /* 0x0000000300d07308 */ /* 0x0003e20000000800 */
[----:B------:R-:W-:-:S04]  /*33f0*/  FMNMX.FTZ R2, R22, R2, !PT ;  /* 0x0000000216027209 */ /* 0x000fc80007810000 */
[----:B------:R-:W-:-:S04]  /*3400*/  FMNMX.FTZ R2, R23, R2, !PT ;  /* 0x0000000217027209 */ /* 0x000fc80007810000 */
[----:B------:R-:W-:-:S04]  /*3410*/  FMNMX.FTZ R2, R190, R2, !PT ;  /* 0x00000002be027209 */ /* 0x000fc80007810000 */
[----:B------:R-:W-:Y:S01]  /*3420*/  FMNMX.FTZ R2, R189, R2, !PT ;  /* 0x00000002bd027209 */ /* 0x000fe20007810000 */
[----:B-1----:R-:W-:-:S03]  /*3430*/  FFMA.FTZ R3, R17, c[0x0][0x2d0], -R13 ;  /* 0x0000b40011037a23 */ /* 0x002fc6000001080d */
[----:B------:R-:W-:Y:S01]  /*3440*/  FMNMX.FTZ R2, R188, R2, !PT ;  /* 0x00000002bc027209 */ /* 0x000fe20007810000 */
[----:B------:R1:W-:Y:S03]  /*3450*/  MUFU.EX2 R174, R3 ;  /* 0x0000000300ae7308 */ /* 0x0003e60000000800 */
[----:B------:R-:W-:-:S04]  /*3460*/  FMNMX.FTZ R2, R187, R2, !PT ;  /* 0x00000002bb027209 */ /* 0x000fc80007810000 */
[----:B------:R-:W-:-:S04]  /*3470*/  FMNMX.FTZ R2, R238, R2, !PT ;  /* 0x00000002ee027209 */ /* 0x000fc80007810000 */
[----:B------:R-:W-:-:S04]  /*3480*/  FMNMX.FTZ R2, R237, R2, !PT ;  /* 0x00000002ed027209 */ /* 0x000fc80007810000 */
[----:B------:R-:W-:Y:S01]  /*3490*/  FMNMX.FTZ R2, R241, R2, !PT ;  /* 0x00000002f1027209 */ /* 0x000fe20007810000 */
[----:B-1----:R-:W-:-:S03]  /*34a0*/  FFMA.FTZ R3, R18, c[0x0][0x2d0], -R13 ;  /* 0x0000b40012037a23 */ /* 0x002fc6000001080d */
[----:B------:R-:W-:Y:S01]  /*34b0*/  FMNMX.FTZ R2, R177, R2, !PT ;  /* 0x00000002b1027209 */ /* 0x000fe20007810000 */
[----:B------:R-:W-:Y:S04]  /*34c0*/  MUFU.EX2 R244, R3 ;  /* 0x0000000300f47308 */ /* 0x000fe80000000800 */
[----:B------:R-:W1:Y:S02]  /*34d0*/  SHFL.BFLY PT, R0, R2, 0x2, 0x1f ;  /* 0x0c401f0002007f89 */ /* 0x000e6400000e0000 */
[----:B-1----:R-:W-:-:S05]  /*34e0*/  FMNMX.FTZ R2, R2, R0, !PT ;  /* 0x0000000002027209 */ /* 0x002fca0007810000 */
[----:B------:R-:W1:Y:S02]  /*34f0*/  SHFL.BFLY PT, R0, R2, 0x1, 0x1f ;  /* 0x0c201f0002007f89 */ /* 0x000e6400000e0000 */
[----:B-1----:R-:W-:-:S04]  /*3500*/  FMNMX.FTZ R2, R2, R0, !PT ;  /* 0x0000000002027209 */ /* 0x002fc80007810000 */
[C---:B------:R-:W-:Y:S01]  /*3510*/  FSETP.NEU.FTZ.AND P6, PT, R2.reuse, -INF , PT ;  /* 0xff8000000200780b */ /* 0x040fe20003fdd000 */
[----:B------:R-:W-:-:S05]  /*3520*/  FMUL.FTZ R0, R2, c[0x0][0x2d0] ;  /* 0x0000b40002007a20 */ /* 0x000fca0000410000 */
[----:B------:R-:W-:Y:S01]  /*3530*/  FSEL R12, R0, RZ, P6 ;  /* 0x000000ff000c7208 */ /* 0x000fe20003000000 */
[----:B------:R-:W-:-:S04]  /*3540*/  FFMA.FTZ R0, R6, c[0x0][0x2d0], -R13 ;  /* 0x0000b40006007a23 */ /* 0x000fc8000001080d */
[----:B------:R1:W-:Y:S02]  /*3550*/  MUFU.EX2 R173, R0 ;  /* 0x0000000000ad7308 */ /* 0x0003e40000000800 */
[----:B-1----:R-:W-:-:S06]  /*3560*/  FFMA.FTZ R0, R7, c[0x0][0x2d0], -R13 ;  /* 0x0000b40007007a23 */ /* 0x002fcc000001080d */
[----:B------:R1:W2:Y:S02]  /*3570*/  MUFU.EX2 R240, R0 ;  /* 0x0000000000f07308 */ /* 0x0002a40000000800 */
[----:B-1----:R-:W-:Y:S01]  /*3580*/  FFMA.FTZ R0, R8, c[0x0][0x2d0], -R13 ;  /* 0x0000b40008007a23 */ /* 0x002fe2000001080d */
[----:B------:R-:W-:Y:S02]  /*3590*/  FMNMX.FTZ R8, R135, R133, !PT ;  /* 0x0000008587087209 */ /* 0x000fe40007810000 */
[----:B--2---:R-:W-:-:S03]  /*35a0*/  F2FP.BF16.PACK_AB R4, R240, R173 ;  /* 0x000000adf004723e */ /* 0x004fc600000010ff */
[----:B------:R1:W-:Y:S01]  /*35b0*/  MUFU.EX2 R210, R0 ;  /* 0x0000000000d27308 */ /* 0x0003e20000000800 */
[----:B------:R-:W-:-:S04]  /*35c0*/  FMNMX.FTZ R8, R132, R8, !PT ;  /* 0x0000000884087209 */ /* 0x000fc80007810000 */
[----:B------:R-:W-:-:S04]  /*35d0*/  FMNMX.FTZ R8, R131, R8, !PT ;  /* 0x0000000883087209 */ /* 0x000fc80007810000 */
[----:B------:R-:W-:-:S04]  /*35e0*/  FMNMX.FTZ R8, R129, R8, !PT ;  /* 0x0000000881087209 */ /* 0x000fc80007810000 */
[----:B------:R-:W-:Y:S01]  /*35f0*/  FMNMX.FTZ R3, R128, R8, !PT ;  /* 0x0000000880037209 */ /* 0x000fe20007810000 */
[--C-:B------:R-:W-:Y:S02]  /*3600*/  FFMA.FTZ R8, R19, c[0x0][0x2d0], -R13.reuse ;  /* 0x0000b40013087a23 */ /* 0x100fe4000001080d */
[----:B-1----:R-:W-:Y:S01]  /*3610*/  FFMA.FTZ R0, R9, c[0x0][0x2d0], -R13 ;  /* 0x0000b40009007a23 */ /* 0x002fe2000001080d */
[----:B------:R-:W-:Y:S01]  /*3620*/  FMNMX.FTZ R3, R130, R3, !PT ;  /* 0x0000000382037209 */ /* 0x000fe20007810000 */
[----:B------:R1:W-:Y:S03]  /*3630*/  MUFU.EX2 R242, R8 ;  /* 0x0000000800f27308 */ /* 0x0003e60000000800 */
[----:B------:R-:W-:-:S04]  /*3640*/  FMNMX.FTZ R3, R134, R3, !PT ;  /* 0x0000000386037209 */ /* 0x000fc80007810000 */
[----:B------:R-:W-:Y:S01]  /*3650*/  FMNMX.FTZ R3, R182, R3, !PT ;  /* 0x00000003b6037209 */ /* 0x000fe20007810000 */
[----:B------:R2:W3:Y:S01]  /*3660*/  MUFU.EX2 R178, R0 ;  /* 0x0000000000b27308 */ /* 0x0004e20000000800 */
[----:B-1----:R-:W-:-:S07]  /*3670*/  FFMA.FTZ R8, R20, c[0x0][0x2d0], -R12 ;  /* 0x0000b40014087a23 */ /* 0x002fce000001080c */
[----:B------:R1:W-:Y:S01]  /*3680*/  MUFU.EX2 R175, R8 ;  /* 0x0000000800af7308 */ /* 0x0003e20000000800 */
[----:B--2---:R-:W-:Y:S01]  /*3690*/  FFMA.FTZ R0, R10, c[0x0][0x2d0], -R12 ;  /* 0x0000b4000a007a23 */ /* 0x004fe2000001080c */
[----:B---3--:R-:W-:Y:S02]  /*36a0*/  F2FP.BF16.PACK_AB R6, R178, R210 ;  /* 0x000000d2b206723e */ /* 0x008fe400000010ff */
[----:B------:R-:W-:-:S04]  /*36b0*/  F2FP.BF16.PACK_AB R10, R242, R244 ;  /* 0x000000f4f20a723e */ /* 0x000fc800000010ff */
[----:B------:R2:W-:Y:S01]  /*36c0*/  MUFU.EX2 R209, R0 ;  /* 0x0000000000d17308 */ /* 0x0005e20000000800 */
[----:B-1----:R-:W-:Y:S01]  /*36d0*/  FMNMX.FTZ R8, R181, R3, !PT ;  /* 0x00000003b5087209 */ /* 0x002fe20007810000 */
[----:B------:R-:W-:-:S03]  /*36e0*/  FFMA.FTZ R3, R21, c[0x0][0x2d0], -R12 ;  /* 0x0000b40015037a23 */ /* 0x000fc6000001080c */
[----:B------:R-:W-:-:S03]  /*36f0*/  FMNMX.FTZ R8, R154, R8, !PT ;  /* 0x000000089a087209 */ /* 0x000fc60007810000 */
[----:B------:R1:W-:Y:S01]  /*3700*/  MUFU.EX2 R246, R3 ;  /* 0x0000000300f67308 */ /* 0x0003e20000000800 */
[----:B--2---:R-:W-:-:S07]  /*3710*/  FFMA.FTZ R0, R11, c[0x0][0x2d0], -R12 ;  /* 0x0000b4000b007a23 */ /* 0x004fce000001080c */
[----:B------:R2:W3:Y:S01]  /*3720*/  MUFU.EX2 R223, R0 ;  /* 0x0000000000df7308 */ /* 0x0004e20000000800 */
[----:B-1----:R-:W-:Y:S01]  /*3730*/  FMNMX.FTZ R3, R155, R8, !PT ;  /* 0x000000089b037209 */ /* 0x002fe20007810000 */
[----:B------:R-:W-:-:S03]  /*3740*/  FFMA.FTZ R8, R22, c[0x0][0x2d0], -R12 ;  /* 0x0000b40016087a23 */ /* 0x000fc6000001080c */
[----:B------:R-:W-:-:S03]  /*3750*/  FMNMX.FTZ R3, R222, R3, !PT ;  /* 0x00000003de037209 */ /* 0x000fc60007810000 */
[----:B------:R1:W-:Y:S01]  /*3760*/  MUFU.EX2 R243, R8 ;  /* 0x0000000800f37308 */ /* 0x0003e20000000800 */
[----:B--2---:R-:W-:Y:S01]  /*3770*/  FFMA.FTZ R0, R14, c[0x0][0x2d0], -R12 ;  /* 0x0000b4000e007a23 */ /* 0x004fe2000001080c */
[----:B---3--:R-:W-:Y:S02]  /*3780*/  F2FP.BF16.PACK_AB R5, R223, R209 ;  /* 0x000000d1df05723e */ /* 0x008fe400000010ff */
[----:B------:R-:W-:-:S04]  /*3790*/  FMNMX.FTZ R3, R202, R3, !PT ;  /* 0x00000003ca037209 */ /* 0x000fc80007810000 */
[----:B------:R2:W-:Y:S01]  /*37a0*/  MUFU.EX2 R211, R0 ;  /* 0x0000000000d37308 */ /* 0x0005e20000000800 */
[----:B------:R-:W-:-:S04]  /*37b0*/  FMNMX.FTZ R3, R201, R3, !PT ;  /* 0x00000003c9037209 */ /* 0x000fc80007810000 */
[----:B------:R-:W-:Y:S01]  /*37c0*/  FMNMX.FTZ R14, R200, R3, !PT ;  /* 0x00000003c80e7209 */ /* 0x000fe20007810000 */
[----:B-1----:R-:W-:-:S04]  /*37d0*/  FFMA.FTZ R8, R23, c[0x0][0x2d0], -R12 ;  /* 0x0000b40017087a23 */ /* 0x002fc8000001080c */
[----:B------:R1:W3:Y:S01]  /*37e0*/  MUFU.EX2 R170, R8 ;  /* 0x0000000800aa7308 */ /* 0x0002e20000000800 */
[----:B--2---:R-:W-:Y:S02]  /*37f0*/  FFMA.FTZ R0, R15, c[0x0][0x2d0], -R12 ;  /* 0x0000b4000f007a23 */ /* 0x004fe4000001080c */
[----:B------:R-:W-:Y:S05]  /*3800*/  SHFL.BFLY PT, R15, R14, 0x2, 0x1f ;  /* 0x0c401f000e0f7f89 */ /* 0x000fea00000e0000 */
[----:B------:R2:W4:Y:S01]  /*3810*/  MUFU.EX2 R176, R0 ;  /* 0x0000000000b07308 */ /* 0x0005220000000800 */
[----:B-1----:R-:W-:Y:S02]  /*3820*/  F2FP.BF16.PACK_AB R8, R174, R208 ;  /* 0x000000d0ae08723e */ /* 0x002fe400000010ff */
[----:B---3--:R-:W-:-:S02]  /*3830*/  F2FP.BF16.PACK_AB R11, R170, R243 ;  /* 0x000000f3aa0b723e */ /* 0x008fc400000010ff */
[----:B--2---:R-:W-:Y:S02]  /*3840*/  FMNMX.FTZ R0, R123, R122, !PT ;  /* 0x0000007a7b007209 */ /* 0x004fe40007810000 */
[----:B----4-:R-:W-:Y:S02]  /*3850*/  F2FP.BF16.PACK_AB R7, R176, R211 ;  /* 0x000000d3b007723e */ /* 0x010fe400000010ff */
[----:B------:R-:W-:-:S04]  /*3860*/  FMNMX.FTZ R0, R121, R0, !PT ;  /* 0x0000000079007209 */ /* 0x000fc80007810000 */
[----:B------:R-:W-:Y:S01]  /*3870*/  FMNMX.FTZ R0, R120, R0, !PT ;  /* 0x0000000078007209 */ /* 0x000fe20007810000 */
[----:B------:R-:W-:Y:S03]  /*3880*/  HMMA.16816.F32.BF16 R144, R4, R92, RZ ;  /* 0x0000005c0490723c */ /* 0x000fe600000418ff */
        /* <DEDUP_REMOVED lines=17> */
[C---:B------:R-:W-:Y:S04]  /*39a0*/  HMMA.16816.F32.BF16 R136, R4.reuse, R100, RZ ;  /* 0x000000640488723c */ /* 0x040fe800000418ff */
[----:B------:R-:W1:Y:S04]  /*39b0*/  SHFL.BFLY PT, R9, R0, 0x2, 0x1f ;  /* 0x0c401f0000097f89 */ /* 0x000e6800000e0000 */
[C---:B------:R-:W-:Y:S08]  /*39c0*/  HMMA.16816.F32.BF16 R124, R4.reuse, R104, RZ ;  /* 0x00000068047c723c */ /* 0x040ff000000418ff */
[C---:B------:R-:W-:Y:S08]  /*39d0*/  HMMA.16816.F32.BF16 R116, R4.reuse, R42, RZ ;  /* 0x0000002a0474723c */ /* 0x040ff000000418ff */
[----:B------:R-:W-:Y:S01]  /*39e0*/  HMMA.16816.F32.BF16 R108, R4, R78, RZ ;  /* 0x0000004e046c723c */ /* 0x000fe200000418ff */
[----:B-1----:R-:W-:-:S02]  /*39f0*/  FMNMX.FTZ R0, R0, R9, !PT ;  /* 0x0000000900007209 */ /* 0x002fc40007810000 */
[----:B------:R-:W-:-:S05]  /*3a00*/  F2FP.BF16.PACK_AB R9, R246, R175 ;  /* 0x000000aff609723e */ /* 0x000fca00000010ff */
[C---:B------:R-:W-:Y:S01]  /*3a10*/  HMMA.16816.F32.BF16 R80, R4.reuse, R86, RZ ;  /* 0x000000560450723c */ /* 0x040fe200000418ff */
[----:B------:R-:W1:Y:S07]  /*3a20*/  SHFL.BFLY PT, R16, R0, 0x1, 0x1f ;  /* 0x0c201f0000107f89 */ /* 0x000e6e00000e0000 */
[C---:B------:R-:W-:Y:S08]  /*3a30*/  HMMA.16816.F32.BF16 R36, R4.reuse, R90, RZ ;  /* 0x0000005a0424723c */ /* 0x040ff000000418ff */
[C---:B------:R-:W-:Y:S08]  /*3a40*/  HMMA.16816.F32.BF16 R32, R4.reuse, R94, RZ ;  /* 0x0000005e0420723c */ /* 0x040ff000000418ff */
[----:B------:R-:W-:Y:S01]  /*3a50*/  HMMA.16816.F32.BF16 R28, R4, R98, RZ ;  /* 0x00000062041c723c */ /* 0x000fe200000418ff */
[----:B-1----:R-:W-:-:S02]  /*3a60*/  FMNMX.FTZ R153, R0, R16, !PT ;  /* 0x0000001000997209 */ /* 0x002fc40007810000 */
[----:B------:R-:W-:Y:S02]  /*3a70*/  FMNMX.FTZ R0, R14, R15, !PT ;  /* 0x0000000f0e007209 */ /* 0x000fe40007810000 */
[C---:B------:R-:W-:Y:S01]  /*3a80*/  FSETP.NEU.FTZ.AND P0, PT, R153.reuse, -INF , PT ;  /* 0xff8000009900780b */ /* 0x040fe20003f1d000 */
[----:B------:R-:W-:Y:S02]  /*3a90*/  FMUL.FTZ R3, R153, c[0x0][0x2d0] ;  /* 0x0000b40099037a20 */ /* 0x000fe40000410000 */
[----:B------:R-:W-:Y:S03]  /*3aa0*/  HMMA.16816.F32.BF16 R16, R8, R68, R144 ;  /* 0x000000440810723c */ /* 0x000fe60000041890 */
[----:B------:R-:W-:-:S05]  /*3ab0*/  FSEL R3, R3, RZ, P0 ;  /* 0x000000ff03037208 */ /* 0x000fca0000000000 */
[C---:B------:R-:W-:Y:S08]  /*3ac0*/  HMMA.16816.F32.BF16 R24, R4.reuse, R102, RZ ;  /* 0x000000660418723c */ /* 0x040ff000000418ff */
[----:B------:R-:W-:Y:S01]  /*3ad0*/  HMMA.16816.F32.BF16 R20, R4, R106, RZ ;  /* 0x0000006a0414723c */ /* 0x000fe200000418ff */
[----:B------:R-:W1:Y:S06]  /*3ae0*/  SHFL.BFLY PT, R5, R0, 0x1, 0x1f ;  /* 0x0c201f0000057f89 */ /* 0x000e6c00000e0000 */
[----:B------:R-:W-:Y:S01]  /*3af0*/  FFMA.FTZ R4, R123, c[0x0][0x2d0], -R3 ;  /* 0x0000b4007b047a23 */ /* 0x000fe20000010803 */
[----:B------:R-:W-:Y:S01]  /*3b00*/  MOV R171, R19 ;  /* 0x0000001300ab7202 */ /* 0x000fe20000000f00 */
[----:B------:R-:W-:Y:S01]  /*3b10*/  IMAD.MOV.U32 R7, RZ, RZ, R17 ;  /* 0x000000ffff077224 */ /* 0x000fe200078e0011 */
[----:B------:R-:W-:Y:S01]  /*3b20*/  HMMA.16816.F32.BF16 R224, R8, R72, R164 ;  /* 0x0000004808e0723c */ /* 0x000fe200000418a4 */
[----:B------:R-:W-:Y:S01]  /*3b30*/  IMAD.MOV.U32 R169, RZ, RZ, R18 ;  /* 0x000000ffffa97224 */ /* 0x000fe200078e0012 */
[----:B------:R2:W-:Y:S01]  /*3b40*/  MUFU.EX2 R165, R4 ;  /* 0x0000000400a57308 */ /* 0x0005e20000000800 */
[----:B------:R-:W-:-:S04]  /*3b50*/  IMAD.MOV.U32 R168, RZ, RZ, R16 ;  /* 0x000000ffffa87224 */ /* 0x000fc800078e0010 */
[----:B------:R-:W-:Y:S01]  /*3b60*/  IMAD.MOV.U32 R167, RZ, RZ, R179 ;  /* 0x000000ffffa77224 */ /* 0x000fe200078e00b3 */
[----:B------:R-:W-:Y:S01]  /*3b70*/  HMMA.16816.F32.BF16 R16, R8, R64, R140 ;  /* 0x000000400810723c */ /* 0x000fe2000004188c */
[----:B-1----:R-:W-:-:S07]  /*3b80*/  FMNMX.FTZ R152, R0, R5, !PT ;  /* 0x0000000500987209 */ /* 0x002fce0007810000 */
[C---:B------:R-:W-:Y:S01]  /*3b90*/  HMMA.16816.F32.BF16 R196, R8.reuse, R60, R44 ;  /* 0x0000003c08c4723c */ /* 0x040fe2000004182c */
[----:B------:R-:W1:Y:S01]  /*3ba0*/  LDSM.16.MT88.4 R44, [R235+0x2900] ;  /* 0x00290000eb2c783b */ /* 0x000e620000004200 */
[--C-:B--2---:R-:W-:Y:S01]  /*3bb0*/  FFMA.FTZ R4, R122, c[0x0][0x2d0], -R3.reuse ;  /* 0x0000b4007a047a23 */ /* 0x104fe20000010803 */
[----:B------:R-:W-:Y:S01]  /*3bc0*/  FSETP.NEU.FTZ.AND P0, PT, R152, -INF , PT ;  /* 0xff8000009800780b */ /* 0x000fe20003f1d000 */
[--C-:B------:R-:W-:Y:S01]  /*3bd0*/  FFMA.FTZ R0, R114, c[0x0][0x2d0], -R3.reuse ;  /* 0x0000b40072007a23 */ /* 0x100fe20000010803 */
[----:B------:R-:W-:Y:S01]  /*3be0*/  MOV R143, R173 ;  /* 0x000000ad008f7202 */ /* 0x000fe20000000f00 */
[----:B------:R2:W-:Y:S01]  /*3bf0*/  MUFU.EX2 R164, R4 ;  /* 0x0000000400a47308 */ /* 0x0005e20000000800 */
[----:B------:R-:W-:Y:S01]  /*3c00*/  IMAD.MOV.U32 R142, RZ, RZ, R172 ;  /* 0x000000ffff8e7224 */ /* 0x000fe200078e00ac */
[C---:B------:R-:W-:Y:S06]  /*3c10*/  HMMA.16816.F32.BF16 R192, R8.reuse, R56, R160 ;  /* 0x0000003808c0723c */ /* 0x040fec00000418a0 */
[----:B------:R3:W-:Y:S02]  /*3c20*/  MUFU.EX2 R6, R0 ;  /* 0x0000000000067308 */ /* 0x0007e40000000800 */
[----:B------:R-:W-:Y:S01]  /*3c30*/  MOV R141, R18 ;  /* 0x00000012008d7202 */ /* 0x000fe20000000f00 */
[----:B------:R-:W-:Y:S01]  /*3c40*/  IMAD.MOV.U32 R140, RZ, RZ, R16 ;  /* 0x000000ffff8c7224 */ /* 0x000fe200078e0010 */
[----:B------:R-:W-:Y:S01]  /*3c50*/  HMMA.16816.F32.BF16 R216, R8, R48, R156 ;  /* 0x0000003008d8723c */ /* 0x000fe2000004189c */
[----:B--2---:R-:W-:-:S02]  /*3c60*/  FFMA.FTZ R4, R121, c[0x0][0x2d0], -R3 ;  /* 0x0000b40079047a23 */ /* 0x004fc40000010803 */
[----:B------:R-:W-:Y:S02]  /*3c70*/  IMAD.MOV.U32 R121, RZ, RZ, R19 ;  /* 0x000000ffff797224 */ /* 0x000fe400078e0013 */
[----:B------:R2:W-:Y:S03]  /*3c80*/  MUFU.EX2 R15, R4 ;  /* 0x00000004000f7308 */ /* 0x0005e60000000800 */
[----:B------:R-:W-:Y:S01]  /*3c90*/  HMMA.16816.F32.BF16 R116, R8, R62, R116 ;  /* 0x0000003e0874723c */ /* 0x000fe20000041874 */
[----:B---3--:R-:W-:-:S05]  /*3ca0*/  FMUL.FTZ R0, R152, c[0x0][0x2d0] ;  /* 0x0000b40098007a20 */ /* 0x008fca0000410000 */
[----:B------:R-:W-:Y:S01]  /*3cb0*/  IMAD.MOV.U32 R206, RZ, RZ, R193 ;  /* 0x000000ffffce7224 */ /* 0x000fe200078e00c1 */
[----:B------:R-:W-:Y:S01]  /*3cc0*/  MOV R204, R192 ;  /* 0x000000c000cc7202 */ /* 0x000fe20000000f00 */
[----:B------:R-:W-:Y:S01]  /*3cd0*/  IMAD.MOV.U32 R205, RZ, RZ, R194 ;  /* 0x000000ffffcd7224 */ /* 0x000fe200078e00c2 */
[----:B------:R-:W-:Y:S01]  /*3ce0*/  FSEL R0, R0, RZ, P0 ;  /* 0x000000ff00007208 */ /* 0x000fe20000000000 */
[----:B------:R-:W-:Y:S01]  /*3cf0*/  IMAD.MOV.U32 R191, RZ, RZ, R195 ;  /* 0x000000ffffbf7224 */ /* 0x000fe200078e00c3 */
[----:B------:R-:W-:Y:S01]  /*3d00*/  HMMA.16816.F32.BF16 R144, R8, R58, R36 ;  /* 0x0000003a0890723c */ /* 0x000fe20000041824 */
[----:B--2---:R-:W-:Y:S01]  /*3d10*/  FFMA.FTZ R4, R120, c[0x0][0x2d0], -R3 ;  /* 0x0000b40078047a23 */ /* 0x004fe20000010803 */
[----:B------:R-:W-:-:S06]  /*3d20*/  MOV R120, R17 ;  /* 0x0000001100787202 */ /* 0x000fcc0000000f00 */
[C---:B------:R-:W-:Y:S01]  /*3d30*/  HMMA.16816.F32.BF16 R16, R8.reuse, R52, R136 ;  /* 0x000000340810723c */ /* 0x040fe20000041888 */
[----:B------:R2:W3:Y:S06]  /*3d40*/  MUFU.EX2 R14, R4 ;  /* 0x00000004000e7308 */ /* 0x0004ec0000000800 */
[----:B------:R-:W-:Y:S01]  /*3d50*/  MOV R138, R211 ;  /* 0x000000d3008a7202 */ /* 0x000fe20000000f00 */
[----:B------:R-:W-:Y:S01]  /*3d60*/  HMMA.16816.F32.BF16 R192, R8, R50, R108 ;  /* 0x0000003208c0723c */ /* 0x000fe2000004186c */
[----:B------:R-:W-:-:S06]  /*3d70*/  IMAD.MOV.U32 R139, RZ, RZ, R7 ;  /* 0x000000ffff8b7224 */ /* 0x000fcc00078e0007 */
[----:B------:R-:W-:Y:S01]  /*3d80*/  IMAD.MOV.U32 R111, RZ, RZ, R210 ;  /* 0x000000ffff6f7224 */ /* 0x000fe200078e00d2 */
[C---:B------:R-:W-:Y:S01]  /*3d90*/  HMMA.16816.F32.BF16 R212, R8.reuse, R70, R32 ;  /* 0x0000004608d4723c */ /* 0x040fe20000041820 */
[----:B--2---:R-:W-:Y:S01]  /*3da0*/  FFMA.FTZ R4, R115, c[0x0][0x2d0], -R3 ;  /* 0x0000b40073047a23 */ /* 0x004fe20000010803 */
[----:B---3--:R-:W-:Y:S01]  /*3db0*/  MOV R109, R14 ;  /* 0x0000000e006d7202 */ /* 0x008fe20000000f00 */
[----:B------:R-:W-:Y:S02]  /*3dc0*/  IMAD.MOV.U32 R110, RZ, RZ, R209 ;  /* 0x000000ffff6e7224 */ /* 0x000fe400078e00d1 */
[----:B------:R2:W-:Y:S02]  /*3dd0*/  MUFU.EX2 R166, R4 ;  /* 0x0000000400a67308 */ /* 0x0005e40000000800 */
[----:B------:R-:W-:Y:S01]  /*3de0*/  IMAD.MOV.U32 R35, RZ, RZ, R174 ;  /* 0x000000ffff237224 */ /* 0x000fe200078e00ae */
[----:B------:R-:W-:Y:S01]  /*3df0*/  MOV R123, R19 ;  /* 0x00000013007b7202 */ /* 0x000fe20000000f00 */
[----:B------:R-:W-:Y:S01]  /*3e00*/  IMAD.MOV.U32 R137, RZ, RZ, R17 ;  /* 0x000000ffff897224 */ /* 0x000fe200078e0011 */
[----:B------:R-:W-:Y:S01]  /*3e10*/  HMMA.16816.F32.BF16 R156, R8, R54, R24 ;  /* 0x00000036089c723c */ /* 0x000fe20000041818 */
[----:B------:R-:W-:-:S02]  /*3e20*/  IMAD.MOV.U32 R136, RZ, RZ, R18 ;  /* 0x000000ffff887224 */ /* 0x000fc400078e0012 */
[----:B------:R-:W-:-:S05]  /*3e30*/  IMAD.MOV.U32 R122, RZ, RZ, R16 ;  /* 0x000000ffff7a7224 */ /* 0x000fca00078e0010 */
[----:B-1----:R-:W-:Y:S01]  /*3e40*/  HMMA.16816.F32.BF16 R16, R8, R44, R124 ;  /* 0x0000002c0810723c */ /* 0x002fe2000004187c */
[----:B--2---:R-:W-:-:S04]  /*3e50*/  FFMA.FTZ R4, R113, c[0x0][0x2d0], -R3 ;  /* 0x0000b40071047a23 */ /* 0x004fc80000010803 */
[----:B------:R1:W-:Y:S03]  /*3e60*/  MUFU.EX2 R245, R4 ;  /* 0x0000000400f57308 */ /* 0x0003e60000000800 */
[C---:B------:R-:W-:Y:S01]  /*3e70*/  HMMA.16816.F32.BF16 R160, R8.reuse, R46, R20 ;  /* 0x0000002e08a0723c */ /* 0x040fe20000041814 */
[----:B-1----:R-:W-:Y:S11]  /*3e80*/  FFMA.FTZ R4, R112, c[0x0][0x2d0], -R3 ;  /* 0x0000b40070047a23 */ /* 0x002ff60000010803 */
[----:B------:R-:W-:Y:S04]  /*3e90*/  @!UPT UIADD3 URZ, URZ, URZ, URZ ;  /* 0x0000003f3f3ff290 */ /* 0x000fe8000fffe03f */
[----:B------:R-:W-:Y:S01]  /*3ea0*/  MOV R126, R19 ;  /* 0x00000013007e7202 */ /* 0x000fe20000000f00 */
[----:B------:R-:W-:Y:S01]  /*3eb0*/  HMMA.16816.F32.BF16 R112, R8, R74, R80 ;  /* 0x0000004a0870723c */ /* 0x000fe20000041850 */
[----:B------:R-:W-:Y:S01]  /*3ec0*/  IMAD.MOV.U32 R127, RZ, RZ, R18 ;  /* 0x000000ffff7f7224 */ /* 0x000fe200078e0012 */
[----:B------:R1:W-:Y:S01]  /*3ed0*/  MUFU.EX2 R5, R4 ;  /* 0x0000000400057308 */ /* 0x0003e20000000800 */
[----:B------:R-:W-:Y:S02]  /*3ee0*/  IMAD.MOV.U32 R125, RZ, RZ, R17 ;  /* 0x000000ffff7d7224 */ /* 0x000fe400078e0011 */
[----:B------:R-:W-:Y:S02]  /*3ef0*/  IMAD.MOV.U32 R124, RZ, RZ, R16 ;  /* 0x000000ffff7c7224 */ /* 0x000fe400078e0010 */
[----:B------:R-:W-:Y:S01]  /*3f00*/  MOV R80, R6 ;  /* 0x0000000600507202 */ /* 0x000fe20000000f00 */
[----:B------:R-:W-:Y:S01]  /*3f10*/  IMAD.MOV.U32 R83, RZ, RZ, R177 ;  /* 0x000000ffff537224 */ /* 0x000fe200078e00b1 */
[----:B------:R-:W-:Y:S01]  /*3f20*/  MOV R81, R175 ;  /* 0x000000af00517202 */ /* 0x000fe20000000f00 */
[----:B------:R-:W-:-:S02]  /*3f30*/  IMAD.MOV.U32 R82, RZ, RZ, R176 ;  /* 0x000000ffff527224 */ /* 0x000fc400078e00b0 */
[----:B-1----:R-:W-:Y:S01]  /*3f40*/  FFMA.FTZ R4, R135, c[0x0][0x2d0], -R0 ;  /* 0x0000b40087047a23 */ /* 0x002fe20000010800 */
[----:B------:R-:W-:-:S03]  /*3f50*/  MOV R135, R178 ;  /* 0x000000b200877202 */ /* 0x000fc60000000f00 */
[----:B------:R1:W-:Y:S02]  /*3f60*/  MUFU.EX2 R108, R4 ;  /* 0x00000004006c7308 */ /* 0x0003e40000000800 */
[----:B-1----:R-:W-:-:S06]  /*3f70*/  FFMA.FTZ R4, R133, c[0x0][0x2d0], -R0 ;  /* 0x0000b40085047a23 */ /* 0x002fcc0000010800 */
[----:B------:R1:W2:Y:S02]  /*3f80*/  MUFU.EX2 R14, R4 ;  /* 0x00000004000e7308 */ /* 0x0002a40000000800 */
[----:B-1----:R-:W-:Y:S02]  /*3f90*/  FFMA.FTZ R4, R132, c[0x0][0x2d0], -R0 ;  /* 0x0000b40084047a23 */ /* 0x002fe40000010800 */
[----:B------:R-:W-:-:S04]  /*3fa0*/  IMAD.MOV.U32 R132, RZ, RZ, R15 ;  /* 0x000000ffff847224 */ /* 0x000fc800078e000f */
[----:B------:R1:W-:Y:S01]  /*3fb0*/  MUFU.EX2 R252, R4 ;  /* 0x0000000400fc7308 */ /* 0x0003e20000000800 */
[----:B------:R-:W-:Y:S02]  /*3fc0*/  IMAD.MOV.U32 R15, RZ, RZ, R208 ;  /* 0x000000ffff0f7224 */ /* 0x000fe400078e00d0 */
[----:B------:R-:W-:Y:S07]  /*3fd0*/  HMMA.16816.F32.BF16 R208, R8, R66, R28 ;  /* 0x0000004208d0723c */ /* 0x000fee000004181c */
[----:B------:R-:W-:-:S02]  /*3fe0*/  F2FP.BF16.PACK_AB R8, R164, R165 ;  /* 0x000000a5a408723e */ /* 0x000fc400000010ff */
[----:B------:R-:W-:Y:S02]  /*3ff0*/  F2FP.BF16.PACK_AB R10, R109, R132 ;  /* 0x000000846d0a723e */ /* 0x000fe400000010ff */
[----:B--2---:R-:W-:Y:S01]  /*4000*/  F2FP.BF16.PACK_AB R9, R14, R108 ;  /* 0x0000006c0e09723e */ /* 0x004fe200000010ff */
[--C-:B-1----:R-:W-:Y:S02]  /*4010*/  FFMA.FTZ R4, R131, c[0x0][0x2d0], -R0.reuse ;  /* 0x0000b40083047a23 */ /* 0x102fe40000010800 */
[----:B------:R-:W-:Y:S02]  /*4020*/  IMAD.MOV.U32 R131, RZ, RZ, R123 ;  /* 0x000000ffff837224 */ /* 0x000fe400078e007b */
[----:B------:R1:W2:Y:S02]  /*4030*/  MUFU.EX2 R133, R4 ;  /* 0x0000000400857308 */ /* 0x0002a40000000800 */
[----:B-1----:R-:W-:Y:S01]  /*4040*/  FFMA.FTZ R4, R129, c[0x0][0x2d0], -R0 ;  /* 0x0000b40081047a23 */ /* 0x002fe20000010800 */
[----:B--2---:R-:W-:-:S02]  /*4050*/  F2FP.BF16.PACK_AB R11, R133, R252 ;  /* 0x000000fc850b723e */ /* 0x004fc400000010ff */
[----:B------:R-:W-:-:S03]  /*4060*/  MOV R129, R137 ;  /* 0x0000008900817202 */ /* 0x000fc60000000f00 */
[----:B------:R1:W-:Y:S02]  /*4070*/  MUFU.EX2 R231, R4 ;  /* 0x0000000400e77308 */ /* 0x0003e40000000800 */
[C---:B------:R-:W-:Y:S08]  /*4080*/  HMMA.16816.F32.BF16 R20, R8.reuse, R40, RZ ;  /* 0x000000280814723c */ /* 0x040ff000000418ff */
[----:B------:R-:W-:Y:S01]  /*4090*/  HMMA.16816.F32.BF16 R16, R8, R76, RZ ;  /* 0x0000004c0810723c */ /* 0x000fe200000418ff */
[----:B-1----:R-:W-:Y:S01]  /*40a0*/  FFMA.FTZ R4, R128, c[0x0][0x2d0], -R0 ;  /* 0x0000b40080047a23 */ /* 0x002fe20000010800 */
[----:B------:R-:W-:-:S05]  /*40b0*/  MOV R128, R122 ;  /* 0x0000007a00807202 */ /* 0x000fca0000000f00 */
[----:B------:R-:W-:Y:S01]  /*40c0*/  IMAD.MOV.U32 R76, RZ, RZ, R5 ;  /* 0x000000ffff4c7224 */ /* 0x000fe200078e0005 */
[----:B------:R1:W2:Y:S01]  /*40d0*/  MUFU.EX2 R228, R4 ;  /* 0x0000000400e47308 */ /* 0x0002a20000000800 */
[----:B------:R-:W-:Y:S01]  /*40e0*/  HMMA.16816.F32.BF16 R36, R8, R84, RZ ;  /* 0x000000540824723c */ /* 0x000fe200000418ff */
[----:B------:R-:W-:Y:S02]  /*40f0*/  IMAD.MOV.U32 R77, RZ, RZ, R170 ;  /* 0x000000ffff4d7224 */ /* 0x000fe400078e00aa */
[----:B------:R-:W-:-:S04]  /*4100*/  F2FP.BF16.PACK_AB R6, R76, R245 ;  /* 0x000000f54c06723e */ /* 0x000fc800000010ff */
[----:B------:R-:W-:Y:S01]  /*4110*/  IMAD.MOV.U32 R85, RZ, RZ, R35 ;  /* 0x000000ffff557224 */ /* 0x000fe200078e0023 */
[----:B------:R-:W-:Y:S01]  /*4120*/  HMMA.16816.F32.BF16 R28, R8, R92, RZ ;  /* 0x0000005c081c723c */ /* 0x000fe200000418ff */
[----:B------:R-:W-:Y:S01]  /*4130*/  MOV R84, R80 ;  /* 0x0000005000547202 */ /* 0x000fe20000000f00 */
[----:B-1----:R-:W-:Y:S01]  /*4140*/  FFMA.FTZ R4, R130, c[0x0][0x2d0], -R0 ;  /* 0x0000b40082047a23 */ /* 0x002fe20000010800 */
[----:B--2---:R-:W-:-:S05]  /*4150*/  F2FP.BF16.PACK_AB R5, R228, R231 ;  /* 0x000000e7e405723e */ /* 0x004fca00000010ff */
[C---:B------:R-:W-:Y:S01]  /*4160*/  HMMA.16816.F32.BF16 R32, R8.reuse, R88, RZ ;  /* 0x000000580820723c */ /* 0x040fe200000418ff */
[----:B------:R-:W-:Y:S01]  /*4170*/  MOV R93, R83 ;  /* 0x00000053005d7202 */ /* 0x000fe20000000f00 */
[----:B------:R1:W-:Y:S01]  /*4180*/  MUFU.EX2 R230, R4 ;  /* 0x0000000400e67308 */ /* 0x0003e20000000800 */
[----:B------:R-:W-:Y:S02]  /*4190*/  IMAD.MOV.U32 R92, RZ, RZ, R135 ;  /* 0x000000ffff5c7224 */ /* 0x000fe400078e0087 */
[----:B------:R-:W-:Y:S02]  /*41a0*/  IMAD.MOV.U32 R135, RZ, RZ, R143 ;  /* 0x000000ffff877224 */ /* 0x000fe400078e008f */
[----:B------:R-:W-:Y:S01]  /*41b0*/  IMAD.MOV.U32 R89, RZ, RZ, R81 ;  /* 0x000000ffff597224 */ /* 0x000fe200078e0051 */
[----:B------:R-:W-:Y:S01]  /*41c0*/  HMMA.16816.F32.BF16 R24, R8, R96, RZ ;  /* 0x000000600818723c */ /* 0x000fe200000418ff */
[----:B------:R-:W-:Y:S02]  /*41d0*/  IMAD.MOV.U32 R88, RZ, RZ, R82 ;  /* 0x000000ffff587224 */ /* 0x000fe400078e0052 */
[----:B------:R-:W-:-:S04]  /*41e0*/  IMAD.MOV.U32 R130, RZ, RZ, R136 ;  /* 0x000000ffff827224 */ /* 0x000fc800078e0088 */
[----:B------:R-:W-:Y:S01]  /*41f0*/  IMAD.MOV.U32 R96, RZ, RZ, R141 ;  /* 0x000000ffff607224 */ /* 0x000fe200078e008d */
[----:B------:R-:W-:Y:S01]  /*4200*/  HMMA.16816.F32.BF16 R40, R8, R42, RZ ;  /* 0x0000002a0828723c */ /* 0x000fe200000418ff */
[----:B------:R-:W-:Y:S02]  /*4210*/  IMAD.MOV.U32 R97, RZ, RZ, R140 ;  /* 0x000000ffff617224 */ /* 0x000fe400078e008c */
[----:B-1----:R-:W-:Y:S02]  /*4220*/  FFMA.FTZ R4, R134, c[0x0][0x2d0], -R0 ;  /* 0x0000b40086047a23 */ /* 0x002fe40000010800 */
[----:B------:R-:W-:Y:S01]  /*4230*/  IMAD.MOV.U32 R134, RZ, RZ, R110 ;  /* 0x000000ffff867224 */ /* 0x000fe200078e006e */
[----:B------:R-:W-:Y:S01]  /*4240*/  MOV R110, R111 ;  /* 0x0000006f006e7202 */ /* 0x000fe20000000f00 */
[----:B------:R1:W2:Y:S01]  /*4250*/  MUFU.EX2 R229, R4 ;  /* 0x0000000400e57308 */ /* 0x0002a20000000800 */
[----:B------:R-:W-:Y:S01]  /*4260*/  IMAD.MOV.U32 R111, RZ, RZ, R138 ;  /* 0x000000ffff6f7224 */ /* 0x000fe200078e008a */
[----:B-1----:R-:W-:-:S02]  /*4270*/  F2FP.BF16.PACK_AB R4, R80, R166 ;  /* 0x000000a65004723e */ /* 0x002fc400000010ff */
[----:B--2---:R-:W-:-:S07]  /*4280*/  F2FP.BF16.PACK_AB R7, R229, R230 ;  /* 0x000000e6e507723e */ /* 0x004fce00000010ff */
[C---:B------:R-:W-:Y:S07]  /*4290*/  HMMA.16816.F32.BF16 R176, R4.reuse, R60, R20 ;  /* 0x0000003c04b0723c */ /* 0x040fee0000041814 */
[----:B------:R-:W-:Y:S01]  /*42a0*/  IMAD.MOV.U32 R60, RZ, RZ, R169 ;  /* 0x000000ffff3c7224 */ /* 0x000fe200078e00a9 */
[----:B------:R-:W-:Y:S01]  /*42b0*/  HMMA.16816.F32.BF16 R172, R4, R48, R16 ;  /* 0x0000003004ac723c */ /* 0x000fe20000041810 */
[----:B------:R-:W-:-:S06]  /*42c0*/  MOV R61, R168 ;  /* 0x000000a8003d7202 */ /* 0x000fcc0000000f00 */
[----:B------:R-:W-:Y:S01]  /*42d0*/  MOV R49, R171 ;  /* 0x000000ab00317202 */ /* 0x000fe20000000f00 */
[----:B------:R-:W-:Y:S01]  /*42e0*/  HMMA.16816.F32.BF16 R20, R8, R100, RZ ;  /* 0x000000640814723c */ /* 0x000fe200000418ff */
[----:B------:R-:W-:-:S06]  /*42f0*/  IMAD.MOV.U32 R48, RZ, RZ, R139 ;  /* 0x000000ffff307224 */ /* 0x000fcc00078e008b */
[----:B------:R-:W-:Y:S01]  /*4300*/  MOV R100, R127 ;  /* 0x0000007f00647202 */ /* 0x000fe20000000f00 */
[----:B------:R-:W-:Y:S01]  /*4310*/  HMMA.16816.F32.BF16 R16, R8, R104, RZ ;  /* 0x000000680810723c */ /* 0x000fe200000418ff */
[----:B------:R-:W-:-:S06]  /*4320*/  IMAD.MOV.U32 R101, RZ, RZ, R126 ;  /* 0x000000ffff657224 */ /* 0x000fcc00078e007e */
[----:B------:R-:W-:Y:S01]  /*4330*/  IMAD.MOV.U32 R105, RZ, RZ, R125 ;  /* 0x000000ffff697224 */ /* 0x000fe200078e007d */
[----:B------:R-:W-:Y:S01]  /*4340*/  HMMA.16816.F32.BF16 R80, R4, R56, R32 ;  /* 0x000000380450723c */ /* 0x000fe20000041820 */
[----:B------:R-:W-:-:S06]  /*4350*/  MOV R104, R124 ;  /* 0x0000007c00687202 */ /* 0x000fcc0000000f00 */
[----:B------:R-:W-:Y:S01]  /*4360*/  IMAD.MOV.U32 R35, RZ, RZ, R120 ;  /* 0x000000ffff237224 */ /* 0x000fe200078e0078 */
[----:B------:R-:W-:Y:S07]  /*4370*/  HMMA.16816.F32.BF16 R168, R4, R72, R36 ;  /* 0x0000004804a8723c */ /* 0x000fee0000041824 */
[----:B------:R-:W-:Y:S01]  /*4380*/  IMAD.MOV.U32 R73, RZ, RZ, R142 ;  /* 0x000000ffff497224 */ /* 0x000fe200078e008e */
[----:B------:R-:W-:Y:S01]  /*4390*/  HMMA.16816.F32.BF16 R36, R8, R78, RZ ;  /* 0x0000004e0824723c */ /* 0x000fe200000418ff */
[----:B------:R-:W-:-:S06]  /*43a0*/  IMAD.MOV.U32 R72, RZ, RZ, R121 ;  /* 0x000000ffff487224 */ /* 0x000fcc00078e0079 */
[----:B------:R-:W-:Y:S01]  /*43b0*/  MOV R78, R35 ;  /* 0x00000023004e7202 */ /* 0x000fe20000000f00 */
[----:B------:R-:W-:Y:S01]  /*43c0*/  HMMA.16816.F32.BF16 R136, R4, R68, R28 ;  /* 0x000000440488723c */ /* 0x000fe2000004181c */
[----:B------:R-:W-:Y:S01]  /*43d0*/  IMAD.MOV.U32 R79, RZ, RZ, R96 ;  /* 0x000000ffff4f7224 */ /* 0x000fe200078e0060 */
[----:B------:R-:W-:-:S06]  /*43e0*/  MOV R96, R61 ;  /* 0x0000003d00607202 */ /* 0x000fcc0000000f00 */
[C---:B------:R-:W-:Y:S08]  /*43f0*/  HMMA.16816.F32.BF16 R124, R4.reuse, R64, R24 ;  /* 0x00000040047c723c */ /* 0x040ff00000041818 */
[C---:B------:R-:W-:Y:S08]  /*4400*/  HMMA.16816.F32.BF16 R120, R4.reuse, R52, R20 ;  /* 0x000000340478723c */ /* 0x040ff00000041814 */
[----:B------:R-:W-:Y:S08]  /*4410*/  HMMA.16816.F32.BF16 R140, R4, R44, R16 ;  /* 0x0000002c048c723c */ /* 0x000ff00000041810 */
[C---:B------:R-:W-:Y:S07]  /*4420*/  HMMA.16816.F32.BF16 R32, R8.reuse, R86, RZ ;  /* 0x000000560820723c */ /* 0x040fee00000418ff */
[----:B------:R-:W-:Y:S01]  /*4430*/  IMAD.MOV.U32 R86, RZ, RZ, R49 ;  /* 0x000000ffff567224 */ /* 0x000fe200078e0031 */
[----:B------:R-:W-:Y:S01]  /*4440*/  HMMA.16816.F32.BF16 R28, R8, R90, RZ ;  /* 0x0000005a081c723c */ /* 0x000fe200000418ff */
[----:B------:R-:W-:-:S02]  /*4450*/  IMAD.MOV.U32 R49, RZ, RZ, R205 ;  /* 0x000000ffff317224 */ /* 0x000fc400078e00cd */
[----:B------:R-:W-:Y:S01]  /*4460*/  IMAD.MOV.U32 R87, RZ, RZ, R97 ;  /* 0x000000ffff577224 */ /* 0x000fe200078e0061 */
[----:B------:R-:W-:Y:S01]  /*4470*/  MOV R97, R48 ;  /* 0x0000003000617202 */ /* 0x000fe20000000f00 */
[----:B------:R-:W-:Y:S02]  /*4480*/  IMAD.MOV.U32 R48, RZ, RZ, R206 ;  /* 0x000000ffff307224 */ /* 0x000fe400078e00ce */
[----:B------:R-:W-:Y:S01]  /*4490*/  MOV R90, R204 ;  /* 0x000000cc005a7202 */ /* 0x000fe20000000f00 */
[----:B------:R-:W-:Y:S01]  /*44a0*/  HMMA.16816.F32.BF16 R24, R8, R94, RZ ;  /* 0x0000005e0818723c */ /* 0x000fe200000418ff */
[----:B------:R-:W-:-:S06]  /*44b0*/  IMAD.MOV.U32 R91, RZ, RZ, R60 ;  /* 0x000000ffff5b7224 */ /* 0x000fcc00078e003c */
[----:B------:R-:W-:Y:S01]  /*44c0*/  MOV R95, R104 ;  /* 0x00000068005f7202 */ /* 0x000fe20000000f00 */
[----:B------:R-:W-:Y:S01]  /*44d0*/  HMMA.16816.F32.BF16 R20, R8, R98, RZ ;  /* 0x000000620814723c */ /* 0x000fe200000418ff */
[----:B------:R-:W-:Y:S01]  /*44e0*/  IMAD.MOV.U32 R94, RZ, RZ, R73 ;  /* 0x000000ffff5e7224 */ /* 0x000fe200078e0049 */
[----:B------:R-:W-:Y:S01]  /*44f0*/  MOV R104, R88 ;  /* 0x0000005800687202 */ /* 0x000fe20000000f00 */
[----:B------:R-:W-:-:S04]  /*4500*/  IMAD.MOV.U32 R73, RZ, RZ, R93 ;  /* 0x000000ffff497224 */ /* 0x000fc800078e005d */
[----:B------:R-:W-:Y:S01]  /*4510*/  IMAD.MOV.U32 R98, RZ, RZ, R91 ;  /* 0x000000ffff627224 */ /* 0x000fe200078e005b */
[----:B------:R-:W-:Y:S01]  /*4520*/  HMMA.16816.F32.BF16 R16, R8, R102, RZ ;  /* 0x000000660810723c */ /* 0x000fe200000418ff */
[----:B------:R-:W-:Y:S01]  /*4530*/  IMAD.MOV.U32 R91, RZ, RZ, R100 ;  /* 0x000000ffff5b7224 */ /* 0x000fe200078e0064 */
[----:B------:R-:W-:Y:S02]  /*4540*/  MOV R99, R86 ;  /* 0x0000005600637202 */ /* 0x000fe40000000f00 */
[----:B------:R-:W-:-:S04]  /*4550*/  MOV R100, R85 ;  /* 0x0000005500647202 */ /* 0x000fc80000000f00 */
[----:B------:R-:W-:Y:S08]  /*4560*/  HMMA.16816.F32.BF16 R8, R8, R106, RZ ;  /* 0x0000006a0808723c */ /* 0x000ff000000418ff */
[C---:B------:R-:W-:Y:S08]  /*4570*/  HMMA.16816.F32.BF16 R40, R4.reuse, R62, R40 ;  /* 0x0000003e0428723c */ /* 0x040ff00000041828 */
[C---:B------:R-:W-:Y:S08]  /*4580*/  HMMA.16816.F32.BF16 R36, R4.reuse, R50, R36 ;  /* 0x000000320424723c */ /* 0x040ff00000041824 */
[C---:B------:R-:W-:Y:S08]  /*4590*/  HMMA.16816.F32.BF16 R32, R4.reuse, R74, R32 ;  /* 0x0000004a0420723c */ /* 0x040ff00000041820 */
[C---:B------:R-:W-:Y:S08]  /*45a0*/  HMMA.16816.F32.BF16 R28, R4.reuse, R58, R28 ;  /* 0x0000003a041c723c */ /* 0x040ff0000004181c */
[C---:B------:R-:W-:Y:S01]  /*45b0*/  HMMA.16816.F32.BF16 R68, R4.reuse, R70, R24 ;  /* 0x000000460444723c */ /* 0x040fe20000041818 */
[----:B------:R-:W-:Y:S07]  /*45c0*/  LDSM.16.MT88.4 R24, [R234+0x1100] ;  /* 0x00110000ea18783b */ /* 0x000fee0000004200 */
[C---:B------:R-:W-:Y:S01]  /*45d0*/  HMMA.16816.F32.BF16 R64, R4.reuse, R66, R20 ;  /* 0x000000420440723c */ /* 0x040fe20000041814 */
[----:B------:R-:W-:Y:S07]  /*45e0*/  LDSM.16.MT88.4 R20, [R236+0x1100] ;  /* 0x00110000ec14783b */ /* 0x000fee0000004200 */
[C---:B------:R-:W-:Y:S01]  /*45f0*/  HMMA.16816.F32.BF16 R52, R4.reuse, R54, R16 ;  /* 0x000000360434723c */ /* 0x040fe20000041810 */
[----:B------:R-:W1:Y:S07]  /*4600*/  LDSM.16.MT88.4 R16, [R233+0x1100] ;  /* 0x00110000e910783b */ /* 0x000e6e0000004200 */
[----:B------:R-:W-:Y:S07]  /*4610*/  HMMA.16816.F32.BF16 R44, R4, R46, R8 ;  /* 0x0000002e042c723c */ /* 0x000fee0000041808 */
[----:B------:R-:W-:-:S02]  /*4620*/  FFMA.FTZ R4, R149, c[0x0][0x2d0], -R3 ;  /* 0x0000b40095047a23 */ /* 0x000fc40000010803 */
[----:B------:R-:W-:Y:S02]  /*4630*/  FFMA.FTZ R5, R183, c[0x0][0x2d0], -R13 ;  /* 0x0000b400b7057a23 */ /* 0x000fe4000001080d */
[----:B------:R2:W-:Y:S08]  /*4640*/  MUFU.EX2 R149, R4 ;  /* 0x0000000400957308 */ /* 0x0005f00000000800 */
[----:B------:R-:W-:Y:S01]  /*4650*/  MUFU.EX2 R63, R5 ;  /* 0x00000005003f7308 */ /* 0x000fe20000000800 */
[----:B--2---:R-:W-:-:S07]  /*4660*/  FFMA.FTZ R4, R180, c[0x0][0x2d0], -R3 ;  /* 0x0000b400b4047a23 */ /* 0x004fce0000010803 */
[----:B------:R2:W3:Y:S02]  /*4670*/  MUFU.EX2 R204, R4 ;  /* 0x0000000400cc7308 */ /* 0x0004e40000000800 */
[----:B--2---:R-:W-:Y:S01]  /*4680*/  FFMA.FTZ R4, R150, c[0x0][0x2d0], -R3 ;  /* 0x0000b40096047a23 */ /* 0x004fe20000010803 */
[----:B---3--:R-:W-:-:S05]  /*4690*/  F2FP.BF16.PACK_AB R8, R204, R149 ;  /* 0x00000095cc08723e */ /* 0x008fca00000010ff */
[----:B------:R2:W-:Y:S02]  /*46a0*/  MUFU.EX2 R205, R4 ;  /* 0x0000000400cd7308 */ /* 0x0005e40000000800 */
[----:B--2---:R-:W-:-:S06]  /*46b0*/  FFMA.FTZ R4, R148, c[0x0][0x2d0], -R3 ;  /* 0x0000b40094047a23 */ /* 0x004fcc0000010803 */
        /* <DEDUP_REMOVED lines=14> */
[C---:B-1----:R-:W-:Y:S08]  /*47a0*/  HMMA.16816.F32.BF16 R176, R8.reuse, R16, R176 ;  /* 0x0000001008b0723c */ /* 0x042ff000000418b0 */
[----:B------:R-:W-:Y:S01]  /*47b0*/  HMMA.16816.F32.BF16 R40, R8, R18, R40 ;  /* 0x000000120828723c */ /* 0x000fe20000041828 */
[----:B--2---:R-:W-:-:S04]  /*47c0*/  FFMA.FTZ R4, R185, c[0x0][0x2d0], -R13 ;  /* 0x0000b400b9047a23 */ /* 0x004fc8000001080d */
[----:B------:R1:W-:Y:S03]  /*47d0*/  MUFU.EX2 R60, R4 ;  /* 0x00000004003c7308 */ /* 0x0003e60000000800 */
[C---:B------:R-:W-:Y:S08]  /*47e0*/  HMMA.16816.F32.BF16 R168, R8.reuse, R20, R168 ;  /* 0x0000001408a8723c */ /* 0x040ff000000418a8 */
[----:B------:R-:W-:Y:S01]  /*47f0*/  HMMA.16816.F32.BF16 R32, R8, R22, R32 ;  /* 0x000000160820723c */ /* 0x000fe20000041820 */
[----:B-1----:R-:W-:-:S07]  /*4800*/  FFMA.FTZ R4, R184, c[0x0][0x2d0], -R13 ;  /* 0x0000b400b8047a23 */ /* 0x002fce000001080d */
[C---:B------:R-:W-:Y:S01]  /*4810*/  HMMA.16816.F32.BF16 R172, R8.reuse, R24, R172 ;  /* 0x0000001808ac723c */ /* 0x040fe200000418ac */
[----:B------:R1:W2:Y:S07]  /*4820*/  MUFU.EX2 R150, R4 ;  /* 0x0000000400967308 */ /* 0x0002ae0000000800 */
[----:B------:R-:W-:Y:S01]  /*4830*/  HMMA.16816.F32.BF16 R36, R8, R26, R36 ;  /* 0x0000001a0824723c */ /* 0x000fe20000041824 */
[----:B-1----:R-:W-:Y:S01]  /*4840*/  FFMA.FTZ R4, R190, c[0x0][0x2d0], -R12 ;  /* 0x0000b400be047a23 */ /* 0x002fe2000001080c */
[----:B--2---:R-:W-:-:S03]  /*4850*/  F2FP.BF16.PACK_AB R6, R150, R63 ;  /* 0x0000003f9606723e */ /* 0x004fc600000010ff */
[----:B------:R1:W-:Y:S02]  /*4860*/  MUFU.EX2 R56, R4 ;  /* 0x0000000400387308 */ /* 0x0003e40000000800 */
[----:B-1----:R-:W-:-:S06]  /*4870*/  FFMA.FTZ R4, R189, c[0x0][0x2d0], -R12 ;  /* 0x0000b400bd047a23 */ /* 0x002fcc000001080c */
[----:B------:R1:W2:Y:S02]  /*4880*/  MUFU.EX2 R57, R4 ;  /* 0x0000000400397308 */ /* 0x0002a40000000800 */
[----:B-1----:R-:W-:Y:S01]  /*4890*/  FFMA.FTZ R4, R188, c[0x0][0x2d0], -R12 ;  /* 0x0000b400bc047a23 */ /* 0x002fe2000001080c */
[----:B--2---:R-:W-:-:S05]  /*48a0*/  F2FP.BF16.PACK_AB R5, R57, R56 ;  /* 0x000000383905723e */ /* 0x004fca00000010ff */
[----:B------:R1:W-:Y:S02]  /*48b0*/  MUFU.EX2 R59, R4 ;  /* 0x00000004003b7308 */ /* 0x0003e40000000800 */
[----:B-1----:R-:W-:-:S06]  /*48c0*/  FFMA.FTZ R4, R187, c[0x0][0x2d0], -R12 ;  /* 0x0000b400bb047a23 */ /* 0x002fcc000001080c */
[----:B------:R1:W2:Y:S02]  /*48d0*/  MUFU.EX2 R62, R4 ;  /* 0x00000004003e7308 */ /* 0x0002a40000000800 */
[----:B-1----:R-:W-:Y:S02]  /*48e0*/  F2FP.BF16.PACK_AB R4, R60, R58 ;  /* 0x0000003a3c04723e */ /* 0x002fe400000010ff */
[----:B--2---:R-:W-:-:S07]  /*48f0*/  F2FP.BF16.PACK_AB R7, R62, R59 ;  /* 0x0000003b3e07723e */ /* 0x004fce00000010ff */
[C---:B------:R-:W-:Y:S08]  /*4900*/  HMMA.16816.F32.BF16 R180, R4.reuse, R16, R196 ;  /* 0x0000001004b4723c */ /* 0x040ff000000418c4 */
[C---:B------:R-:W-:Y:S01]  /*4910*/  HMMA.16816.F32.BF16 R184, R4.reuse, R18, R116 ;  /* 0x0000001204b8723c */ /* 0x040fe20000041874 */
[----:B------:R-:W1:Y:S06]  /*4920*/  LDSM.16.MT88.4 R16, [R235+0x1100] ;  /* 0x00110000eb10783b */ /* 0x000e6c0000004200 */
[----:B------:R-:W-:Y:S01]  /*4930*/  IMAD.MOV.U32 R117, RZ, RZ, R48 ;  /* 0x000000ffff757224 */ /* 0x000fe200078e0030 */
[----:B------:R-:W-:Y:S01]  /*4940*/  MOV R118, R49 ;  /* 0x0000003100767202 */ /* 0x000fe20000000f00 */
[----:B------:R-:W-:Y:S01]  /*4950*/  IMAD.MOV.U32 R116, RZ, RZ, R90 ;  /* 0x000000ffff747224 */ /* 0x000fe200078e005a */
[----:B------:R-:W-:Y:S01]  /*4960*/  HMMA.16816.F32.BF16 R196, R4, R20, R224 ;  /* 0x0000001404c4723c */ /* 0x000fe200000418e0 */
[----:B------:R-:W-:-:S02]  /*4970*/  IMAD.MOV.U32 R119, RZ, RZ, R191 ;  /* 0x000000ffff777224 */ /* 0x000fc400078e00bf */
[----:B------:R-:W-:Y:S01]  /*4980*/  IMAD.MOV.U32 R90, RZ, RZ, R105 ;  /* 0x000000ffff5a7224 */ /* 0x000fe200078e0069 */
[----:B------:R-:W-:Y:S01]  /*4990*/  MOV R93, R244 ;  /* 0x000000f4005d7202 */ /* 0x000fe20000000f00 */
[----:B------:R-:W-:-:S03]  /*49a0*/  IMAD.MOV.U32 R105, RZ, RZ, R92 ;  /* 0x000000ffff697224 */ /* 0x000fc600078e005c */
[C---:B------:R-:W-:Y:S01]  /*49b0*/  HMMA.16816.F32.BF16 R48, R4.reuse, R22, R112 ;  /* 0x000000160430723c */ /* 0x040fe20000041870 */
[----:B------:R-:W2:Y:S07]  /*49c0*/  LDSM.16.MT88.4 R20, [R234+0x3100] ;  /* 0x00310000ea14783b */ /* 0x000eae0000004200 */
[C---:B------:R-:W-:Y:S08]  /*49d0*/  HMMA.16816.F32.BF16 R188, R4.reuse, R24, R216 ;  /* 0x0000001804bc723c */ /* 0x040ff000000418d8 */
[----:B------:R-:W-:Y:S01]  /*49e0*/  HMMA.16816.F32.BF16 R192, R4, R26, R192 ;  /* 0x0000001a04c0723c */ /* 0x000fe200000418c0 */
[----:B------:R-:W3:Y:S07]  /*49f0*/  LDSM.16.MT88.4 R24, [R233+0x3100] ;  /* 0x00310000e918783b */ /* 0x000eee0000004200 */
[-C--:B-1----:R-:W-:Y:S08]  /*4a00*/  HMMA.16816.F32.BF16 R224, R8, R16.reuse, R80 ;  /* 0x0000001008e0723c */ /* 0x082ff00000041850 */
[----:B------:R-:W-:Y:S07]  /*4a10*/  HMMA.16816.F32.BF16 R80, R4, R16, R116 ;  /* 0x000000100450723c */ /* 0x000fee0000041874 */
[----:B------:R-:W-:Y:S01]  /*4a20*/  MOV R118, R79 ;  /* 0x0000004f00767202 */ /* 0x000fe20000000f00 */
[----:B------:R-:W-:Y:S01]  /*4a30*/  IMAD.MOV.U32 R116, RZ, RZ, R87 ;  /* 0x000000ffff747224 */ /* 0x000fe200078e0057 */
[----:B------:R-:W-:Y:S01]  /*4a40*/  HMMA.16816.F32.BF16 R216, R8, R18, R28 ;  /* 0x0000001208d8723c */ /* 0x000fe2000004181c */
[----:B------:R-:W-:Y:S01]  /*4a50*/  IMAD.MOV.U32 R79, RZ, RZ, R84 ;  /* 0x000000ffff4f7224 */ /* 0x000fe200078e0054 */
[----:B------:R-:W-:Y:S01]  /*4a60*/  LDSM.16.MT88.4 R28, [R235+0x3100] ;  /* 0x00310000eb1c783b */ /* 0x000fe20000004200 */
[----:B------:R-:W-:Y:S01]  /*4a70*/  IMAD.MOV.U32 R117, RZ, RZ, R78 ;  /* 0x000000ffff757224 */ /* 0x000fe200078e004e */
[----:B------:R-:W-:Y:S01]  /*4a80*/  MOV R78, R101 ;  /* 0x00000065004e7202 */ /* 0x000fe20000000f00 */
[----:B------:R-:W-:-:S02]  /*4a90*/  IMAD.MOV.U32 R119, RZ, RZ, R72 ;  /* 0x000000ffff777224 */ /* 0x000fc400078e0048 */
[----:B------:R-:W-:Y:S01]  /*4aa0*/  IMAD.MOV.U32 R72, RZ, RZ, R89 ;  /* 0x000000ffff487224 */ /* 0x000fe200078e0059 */
[----:B------:R-:W-:Y:S01]  /*4ab0*/  HMMA.16816.F32.BF16 R84, R4, R18, R144 ;  /* 0x000000120454723c */ /* 0x000fe20000041890 */
[----:B------:R-:W1:Y:S01]  /*4ac0*/  LDSM.16.MT88.4 R16, [R236+0x3100] ;  /* 0x00310000ec10783b */ /* 0x000e620000004200 */
[----:B------:R-:W-:Y:S02]  /*4ad0*/  IMAD.MOV.U32 R101, RZ, RZ, R246 ;  /* 0x000000ffff657224 */ /* 0x000fe400078e00f6 */
[----:B------:R-:W-:Y:S01]  /*4ae0*/  IMAD.MOV.U32 R89, RZ, RZ, R76 ;  /* 0x000000ffff597224 */ /* 0x000fe200078e004c */
[----:B------:R-:W-:Y:S01]  /*4af0*/  MOV R76, R242 ;  /* 0x000000f2004c7202 */ /* 0x000fe20000000f00 */
[----:B------:R-:W-:Y:S02]  /*4b00*/  IMAD.MOV.U32 R92, RZ, RZ, R245 ;  /* 0x000000ffff5c7224 */ /* 0x000fe400078e00f5 */
[----:B------:R-:W-:Y:S01]  /*4b10*/  IMAD.MOV.U32 R88, RZ, RZ, R243 ;  /* 0x000000ffff587224 */ /* 0x000fe200078e00f3 */
[----:B------:R-:W-:Y:S01]  /*4b20*/  MOV R102, R90 ;  /* 0x0000005a00667202 */ /* 0x000fe20000000f00 */
[----:B------:R-:W-:-:S02]  /*4b30*/  IMAD.MOV.U32 R107, RZ, RZ, R95 ;  /* 0x000000ffff6b7224 */ /* 0x000fc400078e005f */
[----:B------:R-:W-:Y:S02]  /*4b40*/  IMAD.MOV.U32 R106, RZ, RZ, R94 ;  /* 0x000000ffff6a7224 */ /* 0x000fe400078e005e */
[----:B------:R-:W-:Y:S01]  /*4b50*/  IMAD.MOV.U32 R103, RZ, RZ, R91 ;  /* 0x000000ffff677224 */ /* 0x000fe200078e005b */
[----:B------:R-:W-:Y:S01]  /*4b60*/  MOV R91, R79 ;  /* 0x0000004f005b7202 */ /* 0x000fe20000000f00 */
[----:B------:R-:W-:Y:S01]  /*4b70*/  IMAD.MOV.U32 R95, RZ, RZ, R101 ;  /* 0x000000ffff5f7224 */ /* 0x000fe200078e0065 */
[----:B------:R-:W-:Y:S01]  /*4b80*/  MOV R101, R89 ;  /* 0x0000005900657202 */ /* 0x000fe20000000f00 */
[----:B------:R-:W-:Y:S01]  /*4b90*/  IMAD.MOV.U32 R94, RZ, RZ, R78 ;  /* 0x000000ffff5e7224 */ /* 0x000fe200078e004e */
[----:B------:R-:W-:Y:S01]  /*4ba0*/  MOV R78, R92 ;  /* 0x0000005c004e7202 */ /* 0x000fe20000000f00 */
[----:B------:R-:W-:Y:S01]  /*4bb0*/  IMAD.MOV.U32 R90, RZ, RZ, R100 ;  /* 0x000000ffff5a7224 */ /* 0x000fe200078e0064 */
[----:B------:R-:W-:Y:S01]  /*4bc0*/  MOV R89, R134 ;  /* 0x0000008600597202 */ /* 0x000fe20000000f00 */
[----:B------:R-:W-:Y:S01]  /*4bd0*/  IMAD.MOV.U32 R79, RZ, RZ, R93 ;  /* 0x000000ffff4f7224 */ /* 0x000fe200078e005d */
[----:B--2---:R-:W-:Y:S01]  /*4be0*/  HMMA.16816.F32.BF16 R112, R4, R20, R116 ;  /* 0x000000140470723c */ /* 0x004fe20000041874 */
[----:B------:R-:W-:Y:S01]  /*4bf0*/  IMAD.MOV.U32 R100, RZ, RZ, R88 ;  /* 0x000000ffff647224 */ /* 0x000fe200078e0058 */
[----:B------:R2:W5:Y:S01]  /*4c00*/  LDL.LU R246, [R1+0x70] ;  /* 0x0000700001f67983 */ /* 0x0005620000300800 */
[----:B------:R-:W-:-:S02]  /*4c10*/  IMAD.MOV.U32 R92, RZ, RZ, R76 ;  /* 0x000000ffff5c7224 */ /* 0x000fc400078e004c */
[----:B------:R-:W-:Y:S02]  /*4c20*/  IMAD.MOV.U32 R88, RZ, RZ, R77 ;  /* 0x000000ffff587224 */ /* 0x000fe400078e004d */
[----:B------:R-:W-:Y:S02]  /*4c30*/  IMAD.MOV.U32 R134, RZ, RZ, R240 ;  /* 0x000000ffff867224 */ /* 0x000fe400078e00f0 */
[----:B------:R-:W-:Y:S01]  /*4c40*/  IMAD.MOV.U32 R75, RZ, RZ, R94 ;  /* 0x000000ffff4b7224 */ /* 0x000fe200078e005e */
[----:B------:R-:W-:Y:S01]  /*4c50*/  MOV R119, R102 ;  /* 0x0000006600777202 */ /* 0x000fe20000000f00 */
[----:B------:R-:W-:Y:S02]  /*4c60*/  IMAD.MOV.U32 R76, RZ, RZ, R132 ;  /* 0x000000ffff4c7224 */ /* 0x000fe400078e0084 */
[----:B------:R-:W-:Y:S01]  /*4c70*/  IMAD.MOV.U32 R74, RZ, RZ, R103 ;  /* 0x000000ffff4a7224 */ /* 0x000fe200078e0067 */
[C---:B---3--:R-:W-:Y:S01]  /*4c80*/  HMMA.16816.F32.BF16 R96, R4.reuse, R24, R96 ;  /* 0x000000180460723c */ /* 0x048fe20000041860 */
[----:B------:R-:W-:Y:S01]  /*4c90*/  IMAD.MOV.U32 R77, RZ, RZ, R133 ;  /* 0x000000ffff4d7224 */ /* 0x000fe200078e0085 */
[----:B------:R-:W-:Y:S01]  /*4ca0*/  MOV R133, R238 ;  /* 0x000000ee00857202 */ /* 0x000fe20000000f00 */
[----:B------:R-:W-:Y:S01]  /*4cb0*/  IMAD.MOV.U32 R132, RZ, RZ, R239 ;  /* 0x000000ffff847224 */ /* 0x000fe200078e00ef */
[----:B------:R-:W-:Y:S01]  /*4cc0*/  MOV R93, R241 ;  /* 0x000000f1005d7202 */ /* 0x000fe20000000f00 */
[----:B------:R-:W-:Y:S01]  /*4cd0*/  IMAD.MOV.U32 R94, RZ, RZ, R79 ;  /* 0x000000ffff5e7224 */ /* 0x000fe200078e004f */
[----:B------:R2:W5:Y:S01]  /*4ce0*/  LDL.LU R245, [R1+0x6c] ;  /* 0x00006c0001f57983 */ /* 0x0005620000300800 */
        /* <DEDUP_REMOVED lines=11> */
[----:B-1----:R-:W-:Y:S01]  /*4da0*/  HMMA.16816.F32.BF16 R128, R4, R16, R128 ;  /* 0x000000100480723c */ /* 0x002fe20000041880 */
[----:B------:R-:W-:Y:S01]  /*4db0*/  IMAD.MOV.U32 R144, RZ, RZ, R118 ;  /* 0x000000ffff907224 */ /* 0x000fe200078e0076 */
[----:B------:R2:W5:Y:S01]  /*4dc0*/  LDL.LU R244, [R1+0x68] ;  /* 0x0000680001f47983 */ /* 0x0005620000300800 */
[----:B------:R-:W-:-:S02]  /*4dd0*/  IMAD.MOV.U32 R146, RZ, RZ, R74 ;  /* 0x000000ffff927224 */ /* 0x000fc400078e004a */
[----:B------:R-:W-:Y:S01]  /*4de0*/  IMAD.MOV.U32 R147, RZ, RZ, R75 ;  /* 0x000000ffff937224 */ /* 0x000fe200078e004b */
[----:B------:R-:W-:Y:S01]  /*4df0*/  MOV R75, R94 ;  /* 0x0000005e004b7202 */ /* 0x000fe20000000f00 */
[----:B------:R-:W-:Y:S01]  /*4e00*/  IMAD.MOV.U32 R78, RZ, RZ, R101 ;  /* 0x000000ffff4e7224 */ /* 0x000fe200078e0065 */
[----:B------:R-:W-:Y:S01]  /*4e10*/  HMMA.16816.F32.BF16 R64, R8, R22, R64 ;  /* 0x000000160840723c */ /* 0x000fe20000041840 */
[----:B------:R-:W-:Y:S01]  /*4e20*/  IMAD.MOV.U32 R74, RZ, RZ, R95 ;  /* 0x000000ffff4a7224 */ /* 0x000fe200078e005f */
[----:B------:R-:W-:Y:S01]  /*4e30*/  MOV R95, R135 ;  /* 0x00000087005f7202 */ /* 0x000fe20000000f00 */
[----:B------:R-:W-:Y:S01]  /*4e40*/  IMAD.MOV.U32 R94, RZ, RZ, R133 ;  /* 0x000000ffff5e7224 */ /* 0x000fe200078e0085 */
[----:B------:R2:W5:Y:S04]  /*4e50*/  LDL.LU R243, [R1+0x64] ;  /* 0x0000640001f37983 */ /* 0x0005680000300800 */
[C---:B------:R-:W-:Y:S01]  /*4e60*/  HMMA.16816.F32.BF16 R100, R4.reuse, R26, R212 ;  /* 0x0000001a0464723c */ /* 0x040fe200000418d4 */
[----:B------:R2:W5:Y:S04]  /*4e70*/  LDL.LU R242, [R1+0x60] ;  /* 0x0000600001f27983 */ /* 0x0005680000300800 */
[----:B------:R2:W5:Y:S02]  /*4e80*/  LDL.LU R241, [R1+0x5c] ;  /* 0x00005c0001f17983 */ /* 0x0005640000300800 */
[----:B------:R-:W-:Y:S01]  /*4e90*/  MOV R213, R134 ;  /* 0x0000008600d57202 */ /* 0x000fe20000000f00 */
[----:B------:R-:W-:Y:S01]  /*4ea0*/  IMAD.MOV.U32 R214, RZ, RZ, R132 ;  /* 0x000000ffffd67224 */ /* 0x000fe200078e0084 */
[----:B------:R-:W-:Y:S01]  /*4eb0*/  HMMA.16816.F32.BF16 R144, R4, R28, R144 ;  /* 0x0000001c0490723c */ /* 0x000fe20000041890 */
[----:B------:R-:W-:Y:S01]  /*4ec0*/  IMAD.MOV.U32 R215, RZ, RZ, R117 ;  /* 0x000000ffffd77224 */ /* 0x000fe200078e0075 */
[----:B------:R2:W5:Y:S01]  /*4ed0*/  LDL.LU R240, [R1+0x58] ;  /* 0x0000580001f07983 */ /* 0x0005620000300800 */
[----:B------:R-:W-:-:S05]  /*4ee0*/  IMAD.MOV.U32 R212, RZ, RZ, R92 ;  /* 0x000000ffffd47224 */ /* 0x000fca00078e005c */
[C---:B------:R-:W-:Y:S01]  /*4ef0*/  HMMA.16816.F32.BF16 R132, R4.reuse, R18, R156 ;  /* 0x000000120484723c */ /* 0x040fe2000004189c */
[----:B------:R-:W-:Y:S01]  /*4f00*/  IMAD.MOV.U32 R92, RZ, RZ, R232 ;  /* 0x000000ffff5c7224 */ /* 0x000fe200078e00e8 */
[----:B------:R2:W5:Y:S04]  /*4f10*/  LDL.LU R239, [R1+0x54] ;  /* 0x0000540001ef7983 */ /* 0x0005680000300800 */
[----:B------:R2:W5:Y:S01]  /*4f20*/  LDL.LU R238, [R1+0x50] ;  /* 0x0000500001ee7983 */ /* 0x0005620000300800 */
[----:B------:R-:W-:Y:S01]  /*4f30*/  IMAD.MOV.U32 R157, RZ, RZ, R88 ;  /* 0x000000ffff9d7224 */ /* 0x000fe200078e0058 */
[----:B------:R-:W-:Y:S01]  /*4f40*/  MOV R158, R79 ;  /* 0x0000004f009e7202 */ /* 0x000fe20000000f00 */
[----:B------:R-:W-:Y:S01]  /*4f50*/  IMAD.MOV.U32 R156, RZ, RZ, R89 ;  /* 0x000000ffff9c7224 */ /* 0x000fe200078e0059 */
[----:B------:R-:W-:Y:S01]  /*4f60*/  MOV R89, R76 ;  /* 0x0000004c00597202 */ /* 0x000fe20000000f00 */
[----:B------:R-:W-:Y:S01]  /*4f70*/  IMAD.MOV.U32 R159, RZ, RZ, R78 ;  /* 0x000000ffff9f7224 */ /* 0x000fe200078e004e */
[C---:B------:R-:W-:Y:S01]  /*4f80*/  HMMA.16816.F32.BF16 R116, R4.reuse, R22, R208 ;  /* 0x000000160474723c */ /* 0x040fe200000418d0 */
[----:B------:R-:W-:Y:S01]  /*4f90*/  IMAD.MOV.U32 R88, RZ, RZ, R77 ;  /* 0x000000ffff587224 */ /* 0x000fe200078e004d */
[----:B------:R2:W5:Y:S04]  /*4fa0*/  LDL.LU R237, [R1+0x4c] ;  /* 0x00004c0001ed7983 */ /* 0x0005680000300800 */
[----:B------:R2:W5:Y:S01]  /*4fb0*/  LDL.LU R232, [R1+0x48] ;  /* 0x0000480001e87983 */ /* 0x0005620000300800 */
[----:B------:R-:W-:Y:S01]  /*4fc0*/  PLOP3.LUT P0, PT, PT, PT, UP0, 0x40, 0x0 ;  /* 0x000000000000781c */ /* 0x000fe20003f0e808 */
[----:B------:R-:W-:Y:S07]  /*4fd0*/  HMMA.16816.F32.BF16 R76, R4, R30, R160 ;  /* 0x0000001e044c723c */ /* 0x000fee00000418a0 */
[----:B------:R-:W-:Y:S01]  /*4fe0*/  FFMA.FTZ R4, R221, c[0x0][0x2d0], -R3 ;  /* 0x0000b400dd047a23 */ /* 0x000fe20000010803 */
[----:B------:R-:W-:Y:S01]  /*4ff0*/  MOV R162, R95 ;  /* 0x0000005f00a27202 */ /* 0x000fe20000000f00 */
[----:B------:R-:W-:Y:S01]  /*5000*/  IMAD.MOV.U32 R7, RZ, RZ, R94 ;  /* 0x000000ffff077224 */ /* 0x000fe200078e005e */
[----:B------:R-:W-:Y:S01]  /*5010*/  HMMA.16816.F32.BF16 R52, R8, R18, R52 ;  /* 0x000000120834723c */ /* 0x000fe20000041834 */
[----:B------:R1:W-:Y:S01]  /*5020*/  MUFU.EX2 R23, R4 ;  /* 0x0000000400177308 */ /* 0x0003e20000000800 */
[----:B------:R-:W-:Y:S01]  /*5030*/  IMAD.MOV.U32 R160, RZ, RZ, R92 ;  /* 0x000000ffffa07224 */ /* 0x000fe200078e005c */
[----:B------:R-:W-:Y:S01]  /*5040*/  MOV R5, R213 ;  /* 0x000000d500057202 */ /* 0x000fe20000000f00 */
[----:B------:R-:W-:-:S02]  /*5050*/  IMAD.MOV.U32 R161, RZ, RZ, R93 ;  /* 0x000000ffffa17224 */ /* 0x000fc400078e005d */
[----:B------:R-:W-:Y:S02]  /*5060*/  IMAD.MOV.U32 R6, RZ, RZ, R214 ;  /* 0x000000ffff067224 */ /* 0x000fe400078e00d6 */
[----:B------:R-:W-:Y:S01]  /*5070*/  HMMA.16816.F32.BF16 R92, R8, R24, R136 ;  /* 0x00000018085c723c */ /* 0x000fe20000041888 */
[----:B------:R-:W-:-:S06]  /*5080*/  IMAD.MOV.U32 R163, RZ, RZ, R212 ;  /* 0x000000ffffa37224 */ /* 0x000fcc00078e00d4 */
[----:B------:R-:W-:Y:S01]  /*5090*/  MOV R139, R215 ;  /* 0x000000d7008b7202 */ /* 0x000fe20000000f00 */
[C---:B------:R-:W-:Y:S01]  /*50a0*/  HMMA.16816.F32.BF16 R208, R8.reuse, R20, R124 ;  /* 0x0000001408d0723c */ /* 0x040fe2000004187c */
[----:B-1----:R-:W-:Y:S01]  /*50b0*/  FFMA.FTZ R4, R207, c[0x0][0x2d0], -R3 ;  /* 0x0000b400cf047a23 */ /* 0x002fe20000010803 */
[----:B------:R-:W-:Y:S01]  /*50c0*/  MOV R137, R159 ;  /* 0x0000009f00897202 */ /* 0x000fe20000000f00 */
[----:B------:R-:W-:Y:S02]  /*50d0*/  IMAD.MOV.U32 R138, RZ, RZ, R6 ;  /* 0x000000ffff8a7224 */ /* 0x000fe400078e0006 */
[----:B------:R1:W-:Y:S01]  /*50e0*/  MUFU.EX2 R25, R4 ;  /* 0x0000000400197308 */ /* 0x0003e20000000800 */
[----:B------:R-:W-:Y:S01]  /*50f0*/  IMAD.MOV.U32 R136, RZ, RZ, R158 ;  /* 0x000000ffff887224 */ /* 0x000fe200078e009e */
[----:B------:R-:W-:Y:S01]  /*5100*/  MOV R207, R137 ;  /* 0x0000008900cf7202 */ /* 0x000fe20000000f00 */
[----:B------:R-:W-:Y:S01]  /*5110*/  HMMA.16816.F32.BF16 R124, R8, R16, R120 ;  /* 0x00000010087c723c */ /* 0x000fe20000041878 */
[----:B------:R-:W-:Y:S01]  /*5120*/  IMAD.MOV.U32 R6, RZ, RZ, R162 ;  /* 0x000000ffff067224 */ /* 0x000fe200078e00a2 */
[----:B------:R-:W-:Y:S01]  /*5130*/  LDSM.16.MT88.4 R120, [R234+0x3900] ;  /* 0x00390000ea78783b */ /* 0x000fe20000004200 */
[----:B------:R-:W-:-:S05]  /*5140*/  IMAD.MOV.U32 R221, RZ, RZ, R136 ;  /* 0x000000ffffdd7224 */ /* 0x000fca00078e0088 */
[----:B------:R-:W-:Y:S01]  /*5150*/  HMMA.16816.F32.BF16 R212, R8, R26, R68 ;  /* 0x0000001a08d4723c */ /* 0x000fe20000041844 */
[--C-:B-1----:R-:W-:Y:S02]  /*5160*/  FFMA.FTZ R4, R220, c[0x0][0x2d0], -R3.reuse ;  /* 0x0000b400dc047a23 */ /* 0x102fe40000010803 */
[----:B------:R-:W-:-:S04]  /*5170*/  FFMA.FTZ R3, R203, c[0x0][0x2d0], -R3 ;  /* 0x0000b400cb037a23 */ /* 0x000fc80000010803 */
[----:B------:R-:W-:Y:S01]  /*5180*/  MOV R70, R156 ;  /* 0x0000009c00467202 */ /* 0x000fe20000000f00 */
[----:B------:R-:W-:Y:S01]  /*5190*/  IMAD.MOV.U32 R71, RZ, RZ, R157 ;  /* 0x000000ffff477224 */ /* 0x000fe200078e009d */
[C---:B------:R-:W-:Y:S01]  /*51a0*/  HMMA.16816.F32.BF16 R140, R8.reuse, R28, R140 ;  /* 0x0000001c088c723c */ /* 0x040fe2000004188c */
[----:B------:R1:W-:Y:S01]  /*51b0*/  MUFU.EX2 R24, R3 ;  /* 0x0000000300187308 */ /* 0x0003e20000000800 */
[----:B------:R-:W3:Y:S01]  /*51c0*/  LDSM.16.MT88.4 R156, [R234+0x1900] ;  /* 0x00190000ea9c783b */ /* 0x000ee20000004200 */
[----:B------:R-:W-:Y:S01]  /*51d0*/  IMAD.MOV.U32 R69, RZ, RZ, R6 ;  /* 0x000000ffff457224 */ /* 0x000fe200078e0006 */
[----:B------:R-:W-:Y:S01]  /*51e0*/  MOV R6, R107 ;  /* 0x0000006b00067202 */ /* 0x000fe20000000f00 */
[----:B------:R-:W-:Y:S01]  /*51f0*/  IMAD.MOV.U32 R107, RZ, RZ, R72 ;  /* 0x000000ffff6b7224 */ /* 0x000fe200078e0048 */
[----:B------:R-:W-:Y:S02]  /*5200*/  MOV R27, R71 ;  /* 0x00000047001b7202 */ /* 0x000fe40000000f00 */
[----:B------:R-:W-:Y:S01]  /*5210*/  HMMA.16816.F32.BF16 R44, R8, R30, R44 ;  /* 0x0000001e082c723c */ /* 0x000fe2000004182c */
[----:B------:R-:W4:Y:S01]  /*5220*/  MUFU.EX2 R26, R4 ;  /* 0x00000004001a7308 */ /* 0x000f220000000800 */
[----:B------:R-:W-:-:S05]  /*5230*/  MOV R28, R6 ;  /* 0x00000006001c7202 */ /* 0x000fca0000000f00 */
[----:B------:R-:W-:Y:S02]  /*5240*/  FADD.FTZ R9, R108, R14 ;  /* 0x0000000e6c097221 */ /* 0x000fe40000010000 */
[--C-:B-1----:R-:W-:Y:S02]  /*5250*/  FFMA.FTZ R3, R222, c[0x0][0x2d0], -R0.reuse ;  /* 0x0000b400de037a23 */ /* 0x102fe40000010800 */
[----:B------:R-:W-:Y:S02]  /*5260*/  FADD.FTZ R10, R70, R223 ;  /* 0x000000df460a7221 */ /* 0x000fe40000010000 */
[----:B------:R1:W-:Y:S01]  /*5270*/  MUFU.EX2 R19, R3 ;  /* 0x0000000300137308 */ /* 0x0003e20000000800 */
[----:B------:R-:W-:Y:S02]  /*5280*/  IMAD.MOV.U32 R223, RZ, RZ, R107 ;  /* 0x000000ffffdf7224 */ /* 0x000fe400078e006b */
[----:B-1----:R-:W-:-:S05]  /*5290*/  FFMA.FTZ R3, R202, c[0x0][0x2d0], -R0 ;  /* 0x0000b400ca037a23 */ /* 0x002fca0000010800 */
[----:B------:R1:W-:Y:S02]  /*52a0*/  MUFU.EX2 R20, R3 ;  /* 0x0000000300147308 */ /* 0x0003e40000000800 */
[--C-:B-1----:R-:W-:Y:S02]  /*52b0*/  FFMA.FTZ R3, R201, c[0x0][0x2d0], -R0.reuse ;  /* 0x0000b400c9037a23 */ /* 0x102fe40000010800 */
[----:B------:R-:W-:-:S04]  /*52c0*/  FFMA.FTZ R0, R200, c[0x0][0x2d0], -R0 ;  /* 0x0000b400c8007a23 */ /* 0x000fc80000010800 */
[----:B------:R-:W-:Y:S08]  /*52d0*/  MUFU.EX2 R22, R3 ;  /* 0x0000000300167308 */ /* 0x000ff00000000800 */
[----:B------:R1:W-:Y:S02]  /*52e0*/  MUFU.EX2 R21, R0 ;  /* 0x0000000000157308 */ /* 0x0003e40000000800 */
[----:B-1----:R-:W-:-:S02]  /*52f0*/  FFMA.FTZ R0, R139, c[0x0][0x2d0], -R13 ;  /* 0x0000b4008b007a23 */ /* 0x002fc4000001080d */
[----:B------:R-:W-:-:S04]  /*5300*/  IMAD.MOV.U32 R139, RZ, RZ, R7 ;  /* 0x000000ffff8b7224 */ /* 0x000fc800078e0007 */
[----:B------:R1:W-:Y:S01]  /*5310*/  MUFU.EX2 R16, R0 ;  /* 0x0000000000107308 */ /* 0x0003e20000000800 */
[----:B------:R-:W-:-:S04]  /*5320*/  IMAD.MOV.U32 R7, RZ, RZ, R163 ;  /* 0x000000ffff077224 */ /* 0x000fc800078e00a3 */
[----:B------:R-:W-:Y:S02]  /*5330*/  IMAD.MOV.U32 R68, RZ, RZ, R7 ;  /* 0x000000ffff447224 */ /* 0x000fe400078e0007 */
[----:B------:R-:W-:Y:S02]  /*5340*/  IMAD.MOV.U32 R7, RZ, RZ, R90 ;  /* 0x000000ffff077224 */ /* 0x000fe400078e005a */
[----:B------:R-:W-:Y:S02]  /*5350*/  FADD.FTZ R8, R69, R68 ;  /* 0x0000004445087221 */ /* 0x000fe40000010000 */
[----:B------:R-:W-:Y:S02]  /*5360*/  IMAD.MOV.U32 R31, RZ, RZ, R7 ;  /* 0x000000ffff1f7224 */ /* 0x000fe400078e0007 */
[----:B-1----:R-:W-:Y:S01]  /*5370*/  FFMA.FTZ R0, R5, c[0x0][0x2d0], -R13 ;  /* 0x0000b40005007a23 */ /* 0x002fe2000001080d */
[----:B------:R-:W-:-:S03]  /*5380*/  MOV R5, R161 ;  /* 0x000000a100057202 */ /* 0x000fc60000000f00 */
[----:B------:R1:W1:Y:S02]  /*5390*/  MUFU.EX2 R17, R0 ;  /* 0x0000000000117308 */ /* 0x0002640000000800 */
[----:B------:R-:W-:Y:S02]  /*53a0*/  FFMA.FTZ R3, R5, c[0x0][0x2d0], -R12 ;  /* 0x0000b40005037a23 */ /* 0x000fe4000001080c */
[----:B------:R-:W-:Y:S01]  /*53b0*/  IMAD.MOV.U32 R5, RZ, RZ, R106 ;  /* 0x000000ffff057224 */ /* 0x000fe200078e006a */
[----:B------:R-:W-:Y:S02]  /*53c0*/  MOV R106, R91 ;  /* 0x0000005b006a7202 */ /* 0x000fe40000000f00 */
[----:B------:R-:W-:Y:S01]  /*53d0*/  MOV R91, R166 ;  /* 0x000000a6005b7202 */ /* 0x000fe20000000f00 */
[----:B------:R-:W-:Y:S01]  /*53e0*/  IMAD.MOV.U32 R29, RZ, RZ, R5 ;  /* 0x000000ffff1d7224 */ /* 0x000fe200078e0005 */
[----:B----4-:R-:W-:Y:S01]  /*53f0*/  F2FP.BF16.PACK_AB R166, R24, R26 ;  /* 0x0000001a18a6723e */ /* 0x010fe200000010ff */
[----:B------:R-:W-:Y:S01]  /*5400*/  LDSM.16.MT88.4 R4, [R235+0x3900] ;  /* 0x00390000eb04783b */ /* 0x000fe20000004200 */
[----:B------:R-:W-:Y:S01]  /*5410*/  MOV R30, R106 ;  /* 0x0000006a001e7202 */ /* 0x000fe20000000f00 */
[--C-:B-1----:R-:W-:Y:S01]  /*5420*/  FFMA.FTZ R0, R160, c[0x0][0x2d0], -R13.reuse ;  /* 0x0000b400a0007a23 */ /* 0x102fe2000001080d */
[----:B------:R-:W-:Y:S01]  /*5430*/  F2FP.BF16.PACK_AB R200, R17, R16 ;  /* 0x0000001011c8723e */ /* 0x000fe200000010ff */
[----:B------:R-:W1:Y:S02]  /*5440*/  LDSM.16.MT88.4 R160, [R233+0x1900] ;  /* 0x00190000e9a0783b */ /* 0x000e640000004200 */
[----:B------:R4:W-:Y:S02]  /*5450*/  MUFU.EX2 R18, R0 ;  /* 0x0000000000127308 */ /* 0x0009e40000000800 */
[----:B----4-:R-:W-:Y:S01]  /*5460*/  FFMA.FTZ R0, R167, c[0x0][0x2d0], -R13 ;  /* 0x0000b400a7007a23 */ /* 0x010fe2000001080d */
[----:B------:R-:W-:-:S05]  /*5470*/  MOV R167, R15 ;  /* 0x0000000f00a77202 */ /* 0x000fca0000000f00 */
[----:B------:R4:W2:Y:S01]  /*5480*/  MUFU.EX2 R15, R0 ;  /* 0x00000000000f7308 */ /* 0x0008a20000000800 */
[----:B------:R-:W-:Y:S01]  /*5490*/  IMAD.MOV.U32 R90, RZ, RZ, R167 ;  /* 0x000000ffff5a7224 */ /* 0x000fe200078e00a7 */
[----:B------:R-:W-:Y:S01]  /*54a0*/  F2FP.BF16.PACK_AB R167, R21, R22 ;  /* 0x0000001615a7723e */ /* 0x000fe200000010ff */
[----:B----4-:R-:W-:Y:S01]  /*54b0*/  FFMA.FTZ R0, R138, c[0x0][0x2d0], -R12 ;  /* 0x0000b4008a007a23 */ /* 0x010fe2000001080c */
[----:B--2---:R-:W-:Y:S01]  /*54c0*/  F2FP.BF16.PACK_AB R202, R15, R18 ;  /* 0x000000120fca723e */ /* 0x004fe200000010ff */
[----:B------:R-:W-:-:S03]  /*54d0*/  IMAD.MOV.U32 R138, RZ, RZ, R74 ;  /* 0x000000ffff8a7224 */ /* 0x000fc600078e004a */
[----:B------:R2:W-:Y:S01]  /*54e0*/  MUFU.EX2 R11, R0 ;  /* 0x00000000000b7308 */ /* 0x0005e20000000800 */
[----:B------:R-:W-:Y:S02]  /*54f0*/  IMAD.MOV.U32 R220, RZ, RZ, R138 ;  /* 0x000000ffffdc7224 */ /* 0x000fe400078e008a */
[----:B--2---:R-:W-:Y:S01]  /*5500*/  FFMA.FTZ R0, R139, c[0x0][0x2d0], -R12 ;  /* 0x0000b4008b007a23 */ /* 0x004fe2000001080c */
[----:B------:R-:W-:-:S04]  /*5510*/  MOV R139, R75 ;  /* 0x0000004b008b7202 */ /* 0x000fc80000000f00 */
[----:B------:R2:W4:Y:S01]  /*5520*/  MUFU.EX2 R13, R0 ;  /* 0x00000000000d7308 */ /* 0x0005220000000800 */
[----:B------:R-:W-:Y:S02]  /*5530*/  MOV R222, R139 ;  /* 0x0000008b00de7202 */ /* 0x000fe40000000f00 */
[----:B------:R-:W-:Y:S01]  /*5540*/  LDSM.16.MT88.4 R136, [R236+0x3900] ;  /* 0x00390000ec88783b */ /* 0x000fe20000004200 */
[----:B--2---:R-:W-:Y:S01]  /*5550*/  FFMA.FTZ R0, R73, c[0x0][0x2d0], -R12 ;  /* 0x0000b40049007a23 */ /* 0x004fe2000001080c */
[----:B----4-:R-:W-:-:S03]  /*5560*/  F2FP.BF16.PACK_AB R201, R13, R11 ;  /* 0x0000000b0dc9723e */ /* 0x010fc600000010ff */
[----:B------:R2:W-:Y:S01]  /*5570*/  MUFU.EX2 R12, R3 ;  /* 0x00000003000c7308 */ /* 0x0005e20000000800 */
[----:B------:R-:W4:Y:S07]  /*5580*/  LDSM.16.MT88.4 R72, [R236+0x1900] ;  /* 0x00190000ec48783b */ /* 0x000f2e0000004200 */
[----:B------:R-:W1:Y:S01]  /*5590*/  MUFU.EX2 R14, R0 ;  /* 0x00000000000e7308 */ /* 0x000e620000000800 */
[----:B--2---:R-:W-:Y:S01]  /*55a0*/  FADD.FTZ R3, R165, R164 ;  /* 0x000000a4a5037221 */ /* 0x004fe20000010000 */
[----:B------:R-:W-:-:S02]  /*55b0*/  F2FP.BF16.PACK_AB R164, R25, R23 ;  /* 0x0000001719a4723e */ /* 0x000fc400000010ff */
[----:B------:R-:W-:Y:S02]  /*55c0*/  F2FP.BF16.PACK_AB R165, R20, R19 ;  /* 0x0000001314a5723e */ /* 0x000fe400000010ff */
[----:B-1----:R-:W-:Y:S01]  /*55d0*/  F2FP.BF16.PACK_AB R203, R14, R12 ;  /* 0x0000000c0ecb723e */ /* 0x002fe200000010ff */
[----:B------:R-:W-:-:S04]  /*55e0*/  IMAD.MOV.U32 R0, RZ, RZ, R89 ;  /* 0x000000ffff007224 */ /* 0x000fc800078e0059 */
[----:B---3--:R-:W-:Y:S01]  /*55f0*/  HMMA.16816.F32.BF16 R172, R164, R156, R172 ;  /* 0x0000009ca4ac723c */ /* 0x008fe200000418ac */
[----:B------:R-:W-:Y:S02]  /*5600*/  FADD.FTZ R0, R0, R3 ;  /* 0x0000000300007221 */ /* 0x000fe40000010000 */
[----:B------:R-:W-:-:S05]  /*5610*/  FADD.FTZ R3, R252, R9 ;  /* 0x00000009fc037221 */ /* 0x000fca0000010000 */
[C---:B------:R-:W-:Y:S08]  /*5620*/  HMMA.16816.F32.BF16 R188, R200.reuse, R156, R188 ;  /* 0x0000009cc8bc723c */ /* 0x040ff000000418bc */
[-C--:B------:R-:W-:Y:S08]  /*5630*/  HMMA.16816.F32.BF16 R192, R200, R158.reuse, R192 ;  /* 0x0000009ec8c0723c */ /* 0x080ff000000418c0 */
[C---:B------:R-:W-:Y:S07]  /*5640*/  HMMA.16816.F32.BF16 R156, R164.reuse, R158, R36 ;  /* 0x0000009ea49c723c */ /* 0x040fee0000041824 */
[----:B------:R-:W-:Y:S01]  /*5650*/  MOV R37, R111 ;  /* 0x0000006f00257202 */ /* 0x000fe20000000f00 */
[----:B------:R-:W-:Y:S01]  /*5660*/  HMMA.16816.F32.BF16 R176, R164, R160, R176 ;  /* 0x000000a0a4b0723c */ /* 0x000fe200000418b0 */
[----:B------:R-:W-:Y:S01]  /*5670*/  MOV R38, R109 ;  /* 0x0000006d00267202 */ /* 0x000fe20000000f00 */
[----:B------:R-:W-:Y:S01]  /*5680*/  IMAD.MOV.U32 R36, RZ, RZ, R110 ;  /* 0x000000ffff247224 */ /* 0x000fe200078e006e */
[----:B------:R-:W-:Y:S01]  /*5690*/  MOV R39, R88 ;  /* 0x0000005800277202 */ /* 0x000fe20000000f00 */
[----:B------:R-:W-:-:S02]  /*56a0*/  FADD.FTZ R10, R37, R10 ;  /* 0x0000000a250a7221 */ /* 0x000fc40000010000 */
[----:B------:R-:W-:Y:S02]  /*56b0*/  FADD.FTZ R9, R38, R0 ;  /* 0x0000000026097221 */ /* 0x000fe40000010000 */
[----:B------:R-:W-:Y:S01]  /*56c0*/  HMMA.16816.F32.BF16 R180, R200, R160, R180 ;  /* 0x000000a0c8b4723c */ /* 0x000fe200000418b4 */
[----:B------:R-:W-:-:S07]  /*56d0*/  FADD.FTZ R8, R36, R8 ;  /* 0x0000000824087221 */ /* 0x000fce0000010000 */
[-C--:B------:R-:W-:Y:S08]  /*56e0*/  HMMA.16816.F32.BF16 R184, R200, R162.reuse, R184 ;  /* 0x000000a2c8b8723c */ /* 0x080ff000000418b8 */
[----:B------:R-:W-:Y:S07]  /*56f0*/  HMMA.16816.F32.BF16 R160, R164, R162, R40 ;  /* 0x000000a2a4a0723c */ /* 0x000fee0000041828 */
[----:B------:R-:W-:Y:S01]  /*5700*/  MOV R41, R104 ;  /* 0x0000006800297202 */ /* 0x000fe20000000f00 */
[----:B------:R-:W-:Y:S01]  /*5710*/  IMAD.MOV.U32 R42, RZ, RZ, R91 ;  /* 0x000000ffff2a7224 */ /* 0x000fe200078e005b */
[----:B------:R-:W-:Y:S01]  /*5720*/  HMMA.16816.F32.BF16 R144, R200, R4, R144 ;  /* 0x00000004c890723c */ /* 0x000fe20000041890 */
[----:B------:R-:W-:Y:S01]  /*5730*/  IMAD.MOV.U32 R40, RZ, RZ, R105 ;  /* 0x000000ffff287224 */ /* 0x000fe200078e0069 */
[----:B------:R-:W-:Y:S01]  /*5740*/  MOV R43, R90 ;  /* 0x0000005a002b7202 */ /* 0x000fe20000000f00 */
[----:B------:R-:W-:Y:S01]  /*5750*/  FADD.FTZ R0, R41, R10 ;  /* 0x0000000a29007221 */ /* 0x000fe20000010000 */
[----:B------:R-:W1:Y:S01]  /*5760*/  LDSM.16.MT88.4 R88, [R235+0x1900] ;  /* 0x00190000eb58783b */ /* 0x000e620000004200 */
[----:B------:R-:W-:-:S03]  /*5770*/  FADD.FTZ R9, R42, R9 ;  /* 0x000000092a097221 */ /* 0x000fc60000010000 */
[----:B------:R-:W-:Y:S01]  /*5780*/  HMMA.16816.F32.BF16 R140, R164, R4, R140 ;  /* 0x00000004a48c723c */ /* 0x000fe2000004188c */
[----:B------:R-:W2:Y:S06]  /*5790*/  LDSM.16.MT88.4 R104, [R233+0x3900] ;  /* 0x00390000e968783b */ /* 0x000eac0000004200 */
[----:B------:R-:W-:Y:S01]  /*57a0*/  FADD.FTZ R4, R39, R3 ;  /* 0x0000000327047221 */ /* 0x000fe20000010000 */
[----:B----4-:R-:W-:Y:S01]  /*57b0*/  HMMA.16816.F32.BF16 R196, R200, R72, R196 ;  /* 0x00000048c8c4723c */ /* 0x010fe200000418c4 */
[----:B------:R-:W-:Y:S02]  /*57c0*/  FADD.FTZ R3, R40, R8 ;  /* 0x0000000828037221 */ /* 0x000fe40000010000 */
[----:B------:R-:W-:-:S02]  /*57d0*/  FADD.FTZ R5, R223, R0 ;  /* 0x00000000df057221 */ /* 0x000fc40000010000 */
[----:B------:R-:W-:Y:S02]  /*57e0*/  FADD.FTZ R0, R30, R9 ;  /* 0x000000091e007221 */ /* 0x000fe40000010000 */
        /* <DEDUP_REMOVED lines=16> */
[C---:B-1----:R-:W-:Y:S01]  /*58f0*/  HMMA.16816.F32.BF16 R80, R200.reuse, R88, R80 ;  /* 0x00000058c850723c */ /* 0x042fe20000041850 */
        /* <DEDUP_REMOVED lines=9> */
[----:B--2---:R-:W-:Y:S01]  /*5990*/  HMMA.16816.F32.BF16 R96, R200, R104, R96 ;  /* 0x00000068c860723c */ /* 0x004fe20000041860 */
[----:B------:R-:W-:Y:S02]  /*59a0*/  FADD.FTZ R4, R60, R4 ;  /* 0x000000043c047221 */ /* 0x000fe40000010000 */
[----:B------:R-:W-:Y:S02]  /*59b0*/  FADD.FTZ R0, R206, R0 ;  /* 0x00000000ce007221 */ /* 0x000fe40000010000 */
[----:B------:R-:W-:-:S02]  /*59c0*/  FADD.FTZ R3, R154, R3 ;  /* 0x000000039a037221 */ /* 0x000fc40000010000 */
        /* <DEDUP_REMOVED lines=20> */
[----:B------:R-:W-:Y:S01]  /*5b10*/  FADD.FTZ R5, R12, R5 ;  /* 0x000000050c057221 */ /* 0x000fe20000010000 */
[C---:B------:R-:W-:Y:S01]  /*5b20*/  HMMA.16816.F32.BF16 R168, R164.reuse, R72, R168 ;  /* 0x00000048a4a8723c */ /* 0x040fe200000418a8 */
[----:B------:R-:W-:Y:S01]  /*5b30*/  FADD.FTZ R4, R18, R4 ;  /* 0x0000000412047221 */ /* 0x000fe20000010000 */
[----:B------:R1:W-:Y:S06]  /*5b40*/  STL [R1+0x14], R0 ;  /* 0x0000140001007387 */ /* 0x0003ec0000100800 */
[C---:B------:R-:W-:Y:S08]  /*5b50*/  HMMA.16816.F32.BF16 R76, R164.reuse, R88, R224 ;  /* 0x00000058a44c723c */ /* 0x040ff000000418e0 */
[C---:B------:R-:W-:Y:S08]  /*5b60*/  HMMA.16816.F32.BF16 R92, R164.reuse, R104, R92 ;  /* 0x00000068a45c723c */ /* 0x040ff0000004185c */
[----:B------:R-:W-:Y:S01]  /*5b70*/  HMMA.16816.F32.BF16 R108, R164, R120, R208 ;  /* 0x00000078a46c723c */ /* 0x000fe200000418d0 */
[----:B-1----:R-:W-:-:S07]  /*5b80*/  FADD.FTZ R0, R14, R5 ;  /* 0x000000050e007221 */ /* 0x002fce0000010000 */
[C---:B------:R-:W-:Y:S08]  /*5b90*/  HMMA.16816.F32.BF16 R124, R164.reuse, R136, R124 ;  /* 0x00000088a47c723c */ /* 0x040ff0000004187c */
[C---:B------:R-:W-:Y:S08]  /*5ba0*/  HMMA.16816.F32.BF16 R72, R164.reuse, R74, R32 ;  /* 0x0000004aa448723c */ /* 0x040ff00000041820 */
[C---:B------:R-:W-:Y:S08]  /*5bb0*/  HMMA.16816.F32.BF16 R88, R164.reuse, R90, R216 ;  /* 0x0000005aa458723c */ /* 0x040ff000000418d8 */
[C---:B------:R-:W-:Y:S08]  /*5bc0*/  HMMA.16816.F32.BF16 R104, R164.reuse, R106, R212 ;  /* 0x0000006aa468723c */ /* 0x040ff000000418d4 */
[C---:B------:R-:W-:Y:S08]  /*5bd0*/  HMMA.16816.F32.BF16 R120, R164.reuse, R122, R64 ;  /* 0x0000007aa478723c */ /* 0x040ff00000041840 */
[C---:B------:R-:W-:Y:S08]  /*5be0*/  HMMA.16816.F32.BF16 R136, R164.reuse, R138, R52 ;  /* 0x0000008aa488723c */ /* 0x040ff00000041834 */
[----:B------:R-:W-:Y:S07]  /*5bf0*/  HMMA.16816.F32.BF16 R164, R164, R6, R44 ;  /* 0x00000006a4a4723c */ /* 0x000fee000004182c */
[----:B------:R-:W-:-:S02]  /*5c00*/  FADD.FTZ R6, R21, R3 ;  /* 0x0000000315067221 */ /* 0x000fc40000010000 */
[----:B------:R-:W-:-:S03]  /*5c10*/  FADD.FTZ R3, R15, R4 ;  /* 0x000000040f037221 */ /* 0x000fc60000010000 */
[----:B------:R1:W-:Y:S04]  /*5c20*/  STL [R1+0x20], R6 ;  /* 0x0000200601007387 */ /* 0x0003e80000100800 */
[----:B------:R1:W-:Y:S04]  /*5c30*/  STL [R1+0x18], R0 ;  /* 0x0000180001007387 */ /* 0x0003e80000100800 */
[----:B------:R1:W-:Y:S01]  /*5c40*/  STL [R1+0x1c], R3 ;  /* 0x00001c0301007387 */ /* 0x0003e20000100800 */
[----:B------:R-:W-:Y:S05]  /*5c50*/  @P0 BRA `(.L_x_708) ;  /* 0x0000405000000947 */ /* 0x000fea0003800000 */
[----:B------:R-:W2:Y:S04]  /*5c60*/  LDL R221, [R1+0x28] ;  /* 0x0000280001dd7983 */ /* 0x000ea80000100800 */
[----:B------:R-:W3:Y:S01]  /*5c70*/  LDL R27, [R1+0x8] ;  /* 0x00000800011b7983 */ /* 0x000ee20000100800 */
[----:B------:R-:W-:Y:S01]  /*5c80*/  MOV R155, R2 ;  /* 0x00000002009b7202 */ /* 0x000fe20000000f00 */
[----:B------:R-:W-:Y:S01]  /*5c90*/  IMAD.MOV.U32 R149, RZ, RZ, R152 ;  /* 0x000000ffff957224 */ /* 0x000fe200078e0098 */
[----:B------:R-:W-:Y:S01]  /*5ca0*/  UIADD3 UR7, UR7, -0x2, URZ ;  /* 0xfffffffe07077890 */ /* 0x000fe2000fffe03f */
[----:B-1----:R-:W-:-:S02]  /*5cb0*/  IMAD.MOV.U32 R0, RZ, RZ, R153 ;  /* 0x000000ffff007224 */ /* 0x002fc400078e0099 */
[----:B------:R-:W-:Y:S01]  /*5cc0*/  IMAD.MOV.U32 R154, RZ, RZ, R151 ;  /* 0x000000ffff9a7224 */ /* 0x000fe200078e0097 */
[----:B--2---:R-:W-:-:S04]  /*5cd0*/  SHF.R.S32.HI R3, RZ, 0x1f, R221 ;  /* 0x0000001fff037819 */ /* 0x004fc800000114dd */
[----:B------:R-:W-:Y:S01]  /*5ce0*/  LEA.HI R3, R3, R221, RZ, 0x3 ;  /* 0x000000dd03037211 */ /* 0x000fe200078f18ff */
[----:B---3--:R-:W-:-:S03]  /*5cf0*/  IMAD.WIDE R6, R27, 0x2, RZ ;  /* 0x000000021b067825 */ /* 0x008fc600078e02ff */
[----:B------:R-:W-:Y:S02]  /*5d00*/  LOP3.LUT R3, R3, 0xfffffff8, RZ, 0xc0, !PT ;  /* 0xfffffff803037812 */ /* 0x000fe400078ec0ff */
[----:B------:R1:W-:Y:S02]  /*5d10*/  STL.64 [R1+0x30], R6 ;  /* 0x0000300601007387 */ /* 0x0003e40000100a00 */
[----:B------:R-:W-:Y:S02]  /*5d20*/  SHF.R.S32.HI R4, RZ, 0x1f, R3 ;  /* 0x0000001fff047819 */ /* 0x000fe40000011403 */
[C---:B------:R-:W-:Y:S02]  /*5d30*/  SHF.L.U32 R2, R3.reuse, 0x1, RZ ;  /* 0x0000000103027819 */ /* 0x040fe400000006ff */
[----:B------:R-:W-:-:S03]  /*5d40*/  SHF.L.U64.HI R4, R3, 0x1, R4 ;  /* 0x0000000103047819 */ /* 0x000fc60000010204 */
[----:B------:R1:W-:Y:S04]  /*5d50*/  STL [R1+0x4], R2 ;  /* 0x0000040201007387 */ /* 0x0003e80000100800 */
[----:B------:R1:W-:Y:S02]  /*5d60*/  STL [R1], R4 ;  /* 0x0000000401007387 */ /* 0x0003e40000100800 */
[----:B------:R-:W2:Y:S01]  /*5d70*/  LDL R27, [R1+0x38] ;  /* 0x00003800011b7983 */ /* 0x000ea20000100800 */
[----:B------:R-:W-:Y:S02]  /*5d80*/  SEL R3, RZ, 0x10, P3 ;  /* 0x00000010ff037807 */ /* 0x000fe40001800000 */
[----:B-1----:R-:W-:Y:S02]  /*5d90*/  SEL R2, RZ, 0x10, P4 ;  /* 0x00000010ff027807 */ /* 0x002fe40002000000 */
[----:B------:R-:W-:Y:S02]  /*5da0*/  ISETP.NE.U32.AND P6, PT, R3, RZ, PT ;  /* 0x000000ff0300720c */ /* 0x000fe40003fc5070 */
[----:B------:R-:W-:-:S02]  /*5db0*/  ISETP.NE.U32.AND P2, PT, R2, RZ, PT ;  /* 0x000000ff0200720c */ /* 0x000fc40003f45070 */
[----:B------:R-:W-:Y:S02]  /*5dc0*/  IADD3 R3, -R3, 0x10, RZ ;  /* 0x0000001003037810 */ /* 0x000fe40007ffe1ff */
[----:B------:R-:W-:Y:S02]  /*5dd0*/  IADD3 R2, -R2, 0x10, RZ ;  /* 0x0000001002027810 */ /* 0x000fe40007ffe1ff */
[----:B------:R-:W-:Y:S02]  /*5de0*/  LOP3.LUT R3, R3, 0xf, RZ, 0xc0, !PT ;  /* 0x0000000f03037812 */ /* 0x000fe400078ec0ff */
[----:B------:R-:W-:Y:S01]  /*5df0*/  LOP3.LUT R2, R2, 0xf, RZ, 0xc0, !PT ;  /* 0x0000000f02027812 */ /* 0x000fe200078ec0ff */
[----:B--2---:R-:W-:Y:S01]  /*5e00*/  IMAD.SHL.U32 R252, R27, 0x2, RZ ;  /* 0x000000021bfc7824 */ /* 0x004fe200078e00ff */
[----:B------:R-:W-:Y:S05]  /*5e10*/  BRA `(.L_x_709) ;  /* 0x0000044000007947 */ /* 0x000fea0003800000 */
.L_x_711:
[----:B------:R-:W2:Y:S01]  /*5e20*/  LDL R148, [R1+0x24] ;  /* 0x0000240001947983 */ /* 0x000ea20000100800 */
[----:B------:R-:W-:Y:S01]  /*5e30*/  IMAD.MOV.U32 R150, RZ, RZ, c[0x0][0x2b8] ;  /* 0x0000ae00ff967624 */ /* 0x000fe200078e00ff */
[----:B------:R-:W-:Y:S01]  /*5e40*/  ULEA UR4, UR7, UR10, 0x6 ;  /* 0x0000000a07047291 */ /* 0x000fe2000f8e303f */
[----:B------:R-:W-:Y:S01]  /*5e50*/  IMAD.MOV.U32 R152, RZ, RZ, RZ ;  /* 0x000000ffff987224 */ /* 0x000fe200078e00ff */
[----:B------:R-:W3:Y:S02]  /*5e60*/  LDL.64 R230, [R1+0x30] ;  /* 0x0000300001e67983 */ /* 0x000ee40000100a00 */
[----:B------:R-:W-:Y:S02]  /*5e70*/  ISETP.NE.AND P1, PT, R150, 0x1, PT ;  /* 0x000000019600780c */ /* 0x000fe40003f25270 */
[----:B------:R-:W4:Y:S01]  /*5e80*/  LDL R228, [R1+0x4] ;  /* 0x0000040001e47983 */ /* 0x000f220000100800 */
[----:B------:R-:W-:Y:S03]  /*5e90*/  IMAD.U32 R3, RZ, RZ, UR4 ;  /* 0x00000004ff037e24 */ /* 0x000fe6000f8e00ff */
[----:B------:R-:W5:Y:S02]  /*5ea0*/  LDL R229, [R1] ;  /* 0x0000000001e57983 */ /* 0x000f640000100800 */
[----:B--2---:R-:W-:Y:S05]  /*5eb0*/  IADD3 R3, R3, -0x40, R148 ;  /* 0xffffffc003037810 */ /* 0x004fea0007ffe094 */
[----:B------:R-:W-:Y:S04]  /*5ec0*/  @P1 IMAD.HI.U32 R148, R3, c[0x0][0x2bc], RZ ;  /* 0x0000af0003941a27 */ /* 0x000fe800078e00ff */
[--C-:B------:R-:W-:Y:S01]  /*5ed0*/  IMAD.MOV.U32 R2, RZ, RZ, R3.reuse ;  /* 0x000000ffff027224 */ /* 0x100fe200078e0003 */
[----:B------:R-:W-:Y:S04]  /*5ee0*/  @P1 SHF.R.U32.HI R2, RZ, c[0x0][0x2c0], R148 ;  /* 0x0000b000ff021a19 */ /* 0x000fe80000011694 */
[C---:B------:R-:W-:Y:S04]  /*5ef0*/  @!P5 IADD3 R148, P0, R2.reuse, UR14, RZ ;  /* 0x0000000e0294dc10 */ /* 0x040fe8000ff1e0ff */
[----:B------:R-:W-:Y:S01]  /*5f00*/  @!P5 LEA.HI.X.SX32 R151, R2, UR11, 0x1, P0 ;  /* 0x0000000b0297dc11 */ /* 0x000fe200080f0eff */
[----:B------:R-:W-:Y:S01]  /*5f10*/  IMAD.MOV R2, RZ, RZ, -R2 ;  /* 0x000000ffff027224 */ /* 0x000fe200078e0a02 */
[----:B------:R-:W-:Y:S03]  /*5f20*/  @!P5 LEA R150, P0, R148, c[0x0][0x2a0], 0x2 ;  /* 0x0000a8009496da11 */ /* 0x000fe600078010ff */
[----:B------:R-:W-:Y:S01]  /*5f30*/  IMAD R153, R2, c[0x0][0x2b8], R3 ;  /* 0x0000ae0002997a24 */ /* 0x000fe200078e0203 */
[----:B------:R-:W-:Y:S04]  /*5f40*/  @!P5 LEA.HI.X R151, R148, c[0x0][0x2a4], R151, 0x2, P0 ;  /* 0x0000a9009497da11 */ /* 0x000fe800000f1497 */
[----:B------:R-:W-:Y:S01]  /*5f50*/  STL [R1+0x10], R153 ;  /* 0x0000109901007387 */ /* 0x000fe20000100800 */
[----:B------:R-:W-:Y:S03]  /*5f60*/  SHF.R.S32.HI R2, RZ, 0x1f, R153 ;  /* 0x0000001fff027819 */ /* 0x000fe60000011499 */
[----:B------:R-:W2:Y:S02]  /*5f70*/  @!P5 LDG.E R152, [R150.64] ;  /* 0x0000000c9698d981 */ /* 0x000ea4000c1e1900 */
[----:B------:R-:W-:Y:S02]  /*5f80*/  IMAD R148, R2, c[0x0][0x1e0], RZ ;  /* 0x0000780002947a24 */ /* 0x000fe400078e02ff */
[C---:B------:R-:W-:Y:S04]  /*5f90*/  IMAD.WIDE.U32 R2, R153.reuse, c[0x0][0x1e0], RZ ;  /* 0x0000780099027a25 */ /* 0x040fe800078e00ff */
[----:B------:R-:W-:Y:S04]  /*5fa0*/  IMAD R148, R153, c[0x0][0x1e4], R148 ;  /* 0x0000790099947a24 */ /* 0x000fe800078e0294 */
[----:B------:R-:W-:Y:S01]  /*5fb0*/  IMAD.IADD R3, R3, 0x1, R148 ;  /* 0x0000000103037824 */ /* 0x000fe200078e0294 */
[----:B--2---:R-:W-:Y:S01]  /*5fc0*/  STL [R1+0xc], R152 ;  /* 0x00000c9801007387 */ /* 0x004fe20000100800 */
[----:B------:R-:W-:Y:S02]  /*5fd0*/  SHF.R.S32.HI R148, RZ, 0x1f, R152 ;  /* 0x0000001fff947819 */ /* 0x000fe40000011498 */
[----:B------:R-:W-:Y:S04]  /*5fe0*/  IMAD.WIDE.U32 R2, R152, c[0x0][0x1f0], R2 ;  /* 0x00007c0098027a25 */ /* 0x000fe800078e0002 */
[----:B------:R-:W-:Y:S01]  /*5ff0*/  IMAD R148, R148, c[0x0][0x1f0], RZ ;  /* 0x00007c0094947a24 */ /* 0x000fe200078e02ff */
[----:B------:R-:W-:Y:S03]  /*6000*/  IADD3 R2, P0, R2, UR18, RZ ;  /* 0x0000001202027c10 */ /* 0x000fe6000ff1e0ff */
[----:B------:R-:W-:Y:S05]  /*6010*/  IMAD R148, R152, c[0x0][0x1f4], R148 ;  /* 0x00007d0098947a24 */ /* 0x000fea00078e0294 */
[----:B------:R-:W-:Y:S02]  /*6020*/  IADD3.X R148, R3, UR16, R148, P0, !PT ;  /* 0x0000001003947c10 */ /* 0x000fe400087fe494 */
[C---:B------:R-:W-:Y:S04]  /*6030*/  LEA R3, P0, R2.reuse, c[0x0][0x1c8], 0x1 ;  /* 0x0000720002037a11 */ /* 0x040fe800078008ff */
[----:B------:R-:W-:Y:S01]  /*6040*/  LEA.HI.X R2, R2, c[0x0][0x1cc], R148, 0x1, P0 ;  /* 0x0000730002027a11 */ /* 0x000fe200000f0c94 */
[----:B------:R-:W-:Y:S04]  /*6050*/  SHFL.IDX PT, R206, R3, 0x1, 0x181f ;  /* 0x00381f0003ce7f89 */ /* 0x000fe800000e0000 */
[----:B------:R-:W3:Y:S04]  /*6060*/  SHFL.IDX PT, R148, R3, RZ, 0x181f ;  /* 0x00181fff03947589 */ /* 0x000ee800000e0000 */
[----:B------:R-:W1:Y:S04]  /*6070*/  SHFL.IDX PT, R150, R2, RZ, 0x181f ;  /* 0x00181fff02967589 */ /* 0x000e6800000e0000 */
[----:B------:R-:W2:Y:S04]  /*6080*/  SHFL.IDX PT, R151, R2, 0x1, 0x181f ;  /* 0x00381f0002977f89 */ /* 0x000ea800000e0000 */
[----:B------:R-:W2:Y:S04]  /*6090*/  SHFL.IDX PT, R212, R3, 0x2, 0x181f ;  /* 0x00581f0003d47f89 */ /* 0x000ea800000e0000 */
[----:B------:R-:W2:Y:S04]  /*60a0*/  SHFL.IDX PT, R213, R2, 0x2, 0x181f ;  /* 0x00581f0002d57f89 */ /* 0x000ea800000e0000 */
[----:B------:R-:W2:Y:S01]  /*60b0*/  SHFL.IDX PT, R3, R3, 0x3, 0x181f ;  /* 0x00781f0003037f89 */ /* 0x000ea200000e0000 */
[----:B---3--:R-:W-:Y:S05]  /*60c0*/  IADD3 R152, P0, R230, R148, RZ ;  /* 0x00000094e6987210 */ /* 0x008fea0007f1e0ff */
[C---:B-1----:R-:W-:Y:S01]  /*60d0*/  IMAD.X R153, R231.reuse, 0x1, R150, P0 ;  /* 0x00000001e7997824 */ /* 0x042fe200000e0696 */
[----:B----4-:R-:W-:Y:S02]  /*60e0*/  IADD3 R210, P0, R148, R228, RZ ;  /* 0x000000e494d27210 */ /* 0x010fe40007f1e0ff */
[----:B------:R-:W1:Y:S02]  /*60f0*/  SHFL.IDX PT, R148, R2, 0x3, 0x181f ;  /* 0x00781f0002947f89 */ /* 0x000e6400000e0000 */
[-C--:B-----5:R-:W-:Y:S02]  /*6100*/  IADD3.X R211, R150, R229.reuse, RZ, P0, !PT ;  /* 0x000000e596d37210 */ /* 0x0a0fe400007fe4ff */
[----:B------:R3:W-:Y:S01]  /*6110*/  LDGSTS.E.BYPASS.LTC128B.128 [R252+0x4100], [R152.64], !P3 ;  /* 0x0410000098fc7fae */ /* 0x0007e2000d901d4c */
[----:B------:R-:W-:Y:S03]  /*6120*/  IADD3 R208, P0, R230, R206, RZ ;  /* 0x000000cee6d07210 */ /* 0x000fe60007f1e0ff */
[----:B------:R4:W-:Y:S02]  /*6130*/  LDGSTS.E.BYPASS.LTC128B.128 [R252+0x6100], [R210.64], !P4 ;  /* 0x06100000d2fc7fae */ /* 0x0009e4000e101d4c */
[----:B--2---:R-:W-:Y:S01]  /*6140*/  IMAD.X R209, R231, 0x1, R151, P0 ;  /* 0x00000001e7d17824 */ /* 0x004fe200000e0697 */
[----:B------:R-:W-:Y:S04]  /*6150*/  IADD3 R206, P0, R206, R228, RZ ;  /* 0x000000e4cece7210 */ /* 0x000fe80007f1e0ff */
[----:B------:R4:W-:Y:S01]  /*6160*/  LDGSTS.E.BYPASS.LTC128B.128 [R252+0x4900], [R208.64], !P3 ;  /* 0x04900000d0fc7fae */ /* 0x0009e2000d901d4c */
[----:B------:R-:W-:Y:S01]  /*6170*/  IMAD.X R207, R151, 0x1, R229, P0 ;  /* 0x0000000197cf7824 */ /* 0x000fe200000e06e5 */
[----:B------:R-:W-:Y:S04]  /*6180*/  IADD3 R204, P0, R230, R212, RZ ;  /* 0x000000d4e6cc7210 */ /* 0x000fe80007f1e0ff */
[----:B------:R4:W-:Y:S01]  /*6190*/  LDGSTS.E.BYPASS.LTC128B.128 [R252+0x6900], [R206.64], !P4 ;  /* 0x06900000cefc7fae */ /* 0x0009e2000e101d4c */
[----:B------:R-:W-:Y:S05]  /*61a0*/  IMAD.X R205, R231, 0x1, R213, P0 ;  /* 0x00000001e7cd7824 */ /* 0x000fea00000e06d5 */
[----:B------:R4:W-:Y:S01]  /*61b0*/  LDGSTS.E.BYPASS.LTC128B.128 [R252+0x5100], [R204.64], !P3 ;  /* 0x05100000ccfc7fae */ /* 0x0009e2000d901d4c */
[-C--:B---3--:R-:W-:Y:S04]  /*61c0*/  IADD3 R152, P0, R212, R228.reuse, RZ ;  /* 0x000000e4d4987210 */ /* 0x088fe80007f1e0ff */
[----:B------:R-:W-:Y:S02]  /*61d0*/  IADD3.X R153, R213, R229, RZ, P0, !PT ;  /* 0x000000e5d5997210 */ /* 0x000fe400007fe4ff */
[----:B------:R-:W-:Y:S03]  /*61e0*/  IADD3 R150, P0, R230, R3, RZ ;  /* 0x00000003e6967210 */ /* 0x000fe60007f1e0ff */
[----:B------:R4:W-:Y:S02]  /*61f0*/  LDGSTS.E.BYPASS.LTC128B.128 [R252+0x7100], [R152.64], !P4 ;  /* 0x0710000098fc7fae */ /* 0x0009e4000e101d4c */
[----:B-1----:R-:W-:Y:S01]  /*6200*/  IMAD.X R151, R231, 0x1, R148, P0 ;  /* 0x00000001e7977824 */ /* 0x002fe200000e0694 */
[----:B------:R-:W-:Y:S04]  /*6210*/  IADD3 R2, P0, R3, R228, RZ ;  /* 0x000000e403027210 */ /* 0x000fe80007f1e0ff */
[----:B------:R4:W-:Y:S01]  /*6220*/  LDGSTS.E.BYPASS.LTC128B.128 [R252+0x5900], [R150.64], !P3 ;  /* 0x0590000096fc7fae */ /* 0x0009e2000d901d4c */
[----:B------:R-:W-:Y:S05]  /*6230*/  IMAD.X R3, R148, 0x1, R229, P0 ;  /* 0x0000000194037824 */ /* 0x000fea00000e06e5 */
[----:B------:R4:W-:Y:S01]  /*6240*/  LDGSTS.E.BYPASS.LTC128B.128 [R252+0x7900], [R2.64], !P4 ;  /* 0x0790000002fc7fae */ /* 0x0009e2000e101d4c */
[----:B------:R-:W-:-:S05]  /*6250*/  BRA `(.L_x_710) ;  /* 0x00000f0000007947 */ /* 0x000fca0003800000 */
.L_x_709:
[----:B------:R-:W2:Y:S01]  /*6260*/  LDL R5, [R1+0x10] ;  /* 0x0000100001057983 */ /* 0x000ea20000100800 */
[----:B------:R-:W-:Y:S04]  /*6270*/  DEPBAR.LE SB0, 0x0 ;  /* 0x000080000000791a */ /* 0x000fe80000000000 */
[----:B------:R-:W-:Y:S01]  /*6280*/  SEL R7, RZ, 0x10, P3 ;  /* 0x00000010ff077807 */ /* 0x000fe20001800000 */
[----:B------:R-:W3:Y:S01]  /*6290*/  LDL R6, [R1+0xc] ;  /* 0x00000c0001067983 */ /* 0x000ee20000100800 */
[----:B------:R-:W-:Y:S02]  /*62a0*/  UISETP.GE.AND UP0, UPT, UR7, 0x1, UPT ;  /* 0x000000010700788c */ /* 0x000fe4000bf06270 */
[----:B------:R-:W-:Y:S03]  /*62b0*/  IADD3 R7, -R7, 0x10, RZ ;  /* 0x0000001007077810 */ /* 0x000fe60007ffe1ff */
[----:B------:R-:W4:Y:S01]  /*62c0*/  LDL.64 R58, [R1+0x30] ;  /* 0x00003000013a7983 */ /* 0x000f220000100a00 */
[----:B------:R-:W-:Y:S05]  /*62d0*/  LOP3.LUT R7, R7, 0xf, RZ, 0xc0, !PT ;  /* 0x0000000f07077812 */ /* 0x000fea00078ec0ff */
[----:B------:R-:W4:Y:S06]  /*62e0*/  LDL R57, [R1+0x4] ;  /* 0x0000040001397983 */ /* 0x000f2c0000100800 */
[----:B------:R-:W4:Y:S06]  /*62f0*/  LDL R56, [R1] ;  /* 0x0000000001387983 */ /* 0x000f2c0000100800 */
[----:B------:R-:W-:Y:S06]  /*6300*/  BAR.SYNC.DEFER_BLOCKING 0x0 ;  /* 0x0000000000007b1d */ /* 0x000fec0000010000 */
[----:B-----5:R-:W-:Y:S06]  /*6310*/  LDSM.16.M88.4 R64, [R239+0x8100] ;  /* 0x00810000ef40783b */ /* 0x020fec0000000200 */
[----:B------:R-:W-:Y:S06]  /*6320*/  LDSM.16.M88.4 R16, [R232+0x4100] ;  /* 0x00410000e810783b */ /* 0x000fec0000000200 */
[----:B------:R-:W-:Y:S06]  /*6330*/  LDSM.16.M88.4 R60, [R239+0xa100] ;  /* 0x00a10000ef3c783b */ /* 0x000fec0000000200 */
[----:B------:R-:W-:Y:S06]  /*6340*/  LDSM.16.M88.4 R32, [R232+0x4900] ;  /* 0x00490000e820783b */ /* 0x000fec0000000200 */
[----:B------:R-:W-:Y:S06]  /*6350*/  LDSM.16.M88.4 R48, [R232+0x5100] ;  /* 0x00510000e830783b */ /* 0x000fec0000000200 */
[----:B------:R-:W-:Y:S06]  /*6360*/  LDSM.16.M88.4 R204, [R232+0x5900] ;  /* 0x00590000e8cc783b */ /* 0x000fec0000000200 */
[----:B------:R-:W-:Y:S06]  /*6370*/  LDSM.16.M88.4 R208, [R241+0x8100] ;  /* 0x00810000f1d0783b */ /* 0x000fec0000000200 */
[----:B------:R-:W-:Y:S06]  /*6380*/  LDSM.16.M88.4 R212, [R243] ;  /* 0x00000000f3d4783b */ /* 0x000fec0000000200 */
[----:B------:R-:W-:Y:S06]  /*6390*/  LDSM.16.M88.4 R216, [R241+0xa100] ;  /* 0x00a10000f1d8783b */ /* 0x000fec0000000200 */
[----:B------:R-:W-:Y:S06]  /*63a0*/  LDSM.16.M88.4 R220, [R251] ;  /* 0x00000000fbdc783b */ /* 0x000fec0000000200 */
[----:B------:R-:W-:Y:S06]  /*63b0*/  LDSM.16.M88.4 R224, [R250] ;  /* 0x00000000fae0783b */ /* 0x000fec0000000200 */
[----:B------:R-:W-:Y:S01]  /*63c0*/  LDSM.16.M88.4 R228, [R249] ;  /* 0x00000000f9e4783b */ /* 0x000fe20000000200 */
[----:B--2---:R-:W-:Y:S05]  /*63d0*/  SHF.R.S32.HI R2, RZ, 0x1f, R5 ;  /* 0x0000001fff027819 */ /* 0x004fea0000011405 */
[----:B------:R-:W-:Y:S02]  /*63e0*/  IMAD R4, R2, c[0x0][0x208], RZ ;  /* 0x0000820002047a24 */ /* 0x000fe400078e02ff */
[C---:B------:R-:W-:Y:S04]  /*63f0*/  IMAD.WIDE.U32 R2, R5.reuse, c[0x0][0x208], RZ ;  /* 0x0000820005027a25 */ /* 0x040fe800078e00ff */
[----:B------:R-:W-:Y:S01]  /*6400*/  IMAD R4, R5, c[0x0][0x20c], R4 ;  /* 0x0000830005047a24 */ /* 0x000fe200078e0204 */
[----:B---3--:R-:W-:Y:S03]  /*6410*/  SHF.R.S32.HI R5, RZ, 0x1f, R6 ;  /* 0x0000001fff057819 */ /* 0x008fe60000011406 */
[----:B------:R-:W-:Y:S02]  /*6420*/  IMAD.IADD R3, R3, 0x1, R4 ;  /* 0x0000000103037824 */ /* 0x000fe400078e0204 */
[----:B------:R-:W-:Y:S02]  /*6430*/  IMAD R5, R5, c[0x0][0x218], RZ ;  /* 0x0000860005057a24 */ /* 0x000fe400078e02ff */
[C---:B------:R-:W-:Y:S04]  /*6440*/  IMAD.WIDE.U32 R2, R6.reuse, c[0x0][0x218], R2 ;  /* 0x0000860006027a25 */ /* 0x040fe800078e0002 */
[----:B------:R-:W-:Y:S01]  /*6450*/  IMAD R5, R6, c[0x0][0x21c], R5 ;  /* 0x0000870006057a24 */ /* 0x000fe200078e0205 */
[----:B------:R-:W-:Y:S02]  /*6460*/  IADD3 R4, P0, R2, UR20, RZ ;  /* 0x0000001402047c10 */ /* 0x000fe4000ff1e0ff */
[----:B------:R-:W-:Y:S02]  /*6470*/  SEL R6, RZ, 0x10, P4 ;  /* 0x00000010ff067807 */ /* 0x000fe40002000000 */
[----:B------:R-:W-:Y:S02]  /*6480*/  IADD3.X R3, R3, UR5, R5, P0, !PT ;  /* 0x0000000503037c10 */ /* 0x000fe400087fe405 */
[----:B------:R-:W-:Y:S02]  /*6490*/  LEA R2, P0, R4, c[0x0][0x1f8], 0x1 ;  /* 0x00007e0004027a11 */ /* 0x000fe400078008ff */
[----:B------:R-:W-:Y:S02]  /*64a0*/  IADD3 R6, -R6, 0x10, RZ ;  /* 0x0000001006067810 */ /* 0x000fe40007ffe1ff */
[----:B------:R-:W-:Y:S01]  /*64b0*/  LEA.HI.X R3, R4, c[0x0][0x1fc], R3, 0x1, P0 ;  /* 0x00007f0004037a11 */ /* 0x000fe200000f0c03 */
[----:B------:R-:W-:Y:S01]  /*64c0*/  SHFL.IDX PT, R28, R2, RZ, 0x181f ;  /* 0x00181fff021c7589 */ /* 0x000fe200000e0000 */
[----:B------:R-:W-:Y:S05]  /*64d0*/  LOP3.LUT R6, R6, 0xf, RZ, 0xc0, !PT ;  /* 0x0000000f06067812 */ /* 0x000fea00078ec0ff */
[----:B------:R-:W4:Y:S06]  /*64e0*/  SHFL.IDX PT, R4, R2, 0x3, 0x181f ;  /* 0x00781f0002047f89 */ /* 0x000f2c00000e0000 */
[----:B------:R-:W1:Y:S06]  /*64f0*/  SHFL.IDX PT, R5, R3, 0x3, 0x181f ;  /* 0x00781f0003057f89 */ /* 0x000e6c00000e0000 */
[----:B------:R-:W2:Y:S06]  /*6500*/  SHFL.IDX PT, R36, R3, RZ, 0x181f ;  /* 0x00181fff03247589 */ /* 0x000eac00000e0000 */
[----:B------:R-:W3:Y:S06]  /*6510*/  SHFL.IDX PT, R40, R2, 0x1, 0x181f ;  /* 0x00381f0002287f89 */ /* 0x000eec00000e0000 */
[----:B------:R2:W-:Y:S01]  /*6520*/  SHFL.IDX PT, R46, R2, 0x2, 0x181f ;  /* 0x00581f00022e7f89 */ /* 0x0005e200000e0000 */
[-C--:B----4-:R-:W-:Y:S05]  /*6530*/  IADD3 R52, P1, P0, R7, R4.reuse, R58 ;  /* 0x0000000407347210 */ /* 0x090fea000783e03a */
[----:B------:R-:W4:Y:S01]  /*6540*/  SHFL.IDX PT, R37, R3, 0x1, 0x181f ;  /* 0x00381f0003257f89 */ /* 0x000f2200000e0000 */
[-C--:B-1----:R-:W-:Y:S02]  /*6550*/  IADD3.X R53, RZ, R5.reuse, R59, P1, P0 ;  /* 0x00000005ff357210 */ /* 0x082fe40000fe043b */
[----:B------:R-:W-:Y:S03]  /*6560*/  IADD3 R54, P1, P0, R6, R4, R57 ;  /* 0x0000000406367210 */ /* 0x000fe6000783e039 */
[----:B------:R1:W3:Y:S01]  /*6570*/  SHFL.IDX PT, R47, R3, 0x2, 0x181f ;  /* 0x00581f00032f7f89 */ /* 0x0002e200000e0000 */
[----:B------:R-:W-:Y:S02]  /*6580*/  IADD3.X R55, RZ, R5, R56, P1, P0 ;  /* 0x00000005ff377210 */ /* 0x000fe40000fe0438 */
[-C--:B------:R-:W-:Y:S03]  /*6590*/  HMMA.16816.F32.BF16 R4, R64, R16.reuse, RZ ;  /* 0x000000104004723c */ /* 0x080fe600000418ff */
[----:B------:R-:W-:Y:S05]  /*65a0*/  IADD3 R38, P0, R58, R28, RZ ;  /* 0x0000001c3a267210 */ /* 0x000fea0007f1e0ff */
[C---:B------:R-:W-:Y:S04]  /*65b0*/  HMMA.16816.F32.BF16 R8, R60.reuse, R16, RZ ;  /* 0x000000103c08723c */ /* 0x040fe800000418ff */
[C---:B--2---:R-:W-:Y:S01]  /*65c0*/  IMAD.X R39, R59.reuse, 0x1, R36, P0 ;  /* 0x000000013b277824 */ /* 0x044fe200000e0624 */
[-C--:B------:R-:W-:Y:S03]  /*65d0*/  IADD3 R2, P0, R28, R57.reuse, RZ ;  /* 0x000000391c027210 */ /* 0x080fe60007f1e0ff */
[-C--:B------:R-:W-:Y:S01]  /*65e0*/  HMMA.16816.F32.BF16 R12, R60, R18.reuse, RZ ;  /* 0x000000123c0c723c */ /* 0x080fe200000418ff */
[----:B------:R2:W-:Y:S03]  /*65f0*/  LDGSTS.E.BYPASS.LTC128B.128 [R252+0x100], [R38.64], !P3 ;  /* 0x0010000026fc7fae */ /* 0x0005e6000d901d4c */
[--C-:B-1----:R-:W-:Y:S01]  /*6600*/  IMAD.X R3, R36, 0x1, R56.reuse, P0 ;  /* 0x0000000124037824 */ /* 0x102fe200000e0638 */
[----:B---3--:R-:W-:Y:S03]  /*6610*/  IADD3 R42, P0, R58, R40, RZ ;  /* 0x000000283a2a7210 */ /* 0x008fe60007f1e0ff */
[C---:B------:R-:W-:Y:S01]  /*6620*/  HMMA.16816.F32.BF16 R16, R64.reuse, R18, RZ ;  /* 0x000000124010723c */ /* 0x040fe200000418ff */
[----:B------:R1:W-:Y:S03]  /*6630*/  LDGSTS.E.BYPASS.LTC128B.128 [R252+0x2100], [R2.64], !P4 ;  /* 0x0210000002fc7fae */ /* 0x0003e6000e101d4c */
[----:B----4-:R-:W-:Y:S01]  /*6640*/  IMAD.X R43, R59, 0x1, R37, P0 ;  /* 0x000000013b2b7824 */ /* 0x010fe200000e0625 */
[-C--:B------:R-:W-:Y:S03]  /*6650*/  IADD3 R40, P0, R40, R57.reuse, RZ ;  /* 0x0000003928287210 */ /* 0x080fe60007f1e0ff */
[-C--:B------:R-:W-:Y:S01]  /*6660*/  HMMA.16816.F32.BF16 R20, R64, R32.reuse, RZ ;  /* 0x000000204014723c */ /* 0x080fe200000418ff */
[----:B------:R3:W-:Y:S03]  /*6670*/  LDGSTS.E.BYPASS.LTC128B.128 [R252+0x900], [R42.64], !P3 ;  /* 0x009000002afc7fae */ /* 0x0007e6000d901d4c */
[--C-:B------:R-:W-:Y:S01]  /*6680*/  IMAD.X R41, R37, 0x1, R56.reuse, P0 ;  /* 0x0000000125297824 */ /* 0x100fe200000e0638 */
[----:B------:R-:W-:Y:S03]  /*6690*/  IADD3 R44, P0, R58, R46, RZ ;  /* 0x0000002e3a2c7210 */ /* 0x000fe60007f1e0ff */
[C---:B------:R-:W-:Y:S01]  /*66a0*/  HMMA.16816.F32.BF16 R24, R60.reuse, R32, RZ ;  /* 0x000000203c18723c */ /* 0x040fe200000418ff */
[----:B------:R3:W-:Y:S03]  /*66b0*/  LDGSTS.E.BYPASS.LTC128B.128 [R252+0x2900], [R40.64], !P4 ;  /* 0x0290000028fc7fae */ /* 0x0007e6000e101d4c */
[----:B------:R-:W-:Y:S04]  /*66c0*/  IMAD.X R45, R59, 0x1, R47, P0 ;  /* 0x000000013b2d7824 */ /* 0x000fe800000e062f */
[-C--:B------:R-:W-:Y:S01]  /*66d0*/  HMMA.16816.F32.BF16 R28, R60, R34.reuse, RZ ;  /* 0x000000223c1c723c */ /* 0x080fe200000418ff */
[----:B------:R4:W-:Y:S03]  /*66e0*/  LDGSTS.E.BYPASS.LTC128B.128 [R252+0x1100], [R44.64], !P3 ;  /* 0x011000002cfc7fae */ /* 0x0009e6000d901d4c */
[----:B-1----:R-:W-:Y:S04]  /*66f0*/  IADD3 R2, P0, R46, R57, RZ ;  /* 0x000000392e027210 */ /* 0x002fe80007f1e0ff */
[C---:B------:R-:W-:Y:S04]  /*6700*/  HMMA.16816.F32.BF16 R32, R64.reuse, R34, RZ ;  /* 0x000000224020723c */ /* 0x040fe800000418ff */
[----:B------:R-:W-:Y:S01]  /*6710*/  IMAD.X R3, R47, 0x1, R56, P0 ;  /* 0x000000012f037824 */ /* 0x000fe200000e0638 */
[----:B------:R-:W-:Y:S03]  /*6720*/  PLOP3.LUT P0, PT, PT, PT, UP0, 0x80, 0x0 ;  /* 0x000000000000781c */ /* 0x000fe60003f0f008 */
[-C--:B--2---:R-:W-:Y:S01]  /*6730*/  HMMA.16816.F32.BF16 R36, R64, R48.reuse, RZ ;  /* 0x000000304024723c */ /* 0x084fe200000418ff */
[----:B------:R1:W-:Y:S06]  /*6740*/  LDGSTS.E.BYPASS.LTC128B.128 [R252+0x3100], [R2.64], !P4 ;  /* 0x0310000002fc7fae */ /* 0x0003ec000e101d4c */
[----:B------:R2:W-:Y:S01]  /*6750*/  LDGSTS.E.BYPASS.LTC128B.128.ZFILL [R252+0x1900], [R52.64], P6 ;  /* 0x0190000034fc7fae */ /* 0x0005e2000b141d4c */
[C---:B---3--:R-:W-:Y:S05]  /*6760*/  HMMA.16816.F32.BF16 R40, R60.reuse, R48, RZ ;  /* 0x000000303c28723c */ /* 0x048fea00000418ff */
[----:B------:R2:W-:Y:S03]  /*6770*/  LDGSTS.E.BYPASS.LTC128B.128.ZFILL [R252+0x3900], [R54.64], P2 ;  /* 0x0390000036fc7fae */ /* 0x0005e60009141d4c */
[-C--:B----4-:R-:W-:Y:S03]  /*6780*/  HMMA.16816.F32.BF16 R44, R60, R50.reuse, RZ ;  /* 0x000000323c2c723c */ /* 0x090fe600000418ff */
[----:B------:R-:W0:Y:S05]  /*6790*/  LDGDEPBAR ;  /* 0x00000000000079af */ /* 0x000e2a0000000000 */
[C---:B------:R-:W-:Y:S08]  /*67a0*/  HMMA.16816.F32.BF16 R48, R64.reuse, R50, RZ ;  /* 0x000000324030723c */ /* 0x040ff000000418ff */
[-C--:B--2---:R-:W-:Y:S08]  /*67b0*/  HMMA.16816.F32.BF16 R52, R64, R204.reuse, RZ ;  /* 0x000000cc4034723c */ /* 0x084ff000000418ff */
[C---:B------:R-:W-:Y:S08]  /*67c0*/  HMMA.16816.F32.BF16 R56, R60.reuse, R204, RZ ;  /* 0x000000cc3c38723c */ /* 0x040ff000000418ff */
[-C--:B------:R-:W-:Y:S08]  /*67d0*/  HMMA.16816.F32.BF16 R60, R60, R206.reuse, RZ ;  /* 0x000000ce3c3c723c */ /* 0x080ff000000418ff */
[----:B------:R-:W-:Y:S01]  /*67e0*/  HMMA.16816.F32.BF16 R64, R64, R206, RZ ;  /* 0x000000ce4040723c */ /* 0x000fe200000418ff */
[----:B------:R-:W-:Y:S07]  /*67f0*/  LDSM.16.M88.4 R204, [R240+0x8100] ;  /* 0x00810000f0cc783b */ /* 0x000fee0000000200 */
[-C--:B------:R-:W-:Y:S08]  /*6800*/  HMMA.16816.F32.BF16 R4, R208, R212.reuse, R4 ;  /* 0x000000d4d004723c */ /* 0x080ff00000041804 */
[C---:B------:R-:W-:Y:S08]  /*6810*/  HMMA.16816.F32.BF16 R8, R216.reuse, R212, R8 ;  /* 0x000000d4d808723c */ /* 0x040ff00000041808 */
[-C--:B------:R-:W-:Y:S08]  /*6820*/  HMMA.16816.F32.BF16 R12, R216, R214.reuse, R12 ;  /* 0x000000d6d80c723c */ /* 0x080ff0000004180c */
[C---:B------:R-:W-:Y:S01]  /*6830*/  HMMA.16816.F32.BF16 R16, R208.reuse, R214, R16 ;  /* 0x000000d6d010723c */ /* 0x040fe20000041810 */
[----:B------:R-:W2:Y:S07]  /*6840*/  LDSM.16.M88.4 R212, [R238+0x4100] ;  /* 0x00410000eed4783b */ /* 0x000eae0000000200 */
[-C--:B------:R-:W-:Y:S08]  /*6850*/  HMMA.16816.F32.BF16 R20, R208, R220.reuse, R20 ;  /* 0x000000dcd014723c */ /* 0x080ff00000041814 */
[C---:B------:R-:W-:Y:S08]  /*6860*/  HMMA.16816.F32.BF16 R24, R216.reuse, R220, R24 ;  /* 0x000000dcd818723c */ /* 0x040ff00000041818 */
[-C--:B------:R-:W-:Y:S08]  /*6870*/  HMMA.16816.F32.BF16 R28, R216, R222.reuse, R28 ;  /* 0x000000ded81c723c */ /* 0x080ff0000004181c */
[C---:B------:R-:W-:Y:S01]  /*6880*/  HMMA.16816.F32.BF16 R32, R208.reuse, R222, R32 ;  /* 0x000000ded020723c */ /* 0x040fe20000041820 */
[----:B------:R-:W3:Y:S07]  /*6890*/  LDSM.16.M88.4 R220, [R240+0xa100] ;  /* 0x00a10000f0dc783b */ /* 0x000eee0000000200 */
[-C--:B------:R-:W-:Y:S08]  /*68a0*/  HMMA.16816.F32.BF16 R36, R208, R224.reuse, R36 ;  /* 0x000000e0d024723c */ /* 0x080ff00000041824 */
[C---:B------:R-:W-:Y:S08]  /*68b0*/  HMMA.16816.F32.BF16 R40, R216.reuse, R224, R40 ;  /* 0x000000e0d828723c */ /* 0x040ff00000041828 */
[-C--:B------:R-:W-:Y:S08]  /*68c0*/  HMMA.16816.F32.BF16 R44, R216, R226.reuse, R44 ;  /* 0x000000e2d82c723c */ /* 0x080ff0000004182c */
[C---:B------:R-:W-:Y:S01]  /*68d0*/  HMMA.16816.F32.BF16 R48, R208.reuse, R226, R48 ;  /* 0x000000e2d030723c */ /* 0x040fe20000041830 */
[----:B------:R-:W-:Y:S07]  /*68e0*/  LDSM.16.M88.4 R224, [R238+0x5900] ;  /* 0x00590000eee0783b */ /* 0x000fee0000000200 */
[-C--:B------:R-:W-:Y:S08]  /*68f0*/  HMMA.16816.F32.BF16 R52, R208, R228.reuse, R52 ;  /* 0x000000e4d034723c */ /* 0x080ff00000041834 */
[C---:B------:R-:W-:Y:S08]  /*6900*/  HMMA.16816.F32.BF16 R56, R216.reuse, R228, R56 ;  /* 0x000000e4d838723c */ /* 0x040ff00000041838 */
[-C--:B------:R-:W-:Y:S01]  /*6910*/  HMMA.16816.F32.BF16 R60, R216, R230.reuse, R60 ;  /* 0x000000e6d83c723c */ /* 0x080fe2000004183c */
[----:B------:R-:W-:Y:S07]  /*6920*/  LDSM.16.M88.4 R216, [R238+0x5100] ;  /* 0x00510000eed8783b */ /* 0x000fee0000000200 */
[----:B------:R-:W-:Y:S01]  /*6930*/  HMMA.16816.F32.BF16 R64, R208, R230, R64 ;  /* 0x000000e6d040723c */ /* 0x000fe20000041840 */
[----:B------:R-:W4:Y:S07]  /*6940*/  LDSM.16.M88.4 R208, [R238+0x4900] ;  /* 0x00490000eed0783b */ /* 0x000f2e0000000200 */
[-C--:B--2---:R-:W-:Y:S08]  /*6950*/  HMMA.16816.F32.BF16 R4, R204, R212.reuse, R4 ;  /* 0x000000d4cc04723c */ /* 0x084ff00000041804 */
[C---:B---3--:R-:W-:Y:S08]  /*6960*/  HMMA.16816.F32.BF16 R8, R220.reuse, R212, R8 ;  /* 0x000000d4dc08723c */ /* 0x048ff00000041808 */
[-C--:B------:R-:W-:Y:S08]  /*6970*/  HMMA.16816.F32.BF16 R12, R220, R214.reuse, R12 ;  /* 0x000000d6dc0c723c */ /* 0x080ff0000004180c */
[C---:B------:R-:W-:Y:S01]  /*6980*/  HMMA.16816.F32.BF16 R16, R204.reuse, R214, R16 ;  /* 0x000000d6cc10723c */ /* 0x040fe20000041810 */
[----:B------:R-:W-:Y:S07]  /*6990*/  LDSM.16.M88.4 R212, [R237] ;  /* 0x00000000edd4783b */ /* 0x000fee0000000200 */
[-C--:B----4-:R-:W-:Y:S08]  /*69a0*/  HMMA.16816.F32.BF16 R20, R204, R208.reuse, R20 ;  /* 0x000000d0cc14723c */ /* 0x090ff00000041814 */
        /* <DEDUP_REMOVED lines=11> */
[-C--:B------:R-:W-:Y:S01]  /*6a60*/  HMMA.16816.F32.BF16 R60, R220, R226.reuse, R60 ;  /* 0x000000e2dc3c723c */ /* 0x080fe2000004183c */
[----:B------:R-:W-:Y:S07]  /*6a70*/  LDSM.16.M88.4 R220, [R237+0x1000] ;  /* 0x00100000eddc783b */ /* 0x000fee0000000200 */
[----:B------:R-:W-:Y:S01]  /*6a80*/  HMMA.16816.F32.BF16 R64, R204, R226, R64 ;  /* 0x000000e2cc40723c */ /* 0x000fe20000041840 */
[----:B------:R-:W4:Y:S06]  /*6a90*/  LDSM.16.M88.4 R204, [R237+0x800] ;  /* 0x00080000edcc783b */ /* 0x000f2c0000000200 */
[----:B------:R-:W1:Y:S01]  /*6aa0*/  LDSM.16.M88.4 R224, [R237+0x1800] ;  /* 0x00180000ede0783b */ /* 0x000e620000000200 */
[-C--:B--2---:R-:W-:Y:S08]  /*6ab0*/  HMMA.16816.F32.BF16 R4, R208, R212.reuse, R4 ;  /* 0x000000d4d004723c */ /* 0x084ff00000041804 */
[C---:B---3--:R-:W-:Y:S08]  /*6ac0*/  HMMA.16816.F32.BF16 R8, R216.reuse, R212, R8 ;  /* 0x000000d4d808723c */ /* 0x048ff00000041808 */
[-C--:B------:R-:W-:Y:S08]  /*6ad0*/  HMMA.16816.F32.BF16 R12, R216, R214.reuse, R12 ;  /* 0x000000d6d80c723c */ /* 0x080ff0000004180c */
[C---:B------:R-:W-:Y:S01]  /*6ae0*/  HMMA.16816.F32.BF16 R16, R208.reuse, R214, R16 ;  /* 0x000000d6d010723c */ /* 0x040fe20000041810 */
[----:B------:R-:W-:Y:S07]  /*6af0*/  LDSM.16.M88.4 R212, [R232+0x6100] ;  /* 0x00610000e8d4783b */ /* 0x000fee0000000200 */
        /* <DEDUP_REMOVED lines=10> */
[-C--:B-1----:R-:W-:Y:S08]  /*6ba0*/  HMMA.16816.F32.BF16 R52, R208, R224.reuse, R52 ;  /* 0x000000e0d034723c */ /* 0x082ff00000041834 */
[C---:B------:R-:W-:Y:S08]  /*6bb0*/  HMMA.16816.F32.BF16 R56, R216.reuse, R224, R56 ;  /* 0x000000e0d838723c */ /* 0x040ff00000041838 */
[-C--:B------:R-:W-:Y:S01]  /*6bc0*/  HMMA.16816.F32.BF16 R60, R216, R226.reuse, R60 ;  /* 0x000000e2d83c723c */ /* 0x080fe2000004183c */
[----:B------:R-:W-:Y:S07]  /*6bd0*/  LDSM.16.M88.4 R216, [R232+0x7100] ;  /* 0x00710000e8d8783b */ /* 0x000fee0000000200 */
[----:B------:R-:W-:Y:S01]  /*6be0*/  HMMA.16816.F32.BF16 R64, R208, R226, R64 ;  /* 0x000000e2d040723c */ /* 0x000fe20000041840 */
[----:B------:R-:W1:Y:S06]  /*6bf0*/  LDSM.16.M88.4 R208, [R232+0x6900] ;  /* 0x00690000e8d0783b */ /* 0x000e6c0000000200 */
[----:B------:R-:W4:Y:S01]  /*6c00*/  LDSM.16.M88.4 R224, [R232+0x7900] ;  /* 0x00790000e8e0783b */ /* 0x000f220000000200 */
[-C--:B--2---:R-:W-:Y:S08]  /*6c10*/  HMMA.16816.F32.BF16 R4, R204, R212.reuse, R4 ;  /* 0x000000d4cc04723c */ /* 0x084ff00000041804 */
[C---:B---3--:R-:W-:Y:S08]  /*6c20*/  HMMA.16816.F32.BF16 R8, R220.reuse, R212, R8 ;  /* 0x000000d4dc08723c */ /* 0x048ff00000041808 */
[-C--:B------:R-:W-:Y:S08]  /*6c30*/  HMMA.16816.F32.BF16 R12, R220, R214.reuse, R12 ;  /* 0x000000d6dc0c723c */ /* 0x080ff0000004180c */
[C---:B------:R-:W-:Y:S01]  /*6c40*/  HMMA.16816.F32.BF16 R16, R204.reuse, R214, R16 ;  /* 0x000000d6cc10723c */ /* 0x040fe20000041810 */
[----:B------:R-:W-:Y:S07]  /*6c50*/  LDSM.16.M88.4 R212, [R248] ;  /* 0x00000000f8d4783b */ /* 0x000fee0000000200 */
[-C--:B-1----:R-:W-:Y:S08]  /*6c60*/  HMMA.16816.F32.BF16 R20, R204, R208.reuse, R20 ;  /* 0x000000d0cc14723c */ /* 0x082ff00000041814 */
[C---:B------:R-:W-:Y:S08]  /*6c70*/  HMMA.16816.F32.BF16 R24, R220.reuse, R208, R24 ;  /* 0x000000d0dc18723c */ /* 0x040ff00000041818 */
[-C--:B------:R-:W-:Y:S08]  /*6c80*/  HMMA.16816.F32.BF16 R28, R220, R210.reuse, R28 ;  /* 0x000000d2dc1c723c */ /* 0x080ff0000004181c */
[C---:B------:R-:W-:Y:S01]  /*6c90*/  HMMA.16816.F32.BF16 R32, R204.reuse, R210, R32 ;  /* 0x000000d2cc20723c */ /* 0x040fe20000041820 */
[----:B------:R-:W1:Y:S07]  /*6ca0*/  LDSM.16.M88.4 R208, [R241+0xc100] ;  /* 0x00c10000f1d0783b */ /* 0x000e6e0000000200 */
[-C--:B------:R-:W-:Y:S08]  /*6cb0*/  HMMA.16816.F32.BF16 R36, R204, R216.reuse, R36 ;  /* 0x000000d8cc24723c */ /* 0x080ff00000041824 */
[C---:B------:R-:W-:Y:S08]  /*6cc0*/  HMMA.16816.F32.BF16 R40, R220.reuse, R216, R40 ;  /* 0x000000d8dc28723c */ /* 0x040ff00000041828 */
[-C--:B------:R-:W-:Y:S08]  /*6cd0*/  HMMA.16816.F32.BF16 R44, R220, R218.reuse, R44 ;  /* 0x000000dadc2c723c */ /* 0x080ff0000004182c */
[C---:B------:R-:W-:Y:S01]  /*6ce0*/  HMMA.16816.F32.BF16 R48, R204.reuse, R218, R48 ;  /* 0x000000dacc30723c */ /* 0x040fe20000041830 */
[----:B------:R-:W2:Y:S07]  /*6cf0*/  LDSM.16.M88.4 R216, [R241+0xe100] ;  /* 0x00e10000f1d8783b */ /* 0x000eae0000000200 */
[-C--:B----4-:R-:W-:Y:S08]  /*6d00*/  HMMA.16816.F32.BF16 R52, R204, R224.reuse, R52 ;  /* 0x000000e0cc34723c */ /* 0x090ff00000041834 */
[C---:B------:R-:W-:Y:S08]  /*6d10*/  HMMA.16816.F32.BF16 R56, R220.reuse, R224, R56 ;  /* 0x000000e0dc38723c */ /* 0x040ff00000041838 */
[-C--:B------:R-:W-:Y:S01]  /*6d20*/  HMMA.16816.F32.BF16 R60, R220, R226.reuse, R60 ;  /* 0x000000e2dc3c723c */ /* 0x080fe2000004183c */
[----:B------:R-:W-:Y:S07]  /*6d30*/  LDSM.16.M88.4 R220, [R246] ;  /* 0x00000000f6dc783b */ /* 0x000fee0000000200 */
[----:B------:R-:W-:Y:S01]  /*6d40*/  HMMA.16816.F32.BF16 R64, R204, R226, R64 ;  /* 0x000000e2cc40723c */ /* 0x000fe20000041840 */
[----:B------:R-:W3:Y:S06]  /*6d50*/  LDSM.16.M88.4 R204, [R247] ;  /* 0x00000000f7cc783b */ /* 0x000eec0000000200 */
[----:B------:R-:W4:Y:S01]  /*6d60*/  LDSM.16.M88.4 R224, [R245] ;  /* 0x00000000f5e0783b */ /* 0x000f220000000200 */
[-C--:B-1----:R-:W-:Y:S08]  /*6d70*/  HMMA.16816.F32.BF16 R4, R208, R212.reuse, R4 ;  /* 0x000000d4d004723c */ /* 0x082ff00000041804 */
[C---:B--2---:R-:W-:Y:S08]  /*6d80*/  HMMA.16816.F32.BF16 R8, R216.reuse, R212, R8 ;  /* 0x000000d4d808723c */ /* 0x044ff00000041808 */
[-C--:B------:R-:W-:Y:S08]  /*6d90*/  HMMA.16816.F32.BF16 R12, R216, R214.reuse, R12 ;  /* 0x000000d6d80c723c */ /* 0x080ff0000004180c */
[C---:B------:R-:W-:Y:S01]  /*6da0*/  HMMA.16816.F32.BF16 R16, R208.reuse, R214, R16 ;  /* 0x000000d6d010723c */ /* 0x040fe20000041810 */
[----:B------:R-:W-:Y:S07]  /*6db0*/  LDSM.16.M88.4 R212, [R238+0x6100] ;  /* 0x00610000eed4783b */ /* 0x000fee0000000200 */
[-C--:B---3--:R-:W-:Y:S08]  /*6dc0*/  HMMA.16816.F32.BF16 R20, R208, R204.reuse, R20 ;  /* 0x000000ccd014723c */ /* 0x088ff00000041814 */
        /* <DEDUP_REMOVED lines=12> */
[----:B------:R-:W-:Y:S07]  /*6e90*/  LDSM.16.M88.4 R216, [R238+0x7100] ;  /* 0x00710000eed8783b */ /* 0x000fee0000000200 */
[----:B------:R-:W-:Y:S01]  /*6ea0*/  HMMA.16816.F32.BF16 R64, R208, R226, R64 ;  /* 0x000000e2d040723c */ /* 0x000fe20000041840 */
[----:B------:R-:W3:Y:S06]  /*6eb0*/  LDSM.16.M88.4 R208, [R238+0x6900] ;  /* 0x00690000eed0783b */ /* 0x000eec0000000200 */
[----:B------:R-:W4:Y:S01]  /*6ec0*/  LDSM.16.M88.4 R224, [R238+0x7900] ;  /* 0x00790000eee0783b */ /* 0x000f220000000200 */
        /* <DEDUP_REMOVED lines=22> */
[-C--:B-1----:R-:W-:Y:S01]  /*7030*/  HMMA.16816.F32.BF16 R4, R208, R212.reuse, R4 ;  /* 0x000000d4d004723c */ /* 0x082fe20000041804 */
[----:B------:R-:W-:Y:S04]  /*7040*/  DEPBAR.LE SB0, 0x0 ;  /* 0x000080000000791a */ /* 0x000fe80000000000 */
[----:B------:R-:W-:Y:S03]  /*7050*/  BAR.SYNC.DEFER_BLOCKING 0x0 ;  /* 0x0000000000007b1d */ /* 0x000fe60000010000 */
[C---:B--2---:R-:W-:Y:S08]  /*7060*/  HMMA.16816.F32.BF16 R8, R216.reuse, R212, R8 ;  /* 0x000000d4d808723c */ /* 0x044ff00000041808 */
[-C--:B------:R-:W-:Y:S08]  /*7070*/  HMMA.16816.F32.BF16 R12, R216, R214.reuse, R12 ;  /* 0x000000d6d80c723c */ /* 0x080ff0000004180c */
[C---:B------:R-:W-:Y:S08]  /*7080*/  HMMA.16816.F32.BF16 R16, R208.reuse, R214, R16 ;  /* 0x000000d6d010723c */ /* 0x040ff00000041810 */
[-C--:B---3--:R-:W-:Y:S08]  /*7090*/  HMMA.16816.F32.BF16 R20, R208, R204.reuse, R20 ;  /* 0x000000ccd014723c */ /* 0x088ff00000041814 */
[C---:B------:R-:W-:Y:S08]  /*70a0*/  HMMA.16816.F32.BF16 R24, R216.reuse, R204, R24 ;  /* 0x000000ccd818723c */ /* 0x040ff00000041818 */
[-C--:B------:R-:W-:Y:S08]  /*70b0*/  HMMA.16816.F32.BF16 R28, R216, R206.reuse, R28 ;  /* 0x000000ced81c723c */ /* 0x080ff0000004181c */
[C---:B------:R-:W-:Y:S08]  /*70c0*/  HMMA.16816.F32.BF16 R32, R208.reuse, R206, R32 ;  /* 0x000000ced020723c */ /* 0x040ff00000041820 */
[-C--:B------:R-:W-:Y:S08]  /*70d0*/  HMMA.16816.F32.BF16 R36, R208, R220.reuse, R36 ;  /* 0x000000dcd024723c */ /* 0x080ff00000041824 */
[C---:B------:R-:W-:Y:S08]  /*70e0*/  HMMA.16816.F32.BF16 R40, R216.reuse, R220, R40 ;  /* 0x000000dcd828723c */ /* 0x040ff00000041828 */
[-C--:B------:R-:W-:Y:S08]  /*70f0*/  HMMA.16816.F32.BF16 R44, R216, R222.reuse, R44 ;  /* 0x000000ded82c723c */ /* 0x080ff0000004182c */
[C---:B------:R-:W-:Y:S08]  /*7100*/  HMMA.16816.F32.BF16 R48, R208.reuse, R222, R48 ;  /* 0x000000ded030723c */ /* 0x040ff00000041830 */
[-C--:B----4-:R-:W-:Y:S08]  /*7110*/  HMMA.16816.F32.BF16 R52, R208, R224.reuse, R52 ;  /* 0x000000e0d034723c */ /* 0x090ff00000041834 */
[C---:B------:R-:W-:Y:S08]  /*7120*/  HMMA.16816.F32.BF16 R56, R216.reuse, R224, R56 ;  /* 0x000000e0d838723c */ /* 0x040ff00000041838 */
[-C--:B------:R-:W-:Y:S08]  /*7130*/  HMMA.16816.F32.BF16 R60, R216, R226.reuse, R60 ;  /* 0x000000e2d83c723c */ /* 0x080ff0000004183c */
[----:B------:R-:W-:Y:S01]  /*7140*/  HMMA.16816.F32.BF16 R64, R208, R226, R64 ;  /* 0x000000e2d040723c */ /* 0x000fe20000041840 */
[----:B------:R-:W-:-:S07]  /*7150*/  @P0 BRA `(.L_x_711) ;  /* 0xffffecc000000947 */ /* 0x000fce000383ffff */
.L_x_710:
[----:B----4-:R-:W-:Y:S01]  /*7160*/  FMNMX.FTZ R153, R4, R0, !PT ;  /* 0x0000000004997209 */ /* 0x010fe20007810000 */
[----:B------:R-:W-:Y:S01]  /*7170*/  STL [R1+0x48], R232 ;  /* 0x000048e801007387 */ /* 0x000fe20000100800 */
        /* <DEDUP_REMOVED lines=33> */
[----:B------:R-:W1:Y:S01]  /*7390*/  SHFL.BFLY PT, R150, R153, 0x2, 0x1f ;  /* 0x0c401f0099967f89 */ /* 0x000e6200000e0000 */
        /* <DEDUP_REMOVED lines=12> */
[----:B-1----:R-:W-:Y:S02]  /*7460*/  FMNMX.FTZ R153, R153, R150, !PT ;  /* 0x0000009699997209 */ /* 0x002fe40007810000 */
[----:B------:R-:W-:Y:S02]  /*7470*/  FMNMX.FTZ R2, R60, R2, !PT ;  /* 0x000000023c027209 */ /* 0x000fe40007810000 */
[----:B------:R-:W-:Y:S01]  /*7480*/  FMNMX.FTZ R3, R67, R3, !PT ;  /* 0x0000000343037209 */ /* 0x000fe20007810000 */
[----:B------:R-:W1:Y:S01]  /*7490*/  SHFL.BFLY PT, R150, R153, 0x1, 0x1f ;  /* 0x0c201f0099967f89 */ /* 0x000e6200000e0000 */
[----:B------:R-:W-:Y:S02]  /*74a0*/  FMNMX.FTZ R2, R61, R2, !PT ;  /* 0x000000023d027209 */ /* 0x000fe40007810000 */
[----:B------:R-:W-:Y:S02]  /*74b0*/  FMNMX.FTZ R148, R10, R155, !PT ;  /* 0x0000009b0a947209 */ /* 0x000fe40007810000 */
[----:B------:R-:W-:Y:S01]  /*74c0*/  ISETP.LT.AND P0, PT, RZ, UR7, PT ;  /* 0x00000007ff007c0c */ /* 0x000fe2000bf01270 */
[----:B------:R-:W-:Y:S01]  /*74d0*/  UIADD3 UR7, UR7, -0x1, URZ ;  /* 0xffffffff07077890 */ /* 0x000fe2000fffe03f */
[----:B------:R-:W-:Y:S01]  /*74e0*/  FMNMX.FTZ R148, R11, R148, !PT ;  /* 0x000000940b947209 */ /* 0x000fe20007810000 */
[----:B------:R-:W2:Y:S03]  /*74f0*/  SHFL.BFLY PT, R152, R3, 0x2, 0x1f ;  /* 0x0c401f0003987f89 */ /* 0x000ea600000e0000 */
[----:B------:R-:W-:Y:S04]  /*7500*/  FMNMX.FTZ R148, R14, R148, !PT ;  /* 0x000000940e947209 */ /* 0x000fe80007810000 */
[----:B------:R-:W-:Y:S01]  /*7510*/  FMNMX.FTZ R148, R15, R148, !PT ;  /* 0x000000940f947209 */ /* 0x000fe20007810000 */
[----:B------:R-:W3:Y:S03]  /*7520*/  SHFL.BFLY PT, R151, R2, 0x2, 0x1f ;  /* 0x0c401f0002977f89 */ /* 0x000ee600000e0000 */
[----:B------:R-:W-:Y:S04]  /*7530*/  FMNMX.FTZ R148, R26, R148, !PT ;  /* 0x000000941a947209 */ /* 0x000fe80007810000 */
[----:B------:R-:W-:Y:S02]  /*7540*/  FMNMX.FTZ R148, R27, R148, !PT ;  /* 0x000000941b947209 */ /* 0x000fe40007810000 */
[----:B-1----:R-:W-:Y:S02]  /*7550*/  FMNMX.FTZ R153, R153, R150, !PT ;  /* 0x0000009699997209 */ /* 0x002fe40007810000 */
[----:B------:R-:W-:Y:S03]  /*7560*/  FMNMX.FTZ R148, R30, R148, !PT ;  /* 0x000000941e947209 */ /* 0x000fe60007810000 */
[----:B------:R-:W-:Y:S01]  /*7570*/  FMUL.FTZ R204, R153, c[0x0][0x2d0] ;  /* 0x0000b40099cc7a20 */ /* 0x000fe20000410000 */
[----:B------:R-:W-:Y:S01]  /*7580*/  FMNMX.FTZ R148, R31, R148, !PT ;  /* 0x000000941f947209 */ /* 0x000fe20007810000 */
[----:B------:R-:W-:Y:S01]  /*7590*/  FADD.FTZ R0, -R153, R0 ;  /* 0x0000000099007221 */ /* 0x000fe20000010100 */
[----:B--2---:R-:W-:Y:S01]  /*75a0*/  FMNMX.FTZ R3, R3, R152, !PT ;  /* 0x0000009803037209 */ /* 0x004fe20007810000 */
[--C-:B------:R-:W-:Y:S01]  /*75b0*/  FFMA.FTZ R5, R5, c[0x0][0x2d0], -R204.reuse ;  /* 0x0000b40005057a23 */ /* 0x100fe200000108cc */
[----:B------:R-:W-:Y:S01]  /*75c0*/  FMNMX.FTZ R148, R42, R148, !PT ;  /* 0x000000942a947209 */ /* 0x000fe20007810000 */
[--C-:B------:R-:W-:Y:S02]  /*75d0*/  FFMA.FTZ R4, R4, c[0x0][0x2d0], -R204.reuse ;  /* 0x0000b40004047a23 */ /* 0x100fe400000108cc */
[----:B------:R-:W1:Y:S01]  /*75e0*/  SHFL.BFLY PT, R152, R3, 0x1, 0x1f ;  /* 0x0c201f0003987f89 */ /* 0x000e6200000e0000 */
[----:B------:R-:W2:Y:S01]  /*75f0*/  MUFU.EX2 R209, R5 ;  /* 0x0000000500d17308 */ /* 0x000ea20000000800 */
[----:B---3--:R-:W-:Y:S01]  /*7600*/  FMNMX.FTZ R151, R2, R151, !PT ;  /* 0x0000009702977209 */ /* 0x008fe20007810000 */
[--C-:B------:R-:W-:Y:S01]  /*7610*/  FFMA.FTZ R16, R16, c[0x0][0x2d0], -R204.reuse ;  /* 0x0000b40010107a23 */ /* 0x100fe200000108cc */
[----:B------:R-:W-:Y:S01]  /*7620*/  FMNMX.FTZ R148, R43, R148, !PT ;  /* 0x000000942b947209 */ /* 0x000fe20007810000 */
[--C-:B------:R-:W-:Y:S02]  /*7630*/  FFMA.FTZ R17, R17, c[0x0][0x2d0], -R204.reuse ;  /* 0x0000b40011117a23 */ /* 0x100fe400000108cc */
[----:B------:R-:W-:Y:S01]  /*7640*/  FMUL.FTZ R0, R0, c[0x0][0x2d0] ;  /* 0x0000b40000007a20 */ /* 0x000fe20000410000 */
[----:B------:R-:W3:Y:S01]  /*7650*/  SHFL.BFLY PT, R205, R151, 0x1, 0x1f ;  /* 0x0c201f0097cd7f89 */ /* 0x000ee200000e0000 */
[----:B------:R-:W-:Y:S01]  /*7660*/  FMNMX.FTZ R148, R46, R148, !PT ;  /* 0x000000942e947209 */ /* 0x000fe20007810000 */
[--C-:B------:R-:W-:Y:S01]  /*7670*/  FFMA.FTZ R213, R20, c[0x0][0x2d0], -R204.reuse ;  /* 0x0000b40014d57a23 */ /* 0x100fe200000108cc */
[----:B------:R4:W-:Y:S01]  /*7680*/  MUFU.EX2 R206, R4 ;  /* 0x0000000400ce7308 */ /* 0x0009e20000000800 */
[--C-:B------:R-:W-:Y:S01]  /*7690*/  FFMA.FTZ R212, R21, c[0x0][0x2d0], -R204.reuse ;  /* 0x0000b40015d47a23 */ /* 0x100fe200000108cc */
[----:B------:R-:W-:Y:S01]  /*76a0*/  FMNMX.FTZ R148, R47, R148, !PT ;  /* 0x000000942f947209 */ /* 0x000fe20007810000 */
[--C-:B------:R-:W-:Y:S02]  /*76b0*/  FFMA.FTZ R230, R64, c[0x0][0x2d0], -R204.reuse ;  /* 0x0000b40040e67a23 */ /* 0x100fe400000108cc */
[--C-:B------:R-:W-:Y:S01]  /*76c0*/  FFMA.FTZ R225, R36, c[0x0][0x2d0], -R204.reuse ;  /* 0x0000b40024e17a23 */ /* 0x100fe200000108cc */
[----:B------:R-:W-:Y:S01]  /*76d0*/  FMNMX.FTZ R2, R58, R148, !PT ;  /* 0x000000943a027209 */ /* 0x000fe20007810000 */
[--C-:B------:R-:W-:Y:S02]  /*76e0*/  FFMA.FTZ R224, R37, c[0x0][0x2d0], -R204.reuse ;  /* 0x0000b40025e07a23 */ /* 0x100fe400000108cc */
[--C-:B------:R-:W-:Y:S01]  /*76f0*/  FFMA.FTZ R223, R48, c[0x0][0x2d0], -R204.reuse ;  /* 0x0000b40030df7a23 */ /* 0x100fe200000108cc */
[----:B------:R-:W-:Y:S01]  /*7700*/  MUFU.EX2 R207, R16 ;  /* 0x0000001000cf7308 */ /* 0x000fe20000000800 */
[----:B------:R-:W-:Y:S01]  /*7710*/  FMNMX.FTZ R2, R59, R2, !PT ;  /* 0x000000023b027209 */ /* 0x000fe20007810000 */
[--C-:B------:R-:W-:Y:S01]  /*7720*/  FFMA.FTZ R222, R49, c[0x0][0x2d0], -R204.reuse ;  /* 0x0000b40031de7a23 */ /* 0x100fe200000108cc */
[----:B-1----:R-:W-:Y:S01]  /*7730*/  FMNMX.FTZ R152, R3, R152, !PT ;  /* 0x0000009803987209 */ /* 0x002fe20007810000 */
[--C-:B------:R-:W-:Y:S01]  /*7740*/  FFMA.FTZ R226, R52, c[0x0][0x2d0], -R204.reuse ;  /* 0x0000b40034e27a23 */ /* 0x100fe200000108cc */
[----:B--2---:R-:W-:Y:S01]  /*7750*/  MOV R20, R209 ;  /* 0x000000d100147202 */ /* 0x004fe20000000f00 */
[----:B------:R-:W-:Y:S02]  /*7760*/  FFMA.FTZ R229, R53, c[0x0][0x2d0], -R204 ;  /* 0x0000b40035e57a23 */ /* 0x000fe400000108cc */
[----:B------:R-:W-:Y:S02]  /*7770*/  FMUL.FTZ R5, R152, c[0x0][0x2d0] ;  /* 0x0000b40098057a20 */ /* 0x000fe40000410000 */
[----:B------:R1:W2:Y:S01]  /*7780*/  MUFU.EX2 R148, R0 ;  /* 0x0000000000947308 */ /* 0x0002a20000000800 */
[----:B---3--:R-:W-:Y:S01]  /*7790*/  FMNMX.FTZ R151, R151, R205, !PT ;  /* 0x000000cd97977209 */ /* 0x008fe20007810000 */
[--C-:B------:R-:W-:Y:S02]  /*77a0*/  FFMA.FTZ R6, R6, c[0x0][0x2d0], -R5.reuse ;  /* 0x0000b40006067a23 */ /* 0x100fe40000010805 */
[--C-:B------:R-:W-:Y:S02]  /*77b0*/  FFMA.FTZ R7, R7, c[0x0][0x2d0], -R5.reuse ;  /* 0x0000b40007077a23 */ /* 0x100fe40000010805 */
[----:B----4-:R-:W-:Y:S02]  /*77c0*/  FMUL.FTZ R4, R151, c[0x0][0x2d0] ;  /* 0x0000b40097047a20 */ /* 0x010fe40000410000 */
        /* <DEDUP_REMOVED lines=8> */
[----:B------:R3:W-:Y:S01]  /*7850*/  MUFU.EX2 R16, R8 ;  /* 0x0000000800107308 */ /* 0x0007e20000000800 */
[--C-:B------:R-:W-:Y:S01]  /*7860*/  FFMA.FTZ R13, R13, c[0x0][0x2d0], -R4.reuse ;  /* 0x0000b4000d0d7a23 */ /* 0x100fe20000010804 */
[----:B-1----:R-:W-:Y:S01]  /*7870*/  FMNMX.FTZ R0, R62, R2, !PT ;  /* 0x000000023e007209 */ /* 0x002fe20007810000 */
[----:B------:R-:W-:Y:S02]  /*7880*/  FFMA.FTZ R67, R67, c[0x0][0x2d0], -R5 ;  /* 0x0000b40043437a23 */ /* 0x000fe40000010805 */
[--C-:B------:R-:W-:Y:S01]  /*7890*/  FFMA.FTZ R215, R40, c[0x0][0x2d0], -R4.reuse ;  /* 0x0000b40028d77a23 */ /* 0x100fe20000010804 */
[----:B------:R-:W-:Y:S01]  /*78a0*/  FMNMX.FTZ R2, R63, R0, !PT ;  /* 0x000000003f027209 */ /* 0x000fe20007810000 */
[----:B------:R-:W-:Y:S01]  /*78b0*/  FADD.FTZ R0, -R152, R149 ;  /* 0x0000009598007221 */ /* 0x000fe20000010100 */
[----:B------:R-:W-:Y:S02]  /*78c0*/  MOV R40, R20 ;  /* 0x0000001400287202 */ /* 0x000fe40000000f00 */
[----:B------:R-:W1:Y:S01]  /*78d0*/  MUFU.EX2 R208, R6 ;  /* 0x0000000600d07308 */ /* 0x000e620000000800 */
[--C-:B------:R-:W-:Y:S01]  /*78e0*/  FFMA.FTZ R220, R44, c[0x0][0x2d0], -R4.reuse ;  /* 0x0000b4002cdc7a23 */ /* 0x100fe20000010804 */
[----:B------:R-:W2:Y:S01]  /*78f0*/  SHFL.BFLY PT, R3, R2, 0x2, 0x1f ;  /* 0x0c401f0002037f89 */ /* 0x000ea200000e0000 */
[----:B------:R-:W-:Y:S02]  /*7900*/  FMUL.FTZ R0, R0, c[0x0][0x2d0] ;  /* 0x0000b40000007a20 */ /* 0x000fe40000410000 */
[--C-:B------:R-:W-:Y:S02]  /*7910*/  FFMA.FTZ R231, R66, c[0x0][0x2d0], -R5.reuse ;  /* 0x0000b40042e77a23 */ /* 0x100fe40000010805 */
[C---:B--2---:R-:W-:Y:S01]  /*7920*/  FMUL.FTZ R20, R148.reuse, R172 ;  /* 0x000000ac94147220 */ /* 0x044fe20000410000 */
[----:B------:R-:W-:Y:S01]  /*7930*/  MOV R172, R67 ;  /* 0x0000004300ac7202 */ /* 0x000fe20000000f00 */
[C---:B------:R-:W-:Y:S01]  /*7940*/  FMUL.FTZ R48, R148.reuse, R156 ;  /* 0x0000009c94307220 */ /* 0x040fe20000410000 */
[----:B------:R2:W2:Y:S01]  /*7950*/  MUFU.EX2 R6, R12 ;  /* 0x0000000c00067308 */ /* 0x0004a20000000800 */
[----:B------:R-:W-:Y:S02]  /*7960*/  FMUL.FTZ R49, R148, R157 ;  /* 0x0000009d94317220 */ /* 0x000fe40000410000 */
[--C-:B------:R-:W-:Y:S01]  /*7970*/  FFMA.FTZ R205, R23, c[0x0][0x2d0], -R5.reuse ;  /* 0x0000b40017cd7a23 */ /* 0x100fe20000010805 */
[----:B---3--:R-:W-:Y:S01]  /*7980*/  MOV R8, R207 ;  /* 0x000000cf00087202 */ /* 0x008fe20000000f00 */
[--C-:B------:R-:W-:Y:S02]  /*7990*/  FFMA.FTZ R207, R22, c[0x0][0x2d0], -R5.reuse ;  /* 0x0000b40016cf7a23 */ /* 0x100fe40000010805 */
[--C-:B------:R-:W-:Y:S01]  /*79a0*/  FFMA.FTZ R218, R39, c[0x0][0x2d0], -R5.reuse ;  /* 0x0000b40027da7a23 */ /* 0x100fe20000010805 */
[----:B------:R-:W-:Y:S01]  /*79b0*/  MOV R45, R8 ;  /* 0x00000008002d7202 */ /* 0x000fe20000000f00 */
[--C-:B------:R-:W-:Y:S01]  /*79c0*/  FFMA.FTZ R8, R56, c[0x0][0x2d0], -R4.reuse ;  /* 0x0000b40038087a23 */ /* 0x100fe20000010804 */
[----:B------:R-:W-:Y:S01]  /*79d0*/  MUFU.EX2 R7, R9 ;  /* 0x0000000900077308 */ /* 0x000fe20000000800 */
[--C-:B------:R-:W-:Y:S02]  /*79e0*/  FFMA.FTZ R217, R50, c[0x0][0x2d0], -R5.reuse ;  /* 0x0000b40032d97a23 */ /* 0x100fe40000010805 */
[--C-:B------:R-:W-:Y:S01]  /*79f0*/  FFMA.FTZ R216, R51, c[0x0][0x2d0], -R5.reuse ;  /* 0x0000b40033d87a23 */ /* 0x100fe20000010805 */
[----:B-1----:R-:W-:Y:S01]  /*7a00*/  MOV R21, R208 ;  /* 0x000000d000157202 */ /* 0x002fe20000000f00 */
[--C-:B------:R-:W-:Y:S02]  /*7a10*/  FFMA.FTZ R208, R28, c[0x0][0x2d0], -R4.reuse ;  /* 0x0000b4001cd07a23 */ /* 0x100fe40000010804 */
[C---:B------:R-:W-:Y:S02]  /*7a20*/  FMUL.FTZ R28, R148.reuse, R164 ;  /* 0x000000a4941c7220 */ /* 0x040fe40000410000 */
[----:B------:R-:W-:Y:S01]  /*7a30*/  FFMA.FTZ R209, R29, c[0x0][0x2d0], -R4 ;  /* 0x0000b4001dd17a23 */ /* 0x000fe20000010804 */
[----:B------:R-:W-:Y:S01]  /*7a40*/  MUFU.EX2 R211, R17 ;  /* 0x0000001100d37308 */ /* 0x000fe20000000800 */
[C---:B------:R-:W-:Y:S01]  /*7a50*/  FMUL.FTZ R52, R148.reuse, R168 ;  /* 0x000000a894347220 */ /* 0x040fe20000410000 */
[----:B------:R-:W-:Y:S01]  /*7a60*/  MOV R168, R8 ;  /* 0x0000000800a87202 */ /* 0x000fe20000000f00 */
[C---:B------:R-:W-:Y:S01]  /*7a70*/  FMUL.FTZ R53, R148.reuse, R169 ;  /* 0x000000a994357220 */ /* 0x040fe20000410000 */
[----:B--2---:R-:W-:Y:S01]  /*7a80*/  MOV R12, R210 ;  /* 0x000000d2000c7202 */ /* 0x004fe20000000f00 */
[--C-:B------:R-:W-:Y:S01]  /*7a90*/  FFMA.FTZ R210, R33, c[0x0][0x2d0], -R204.reuse ;  /* 0x0000b40021d27a23 */ /* 0x100fe200000108cc */
[----:B------:R-:W-:Y:S01]  /*7aa0*/  MOV R33, R6 ;  /* 0x0000000600217202 */ /* 0x000fe20000000f00 */
[C---:B------:R-:W-:Y:S01]  /*7ab0*/  FMUL.FTZ R72, R148.reuse, R72 ;  /* 0x0000004894487220 */ /* 0x040fe20000410000 */
[----:B------:R-:W-:Y:S01]  /*7ac0*/  MOV R56, R12 ;  /* 0x0000000c00387202 */ /* 0x000fe20000000f00 */
[C---:B------:R-:W-:Y:S01]  /*7ad0*/  FMUL.FTZ R73, R148.reuse, R73 ;  /* 0x0000004994497220 */ /* 0x040fe20000410000 */
[----:B------:R-:W1:Y:S01]  /*7ae0*/  MUFU.EX2 R17, R19 ;  /* 0x0000001300117308 */ /* 0x000e620000000800 */
[C---:B------:R-:W-:Y:S02]  /*7af0*/  FMUL.FTZ R76, R148.reuse, R76 ;  /* 0x0000004c944c7220 */ /* 0x040fe40000410000 */
[C---:B------:R-:W-:Y:S02]  /*7b00*/  FMUL.FTZ R77, R148.reuse, R77 ;  /* 0x0000004d944d7220 */ /* 0x040fe40000410000 */
[C---:B------:R-:W-:Y:S02]  /*7b10*/  FMUL.FTZ R88, R148.reuse, R88 ;  /* 0x0000005894587220 */ /* 0x040fe40000410000 */
[C---:B------:R-:W-:Y:S02]  /*7b20*/  FMUL.FTZ R89, R148.reuse, R89 ;  /* 0x0000005994597220 */ /* 0x040fe40000410000 */
[C---:B------:R-:W-:Y:S01]  /*7b30*/  FMUL.FTZ R92, R148.reuse, R92 ;  /* 0x0000005c945c7220 */ /* 0x040fe20000410000 */
[----:B------:R2:W3:Y:S01]  /*7b40*/  MUFU.EX2 R150, R0 ;  /* 0x0000000000967308 */ /* 0x0004e20000000800 */
        /* <DEDUP_REMOVED lines=8> */
[----:B-1----:R-:W-:Y:S01]  /*7bd0*/  MOV R12, R17 ;  /* 0x00000011000c7202 */ /* 0x002fe20000000f00 */
[C---:B------:R-:W-:Y:S01]  /*7be0*/  FMUL.FTZ R17, R148.reuse, R161 ;  /* 0x000000a194117220 */ /* 0x040fe20000410000 */
[----:B------:R-:W-:Y:S01]  /*7bf0*/  MOV R161, R7 ;  /* 0x0000000700a17202 */ /* 0x000fe20000000f00 */
[----:B------:R-:W-:Y:S01]  /*7c00*/  FMUL.FTZ R124, R148, R124 ;  /* 0x0000007c947c7220 */ /* 0x000fe20000410000 */
[----:B------:R-:W2:Y:S01]  /*7c10*/  LDL.LU R7, [R1+0x14] ;  /* 0x0000140001077983 */ /* 0x000ea20000300800 */
[----:B------:R-:W-:Y:S01]  /*7c20*/  MOV R19, R211 ;  /* 0x000000d300137202 */ /* 0x000fe20000000f00 */
[--C-:B------:R-:W-:Y:S01]  /*7c30*/  FFMA.FTZ R211, R32, c[0x0][0x2d0], -R204.reuse ;  /* 0x0000b40020d37a23 */ /* 0x100fe200000108cc */
[----:B------:R-:W-:Y:S01]  /*7c40*/  MUFU.EX2 R6, R13 ;  /* 0x0000000d00067308 */ /* 0x000fe20000000800 */
[----:B------:R-:W-:Y:S01]  /*7c50*/  MOV R164, R12 ;  /* 0x0000000c00a47202 */ /* 0x000fe20000000f00 */
[----:B------:R-:W-:Y:S02]  /*7c60*/  FFMA.FTZ R204, R65, c[0x0][0x2d0], -R204 ;  /* 0x0000b40041cc7a23 */ /* 0x000fe400000108cc */
[----:B--2---:R-:W-:Y:S01]  /*7c70*/  FADD.FTZ R0, -R151, R154 ;  /* 0x0000009a97007221 */ /* 0x004fe20000010100 */
[----:B------:R-:W-:Y:S01]  /*7c80*/  LDSM.16.MT88.4 R64, [R234+0x100] ;  /* 0x00010000ea40783b */ /* 0x000fe20000004200 */
[--C-:B------:R-:W-:Y:S02]  /*7c90*/  FFMA.FTZ R154, R35, c[0x0][0x2d0], -R5.reuse ;  /* 0x0000b400239a7a23 */ /* 0x100fe40000010805 */
[----:B------:R-:W-:Y:S02]  /*7ca0*/  FMUL.FTZ R0, R0, c[0x0][0x2d0] ;  /* 0x0000b40000007a20 */ /* 0x000fe40000410000 */
[C---:B------:R-:W-:Y:S01]  /*7cb0*/  FMUL.FTZ R125, R148.reuse, R125 ;  /* 0x0000007d947d7220 */ /* 0x040fe20000410000 */
[----:B------:R-:W-:Y:S01]  /*7cc0*/  MUFU.EX2 R207, R207 ;  /* 0x000000cf00cf7308 */ /* 0x000fe20000000800 */
[C---:B------:R-:W-:Y:S02]  /*7cd0*/  FMUL.FTZ R136, R148.reuse, R136 ;  /* 0x0000008894887220 */ /* 0x040fe40000410000 */
[C---:B------:R-:W-:Y:S02]  /*7ce0*/  FMUL.FTZ R137, R148.reuse, R137 ;  /* 0x0000008994897220 */ /* 0x040fe40000410000 */
[C---:B------:R-:W-:Y:S02]  /*7cf0*/  FMUL.FTZ R140, R148.reuse, R140 ;  /* 0x0000008c948c7220 */ /* 0x040fe40000410000 */
[C---:B------:R-:W-:Y:S02]  /*7d00*/  FMUL.FTZ R141, R148.reuse, R141 ;  /* 0x0000008d948d7220 */ /* 0x040fe40000410000 */
[----:B------:R-:W-:Y:S01]  /*7d10*/  FMUL.FTZ R29, R148, R165 ;  /* 0x000000a5941d7220 */ /* 0x000fe20000410000 */
[----:B------:R1:W2:Y:S01]  /*7d20*/  MUFU.EX2 R149, R0 ;  /* 0x0000000000957308 */ /* 0x0002a20000000800 */
[--C-:B------:R-:W-:Y:S02]  /*7d30*/  FFMA.FTZ R219, R38, c[0x0][0x2d0], -R5.reuse ;  /* 0x0000b40026db7a23 */ /* 0x100fe40000010805 */
[--C-:B------:R-:W-:Y:S02]  /*7d40*/  FFMA.FTZ R227, R54, c[0x0][0x2d0], -R5.reuse ;  /* 0x0000b40036e37a23 */ /* 0x100fe40000010805 */
[----:B------:R-:W-:Y:S02]  /*7d50*/  FFMA.FTZ R228, R55, c[0x0][0x2d0], -R5 ;  /* 0x0000b40037e47a23 */ /* 0x000fe40000010805 */
[--C-:B------:R-:W-:Y:S02]  /*7d60*/  FFMA.FTZ R24, R24, c[0x0][0x2d0], -R4.reuse ;  /* 0x0000b40018187a23 */ /* 0x100fe40000010804 */
[--C-:B------:R-:W-:Y:S01]  /*7d70*/  FFMA.FTZ R25, R25, c[0x0][0x2d0], -R4.reuse ;  /* 0x0000b40019197a23 */ /* 0x100fe20000010804 */
[----:B------:R-:W-:Y:S01]  /*7d80*/  MUFU.EX2 R205, R205 ;  /* 0x000000cd00cd7308 */ /* 0x000fe20000000800 */
[C---:B---3--:R-:W-:Y:S02]  /*7d90*/  FMUL.FTZ R50, R150.reuse, R158 ;  /* 0x0000009e96327220 */ /* 0x048fe40000410000 */
[C---:B------:R-:W-:Y:S02]  /*7da0*/  FMUL.FTZ R51, R150.reuse, R159 ;  /* 0x0000009f96337220 */ /* 0x040fe40000410000 */
[----:B------:R-:W-:Y:S01]  /*7db0*/  LDSM.16.MT88.4 R156, [R236+0x100] ;  /* 0x00010000ec9c783b */ /* 0x000fe20000004200 */
[C---:B------:R-:W-:Y:S02]  /*7dc0*/  FMUL.FTZ R22, R150.reuse, R174 ;  /* 0x000000ae96167220 */ /* 0x040fe40000410000 */
[C---:B------:R-:W-:Y:S02]  /*7dd0*/  FMUL.FTZ R23, R150.reuse, R175 ;  /* 0x000000af96177220 */ /* 0x040fe40000410000 */
[C---:B------:R-:W-:Y:S01]  /*7de0*/  FMUL.FTZ R54, R150.reuse, R170 ;  /* 0x000000aa96367220 */ /* 0x040fe20000410000 */
[----:B------:R3:W-:Y:S01]  /*7df0*/  MUFU.EX2 R174, R212 ;  /* 0x000000d400ae7308 */ /* 0x0007e20000000800 */
[----:B------:R-:W-:Y:S01]  /*7e00*/  FMUL.FTZ R55, R150, R171 ;  /* 0x000000ab96377220 */ /* 0x000fe20000410000 */
[----:B-1----:R-:W-:Y:S01]  /*7e10*/  FMNMX.FTZ R0, R2, R3, !PT ;  /* 0x0000000302007209 */ /* 0x002fe20007810000 */
[C---:B--2---:R-:W-:Y:S02]  /*7e20*/  FMUL.FTZ R8, R149.reuse, R180 ;  /* 0x000000b495087220 */ /* 0x044fe40000410000 */
[C---:B------:R-:W-:Y:S01]  /*7e30*/  FMUL.FTZ R12, R149.reuse, R184 ;  /* 0x000000b8950c7220 */ /* 0x040fe20000410000 */
[----:B------:R-:W-:Y:S01]  /*7e40*/  MOV R184, R19 ;  /* 0x0000001300b87202 */ /* 0x000fe20000000f00 */
[----:B------:R-:W1:Y:S01]  /*7e50*/  SHFL.BFLY PT, R2, R0, 0x1, 0x1f ;  /* 0x0c201f0000027f89 */ /* 0x000e6200000e0000 */
[C---:B------:R-:W-:Y:S02]  /*7e60*/  FMUL.FTZ R13, R149.reuse, R185 ;  /* 0x000000b9950d7220 */ /* 0x040fe40000410000 */
[----:B------:R-:W-:Y:S01]  /*7e70*/  MUFU.EX2 R175, R25 ;  /* 0x0000001900af7308 */ /* 0x000fe20000000800 */
[C---:B------:R-:W-:Y:S02]  /*7e80*/  FMUL.FTZ R36, R149.reuse, R192 ;  /* 0x000000c095247220 */ /* 0x040fe40000410000 */
[C---:B------:R-:W-:Y:S02]  /*7e90*/  FMUL.FTZ R37, R149.reuse, R193 ;  /* 0x000000c195257220 */ /* 0x040fe40000410000 */
[C---:B------:R-:W-:Y:S02]  /*7ea0*/  FMUL.FTZ R68, R149.reuse, R68 ;  /* 0x0000004495447220 */ /* 0x040fe40000410000 */
[C---:B------:R-:W-:Y:S02]  /*7eb0*/  FMUL.FTZ R69, R149.reuse, R69 ;  /* 0x0000004595457220 */ /* 0x040fe40000410000 */
[C---:B------:R-:W-:Y:S01]  /*7ec0*/  FMUL.FTZ R74, R150.reuse, R74 ;  /* 0x0000004a964a7220 */ /* 0x040fe20000410000 */
[----:B------:R2:W-:Y:S01]  /*7ed0*/  MUFU.EX2 R193, R211 ;  /* 0x000000d300c17308 */ /* 0x0005e20000000800 */
[C---:B------:R-:W-:Y:S02]  /*7ee0*/  FMUL.FTZ R75, R150.reuse, R75 ;  /* 0x0000004b964b7220 */ /* 0x040fe40000410000 */
[C---:B------:R-:W-:Y:S01]  /*7ef0*/  FMUL.FTZ R78, R150.reuse, R78 ;  /* 0x0000004e964e7220 */ /* 0x040fe20000410000 */
[----:B---3--:R-:W-:Y:S01]  /*7f00*/  MOV R212, R161 ;  /* 0x000000a100d47202 */ /* 0x008fe20000000f00 */
[----:B------:R-:W-:Y:S02]  /*7f10*/  FMUL.FTZ R79, R150, R79 ;  /* 0x0000004f964f7220 */ /* 0x000fe40000410000 */
[C---:B------:R-:W-:Y:S02]  /*7f20*/  FMUL.FTZ R80, R149.reuse, R80 ;  /* 0x0000005095507220 */ /* 0x040fe40000410000 */
[C---:B------:R-:W-:Y:S01]  /*7f30*/  FMUL.FTZ R81, R149.reuse, R81 ;  /* 0x0000005195517220 */ /* 0x040fe20000410000 */
[----:B------:R-:W-:Y:S01]  /*7f40*/  MUFU.EX2 R225, R225 ;  /* 0x000000e100e17308 */ /* 0x000fe20000000800 */
[C---:B------:R-:W-:Y:S01]  /*7f50*/  FMUL.FTZ R84, R149.reuse, R84 ;  /* 0x0000005495547220 */ /* 0x040fe20000410000 */
[----:B-1----:R-:W-:Y:S01]  /*7f60*/  FMNMX.FTZ R2, R0, R2, !PT ;  /* 0x0000000200027209 */ /* 0x002fe20007810000 */
[----:B------:R-:W-:Y:S02]  /*7f70*/  FMUL.FTZ R85, R149, R85 ;  /* 0x0000005595557220 */ /* 0x000fe40000410000 */
[----:B------:R-:W-:Y:S02]  /*7f80*/  FMUL.FTZ R90, R150, R90 ;  /* 0x0000005a965a7220 */ /* 0x000fe40000410000 */
[C---:B------:R-:W-:Y:S02]  /*7f90*/  FMUL.FTZ R3, R2.reuse, c[0x0][0x2d0] ;  /* 0x0000b40002037a20 */ /* 0x040fe40000410000 */
[----:B------:R-:W-:Y:S01]  /*7fa0*/  FADD.FTZ R0, -R2, R155 ;  /* 0x0000009b02007221 */ /* 0x000fe20000010100 */
[----:B------:R-:W-:Y:S01]  /*7fb0*/  MUFU.EX2 R220, R220 ;  /* 0x000000dc00dc7308 */ /* 0x000fe20000000800 */
[----:B------:R-:W-:Y:S02]  /*7fc0*/  FFMA.FTZ R10, R10, c[0x0][0x2d0], -R3 ;  /* 0x0000b4000a0a7a23 */ /* 0x000fe40000010803 */
[----:B------:R-:W-:Y:S01]  /*7fd0*/  FFMA.FTZ R155, R34, c[0x0][0x2d0], -R5 ;  /* 0x0000b400229b7a23 */ /* 0x000fe20000010805 */
[----:B--2---:R-:W-:Y:S01]  /*7fe0*/  MOV R211, R56 ;  /* 0x0000003800d37202 */ /* 0x004fe20000000f00 */
[--C-:B------:R-:W-:Y:S02]  /*7ff0*/  FFMA.FTZ R11, R11, c[0x0][0x2d0], -R3.reuse ;  /* 0x0000b4000b0b7a23 */ /* 0x100fe40000010803 */
[--C-:B------:R-:W-:Y:S02]  /*8000*/  FFMA.FTZ R15, R15, c[0x0][0x2d0], -R3.reuse ;  /* 0x0000b4000f0f7a23 */ /* 0x100fe40000010803 */
[----:B------:R-:W-:Y:S01]  /*8010*/  FMUL.FTZ R0, R0, c[0x0][0x2d0] ;  /* 0x0000b40000007a20 */ /* 0x000fe20000410000 */
[----:B------:R-:W1:Y:S01]  /*8020*/  MUFU.EX2 R32, R10 ;  /* 0x0000000a00207308 */ /* 0x000e620000000800 */
[--C-:B------:R-:W-:Y:S02]  /*8030*/  FFMA.FTZ R14, R14, c[0x0][0x2d0], -R3.reuse ;  /* 0x0000b4000e0e7a23 */ /* 0x100fe40000010803 */
[----:B------:R-:W-:Y:S02]  /*8040*/  FMUL.FTZ R5, R148, R177 ;  /* 0x000000b194057220 */ /* 0x000fe40000410000 */
        /* <DEDUP_REMOVED lines=10> */
[C---:B------:R-:W-:Y:S02]  /*80f0*/  FMUL.FTZ R107, R150.reuse, R107 ;  /* 0x0000006b966b7220 */ /* 0x040fe40000410000 */
[----:B------:R-:W-:Y:S01]  /*8100*/  FMUL.FTZ R110, R150, R110 ;  /* 0x0000006e966e7220 */ /* 0x000fe20000410000 */
[----:B-1----:R-:W-:Y:S01]  /*8110*/  MOV R41, R32 ;  /* 0x0000002000297202 */ /* 0x002fe20000000f00 */
[--C-:B------:R-:W-:Y:S01]  /*8120*/  FFMA.FTZ R10, R60, c[0x0][0x2d0], -R4.reuse ;  /* 0x0000b4003c0a7a23 */ /* 0x100fe20000010804 */
[----:B------:R-:W-:Y:S01]  /*8130*/  MOV R60, R232 ;  /* 0x000000e8003c7202 */ /* 0x000fe20000000f00 */
[--C-:B------:R-:W-:Y:S01]  /*8140*/  FFMA.FTZ R232, R61, c[0x0][0x2d0], -R4.reuse ;  /* 0x0000b4003de87a23 */ /* 0x100fe20000010804 */
[----:B------:R-:W-:Y:S01]  /*8150*/  MOV R61, R33 ;  /* 0x00000021003d7202 */ /* 0x000fe20000000f00 */
[----:B------:R-:W-:Y:S01]  /*8160*/  FMUL.FTZ R111, R150, R111 ;  /* 0x0000006f966f7220 */ /* 0x000fe20000410000 */
[----:B------:R-:W1:Y:S01]  /*8170*/  LDSM.16.MT88.4 R32, [R233+0x100] ;  /* 0x00010000e920783b */ /* 0x000e620000004200 */
[----:B------:R-:W3:Y:S01]  /*8180*/  MUFU.EX2 R18, R14 ;  /* 0x0000000e00127308 */ /* 0x000ee20000000800 */
[----:B------:R-:W-:Y:S01]  /*8190*/  FMUL.FTZ R112, R149, R112 ;  /* 0x0000007095707220 */ /* 0x000fe20000410000 */
[----:B--2---:R-:W-:Y:S01]  /*81a0*/  MOV R44, R9 ;  /* 0x00000009002c7202 */ /* 0x004fe20000000f00 */
[----:B------:R-:W-:Y:S01]  /*81b0*/  FFMA.FTZ R9, R57, c[0x0][0x2d0], -R4 ;  /* 0x0000b40039097a23 */ /* 0x000fe20000010804 */
[----:B------:R-:W-:Y:S01]  /*81c0*/  MOV R57, R16 ;  /* 0x0000001000397202 */ /* 0x000fe20000000f00 */
[C---:B------:R-:W-:Y:S01]  /*81d0*/  FMUL.FTZ R16, R148.reuse, R160 ;  /* 0x000000a094107220 */ /* 0x040fe20000410000 */
[----:B------:R-:W-:Y:S01]  /*81e0*/  MOV R160, R21 ;  /* 0x0000001500a07202 */ /* 0x000fe20000000f00 */
[----:B------:R-:W-:Y:S01]  /*81f0*/  FMUL.FTZ R4, R148, R176 ;  /* 0x000000b094047220 */ /* 0x000fe20000410000 */
[----:B------:R-:W-:Y:S02]  /*8200*/  F2FP.BF16.PACK_AB R176, R40, R206 ;  /* 0x000000ce28b0723e */ /* 0x000fe400000010ff */
[----:B------:R-:W2:Y:S01]  /*8210*/  MUFU.EX2 R0, R0 ;  /* 0x0000000000007308 */ /* 0x000ea20000000800 */
[----:B------:R-:W-:Y:S01]  /*8220*/  F2FP.BF16.PACK_AB R177, R56, R160 ;  /* 0x000000a038b1723e */ /* 0x000fe200000010ff */
[----:B------:R-:W-:Y:S01]  /*8230*/  FMUL.FTZ R21, R148, R173 ;  /* 0x000000ad94157220 */ /* 0x000fe20000410000 */
[----:B------:R-:W-:Y:S01]  /*8240*/  F2FP.BF16.PACK_AB R180, R161, R57 ;  /* 0x00000039a1b4723e */ /* 0x000fe200000010ff */
[C---:B------:R-:W-:Y:S01]  /*8250*/  FMUL.FTZ R113, R149.reuse, R113 ;  /* 0x0000007195717220 */ /* 0x040fe20000410000 */
[----:B------:R-:W-:Y:S01]  /*8260*/  MOV R169, R9 ;  /* 0x0000000900a97202 */ /* 0x000fe20000000f00 */
[C---:B------:R-:W-:Y:S01]  /*8270*/  FMUL.FTZ R9, R149.reuse, R181 ;  /* 0x000000b595097220 */ /* 0x040fe20000410000 */
[----:B------:R-:W-:Y:S01]  /*8280*/  F2FP.BF16.PACK_AB R181, R44, R41 ;  /* 0x000000292cb5723e */ /* 0x000fe200000010ff */
[C---:B------:R-:W-:Y:S01]  /*8290*/  FMUL.FTZ R116, R149.reuse, R116 ;  /* 0x0000007495747220 */ /* 0x040fe20000410000 */
[----:B------:R-:W-:Y:S01]  /*82a0*/  MOV R173, R10 ;  /* 0x0000000a00ad7202 */ /* 0x000fe20000000f00 */
[C---:B------:R-:W-:Y:S01]  /*82b0*/  FMUL.FTZ R117, R149.reuse, R117 ;  /* 0x0000007595757220 */ /* 0x040fe20000410000 */
[----:B------:R-:W3:Y:S01]  /*82c0*/  LDL.LU R56, [R1+0x1c] ;  /* 0x00001c0001387983 */ /* 0x000ee20000300800 */
[C---:B------:R-:W-:Y:S01]  /*82d0*/  FMUL.FTZ R122, R150.reuse, R122 ;  /* 0x0000007a967a7220 */ /* 0x040fe20000410000 */
[----:B------:R-:W-:Y:S01]  /*82e0*/  MUFU.EX2 R221, R221 ;  /* 0x000000dd00dd7308 */ /* 0x000fe20000000800 */
[----:B---3--:R-:W-:Y:S01]  /*82f0*/  MOV R185, R18 ;  /* 0x0000001200b97202 */ /* 0x008fe20000000f00 */
[C---:B------:R-:W-:Y:S02]  /*8300*/  FMUL.FTZ R123, R150.reuse, R123 ;  /* 0x0000007b967b7220 */ /* 0x040fe40000410000 */
[C---:B------:R-:W-:Y:S02]  /*8310*/  FMUL.FTZ R126, R150.reuse, R126 ;  /* 0x0000007e967e7220 */ /* 0x040fe40000410000 */
[----:B------:R-:W-:Y:S02]  /*8320*/  FMUL.FTZ R127, R150, R127 ;  /* 0x0000007f967f7220 */ /* 0x000fe40000410000 */
[C---:B------:R-:W-:Y:S02]  /*8330*/  FMUL.FTZ R128, R149.reuse, R128 ;  /* 0x0000008095807220 */ /* 0x040fe40000410000 */
[C---:B------:R-:W-:Y:S01]  /*8340*/  FMUL.FTZ R129, R149.reuse, R129 ;  /* 0x0000008195817220 */ /* 0x040fe20000410000 */
[----:B------:R-:W-:Y:S01]  /*8350*/  MUFU.EX2 R192, R155 ;  /* 0x0000009b00c07308 */ /* 0x000fe20000000800 */
[C---:B--2---:R-:W-:Y:S02]  /*8360*/  FMUL.FTZ R10, R0.reuse, R182 ;  /* 0x000000b6000a7220 */ /* 0x044fe40000410000 */
[C---:B------:R-:W-:Y:S01]  /*8370*/  FMUL.FTZ R14, R0.reuse, R186 ;  /* 0x000000ba000e7220 */ /* 0x040fe20000410000 */
[----:B------:R-:W-:Y:S01]  /*8380*/  MOV R186, R168 ;  /* 0x000000a800ba7202 */ /* 0x000fe20000000f00 */
[C---:B------:R-:W-:Y:S01]  /*8390*/  FMUL.FTZ R15, R0.reuse, R187 ;  /* 0x000000bb000f7220 */ /* 0x040fe20000410000 */
[----:B------:R-:W-:Y:S01]  /*83a0*/  MOV R187, R172 ;  /* 0x000000ac00bb7202 */ /* 0x000fe20000000f00 */
        /* <DEDUP_REMOVED lines=28> */
[C---:B------:R-:W-:Y:S02]  /*8570*/  FMUL.FTZ R139, R150.reuse, R139 ;  /* 0x0000008b968b7220 */ /* 0x040fe40000410000 */
[C---:B------:R-:W-:Y:S02]  /*8580*/  FMUL.FTZ R142, R150.reuse, R142 ;  /* 0x0000008e968e7220 */ /* 0x040fe40000410000 */
[----:B------:R-:W-:Y:S02]  /*8590*/  FMUL.FTZ R143, R150, R143 ;  /* 0x0000008f968f7220 */ /* 0x000fe40000410000 */
[C---:B------:R-:W-:Y:S01]  /*85a0*/  FMUL.FTZ R144, R149.reuse, R144 ;  /* 0x0000009095907220 */ /* 0x040fe20000410000 */
[----:B------:R-:W-:Y:S01]  /*85b0*/  MUFU.EX2 R227, R227 ;  /* 0x000000e300e37308 */ /* 0x000fe20000000800 */
[----:B------:R-:W-:Y:S02]  /*85c0*/  FMUL.FTZ R145, R149, R145 ;  /* 0x0000009195917220 */ /* 0x000fe40000410000 */
[C---:B------:R-:W-:Y:S02]  /*85d0*/  FMUL.FTZ R146, R0.reuse, R146 ;  /* 0x0000009200927220 */ /* 0x040fe40000410000 */
[----:B------:R-:W-:Y:S02]  /*85e0*/  FMUL.FTZ R147, R0, R147 ;  /* 0x0000009300937220 */ /* 0x000fe40000410000 */
[--C-:B------:R-:W-:Y:S02]  /*85f0*/  FFMA.FTZ R168, R58, c[0x0][0x2d0], -R3.reuse ;  /* 0x0000b4003aa87a23 */ /* 0x100fe40000010803 */
[--C-:B------:R-:W-:Y:S01]  /*8600*/  FFMA.FTZ R170, R62, c[0x0][0x2d0], -R3.reuse ;  /* 0x0000b4003eaa7a23 */ /* 0x100fe20000010803 */
[----:B------:R-:W-:Y:S01]  /*8610*/  MUFU.EX2 R228, R228 ;  /* 0x000000e400e47308 */ /* 0x000fe20000000800 */
[--C-:B------:R-:W-:Y:S02]  /*8620*/  FFMA.FTZ R26, R26, c[0x0][0x2d0], -R3.reuse ;  /* 0x0000b4001a1a7a23 */ /* 0x100fe40000010803 */
[--C-:B------:R-:W-:Y:S02]  /*8630*/  FFMA.FTZ R27, R27, c[0x0][0x2d0], -R3.reuse ;  /* 0x0000b4001b1b7a23 */ /* 0x100fe40000010803 */
[--C-:B------:R-:W-:Y:S02]  /*8640*/  FFMA.FTZ R30, R30, c[0x0][0x2d0], -R3.reuse ;  /* 0x0000b4001e1e7a23 */ /* 0x100fe40000010803 */
[--C-:B------:R-:W-:Y:S02]  /*8650*/  FFMA.FTZ R31, R31, c[0x0][0x2d0], -R3.reuse ;  /* 0x0000b4001f1f7a23 */ /* 0x100fe40000010803 */
[C---:B--2---:R-:W-:Y:S01]  /*8660*/  FMUL.FTZ R24, R149.reuse, R200 ;  /* 0x000000c895187220 */ /* 0x044fe20000410000 */
[----:B------:R-:W-:Y:S01]  /*8670*/  MOV R200, R61 ;  /* 0x0000003d00c87202 */ /* 0x000fe20000000f00 */
[----:B------:R2:W-:Y:S01]  /*8680*/  MUFU.EX2 R171, R26 ;  /* 0x0000001a00ab7308 */ /* 0x0005e20000000800 */
[----:B------:R-:W-:Y:S01]  /*8690*/  FMUL.FTZ R25, R149, R201 ;  /* 0x000000c995197220 */ /* 0x000fe20000410000 */
[----:B------:R-:W-:Y:S01]  /*86a0*/  MOV R201, R60 ;  /* 0x0000003c00c97202 */ /* 0x000fe20000000f00 */
[----:B------:R-:W-:Y:S07]  /*86b0*/  FFMA.FTZ R155, R46, c[0x0][0x2d0], -R3 ;  /* 0x0000b4002e9b7a23 */ /* 0x000fee0000010803 */
[----:B------:R1:W1:Y:S10]  /*86c0*/  MUFU.EX2 R194, R27 ;  /* 0x0000001b00c27308 */ /* 0x0002740000000800 */
[----:B------:R-:W-:Y:S01]  /*86d0*/  MUFU.EX2 R230, R230 ;  /* 0x000000e600e67308 */ /* 0x000fe20000000800 */
[C---:B--2---:R-:W-:Y:S01]  /*86e0*/  FMUL.FTZ R26, R0.reuse, R202 ;  /* 0x000000ca001a7220 */ /* 0x044fe20000410000 */
[----:B------:R-:W-:Y:S01]  /*86f0*/  MOV R202, R45 ;  /* 0x0000002d00ca7202 */ /* 0x000fe20000000f00 */
[----:B-1----:R-:W-:Y:S01]  /*8700*/  FMUL.FTZ R27, R0, R203 ;  /* 0x000000cb001b7220 */ /* 0x002fe20000410000 */
[----:B------:R-:W-:Y:S02]  /*8710*/  MOV R203, R44 ;  /* 0x0000002c00cb7202 */ /* 0x000fe40000000f00 */
[----:B---3--:R-:W-:Y:S01]  /*8720*/  F2FP.BF16.PACK_AB R44, R175, R172 ;  /* 0x000000acaf2c723e */ /* 0x008fe200000010ff */
[----:B------:R-:W-:Y:S01]  /*8730*/  FFMA.FTZ R165, R148, R7, R206 ;  /* 0x0000000794a57223 */ /* 0x000fe200000100ce */
[----:B------:R-:W-:Y:S01]  /*8740*/  MOV R148, R6 ;  /* 0x0000000600947202 */ /* 0x000fe20000000f00 */
[C---:B------:R-:W-:Y:S01]  /*8750*/  FMUL.FTZ R6, R150.reuse, R178 ;  /* 0x000000b296067220 */ /* 0x040fe20000410000 */
[----:B------:R-:W-:Y:S01]  /*8760*/  F2FP.BF16.PACK_AB R178, R19, R45 ;  /* 0x0000002d13b2723e */ /* 0x000fe200000010ff */
[----:B------:R-:W-:Y:S01]  /*8770*/  FMUL.FTZ R7, R150, R179 ;  /* 0x000000b396077220 */ /* 0x000fe20000410000 */
[----:B------:R-:W-:Y:S01]  /*8780*/  F2FP.BF16.PACK_AB R179, R164, R60 ;  /* 0x0000003ca4b3723e */ /* 0x000fe200000010ff */
[----:B------:R-:W-:Y:S01]  /*8790*/  FMUL.FTZ R19, R150, R163 ;  /* 0x000000a396137220 */ /* 0x000fe20000410000 */
[----:B------:R-:W-:Y:S01]  /*87a0*/  MOV R206, R11 ;  /* 0x0000000b00ce7202 */ /* 0x000fe20000000f00 */
[----:B------:R-:W-:Y:S01]  /*87b0*/  FMUL.FTZ R11, R0, R183 ;  /* 0x000000b7000b7220 */ /* 0x000fe20000410000 */
[----:B------:R-:W-:Y:S02]  /*87c0*/  F2FP.BF16.PACK_AB R182, R148, R61 ;  /* 0x0000003d94b6723e */ /* 0x000fe400000010ff */
[----:B------:R-:W-:Y:S01]  /*87d0*/  F2FP.BF16.PACK_AB R183, R206, R18 ;  /* 0x00000012ceb7723e */ /* 0x000fe200000010ff */
[-C--:B------:R-:W-:Y:S05]  /*87e0*/  HMMA.16816.F32.BF16 R4, R176, R32.reuse, R4 ;  /* 0x00000020b004723c */ /* 0x080fea0000041804 */
[----:B------:R-:W-:Y:S01]  /*87f0*/  FMUL.FTZ R18, R150, R162 ;  /* 0x000000a296127220 */ /* 0x000fe20000410000 */
[----:B------:R-:W-:Y:S02]  /*8800*/  F2FP.BF16.PACK_AB R45, R194, R171 ;  /* 0x000000abc22d723e */ /* 0x000fe400000010ff */
[C---:B------:R-:W-:Y:S07]  /*8810*/  HMMA.16816.F32.BF16 R8, R180.reuse, R32, R8 ;  /* 0x00000020b408723c */ /* 0x040fee0000041808 */
[C---:B------:R-:W-:Y:S01]  /*8820*/  FMUL.FTZ R32, R149.reuse, R188 ;  /* 0x000000bc95207220 */ /* 0x040fe20000410000 */
[-C--:B------:R-:W-:Y:S01]  /*8830*/  HMMA.16816.F32.BF16 R12, R180, R34.reuse, R12 ;  /* 0x00000022b40c723c */ /* 0x080fe2000004180c */
[----:B------:R1:W-:Y:S03]  /*8840*/  MUFU.EX2 R188, R210 ;  /* 0x000000d200bc7308 */ /* 0x0003e60000000800 */
[C---:B------:R-:W-:Y:S04]  /*8850*/  FMUL.FTZ R33, R149.reuse, R189 ;  /* 0x000000bd95217220 */ /* 0x040fe80000410000 */
[C---:B------:R-:W-:Y:S03]  /*8860*/  HMMA.16816.F32.BF16 R16, R176.reuse, R34, R16 ;  /* 0x00000022b010723c */ /* 0x040fe60000041810 */
[----:B------:R2:W-:Y:S04]  /*8870*/  MUFU.EX2 R189, R30 ;  /* 0x0000001e00bd7308 */ /* 0x0005e80000000800 */
[C---:B------:R-:W-:Y:S01]  /*8880*/  FMUL.FTZ R34, R0.reuse, R190 ;  /* 0x000000be00227220 */ /* 0x040fe20000410000 */
[-C--:B------:R-:W-:Y:S04]  /*8890*/  HMMA.16816.F32.BF16 R20, R176, R64.reuse, R20 ;  /* 0x00000040b014723c */ /* 0x080fe80000041814 */
[----:B------:R-:W-:Y:S01]  /*88a0*/  FMUL.FTZ R35, R0, R191 ;  /* 0x000000bf00237220 */ /* 0x000fe20000410000 */
[----:B------:R-:W3:Y:S01]  /*88b0*/  MUFU.EX2 R190, R208 ;  /* 0x000000d000be7308 */ /* 0x000ee20000000800 */
[----:B-1----:R-:W-:Y:S05]  /*88c0*/  MOV R210, R40 ;  /* 0x0000002800d27202 */ /* 0x002fea0000000f00 */
[C---:B------:R-:W-:Y:S01]  /*88d0*/  HMMA.16816.F32.BF16 R32, R180.reuse, R64, R32 ;  /* 0x00000040b420723c */ /* 0x040fe20000041820 */
[----:B------:R-:W4:Y:S03]  /*88e0*/  LDL.LU R40, [R1+0x18] ;  /* 0x0000180001287983 */ /* 0x000f260000300800 */
[----:B------:R-:W-:Y:S01]  /*88f0*/  FADD.FTZ R165, R210, R165 ;  /* 0x000000a5d2a57221 */ /* 0x000fe20000010000 */
[----:B------:R1:W1:Y:S02]  /*8900*/  MUFU.EX2 R191, R154 ;  /* 0x0000009a00bf7308 */ /* 0x0002640000000800 */
[C---:B------:R-:W-:Y:S01]  /*8910*/  FMUL.FTZ R64, R149.reuse, R196 ;  /* 0x000000c495407220 */ /* 0x040fe20000410000 */
[-C--:B------:R-:W-:Y:S04]  /*8920*/  HMMA.16816.F32.BF16 R36, R180, R66.reuse, R36 ;  /* 0x00000042b424723c */ /* 0x080fe80000041824 */
[----:B--2---:R-:W-:Y:S02]  /*8930*/  FMUL.FTZ R30, R150, R166 ;  /* 0x000000a6961e7220 */ /* 0x004fe40000410000 */
[----:B------:R-:W-:Y:S01]  /*8940*/  FMUL.FTZ R65, R149, R197 ;  /* 0x000000c595417220 */ /* 0x000fe20000410000 */
[----:B------:R2:W2:Y:S01]  /*8950*/  MUFU.EX2 R196, R31 ;  /* 0x0000001f00c47308 */ /* 0x0004a20000000800 */
[C---:B------:R-:W-:Y:S04]  /*8960*/  HMMA.16816.F32.BF16 R48, R176.reuse, R66, R48 ;  /* 0x00000042b030723c */ /* 0x040fe80000041830 */
[----:B---3--:R-:W-:Y:S02]  /*8970*/  F2FP.BF16.PACK_AB R46, R195, R190 ;  /* 0x000000bec32e723e */ /* 0x008fe400000010ff */
[----:B------:R-:W-:Y:S01]  /*8980*/  MOV R197, R185 ;  /* 0x000000b900c57202 */ /* 0x000fe20000000f00 */
[C---:B------:R-:W-:Y:S01]  /*8990*/  FMUL.FTZ R66, R0.reuse, R198 ;  /* 0x000000c600427220 */ /* 0x040fe20000410000 */
[-C--:B------:R-:W-:Y:S01]  /*89a0*/  HMMA.16816.F32.BF16 R52, R176, R156.reuse, R52 ;  /* 0x0000009cb034723c */ /* 0x080fe20000041834 */
[----:B------:R-:W-:Y:S03]  /*89b0*/  MUFU.EX2 R208, R170 ;  /* 0x000000aa00d07308 */ /* 0x000fe60000000800 */
[----:B------:R-:W-:Y:S01]  /*89c0*/  FMUL.FTZ R67, R0, R199 ;  /* 0x000000c700437220 */ /* 0x000fe20000410000 */
[----:B------:R-:W-:Y:S01]  /*89d0*/  MOV R185, R169 ;  /* 0x000000a900b97202 */ /* 0x000fe20000000f00 */
[--C-:B------:R-:W-:Y:S01]  /*89e0*/  FFMA.FTZ R169, R59, c[0x0][0x2d0], -R3.reuse ;  /* 0x0000b4003ba97a23 */ /* 0x100fe20000010803 */
[----:B------:R-:W-:Y:S01]  /*89f0*/  MOV R199, R164 ;  /* 0x000000a400c77202 */ /* 0x000fe20000000f00 */
[--C-:B-1----:R-:W-:Y:S01]  /*8a00*/  FFMA.FTZ R154, R43, c[0x0][0x2d0], -R3.reuse ;  /* 0x0000b4002b9a7a23 */ /* 0x102fe20000010803 */
[----:B------:R-:W-:Y:S02]  /*8a10*/  MOV R164, R173 ;  /* 0x000000ad00a47202 */ /* 0x000fe40000000f00 */
[C---:B------:R-:W-:Y:S01]  /*8a20*/  HMMA.16816.F32.BF16 R64, R180.reuse, R156, R64 ;  /* 0x0000009cb440723c */ /* 0x040fe20000041840 */
[----:B------:R1:W3:Y:S03]  /*8a30*/  MUFU.EX2 R173, R213 ;  /* 0x000000d500ad7308 */ /* 0x0002e60000000800 */
[----:B--2---:R-:W-:Y:S01]  /*8a40*/  FMUL.FTZ R31, R150, R167 ;  /* 0x000000a7961f7220 */ /* 0x004fe20000410000 */
[----:B------:R-:W-:Y:S02]  /*8a50*/  F2FP.BF16.PACK_AB R43, R191, R192 ;  /* 0x000000c0bf2b723e */ /* 0x000fe400000010ff */
[----:B------:R-:W-:Y:S01]  /*8a60*/  MOV R198, R184 ;  /* 0x000000b800c67202 */ /* 0x000fe20000000f00 */
[-C--:B------:R-:W-:Y:S04]  /*8a70*/  HMMA.16816.F32.BF16 R68, R180, R158.reuse, R68 ;  /* 0x0000009eb444723c */ /* 0x080fe80000041844 */
[----:B------:R-:W-:Y:S01]  /*8a80*/  MOV R184, R164 ;  /* 0x000000a400b87202 */ /* 0x000fe20000000f00 */
[--C-:B------:R-:W-:Y:S01]  /*8a90*/  FFMA.FTZ R164, R47, c[0x0][0x2d0], -R3.reuse ;  /* 0x0000b4002fa47a23 */ /* 0x100fe20000010803 */
[----:B------:R-:W-:Y:S02]  /*8aa0*/  F2FP.BF16.PACK_AB R47, R196, R189 ;  /* 0x000000bdc42f723e */ /* 0x000fe400000010ff */
[C---:B------:R-:W-:Y:S01]  /*8ab0*/  HMMA.16816.F32.BF16 R72, R176.reuse, R158, R72 ;  /* 0x0000009eb048723c */ /* 0x040fe20000041848 */
[----:B------:R-:W2:Y:S03]  /*8ac0*/  LDSM.16.MT88.4 R156, [R235+0x100] ;  /* 0x00010000eb9c783b */ /* 0x000ea60000004200 */
[----:B------:R-:W-:Y:S02]  /*8ad0*/  MOV R210, R197 ;  /* 0x000000c500d27202 */ /* 0x000fe40000000f00 */
[----:B------:R-:W-:Y:S01]  /*8ae0*/  MUFU.EX2 R197, R219 ;  /* 0x000000db00c57308 */ /* 0x000fe20000000800 */
[----:B-1----:R-:W-:Y:S01]  /*8af0*/  MOV R213, R148 ;  /* 0x0000009400d57202 */ /* 0x002fe20000000f00 */
[--C-:B------:R-:W-:Y:S01]  /*8b00*/  FFMA.FTZ R148, R42, c[0x0][0x2d0], -R3.reuse ;  /* 0x0000b4002a947a23 */ /* 0x100fe20000010803 */
[----:B------:R-:W-:Y:S03]  /*8b10*/  F2FP.BF16.PACK_AB R42, R188, R193 ;  /* 0x000000c1bc2a723e */ /* 0x000fe600000010ff */
[----:B------:R-:W-:Y:S02]  /*8b20*/  FFMA.FTZ R3, R63, c[0x0][0x2d0], -R3 ;  /* 0x0000b4003f037a23 */ /* 0x000fe40000010803 */
[----:B------:R-:W-:Y:S02]  /*8b30*/  LDSM.16.MT88.4 R60, [R236+0x900] ;  /* 0x00090000ec3c783b */ /* 0x000fe40000004200 */
[----:B------:R-:W-:Y:S10]  /*8b40*/  MUFU.EX2 R219, R155 ;  /* 0x0000009b00db7308 */ /* 0x000ff40000000800 */
[----:B------:R-:W1:Y:S01]  /*8b50*/  MUFU.EX2 R155, R3 ;  /* 0x00000003009b7308 */ /* 0x000e620000000800 */
[-C--:B--2---:R-:W-:Y:S03]  /*8b60*/  HMMA.16816.F32.BF16 R76, R176, R156.reuse, R76 ;  /* 0x0000009cb04c723c */ /* 0x084fe6000004184c */
[----:B------:R-:W-:Y:S02]  /*8b70*/  FFMA.FTZ R149, R149, R56, R57 ;  /* 0x0000003895957223 */ /* 0x000fe40000010039 */
[----:B------:R-:W-:Y:S02]  /*8b80*/  LDSM.16.MT88.4 R56, [R234+0x900] ;  /* 0x00090000ea38783b */ /* 0x000fe40000004200 */
[----:B------:R-:W-:Y:S01]  /*8b90*/  FADD.FTZ R149, R212, R149 ;  /* 0x00000095d4957221 */ /* 0x000fe20000010000 */
[C---:B------:R-:W-:Y:S04]  /*8ba0*/  HMMA.16816.F32.BF16 R80, R180.reuse, R156, R80 ;  /* 0x0000009cb450723c */ /* 0x040fe80000041850 */
[----:B------:R-:W-:Y:S02]  /*8bb0*/  MOV R212, R199 ;  /* 0x000000c700d47202 */ /* 0x000fe40000000f00 */
[----:B------:R-:W-:Y:S02]  /*8bc0*/  MUFU.EX2 R199, R218 ;  /* 0x000000da00c77308 */ /* 0x000fe40000000800 */
[-C--:B------:R-:W-:Y:S08]  /*8bd0*/  HMMA.16816.F32.BF16 R84, R180, R158.reuse, R84 ;  /* 0x0000009eb454723c */ /* 0x080ff00000041854 */
[C---:B------:R-:W-:Y:S01]  /*8be0*/  HMMA.16816.F32.BF16 R88, R176.reuse, R158, R88 ;  /* 0x0000009eb058723c */ /* 0x040fe20000041858 */
[----:B------:R-:W2:Y:S01]  /*8bf0*/  LDSM.16.MT88.4 R156, [R233+0x2100] ;  /* 0x00210000e99c783b */ /* 0x000ea20000004200 */
[----:B------:R-:W-:Y:S06]  /*8c00*/  MUFU.EX2 R218, R164 ;  /* 0x000000a400da7308 */ /* 0x000fec0000000800 */
[-C--:B--2---:R-:W-:Y:S08]  /*8c10*/  HMMA.16816.F32.BF16 R92, R176, R156.reuse, R92 ;  /* 0x0000009cb05c723c */ /* 0x084ff0000004185c */
[C---:B------:R-:W-:Y:S08]  /*8c20*/  HMMA.16816.F32.BF16 R96, R180.reuse, R156, R96 ;  /* 0x0000009cb460723c */ /* 0x040ff00000041860 */
[-C--:B------:R-:W-:Y:S08]  /*8c30*/  HMMA.16816.F32.BF16 R100, R180, R158.reuse, R100 ;  /* 0x0000009eb464723c */ /* 0x080ff00000041864 */
[C---:B------:R-:W-:Y:S01]  /*8c40*/  HMMA.16816.F32.BF16 R104, R176.reuse, R158, R104 ;  /* 0x0000009eb068723c */ /* 0x040fe20000041868 */
[----:B------:R-:W2:Y:S07]  /*8c50*/  LDSM.16.MT88.4 R156, [R234+0x2100] ;  /* 0x00210000ea9c783b */ /* 0x000eae0000004200 */
[-C--:B--2---:R-:W-:Y:S08]  /*8c60*/  HMMA.16816.F32.BF16 R108, R176, R156.reuse, R108 ;  /* 0x0000009cb06c723c */ /* 0x084ff0000004186c */
[C---:B------:R-:W-:Y:S08]  /*8c70*/  HMMA.16816.F32.BF16 R112, R180.reuse, R156, R112 ;  /* 0x0000009cb470723c */ /* 0x040ff00000041870 */
[-C--:B------:R-:W-:Y:S08]  /*8c80*/  HMMA.16816.F32.BF16 R116, R180, R158.reuse, R116 ;  /* 0x0000009eb474723c */ /* 0x080ff00000041874 */
[C---:B------:R-:W-:Y:S01]  /*8c90*/  HMMA.16816.F32.BF16 R120, R176.reuse, R158, R120 ;  /* 0x0000009eb078723c */ /* 0x040fe20000041878 */
[----:B------:R-:W2:Y:S07]  /*8ca0*/  LDSM.16.MT88.4 R156, [R236+0x2100] ;  /* 0x00210000ec9c783b */ /* 0x000eae0000004200 */
[-C--:B--2---:R-:W-:Y:S08]  /*8cb0*/  HMMA.16816.F32.BF16 R124, R176, R156.reuse, R124 ;  /* 0x0000009cb07c723c */ /* 0x084ff0000004187c */
[C---:B------:R-:W-:Y:S04]  /*8cc0*/  HMMA.16816.F32.BF16 R128, R180.reuse, R156, R128 ;  /* 0x0000009cb480723c */ /* 0x040fe80000041880 */
[----:B----4-:R-:W-:Y:S01]  /*8cd0*/  FFMA.FTZ R0, R0, R40, R41 ;  /* 0x0000002800007223 */ /* 0x010fe20000010029 */
[----:B------:R-:W-:Y:S03]  /*8ce0*/  F2FP.BF16.PACK_AB R41, R205, R207 ;  /* 0x000000cfcd29723e */ /* 0x000fe600000010ff */
[-C--:B------:R-:W-:Y:S04]  /*8cf0*/  HMMA.16816.F32.BF16 R132, R180, R158.reuse, R132 ;  /* 0x0000009eb484723c */ /* 0x080fe80000041884 */
[----:B---3--:R-:W-:Y:S01]  /*8d00*/  F2FP.BF16.PACK_AB R40, R174, R173 ;  /* 0x000000adae28723e */ /* 0x008fe200000010ff */
[----:B------:R-:W-:Y:S01]  /*8d10*/  FADD.FTZ R0, R203, R0 ;  /* 0x00000000cb007221 */ /* 0x000fe20000010000 */
[----:B-1----:R-:W-:Y:S02]  /*8d20*/  F2FP.BF16.PACK_AB R203, R155, R208 ;  /* 0x000000d09bcb723e */ /* 0x002fe400000010ff */
[C---:B------:R-:W-:Y:S01]  /*8d30*/  HMMA.16816.F32.BF16 R136, R176.reuse, R158, R136 ;  /* 0x0000009eb088723c */ /* 0x040fe20000041888 */
[----:B------:R-:W1:Y:S03]  /*8d40*/  LDSM.16.MT88.4 R156, [R235+0x2100] ;  /* 0x00210000eb9c783b */ /* 0x000e660000004200 */
[----:B------:R-:W-:Y:S02]  /*8d50*/  FADD.FTZ R0, R210, R0 ;  /* 0x00000000d2007221 */ /* 0x000fe40000010000 */
[----:B------:R-:W-:Y:S02]  /*8d60*/  MUFU.EX2 R210, R184 ;  /* 0x000000b800d27308 */ /* 0x000fe40000000800 */
[-C--:B-1----:R-:W-:Y:S08]  /*8d70*/  HMMA.16816.F32.BF16 R140, R176, R156.reuse, R140 ;  /* 0x0000009cb08c723c */ /* 0x082ff0000004188c */
[C---:B------:R-:W-:Y:S01]  /*8d80*/  HMMA.16816.F32.BF16 R144, R180.reuse, R156, R144 ;  /* 0x0000009cb490723c */ /* 0x040fe20000041890 */
[----:B------:R-:W2:Y:S04]  /*8d90*/  LDL.LU R157, [R1+0x20] ;  /* 0x00002000019d7983 */ /* 0x000ea80000300800 */
[----:B------:R1:W5:Y:S02]  /*8da0*/  LDL.LU R232, [R1+0x48] ;  /* 0x0000480001e87983 */ /* 0x0003640000300800 */
[----:B------:R-:W-:Y:S01]  /*8db0*/  MOV R156, R160 ;  /* 0x000000a0009c7202 */ /* 0x000fe20000000f00 */
[-C--:B------:R-:W-:Y:S01]  /*8dc0*/  HMMA.16816.F32.BF16 R24, R180, R158.reuse, R24 ;  /* 0x0000009eb418723c */ /* 0x080fe20000041818 */
[----:B------:R-:W3:Y:S01]  /*8dd0*/  LDSM.16.MT88.4 R160, [R233+0x900] ;  /* 0x00090000e9a0783b */ /* 0x000ee20000004200 */
[----:B------:R-:W-:Y:S06]  /*8de0*/  MUFU.EX2 R180, R223 ;  /* 0x000000df00b47308 */ /* 0x000fec0000000800 */
[----:B------:R-:W-:Y:S04]  /*8df0*/  HMMA.16816.F32.BF16 R28, R176, R158, R28 ;  /* 0x0000009eb01c723c */ /* 0x000fe8000004181c */
[----:B------:R-:W-:Y:S10]  /*8e00*/  MUFU.EX2 R176, R222 ;  /* 0x000000de00b07308 */ /* 0x000ff40000000800 */
[----:B------:R-:W4:Y:S10]  /*8e10*/  MUFU.EX2 R179, R217 ;  /* 0x000000d900b37308 */ /* 0x000f340000000800 */
[----:B------:R-:W-:Y:S01]  /*8e20*/  MUFU.EX2 R217, R204 ;  /* 0x000000cc00d97308 */ /* 0x000fe20000000800 */
[-C--:B---3--:R-:W-:Y:S09]  /*8e30*/  HMMA.16816.F32.BF16 R4, R40, R160.reuse, R4 ;  /* 0x000000a02804723c */ /* 0x088ff20000041804 */
[----:B------:R-:W3:Y:S03]  /*8e40*/  MUFU.EX2 R177, R216 ;  /* 0x000000d800b17308 */ /* 0x000ee60000000800 */
[----:B----4-:R-:W-:Y:S01]  /*8e50*/  MOV R170, R179 ;  /* 0x000000b300aa7202 */ /* 0x010fe20000000f00 */
[C---:B------:R-:W-:Y:S06]  /*8e60*/  HMMA.16816.F32.BF16 R8, R44.reuse, R160, R8 ;  /* 0x000000a02c08723c */ /* 0x040fec0000041808 */
[----:B------:R-:W-:Y:S02]  /*8e70*/  MUFU.EX2 R178, R214 ;  /* 0x000000d600b27308 */ /* 0x000fe40000000800 */
[-C--:B------:R-:W-:Y:S08]  /*8e80*/  HMMA.16816.F32.BF16 R12, R44, R162.reuse, R12 ;  /* 0x000000a22c0c723c */ /* 0x080ff0000004180c */
[----:B------:R-:W-:Y:S01]  /*8e90*/  MUFU.EX2 R223, R148 ;  /* 0x0000009400df7308 */ /* 0x000fe20000000800 */
[C---:B------:R-:W-:Y:S01]  /*8ea0*/  HMMA.16816.F32.BF16 R16, R40.reuse, R162, R16 ;  /* 0x000000a22810723c */ /* 0x040fe20000041810 */
[----:B------:R-:W-:Y:S08]  /*8eb0*/  LDSM.16.MT88.4 R160, [R233+0x3100] ;  /* 0x00310000e9a0783b */ /* 0x000ff00000004200 */
[----:B------:R-:W-:Y:S01]  /*8ec0*/  MUFU.EX2 R222, R154 ;  /* 0x0000009a00de7308 */ /* 0x000fe20000000800 */
[-C--:B------:R-:W-:Y:S08]  /*8ed0*/  HMMA.16816.F32.BF16 R20, R40, R56.reuse, R20 ;  /* 0x000000382814723c */ /* 0x080ff00000041814 */
[C---:B------:R-:W-:Y:S01]  /*8ee0*/  HMMA.16816.F32.BF16 R32, R44.reuse, R56, R32 ;  /* 0x000000382c20723c */ /* 0x040fe20000041820 */
[----:B------:R3:W-:Y:S07]  /*8ef0*/  MUFU.EX2 R216, R231 ;  /* 0x000000e700d87308 */ /* 0x0007ee0000000800 */
[-C--:B------:R-:W-:Y:S03]  /*8f00*/  HMMA.16816.F32.BF16 R36, R44, R58.reuse, R36 ;  /* 0x0000003a2c24723c */ /* 0x080fe60000041824 */
[----:B------:R-:W-:Y:S05]  /*8f10*/  MUFU.EX2 R214, R186 ;  /* 0x000000ba00d67308 */ /* 0x000fea0000000800 */
[C---:B------:R-:W-:Y:S01]  /*8f20*/  HMMA.16816.F32.BF16 R48, R40.reuse, R58, R48 ;  /* 0x0000003a2830723c */ /* 0x040fe20000041830 */
[----:B------:R-:W-:Y:S07]  /*8f30*/  LDSM.16.MT88.4 R56, [R233+0x2900] ;  /* 0x00290000e938783b */ /* 0x000fee0000004200 */
[-C--:B------:R-:W-:Y:S04]  /*8f40*/  HMMA.16816.F32.BF16 R52, R40, R60.reuse, R52 ;  /* 0x0000003c2834723c */ /* 0x080fe80000041834 */
[----:B---3--:R-:W-:Y:S04]  /*8f50*/  MOV R231, R177 ;  /* 0x000000b100e77202 */ /* 0x008fe80000000f00 */
[C---:B------:R-:W-:Y:S08]  /*8f60*/  HMMA.16816.F32.BF16 R64, R44.reuse, R60, R64 ;  /* 0x0000003c2c40723c */ /* 0x040ff00000041840 */
[-C--:B------:R-:W-:Y:S08]  /*8f70*/  HMMA.16816.F32.BF16 R68, R44, R62.reuse, R68 ;  /* 0x0000003e2c44723c */ /* 0x080ff00000041844 */
[C---:B------:R-:W-:Y:S01]  /*8f80*/  HMMA.16816.F32.BF16 R72, R40.reuse, R62, R72 ;  /* 0x0000003e2848723c */ /* 0x040fe20000041848 */
[----:B------:R-:W-:Y:S03]  /*8f90*/  LDSM.16.MT88.4 R60, [R234+0x2900] ;  /* 0x00290000ea3c783b */ /* 0x000fe60000004200 */
[----:B--2---:R-:W-:Y:S05]  /*8fa0*/  FFMA.FTZ R150, R150, R157, R156 ;  /* 0x0000009d96967223 */ /* 0x004fea000001009c */
[----:B------:R-:W2:Y:S03]  /*8fb0*/  LDSM.16.MT88.4 R156, [R235+0x900] ;  /* 0x00090000eb9c783b */ /* 0x000ea60000004200 */
[----:B------:R-:W-:Y:S01]  /*8fc0*/  FADD.FTZ R150, R211, R150 ;  /* 0x00000096d3967221 */ /* 0x000fe20000010000 */
[----:B------:R-:W-:Y:S02]  /*8fd0*/  MOV R211, R198 ;  /* 0x000000c600d37202 */ /* 0x000fe40000000f00 */
[----:B------:R-:W3:Y:S10]  /*8fe0*/  MUFU.EX2 R198, R224 ;  /* 0x000000e000c67308 */ /* 0x000ef40000000800 */
[----:B------:R-:W4:Y:S10]  /*8ff0*/  MUFU.EX2 R224, R215 ;  /* 0x000000d700e07308 */ /* 0x000f340000000800 */
[----:B------:R-:W-:Y:S01]  /*9000*/  MUFU.EX2 R215, R187 ;  /* 0x000000bb00d77308 */ /* 0x000fe20000000800 */
[-C--:B--2---:R-:W-:Y:S08]  /*9010*/  HMMA.16816.F32.BF16 R76, R40, R156.reuse, R76 ;  /* 0x0000009c284c723c */ /* 0x084ff0000004184c */
[C---:B------:R-:W-:Y:S08]  /*9020*/  HMMA.16816.F32.BF16 R80, R44.reuse, R156, R80 ;  /* 0x0000009c2c50723c */ /* 0x040ff00000041850 */
[-C--:B------:R-:W-:Y:S08]  /*9030*/  HMMA.16816.F32.BF16 R84, R44, R158.reuse, R84 ;  /* 0x0000009e2c54723c */ /* 0x080ff00000041854 */
[C---:B------:R-:W-:Y:S01]  /*9040*/  HMMA.16816.F32.BF16 R88, R40.reuse, R158, R88 ;  /* 0x0000009e2858723c */ /* 0x040fe20000041858 */
[----:B------:R-:W2:Y:S07]  /*9050*/  LDSM.16.MT88.4 R156, [R236+0x2900] ;  /* 0x00290000ec9c783b */ /* 0x000eae0000004200 */
[-C--:B------:R-:W-:Y:S08]  /*9060*/  HMMA.16816.F32.BF16 R92, R40, R56.reuse, R92 ;  /* 0x00000038285c723c */ /* 0x080ff0000004185c */
[C---:B------:R-:W-:Y:S08]  /*9070*/  HMMA.16816.F32.BF16 R96, R44.reuse, R56, R96 ;  /* 0x000000382c60723c */ /* 0x040ff00000041860 */
[-C--:B------:R-:W-:Y:S08]  /*9080*/  HMMA.16816.F32.BF16 R100, R44, R58.reuse, R100 ;  /* 0x0000003a2c64723c */ /* 0x080ff00000041864 */
[C---:B------:R-:W-:Y:S01]  /*9090*/  HMMA.16816.F32.BF16 R104, R40.reuse, R58, R104 ;  /* 0x0000003a2868723c */ /* 0x040fe20000041868 */
[----:B------:R-:W1:Y:S07]  /*90a0*/  LDSM.16.MT88.4 R56, [R235+0x2900] ;  /* 0x00290000eb38783b */ /* 0x000e6e0000004200 */
[-C--:B------:R-:W-:Y:S08]  /*90b0*/  HMMA.16816.F32.BF16 R108, R40, R60.reuse, R108 ;  /* 0x0000003c286c723c */ /* 0x080ff0000004186c */
[C---:B------:R-:W-:Y:S08]  /*90c0*/  HMMA.16816.F32.BF16 R112, R44.reuse, R60, R112 ;  /* 0x0000003c2c70723c */ /* 0x040ff00000041870 */
[-C--:B------:R-:W-:Y:S08]  /*90d0*/  HMMA.16816.F32.BF16 R116, R44, R62.reuse, R116 ;  /* 0x0000003e2c74723c */ /* 0x080ff00000041874 */
[C---:B------:R-:W-:Y:S01]  /*90e0*/  HMMA.16816.F32.BF16 R120, R40.reuse, R62, R120 ;  /* 0x0000003e2878723c */ /* 0x040fe20000041878 */
[----:B------:R-:W3:Y:S07]  /*90f0*/  LDSM.16.MT88.4 R60, [R233+0x1100] ;  /* 0x00110000e93c783b */ /* 0x000eee0000004200 */
[-C--:B--2---:R-:W-:Y:S08]  /*9100*/  HMMA.16816.F32.BF16 R124, R40, R156.reuse, R124 ;  /* 0x0000009c287c723c */ /* 0x084ff0000004187c */
[C---:B------:R-:W-:Y:S08]  /*9110*/  HMMA.16816.F32.BF16 R128, R44.reuse, R156, R128 ;  /* 0x0000009c2c80723c */ /* 0x040ff00000041880 */
[-C--:B------:R-:W-:Y:S08]  /*9120*/  HMMA.16816.F32.BF16 R132, R44, R158.reuse, R132 ;  /* 0x0000009e2c84723c */ /* 0x080ff00000041884 */
[C---:B------:R-:W-:Y:S01]  /*9130*/  HMMA.16816.F32.BF16 R136, R40.reuse, R158, R136 ;  /* 0x0000009e2888723c */ /* 0x040fe20000041888 */
[----:B------:R-:W2:Y:S07]  /*9140*/  LDSM.16.MT88.4 R156, [R234+0x1100] ;  /* 0x00110000ea9c783b */ /* 0x000eae0000004200 */
[-C--:B-1----:R-:W-:Y:S08]  /*9150*/  HMMA.16816.F32.BF16 R140, R40, R56.reuse, R140 ;  /* 0x00000038288c723c */ /* 0x082ff0000004188c */
[C---:B------:R-:W-:Y:S08]  /*9160*/  HMMA.16816.F32.BF16 R144, R44.reuse, R56, R144 ;  /* 0x000000382c90723c */ /* 0x040ff00000041890 */
[-C--:B------:R-:W-:Y:S07]  /*9170*/  HMMA.16816.F32.BF16 R24, R44, R58.reuse, R24 ;  /* 0x0000003a2c18723c */ /* 0x080fee0000041818 */
[----:B------:R-:W-:Y:S01]  /*9180*/  FADD.FTZ R44, R202, R165 ;  /* 0x000000a5ca2c7221 */ /* 0x000fe20000010000 */
[----:B------:R-:W-:Y:S01]  /*9190*/  HMMA.16816.F32.BF16 R28, R40, R58, R28 ;  /* 0x0000003a281c723c */ /* 0x000fe2000004181c */
[----:B------:R-:W1:Y:S03]  /*91a0*/  LDSM.16.MT88.4 R56, [R236+0x1100] ;  /* 0x00110000ec38783b */ /* 0x000e660000004200 */
[----:B------:R-:W-:Y:S01]  /*91b0*/  FADD.FTZ R46, R201, R150 ;  /* 0x00000096c92e7221 */ /* 0x000fe20000010000 */
[----:B------:R-:W-:Y:S01]  /*91c0*/  F2FP.BF16.PACK_AB R47, R218, R219 ;  /* 0x000000dbda2f723e */ /* 0x000fe200000010ff */
[----:B------:R-:W-:Y:S01]  /*91d0*/  FADD.FTZ R45, R200, R149 ;  /* 0x00000095c82d7221 */ /* 0x000fe20000010000 */
[----:B---3--:R-:W-:Y:S01]  /*91e0*/  F2FP.BF16.PACK_AB R40, R198, R225 ;  /* 0x000000e1c628723e */ /* 0x008fe200000010ff */
[----:B------:R-:W-:Y:S01]  /*91f0*/  FADD.FTZ R150, R211, R44 ;  /* 0x0000002cd3967221 */ /* 0x000fe20000010000 */
[----:B------:R-:W-:Y:S01]  /*9200*/  F2FP.BF16.PACK_AB R41, R199, R197 ;  /* 0x000000c5c729723e */ /* 0x000fe200000010ff */
[----:B------:R-:W-:Y:S01]  /*9210*/  LDSM.16.MT88.4 R164, [R234+0x3100] ;  /* 0x00310000eaa4783b */ /* 0x000fe20000004200 */
[----:B------:R3:W-:Y:S01]  /*9220*/  MUFU.EX2 R211, R169 ;  /* 0x000000a900d37308 */ /* 0x0007e20000000800 */
[----:B------:R-:W-:Y:S01]  /*9230*/  F2FP.BF16.PACK_AB R42, R176, R180 ;  /* 0x000000b4b02a723e */ /* 0x000fe200000010ff */
[----:B------:R-:W-:Y:S01]  /*9240*/  FADD.FTZ R149, R212, R46 ;  /* 0x0000002ed4957221 */ /* 0x000fe20000010000 */
[----:B------:R-:W-:Y:S01]  /*9250*/  F2FP.BF16.PACK_AB R43, R177, R179 ;  /* 0x000000b3b12b723e */ /* 0x000fe200000010ff */
[----:B------:R-:W-:Y:S01]  /*9260*/  FADD.FTZ R148, R213, R45 ;  /* 0x0000002dd5947221 */ /* 0x000fe20000010000 */
[----:B----4-:R-:W-:Y:S01]  /*9270*/  F2FP.BF16.PACK_AB R44, R178, R224 ;  /* 0x000000e0b22c723e */ /* 0x010fe200000010ff */
[----:B------:R-:W-:Y:S01]  /*9280*/  FADD.FTZ R3, R173, R150 ;  /* 0x00000096ad037221 */ /* 0x000fe20000010000 */
[----:B------:R-:W-:Y:S02]  /*9290*/  F2FP.BF16.PACK_AB R45, R222, R223 ;  /* 0x000000dfde2d723e */ /* 0x000fe400000010ff */
[----:B------:R-:W-:Y:S01]  /*92a0*/  F2FP.BF16.PACK_AB R46, R221, R220 ;  /* 0x000000dcdd2e723e */ /* 0x000fe200000010ff */
[-C--:B------:R-:W-:Y:S01]  /*92b0*/  HMMA.16816.F32.BF16 R4, R40, R60.reuse, R4 ;  /* 0x0000003c2804723c */ /* 0x080fe20000041804 */
[----:B------:R4:W1:Y:S02]  /*92c0*/  MUFU.EX2 R212, R168 ;  /* 0x000000a800d47308 */ /* 0x0008640000000800 */
[----:B------:R-:W-:Y:S01]  /*92d0*/  MOV R173, R176 ;  /* 0x000000b000ad7202 */ /* 0x000fe20000000f00 */
[----:B------:R-:W-:Y:S01]  /*92e0*/  FADD.FTZ R150, R174, R3 ;  /* 0x00000003ae967221 */ /* 0x000fe20000010000 */
[----:B------:R-:W-:Y:S02]  /*92f0*/  F2FP.BF16.PACK_AB R202, R209, R210 ;  /* 0x000000d2d1ca723e */ /* 0x000fe400000010ff */
[----:B------:R-:W-:Y:S01]  /*9300*/  MOV R3, R194 ;  /* 0x000000c200037202 */ /* 0x000fe20000000f00 */
[C---:B------:R-:W-:Y:S03]  /*9310*/  HMMA.16816.F32.BF16 R8, R44.reuse, R60, R8 ;  /* 0x0000003c2c08723c */ /* 0x040fe60000041808 */
[----:B------:R-:W2:Y:S01]  /*9320*/  MUFU.EX2 R213, R185 ;  /* 0x000000b900d57308 */ /* 0x000ea20000000800 */
[----:B---3--:R-:W-:Y:S04]  /*9330*/  MOV R169, R180 ;  /* 0x000000b400a97202 */ /* 0x008fe80000000f00 */
[-C--:B------:R-:W-:Y:S08]  /*9340*/  HMMA.16816.F32.BF16 R12, R44, R62.reuse, R12 ;  /* 0x0000003e2c0c723c */ /* 0x080ff0000004180c */
[C---:B------:R-:W-:Y:S01]  /*9350*/  HMMA.16816.F32.BF16 R16, R40.reuse, R62, R16 ;  /* 0x0000003e2810723c */ /* 0x040fe20000041810 */
[----:B------:R-:W3:Y:S03]  /*9360*/  LDSM.16.MT88.4 R60, [R235+0x1100] ;  /* 0x00110000eb3c783b */ /* 0x000ee60000004200 */
[----:B----4-:R-:W-:Y:S02]  /*9370*/  MOV R168, R178 ;  /* 0x000000b200a87202 */ /* 0x010fe40000000f00 */
[----:B-1----:R-:W-:Y:S02]  /*9380*/  F2FP.BF16.PACK_AB R201, R211, R212 ;  /* 0x000000d4d3c9723e */ /* 0x002fe400000010ff */
[-C--:B--2---:R-:W-:Y:S04]  /*9390*/  HMMA.16816.F32.BF16 R20, R40, R156.reuse, R20 ;  /* 0x0000009c2814723c */ /* 0x084fe80000041814 */
[----:B------:R-:W-:Y:S04]  /*93a0*/  F2FP.BF16.PACK_AB R200, R213, R214 ;  /* 0x000000d6d5c8723e */ /* 0x000fe800000010ff */
        /* <DEDUP_REMOVED lines=8> */
[----:B------:R-:W2:Y:S07]  /*9430*/  LDSM.16.MT88.4 R56, [R235+0x3100] ;  /* 0x00310000eb38783b */ /* 0x000eae0000004200 */
[-C--:B---3--:R-:W-:Y:S08]  /*9440*/  HMMA.16816.F32.BF16 R76, R40, R60.reuse, R76 ;  /* 0x0000003c284c723c */ /* 0x088ff0000004184c */
[C---:B------:R-:W-:Y:S08]  /*9450*/  HMMA.16816.F32.BF16 R80, R44.reuse, R60, R80 ;  /* 0x0000003c2c50723c */ /* 0x040ff00000041850 */
[-C--:B------:R-:W-:Y:S08]  /*9460*/  HMMA.16816.F32.BF16 R84, R44, R62.reuse, R84 ;  /* 0x0000003e2c54723c */ /* 0x080ff00000041854 */
[C---:B------:R-:W-:Y:S01]  /*9470*/  HMMA.16816.F32.BF16 R88, R40.reuse, R62, R88 ;  /* 0x0000003e2858723c */ /* 0x040fe20000041858 */
[----:B------:R-:W-:Y:S07]  /*9480*/  LDSM.16.MT88.4 R60, [R235+0x1900] ;  /* 0x00190000eb3c783b */ /* 0x000fee0000004200 */
[-C--:B------:R-:W-:Y:S08]  /*9490*/  HMMA.16816.F32.BF16 R92, R40, R160.reuse, R92 ;  /* 0x000000a0285c723c */ /* 0x080ff0000004185c */
[C---:B------:R-:W-:Y:S08]  /*94a0*/  HMMA.16816.F32.BF16 R96, R44.reuse, R160, R96 ;  /* 0x000000a02c60723c */ /* 0x040ff00000041860 */
[-C--:B------:R-:W-:Y:S08]  /*94b0*/  HMMA.16816.F32.BF16 R100, R44, R162.reuse, R100 ;  /* 0x000000a22c64723c */ /* 0x080ff00000041864 */
[C---:B------:R-:W-:Y:S01]  /*94c0*/  HMMA.16816.F32.BF16 R104, R40.reuse, R162, R104 ;  /* 0x000000a22868723c */ /* 0x040fe20000041868 */
[----:B------:R-:W3:Y:S07]  /*94d0*/  LDSM.16.MT88.4 R160, [R233+0x1900] ;  /* 0x00190000e9a0783b */ /* 0x000eee0000004200 */
[-C--:B------:R-:W-:Y:S08]  /*94e0*/  HMMA.16816.F32.BF16 R108, R40, R164.reuse, R108 ;  /* 0x000000a4286c723c */ /* 0x080ff0000004186c */
[C---:B------:R-:W-:Y:S07]  /*94f0*/  HMMA.16816.F32.BF16 R112, R44.reuse, R164, R112 ;  /* 0x000000a42c70723c */ /* 0x040fee0000041870 */
[----:B------:R-:W-:Y:S01]  /*9500*/  F2FP.BF16.PACK_AB R164, R229, R226 ;  /* 0x000000e2e5a4723e */ /* 0x000fe200000010ff */
[-C--:B------:R-:W-:Y:S04]  /*9510*/  HMMA.16816.F32.BF16 R116, R44, R166.reuse, R116 ;  /* 0x000000a62c74723c */ /* 0x080fe80000041874 */
[----:B------:R-:W-:Y:S04]  /*9520*/  F2FP.BF16.PACK_AB R165, R228, R227 ;  /* 0x000000e3e4a5723e */ /* 0x000fe800000010ff */
[C---:B------:R-:W-:Y:S07]  /*9530*/  HMMA.16816.F32.BF16 R120, R40.reuse, R166, R120 ;  /* 0x000000a62878723c */ /* 0x040fee0000041878 */
[----:B------:R-:W-:Y:S01]  /*9540*/  F2FP.BF16.PACK_AB R166, R217, R230 ;  /* 0x000000e6d9a6723e */ /* 0x000fe200000010ff */
[-C--:B-1----:R-:W-:Y:S04]  /*9550*/  HMMA.16816.F32.BF16 R124, R40, R156.reuse, R124 ;  /* 0x0000009c287c723c */ /* 0x082fe8000004187c */
[----:B------:R-:W-:Y:S04]  /*9560*/  F2FP.BF16.PACK_AB R167, R215, R216 ;  /* 0x000000d8d7a7723e */ /* 0x000fe800000010ff */
[C---:B------:R-:W-:Y:S08]  /*9570*/  HMMA.16816.F32.BF16 R128, R44.reuse, R156, R128 ;  /* 0x0000009c2c80723c */ /* 0x040ff00000041880 */
[-C--:B------:R-:W-:Y:S08]  /*9580*/  HMMA.16816.F32.BF16 R132, R44, R158.reuse, R132 ;  /* 0x0000009e2c84723c */ /* 0x080ff00000041884 */
[C---:B------:R-:W-:Y:S01]  /*9590*/  HMMA.16816.F32.BF16 R136, R40.reuse, R158, R136 ;  /* 0x0000009e2888723c */ /* 0x040fe20000041888 */
[----:B------:R-:W1:Y:S07]  /*95a0*/  LDSM.16.MT88.4 R156, [R234+0x1900] ;  /* 0x00190000ea9c783b */ /* 0x000e6e0000004200 */
[-C--:B--2---:R-:W-:Y:S08]  /*95b0*/  HMMA.16816.F32.BF16 R140, R40, R56.reuse, R140 ;  /* 0x00000038288c723c */ /* 0x084ff0000004188c */
[C---:B------:R-:W-:Y:S07]  /*95c0*/  HMMA.16816.F32.BF16 R144, R44.reuse, R56, R144 ;  /* 0x000000382c90723c */ /* 0x040fee0000041890 */
[----:B------:R-:W-:Y:S01]  /*95d0*/  FADD.FTZ R57, R172, R148 ;  /* 0x00000094ac397221 */ /* 0x000fe20000010000 */
[-C--:B------:R-:W-:Y:S01]  /*95e0*/  HMMA.16816.F32.BF16 R24, R44, R58.reuse, R24 ;  /* 0x0000003a2c18723c */ /* 0x080fe20000041818 */
[----:B------:R-:W2:Y:S03]  /*95f0*/  LDSM.16.MT88.4 R44, [R236+0x1900] ;  /* 0x00190000ec2c783b */ /* 0x000ea60000004200 */
[----:B------:R-:W-:Y:S02]  /*9600*/  FADD.FTZ R148, R175, R57 ;  /* 0x00000039af947221 */ /* 0x000fe40000010000 */
[----:B------:R-:W-:Y:S02]  /*9610*/  FADD.FTZ R56, R206, R0 ;  /* 0x00000000ce387221 */ /* 0x000fe40000010000 */
[----:B------:R-:W-:Y:S01]  /*9620*/  HMMA.16816.F32.BF16 R28, R40, R58, R28 ;  /* 0x0000003a281c723c */ /* 0x000fe2000004181c */
[----:B------:R-:W4:Y:S03]  /*9630*/  LDSM.16.MT88.4 R40, [R233+0x3900] ;  /* 0x00390000e928783b */ /* 0x000f260000004200 */
[----:B------:R-:W-:Y:S02]  /*9640*/  FADD.FTZ R0, R207, R149 ;  /* 0x00000095cf007221 */ /* 0x000fe40000010000 */
[----:B------:R-:W-:Y:S02]  /*9650*/  FADD.FTZ R154, R171, R56 ;  /* 0x00000038ab9a7221 */ /* 0x000fe40000010000 */
[-C--:B---3--:R-:W-:Y:S01]  /*9660*/  HMMA.16816.F32.BF16 R176, R164, R160.reuse, R4 ;  /* 0x000000a0a4b0723c */ /* 0x088fe20000041804 */
[----:B------:R-:W3:Y:S04]  /*9670*/  LDSM.16.MT88.4 R56, [R234+0x3900] ;  /* 0x00390000ea38783b */ /* 0x000ee80000004200 */
[----:B------:R-:W-:Y:S01]  /*9680*/  FADD.FTZ R149, R205, R0 ;  /* 0x00000000cd957221 */ /* 0x000fe20000010000 */
[----:B------:R-:W-:Y:S01]  /*9690*/  MOV R0, R193 ;  /* 0x000000c100007202 */ /* 0x000fe20000000f00 */
[----:B------:R-:W-:Y:S01]  /*96a0*/  FADD.FTZ R3, R3, R154 ;  /* 0x0000009a03037221 */ /* 0x000fe20000010000 */
[C---:B------:R-:W-:Y:S01]  /*96b0*/  HMMA.16816.F32.BF16 R180, R200.reuse, R160, R8 ;  /* 0x000000a0c8b4723c */ /* 0x040fe20000041808 */
[----:B------:R-:W2:Y:S03]  /*96c0*/  LDSM.16.MT88.4 R204, [R236+0x3900] ;  /* 0x00390000eccc783b */ /* 0x000ea60000004200 */
[----:B------:R-:W-:Y:S01]  /*96d0*/  FADD.FTZ R0, R0, R150 ;  /* 0x0000009600007221 */ /* 0x000fe20000010000 */
[----:B------:R-:W-:Y:S02]  /*96e0*/  MOV R154, R151 ;  /* 0x00000097009a7202 */ /* 0x000fe40000000f00 */
[----:B------:R-:W-:Y:S01]  /*96f0*/  MOV R9, R191 ;  /* 0x000000bf00097202 */ /* 0x000fe20000000f00 */
[-C--:B------:R-:W-:Y:S01]  /*9700*/  HMMA.16816.F32.BF16 R184, R200, R162.reuse, R12 ;  /* 0x000000a2c8b8723c */ /* 0x080fe2000004180c */
[----:B------:R-:W2:Y:S03]  /*9710*/  LDSM.16.MT88.4 R4, [R235+0x3900] ;  /* 0x00390000eb04783b */ /* 0x000ea60000004200 */
[----:B------:R-:W-:Y:S02]  /*9720*/  MOV R8, R190 ;  /* 0x000000be00087202 */ /* 0x000fe40000000f00 */
[----:B------:R-:W-:Y:S02]  /*9730*/  MOV R11, R195 ;  /* 0x000000c3000b7202 */ /* 0x000fe40000000f00 */
[C---:B------:R-:W-:Y:S04]  /*9740*/  HMMA.16816.F32.BF16 R160, R164.reuse, R162, R16 ;  /* 0x000000a2a4a0723c */ /* 0x040fe80000041810 */
[----:B------:R-:W-:Y:S01]  /*9750*/  MOV R15, R173 ;  /* 0x000000ad000f7202 */ /* 0x000fe20000000f00 */
[----:B------:R-:W-:Y:S01]  /*9760*/  FADD.FTZ R8, R8, R148 ;  /* 0x0000009408087221 */ /* 0x000fe20000010000 */
[----:B------:R-:W-:Y:S02]  /*9770*/  MOV R12, R192 ;  /* 0x000000c0000c7202 */ /* 0x000fe40000000f00 */
[-C--:B-1----:R-:W-:Y:S04]  /*9780*/  HMMA.16816.F32.BF16 R172, R164, R156.reuse, R20 ;  /* 0x0000009ca4ac723c */ /* 0x082fe80000041814 */
[----:B------:R-:W-:Y:S01]  /*9790*/  MOV R14, R170 ;  /* 0x000000aa000e7202 */ /* 0x000fe20000000f00 */
[----:B------:R-:W-:Y:S01]  /*97a0*/  FADD.FTZ R11, R11, R8 ;  /* 0x000000080b0b7221 */ /* 0x000fe20000010000 */
[----:B------:R-:W-:Y:S01]  /*97b0*/  MOV R13, R169 ;  /* 0x000000a9000d7202 */ /* 0x000fe20000000f00 */
[----:B------:R-:W-:Y:S01]  /*97c0*/  FADD.FTZ R12, R12, R149 ;  /* 0x000000950c0c7221 */ /* 0x000fe20000010000 */
[----:B------:R-:W-:Y:S04]  /*97d0*/  MOV R22, R189 ;  /* 0x000000bd00167202 */ /* 0x000fe80000000f00 */
[----:B------:R-:W-:Y:S01]  /*97e0*/  MOV R23, R188 ;  /* 0x000000bc00177202 */ /* 0x000fe20000000f00 */
[----:B------:R-:W-:Y:S01]  /*97f0*/  FADD.FTZ R3, R22, R3 ;  /* 0x0000000316037221 */ /* 0x000fe20000010000 */
[C---:B------:R-:W-:Y:S04]  /*9800*/  HMMA.16816.F32.BF16 R188, R200.reuse, R156, R32 ;  /* 0x0000009cc8bc723c */ /* 0x040fe80000041820 */
[----:B------:R-:W-:Y:S01]  /*9810*/  MOV R19, R168 ;  /* 0x000000a800137202 */ /* 0x000fe20000000f00 */
[----:B------:R-:W-:Y:S01]  /*9820*/  FADD.FTZ R0, R23, R0 ;  /* 0x0000000017007221 */ /* 0x000fe20000010000 */
[----:B------:R-:W-:Y:S01]  /*9830*/  MOV R18, R199 ;  /* 0x000000c700127202 */ /* 0x000fe20000000f00 */
[----:B------:R-:W-:Y:S01]  /*9840*/  FADD.FTZ R12, R9, R12 ;  /* 0x0000000c090c7221 */ /* 0x000fe20000010000 */
[-C--:B------:R-:W-:Y:S04]  /*9850*/  HMMA.16816.F32.BF16 R192, R200, R158.reuse, R36 ;  /* 0x0000009ec8c0723c */ /* 0x080fe80000041824 */
[----:B------:R-:W-:Y:S01]  /*9860*/  MOV R17, R198 ;  /* 0x000000c600117202 */ /* 0x000fe20000000f00 */
[----:B------:R-:W-:Y:S01]  /*9870*/  FADD.FTZ R9, R225, R0 ;  /* 0x00000000e1097221 */ /* 0x000fe20000010000 */
[----:B------:R-:W-:Y:S02]  /*9880*/  MOV R16, R197 ;  /* 0x000000c500107202 */ /* 0x000fe40000000f00 */
[C---:B------:R-:W-:Y:S04]  /*9890*/  HMMA.16816.F32.BF16 R156, R164.reuse, R158, R48 ;  /* 0x0000009ea49c723c */ /* 0x040fe80000041830 */
[----:B------:R-:W-:Y:S01]  /*98a0*/  MOV R10, R196 ;  /* 0x000000c4000a7202 */ /* 0x000fe20000000f00 */
[----:B------:R-:W-:Y:S01]  /*98b0*/  FADD.FTZ R8, R16, R12 ;  /* 0x0000000c10087221 */ /* 0x000fe20000010000 */
[----:B------:R-:W-:Y:S02]  /*98c0*/  MOV R149, R152 ;  /* 0x0000009800957202 */ /* 0x000fe40000000f00 */
[-C--:B--2---:R-:W-:Y:S04]  /*98d0*/  HMMA.16816.F32.BF16 R168, R164, R44.reuse, R52 ;  /* 0x0000002ca4a8723c */ /* 0x084fe80000041834 */
[----:B------:R-:W-:Y:S02]  /*98e0*/  FADD.FTZ R10, R10, R3 ;  /* 0x000000030a0a7221 */ /* 0x000fe40000010000 */
[----:B------:R-:W-:Y:S02]  /*98f0*/  FADD.FTZ R3, R224, R11 ;  /* 0x0000000be0037221 */ /* 0x000fe40000010000 */
[C---:B------:R-:W-:Y:S04]  /*9900*/  HMMA.16816.F32.BF16 R196, R200.reuse, R44, R64 ;  /* 0x0000002cc8c4723c */ /* 0x040fe80000041840 */
[----:B------:R-:W-:Y:S02]  /*9910*/  FADD.FTZ R11, R17, R9 ;  /* 0x00000009110b7221 */ /* 0x000fe40000010000 */
[----:B------:R-:W-:Y:S02]  /*9920*/  FADD.FTZ R0, R223, R10 ;  /* 0x0000000adf007221 */ /* 0x000fe40000010000 */
[-C--:B------:R-:W-:Y:S04]  /*9930*/  HMMA.16816.F32.BF16 R68, R200, R46.reuse, R68 ;  /* 0x0000002ec844723c */ /* 0x080fe80000041844 */
        /* <DEDUP_REMOVED lines=9> */
[----:B------:R-:W-:Y:S04]  /*99d0*/  FADD.FTZ R8, R221, R0 ;  /* 0x00000000dd087221 */ /* 0x000fe80000010000 */
[-C--:B------:R-:W-:Y:S04]  /*99e0*/  HMMA.16816.F32.BF16 R84, R200, R62.reuse, R84 ;  /* 0x0000003ec854723c */ /* 0x080fe80000041854 */
[----:B------:R-:W-:Y:S04]  /*99f0*/  FADD.FTZ R8, R214, R8 ;  /* 0x00000008d6087221 */ /* 0x000fe80000010000 */
[C---:B------:R-:W-:Y:S08]  /*9a00*/  HMMA.16816.F32.BF16 R88, R164.reuse, R62, R88 ;  /* 0x0000003ea458723c */ /* 0x040ff00000041858 */
[-C--:B----4-:R-:W-:Y:S08]  /*9a10*/  HMMA.16816.F32.BF16 R92, R164, R40.reuse, R92 ;  /* 0x00000028a45c723c */ /* 0x090ff0000004185c */
[C---:B------:R-:W-:Y:S08]  /*9a20*/  HMMA.16816.F32.BF16 R96, R200.reuse, R40, R96 ;  /* 0x00000028c860723c */ /* 0x040ff00000041860 */
        /* <DEDUP_REMOVED lines=10> */
[-C--:B------:R-:W-:Y:S08]  /*9ad0*/  HMMA.16816.F32.BF16 R140, R164, R4.reuse, R140 ;  /* 0x00000004a48c723c */ /* 0x080ff0000004188c */
[C---:B------:R-:W-:Y:S07]  /*9ae0*/  HMMA.16816.F32.BF16 R144, R200.reuse, R4, R144 ;  /* 0x00000004c890723c */ /* 0x040fee0000041890 */
[----:B------:R-:W-:Y:S01]  /*9af0*/  FADD.FTZ R4, R13, R11 ;  /* 0x0000000b0d047221 */ /* 0x000fe20000010000 */
[-C--:B------:R-:W-:Y:S04]  /*9b00*/  HMMA.16816.F32.BF16 R200, R200, R6.reuse, R24 ;  /* 0x00000006c8c8723c */ /* 0x080fe80000041818 */
[----:B------:R-:W-:Y:S02]  /*9b10*/  FADD.FTZ R9, R15, R4 ;  /* 0x000000040f097221 */ /* 0x000fe40000010000 */
[----:B------:R-:W-:Y:S02]  /*9b20*/  FADD.FTZ R5, R231, R3 ;  /* 0x00000003e7057221 */ /* 0x000fe40000010000 */
[----:B------:R-:W-:Y:S01]  /*9b30*/  FADD.FTZ R3, R226, R9 ;  /* 0x00000009e2037221 */ /* 0x000fe20000010000 */
[----:B------:R-:W-:Y:S04]  /*9b40*/  HMMA.16816.F32.BF16 R164, R164, R6, R28 ;  /* 0x00000006a4a4723c */ /* 0x000fe8000004181c */
[----:B------:R-:W-:Y:S02]  /*9b50*/  FADD.FTZ R4, R218, R10 ;  /* 0x0000000ada047221 */ /* 0x000fe40000010000 */
[----:B------:R-:W-:Y:S02]  /*9b60*/  FADD.FTZ R0, R227, R5 ;  /* 0x00000005e3007221 */ /* 0x000fe40000010000 */
[----:B------:R-:W-:Y:S04]  /*9b70*/  FADD.FTZ R3, R229, R3 ;  /* 0x00000003e5037221 */ /* 0x000fe80000010000 */
[----:B------:R-:W-:Y:S02]  /*9b80*/  FADD.FTZ R4, R212, R4 ;  /* 0x00000004d4047221 */ /* 0x000fe40000010000 */
[----:B------:R-:W-:Y:S02]  /*9b90*/  FADD.FTZ R5, R228, R0 ;  /* 0x00000000e4057221 */ /* 0x000fe40000010000 */
[----:B------:R-:W-:Y:S02]  /*9ba0*/  FADD.FTZ R6, R230, R3 ;  /* 0x00000003e6067221 */ /* 0x000fe40000010000 */
[----:B------:R-:W-:Y:S02]  /*9bb0*/  FADD.FTZ R0, R213, R8 ;  /* 0x00000008d5007221 */ /* 0x000fe40000010000 */
[----:B------:R-:W-:Y:S02]  /*9bc0*/  FADD.FTZ R6, R217, R6 ;  /* 0x00000006d9067221 */ /* 0x000fe40000010000 */
[----:B------:R-:W-:Y:S02]  /*9bd0*/  FADD.FTZ R4, R211, R4 ;  /* 0x00000004d3047221 */ /* 0x000fe40000010000 */
[----:B------:R-:W-:Y:S01]  /*9be0*/  FADD.FTZ R5, R216, R5 ;  /* 0x00000005d8057221 */ /* 0x000fe20000010000 */
[----:B------:R-:W-:Y:S01]  /*9bf0*/  STL [R1+0x14], R6 ;  /* 0x0000140601007387 */ /* 0x000fe20000100800 */
[----:B------:R-:W-:Y:S02]  /*9c00*/  FADD.FTZ R3, R210, R0 ;  /* 0x00000000d2037221 */ /* 0x000fe40000010000 */
[----:B------:R-:W-:Y:S02]  /*9c10*/  FADD.FTZ R0, R208, R4 ;  /* 0x00000004d0007221 */ /* 0x000fe40000010000 */
[----:B------:R-:W-:Y:S02]  /*9c20*/  FADD.FTZ R4, R215, R5 ;  /* 0x00000005d7047221 */ /* 0x000fe40000010000 */
[----:B------:R-:W-:Y:S02]  /*9c30*/  FADD.FTZ R3, R209, R3 ;  /* 0x00000003d1037221 */ /* 0x000fe40000010000 */
[----:B------:R-:W-:Y:S01]  /*9c40*/  FADD.FTZ R0, R155, R0 ;  /* 0x000000009b007221 */ /* 0x000fe20000010000 */
[----:B------:R-:W-:Y:S01]  /*9c50*/  STL [R1+0x20], R4 ;  /* 0x0000200401007387 */ /* 0x000fe20000100800 */
[----:B------:R-:W-:Y:S03]  /*9c60*/  MOV R155, R2 ;  /* 0x00000002009b7202 */ /* 0x000fe60000000f00 */
[----:B------:R-:W-:Y:S04]  /*9c70*/  STL [R1+0x1c], R3 ;  /* 0x00001c0301007387 */ /* 0x000fe80000100800 */
[----:B------:R1:W-:Y:S02]  /*9c80*/  STL [R1+0x18], R0 ;  /* 0x0000180001007387 */ /* 0x0003e40000100800 */
[----:B-1----:R-:W-:Y:S01]  /*9c90*/  MOV R0, R153 ;  /* 0x0000009900007202 */ /* 0x002fe20000000f00 */
[----:B-----5:R-:W-:-:S05]  /*9ca0*/  @P0 BRA `(.L_x_709) ;  /* 0xffffc5b000000947 */ /* 0x020fca000383ffff */
.L_x_708:
[----:B-1----:R-:W2:Y:S04]  /*9cb0*/  LDL.LU R6, [R1+0x14] ;  /* 0x0000140001067983 */ /* 0x002ea80000300800 */
[----:B------:R-:W1:Y:S01]  /*9cc0*/  S2R R8, SR_TID.X ;  /* 0x0000000000087919 */ /* 0x000e620000002100 */
[----:B------:R-:W-:Y:S01]  /*9cd0*/  MOV R150, c[0x0][0x4e8] ;  /* 0x00013a0000967a02 */ /* 0x000fe20000000f00 */
[----:B------:R-:W3:Y:S01]  /*9ce0*/  S2UR UR7, SR_CTAID.Y ;  /* 0x00000000000779c3 */ /* 0x000ee20000002600 */
[----:B------:R-:W-:Y:S01]  /*9cf0*/  ULDC.64 UR4, c[0x0][0x490] ;  /* 0x0001240000047ab9 */ /* 0x000fe20000000a00 */
[----:B------:R-:W4:Y:S04]  /*9d00*/  LDL.LU R3, [R1+0x20] ;  /* 0x0000200001037983 */ /* 0x000f280000300800 */
[----:B------:R-:W4:Y:S04]  /*9d10*/  LDL.LU R5, [R1+0x1c] ;  /* 0x00001c0001057983 */ /* 0x000f280000300800 */
[----:B------:R-:W4:Y:S04]  /*9d20*/  LDL.LU R4, [R1+0x18] ;  /* 0x0000180001047983 */ /* 0x000f280000300800 */
[----:B------:R-:W4:Y:S01]  /*9d30*/  LDL.LU R9, [R1+0x40] ;  /* 0x0000400001097983 */ /* 0x000f220000300800 */
[----:B------:R-:W-:-:S03]  /*9d40*/  ISETP.NE.AND P0, PT, R150, 0x1, PT ;  /* 0x000000019600780c */ /* 0x000fc60003f05270 */
[----:B------:R-:W4:Y:S01]  /*9d50*/  LDL.LU R154, [R1+0x44] ;  /* 0x00004400019a7983 */ /* 0x000f220000300800 */
[----:B---3--:R-:W-:-:S04]  /*9d60*/  USHF.R.S32.HI UR6, URZ, 0x1f, UR7 ;  /* 0x0000001f3f067899 */ /* 0x008fc80008011407 */
[----:B------:R-:W-:Y:S02]  /*9d70*/  UIMAD UR8, UR6, UR4, URZ ;  /* 0x00000004060872a4 */ /* 0x000fe4000f8e023f */
[----:B------:R-:W-:Y:S02]  /*9d80*/  UIMAD.WIDE.U32 UR10, UR7, UR4, URZ ;  /* 0x00000004070a72a5 */ /* 0x000fe4000f8e003f */
[----:B------:R-:W-:-:S03]  /*9d90*/  UIMAD UR8, UR7, UR5, UR8 ;  /* 0x00000005070872a4 */ /* 0x000fc6000f8e0208 */
[----:B------:R-:W-:Y:S02]  /*9da0*/  ULDC.64 UR4, c[0x0][0x3e8] ;  /* 0x0000fa0000047ab9 */ /* 0x000fe40000000a00 */
[----:B------:R-:W-:Y:S02]  /*9db0*/  UIMAD.WIDE.U32 UR14, UR7, UR4, URZ ;  /* 0x00000004070e72a5 */ /* 0x000fe4000f8e003f */
[----:B------:R-:W-:-:S04]  /*9dc0*/  UIMAD UR6, UR6, UR4, URZ ;  /* 0x00000004060672a4 */ /* 0x000fc8000f8e023f */
[----:B------:R-:W-:Y:S01]  /*9dd0*/  UIMAD UR5, UR7, UR5, UR6 ;  /* 0x00000005070572a4 */ /* 0x000fe2000f8e0206 */
[----:B------:R-:W-:Y:S06]  /*9de0*/  BAR.SYNC.DEFER_BLOCKING 0x1, 0x80 ;  /* 0x0042000000007b1d */ /* 0x000fec0000010000 */
[----:B--2---:R-:W2:Y:S04]  /*9df0*/  SHFL.BFLY PT, R16, R6, 0x2, 0x1f ;  /* 0x0c401f0006107f89 */ /* 0x004ea800000e0000 */
[----:B----4-:R-:W3:Y:S04]  /*9e00*/  SHFL.BFLY PT, R12, R3, 0x2, 0x1f ;  /* 0x0c401f00030c7f89 */ /* 0x010ee800000e0000 */
[----:B------:R-:W4:Y:S04]  /*9e10*/  SHFL.BFLY PT, R10, R5, 0x2, 0x1f ;  /* 0x0c401f00050a7f89 */ /* 0x000f2800000e0000 */
[----:B------:R-:W1:Y:S01]  /*9e20*/  SHFL.BFLY PT, R15, R4, 0x2, 0x1f ;  /* 0x0c401f00040f7f89 */ /* 0x000e6200000e0000 */
[----:B------:R-:W-:Y:S01]  /*9e30*/  MOV R17, R9 ;  /* 0x0000000900117202 */ /* 0x000fe20000000f00 */
[----:B--2---:R-:W-:-:S05]  /*9e40*/  FADD.FTZ R16, R16, R6 ;  /* 0x0000000610107221 */ /* 0x004fca0000010000 */
[----:B------:R-:W2:Y:S01]  /*9e50*/  SHFL.BFLY PT, R0, R16, 0x1, 0x1f ;  /* 0x0c201f0010007f89 */ /* 0x000ea200000e0000 */
[----:B---3--:R-:W-:Y:S02]  /*9e60*/  FADD.FTZ R12, R12, R3 ;  /* 0x000000030c0c7221 */ /* 0x008fe40000010000 */
[----:B----4-:R-:W-:-:S03]  /*9e70*/  FADD.FTZ R10, R10, R5 ;  /* 0x000000050a0a7221 */ /* 0x010fc60000010000 */
[----:B------:R-:W3:Y:S01]  /*9e80*/  SHFL.BFLY PT, R3, R12, 0x1, 0x1f ;  /* 0x0c201f000c037f89 */ /* 0x000ee200000e0000 */
[----:B-1----:R-:W-:Y:S01]  /*9e90*/  SHF.R.S32.HI R5, RZ, 0x1f, R8 ;  /* 0x0000001fff057819 */ /* 0x002fe20000011408 */
[----:B------:R-:W-:Y:S02]  /*9ea0*/  FADD.FTZ R15, R15, R4 ;  /* 0x000000040f0f7221 */ /* 0x000fe40000010000 */
[----:B------:R-:W1:Y:S01]  /*9eb0*/  SHFL.BFLY PT, R4, R10, 0x1, 0x1f ;  /* 0x0c201f000a047f89 */ /* 0x000e6200000e0000 */
[CC--:B------:R-:W-:Y:S02]  /*9ec0*/  LEA.HI R149, R5.reuse, R8.reuse, RZ, 0x5 ;  /* 0x0000000805957211 */ /* 0x0c0fe400078f28ff */
[----:B------:R-:W-:Y:S01]  /*9ed0*/  LEA.HI R5, R5, R8, RZ, 0x2 ;  /* 0x0000000805057211 */ /* 0x000fe200078f10ff */
[----:B------:R-:W4:Y:S01]  /*9ee0*/  SHFL.BFLY PT, R7, R15, 0x1, 0x1f ;  /* 0x0c201f000f077f89 */ /* 0x000f2200000e0000 */
[----:B------:R-:W-:Y:S02]  /*9ef0*/  LOP3.LUT R6, R149, 0xffffffe0, RZ, 0xc0, !PT ;  /* 0xffffffe095067812 */ /* 0x000fe400078ec0ff */
[----:B------:R-:W-:Y:S01]  /*9f00*/  LOP3.LUT R18, R5, 0xfffffffc, RZ, 0xc0, !PT ;  /* 0xfffffffc05127812 */ /* 0x000fe200078ec0ff */
[----:B--2---:R-:W-:Y:S01]  /*9f10*/  FADD.FTZ R16, R16, R0 ;  /* 0x0000000010107221 */ /* 0x004fe20000010000 */
[----:B------:R-:W-:-:S02]  /*9f20*/  MOV R0, RZ ;  /* 0x000000ff00007202 */ /* 0x000fc40000000f00 */
[----:B------:R-:W-:Y:S02]  /*9f30*/  IADD3 R18, -R18, R8, RZ ;  /* 0x0000000812127210 */ /* 0x000fe40007ffe1ff */
[----:B------:R-:W-:Y:S01]  /*9f40*/  FSETP.NE.FTZ.AND P3, PT, R16, RZ, PT ;  /* 0x000000ff1000720b */ /* 0x000fe20003f75000 */
[----:B---3--:R-:W-:Y:S02]  /*9f50*/  FADD.FTZ R12, R12, R3 ;  /* 0x000000030c0c7221 */ /* 0x008fe40000010000 */
[----:B------:R-:W-:-:S03]  /*9f60*/  @P0 IMAD.HI.U32 R3, R9, c[0x0][0x4ec], RZ ;  /* 0x00013b0009030a27 */ /* 0x000fc600078e00ff */
[----:B------:R-:W-:Y:S01]  /*9f70*/  FSETP.NE.FTZ.AND P2, PT, R12, RZ, PT ;  /* 0x000000ff0c00720b */ /* 0x000fe20003f55000 */
[----:B-1----:R-:W-:Y:S01]  /*9f80*/  FADD.FTZ R10, R10, R4 ;  /* 0x000000040a0a7221 */ /* 0x002fe20000010000 */
[----:B------:R-:W-:Y:S02]  /*9f90*/  MOV R4, RZ ;  /* 0x000000ff00047202 */ /* 0x000fe40000000f00 */
[----:B------:R-:W-:-:S03]  /*9fa0*/  @P0 SHF.R.U32.HI R17, RZ, c[0x0][0x4f0], R3 ;  /* 0x00013c00ff110a19 */ /* 0x000fc60000011603 */
[----:B------:R-:W1:Y:S01]  /*9fb0*/  @P3 MUFU.RCP R0, R16 ;  /* 0x0000001000003308 */ /* 0x000e620000001000 */
[----:B------:R-:W-:Y:S01]  /*9fc0*/  FSETP.NE.FTZ.AND P1, PT, R10, RZ, PT ;  /* 0x000000ff0a00720b */ /* 0x000fe20003f35000 */
[----:B----4-:R-:W-:Y:S01]  /*9fd0*/  FADD.FTZ R15, R15, R7 ;  /* 0x000000070f0f7221 */ /* 0x010fe20000010000 */
[----:B------:R-:W-:Y:S02]  /*9fe0*/  IADD3 R3, -R6, R8, RZ ;  /* 0x0000000806037210 */ /* 0x000fe40007ffe1ff */
[----:B------:R-:W-:Y:S02]  /*9ff0*/  IADD3 R6, -R17, RZ, RZ ;  /* 0x000000ff11067210 */ /* 0x000fe40007ffe1ff */
[----:B------:R-:W-:Y:S01]  /*a000*/  LOP3.LUT P4, RZ, R3, 0x3, RZ, 0xc0, !PT ;  /* 0x0000000303ff7812 */ /* 0x000fe2000788c0ff */
[----:B------:R-:W2:Y:S01]  /*a010*/  @P2 MUFU.RCP R4, R12 ;  /* 0x0000000c00042308 */ /* 0x000ea20000001000 */
[C---:B-1----:R-:W-:Y:S02]  /*a020*/  FMUL.FTZ R54, R0.reuse, R92 ;  /* 0x0000005c00367220 */ /* 0x042fe40000410000 */
[----:B------:R-:W3:Y:S01]  /*a030*/  LDL.LU R92, [R1+0x38] ;  /* 0x00003800015c7983 */ /* 0x000ee20000300800 */
[----:B------:R-:W-:-:S02]  /*a040*/  FMUL.FTZ R89, R0, R89 ;  /* 0x0000005900597220 */ /* 0x000fc40000410000 */
[C---:B------:R-:W-:Y:S01]  /*a050*/  FMUL.FTZ R58, R0.reuse, R88 ;  /* 0x00000058003a7220 */ /* 0x040fe20000410000 */
[----:B------:R-:W-:Y:S01]  /*a060*/  FSETP.NE.FTZ.AND P0, PT, R15, RZ, PT ;  /* 0x000000ff0f00720b */ /* 0x000fe20003f15000 */
[----:B------:R-:W-:Y:S02]  /*a070*/  FMUL.FTZ R177, R0, R177 ;  /* 0x000000b100b17220 */ /* 0x000fe40000410000 */
[C---:B--2---:R-:W-:Y:S02]  /*a080*/  FMUL.FTZ R91, R4.reuse, R91 ;  /* 0x0000005b045b7220 */ /* 0x044fe40000410000 */
[----:B------:R-:W-:Y:S01]  /*a090*/  FMUL.FTZ R57, R4, R90 ;  /* 0x0000005a04397220 */ /* 0x000fe20000410000 */
[----:B------:R-:W-:Y:S01]  /*a0a0*/  F2FP.BF16.PACK_AB R58, R89, R58 ;  /* 0x0000003a593a723e */ /* 0x000fe200000010ff */
[----:B------:R1:W5:Y:S01]  /*a0b0*/  LDL R90, [R1+0x8] ;  /* 0x00000800015a7983 */ /* 0x0003620000100800 */
[C---:B------:R-:W-:Y:S02]  /*a0c0*/  FMUL.FTZ R176, R0.reuse, R176 ;  /* 0x000000b000b07220 */ /* 0x040fe40000410000 */
[----:B------:R-:W-:Y:S01]  /*a0d0*/  F2FP.BF16.PACK_AB R57, R91, R57 ;  /* 0x000000395b39723e */ /* 0x000fe200000010ff */
[----:B------:R1:W5:Y:S01]  /*a0e0*/  LDL R89, [R1+0x28] ;  /* 0x0000280001597983 */ /* 0x0003620000100800 */
[----:B------:R-:W-:-:S02]  /*a0f0*/  FMUL.FTZ R161, R0, R161 ;  /* 0x000000a100a17220 */ /* 0x000fc40000410000 */
[C---:B------:R-:W-:Y:S01]  /*a100*/  FMUL.FTZ R20, R0.reuse, R160 ;  /* 0x000000a000147220 */ /* 0x040fe20000410000 */
[----:B------:R-:W2:Y:S01]  /*a110*/  LDL R91, [R1+0x3c] ;  /* 0x00003c00015b7983 */ /* 0x000ea20000100800 */
[----:B------:R-:W-:Y:S01]  /*a120*/  MOV R3, RZ ;  /* 0x000000ff00037202 */ /* 0x000fe20000000f00 */
[C---:B------:R-:W-:Y:S02]  /*a130*/  FMUL.FTZ R173, R0.reuse, R173 ;  /* 0x000000ad00ad7220 */ /* 0x040fe40000410000 */
[C---:B------:R-:W-:Y:S02]  /*a140*/  FMUL.FTZ R26, R0.reuse, R172 ;  /* 0x000000ac001a7220 */ /* 0x040fe40000410000 */
[C---:B------:R-:W-:Y:S01]  /*a150*/  FMUL.FTZ R157, R0.reuse, R157 ;  /* 0x0000009d009d7220 */ /* 0x040fe20000410000 */
[----:B------:R-:W4:Y:S01]  /*a160*/  @P1 MUFU.RCP R3, R10 ;  /* 0x0000000a00031308 */ /* 0x000f220000001000 */
        /* <DEDUP_REMOVED lines=21> */
[----:B------:R-:W-:Y:S01]  /*a2c0*/  FMUL.FTZ R164, R0, R164 ;  /* 0x000000a400a47220 */ /* 0x000fe20000410000 */
[----:B------:R-:W-:Y:S01]  /*a2d0*/  MOV R0, RZ ;  /* 0x000000ff00007202 */ /* 0x000fe20000000f00 */
[----:B----4-:R-:W-:Y:S01]  /*a2e0*/  FMUL.FTZ R64, R3, R68 ;  /* 0x0000004403407220 */ /* 0x010fe20000410000 */
[----:B------:R-:W-:Y:S01]  /*a2f0*/  SHF.R.S32.HI R8, RZ, 0x2, R5 ;  /* 0x00000002ff087819 */ /* 0x000fe20000011405 */
[----:B------:R-:W-:-:S03]  /*a300*/  IMAD R148, R6, c[0x0][0x4e8], R9 ;  /* 0x00013a0006947a24 */ /* 0x000fc600078e0209 */
[----:B------:R-:W4:Y:S01]  /*a310*/  @P0 MUFU.RCP R0, R15 ;  /* 0x0000000f00000308 */ /* 0x000f220000001000 */
        /* <DEDUP_REMOVED lines=31> */
[----:B------:R-:W-:Y:S01]  /*a510*/  SHF.R.S32.HI R3, RZ, 0x1f, R5 ;  /* 0x0000001fff037819 */ /* 0x000fe20000011405 */
[----:B------:R-:W1:Y:S03]  /*a520*/  @P0 MUFU.LG2 R15, R15 ;  /* 0x0000000f000f0308 */ /* 0x000e660000000c00 */
[----:B------:R-:W-:Y:S01]  /*a530*/  LEA.HI R3, R3, R8, RZ, 0x3 ;  /* 0x0000000803037211 */ /* 0x000fe200078f18ff */
[C---:B------:R-:W-:Y:S01]  /*a540*/  FMUL.FTZ R179, R4.reuse, R179 ;  /* 0x000000b304b37220 */ /* 0x040fe20000410000 */
[----:B------:R-:W-:Y:S01]  /*a550*/  MOV R6, UR10 ;  /* 0x0000000a00067c02 */ /* 0x000fe20008000f00 */
[C---:B------:R-:W-:Y:S01]  /*a560*/  FMUL.FTZ R178, R4.reuse, R178 ;  /* 0x000000b204b27220 */ /* 0x040fe20000410000 */
[----:B------:R-:W-:Y:S01]  /*a570*/  LOP3.LUT R3, R3, 0xfffffff8, RZ, 0xc0, !PT ;  /* 0xfffffff803037812 */ /* 0x000fe200078ec0ff */
        /* <DEDUP_REMOVED lines=27> */
[----:B------:R-:W-:Y:S01]  /*a730*/  FMUL.FTZ R166, R4, R166 ;  /* 0x000000a604a67220 */ /* 0x000fe20000410000 */
[----:B------:R-:W-:Y:S01]  /*a740*/  MOV R4, UR14 ;  /* 0x0000000e00047c02 */ /* 0x000fe20008000f00 */
[C---:B----4-:R-:W-:Y:S02]  /*a750*/  FMUL.FTZ R83, R0.reuse, R83 ;  /* 0x0000005300537220 */ /* 0x050fe40000410000 */
[----:B------:R-:W-:Y:S01]  /*a760*/  FMUL.FTZ R59, R0, R82 ;  /* 0x00000052003b7220 */ /* 0x000fe20000410000 */
[----:B------:R-:W-:Y:S01]  /*a770*/  IADD3 R14, R8, -R3, RZ ;  /* 0x80000003080e7210 */ /* 0x000fe20007ffe0ff */
[C---:B------:R-:W-:Y:S01]  /*a780*/  FMUL.FTZ R183, R0.reuse, R183 ;  /* 0x000000b700b77220 */ /* 0x040fe20000410000 */
[----:B------:R-:W-:Y:S01]  /*a790*/  MOV R8, R6 ;  /* 0x0000000600087202 */ /* 0x000fe20000000f00 */
[C---:B------:R-:W-:Y:S01]  /*a7a0*/  FMUL.FTZ R25, R0.reuse, R182 ;  /* 0x000000b600197220 */ /* 0x040fe20000410000 */
[----:B------:R-:W-:Y:S01]  /*a7b0*/  MOV R6, R4 ;  /* 0x0000000400067202 */ /* 0x000fe20000000f00 */
[C---:B------:R-:W-:Y:S01]  /*a7c0*/  FMUL.FTZ R187, R0.reuse, R187 ;  /* 0x000000bb00bb7220 */ /* 0x040fe20000410000 */
[----:B------:R-:W-:Y:S01]  /*a7d0*/  @P2 MOV R3, 0x3f317218 ;  /* 0x3f31721800032802 */ /* 0x000fe20000000f00 */
[C---:B------:R-:W-:Y:S01]  /*a7e0*/  FMUL.FTZ R23, R0.reuse, R186 ;  /* 0x000000ba00177220 */ /* 0x040fe20000410000 */
[----:B------:R-:W-:Y:S01]  /*a7f0*/  @P3 MOV R4, 0x3f317218 ;  /* 0x3f31721800043802 */ /* 0x000fe20000000f00 */
[C---:B------:R-:W-:Y:S01]  /*a800*/  FMUL.FTZ R191, R0.reuse, R191 ;  /* 0x000000bf00bf7220 */ /* 0x040fe20000410000 */
[----:B------:R-:W-:Y:S01]  /*a810*/  F2FP.BF16.PACK_AB R59, R83, R59 ;  /* 0x0000003b533b723e */ /* 0x000fe200000010ff */
        /* <DEDUP_REMOVED lines=24> */
[----:B------:R-:W-:Y:S01]  /*a9a0*/  FMUL.FTZ R67, R0, R202 ;  /* 0x000000ca00437220 */ /* 0x000fe20000410000 */
[----:B------:R-:W-:Y:S01]  /*a9b0*/  @P1 MOV R0, 0x3f317218 ;  /* 0x3f31721800001802 */ /* 0x000fe20000000f00 */
[----:B------:R-:W4:Y:S01]  /*a9c0*/  S2R R83, SR_CTAID.Z ;  /* 0x0000000000537919 */ /* 0x000f220000002700 */
[----:B------:R-:W4:Y:S01]  /*a9d0*/  @P1 MUFU.LG2 R10, R10 ;  /* 0x0000000a000a1308 */ /* 0x000f220000000c00 */
[----:B------:R-:W-:Y:S01]  /*a9e0*/  @P0 IMAD.MOV.U32 R11, RZ, RZ, 0x3f317218 ;  /* 0x3f317218ff0b0424 */ /* 0x000fe200078e00ff */
[----:B------:R-:W-:Y:S01]  /*a9f0*/  MOV R5, UR15 ;  /* 0x0000000f00057c02 */ /* 0x000fe20008000f00 */
[----:B------:R-:W-:-:S02]  /*aa00*/  @P2 FMUL.FTZ R5, R3, c[0x0][0x2d0] ;  /* 0x0000b40003052a20 */ /* 0x000fc40000410000 */
[----:B------:R-:W-:Y:S02]  /*aa10*/  @P3 FMUL.FTZ R13, R4, c[0x0][0x2d0] ;  /* 0x0000b400040d3a20 */ /* 0x000fe40000410000 */
[----:B------:R-:W-:Y:S01]  /*aa20*/  @P1 FMUL.FTZ R3, R0, c[0x0][0x2d0] ;  /* 0x0000b40000031a20 */ /* 0x000fe20000410000 */
[----:B------:R-:W4:Y:S01]  /*aa30*/  @P2 MUFU.LG2 R12, R12 ;  /* 0x0000000c000c2308 */ /* 0x000f220000000c00 */
[----:B-1----:R-:W-:Y:S02]  /*aa40*/  @P0 FMUL.FTZ R4, R15, 0.69314718246459960938 ;  /* 0x3f3172180f040820 */ /* 0x002fe40000410000 */
[----:B------:R-:W-:Y:S01]  /*aa50*/  @P0 FMUL.FTZ R0, R11, c[0x0][0x2d0] ;  /* 0x0000b4000b000a20 */ /* 0x000fe20000410000 */
[----:B------:R-:W-:-:S04]  /*aa60*/  MOV R86, 0xff800000 ;  /* 0xff80000000567802 */ /* 0x000fc80000000f00 */
[----:B------:R-:W1:Y:S01]  /*aa70*/  @P3 MUFU.LG2 R16, R16 ;  /* 0x0000001000103308 */ /* 0x000e620000000c00 */
[----:B------:R-:W-:Y:S01]  /*aa80*/  @P0 FFMA.FTZ R86, R0, R2, R4 ;  /* 0x0000000200560223 */ /* 0x000fe20000010004 */
[----:B------:R-:W-:Y:S01]  /*aa90*/  SHF.R.S32.HI R0, RZ, 0x5, R149 ;  /* 0x00000005ff007819 */ /* 0x000fe20000011495 */
[----:B----4-:R-:W-:-:S03]  /*aaa0*/  @P1 FMUL.FTZ R10, R10, 0.69314718246459960938 ;  /* 0x3f3172180a0a1820 */ /* 0x010fc60000410000 */
[----:B------:R-:W-:Y:S01]  /*aab0*/  SHF.R.S32.HI R2, RZ, 0x1f, R0 ;  /* 0x0000001fff027819 */ /* 0x000fe20000011400 */
[----:B------:R-:W-:-:S03]  /*aac0*/  @P2 FMUL.FTZ R12, R12, 0.69314718246459960938 ;  /* 0x3f3172180c0c2820 */ /* 0x000fc60000410000 */
[----:B------:R-:W-:Y:S02]  /*aad0*/  LEA.HI R2, R2, R0, RZ, 0x2 ;  /* 0x0000000002027211 */ /* 0x000fe400078f10ff */
[----:B------:R-:W-:Y:S01]  /*aae0*/  MOV R88, 0xff800000 ;  /* 0xff80000000587802 */ /* 0x000fe20000000f00 */
[----:B------:R-:W-:Y:S01]  /*aaf0*/  @P1 FFMA.FTZ R88, R3, R151, R10 ;  /* 0x0000009703581223 */ /* 0x000fe2000001000a */
[----:B------:R-:W-:Y:S01]  /*ab00*/  UIADD3 UR5, UR15, UR5, URZ ;  /* 0x000000050f057290 */ /* 0x000fe2000fffe03f */
[----:B------:R-:W-:Y:S01]  /*ab10*/  MOV R84, 0xff800000 ;  /* 0xff80000000547802 */ /* 0x000fe20000000f00 */
[----:B-1----:R-:W-:Y:S01]  /*ab20*/  @P3 FMUL.FTZ R16, R16, 0.69314718246459960938 ;  /* 0x3f31721810103820 */ /* 0x002fe20000410000 */
[----:B------:R-:W-:Y:S01]  /*ab30*/  LOP3.LUT R3, R2, 0xffffffc, RZ, 0xc0, !PT ;  /* 0x0ffffffc02037812 */ /* 0x000fe200078ec0ff */
[----:B------:R-:W-:Y:S01]  /*ab40*/  @P2 FFMA.FTZ R84, R5, R152, R12 ;  /* 0x0000009805542223 */ /* 0x000fe2000001000c */
[----:B------:R-:W-:Y:S02]  /*ab50*/  LEA.HI R4, R18, R18, RZ, 0x1 ;  /* 0x0000001212047211 */ /* 0x000fe400078f08ff */
[----:B------:R-:W-:Y:S01]  /*ab60*/  MOV R85, 0xff800000 ;  /* 0xff80000000557802 */ /* 0x000fe20000000f00 */
[----:B------:R-:W-:Y:S01]  /*ab70*/  @P3 FFMA.FTZ R85, R13, R153, R16 ;  /* 0x000000990d553223 */ /* 0x000fe20000010010 */
[----:B------:R-:W-:-:S02]  /*ab80*/  SHF.R.S32.HI R5, RZ, 0x1f, R83 ;  /* 0x0000001fff057819 */ /* 0x000fc40000011453 */
[----:B------:R-:W-:Y:S02]  /*ab90*/  F2FP.BF16.PACK_AB R55, R87, R55 ;  /* 0x000000375737723e */ /* 0x000fe400000010ff */
[----:B------:R-:W1:Y:S01]  /*aba0*/  S2R R87, SR_CTAID.X ;  /* 0x0000000000577919 */ /* 0x000e620000002500 */
[C---:B------:R-:W-:Y:S02]  /*abb0*/  IADD3 R10, R0.reuse, -R3, RZ ;  /* 0x80000003000a7210 */ /* 0x040fe40007ffe0ff */
[----:B------:R-:W-:Y:S02]  /*abc0*/  LEA R13, R0, R18, 0x9 ;  /* 0x00000012000d7211 */ /* 0x000fe400078e48ff */
[----:B------:R-:W-:Y:S02]  /*abd0*/  MOV R7, UR11 ;  /* 0x0000000b00077c02 */ /* 0x000fe40008000f00 */
[C---:B------:R-:W-:Y:S02]  /*abe0*/  LOP3.LUT R2, R4.reuse, 0x1ffffffe, RZ, 0xc0, !PT ;  /* 0x1ffffffe04027812 */ /* 0x040fe400078ec0ff */
[----:B------:R-:W-:Y:S01]  /*abf0*/  SHF.L.U32 R0, R4, 0x5, RZ ;  /* 0x0000000504007819 */ /* 0x000fe200000006ff */
[C---:B------:R-:W-:Y:S01]  /*ac00*/  IMAD R82, R5.reuse, c[0x0][0x498], RZ ;  /* 0x0001260005527a24 */ /* 0x040fe200078e02ff */
[----:B------:R-:W-:Y:S01]  /*ac10*/  MOV R7, UR5 ;  /* 0x0000000500077c02 */ /* 0x000fe20008000f00 */
[----:B------:R-:W-:Y:S01]  /*ac20*/  IMAD R11, R5, c[0x0][0x3f0], RZ ;  /* 0x0000fc00050b7a24 */ /* 0x000fe200078e02ff */
[----:B------:R-:W-:-:S02]  /*ac30*/  SHF.L.U32 R4, R14, 0x6, RZ ;  /* 0x000000060e047819 */ /* 0x000fc400000006ff */
[----:B------:R-:W-:Y:S02]  /*ac40*/  SHF.R.S32.HI R5, RZ, 0x2, R154 ;  /* 0x00000002ff057819 */ /* 0x000fe4000001149a */
[----:B------:R-:W-:Y:S02]  /*ac50*/  IADD3 R12, R18, -R2, RZ ;  /* 0x80000002120c7210 */ /* 0x000fe40007ffe0ff */
[----:B------:R-:W-:Y:S01]  /*ac60*/  LOP3.LUT R0, R0, 0xffffffc0, RZ, 0xc0, !PT ;  /* 0xffffffc000007812 */ /* 0x000fe200078ec0ff */
[----:B------:R-:W-:Y:S01]  /*ac70*/  IMAD.WIDE.U32 R2, R83, c[0x0][0x3f0], R6 ;  /* 0x0000fc0053027a25 */ /* 0x000fe200078e0006 */
[----:B------:R-:W-:Y:S02]  /*ac80*/  LOP3.LUT R4, R4, 0x1c0, RZ, 0xc0, !PT ;  /* 0x000001c004047812 */ /* 0x000fe400078ec0ff */
[----:B------:R-:W-:Y:S01]  /*ac90*/  LEA R6, R10, R5, 0x4 ;  /* 0x000000050a067211 */ /* 0x000fe200078e20ff */
[----:B------:R-:W-:Y:S01]  /*aca0*/  UIADD3 UR8, UR11, UR8, URZ ;  /* 0x000000080b087290 */ /* 0x000fe2000fffe03f */
[----:B------:R-:W-:-:S02]  /*acb0*/  LOP3.LUT R7, R14, 0x1, RZ, 0xc0, !PT ;  /* 0x000000010e077812 */ /* 0x000fc400078ec0ff */
[----:B------:R-:W-:Y:S02]  /*acc0*/  LEA R5, R12, R0, 0x3 ;  /* 0x000000000c057211 */ /* 0x000fe400078e18ff */
[----:B------:R-:W-:Y:S02]  /*acd0*/  LEA.HI R0, R4, R4, RZ, 0x1d ;  /* 0x0000000404007211 */ /* 0x000fe400078fe8ff */
[----:B------:R-:W-:Y:S02]  /*ace0*/  R2P PR, R14, 0x6 ;  /* 0x000000060e007804 */ /* 0x000fe40000000000 */
[----:B------:R-:W-:Y:S02]  /*acf0*/  ISETP.NE.U32.AND P0, PT, R7, 0x1, PT ;  /* 0x000000010700780c */ /* 0x000fe40003f05070 */
[----:B------:R-:W-:Y:S02]  /*ad00*/  LEA R7, R13, R0, 0x1 ;  /* 0x000000000d077211 */ /* 0x000fe400078e08ff */
[----:B------:R-:W-:-:S02]  /*ad10*/  MOV R9, UR8 ;  /* 0x0000000800097c02 */ /* 0x000fc40008000f00 */
[----:B------:R-:W-:Y:S02]  /*ad20*/  SHF.L.U32 R7, R7, 0x1, RZ ;  /* 0x0000000107077819 */ /* 0x000fe400000006ff */
[----:B------:R-:W-:Y:S01]  /*ad30*/  F2FP.BF16.PACK_AB R56, R19, R56 ;  /* 0x000000381338723e */ /* 0x000fe200000010ff */
[----:B------:R-:W-:Y:S01]  /*ad40*/  IMAD.WIDE.U32 R18, R83, c[0x0][0x498], R8 ;  /* 0x0001260053127a25 */ /* 0x000fe200078e0008 */
[----:B------:R-:W-:Y:S02]  /*ad50*/  IADD3 R8, R7, 0x80, RZ ;  /* 0x0000008007087810 */ /* 0x000fe40007ffe0ff */
[----:B------:R-:W-:Y:S02]  /*ad60*/  IADD3 R5, R6, R5, RZ ;  /* 0x0000000506057210 */ /* 0x000fe40007ffe0ff */
[----:B-1----:R-:W-:Y:S02]  /*ad70*/  LEA R0, R87, R6, 0x7 ;  /* 0x0000000657007211 */ /* 0x002fe400078e38ff */
[----:B------:R-:W-:-:S02]  /*ad80*/  IADD3 R6, R7, 0x70, RZ ;  /* 0x0000007007067810 */ /* 0x000fc40007ffe0ff */
[----:B------:R-:W-:Y:S02]  /*ad90*/  @P0 IADD3 R6, R8, 0x10, RZ ;  /* 0x0000001008060810 */ /* 0x000fe40007ffe0ff */
[----:B------:R-:W-:Y:S02]  /*ada0*/  ISETP.NE.AND P0, PT, R150, 0x1, PT ;  /* 0x000000019600780c */ /* 0x000fe40003f05270 */
[----:B------:R-:W-:Y:S01]  /*adb0*/  SHF.R.S32.HI R4, RZ, 0x1f, R17 ;  /* 0x0000001fff047819 */ /* 0x000fe20000011411 */
[C---:B------:R-:W-:Y:S02]  /*adc0*/  IMAD R82, R83.reuse, c[0x0][0x49c], R82 ;  /* 0x0001270053527a24 */ /* 0x040fe400078e0252 */
[----:B------:R-:W-:Y:S01]  /*add0*/  IMAD R11, R83, c[0x0][0x3f4], R11 ;  /* 0x0000fd00530b7a24 */ /* 0x000fe200078e020b */
[----:B------:R-:W-:Y:S01]  /*ade0*/  LEA R10, R87, R5, 0x7 ;  /* 0x00000005570a7211 */ /* 0x000fe200078e38ff */
[----:B------:R-:W-:Y:S02]  /*adf0*/  IMAD R4, R4, c[0x0][0x3e0], RZ ;  /* 0x0000f80004047a24 */ /* 0x000fe400078e02ff */
[----:B------:R-:W-:Y:S01]  /*ae00*/  IMAD R83, R150, c[0x0][0x388], RZ ;  /* 0x0000e20096537a24 */ /* 0x000fe200078e02ff */
[----:B------:R-:W-:Y:S01]  /*ae10*/  IADD3 R5, R0, 0x8, RZ ;  /* 0x0000000800057810 */ /* 0x000fe20007ffe0ff */
[----:B------:R-:W-:Y:S01]  /*ae20*/  IMAD R9, R17, c[0x0][0x3e4], R4 ;  /* 0x0000f90011097a24 */ /* 0x000fe200078e0204 */
[----:B------:R-:W-:-:S02]  /*ae30*/  IADD3 R3, R3, R11, RZ ;  /* 0x0000000b03037210 */ /* 0x000fc40007ffe0ff */
[CC--:B------:R-:W-:Y:S02]  /*ae40*/  ISETP.GE.OR P6, PT, R0.reuse, R83.reuse, P4 ;  /* 0x000000530000720c */ /* 0x0c0fe400027c6670 */
[C---:B------:R-:W-:Y:S02]  /*ae50*/  IADD3 R4, R0.reuse, 0x40, RZ ;  /* 0x0000004000047810 */ /* 0x040fe40007ffe0ff */
[----:B------:R-:W-:Y:S02]  /*ae60*/  IADD3 R0, R0, 0x48, RZ ;  /* 0x0000004800007810 */ /* 0x000fe40007ffe0ff */
[-C--:B------:R-:W-:Y:S01]  /*ae70*/  ISETP.GE.OR P5, PT, R5, R83.reuse, P4 ;  /* 0x000000530500720c */ /* 0x080fe200027a6670 */
[----:B------:R-:W-:Y:S01]  /*ae80*/  @P0 IMAD.HI.U32 R5, R10, c[0x0][0x4ec], RZ ;  /* 0x00013b000a050a27 */ /* 0x000fe200078e00ff */
[-C--:B------:R-:W-:Y:S02]  /*ae90*/  ISETP.GE.OR P3, PT, R4, R83.reuse, P4 ;  /* 0x000000530400720c */ /* 0x080fe40002766670 */
[----:B------:R-:W-:Y:S01]  /*aea0*/  ISETP.GE.OR P4, PT, R0, R83, P4 ;  /* 0x000000530000720c */ /* 0x000fe20002786670 */
[----:B------:R-:W-:Y:S01]  /*aeb0*/  IMAD.WIDE.U32 R2, R17, c[0x0][0x3e0], R2 ;  /* 0x0000f80011027a25 */ /* 0x000fe200078e0002 */
[----:B------:R-:W-:-:S03]  /*aec0*/  F2FP.BF16.PACK_AB R16, R177, R176 ;  /* 0x000000b0b110723e */ /* 0x000fc600000010ff */
[----:B------:R-:W-:Y:S01]  /*aed0*/  IMAD.MOV.U32 R0, RZ, RZ, R10 ;  /* 0x000000ffff007224 */ /* 0x000fe200078e000a */
[----:B------:R-:W-:Y:S02]  /*aee0*/  @P0 SHF.R.U32.HI R0, RZ, c[0x0][0x4f0], R5 ;  /* 0x00013c00ff000a19 */ /* 0x000fe40000011605 */
[----:B------:R-:W-:Y:S02]  /*aef0*/  IADD3 R3, R3, R9, RZ ;  /* 0x0000000903037210 */ /* 0x000fe40007ffe0ff */
[----:B------:R-:W-:Y:S01]  /*af00*/  IADD3 R8, -R0, RZ, RZ ;  /* 0x000000ff00087210 */ /* 0x000fe20007ffe1ff */
[----:B------:R1:W-:Y:S01]  /*af10*/  STS [R7+0x80], R16 ;  /* 0x0000801007007388 */ /* 0x0003e20000000800 */
[----:B------:R-:W-:Y:S02]  /*af20*/  SHF.R.S32.HI R4, RZ, 0x1f, R148 ;  /* 0x0000001fff047819 */ /* 0x000fe40000011494 */
[----:B------:R-:W-:-:S03]  /*af30*/  SHF.R.S32.HI R9, RZ, 0x1f, R0 ;  /* 0x0000001fff097819 */ /* 0x000fc60000011400 */
[----:B------:R-:W-:Y:S01]  /*af40*/  IMAD R5, R4, c[0x0][0x3d8], RZ ;  /* 0x0000f60004057a24 */ /* 0x000fe200078e02ff */
[----:B------:R-:W-:-:S03]  /*af50*/  IADD3 R4, P0, R0, R18, RZ ;  /* 0x0000001200047210 */ /* 0x000fc60007f1e0ff */
[C---:B------:R-:W-:Y:S01]  /*af60*/  IMAD R18, R148.reuse, c[0x0][0x3dc], R5 ;  /* 0x0000f70094127a24 */ /* 0x040fe200078e0205 */
[----:B------:R-:W-:Y:S01]  /*af70*/  IADD3.X R5, R9, R19, R82, P0, !PT ;  /* 0x0000001309057210 */ /* 0x000fe200007fe452 */
[----:B-1----:R-:W-:-:S04]  /*af80*/  IMAD.WIDE.U32 R16, R148, c[0x0][0x3d8], R2 ;  /* 0x0000f60094107a25 */ /* 0x002fc800078e0002 */
[----:B------:R-:W-:Y:S01]  /*af90*/  IMAD R2, R8, c[0x0][0x4e8], R10 ;  /* 0x00013a0008027a24 */ /* 0x000fe200078e020a */
[----:B------:R-:W-:-:S04]  /*afa0*/  MOV R3, 0x20 ;  /* 0x0000002000037802 */ /* 0x000fc80000000f00 */
[----:B------:R-:W-:Y:S02]  /*afb0*/  SHF.R.S32.HI R8, RZ, 0x1f, R2 ;  /* 0x0000001fff087819 */ /* 0x000fe40000011402 */
[----:B------:R-:W-:-:S03]  /*afc0*/  SEL R3, R3, 0xffffffe0, !P1 ;  /* 0xffffffe003037807 */ /* 0x000fc60004800000 */
[----:B------:R-:W-:Y:S01]  /*afd0*/  IMAD R8, R8, c[0x0][0x488], RZ ;  /* 0x0001220008087a24 */ /* 0x000fe200078e02ff */
[----:B------:R-:W-:Y:S01]  /*afe0*/  IADD3 R0, R7, R3, RZ ;  /* 0x0000000307007210 */ /* 0x000fe20007ffe0ff */
[----:B------:R-:W-:Y:S01]  /*aff0*/  IMAD.WIDE.U32 R4, R2, c[0x0][0x488], R4 ;  /* 0x0001220002047a25 */ /* 0x000fe200078e0004 */
[----:B------:R-:W-:-:S03]  /*b000*/  F2FP.BF16.PACK_AB R15, R179, R178 ;  /* 0x000000b2b30f723e */ /* 0x000fc600000010ff */
[----:B------:R-:W-:Y:S01]  /*b010*/  IMAD R9, R2, c[0x0][0x48c], R8 ;  /* 0x0001230002097a24 */ /* 0x000fe200078e0208 */
[----:B------:R-:W-:Y:S02]  /*b020*/  IADD3 R2, R3, R6, RZ ;  /* 0x0000000603027210 */ /* 0x000fe40007ffe0ff */
[----:B------:R-:W-:Y:S02]  /*b030*/  MOV R3, 0x40 ;  /* 0x0000004000037802 */ /* 0x000fe40000000f00 */
[----:B------:R-:W-:Y:S02]  /*b040*/  F2FP.BF16.PACK_AB R20, R161, R20 ;  /* 0x00000014a114723e */ /* 0x000fe400000010ff */
[----:B------:R-:W-:Y:S02]  /*b050*/  F2FP.BF16.PACK_AB R21, R163, R21 ;  /* 0x00000015a315723e */ /* 0x000fe400000010ff */
[----:B------:R-:W-:Y:S02]  /*b060*/  F2FP.BF16.PACK_AB R22, R181, R22 ;  /* 0x00000016b516723e */ /* 0x000fe400000010ff */
[----:B------:R-:W-:-:S02]  /*b070*/  F2FP.BF16.PACK_AB R25, R183, R25 ;  /* 0x00000019b719723e */ /* 0x000fc400000010ff */
[----:B------:R-:W-:Y:S02]  /*b080*/  F2FP.BF16.PACK_AB R24, R185, R24 ;  /* 0x00000018b918723e */ /* 0x000fe400000010ff */
[----:B------:R-:W-:Y:S02]  /*b090*/  F2FP.BF16.PACK_AB R23, R187, R23 ;  /* 0x00000017bb17723e */ /* 0x000fe400000010ff */
[----:B------:R-:W-:Y:S02]  /*b0a0*/  LEA R10, P0, R4, c[0x0][0x450], 0x2 ;  /* 0x00011400040a7a11 */ /* 0x000fe400078010ff */
[----:B------:R-:W-:Y:S01]  /*b0b0*/  IADD3 R9, R5, R9, RZ ;  /* 0x0000000905097210 */ /* 0x000fe20007ffe0ff */
[----:B------:R-:W-:Y:S01]  /*b0c0*/  STS [R7+0x480], R15 ;  /* 0x0004800f07007388 */ /* 0x000fe20000000800 */
[----:B------:R-:W-:Y:S02]  /*b0d0*/  F2FP.BF16.PACK_AB R26, R173, R26 ;  /* 0x0000001aad1a723e */ /* 0x000fe400000010ff */
[----:B------:R-:W-:-:S02]  /*b0e0*/  F2FP.BF16.PACK_AB R27, R175, R27 ;  /* 0x0000001baf1b723e */ /* 0x000fc400000010ff */
[----:B------:R-:W-:Y:S01]  /*b0f0*/  SEL R5, R3, 0xffffffc0, !P2 ;  /* 0xffffffc003057807 */ /* 0x000fe20005000000 */
[----:B------:R-:W-:Y:S01]  /*b100*/  STS [R6], R20 ;  /* 0x0000001406007388 */ /* 0x000fe20000000800 */
[----:B------:R-:W-:Y:S02]  /*b110*/  F2FP.BF16.PACK_AB R28, R157, R28 ;  /* 0x0000001c9d1c723e */ /* 0x000fe400000010ff */
[----:B------:R-:W-:Y:S01]  /*b120*/  F2FP.BF16.PACK_AB R29, R159, R29 ;  /* 0x0000001d9f1d723e */ /* 0x000fe200000010ff */
[----:B------:R-:W-:Y:S01]  /*b130*/  STS [R6+0x400], R21 ;  /* 0x0004001506007388 */ /* 0x000fe20000000800 */
[----:B------:R-:W-:Y:S02]  /*b140*/  F2FP.BF16.PACK_AB R30, R189, R30 ;  /* 0x0000001ebd1e723e */ /* 0x000fe400000010ff */
[----:B------:R-:W-:Y:S01]  /*b150*/  F2FP.BF16.PACK_AB R31, R191, R31 ;  /* 0x0000001fbf1f723e */ /* 0x000fe200000010ff */
[----:B------:R-:W-:Y:S01]  /*b160*/  STS [R7+0x2080], R22 ;  /* 0x0020801607007388 */ /* 0x000fe20000000800 */
[----:B------:R-:W-:-:S02]  /*b170*/  F2FP.BF16.PACK_AB R38, R193, R38 ;  /* 0x00000026c126723e */ /* 0x000fc400000010ff */
[----:B------:R-:W-:Y:S01]  /*b180*/  F2FP.BF16.PACK_AB R37, R195, R37 ;  /* 0x00000025c325723e */ /* 0x000fe200000010ff */
[----:B------:R-:W-:Y:S01]  /*b190*/  STS [R7+0x2480], R25 ;  /* 0x0024801907007388 */ /* 0x000fe20000000800 */
[----:B------:R-:W-:Y:S02]  /*b1a0*/  LEA.HI.X R9, R4, c[0x0][0x454], R9, 0x2, P0 ;  /* 0x0001150004097a11 */ /* 0x000fe400000f1409 */
[----:B------:R-:W-:Y:S01]  /*b1b0*/  F2FP.BF16.PACK_AB R36, R169, R36 ;  /* 0x00000024a924723e */ /* 0x000fe200000010ff */
[----:B------:R-:W-:Y:S01]  /*b1c0*/  STS [R6+0x2000], R24 ;  /* 0x0020001806007388 */ /* 0x000fe20000000800 */
[----:B------:R-:W-:Y:S02]  /*b1d0*/  F2FP.BF16.PACK_AB R35, R171, R35 ;  /* 0x00000023ab23723e */ /* 0x000fe400000010ff */
[----:B------:R-:W-:Y:S01]  /*b1e0*/  IADD3 R4, R7, R5, RZ ;  /* 0x0000000507047210 */ /* 0x000fe20007ffe0ff */
[----:B------:R-:W-:Y:S01]  /*b1f0*/  STS [R6+0x2400], R23 ;  /* 0x0024001706007388 */ /* 0x000fe20000000800 */
[----:B------:R-:W-:-:S02]  /*b200*/  F2FP.BF16.PACK_AB R33, R46, R33 ;  /* 0x000000212e21723e */ /* 0x000fc400000010ff */
[----:B------:R-:W-:Y:S01]  /*b210*/  F2FP.BF16.PACK_AB R32, R41, R32 ;  /* 0x000000202920723e */ /* 0x000fe200000010ff */
[----:B------:R-:W-:Y:S01]  /*b220*/  STS [R0+0x80], R26 ;  /* 0x0000801a00007388 */ /* 0x000fe20000000800 */
[----:B------:R-:W-:Y:S02]  /*b230*/  IADD3 R8, R5, R6, RZ ;  /* 0x0000000605087210 */ /* 0x000fe40007ffe0ff */
[----:B------:R-:W-:Y:S01]  /*b240*/  F2FP.BF16.PACK_AB R34, R197, R34 ;  /* 0x00000022c522723e */ /* 0x000fe200000010ff */
[----:B------:R-:W-:Y:S01]  /*b250*/  STS [R0+0x480], R27 ;  /* 0x0004801b00007388 */ /* 0x000fe20000000800 */
[----:B------:R-:W-:Y:S02]  /*b260*/  F2FP.BF16.PACK_AB R39, R199, R39 ;  /* 0x00000027c727723e */ /* 0x000fe400000010ff */
[----:B------:R-:W-:Y:S01]  /*b270*/  F2FP.BF16.PACK_AB R64, R69, R64 ;  /* 0x000000404540723e */ /* 0x000fe200000010ff */
[----:B------:R-:W-:Y:S01]  /*b280*/  STS [R2], R28 ;  /* 0x0000001c02007388 */ /* 0x000fe20000000800 */
[----:B------:R-:W-:-:S03]  /*b290*/  F2FP.BF16.PACK_AB R63, R71, R63 ;  /* 0x0000003f473f723e */ /* 0x000fc600000010ff */
[----:B------:R-:W-:Y:S01]  /*b2a0*/  STS [R2+0x400], R29 ;  /* 0x0004001d02007388 */ /* 0x000fe20000000800 */
[----:B------:R-:W-:Y:S02]  /*b2b0*/  F2FP.BF16.PACK_AB R62, R50, R62 ;  /* 0x0000003e323e723e */ /* 0x000fe400000010ff */
[----:B------:R-:W-:Y:S01]  /*b2c0*/  F2FP.BF16.PACK_AB R61, R42, R61 ;  /* 0x0000003d2a3d723e */ /* 0x000fe200000010ff */
[----:B------:R-:W-:Y:S01]  /*b2d0*/  STS [R0+0x2080], R30 ;  /* 0x0020801e00007388 */ /* 0x000fe20000000800 */
[----:B------:R-:W-:-:S03]  /*b2e0*/  IADD3 R3, R5, R0, RZ ;  /* 0x0000000005037210 */ /* 0x000fc60007ffe0ff */
[----:B------:R-:W-:Y:S01]  /*b2f0*/  STS [R0+0x2480], R31 ;  /* 0x0024801f00007388 */ /* 0x000fe20000000800 */
[----:B------:R-:W-:-:S03]  /*b300*/  IADD3 R5, R2, R5, RZ ;  /* 0x0000000502057210 */ /* 0x000fc60007ffe0ff */
[----:B------:R-:W-:Y:S01]  /*b310*/  STS [R2+0x2000], R38 ;  /* 0x0020002602007388 */ /* 0x000fe20000000800 */
[----:B------:R-:W-:-:S03]  /*b320*/  F2FP.BF16.PACK_AB R60, R81, R60 ;  /* 0x0000003c513c723e */ /* 0x000fc600000010ff */
[----:B------:R-:W-:Y:S01]  /*b330*/  STS [R2+0x2400], R37 ;  /* 0x0024002502007388 */ /* 0x000fe20000000800 */
[----:B------:R-:W-:-:S03]  /*b340*/  F2FP.BF16.PACK_AB R54, R93, R54 ;  /* 0x000000365d36723e */ /* 0x000fc600000010ff */
[----:B------:R-:W-:Y:S01]  /*b350*/  STS [R4+0x80], R36 ;  /* 0x0000802404007388 */ /* 0x000fe20000000800 */
[----:B------:R-:W-:-:S03]  /*b360*/  F2FP.BF16.PACK_AB R53, R95, R53 ;  /* 0x000000355f35723e */ /* 0x000fc600000010ff */
[----:B------:R-:W-:Y:S01]  /*b370*/  STS [R4+0x480], R35 ;  /* 0x0004802304007388 */ /* 0x000fe20000000800 */
[----:B------:R-:W-:-:S03]  /*b380*/  F2FP.BF16.PACK_AB R50, R105, R104 ;  /* 0x000000686932723e */ /* 0x000fc600000010ff */
[----:B------:R-:W-:Y:S01]  /*b390*/  STS [R8], R33 ;  /* 0x0000002108007388 */ /* 0x000fe20000000800 */
[----:B------:R-:W-:-:S03]  /*b3a0*/  F2FP.BF16.PACK_AB R49, R107, R49 ;  /* 0x000000316b31723e */ /* 0x000fc600000010ff */
        /* <DEDUP_REMOVED lines=52> */
[----:B------:R3:W-:Y:S01]  /*b6f0*/  STS [R0+0x6480], R43 ;  /* 0x0064802b00007388 */ /* 0x0007e20000000800 */
[----:B------:R-:W-:-:S03]  /*b700*/  F2FP.BF16.PACK_AB R68, R201, R68 ;  /* 0x00000044c944723e */ /* 0x000fc600000010ff */
[----:B------:R-:W-:Y:S01]  /*b710*/  STS [R2+0x6000], R40 ;  /* 0x0060002802007388 */ /* 0x000fe20000000800 */
[----:B------:R-:W-:-:S03]  /*b720*/  F2FP.BF16.PACK_AB R67, R203, R67 ;  /* 0x00000043cb43723e */ /* 0x000fc600000010ff */
        /* <DEDUP_REMOVED lines=17> */
[----:B------:R-:W-:Y:S04]  /*b840*/  SHFL.IDX PT, R14, R10, RZ, 0x1c1f ;  /* 0x001c1fff0a0e7589 */ /* 0x000fe800000e0000 */
[----:B------:R-:W1:Y:S04]  /*b850*/  SHFL.IDX PT, R15, R9, RZ, 0x1c1f ;  /* 0x001c1fff090f7589 */ /* 0x000e6800000e0000 */
[----:B------:R-:W-:Y:S06]  /*b860*/  BAR.SYNC.DEFER_BLOCKING 0x1, 0x80 ;  /* 0x0042000000007b1d */ /* 0x000fec0000010000 */
[----:B------:R-:W-:Y:S04]  /*b870*/  SHFL.IDX PT, R6, R10, 0x1, 0x1c1f ;  /* 0x003c1f000a067f89 */ /* 0x000fe800000e0000 */
[----:B------:R-:W4:Y:S04]  /*b880*/  SHFL.IDX PT, R7, R9, 0x1, 0x1c1f ;  /* 0x003c1f0009077f89 */ /* 0x000f2800000e0000 */
[----:B------:R-:W-:Y:S04]  /*b890*/  SHFL.IDX PT, R12, R10, 0x2, 0x1c1f ;  /* 0x005c1f000a0c7f89 */ /* 0x000fe800000e0000 */
[----:B------:R-:W2:Y:S04]  /*b8a0*/  SHFL.IDX PT, R13, R9, 0x2, 0x1c1f ;  /* 0x005c1f00090d7f89 */ /* 0x000ea800000e0000 */
[----:B------:R-:W-:Y:S04]  /*b8b0*/  SHFL.IDX PT, R10, R10, 0x3, 0x1c1f ;  /* 0x007c1f000a0a7f89 */ /* 0x000fe800000e0000 */
[----:B------:R-:W2:Y:S01]  /*b8c0*/  SHFL.IDX PT, R11, R9, 0x3, 0x1c1f ;  /* 0x007c1f00090b7f89 */ /* 0x000ea200000e0000 */
[----:B---3--:R-:W-:-:S03]  /*b8d0*/  SHF.L.U32 R0, R92, 0x1, RZ ;  /* 0x000000015c007819 */ /* 0x008fc600000006ff */
[----:B-1----:R-:W-:Y:S04]  /*b8e0*/  @!P6 ST.E [R14.64], R85 ;  /* 0x000000550e00e985 */ /* 0x002fe8000c10190c */
[----:B----4-:R1:W-:Y:S04]  /*b8f0*/  @!P5 ST.E [R6.64], R84 ;  /* 0x000000540600d985 */ /* 0x0103e8000c10190c */
[----:B--2---:R2:W-:Y:S04]  /*b900*/  @!P3 ST.E [R12.64], R88 ;  /* 0x000000580c00b985 */ /* 0x0045e8000c10190c */
[----:B------:R2:W-:Y:S04]  /*b910*/  @!P4 ST.E [R10.64], R86 ;  /* 0x000000560a00c985 */ /* 0x0005e8000c10190c */
[----:B------:R2:W3:Y:S04]  /*b920*/  LDS.128 R24, [R0+0x880] ;  /* 0x0008800000187984 */ /* 0x0004e80000000c00 */
[----:B------:R2:W4:Y:S04]  /*b930*/  LDS.128 R32, [R0+0x1080] ;  /* 0x0010800000207984 */ /* 0x0005280000000c00 */
[----:B------:R2:W1:Y:S04]  /*b940*/  LDS.128 R40, [R0+0x1880] ;  /* 0x0018800000287984 */ /* 0x0004680000000c00 */
[----:B------:R2:W1:Y:S04]  /*b950*/  LDS.128 R48, [R0+0x2080] ;  /* 0x0020800000307984 */ /* 0x0004680000000c00 */
[----:B------:R2:W2:Y:S04]  /*b960*/  LDS.128 R56, [R0+0x2880] ;  /* 0x0028800000387984 */ /* 0x0004a80000000c00 */
        /* <DEDUP_REMOVED lines=8> */
[----:B------:R2:W2:Y:S01]  /*b9f0*/  LDS.128 R72, [R0+0x7880] ;  /* 0x0078800000487984 */ /* 0x0004a20000000c00 */
[----:B------:R-:W-:-:S02]  /*ba00*/  IADD3 R2, R17, R18, RZ ;  /* 0x0000001211027210 */ /* 0x000fc40007ffe0ff */
[----:B-1----:R-:W-:-:S04]  /*ba10*/  LEA R7, P0, R16, c[0x0][0x380], 0x1 ;  /* 0x0000e00010077a11 */ /* 0x002fc800078008ff */
[----:B------:R-:W-:Y:S02]  /*ba20*/  LEA.HI.X R6, R16, c[0x0][0x384], R2, 0x1, P0 ;  /* 0x0000e10010067a11 */ /* 0x000fe400000f0c02 */
[----:B------:R-:W-:Y:S01]  /*ba30*/  ISETP.GE.AND P0, PT, R91, R83, PT ;  /* 0x000000535b00720c */ /* 0x000fe20003f06270 */
[----:B------:R1:W1:Y:S01]  /*ba40*/  SHFL.IDX PT, R2, R7, RZ, 0x181f ;  /* 0x00181fff07027589 */ /* 0x00026200000e0000 */
[----:B------:R-:W-:Y:S03]  /*ba50*/  BSSY B0, `(.L_x_712) ;  /* 0x000000e000007945 */ /* 0x000fe60003800000 */
[----:B------:R1:W1:Y:S08]  /*ba60*/  SHFL.IDX PT, R3, R6, RZ, 0x181f ;  /* 0x00181fff06037589 */ /* 0x00027000000e0000 */
[----:B------:R-:W-:Y:S05]  /*ba70*/  @P0 BRA `(.L_x_713) ;  /* 0x000000b000000947 */ /* 0x000fea0003800000 */
[----:B--234-:R-:W2:Y:S01]  /*ba80*/  LDS.128 R12, [R0+0x80] ;  /* 0x00008000000c7984 */ /* 0x01cea20000000c00 */
[----:B-----5:R-:W-:-:S02]  /*ba90*/  ISETP.GE.AND P0, PT, R89, c[0x0][0x3c8], PT ;  /* 0x0000f20059007a0c */ /* 0x020fc40003f06270 */
[----:B------:R-:W-:Y:S01]  /*baa0*/  ISETP.GE.AND P1, PT, R90, c[0x0][0x3c8], PT ;  /* 0x0000f2005a007a0c */ /* 0x000fe20003f26270 */
[----:B------:R3:W4:-:S12]  /*bab0*/  LDS.128 R8, [R0+0x4080] ;  /* 0x0040800000087984 */ /* 0x0007180000000c00 */
[----:B-1----:R-:W-:Y:S01]  /*bac0*/  @!P1 IMAD.WIDE R4, R90, 0x2, R2 ;  /* 0x000000025a049825 */ /* 0x002fe200078e0202 */
[----:B---3--:R-:W-:-:S04]  /*bad0*/  @!P0 SHF.R.S32.HI R0, RZ, 0x1f, R89 ;  /* 0x0000001fff008819 */ /* 0x008fc80000011459 */
[----:B------:R-:W-:-:S04]  /*bae0*/  @!P0 LEA.HI R0, R0, R89, RZ, 0x3 ;  /* 0x0000005900008211 */ /* 0x000fc800078f18ff */
[----:B------:R-:W-:-:S05]  /*baf0*/  @!P0 LOP3.LUT R0, R0, 0xfffffff8, RZ, 0xc0, !PT ;  /* 0xfffffff800008812 */ /* 0x000fca00078ec0ff */
[----:B------:R-:W-:Y:S01]  /*bb00*/  @!P0 IMAD.WIDE R2, R0, 0x2, R2 ;  /* 0x0000000200028825 */ /* 0x000fe200078e0202 */
[----:B--2---:R1:W-:Y:S04]  /*bb10*/  @!P1 ST.E.128 [R4.64], R12 ;  /* 0x0000000c04009985 */ /* 0x0043e8000c101d0c */
[----:B----4-:R1:W-:Y:S02]  /*bb20*/  @!P0 ST.E.128 [R2.64], R8 ;  /* 0x0000000802008985 */ /* 0x0103e4000c101d0c */
.L_x_713:
[----:B---34-:R-:W-:Y:S05]  /*bb30*/  BSYNC B0 ;  /* 0x0000000000007941 */ /* 0x018fea0003800000 */
.L_x_712:
[----:B--2---:R-:W-:Y:S01]  /*bb40*/  IADD3 R0, R91, 0x10, RZ ;  /* 0x000000105b007810 */ /* 0x004fe20007ffe0ff */
[----:B-1----:R1:W2:Y:S01]  /*bb50*/  SHFL.IDX PT, R3, R6, 0x1, 0x181f ;  /* 0x00381f0006037f89 */ /* 0x0022a200000e0000 */
[----:B------:R-:W-:Y:S02]  /*bb60*/  BSSY B0, `(.L_x_714) ;  /* 0x000000d000007945 */ /* 0x000fe40003800000 */
[----:B------:R-:W-:Y:S01]  /*bb70*/  ISETP.GE.AND P0, PT, R0, R83, PT ;  /* 0x000000530000720c */ /* 0x000fe20003f06270 */
[----:B------:R1:W3:-:S12]  /*bb80*/  SHFL.IDX PT, R2, R7, 0x1, 0x181f ;  /* 0x00381f0007027f89 */ /* 0x0002d800000e0000 */
[----:B------:R-:W-:Y:S05]  /*bb90*/  @P0 BRA `(.L_x_715) ;  /* 0x0000009000000947 */ /* 0x000fea0003800000 */
[----:B-----5:R-:W-:Y:S02]  /*bba0*/  ISETP.GE.AND P0, PT, R89, c[0x0][0x3c8], PT ;  /* 0x0000f20059007a0c */ /* 0x020fe40003f06270 */
[----:B------:R-:W-:-:S11]  /*bbb0*/  ISETP.GE.AND P1, PT, R90, c[0x0][0x3c8], PT ;  /* 0x0000f2005a007a0c */ /* 0x000fd60003f26270 */
[----:B------:R-:W-:Y:S02]  /*bbc0*/  @!P0 SHF.R.S32.HI R0, RZ, 0x1f, R89 ;  /* 0x0000001fff008819 */ /* 0x000fe40000011459 */
[----:B--23--:R-:W-:Y:S02]  /*bbd0*/  @!P1 IMAD.WIDE R4, R90, 0x2, R2 ;  /* 0x000000025a049825 */ /* 0x00cfe400078e0202 */
[----:B------:R-:W-:-:S03]  /*bbe0*/  @!P0 LEA.HI R0, R0, R89, RZ, 0x3 ;  /* 0x0000005900008211 */ /* 0x000fc600078f18ff */
[----:B------:R2:W-:Y:S01]  /*bbf0*/  @!P1 ST.E.128 [R4.64], R24 ;  /* 0x0000001804009985 */ /* 0x0005e2000c101d0c */
[----:B------:R-:W-:-:S05]  /*bc00*/  @!P0 LOP3.LUT R0, R0, 0xfffffff8, RZ, 0xc0, !PT ;  /* 0xfffffff800008812 */ /* 0x000fca00078ec0ff */
[----:B------:R-:W-:-:S05]  /*bc10*/  @!P0 IMAD.WIDE R2, R0, 0x2, R2 ;  /* 0x0000000200028825 */ /* 0x000fca00078e0202 */
[----:B------:R2:W-:Y:S02]  /*bc20*/  @!P0 ST.E.128 [R2.64], R20 ;  /* 0x0000001402008985 */ /* 0x0005e4000c101d0c */
.L_x_715:
[----:B------:R-:W-:Y:S05]  /*bc30*/  BSYNC B0 ;  /* 0x0000000000007941 */ /* 0x000fea0003800000 */
.L_x_714:
[----:B------:R-:W-:Y:S01]  /*bc40*/  IADD3 R0, R91, 0x20, RZ ;  /* 0x000000205b007810 */ /* 0x000fe20007ffe0ff */
[----:B--2---:R2:W4:Y:S01]  /*bc50*/  SHFL.IDX PT, R3, R6, 0x2, 0x181f ;  /* 0x00581f0006037f89 */ /* 0x00452200000e0000 */
[----:B------:R-:W-:Y:S02]  /*bc60*/  BSSY B0, `(.L_x_716) ;  /* 0x000000d000007945 */ /* 0x000fe40003800000 */
[----:B------:R-:W-:Y:S01]  /*bc70*/  ISETP.GE.AND P0, PT, R0, R83, PT ;  /* 0x000000530000720c */ /* 0x000fe20003f06270 */
[----:B---3--:R2:W3:-:S12]  /*bc80*/  SHFL.IDX PT, R2, R7, 0x2, 0x181f ;  /* 0x00581f0007027f89 */ /* 0x0084d800000e0000 */
[----:B------:R-:W-:Y:S05]  /*bc90*/  @P0 BRA `(.L_x_717) ;  /* 0x0000009000000947 */ /* 0x000fea0003800000 */
[----:B-----5:R-:W-:Y:S02]  /*bca0*/  ISETP.GE.AND P0, PT, R89, c[0x0][0x3c8], PT ;  /* 0x0000f20059007a0c */ /* 0x020fe40003f06270 */
        /* <DEDUP_REMOVED lines=8> */
.L_x_717:
[----:B------:R-:W-:Y:S05]  /*bd30*/  BSYNC B0 ;  /* 0x0000000000007941 */ /* 0x000fea0003800000 */
.L_x_716:
[----:B------:R-:W-:Y:S01]  /*bd40*/  IADD3 R0, R91, 0x30, RZ ;  /* 0x000000305b007810 */ /* 0x000fe20007ffe0ff */
[----:B---34-:R3:W4:Y:S01]  /*bd50*/  SHFL.IDX PT, R3, R6, 0x3, 0x181f ;  /* 0x00781f0006037f89 */ /* 0x01872200000e0000 */
[----:B------:R-:W-:Y:S02]  /*bd60*/  BSSY B0, `(.L_x_718) ;  /* 0x000000d000007945 */ /* 0x000fe40003800000 */
[----:B------:R-:W-:Y:S01]  /*bd70*/  ISETP.GE.AND P0, PT, R0, R83, PT ;  /* 0x000000530000720c */ /* 0x000fe20003f06270 */
[----:B------:R3:W1:-:S12]  /*bd80*/  SHFL.IDX PT, R2, R7, 0x3, 0x181f ;  /* 0x00781f0007027f89 */ /* 0x00065800000e0000 */
[----:B------:R-:W-:Y:S05]  /*bd90*/  @P0 BRA `(.L_x_719) ;  /* 0x0000009000000947 */ /* 0x000fea0003800000 */
[----:B-----5:R-:W-:Y:S02]  /*bda0*/  ISETP.GE.AND P0, PT, R89, c[0x0][0x3c8], PT ;  /* 0x0000f20059007a0c */ /* 0x020fe40003f06270 */
        /* <DEDUP_REMOVED lines=8> */
.L_x_719:
[----:B------:R-:W-:Y:S05]  /*be30*/  BSYNC B0 ;  /* 0x0000000000007941 */ /* 0x000fea0003800000 */
.L_x_718:
[----:B------:R-:W-:Y:S01]  /*be40*/  IADD3 R0, R91, 0x40, RZ ;  /* 0x000000405b007810 */ /* 0x000fe20007ffe0ff */
[----:B-1--4-:R1:W4:Y:S01]  /*be50*/  SHFL.IDX PT, R3, R6, 0x4, 0x181f ;  /* 0x00981f0006037f89 */ /* 0x01232200000e0000 */
[----:B------:R-:W-:Y:S02]  /*be60*/  BSSY B0, `(.L_x_720) ;  /* 0x000000d000007945 */ /* 0x000fe40003800000 */
[----:B------:R-:W-:Y:S01]  /*be70*/  ISETP.GE.AND P0, PT, R0, R83, PT ;  /* 0x000000530000720c */ /* 0x000fe20003f06270 */
[----:B------:R1:W2:-:S12]  /*be80*/  SHFL.IDX PT, R2, R7, 0x4, 0x181f ;  /* 0x00981f0007027f89 */ /* 0x00029800000e0000 */
[----:B------:R-:W-:Y:S05]  /*be90*/  @P0 BRA `(.L_x_721) ;  /* 0x0000009000000947 */ /* 0x000fea0003800000 */
[----:B-----5:R-:W-:Y:S02]  /*bea0*/  ISETP.GE.AND P0, PT, R89, c[0x0][0x3c8], PT ;  /* 0x0000f20059007a0c */ /* 0x020fe40003f06270 */
[----:B------:R-:W-:-:S11]  /*beb0*/  ISETP.GE.AND P1, PT, R90, c[0x0][0x3c8], PT ;  /* 0x0000f2005a007a0c */ /* 0x000fd60003f26270 */
[----:B------:R-:W-:Y:S02]  /*bec0*/  @!P0 SHF.R.S32.HI R0, RZ, 0x1f, R89 ;  /* 0x0000001fff008819 */ /* 0x000fe40000011459 */
[----:B--2-4-:R-:W-:Y:S02]  /*bed0*/  @!P1 IMAD.WIDE R4, R90, 0x2, R2 ;  /* 0x000000025a049825 */ /* 0x014fe400078e0202 */
[----:B------:R-:W-:-:S03]  /*bee0*/  @!P0 LEA.HI R0, R0, R89, RZ, 0x3 ;  /* 0x0000005900008211 */ /* 0x000fc600078f18ff */
[----:B------:R2:W-:Y:S01]  /*bef0*/  @!P1 ST.E.128 [R4.64], R48 ;  /* 0x0000003004009985 */ /* 0x0005e2000c101d0c */
[----:B------:R-:W-:-:S05]  /*bf00*/  @!P0 LOP3.LUT R0, R0, 0xfffffff8, RZ, 0xc0, !PT ;  /* 0xfffffff800008812 */ /* 0x000fca00078ec0ff */
[----:B------:R-:W-:-:S05]  /*bf10*/  @!P0 IMAD.WIDE R2, R0, 0x2, R2 ;  /* 0x0000000200028825 */ /* 0x000fca00078e0202 */
[----:B------:R2:W-:Y:S02]  /*bf20*/  @!P0 ST.E.128 [R2.64], R44 ;  /* 0x0000002c02008985 */ /* 0x0005e4000c101d0c */
.L_x_721:
[----:B------:R-:W-:Y:S05]  /*bf30*/  BSYNC B0 ;  /* 0x0000000000007941 */ /* 0x000fea0003800000 */
.L_x_720:
[----:B------:R-:W-:Y:S01]  /*bf40*/  IADD3 R0, R91, 0x50, RZ ;  /* 0x000000505b007810 */ /* 0x000fe20007ffe0ff */
[----:B--2-4-:R2:W4:Y:S01]  /*bf50*/  SHFL.IDX PT, R3, R6, 0x5, 0x181f ;  /* 0x00b81f0006037f89 */ /* 0x01452200000e0000 */
        /* <DEDUP_REMOVED lines=13> */
.L_x_723:
[----:B------:R-:W-:Y:S05]  /*c030*/  BSYNC B0 ;  /* 0x0000000000007941 */ /* 0x000fea0003800000 */
.L_x_722:
        /* <DEDUP_REMOVED lines=15> */
.L_x_725:
[----:B------:R-:W-:Y:S05]  /*c130*/  BSYNC B0 ;  /* 0x0000000000007941 */ /* 0x000fea0003800000 */
.L_x_724:
[----:B------:R-:W-:Y:S01]  /*c140*/  IADD3 R0, R91, 0x70, RZ ;  /* 0x000000705b007810 */ /* 0x000fe20007ffe0ff */
[----:B--2-4-:R2:W4:Y:S03]  /*c150*/  SHFL.IDX PT, R3, R6, 0x7, 0x181f ;  /* 0x00f81f0006037f89 */ /* 0x01452600000e0000 */
[----:B------:R-:W-:Y:S01]  /*c160*/  ISETP.GE.AND P0, PT, R0, R83, PT ;  /* 0x000000530000720c */ /* 0x000fe20003f06270 */
[----:B------:R2:W1:-:S12]  /*c170*/  SHFL.IDX PT, R2, R7, 0x7, 0x181f ;  /* 0x00f81f0007027f89 */ /* 0x00045800000e0000 */
[----:B------:R-:W-:Y:S05]  /*c180*/  @P0 EXIT ;  /* 0x000000000000094d */ /* 0x000fea0003800000 */
[----:B-----5:R-:W-:-:S13]  /*c190*/  ISETP.GE.AND P0, PT, R90, c[0x0][0x3c8], PT ;  /* 0x0000f2005a007a0c */ /* 0x020fda0003f06270 */
        /* <DEDUP_REMOVED lines=10> */
.L_x_726:
        /* <DEDUP_REMOVED lines=12> */
.L_x_2176:


//--------------------- .text._ZN7cutlass13device_kernelIN5flash19enable_sm80_to_sm89INS1_16FlashAttnFwdSm80INS1_25CollectiveMainloopFwdSm80ILi4ELi1ELb0EN4cute5tupleIJNS5_1CILi128EEENS7_ILi64EEES8_EEELi128ENS_10bfloat16_tEfNS_4arch4Sm80ELb0ELb0ELb0ELb1ELb1ELb0ELb1ELb0EEENS1_21CollectiveEpilogueFwdINS6_IJS8_S8_S9_EEENS6_IJNS7_ILi1EEESH_SH_EEESB_SD_Li128ELb1ELb1ELb0ELb0EEENS1_19SingleTileSchedulerILb1ELb0ELb1ELi128EEEEEEEEEvNT_6ParamsE --------------------------
	.section	.text._ZN7cutlass13device_kernelIN5flash19enable_sm80_to_sm89INS1_16FlashAttnFwdSm80INS1_25CollectiveMainloopFwdSm80ILi4ELi1ELb0EN4cute5tupleIJNS5_1CILi128EEENS7_ILi64EEES8_EEELi128ENS_10bfloat16_tEfNS_4arch4Sm80ELb0ELb0ELb0ELb1ELb1ELb0ELb1ELb0EEENS1_21CollectiveEpilogueFwdINS6_IJS8_S8_S9_EEENS6_IJNS7_ILi1EEESH_SH_EEESB_SD_Li128ELb1ELb1ELb0ELb0EEENS1_19SingleTileSchedulerILb1ELb0ELb1ELi128EEEEEEEEEvNT_6ParamsE,"ax",@progbits
	.sectioninfo	@"SHI_REGISTERS=255"
	.align	128
.text._ZN7cutlass13device_kernelIN5flash19enable_sm80_to_sm89INS1_16FlashAttnFwdSm80INS1_25CollectiveMainloopFwdSm80ILi4ELi1ELb0EN4cute5tupleIJNS5_1CILi128EEENS7_ILi64EEES8_EEELi128ENS_10bfloat16_tEfNS_4arch4Sm80ELb0ELb0ELb0ELb1ELb1ELb0ELb1ELb0EEENS1_21CollectiveEpilogueFwdINS6_IJS8_S8_S9_EEENS6_IJNS7_ILi1EEESH_SH_EEESB_SD_Li128ELb1ELb1ELb0ELb0EEENS1_19SingleTileSchedulerILb1ELb0ELb1ELi128EEEEEEEEEvNT_6ParamsE:
        .type           _ZN7cutlass13device_kernelIN5flash19enable_sm80_to_sm89INS1_16FlashAttnFwdSm80INS1_25CollectiveMainloopFwdSm80ILi4ELi1ELb0EN4cute5tupleIJNS5_1CILi128EEENS7_ILi64EEES8_EEELi128ENS_10bfloat16_tEfNS_4arch4Sm80ELb0ELb0ELb0ELb1ELb1ELb0ELb1ELb0EEENS1_21CollectiveEpilogueFwdINS6_IJS8_S8_S9_EEENS6_IJNS7_ILi1EEESH_SH_EEESB_SD_Li128ELb1ELb1ELb0ELb0EEENS1_19SingleTileSchedulerILb1ELb0ELb1ELi128EEEEEEEEEvNT_6ParamsE,@function
        .size           _ZN7cutlass13device_kernelIN5flash19enable_sm80_to_sm89INS1_16FlashAttnFwdSm80INS1_25CollectiveMainloopFwdSm80ILi4ELi1ELb0EN4cute5tupleIJNS5_1CILi128EEENS7_ILi64EEES8_EEELi128ENS_10bfloat16_tEfNS_4arch4Sm80ELb0ELb0ELb0ELb1ELb1ELb0ELb1ELb0EEENS1_21CollectiveEpilogueFwdINS6_IJS8_S8_S9_EEENS6_IJNS7_ILi1EEESH_SH_EEESB_SD_Li128ELb1ELb1ELb0ELb0EEENS1_19SingleTileSchedulerILb1ELb0ELb1ELi128EEEEEEEEEvNT_6ParamsE,(.L_x_2177 - _ZN7cutlass13device_kernelIN5flash19enable_sm80_to_sm89INS1_16FlashAttnFwdSm80INS1_25CollectiveMainloopFwdSm80ILi4ELi1ELb0EN4cute5tupleIJNS5_1CILi128EEENS7_ILi64EEES8_EEELi128ENS_10bfloat16_tEfNS_4arch4Sm80ELb0ELb0ELb0ELb1ELb1ELb0ELb1ELb0EEENS1_21CollectiveEpilogueFwdINS6_IJS8_S8_S9_EEENS6_IJNS7_ILi1EEESH_SH_EEESB_SD_Li128ELb1ELb1ELb0ELb0EEENS1_19SingleTileSchedulerILb1ELb0ELb1ELi128EEEEEEEEEvNT_6ParamsE)
        .other          _ZN7cutlass13device_kernelIN5flash19enable_sm80_to_sm89INS1_16FlashAttnFwdSm80INS1_25CollectiveMainloopFwdSm80ILi4ELi1ELb0EN4cute5tupleIJNS5_1CILi128EEENS7_ILi64EEES8_EEELi128ENS_10bfloat16_tEfNS_4arch4Sm80ELb0ELb0ELb0ELb1ELb1ELb0ELb1ELb0EEENS1_21CollectiveEpilogueFwdINS6_IJS8_S8_S9_EEENS6_IJNS7_ILi1EEESH_SH_EEESB_SD_Li128ELb1ELb1ELb0ELb0EEENS1_19SingleTileSchedulerILb1ELb0ELb1ELi128EEEEEEEEEvNT_6ParamsE,@"STO_CUDA_ENTRY STV_DEFAULT"
_ZN7cutlass13device_kernelIN5flash19enable_sm80_to_sm89INS1_16FlashAttnFwdSm80INS1_25CollectiveMainloopFwdSm80ILi4ELi1ELb0EN4cute5tupleIJNS5_1CILi128EEENS7_ILi64EEES8_EEELi128ENS_10bfloat16_tEfNS_4arch4Sm80ELb0ELb0ELb0ELb1ELb1ELb0ELb1ELb0EEENS1_21CollectiveEpilogueFwdINS6_IJS8_S8_S9_EEENS6_IJNS7_ILi1EEESH_SH_EEESB_SD_Li128ELb1ELb1ELb0ELb0EEENS1_19SingleTileSchedulerILb1ELb0ELb1ELi128EEEEEEEEEvNT_6ParamsE:
        /* <DEDUP_REMOVED lines=21> */
.L_x_728:
        /* <DEDUP_REMOVED lines=13> */
.L_x_730:
[----:B------:R-:W-:Y:S02]  /*0220*/  ULDC UR6, c[0x0][0x54c] ;  /* 0x0001530000067ab9 */ /* 0x000fe40000000800 */
.L_x_729:
[----:B------:R-:W-:Y:S02]  /*0230*/  ULDC UR4, c[0x0][0x548] ;  /* 0x0001520000047ab9 */ /* 0x000fe40000000800 */
[----:B------:R-:W-:-:S02]  /*0240*/  USHF.L.U32 UR5, UR5, 0x7, URZ ;  /* 0x0000000705057899 */ /* 0x000fc4000800063f */
[----:B------:R-:W-:-:S04]  /*0250*/  UIMAD UR4, UR6, UR4, URZ ;  /* 0x00000004060472a4 */ /* 0x000fc8000f8e023f */
[----:B------:R-:W-:-:S04]  /*0260*/  UISETP.GE.AND UP0, UPT, UR5, UR4, UPT ;  /* 0x000000040500728c */ /* 0x000fc8000bf06270 */
[----:B------:R-:W-:Y:S01]  /*0270*/  USEL UR10, UR10, 0xffffffff, !UP0 ;  /* 0xffffffff0a0a7887 */ /* 0x000fe2000c000000 */
[----:B------:R-:W-:Y:S05]  /*0280*/  BRA `(.L_x_731) ;  /* 0x000001b000007947 */ /* 0x000fea0003800000 */
.L_x_727:
        /* <DEDUP_REMOVED lines=8> */
.L_x_732:
        /* <DEDUP_REMOVED lines=13> */
.L_x_734:
[----:B------:R-:W-:Y:S02]  /*03e0*/  ULDC UR6, c[0x0][0x54c] ;  /* 0x0001530000067ab9 */ /* 0x000fe40000000800 */
.L_x_733:
[----:B------:R-:W-:Y:S02]  /*03f0*/  ULDC UR4, c[0x0][0x548] ;  /* 0x0001520000047ab9 */ /* 0x000fe40000000800 */
[----:B------:R-:W-:-:S02]  /*0400*/  USHF.L.U32 UR5, UR5, 0x7, URZ ;  /* 0x0000000705057899 */ /* 0x000fc4000800063f */
[----:B------:R-:W-:-:S04]  /*0410*/  UIMAD UR4, UR6, UR4, URZ ;  /* 0x00000004060472a4 */ /* 0x000fc8000f8e023f */
[----:B------:R-:W-:-:S04]  /*0420*/  UISETP.GE.AND UP0, UPT, UR5, UR4, UPT ;  /* 0x000000040500728c */ /* 0x000fc8000bf06270 */
[----:B------:R-:W-:-:S06]  /*0430*/  USEL UR10, UR10, 0xffffffff, !UP0 ;  /* 0xffffffff0a0a7887 */ /* 0x000fcc000c000000 */
.L_x_731:
        /* <DEDUP_REMOVED lines=19> */
[----:B------:R-:W2:Y:S01]  /*0570*/  @P2 LDG.E R4, [R4.64] ;  /* 0x0000000c04042981 */ /* 0x000ea2000c1e1900 */
[----:B------:R-:W-:-:S04]  /*0580*/  UISETP.NE.U32.AND UP0, UPT, URZ, UR4, UPT ;  /* 0x000000043f00728c */ /* 0x000fc8000bf05070 */
[----:B------:R-:W-:Y:S01]  /*0590*/  UISETP.NE.AND.EX UP0, UPT, URZ, UR5, UPT, UP0 ;  /* 0x000000053f00728c */ /* 0x000fe2000bf05300 */
[----:B------:R-:W3:Y:S02]  /*05a0*/  @P1 LDG.E R3, [R8.64] ;  /* 0x0000000c08031981 */ /* 0x000ee4000c1e1900 */
[----:B------:R-:W-:-:S03]  /*05b0*/  ULDC.64 UR4, c[0x0][0x360] ;  /* 0x0000d80000047ab9 */ /* 0x000fc60000000a00 */
[----:B------:R-:W-:-:S05]  /*05c0*/  PLOP3.LUT P0, PT, PT, PT, UP0, 0x80, 0x0 ;  /* 0x000000000000781c */ /* 0x000fca0003f0f008 */
[----:B------:R-:W-:Y:S01]  /*05d0*/  @UP0 UIMAD.WIDE UR4, UR10, UR15, UR4 ;  /* 0x0000000f0a0402a5 */ /* 0x000fe2000f8e0204 */
[----:B------:R-:W-:-:S05]  /*05e0*/  MOV R0, c[0x0][0x168] ;  /* 0x00005a0000007a02 */ /* 0x000fca0000000f00 */
[----:B------:R-:W-:Y:S01]  /*05f0*/  IMAD.U32 R6, RZ, RZ, UR4 ;  /* 0x00000004ff067e24 */ /* 0x000fe2000f8e00ff */
[----:B------:R-:W-:-:S05]  /*0600*/  MOV R7, UR5 ;  /* 0x0000000500077c02 */ /* 0x000fca0008000f00 */
[----:B------:R1:W5:Y:S01]  /*0610*/  @P0 LDG.E R0, [R6.64] ;  /* 0x0000000c06000981 */ /* 0x000362000c1e1900 */
[----:B------:R-:W4:Y:S01]  /*0620*/  S2UR UR8, SR_CTAID.Y ;  /* 0x00000000000879c3 */ /* 0x000f220000002600 */
[----:B------:R-:W-:Y:S02]  /*0630*/  UMOV UR9, URZ ;  /* 0x0000003f00097c82 */ /* 0x000fe40008000000 */
[----:B------:R-:W-:Y:S02]  /*0640*/  UMOV UR14, URZ ;  /* 0x0000003f000e7c82 */ /* 0x000fe40008000000 */
[----:B------:R-:W-:Y:S02]  /*0650*/  ULDC UR5, c[0x0][0x2ac] ;  /* 0x0000ab0000057ab9 */ /* 0x000fe40000000800 */
[----:B------:R-:W-:Y:S02]  /*0660*/  ULDC UR4, c[0x0][0x1d0] ;  /* 0x0000740000047ab9 */ /* 0x000fe40000000800 */
[----:B------:R-:W-:-:S02]  /*0670*/  UIMAD UR4, UR5, UR4, URZ ;  /* 0x00000004050472a4 */ /* 0x000fc4000f8e023f */
[----:B----4-:R-:W-:Y:S01]  /*0680*/  USHF.R.S32.HI UR7, URZ, 0x1f, UR8 ;  /* 0x0000001f3f077899 */ /* 0x010fe20008011408 */
[----:B--2---:R1:W2:Y:S08]  /*0690*/  @P2 R2UR UR9, R4 ;  /* 0x00000000040923c2 */ /* 0x0042b000000e0000 */
[----:B---3--:R1:W3:Y:S02]  /*06a0*/  @P1 R2UR UR14, R3 ;  /* 0x00000000030e13c2 */ /* 0x0082e400000e0000 */
[----:B-1-3--:R-:W-:Y:S05]  /*06b0*/  @P0 BRA `(.L_x_735) ;  /* 0x0000004000000947 */ /* 0x00afea0003800000 */
[----:B------:R-:W-:Y:S05]  /*06c0*/  @!P1 BRA `(.L_x_735) ;  /* 0x0000003000009947 */ /* 0x000fea0003800000 */
[----:B-----5:R1:W3:Y:S04]  /*06d0*/  LDG.E R0, [R8.64] ;  /* 0x0000000c08007981 */ /* 0x0202e8000c1e1900 */
[----:B-1----:R-:W3:Y:S02]  /*06e0*/  LDG.E R8, [R8.64+0x4] ;  /* 0x0000040c08087981 */ /* 0x002ee4000c1e1900 */
[----:B---3--:R-:W-:-:S02]  /*06f0*/  IADD3 R0, -R0, R8, RZ ;  /* 0x0000000800007210 */ /* 0x008fc40007ffe1ff */
.L_x_735:
[----:B------:R-:W-:-:S04]  /*0700*/  ISETP.NE.U32.AND P0, PT, RZ, c[0x0][0x368], PT ;  /* 0x0000da00ff007a0c */ /* 0x000fc80003f05070 */
[----:B------:R-:W-:-:S13]  /*0710*/  ISETP.NE.AND.EX P0, PT, RZ, c[0x0][0x36c], PT, P0 ;  /* 0x0000db00ff007a0c */ /* 0x000fda0003f05300 */
[----:B------:R-:W-:Y:S05]  /*0720*/  @!P0 BRA `(.L_x_736) ;  /* 0x0000007000008947 */ /* 0x000fea0003800000 */
[----:B------:R-:W-:Y:S02]  /*0730*/  ULDC.64 UR4, c[0x0][0x368] ;  /* 0x0000da0000047ab9 */ /* 0x000fe40000000a00 */
[----:B------:R-:W-:-:S06]  /*0740*/  UIMAD.WIDE UR4, UR10, UR15, UR4 ;  /* 0x0000000f0a0472a5 */ /* 0x000fcc000f8e0204 */
[----:B------:R-:W-:Y:S02]  /*0750*/  MOV R4, UR4 ;  /* 0x0000000400047c02 */ /* 0x000fe40008000f00 */
[----:B------:R-:W-:-:S05]  /*0760*/  MOV R5, UR5 ;  /* 0x0000000500057c02 */ /* 0x000fca0008000f00 */
[----:B------:R-:W3:Y:S02]  /*0770*/  LDG.E R4, [R4.64] ;  /* 0x0000000c04047981 */ /* 0x000ee4000c1e1900 */
[----:B---3--:R1:W3:Y:S02]  /*0780*/  R2UR UR4, R4 ;  /* 0x00000000040473c2 */ /* 0x0082e400000e0000 */
[----:B-1-3--:R-:W-:Y:S05]  /*0790*/  BRA `(.L_x_737) ;  /* 0x000000c000007947 */ /* 0x00afea0003800000 */
.L_x_736:
[----:B------:R-:W-:-:S04]  /*07a0*/  ISETP.NE.U32.AND P0, PT, RZ, c[0x0][0x350], PT ;  /* 0x0000d400ff007a0c */ /* 0x000fc80003f05070 */
[----:B------:R-:W-:-:S13]  /*07b0*/  ISETP.NE.AND.EX P0, PT, RZ, c[0x0][0x354], PT, P0 ;  /* 0x0000d500ff007a0c */ /* 0x000fda0003f05300 */
[----:B------:R-:W-:Y:S05]  /*07c0*/  @!P0 BRA `(.L_x_737) ;  /* 0x0000009000008947 */ /* 0x000fea0003800000 */
[----:B------:R-:W-:Y:S02]  /*07d0*/  ULDC.64 UR4, c[0x0][0x350] ;  /* 0x0000d40000047ab9 */ /* 0x000fe40000000a00 */
[----:B------:R-:W-:-:S06]  /*07e0*/  UIMAD.WIDE UR4, UR10, UR15, UR4 ;  /* 0x0000000f0a0472a5 */ /* 0x000fcc000f8e0204 */
[----:B------:R-:W-:Y:S02]  /*07f0*/  MOV R6, UR4 ;  /* 0x0000000400067c02 */ /* 0x000fe40008000f00 */
[----:B------:R-:W-:-:S05]  /*0800*/  MOV R7, UR5 ;  /* 0x0000000500077c02 */ /* 0x000fca0008000f00 */
[----:B------:R-:W3:Y:S04]  /*0810*/  LDG.E R4, [R6.64] ;  /* 0x0000000c06047981 */ /* 0x000ee8000c1e1900 */
[----:B------:R-:W4:Y:S01]  /*0820*/  LDG.E R3, [R6.64+0x4] ;  /* 0x0000040c06037981 */ /* 0x000f22000c1e1900 */
[----:B---3--:R-:W1:Y:S08]  /*0830*/  R2UR UR5, R4 ;  /* 0x00000000040573c2 */ /* 0x008e7000000e0000 */
[----:B----4-:R-:W1:Y:S02]  /*0840*/  R2UR UR4, R3 ;  /* 0x00000000030473c2 */ /* 0x010e6400000e0000 */
[----:B-1----:R-:W-:-:S06]  /*0850*/  UIADD3 UR4, -UR5, UR4, URZ ;  /* 0x0000000405047290 */ /* 0x002fcc000fffe13f */
.L_x_737:
[----:B--2---:R-:W-:Y:S01]  /*0860*/  UIADD3 UR6, -UR9, UR4, URZ ;  /* 0x0000000409067290 */ /* 0x004fe2000fffe13f */
[----:B------:R-:W-:Y:S01]  /*0870*/  PLOP3.LUT P4, PT, PT, PT, PT, 0x80, 0x0 ;  /* 0x000000000000781c */ /* 0x000fe20003f8f070 */
[----:B------:R-:W-:Y:S01]  /*0880*/  CS2R R10, SRZ ;  /* 0x00000000000a7805 */ /* 0x000fe2000001ff00 */
[----:B------:R-:W-:Y:S01]  /*0890*/  IMAD.MOV.U32 R166, RZ, RZ, RZ ;  /* 0x000000ffffa67224 */ /* 0x000fe200078e00ff */
[----:B------:R-:W-:Y:S01]  /*08a0*/  UISETP.GE.AND UP0, UPT, UR6, 0x1, UPT ;  /* 0x000000010600788c */ /* 0x000fe2000bf06270 */
[----:B------:R-:W-:Y:S01]  /*08b0*/  IMAD.MOV.U32 R164, RZ, RZ, RZ ;  /* 0x000000ffffa47224 */ /* 0x000fe200078e00ff */
[----:B------:R-:W-:Y:S01]  /*08c0*/  UIADD3 UR4, UR6, 0x3f, URZ ;  /* 0x0000003f06047890 */ /* 0x000fe2000fffe03f */
[----:B------:R-:W-:Y:S01]  /*08d0*/  CS2R R6, SRZ ;  /* 0x0000000000067805 */ /* 0x000fe2000001ff00 */
[----:B------:R-:W-:Y:S01]  /*08e0*/  MOV R162, RZ ;  /* 0x000000ff00a27202 */ /* 0x000fe20000000f00 */
[----:B------:R-:W-:Y:S01]  /*08f0*/  IMAD.MOV.U32 R160, RZ, RZ, RZ ;  /* 0x000000ffffa07224 */ /* 0x000fe200078e00ff */
        /* <DEDUP_REMOVED lines=65> */
[----:B------:R-:W-:Y:S01]  /*0d10*/  IMAD.MOV.U32 R5, RZ, RZ, RZ ;  /* 0x000000ffff057224 */ /* 0x000fe200078e00ff */
        /* <DEDUP_REMOVED lines=9> */
[----:B------:R-:W1:Y:S01]  /*0db0*/  S2R R13, SR_CTAID.X ;  /* 0x00000000000d7919 */ /* 0x000e620000002500 */
[----:B------:R-:W-:Y:S01]  /*0dc0*/  SHF.R.S32.HI R9, RZ, 0x1f, R2 ;  /* 0x0000001fff097819 */ /* 0x000fe20000011402 */
[----:B------:R-:W-:Y:S02]  /*0dd0*/  USHF.R.S32.HI UR15, URZ, 0x1f, UR14 ;  /* 0x0000001f3f0f7899 */ /* 0x000fe4000801140e */
[----:B------:R2:W3:Y:S01]  /*0de0*/  @P0 LDG.E R4, [R4.64] ;  /* 0x0000000c04040981 */ /* 0x0004e2000c1e1900 */
[----:B------:R-:W-:Y:S01]  /*0df0*/  LEA.HI R6, R9, R2, RZ, 0x3 ;  /* 0x0000000209067211 */ /* 0x000fe200078f18ff */
[----:B------:R-:W-:Y:S01]  /*0e00*/  ULDC.64 UR4, c[0x0][0x178] ;  /* 0x00005e0000047ab9 */ /* 0x000fe20000000a00 */
[----:B------:R-:W-:Y:S01]  /*0e10*/  IMAD.MOV.U32 R3, RZ, RZ, c[0x0][0x2c4] ;  /* 0x0000b100ff037624 */ /* 0x000fe200078e00ff */
[----:B------:R-:W-:Y:S01]  /*0e20*/  UIMAD UR15, UR15, UR4, URZ ;  /* 0x000000040f0f72a4 */ /* 0x000fe2000f8e023f */
[----:B------:R-:W-:Y:S01]  /*0e30*/  LOP3.LUT R46, R6, 0xfffffff8, RZ, 0xc0, !PT ;  /* 0xfffffff8062e7812 */ /* 0x000fe200078ec0ff */
[----:B------:R-:W-:Y:S01]  /*0e40*/  UIMAD.WIDE.U32 UR16, UR14, UR4, URZ ;  /* 0x000000040e1072a5 */ /* 0x000fe2000f8e003f */
[----:B------:R-:W-:Y:S01]  /*0e50*/  SHF.R.S32.HI R6, RZ, 0x3, R6 ;  /* 0x00000003ff067819 */ /* 0x000fe20000011406 */
[----:B------:R-:W-:Y:S01]  /*0e60*/  UIMAD UR15, UR14, UR5, UR15 ;  /* 0x000000050e0f72a4 */ /* 0x000fe2000f8e020f */
[----:B------:R-:W-:Y:S01]  /*0e70*/  ISETP.NE.AND P1, PT, R3, 0x1, PT ;  /* 0x000000010300780c */ /* 0x000fe20003f25270 */
[----:B------:R-:W-:Y:S01]  /*0e80*/  IMAD.IADD R46, R2, 0x1, -R46 ;  /* 0x00000001022e7824 */ /* 0x000fe200078e0a2e */
[----:B------:R-:W-:Y:S01]  /*0e90*/  ULDC.64 UR4, c[0x0][0x1b8] ;  /* 0x00006e0000047ab9 */ /* 0x000fe20000000a00 */
[----:B------:R-:W-:Y:S01]  /*0ea0*/  IMAD.SHL.U32 R250, R6, 0x40, RZ ;  /* 0x0000004006fa7824 */ /* 0x000fe200078e00ff */
[----:B------:R-:W-:Y:S01]  /*0eb0*/  UIADD3 UR17, UR17, UR15, URZ ;  /* 0x0000000f11117290 */ /* 0x000fe2000fffe03f */
[----:B------:R-:W-:Y:S01]  /*0ec0*/  IMAD R124, R46, 0x10, R6 ;  /* 0x000000102e7c7824 */ /* 0x000fe200078e0206 */
[----:B------:R-:W-:Y:S01]  /*0ed0*/  USHF.R.S32.HI UR15, URZ, 0x1f, UR10 ;  /* 0x0000001f3f0f7899 */ /* 0x000fe2000801140a */
[----:B-----5:R-:W-:Y:S01]  /*0ee0*/  IMAD R0, R0, c[0x0][0x2c4], RZ ;  /* 0x0000b10000007a24 */ /* 0x020fe200078e02ff */
[----:B------:R-:W-:Y:S01]  /*0ef0*/  UIMAD UR14, UR7, UR4, URZ ;  /* 0x00000004070e72a4 */ /* 0x000fe2000f8e023f */
[----:B------:R-:W-:Y:S01]  /*0f00*/  IMAD.SHL.U32 R45, R46, 0x8, RZ ;  /* 0x000000082e2d7824 */ /* 0x000fe200078e00ff */
[----:B------:R-:W-:Y:S01]  /*0f10*/  USEL UR15, UR15, URZ, !UP1 ;  /* 0x0000003f0f0f7287 */ /* 0x000fe2000c800000 */
[C---:B-1----:R-:W-:Y:S01]  /*0f20*/  IMAD R8, R13.reuse, 0x80, R124 ;  /* 0x000000800d087824 */ /* 0x042fe200078e027c */
[----:B------:R-:W-:Y:S01]  /*0f30*/  UIMAD UR14, UR8, UR5, UR14 ;  /* 0x00000005080e72a4 */ /* 0x000fe2000f8e020e */
[----:B------:R1:W-:Y:S01]  /*0f40*/  STL [R1], R124 ;  /* 0x0000007c01007387 */ /* 0x0003e20000100800 */
[----:B------:R-:W-:Y:S01]  /*0f50*/  UIMAD.WIDE.U32 UR18, UR8, UR4, UR16 ;  /* 0x00000004081272a5 */ /* 0x000fe2000f8e0010 */
[----:B------:R-:W-:Y:S01]  /*0f60*/  @P1 IMAD.HI.U32 R3, R8, c[0x0][0x2c8], RZ ;  /* 0x0000b20008031a27 */ /* 0x000fe200078e00ff */
[----:B------:R-:W-:Y:S01]  /*0f70*/  USEL UR16, UR10, URZ, !UP1 ;  /* 0x0000003f0a107287 */ /* 0x000fe2000c800000 */
[----:B------:R-:W-:Y:S01]  /*0f80*/  LOP3.LUT R250, R250, 0x1c0, RZ, 0xc0, !PT ;  /* 0x000001c0fafa7812 */ /* 0x000fe200078ec0ff */
[----:B------:R-:W-:Y:S01]  /*0f90*/  ULDC.64 UR4, c[0x0][0x1c0] ;  /* 0x0000700000047ab9 */ /* 0x000fe20000000a00 */
[----:B------:R-:W-:Y:S01]  /*0fa0*/  IMAD.MOV.U32 R7, RZ, RZ, R8 ;  /* 0x000000ffff077224 */ /* 0x000fe200078e0008 */
[----:B------:R-:W-:Y:S01]  /*0fb0*/  UIMAD UR15, UR15, UR4, URZ ;  /* 0x000000040f0f72a4 */ /* 0x000fe2000f8e023f */
[----:B------:R-:W-:Y:S01]  /*0fc0*/  @P1 SHF.R.U32.HI R7, RZ, c[0x0][0x2cc], R3 ;  /* 0x0000b300ff071a19 */ /* 0x000fe20000011603 */
[----:B------:R-:W-:Y:S01]  /*0fd0*/  UIADD3 UR19, UR19, UR14, URZ ;  /* 0x0000000e13137290 */ /* 0x000fe2000fffe03f */
[----:B------:R-:W-:Y:S01]  /*0fe0*/  IMAD R13, R13, 0x80, R6 ;  /* 0x000000800d0d7824 */ /* 0x000fe200078e0206 */
[----:B------:R-:W-:Y:S01]  /*0ff0*/  UIMAD UR5, UR16, UR5, UR15 ;  /* 0x00000005100572a4 */ /* 0x000fe2000f8e020f */
[--C-:B--2---:R-:W-:Y:S01]  /*1000*/  SHF.R.S32.HI R5, RZ, 0x1f, R7.reuse ;  /* 0x0000001fff057819 */ /* 0x104fe20000011407 */
[----:B------:R-:W-:Y:S01]  /*1010*/  UIMAD.WIDE.U32 UR16, UR16, UR4, UR18 ;  /* 0x00000004101072a5 */ /* 0x000fe2000f8e0012 */
[----:B------:R-:W-:Y:S01]  /*1020*/  IMAD.MOV R3, RZ, RZ, -R7 ;  /* 0x000000ffff037224 */ /* 0x000fe200078e0a07 */
[----:B------:R-:W-:Y:S01]  /*1030*/  ISETP.GE.AND P4, PT, R13, R0, PT ;  /* 0x000000000d00720c */ /* 0x000fe20003f86270 */
[----:B------:R-:W-:Y:S01]  /*1040*/  USHF.R.S32.HI UR11, URZ, 0x6, UR11 ;  /* 0x000000063f0b7899 */ /* 0x000fe2000801140b */
[----:B------:R-:W-:Y:S01]  /*1050*/  IMAD R5, R5, c[0x0][0x1b0], RZ ;  /* 0x00006c0005057a24 */ /* 0x000fe200078e02ff */
[----:B------:R-:W-:Y:S01]  /*1060*/  UIADD3 UR5, UR17, UR5, URZ ;  /* 0x0000000511057290 */ /* 0x000fe2000fffe03f */
[----:B------:R-:W-:Y:S01]  /*1070*/  IMAD.U32 R11, RZ, RZ, UR17 ;  /* 0x00000011ff0b7e24 */ /* 0x000fe2000f8e00ff */
[C---:B------:R-:W-:Y:S01]  /*1080*/  IADD3 R40, R45.reuse, 0x40, RZ ;  /* 0x000000402d287810 */ /* 0x040fe20007ffe0ff */
[----:B------:R-:W-:Y:S01]  /*1090*/  IMAD.U32 R10, RZ, RZ, UR16 ;  /* 0x00000010ff0a7e24 */ /* 0x000fe2000f8e00ff */
[----:B------:R-:W-:Y:S01]  /*10a0*/  ISETP.GE.AND P3, PT, R45, c[0x0][0x198], PT ;  /* 0x000066002d007a0c */ /* 0x000fe20003f66270 */
[----:B------:R-:W-:Y:S01]  /*10b0*/  IMAD R3, R3, c[0x0][0x2c4], R8 ;  /* 0x0000b10003037a24 */ /* 0x000fe200078e0208 */
[----:B------:R-:W-:Y:S01]  /*10c0*/  BSSY B0, `(.L_x_739) ;  /* 0x000002e000007945 */ /* 0x000fe20003800000 */
[----:B------:R-:W-:-:S02]  /*10d0*/  IMAD.U32 R11, RZ, RZ, UR5 ;  /* 0x00000005ff0b7e24 */ /* 0x000fc4000f8e00ff */
[C---:B------:R-:W-:Y:S01]  /*10e0*/  IMAD R5, R7.reuse, c[0x0][0x1b4], R5 ;  /* 0x00006d0007057a24 */ /* 0x040fe200078e0205 */
[----:B------:R-:W-:Y:S01]  /*10f0*/  SHF.R.S32.HI R8, RZ, 0x1f, R3 ;  /* 0x0000001fff087819 */ /* 0x000fe20000011403 */
[----:B------:R-:W-:-:S04]  /*1100*/  IMAD.WIDE.U32 R10, R7, c[0x0][0x1b0], R10 ;  /* 0x00006c00070a7a25 */ /* 0x000fc800078e000a */
[----:B------:R-:W-:Y:S01]  /*1110*/  IMAD R8, R8, c[0x0][0x1a8], RZ ;  /* 0x00006a0008087a24 */ /* 0x000fe200078e02ff */
[----:B------:R-:W-:Y:S01]  /*1120*/  IADD3 R17, R11, R5, RZ ;  /* 0x000000050b117210 */ /* 0x000fe20007ffe0ff */
[----:B------:R-:W-:Y:S01]  /*1130*/  IMAD.MOV.U32 R16, RZ, RZ, R10 ;  /* 0x000000ffff107224 */ /* 0x000fe200078e000a */
[-C--:B------:R-:W-:Y:S01]  /*1140*/  LEA.HI R10, R9, R2.reuse, RZ, 0x4 ;  /* 0x00000002090a7211 */ /* 0x080fe200078f20ff */
[----:B------:R-:W-:Y:S01]  /*1150*/  IMAD R8, R3, c[0x0][0x1ac], R8 ;  /* 0x00006b0003087a24 */ /* 0x000fe200078e0208 */
[----:B------:R-:W-:Y:S01]  /*1160*/  LEA.HI R11, R9, R2, RZ, 0x6 ;  /* 0x00000002090b7211 */ /* 0x000fe200078f30ff */
[----:B------:R-:W-:Y:S01]  /*1170*/  IMAD.WIDE.U32 R16, R3, c[0x0][0x1a8], R16 ;  /* 0x00006a0003107a25 */ /* 0x000fe200078e0010 */
[----:B------:R-:W-:-:S03]  /*1180*/  LOP3.LUT R3, R10, 0xfffffff0, RZ, 0xc0, !PT ;  /* 0xfffffff00a037812 */ /* 0x000fc600078ec0ff */
[----:B------:R-:W-:Y:S01]  /*1190*/  IMAD.IADD R8, R17, 0x1, R8 ;  /* 0x0000000111087824 */ /* 0x000fe200078e0208 */
[----:B------:R-:W-:Y:S01]  /*11a0*/  LEA R14, P1, R16, c[0x0][0x160], 0x1 ;  /* 0x00005800100e7a11 */ /* 0x000fe200078208ff */
[----:B------:R-:W-:Y:S02]  /*11b0*/  IMAD.IADD R3, R2, 0x1, -R3 ;  /* 0x0000000102037824 */ /* 0x000fe400078e0a03 */
[----:B------:R-:W-:Y:S01]  /*11c0*/  IMAD.SHL.U32 R11, R11, 0x8, RZ ;  /* 0x000000080b0b7824 */ /* 0x000fe200078e00ff */
[----:B------:R-:W-:Y:S02]  /*11d0*/  LEA.HI.X R8, R16, c[0x0][0x164], R8, 0x1, P1 ;  /* 0x0000590010087a11 */ /* 0x000fe400008f0c08 */
[----:B------:R-:W-:Y:S01]  /*11e0*/  SHF.R.S32.HI R5, RZ, 0x1f, R3 ;  /* 0x0000001fff057819 */ /* 0x000fe20000011403 */
[----:B------:R1:W2:Y:S03]  /*11f0*/  SHFL.IDX PT, R16, R14, RZ, 0x181f ;  /* 0x00181fff0e107589 */ /* 0x0002a600000e0000 */
[----:B------:R-:W-:Y:S01]  /*1200*/  LEA.HI R5, R5, R3, RZ, 0x3 ;  /* 0x0000000305057211 */ /* 0x000fe200078f18ff */
[----:B------:R1:W4:Y:S03]  /*1210*/  SHFL.IDX PT, R17, R8, RZ, 0x181f ;  /* 0x00181fff08117589 */ /* 0x00032600000e0000 */
[----:B------:R-:W-:-:S04]  /*1220*/  LOP3.LUT R7, R5, 0xfffffff8, RZ, 0xc0, !PT ;  /* 0xfffffff805077812 */ /* 0x000fc800078ec0ff */
[----:B------:R-:W-:Y:S01]  /*1230*/  IADD3 R7, R3, -R7, RZ ;  /* 0x8000000703077210 */ /* 0x000fe20007ffe0ff */
[----:B------:R-:W-:Y:S01]  /*1240*/  IMAD.MOV.U32 R3, RZ, RZ, 0x20 ;  /* 0x00000020ff037424 */ /* 0x000fe200078e00ff */
[----:B---3--:R3:W1:Y:S01]  /*1250*/  @P0 R2UR UR14, R4 ;  /* 0x00000000040e03c2 */ /* 0x00866200000e0000 */
[----:B------:R-:W-:Y:S01]  /*1260*/  ISETP.GE.AND P0, PT, R40, c[0x0][0x198], PT ;  /* 0x0000660028007a0c */ /* 0x000fe20003f06270 */
[----:B-1----:R-:W-:-:S03]  /*1270*/  @!UP0 UMOV UR14, UR10 ;  /* 0x0000000a000e8c82 */ /* 0x002fc60008000000 */
[----:B------:R-:W-:-:S05]  /*1280*/  R2P PR, R7, 0x6 ;  /* 0x0000000607007804 */ /* 0x000fca0000000000 */
[----:B------:R-:W-:Y:S02]  /*1290*/  SEL R3, R3, 0xffffffe0, !P2 ;  /* 0xffffffe003037807 */ /* 0x000fe40005000000 */
[----:B---3--:R-:W-:Y:S02]  /*12a0*/  SHF.R.U32.HI R4, RZ, 0x3, R250 ;  /* 0x00000003ff047819 */ /* 0x008fe400000116fa */
[----:B------:R-:W-:-:S04]  /*12b0*/  LOP3.LUT R250, R250, 0x38, R45, 0xf8, !PT ;  /* 0x00000038fafa7812 */ /* 0x000fc800078ef82d */
[----:B------:R-:W-:Y:S01]  /*12c0*/  LOP3.LUT R250, R250, R4, RZ, 0x3c, !PT ;  /* 0x00000004fafa7212 */ /* 0x000fe200078e3cff */
[----:B------:R-:W-:-:S03]  /*12d0*/  IMAD.MOV.U32 R4, RZ, RZ, 0x10 ;  /* 0x00000010ff047424 */ /* 0x000fc600078e00ff */
[----:B------:R-:W-:Y:S02]  /*12e0*/  LOP3.LUT R250, R250, 0xfffffe00, R11, 0xf8, !PT ;  /* 0xfffffe00fafa7812 */ /* 0x000fe400078ef80b */
[----:B------:R-:W-:Y:S01]  /*12f0*/  SEL R4, R4, 0xfffffff0, !P1 ;  /* 0xfffffff004047807 */ /* 0x000fe20004800000 */
[----:B------:R-:W-:Y:S05]  /*1300*/  @P4 BRA `(.L_x_740) ;  /* 0x0000009000004947 */ /* 0x000fea0003800000 */
[----:B--2-4-:R-:W-:Y:S01]  /*1310*/  SHF.R.S32.HI R11, RZ, 0x1f, R40 ;  /* 0x0000001fff0b7819 */ /* 0x014fe20000011428 */
[----:B------:R-:W-:Y:S01]  /*1320*/  IMAD.WIDE R18, R45, 0x2, R16 ;  /* 0x000000022d127825 */ /* 0x000fe200078e0210 */
[----:B------:R-:W-:Y:S02]  /*1330*/  SHF.L.U32 R12, R250, 0x1, RZ ;  /* 0x00000001fa0c7819 */ /* 0x000fe400000006ff */
[----:B------:R-:W-:-:S03]  /*1340*/  LEA.HI R11, R11, R40, RZ, 0x3 ;  /* 0x000000280b0b7211 */ /* 0x000fc600078f18ff */
[----:B------:R-:W-:Y:S01]  /*1350*/  @!PT LDS RZ, [RZ] ;  /* 0x00000000fffff984 */ /* 0x000fe20000000800 */
[----:B------:R1:W-:Y:S01]  /*1360*/  LDGSTS.E.BYPASS.LTC128B.128 [R12+0x8100], [R18.64], !P3 ;  /* 0x08100000120c7fae */ /* 0x0003e2000d901d4c */
[----:B------:R-:W-:-:S05]  /*1370*/  LOP3.LUT R11, R11, 0xfffffff8, RZ, 0xc0, !PT ;  /* 0xfffffff80b0b7812 */ /* 0x000fca00078ec0ff */
[----:B------:R-:W-:-:S05]  /*1380*/  IMAD.WIDE R16, R11, 0x2, R16 ;  /* 0x000000020b107825 */ /* 0x000fca00078e0210 */
[----:B------:R1:W-:Y:S02]  /*1390*/  LDGSTS.E.BYPASS.LTC128B.128 [R12+0xc100], [R16.64], !P0 ;  /* 0x0c100000100c7fae */ /* 0x0003e4000c101d4c */
.L_x_740:
[----:B--2-4-:R-:W-:Y:S05]  /*13a0*/  BSYNC B0 ;  /* 0x0000000000007941 */ /* 0x014fea0003800000 */
.L_x_739:
[----:B------:R-:W-:Y:S01]  /*13b0*/  IADD3 R11, R13, 0x10, RZ ;  /* 0x000000100d0b7810 */ /* 0x000fe20007ffe0ff */
[----:B-1----:R1:W2:Y:S01]  /*13c0*/  SHFL.IDX PT, R17, R8, 0x1, 0x181f ;  /* 0x00381f0008117f89 */ /* 0x0022a200000e0000 */
[----:B------:R-:W-:Y:S02]  /*13d0*/  BSSY B0, `(.L_x_741) ;  /* 0x000000d000007945 */ /* 0x000fe40003800000 */
[----:B------:R-:W-:Y:S01]  /*13e0*/  ISETP.GE.AND P1, PT, R11, R0, PT ;  /* 0x000000000b00720c */ /* 0x000fe20003f26270 */
[----:B------:R1:W3:-:S12]  /*13f0*/  SHFL.IDX PT, R16, R14, 0x1, 0x181f ;  /* 0x00381f000e107f89 */ /* 0x0002d800000e0000 */
[----:B------:R-:W-:Y:S05]  /*1400*/  @P1 BRA `(.L_x_742) ;  /* 0x0000009000001947 */ /* 0x000fea0003800000 */
[----:B------:R-:W-:Y:S01]  /*1410*/  SHF.R.S32.HI R11, RZ, 0x1f, R40 ;  /* 0x0000001fff0b7819 */ /* 0x000fe20000011428 */
[----:B--23--:R-:W-:Y:S01]  /*1420*/  IMAD.WIDE R18, R45, 0x2, R16 ;  /* 0x000000022d127825 */ /* 0x00cfe200078e0210 */
[----:B------:R-:W-:Y:S02]  /*1430*/  SHF.L.U32 R12, R250, 0x1, RZ ;  /* 0x00000001fa0c7819 */ /* 0x000fe400000006ff */
[----:B------:R-:W-:-:S03]  /*1440*/  LEA.HI R11, R11, R40, RZ, 0x3 ;  /* 0x000000280b0b7211 */ /* 0x000fc600078f18ff */
[----:B------:R-:W-:Y:S01]  /*1450*/  @!PT LDS RZ, [RZ] ;  /* 0x00000000fffff984 */ /* 0x000fe20000000800 */
[----:B------:R2:W-:Y:S01]  /*1460*/  LDGSTS.E.BYPASS.LTC128B.128 [R12+0x8900], [R18.64], !P3 ;  /* 0x08900000120c7fae */ /* 0x0005e2000d901d4c */
[----:B------:R-:W-:-:S05]  /*1470*/  LOP3.LUT R11, R11, 0xfffffff8, RZ, 0xc0, !PT ;  /* 0xfffffff80b0b7812 */ /* 0x000fca00078ec0ff */
[----:B------:R-:W-:-:S05]  /*1480*/  IMAD.WIDE R16, R11, 0x2, R16 ;  /* 0x000000020b107825 */ /* 0x000fca00078e0210 */
[----:B------:R2:W-:Y:S02]  /*1490*/  LDGSTS.E.BYPASS.LTC128B.128 [R12+0xc900], [R16.64], !P0 ;  /* 0x0c900000100c7fae */ /* 0x0005e4000c101d4c */
.L_x_742:
[----:B------:R-:W-:Y:S05]  /*14a0*/  BSYNC B0 ;  /* 0x0000000000007941 */ /* 0x000fea0003800000 */
.L_x_741:
[----:B------:R-:W-:Y:S01]  /*14b0*/  IADD3 R11, R13, 0x20, RZ ;  /* 0x000000200d0b7810 */ /* 0x000fe20007ffe0ff */
[----:B--2---:R2:W4:Y:S01]  /*14c0*/  SHFL.IDX PT, R17, R8, 0x2, 0x181f ;  /* 0x00581f0008117f89 */ /* 0x00452200000e0000 */
[----:B------:R-:W-:Y:S02]  /*14d0*/  BSSY B0, `(.L_x_743) ;  /* 0x000000d000007945 */ /* 0x000fe40003800000 */
[----:B------:R-:W-:Y:S01]  /*14e0*/  ISETP.GE.AND P1, PT, R11, R0, PT ;  /* 0x000000000b00720c */ /* 0x000fe20003f26270 */
[----:B---3--:R2:W3:-:S12]  /*14f0*/  SHFL.IDX PT, R16, R14, 0x2, 0x181f ;  /* 0x00581f000e107f89 */ /* 0x0084d800000e0000 */
[----:B------:R-:W-:Y:S05]  /*1500*/  @P1 BRA `(.L_x_744) ;  /* 0x0000009000001947 */ /* 0x000fea0003800000 */
[----:B------:R-:W-:Y:S01]  /*1510*/  SHF.R.S32.HI R11, RZ, 0x1f, R40 ;  /* 0x0000001fff0b7819 */ /* 0x000fe20000011428 */
[----:B---34-:R-:W-:Y:S01]  /*1520*/  IMAD.WIDE R18, R45, 0x2, R16 ;  /* 0x000000022d127825 */ /* 0x018fe200078e0210 */
[----:B------:R-:W-:Y:S02]  /*1530*/  SHF.L.U32 R12, R250, 0x1, RZ ;  /* 0x00000001fa0c7819 */ /* 0x000fe400000006ff */
[----:B------:R-:W-:-:S03]  /*1540*/  LEA.HI R11, R11, R40, RZ, 0x3 ;  /* 0x000000280b0b7211 */ /* 0x000fc600078f18ff */
[----:B------:R-:W-:Y:S01]  /*1550*/  @!PT LDS RZ, [RZ] ;  /* 0x00000000fffff984 */ /* 0x000fe20000000800 */
[----:B------:R3:W-:Y:S01]  /*1560*/  LDGSTS.E.BYPASS.LTC128B.128 [R12+0x9100], [R18.64], !P3 ;  /* 0x09100000120c7fae */ /* 0x0007e2000d901d4c */
[----:B------:R-:W-:-:S05]  /*1570*/  LOP3.LUT R11, R11, 0xfffffff8, RZ, 0xc0, !PT ;  /* 0xfffffff80b0b7812 */ /* 0x000fca00078ec0ff */
[----:B------:R-:W-:-:S05]  /*1580*/  IMAD.WIDE R16, R11, 0x2, R16 ;  /* 0x000000020b107825 */ /* 0x000fca00078e0210 */
[----:B------:R3:W-:Y:S02]  /*1590*/  LDGSTS.E.BYPASS.LTC128B.128 [R12+0xd100], [R16.64], !P0 ;  /* 0x0d100000100c7fae */ /* 0x0007e4000c101d4c */
.L_x_744:
[----:B------:R-:W-:Y:S05]  /*15a0*/  BSYNC B0 ;  /* 0x0000000000007941 */ /* 0x000fea0003800000 */
.L_x_743:
[----:B------:R-:W-:Y:S01]  /*15b0*/  IADD3 R11, R13, 0x30, RZ ;  /* 0x000000300d0b7810 */ /* 0x000fe20007ffe0ff */
[----:B---34-:R3:W4:Y:S01]  /*15c0*/  SHFL.IDX PT, R17, R8, 0x3, 0x181f ;  /* 0x00781f0008117f89 */ /* 0x01872200000e0000 */
[----:B------:R-:W-:Y:S02]  /*15d0*/  BSSY B0, `(.L_x_745) ;  /* 0x000000d000007945 */ /* 0x000fe40003800000 */
[----:B------:R-:W-:Y:S01]  /*15e0*/  ISETP.GE.AND P1, PT, R11, R0, PT ;  /* 0x000000000b00720c */ /* 0x000fe20003f26270 */
[----:B------:R3:W1:-:S12]  /*15f0*/  SHFL.IDX PT, R16, R14, 0x3, 0x181f ;  /* 0x00781f000e107f89 */ /* 0x00065800000e0000 */
[----:B------:R-:W-:Y:S05]  /*1600*/  @P1 BRA `(.L_x_746) ;  /* 0x0000009000001947 */ /* 0x000fea0003800000 */
[----:B------:R-:W-:Y:S01]  /*1610*/  SHF.R.S32.HI R11, RZ, 0x1f, R40 ;  /* 0x0000001fff0b7819 */ /* 0x000fe20000011428 */
[----:B-1--4-:R-:W-:Y:S01]  /*1620*/  IMAD.WIDE R18, R45, 0x2, R16 ;  /* 0x000000022d127825 */ /* 0x012fe200078e0210 */
[----:B------:R-:W-:Y:S02]  /*1630*/  SHF.L.U32 R12, R250, 0x1, RZ ;  /* 0x00000001fa0c7819 */ /* 0x000fe400000006ff */
[----:B------:R-:W-:-:S03]  /*1640*/  LEA.HI R11, R11, R40, RZ, 0x3 ;  /* 0x000000280b0b7211 */ /* 0x000fc600078f18ff */
[----:B------:R-:W-:Y:S01]  /*1650*/  @!PT LDS RZ, [RZ] ;  /* 0x00000000fffff984 */ /* 0x000fe20000000800 */
[----:B------:R1:W-:Y:S01]  /*1660*/  LDGSTS.E.BYPASS.LTC128B.128 [R12+0x9900], [R18.64], !P3 ;  /* 0x09900000120c7fae */ /* 0x0003e2000d901d4c */
[----:B------:R-:W-:-:S05]  /*1670*/  LOP3.LUT R11, R11, 0xfffffff8, RZ, 0xc0, !PT ;  /* 0xfffffff80b0b7812 */ /* 0x000fca00078ec0ff */
[----:B------:R-:W-:-:S05]  /*1680*/  IMAD.WIDE R16, R11, 0x2, R16 ;  /* 0x000000020b107825 */ /* 0x000fca00078e0210 */
[----:B------:R1:W-:Y:S02]  /*1690*/  LDGSTS.E.BYPASS.LTC128B.128 [R12+0xd900], [R16.64], !P0 ;  /* 0x0d900000100c7fae */ /* 0x0003e4000c101d4c */
.L_x_746:
[----:B------:R-:W-:Y:S05]  /*16a0*/  BSYNC B0 ;  /* 0x0000000000007941 */ /* 0x000fea0003800000 */
.L_x_745:
[----:B------:R-:W-:Y:S01]  /*16b0*/  IADD3 R11, R13, 0x40, RZ ;  /* 0x000000400d0b7810 */ /* 0x000fe20007ffe0ff */
[----:B-1--4-:R1:W4:Y:S01]  /*16c0*/  SHFL.IDX PT, R17, R8, 0x4, 0x181f ;  /* 0x00981f0008117f89 */ /* 0x01232200000e0000 */
[----:B------:R-:W-:Y:S02]  /*16d0*/  BSSY B0, `(.L_x_747) ;  /* 0x000000d000007945 */ /* 0x000fe40003800000 */
[----:B------:R-:W-:Y:S01]  /*16e0*/  ISETP.GE.AND P1, PT, R11, R0, PT ;  /* 0x000000000b00720c */ /* 0x000fe20003f26270 */
[----:B------:R1:W2:-:S12]  /*16f0*/  SHFL.IDX PT, R16, R14, 0x4, 0x181f ;  /* 0x00981f000e107f89 */ /* 0x00029800000e0000 */
[----:B------:R-:W-:Y:S05]  /*1700*/  @P1 BRA `(.L_x_748) ;  /* 0x0000009000001947 */ /* 0x000fea0003800000 */
[----:B------:R-:W-:Y:S01]  /*1710*/  SHF.R.S32.HI R11, RZ, 0x1f, R40 ;  /* 0x0000001fff0b7819 */ /* 0x000fe20000011428 */
[----:B--2-4-:R-:W-:Y:S01]  /*1720*/  IMAD.WIDE R18, R45, 0x2, R16 ;  /* 0x000000022d127825 */ /* 0x014fe200078e0210 */
[----:B------:R-:W-:Y:S02]  /*1730*/  SHF.L.U32 R12, R250, 0x1, RZ ;  /* 0x00000001fa0c7819 */ /* 0x000fe400000006ff */
[----:B------:R-:W-:-:S03]  /*1740*/  LEA.HI R11, R11, R40, RZ, 0x3 ;  /* 0x000000280b0b7211 */ /* 0x000fc600078f18ff */
[----:B------:R-:W-:Y:S01]  /*1750*/  @!PT LDS RZ, [RZ] ;  /* 0x00000000fffff984 */ /* 0x000fe20000000800 */
[----:B------:R2:W-:Y:S01]  /*1760*/  LDGSTS.E.BYPASS.LTC128B.128 [R12+0xa100], [R18.64], !P3 ;  /* 0x0a100000120c7fae */ /* 0x0005e2000d901d4c */
[----:B------:R-:W-:-:S05]  /*1770*/  LOP3.LUT R11, R11, 0xfffffff8, RZ, 0xc0, !PT ;  /* 0xfffffff80b0b7812 */ /* 0x000fca00078ec0ff */
[----:B------:R-:W-:-:S05]  /*1780*/  IMAD.WIDE R16, R11, 0x2, R16 ;  /* 0x000000020b107825 */ /* 0x000fca00078e0210 */
[----:B------:R2:W-:Y:S02]  /*1790*/  LDGSTS.E.BYPASS.LTC128B.128 [R12+0xe100], [R16.64], !P0 ;  /* 0x0e100000100c7fae */ /* 0x0005e4000c101d4c */
.L_x_748:
[----:B------:R-:W-:Y:S05]  /*17a0*/  BSYNC B0 ;  /* 0x0000000000007941 */ /* 0x000fea0003800000 */
.L_x_747:
[----:B------:R-:W-:Y:S01]  /*17b0*/  IADD3 R11, R13, 0x50, RZ ;  /* 0x000000500d0b7810 */ /* 0x000fe20007ffe0ff */
[----:B--2-4-:R2:W4:Y:S01]  /*17c0*/  SHFL.IDX PT, R17, R8, 0x5, 0x181f ;  /* 0x00b81f0008117f89 */ /* 0x01452200000e0000 */
        /* <DEDUP_REMOVED lines=13> */
.L_x_750:
[----:B------:R-:W-:Y:S05]  /*18a0*/  BSYNC B0 ;  /* 0x0000000000007941 */ /* 0x000fea0003800000 */
.L_x_749:
        /* <DEDUP_REMOVED lines=15> */
.L_x_752:
[----:B------:R-:W-:Y:S05]  /*19a0*/  BSYNC B0 ;  /* 0x0000000000007941 */ /* 0x000fea0003800000 */
.L_x_751:
[----:B-123--:R-:W-:Y:S01]  /*19b0*/  SHFL.IDX PT, R14, R14, 0x7, 0x181f ;  /* 0x00f81f000e0e7f89 */ /* 0x00efe200000e0000 */
[----:B------:R-:W-:Y:S01]  /*19c0*/  IADD3 R13, R13, 0x70, RZ ;  /* 0x000000700d0d7810 */ /* 0x000fe20007ffe0ff */
[----:B------:R-:W-:Y:S01]  /*19d0*/  IMAD.U32 R12, RZ, RZ, UR11 ;  /* 0x0000000bff0c7e24 */ /* 0x000fe2000f8e00ff */
[----:B------:R-:W-:Y:S01]  /*19e0*/  SHF.R.S32.HI R44, RZ, 0x1f, R40 ;  /* 0x0000001fff2c7819 */ /* 0x000fe20000011428 */
[----:B------:R-:W1:Y:S01]  /*19f0*/  SHFL.IDX PT, R15, R8, 0x7, 0x181f ;  /* 0x00f81f00080f7f89 */ /* 0x000e6200000e0000 */
[----:B------:R-:W-:Y:S01]  /*1a00*/  ISETP.GE.AND P4, PT, R13, R0, PT ;  /* 0x000000000d00720c */ /* 0x000fe20003f86270 */
[----:B------:R-:W-:Y:S01]  /*1a10*/  IMAD.MOV.U32 R11, RZ, RZ, c[0x0][0x2b8] ;  /* 0x0000ae00ff0b7624 */ /* 0x000fe200078e00ff */
[----:B------:R-:W-:Y:S01]  /*1a20*/  LEA.HI R44, R44, R40, RZ, 0x3 ;  /* 0x000000282c2c7211 */ /* 0x000fe200078f18ff */
[----:B------:R-:W-:Y:S01]  /*1a30*/  IMAD R12, R12, 0x40, R124 ;  /* 0x000000400c0c7824 */ /* 0x000fe200078e027c */
[----:B------:R-:W-:Y:S01]  /*1a40*/  USHF.R.S32.HI UR15, URZ, 0x1f, UR14 ;  /* 0x0000001f3f0f7899 */ /* 0x000fe2000801140e */
[----:B------:R-:W-:Y:S01]  /*1a50*/  IMAD.SHL.U32 R250, R250, 0x2, RZ ;  /* 0x00000002fafa7824 */ /* 0x000fe200078e00ff */
[----:B------:R-:W-:Y:S01]  /*1a60*/  ISETP.NE.AND P1, PT, R11, 0x1, PT ;  /* 0x000000010b00780c */ /* 0x000fe20003f25270 */
[----:B------:R-:W-:Y:S01]  /*1a70*/  ULDC.64 UR4, c[0x0][0x2b0] ;  /* 0x0000ac0000047ab9 */ /* 0x000fe20000000a00 */
[----:B------:R-:W-:Y:S01]  /*1a80*/  LOP3.LUT R44, R44, 0xfffffff8, RZ, 0xc0, !PT ;  /* 0xfffffff82c2c7812 */ /* 0x000fe200078ec0ff */
[----:B------:R-:W-:Y:S01]  /*1a90*/  UIMAD UR15, UR15, UR4, URZ ;  /* 0x000000040f0f72a4 */ /* 0x000fe2000f8e023f */
[----:B------:R-:W-:Y:S01]  /*1aa0*/  IADD3 R12, R12, -0x40, RZ ;  /* 0xffffffc00c0c7810 */ /* 0x000fe20007ffe0ff */
[----:B------:R-:W-:Y:S01]  /*1ab0*/  UIMAD.WIDE.U32 UR16, UR14, UR4, URZ ;  /* 0x000000040e1072a5 */ /* 0x000fe2000f8e003f */
[----:B------:R-:W-:Y:S01]  /*1ac0*/  IMAD.MOV.U32 R251, RZ, RZ, RZ ;  /* 0x000000fffffb7224 */ /* 0x000fe200078e00ff */
[----:B------:R-:W-:Y:S01]  /*1ad0*/  UIMAD UR14, UR14, UR5, UR15 ;  /* 0x000000050e0e72a4 */ /* 0x000fe2000f8e020f */
[----:B------:R-:W-:-:S02]  /*1ae0*/  ISETP.GE.AND P5, PT, R12, UR6, PT ;  /* 0x000000060c007c0c */ /* 0x000fc4000bfa6270 */
[----:B------:R-:W-:Y:S01]  /*1af0*/  IADD3 R252, R12, UR9, RZ ;  /* 0x000000090cfc7c10 */ /* 0x000fe2000fffe0ff */
[----:B------:R-:W-:Y:S01]  /*1b00*/  UIADD3 UR14, UR17, UR14, URZ ;  /* 0x0000000e110e7290 */ /* 0x000fe2000fffe03f */
[----:B------:R-:W-:Y:S01]  /*1b10*/  ISETP.GT.OR P5, PT, R124, 0x3f, P5 ;  /* 0x0000003f7c00780c */ /* 0x000fe20002fa4670 */
[----:B------:R-:W-:Y:S02]  /*1b20*/  ULDC.64 UR4, c[0x0][0x1e8] ;  /* 0x00007a0000047ab9 */ /* 0x000fe40000000a00 */
[----:B------:R-:W-:Y:S02]  /*1b30*/  IMAD.MOV.U32 R0, RZ, RZ, R252 ;  /* 0x000000ffff007224 */ /* 0x000fe400078e00fc */
[----:B-1--4-:R-:W-:-:S04]  /*1b40*/  @!P4 IMAD.WIDE R16, R45, 0x2, R14 ;  /* 0x000000022d10c825 */ /* 0x012fc800078e020e */
[----:B------:R-:W-:Y:S01]  /*1b50*/  @!P4 IMAD.WIDE R14, R44, 0x2, R14 ;  /* 0x000000022c0ec825 */ /* 0x000fe200078e020e */
[----:B------:R-:W-:Y:S01]  /*1b60*/  @!PT LDS RZ, [RZ] ;  /* 0x00000000fffff984 */ /* 0x000fe20000000800 */
[----:B------:R1:W-:Y:S03]  /*1b70*/  @!P4 LDGSTS.E.BYPASS.LTC128B.128 [R250+0xb900], [R16.64], !P3 ;  /* 0x0b90000010facfae */ /* 0x0003e6000d901d4c */
[----:B------:R-:W-:Y:S01]  /*1b80*/  @P1 IMAD.HI.U32 R8, R252, c[0x0][0x2bc], RZ ;  /* 0x0000af00fc081a27 */ /* 0x000fe200078e00ff */
[----:B------:R2:W-:Y:S04]  /*1b90*/  @!P4 LDGSTS.E.BYPASS.LTC128B.128 [R250+0xf900], [R14.64], !P0 ;  /* 0x0f9000000efacfae */ /* 0x0005e8000c101d4c */
[----:B------:R-:W0:Y:S01]  /*1ba0*/  LDGDEPBAR ;  /* 0x00000000000079af */ /* 0x000e220000000000 */
[----:B------:R-:W-:-:S04]  /*1bb0*/  @P1 SHF.R.U32.HI R0, RZ, c[0x0][0x2c0], R8 ;  /* 0x0000b000ff001a19 */ /* 0x000fc80000011608 */
[----:B------:R-:W-:-:S04]  /*1bc0*/  @!P5 IADD3 R11, P2, R0, UR16, RZ ;  /* 0x00000010000bdc10 */ /* 0x000fc8000ff5e0ff */
[----:B------:R-:W-:Y:S02]  /*1bd0*/  @!P5 LEA.HI.X.SX32 R8, R0, UR14, 0x1, P2 ;  /* 0x0000000e0008dc11 */ /* 0x000fe400090f0eff */
[----:B------:R-:W-:-:S04]  /*1be0*/  @!P5 LEA R12, P2, R11, c[0x0][0x2a0], 0x2 ;  /* 0x0000a8000b0cda11 */ /* 0x000fc800078410ff */
[----:B------:R-:W-:Y:S01]  /*1bf0*/  @!P5 LEA.HI.X R13, R11, c[0x0][0x2a4], R8, 0x2, P2 ;  /* 0x0000a9000b0dda11 */ /* 0x000fe200010f1408 */
[----:B------:R-:W-:Y:S06]  /*1c00*/  BAR.SYNC.DEFER_BLOCKING 0x0 ;  /* 0x0000000000007b1d */ /* 0x000fec0000010000 */
[----:B------:R-:W3:Y:S01]  /*1c10*/  @!P5 LDG.E R251, [R12.64] ;  /* 0x0000000c0cfbd981 */ /* 0x000ee2000c1e1900 */
[----:B------:R-:W-:Y:S01]  /*1c20*/  IMAD.MOV R0, RZ, RZ, -R0 ;  /* 0x000000ffff007224 */ /* 0x000fe200078e0a00 */
[----:B------:R-:W-:Y:S01]  /*1c30*/  UIMAD UR15, UR7, UR4, URZ ;  /* 0x00000004070f72a4 */ /* 0x000fe2000f8e023f */
[----:B------:R-:W-:Y:S01]  /*1c40*/  ISETP.GE.AND P4, PT, R45, c[0x0][0x1d4], PT ;  /* 0x000075002d007a0c */ /* 0x000fe20003f86270 */
[----:B------:R-:W-:Y:S01]  /*1c50*/  UIMAD.WIDE.U32 UR20, UR8, UR4, URZ ;  /* 0x00000004081472a5 */ /* 0x000fe2000f8e003f */
[----:B------:R-:W-:Y:S01]  /*1c60*/  IMAD R252, R0, c[0x0][0x2b8], R252 ;  /* 0x0000ae0000fc7a24 */ /* 0x000fe200078e02fc */
[----:B------:R-:W-:Y:S01]  /*1c70*/  UIMAD UR5, UR8, UR5, UR15 ;  /* 0x00000005080572a4 */ /* 0x000fe2000f8e020f */
[----:B------:R-:W-:Y:S01]  /*1c80*/  SHF.R.S32.HI R248, RZ, 0x4, R10 ;  /* 0x00000004fff87819 */ /* 0x000fe2000001140a */
[----:B------:R-:W-:Y:S01]  /*1c90*/  ULEA UR15, UR11, 0xffffffc0, 0x6 ;  /* 0xffffffc00b0f7891 */ /* 0x000fe2000f8e303f */
[----:B-1----:R-:W-:Y:S01]  /*1ca0*/  IMAD.WIDE.U32 R16, R252, c[0x0][0x1e0], RZ ;  /* 0x00007800fc107a25 */ /* 0x002fe200078e00ff */
[----:B------:R-:W-:Y:S01]  /*1cb0*/  SHF.R.S32.HI R8, RZ, 0x1f, R252 ;  /* 0x0000001fff087819 */ /* 0x000fe200000114fc */
[----:B------:R-:W-:Y:S01]  /*1cc0*/  UIADD3 UR18, UR21, UR5, URZ ;  /* 0x0000000515127290 */ /* 0x000fe2000fffe03f */
[----:B------:R-:W-:Y:S01]  /*1cd0*/  ISETP.GE.AND P3, PT, R40, c[0x0][0x1d4], PT ;  /* 0x0000750028007a0c */ /* 0x000fe20003f66270 */
[----:B------:R-:W-:Y:S01]  /*1ce0*/  UIADD3 UR15, UR6, -UR15, URZ ;  /* 0x8000000f060f7290 */ /* 0x000fe2000fffe03f */
[----:B------:R-:W-:Y:S01]  /*1cf0*/  LEA.HI R10, R10, R248, RZ, 0x1 ;  /* 0x000000f80a0a7211 */ /* 0x000fe200078f08ff */
[C---:B--2---:R-:W-:Y:S01]  /*1d00*/  IMAD R14, R8.reuse, c[0x0][0x1e0], RZ ;  /* 0x00007800080e7a24 */ /* 0x044fe200078e02ff */
[----:B------:R-:W-:Y:S01]  /*1d10*/  ULDC.64 UR4, c[0x0][0x210] ;  /* 0x0000840000047ab9 */ /* 0x000fe20000000a00 */
[----:B------:R-:W-:Y:S01]  /*1d20*/  IMAD R8, R8, c[0x0][0x208], RZ ;  /* 0x0000820008087a24 */ /* 0x000fe200078e02ff */
[----:B------:R-:W-:Y:S01]  /*1d30*/  LOP3.LUT R10, R10, 0xfffffffe, RZ, 0xc0, !PT ;  /* 0xfffffffe0a0a7812 */ /* 0x000fe200078ec0ff */
[C---:B------:R-:W-:Y:S01]  /*1d40*/  IMAD R14, R252.reuse, c[0x0][0x1e4], R14 ;  /* 0x00007900fc0e7a24 */ /* 0x040fe200078e020e */
[----:B------:R-:W-:Y:S01]  /*1d50*/  UIMAD UR7, UR7, UR4, URZ ;  /* 0x00000004070772a4 */ /* 0x000fe2000f8e023f */
[----:B------:R-:W-:Y:S01]  /*1d60*/  IMAD R8, R252, c[0x0][0x20c], R8 ;  /* 0x00008300fc087a24 */ /* 0x000fe200078e0208 */
[----:B------:R-:W-:Y:S01]  /*1d70*/  UIMAD.WIDE.U32 UR22, UR8, UR4, URZ ;  /* 0x00000004081672a5 */ /* 0x000fe2000f8e003f */
[----:B------:R-:W-:Y:S01]  /*1d80*/  IMAD.IADD R15, R17, 0x1, R14 ;  /* 0x00000001110f7824 */ /* 0x000fe200078e020e */
[----:B------:R-:W-:Y:S01]  /*1d90*/  UIMAD UR5, UR8, UR5, UR7 ;  /* 0x00000005080572a4 */ /* 0x000fe2000f8e0207 */
[----:B------:R-:W-:Y:S01]  /*1da0*/  IMAD.MOV.U32 R14, RZ, RZ, R16 ;  /* 0x000000ffff0e7224 */ /* 0x000fe200078e0010 */
[----:B------:R-:W-:Y:S01]  /*1db0*/  UISETP.GE.AND UP0, UPT, UR6, 0x41, UPT ;  /* 0x000000410600788c */ /* 0x000fe2000bf06270 */
[----:B------:R-:W-:Y:S01]  /*1dc0*/  IMAD.IADD R248, R248, 0x1, -R10 ;  /* 0x00000001f8f87824 */ /* 0x000fe200078e0a0a */
[----:B------:R-:W-:Y:S01]  /*1dd0*/  UIADD3 UR5, UR23, UR5, URZ ;  /* 0x0000000517057290 */ /* 0x000fe2000fffe03f */
[----:B------:R-:W-:Y:S01]  /*1de0*/  IMAD.WIDE R42, R45, 0x2, RZ ;  /* 0x000000022d2a7825 */ /* 0x000fe200078e02ff */
[----:B------:R-:W-:-:S02]  /*1df0*/  SHF.R.S32.HI R47, RZ, 0x1f, R45 ;  /* 0x0000001fff2f7819 */ /* 0x000fc4000001142d */
[----:B---3--:R-:W-:Y:S01]  /*1e00*/  SHF.R.S32.HI R12, RZ, 0x1f, R251 ;  /* 0x0000001fff0c7819 */ /* 0x008fe200000114fb */
[----:B------:R-:W-:-:S04]  /*1e10*/  IMAD.WIDE.U32 R14, R251, c[0x0][0x1f0], R14 ;  /* 0x00007c00fb0e7a25 */ /* 0x000fc800078e000e */
[----:B------:R-:W-:Y:S01]  /*1e20*/  IMAD R0, R12, c[0x0][0x1f0], RZ ;  /* 0x00007c000c007a24 */ /* 0x000fe200078e02ff */
[----:B------:R-:W-:Y:S01]  /*1e30*/  IADD3 R11, P0, R14, UR20, RZ ;  /* 0x000000140e0b7c10 */ /* 0x000fe2000ff1e0ff */
[----:B------:R-:W-:Y:S02]  /*1e40*/  IMAD R12, R12, c[0x0][0x218], RZ ;  /* 0x000086000c0c7a24 */ /* 0x000fe400078e02ff */
[C---:B------:R-:W-:Y:S02]  /*1e50*/  IMAD R0, R251.reuse, c[0x0][0x1f4], R0 ;  /* 0x00007d00fb007a24 */ /* 0x040fe400078e0200 */
[----:B------:R-:W-:-:S03]  /*1e60*/  IMAD R12, R251, c[0x0][0x21c], R12 ;  /* 0x00008700fb0c7a24 */ /* 0x000fc600078e020c */
[----:B------:R-:W-:Y:S02]  /*1e70*/  IADD3.X R0, R15, UR18, R0, P0, !PT ;  /* 0x000000120f007c10 */ /* 0x000fe400087fe400 */
[----:B------:R-:W-:-:S04]  /*1e80*/  LEA R13, P0, R11, c[0x0][0x1c8], 0x1 ;  /* 0x000072000b0d7a11 */ /* 0x000fc800078008ff */
[----:B------:R-:W-:Y:S01]  /*1e90*/  LEA.HI.X R11, R11, c[0x0][0x1cc], R0, 0x1, P0 ;  /* 0x000073000b0b7a11 */ /* 0x000fe200000f0c00 */
[----:B------:R-:W-:Y:S01]  /*1ea0*/  SHFL.IDX PT, R20, R13, RZ, 0x181f ;  /* 0x00181fff0d147589 */ /* 0x000fe200000e0000 */
[----:B------:R-:W-:-:S03]  /*1eb0*/  IADD3 R0, -R6, UR15, RZ ;  /* 0x0000000f06007c10 */ /* 0x000fc6000fffe1ff */
[----:B------:R-:W1:Y:S01]  /*1ec0*/  SHFL.IDX PT, R21, R11, RZ, 0x181f ;  /* 0x00181fff0b157589 */ /* 0x000e6200000e0000 */
[C---:B------:R-:W-:Y:S02]  /*1ed0*/  ISETP.GE.AND P6, PT, R0.reuse, 0x1, PT ;  /* 0x000000010000780c */ /* 0x040fe40003fc6270 */
[C---:B------:R-:W-:Y:S01]  /*1ee0*/  ISETP.GE.AND P5, PT, R0.reuse, 0x11, PT ;  /* 0x000000110000780c */ /* 0x040fe20003fa6270 */
[----:B------:R-:W-:Y:S01]  /*1ef0*/  SHFL.IDX PT, R16, R13, 0x1, 0x181f ;  /* 0x00381f000d107f89 */ /* 0x000fe200000e0000 */
[C---:B------:R-:W-:Y:S02]  /*1f00*/  ISETP.GE.AND P2, PT, R0.reuse, 0x21, PT ;  /* 0x000000210000780c */ /* 0x040fe40003f46270 */
[----:B------:R-:W-:Y:S01]  /*1f10*/  ISETP.GT.AND P0, PT, R0, 0x30, PT ;  /* 0x000000300000780c */ /* 0x000fe20003f04270 */
[----:B------:R-:W2:Y:S04]  /*1f20*/  SHFL.IDX PT, R17, R11, 0x1, 0x181f ;  /* 0x00381f000b117f89 */ /* 0x000ea800000e0000 */
[----:B------:R-:W-:Y:S04]  /*1f30*/  SHFL.IDX PT, R14, R13, 0x2, 0x181f ;  /* 0x00581f000d0e7f89 */ /* 0x000fe800000e0000 */
[----:B------:R-:W3:Y:S04]  /*1f40*/  SHFL.IDX PT, R15, R11, 0x2, 0x181f ;  /* 0x00581f000b0f7f89 */ /* 0x000ee800000e0000 */
[----:B------:R4:W-:Y:S04]  /*1f50*/  SHFL.IDX PT, R18, R13, 0x3, 0x181f ;  /* 0x00781f000d127f89 */ /* 0x0009e800000e0000 */
[----:B------:R3:W5:Y:S01]  /*1f60*/  SHFL.IDX PT, R19, R11, 0x3, 0x181f ;  /* 0x00781f000b137f89 */ /* 0x00076200000e0000 */
[----:B-1----:R-:W-:-:S04]  /*1f70*/  @P6 IMAD.WIDE R22, R45, 0x2, R20 ;  /* 0x000000022d166825 */ /* 0x002fc800078e0214 */
[C---:B------:R-:W-:Y:S01]  /*1f80*/  @P6 IMAD.WIDE R24, R44.reuse, 0x2, R20 ;  /* 0x000000022c186825 */ /* 0x040fe200078e0214 */
[----:B------:R1:W-:Y:S03]  /*1f90*/  @P6 LDGSTS.E.BYPASS.LTC128B.128 [R250+0x4100], [R22.64], !P4 ;  /* 0x0410000016fa6fae */ /* 0x0003e6000e101d4c */
[--C-:B--2---:R-:W-:Y:S01]  /*1fa0*/  @P5 IMAD.WIDE R20, R45, 0x2, R16.reuse ;  /* 0x000000022d145825 */ /* 0x104fe200078e0210 */
[----:B------:R2:W-:Y:S03]  /*1fb0*/  @P6 LDGSTS.E.BYPASS.LTC128B.128 [R250+0x6100], [R24.64], !P3 ;  /* 0x0610000018fa6fae */ /* 0x0005e6000d901d4c */
[----:B------:R-:W-:Y:S01]  /*1fc0*/  @P5 IMAD.WIDE R16, R44, 0x2, R16 ;  /* 0x000000022c105825 */ /* 0x000fe200078e0210 */
[----:B------:R1:W-:Y:S04]  /*1fd0*/  @P5 LDGSTS.E.BYPASS.LTC128B.128 [R250+0x4900], [R20.64], !P4 ;  /* 0x0490000014fa5fae */ /* 0x0003e8000e101d4c */
[----:B------:R2:W-:Y:S01]  /*1fe0*/  @P5 LDGSTS.E.BYPASS.LTC128B.128 [R250+0x6900], [R16.64], !P3 ;  /* 0x0690000010fa5fae */ /* 0x0005e2000d901d4c */
[----:B------:R-:W-:Y:S01]  /*1ff0*/  ISETP.GE.AND P5, PT, R40, c[0x0][0x1d4], PT ;  /* 0x0000750028007a0c */ /* 0x000fe20003fa6270 */
[----:B----4-:R-:W-:-:S02]  /*2000*/  IMAD.SHL.U32 R13, R5, 0x40, RZ ;  /* 0x00000040050d7824 */ /* 0x010fc400078e00ff */
[----:B---3--:R-:W-:-:S05]  /*2010*/  @P2 IMAD.WIDE R10, R45, 0x2, R14 ;  /* 0x000000022d0a2825 */ /* 0x008fca00078e020e */
[----:B------:R3:W-:Y:S01]  /*2020*/  @P2 LDGSTS.E.BYPASS.LTC128B.128 [R250+0x5100], [R10.64], !P4 ;  /* 0x051000000afa2fae */ /* 0x0007e2000e101d4c */
[----:B-1----:R-:W-:-:S04]  /*2030*/  @P2 IMAD.WIDE R20, R44, 0x2, R14 ;  /* 0x000000022c142825 */ /* 0x002fc800078e020e */
[--C-:B-----5:R-:W-:Y:S01]  /*2040*/  @P0 IMAD.WIDE R14, R45, 0x2, R18.reuse ;  /* 0x000000022d0e0825 */ /* 0x120fe200078e0212 */
[----:B------:R1:W-:Y:S03]  /*2050*/  @P2 LDGSTS.E.BYPASS.LTC128B.128 [R250+0x7100], [R20.64], !P3 ;  /* 0x0710000014fa2fae */ /* 0x0003e6000d901d4c */
[----:B------:R-:W-:Y:S01]  /*2060*/  @P0 IMAD.WIDE R18, R44, 0x2, R18 ;  /* 0x000000022c120825 */ /* 0x000fe200078e0212 */
[----:B------:R4:W-:Y:S04]  /*2070*/  @P0 LDGSTS.E.BYPASS.LTC128B.128 [R250+0x5900], [R14.64], !P4 ;  /* 0x059000000efa0fae */ /* 0x0009e8000e101d4c */
[----:B------:R5:W-:Y:S01]  /*2080*/  @P0 LDGSTS.E.BYPASS.LTC128B.128 [R250+0x7900], [R18.64], !P3 ;  /* 0x0790000012fa0fae */ /* 0x000be2000d901d4c */
[----:B---3--:R-:W-:Y:S01]  /*2090*/  IMAD.SHL.U32 R10, R6, 0x8, RZ ;  /* 0x00000008060a7824 */ /* 0x008fe200078e00ff */
[----:B------:R-:W-:Y:S01]  /*20a0*/  LEA.HI R6, R9, R2, RZ, 0x5 ;  /* 0x0000000209067211 */ /* 0x000fe200078f28ff */
[----:B------:R-:W-:Y:S01]  /*20b0*/  IMAD.SHL.U32 R11, R7, 0x40, RZ ;  /* 0x00000040070b7824 */ /* 0x000fe200078e00ff */
[----:B------:R-:W0:Y:S01]  /*20c0*/  LDGDEPBAR ;  /* 0x00000000000079af */ /* 0x000e220000000000 */
[----:B------:R-:W-:-:S03]  /*20d0*/  IMAD.SHL.U32 R7, R248, 0x8, RZ ;  /* 0x00000008f8077824 */ /* 0x000fc600078e00ff */
[----:B------:R-:W-:-:S04]  /*20e0*/  LOP3.LUT R11, R11, 0x1c0, RZ, 0xc0, !PT ;  /* 0x000001c00b0b7812 */ /* 0x000fc800078ec0ff */
[----:B------:R-:W-:Y:S02]  /*20f0*/  LOP3.LUT R7, R11, 0x8, R7, 0xf8, !PT ;  /* 0x000000080b077812 */ /* 0x000fe400078ef807 */
[----:B------:R-:W-:-:S04]  /*2100*/  SHF.R.U32.HI R11, RZ, 0x3, R11 ;  /* 0x00000003ff0b7819 */ /* 0x000fc8000001160b */
[----:B------:R-:W-:Y:S02]  /*2110*/  LOP3.LUT R5, R7, R11, RZ, 0x3c, !PT ;  /* 0x0000000b07057212 */ /* 0x000fe400078e3cff */
[----:B------:R-:W-:Y:S01]  /*2120*/  LOP3.LUT R7, R13, 0xfffffe00, RZ, 0xc0, !PT ;  /* 0xfffffe000d077812 */ /* 0x000fe200078ec0ff */
[----:B----4-:R-:W-:-:S05]  /*2130*/  IMAD.SHL.U32 R14, R46, 0x40, RZ ;  /* 0x000000402e0e7824 */ /* 0x010fca00078e00ff */
[----:B------:R-:W-:Y:S01]  /*2140*/  LOP3.LUT R14, R14, 0x1c0, RZ, 0xc0, !PT ;  /* 0x000001c00e0e7812 */ /* 0x000fe200078ec0ff */
[----:B------:R-:W-:-:S04]  /*2150*/  DEPBAR.LE SB0, 0x1 ;  /* 0x000080400000791a */ /* 0x000fc80000000000 */
[----:B------:R-:W-:Y:S01]  /*2160*/  LOP3.LUT R9, R14, 0x8, R10, 0xf8, !PT ;  /* 0x000000080e097812 */ /* 0x000fe200078ef80a */
[----:B------:R-:W-:-:S04]  /*2170*/  DEPBAR.LE SB0, 0x0 ;  /* 0x000080000000791a */ /* 0x000fc80000000000 */
[----:B------:R-:W-:Y:S01]  /*2180*/  SHF.R.U32.HI R14, RZ, 0x3, R14 ;  /* 0x00000003ff0e7819 */ /* 0x000fe2000001160e */
[----:B------:R-:W-:-:S03]  /*2190*/  IMAD.SHL.U32 R10, R6, 0x20, RZ ;  /* 0x00000020060a7824 */ /* 0x000fc600078e00ff */
[----:B------:R-:W-:Y:S01]  /*21a0*/  LOP3.LUT R9, R9, R14, RZ, 0x3c, !PT ;  /* 0x0000000e09097212 */ /* 0x000fe200078e3cff */
[----:B------:R-:W-:Y:S01]  /*21b0*/  IMAD.WIDE.U32 R14, R252, c[0x0][0x208], RZ ;  /* 0x00008200fc0e7a25 */ /* 0x000fe200078e00ff */
[----:B------:R-:W-:-:S03]  /*21c0*/  LOP3.LUT R10, R10, 0x7ffffc00, RZ, 0xc0, !PT ;  /* 0x7ffffc000a0a7812 */ /* 0x000fc600078ec0ff */
[----:B------:R-:W-:Y:S01]  /*21d0*/  IMAD.IADD R15, R15, 0x1, R8 ;  /* 0x000000010f0f7824 */ /* 0x000fe200078e0208 */
[CC--:B------:R-:W-:Y:S01]  /*21e0*/  IADD3 R249, R5.reuse, R7.reuse, R10 ;  /* 0x0000000705f97210 */ /* 0x0c0fe20007ffe00a */
[----:B------:R-:W-:Y:S01]  /*21f0*/  IMAD R248, R248, 0x200, R9 ;  /* 0x00000200f8f87824 */ /* 0x000fe200078e0209 */
[----:B------:R-:W-:Y:S01]  /*2200*/  LOP3.LUT R5, R5, R7, RZ, 0xfc, !PT ;  /* 0x0000000705057212 */ /* 0x000fe200078efcff */
[----:B------:R-:W-:-:S04]  /*2210*/  IMAD.WIDE.U32 R14, R251, c[0x0][0x218], R14 ;  /* 0x00008600fb0e7a25 */ /* 0x000fc800078e000e */
[----:B------:R-:W-:Y:S01]  /*2220*/  IMAD.SHL.U32 R248, R248, 0x2, RZ ;  /* 0x00000002f8f87824 */ /* 0x000fe200078e00ff */
[----:B------:R-:W-:Y:S01]  /*2230*/  BAR.SYNC.DEFER_BLOCKING 0x0 ;  /* 0x0000000000007b1d */ /* 0x000fe20000010000 */
[----:B------:R-:W-:Y:S01]  /*2240*/  IADD3 R36, P0, R14, UR22, RZ ;  /* 0x000000160e247c10 */ /* 0x000fe2000ff1e0ff */
[----:B------:R-:W-:Y:S02]  /*2250*/  IMAD.SHL.U32 R249, R249, 0x2, RZ ;  /* 0x00000002f9f97824 */ /* 0x000fe400078e00ff */
[----:B------:R-:W-:Y:S02]  /*2260*/  IADD3 R41, R248, 0x4100, RZ ;  /* 0x00004100f8297810 */ /* 0x000fe40007ffe0ff */
[----:B------:R-:W-:Y:S01]  /*2270*/  IADD3.X R12, R15, UR5, R12, P0, !PT ;  /* 0x000000050f0c7c10 */ /* 0x000fe200087fe40c */
[--C-:B------:R-:W-:Y:S01]  /*2280*/  IMAD R245, R4, 0x2, R249.reuse ;  /* 0x0000000204f57824 */ /* 0x100fe200078e02f9 */
[----:B------:R-:W-:Y:S01]  /*2290*/  LEA R106, P0, R36, c[0x0][0x1f8], 0x1 ;  /* 0x00007e00246a7a11 */ /* 0x000fe200078008ff */
[C---:B------:R-:W-:Y:S01]  /*22a0*/  IMAD R244, R3.reuse, 0x2, R249 ;  /* 0x0000000203f47824 */ /* 0x040fe200078e02f9 */
[----:B------:R-:W-:Y:S01]  /*22b0*/  IADD3 R247, R248, 0x4120, RZ ;  /* 0x00004120f8f77810 */ /* 0x000fe20007ffe0ff */
[----:B------:R-:W-:Y:S01]  /*22c0*/  IMAD R242, R3, 0x2, R245 ;  /* 0x0000000203f27824 */ /* 0x000fe200078e02f5 */
[----:B------:R-:W-:Y:S01]  /*22d0*/  LEA.HI.X R36, R36, c[0x0][0x1fc], R12, 0x1, P0 ;  /* 0x00007f0024247a11 */ /* 0x000fe200000f0c0c */
[----:B------:R-:W3:Y:S01]  /*22e0*/  SHFL.IDX PT, R110, R106, 0x2, 0x181f ;  /* 0x00581f006a6e7f89 */ /* 0x000ee200000e0000 */
[----:B------:R-:W-:Y:S01]  /*22f0*/  LOP3.LUT P0, RZ, R46, 0x2, RZ, 0xc0, !PT ;  /* 0x000000022eff7812 */ /* 0x000fe2000780c0ff */
[----:B------:R-:W-:-:S02]  /*2300*/  IMAD R241, R4, 0x2, R244 ;  /* 0x0000000204f17824 */ /* 0x000fc400078e02f4 */
[----:B------:R-:W4:Y:S04]  /*2310*/  SHFL.IDX PT, R74, R106, RZ, 0x181f ;  /* 0x00181fff6a4a7589 */ /* 0x000f2800000e0000 */
[----:B------:R-:W1:Y:S04]  /*2320*/  SHFL.IDX PT, R37, R36, 0x2, 0x181f ;  /* 0x00581f0024257f89 */ /* 0x000e6800000e0000 */
[----:B------:R-:W2:Y:S02]  /*2330*/  SHFL.IDX PT, R112, R106, 0x1, 0x181f ;  /* 0x00381f006a707f89 */ /* 0x000ea400000e0000 */
[----:B------:R-:W-:Y:S01]  /*2340*/  @P0 IADD3 R247, R41, -0x20, RZ ;  /* 0xffffffe029f70810 */ /* 0x000fe20007ffe0ff */
[----:B------:R-:W-:Y:S01]  /*2350*/  IMAD.WIDE R40, R44, 0x2, RZ ;  /* 0x000000022c287825 */ /* 0x000fe200078e02ff */
[----:B------:R-:W5:Y:S02]  /*2360*/  SHFL.IDX PT, R39, R36, RZ, 0x181f ;  /* 0x00181fff24277589 */ /* 0x000f6400000e0000 */
[----:B------:R-:W-:-:S02]  /*2370*/  IADD3 R237, R247, 0x800, RZ ;  /* 0x00000800f7ed7810 */ /* 0x000fc40007ffe0ff */
[----:B------:R-:W5:Y:S01]  /*2380*/  SHFL.IDX PT, R106, R106, 0x3, 0x181f ;  /* 0x00781f006a6a7f89 */ /* 0x000f6200000e0000 */
[C---:B------:R-:W-:Y:S02]  /*2390*/  IADD3 R236, R247.reuse, 0x1000, RZ ;  /* 0x00001000f7ec7810 */ /* 0x040fe40007ffe0ff */
[C---:B------:R-:W-:Y:S01]  /*23a0*/  IADD3 R235, R247.reuse, 0x1800, RZ ;  /* 0x00001800f7eb7810 */ /* 0x040fe20007ffe0ff */
[----:B------:R-:W5:Y:S01]  /*23b0*/  SHFL.IDX PT, R38, R36, 0x1, 0x181f ;  /* 0x00381f0024267f89 */ /* 0x000f6200000e0000 */
[----:B---3--:R-:W-:Y:S02]  /*23c0*/  IADD3 R108, P2, R42, R110, RZ ;  /* 0x0000006e2a6c7210 */ /* 0x008fe40007f5e0ff */
[C---:B------:R-:W-:Y:S01]  /*23d0*/  IADD3 R233, R247.reuse, 0x2000, RZ ;  /* 0x00002000f7e97810 */ /* 0x040fe20007ffe0ff */
[----:B------:R-:W3:Y:S01]  /*23e0*/  SHFL.IDX PT, R36, R36, 0x3, 0x181f ;  /* 0x00781f0024247f89 */ /* 0x000ee200000e0000 */
[C---:B----4-:R-:W-:Y:S02]  /*23f0*/  IADD3 R72, P0, R74.reuse, R42, RZ ;  /* 0x0000002a4a487210 */ /* 0x050fe40007f1e0ff */
[----:B------:R-:W-:Y:S01]  /*2400*/  IADD3 R232, R247, 0x2800, RZ ;  /* 0x00002800f7e87810 */ /* 0x000fe20007ffe0ff */
[----:B-1----:R-:W-:Y:S01]  /*2410*/  IMAD.X R109, R43, 0x1, R37, P2 ;  /* 0x000000012b6d7824 */ /* 0x002fe200010e0625 */
[----:B------:R-:W-:Y:S01]  /*2420*/  IADD3 R74, P2, R74, R40, RZ ;  /* 0x000000284a4a7210 */ /* 0x000fe20007f5e0ff */
[----:B------:R-:W-:Y:S01]  /*2430*/  LDSM.16.M88.4 R68, [R249+0xa100] ;  /* 0x00a10000f944783b */ /* 0x000fe20000000200 */
[----:B------:R-:W-:-:S02]  /*2440*/  IADD3 R203, R247, 0x3000, RZ ;  /* 0x00003000f7cb7810 */ /* 0x000fc40007ffe0ff */
[----:B--2---:R-:W-:Y:S01]  /*2450*/  IADD3 R114, P6, R42, R112, RZ ;  /* 0x000000702a727210 */ /* 0x004fe20007fde0ff */
[----:B------:R-:W1:Y:S01]  /*2460*/  LDSM.16.M88.4 R92, [R248+0x4100] ;  /* 0x00410000f85c783b */ /* 0x000e620000000200 */
[----:B------:R-:W-:Y:S01]  /*2470*/  IADD3 R202, R247, 0x3800, RZ ;  /* 0x00003800f7ca7810 */ /* 0x000fe20007ffe0ff */
[C---:B-----5:R-:W-:Y:S02]  /*2480*/  IMAD.X R73, R39.reuse, 0x1, R43, P0 ;  /* 0x0000000127497824 */ /* 0x060fe400000e062b */
[----:B------:R-:W-:Y:S01]  /*2490*/  IMAD.X R75, R39, 0x1, R41, P2 ;  /* 0x00000001274b7824 */ /* 0x000fe200010e0629 */
[----:B------:R-:W-:Y:S01]  /*24a0*/  IADD3 R110, P2, R40, R110, RZ ;  /* 0x0000006e286e7210 */ /* 0x000fe20007f5e0ff */
[----:B------:R-:W2:Y:S01]  /*24b0*/  LDSM.16.M88.4 R84, [R248+0x4900] ;  /* 0x00490000f854783b */ /* 0x000ea20000000200 */
[----:B------:R-:W-:Y:S01]  /*24c0*/  IADD3 R104, P0, R42, R106, RZ ;  /* 0x0000006a2a687210 */ /* 0x000fe20007f1e0ff */
[----:B------:R-:W-:Y:S01]  /*24d0*/  IMAD.X R115, R43, 0x1, R38, P6 ;  /* 0x000000012b737824 */ /* 0x000fe200030e0626 */
[----:B------:R-:W-:Y:S01]  /*24e0*/  ISETP.GE.AND P6, PT, R45, c[0x0][0x1d4], PT ;  /* 0x000075002d007a0c */ /* 0x000fe20003fc6270 */
[----:B------:R-:W-:Y:S01]  /*24f0*/  IMAD.X R111, R41, 0x1, R37, P2 ;  /* 0x00000001296f7824 */ /* 0x000fe200010e0625 */
[----:B------:R-:W4:Y:S01]  /*2500*/  LDSM.16.M88.4 R76, [R248+0x5100] ;  /* 0x00510000f84c783b */ /* 0x000f220000000200 */
[----:B---3--:R-:W-:Y:S01]  /*2510*/  IMAD.X R105, R43, 0x1, R36, P0 ;  /* 0x000000012b697824 */ /* 0x008fe200000e0624 */
[----:B------:R-:W-:-:S02]  /*2520*/  IADD3 R112, P0, R40, R112, RZ ;  /* 0x0000007028707210 */ /* 0x000fc40007f1e0ff */
[----:B------:R-:W-:Y:S01]  /*2530*/  ISETP.LT.OR P2, PT, R0, 0x1, P6 ;  /* 0x000000010000780c */ /* 0x000fe20003741670 */
[----:B------:R-:W3:Y:S02]  /*2540*/  LDSM.16.M88.4 R64, [R249+0x8100] ;  /* 0x00810000f940783b */ /* 0x000ee40000000200 */
[C---:B------:R-:W-:Y:S01]  /*2550*/  IMAD.X R113, R41.reuse, 0x1, R38, P0 ;  /* 0x0000000129717824 */ /* 0x040fe200000e0626 */
[----:B------:R-:W-:Y:S01]  /*2560*/  IADD3 R106, P0, R40, R106, RZ ;  /* 0x0000006a286a7210 */ /* 0x000fe20007f1e0ff */
[----:B------:R-:W5:Y:S04]  /*2570*/  LDSM.16.M88.4 R100, [R248+0x5900] ;  /* 0x00590000f864783b */ /* 0x000f680000000200 */
[----:B------:R-:W-:Y:S01]  /*2580*/  IMAD.X R107, R41, 0x1, R36, P0 ;  /* 0x00000001296b7824 */ /* 0x000fe200000e0624 */
[C---:B------:R-:W-:Y:S01]  /*2590*/  ISETP.LT.OR P0, PT, R0.reuse, 0x1, P5 ;  /* 0x000000010000780c */ /* 0x040fe20002f01670 */
[----:B------:R-:W-:Y:S04]  /*25a0*/  LDSM.16.M88.4 R60, [R245+0xa100] ;  /* 0x00a10000f53c783b */ /* 0x000fe80000000200 */
[----:B------:R-:W-:Y:S04]  /*25b0*/  LDSM.16.M88.4 R56, [R247] ;  /* 0x00000000f738783b */ /* 0x000fe80000000200 */
[----:B------:R-:W-:Y:S04]  /*25c0*/  LDSM.16.M88.4 R52, [R247+0x800] ;  /* 0x00080000f734783b */ /* 0x000fe80000000200 */
[----:B------:R-:W-:Y:S01]  /*25d0*/  LDSM.16.M88.4 R36, [R245+0x8100] ;  /* 0x00810000f524783b */ /* 0x000fe20000000200 */
[C---:B-1----:R-:W-:Y:S03]  /*25e0*/  HMMA.16816.F32.BF16 R32, R68.reuse, R92, RZ ;  /* 0x0000005c4420723c */ /* 0x042fe600000418ff */
[----:B------:R-:W-:Y:S04]  /*25f0*/  LDSM.16.M88.4 R48, [R247+0x1000] ;  /* 0x00100000f730783b */ /* 0x000fe80000000200 */
[----:B------:R-:W1:Y:S01]  /*2600*/  LDSM.16.M88.4 R40, [R247+0x1800] ;  /* 0x00180000f728783b */ /* 0x000e620000000200 */
[----:B--2---:R-:W-:Y:S03]  /*2610*/  HMMA.16816.F32.BF16 R24, R68, R84, RZ ;  /* 0x000000544418723c */ /* 0x004fe600000418ff */
[----:B------:R-:W-:Y:S01]  /*2620*/  @!PT LDS RZ, [RZ] ;  /* 0x00000000fffff984 */ /* 0x000fe20000000800 */
[----:B------:R-:W-:Y:S01]  /*2630*/  @!PT LDS RZ, [RZ] ;  /* 0x00000000fffff984 */ /* 0x000fe20000000800 */
[----:B------:R-:W-:Y:S01]  /*2640*/  @!PT LDS RZ, [RZ] ;  /* 0x00000000fffff984 */ /* 0x000fe20000000800 */
[----:B------:R2:W-:Y:S01]  /*2650*/  LDGSTS.E.BYPASS.LTC128B.128 [R250+0x100], [R72.64], !P2 ;  /* 0x0010000048fa7fae */ /* 0x0005e2000d101d4c */
[----:B------:R-:W-:-:S03]  /*2660*/  ISETP.LT.OR P2, PT, R0, 0x11, P6 ;  /* 0x000000110000780c */ /* 0x000fc60003741670 */
[----:B------:R2:W-:Y:S01]  /*2670*/  LDGSTS.E.BYPASS.LTC128B.128 [R250+0x2100], [R74.64], !P0 ;  /* 0x021000004afa7fae */ /* 0x0005e2000c101d4c */
[C---:B------:R-:W-:Y:S01]  /*2680*/  ISETP.LT.OR P0, PT, R0.reuse, 0x11, P5 ;  /* 0x000000110000780c */ /* 0x040fe20002f01670 */
[C---:B----4-:R-:W-:Y:S08]  /*2690*/  HMMA.16816.F32.BF16 R16, R68.reuse, R76, RZ ;  /* 0x0000004c4410723c */ /* 0x050ff000000418ff */
[----:B------:R4:W-:Y:S01]  /*26a0*/  LDGSTS.E.BYPASS.LTC128B.128 [R250+0x900], [R114.64], !P2 ;  /* 0x0090000072fa7fae */ /* 0x0009e2000d101d4c */
[C---:B------:R-:W-:Y:S01]  /*26b0*/  ISETP.LT.OR P2, PT, R0.reuse, 0x21, P6 ;  /* 0x000000210000780c */ /* 0x040fe20003741670 */
[----:B------:R-:W-:Y:S01]  /*26c0*/  HMMA.16816.F32.BF16 R28, R68, R94, RZ ;  /* 0x0000005e441c723c */ /* 0x000fe200000418ff */
[C---:B------:R-:W-:Y:S01]  /*26d0*/  ISETP.LT.OR P6, PT, R0.reuse, 0x31, P6 ;  /* 0x000000310000780c */ /* 0x040fe200037c1670 */
[----:B------:R4:W-:Y:S01]  /*26e0*/  LDGSTS.E.BYPASS.LTC128B.128 [R250+0x2900], [R112.64], !P0 ;  /* 0x0290000070fa7fae */ /* 0x0009e2000c101d4c */
[----:B------:R-:W-:-:S02]  /*26f0*/  ISETP.LT.OR P0, PT, R0, 0x21, P5 ;  /* 0x000000210000780c */ /* 0x000fc40002f01670 */
[----:B------:R-:W-:Y:S01]  /*2700*/  ISETP.LT.OR P5, PT, R0, 0x31, P5 ;  /* 0x000000310000780c */ /* 0x000fe20002fa1670 */
[----:B------:R-:W-:Y:S02]  /*2710*/  IMAD.MOV.U32 R0, RZ, RZ, 0x40 ;  /* 0x00000040ff007424 */ /* 0x000fe400078e00ff */
[C---:B------:R-:W-:Y:S04]  /*2720*/  HMMA.16816.F32.BF16 R20, R68.reuse, R86, RZ ;  /* 0x000000564414723c */ /* 0x040fe800000418ff */
[----:B------:R1:W-:Y:S01]  /*2730*/  LDGSTS.E.BYPASS.LTC128B.128 [R250+0x1100], [R108.64], !P2 ;  /* 0x011000006cfa7fae */ /* 0x0003e2000d101d4c */
[----:B------:R-:W-:Y:S02]  /*2740*/  LOP3.LUT P2, RZ, R46, 0x4, RZ, 0xc0, !PT ;  /* 0x000000042eff7812 */ /* 0x000fe4000784c0ff */
[----:B------:R-:W-:Y:S01]  /*2750*/  SHF.R.S32.HI R46, RZ, 0x1f, R44 ;  /* 0x0000001fff2e7819 */ /* 0x000fe2000001142c */
[----:B------:R-:W-:Y:S01]  /*2760*/  HMMA.16816.F32.BF16 R12, R68, R78, RZ ;  /* 0x0000004e440c723c */ /* 0x000fe200000418ff */
[----:B------:R-:W-:Y:S01]  /*2770*/  SEL R0, R0, 0xffffffc0, !P2 ;  /* 0xffffffc000007807 */ /* 0x000fe20005000000 */
[----:B------:R1:W-:Y:S01]  /*2780*/  LDGSTS.E.BYPASS.LTC128B.128 [R250+0x3100], [R110.64], !P0 ;  /* 0x031000006efa7fae */ /* 0x0003e2000c101d4c */
[----:B------:R-:W-:-:S02]  /*2790*/  PLOP3.LUT P2, PT, PT, PT, UP0, 0x40, 0x0 ;  /* 0x000000000000781c */ /* 0x000fc40003f4e808 */
[----:B------:R-:W-:Y:S01]  /*27a0*/  ISETP.GT.AND P0, PT, R124, 0x3f, PT ;  /* 0x0000003f7c00780c */ /* 0x000fe20003f04270 */
[----:B------:R-:W-:Y:S01]  /*27b0*/  IMAD.IADD R243, R248, 0x1, R0 ;  /* 0x00000001f8f37824 */ /* 0x000fe200078e0200 */
[----:B------:R2:W-:Y:S01]  /*27c0*/  LDGSTS.E.BYPASS.LTC128B.128 [R250+0x1900], [R104.64], !P6 ;  /* 0x0190000068fa7fae */ /* 0x0005e2000f101d4c */
[C---:B---3--:R-:W-:Y:S01]  /*27d0*/  HMMA.16816.F32.BF16 R96, R64.reuse, R92, RZ ;  /* 0x0000005c4060723c */ /* 0x048fe200000418ff */
[----:B------:R-:W-:Y:S01]  /*27e0*/  IMAD.IADD R234, R0, 0x1, R247 ;  /* 0x0000000100ea7824 */ /* 0x000fe200078e02f7 */
[----:B------:R-:W-:Y:S01]  /*27f0*/  IADD3 R0, R250, 0x100, RZ ;  /* 0x00000100fa007810 */ /* 0x000fe20007ffe0ff */
[----:B------:R2:W-:Y:S04]  /*2800*/  LDGSTS.E.BYPASS.LTC128B.128 [R250+0x3900], [R106.64], !P5 ;  /* 0x039000006afa7fae */ /* 0x0005e8000e901d4c */
[----:B------:R-:W-:Y:S01]  /*2810*/  LDSM.16.M88.4 R120, [R244+0xa100] ;  /* 0x00a10000f478783b */ /* 0x000fe20000000200 */
[C---:B------:R-:W-:Y:S03]  /*2820*/  HMMA.16816.F32.BF16 R88, R64.reuse, R84, RZ ;  /* 0x000000544058723c */ /* 0x040fe600000418ff */
[----:B------:R-:W-:Y:S04]  /*2830*/  LDSM.16.M88.4 R116, [R243+0x4100] ;  /* 0x00410000f374783b */ /* 0x000fe80000000200 */
[----:B----4-:R-:W-:Y:S01]  /*2840*/  LDSM.16.M88.4 R112, [R243+0x4900] ;  /* 0x00490000f370783b */ /* 0x010fe20000000200 */
[----:B------:R-:W-:Y:S03]  /*2850*/  HMMA.16816.F32.BF16 R80, R64, R76, RZ ;  /* 0x0000004c4050723c */ /* 0x000fe600000418ff */
[----:B------:R-:W0:Y:S04]  /*2860*/  LDGDEPBAR ;  /* 0x00000000000079af */ /* 0x000e280000000000 */
[----:B-1----:R-:W-:Y:S01]  /*2870*/  LDSM.16.M88.4 R108, [R243+0x5100] ;  /* 0x00510000f36c783b */ /* 0x002fe20000000200 */
[----:B-----5:R-:W-:Y:S03]  /*2880*/  HMMA.16816.F32.BF16 R8, R68, R100, RZ ;  /* 0x000000644408723c */ /* 0x020fe600000418ff */
[----:B--2---:R-:W1:Y:S05]  /*2890*/  LDSM.16.M88.4 R104, [R243+0x5900] ;  /* 0x00590000f368783b */ /* 0x004e6a0000000200 */
[C---:B------:R-:W-:Y:S08]  /*28a0*/  HMMA.16816.F32.BF16 R92, R64.reuse, R94, RZ ;  /* 0x0000005e405c723c */ /* 0x040ff000000418ff */
[C---:B------:R-:W-:Y:S08]  /*28b0*/  HMMA.16816.F32.BF16 R84, R64.reuse, R86, RZ ;  /* 0x000000564054723c */ /* 0x040ff000000418ff */
[C---:B------:R-:W-:Y:S08]  /*28c0*/  HMMA.16816.F32.BF16 R76, R64.reuse, R78, RZ ;  /* 0x0000004e404c723c */ /* 0x040ff000000418ff */
[----:B------:R-:W-:Y:S08]  /*28d0*/  HMMA.16816.F32.BF16 R72, R64, R100, RZ ;  /* 0x000000644048723c */ /* 0x000ff000000418ff */
[-C--:B------:R-:W-:Y:S08]  /*28e0*/  HMMA.16816.F32.BF16 R68, R68, R102.reuse, RZ ;  /* 0x000000664444723c */ /* 0x080ff000000418ff */
[----:B------:R-:W-:Y:S01]  /*28f0*/  HMMA.16816.F32.BF16 R64, R64, R102, RZ ;  /* 0x000000664040723c */ /* 0x000fe200000418ff */
[----:B------:R-:W2:Y:S07]  /*2900*/  LDSM.16.M88.4 R100, [R244+0x8100] ;  /* 0x00810000f464783b */ /* 0x000eae0000000200 */
        /* <DEDUP_REMOVED lines=13> */
[C---:B------:R-:W-:Y:S01]  /*29e0*/  HMMA.16816.F32.BF16 R92, R36.reuse, R58, R92 ;  /* 0x0000003a245c723c */ /* 0x040fe2000004185c */
[----:B------:R-:W-:Y:S07]  /*29f0*/  LDSM.16.M88.4 R56, [R234] ;  /* 0x00000000ea38783b */ /* 0x000fee0000000200 */
[C---:B------:R-:W-:Y:S01]  /*2a00*/  HMMA.16816.F32.BF16 R84, R36.reuse, R54, R84 ;  /* 0x000000362454723c */ /* 0x040fe20000041854 */
[----:B------:R-:W-:Y:S07]  /*2a10*/  LDSM.16.M88.4 R52, [R234+0x800] ;  /* 0x00080000ea34783b */ /* 0x000fee0000000200 */
[C---:B------:R-:W-:Y:S01]  /*2a20*/  HMMA.16816.F32.BF16 R76, R36.reuse, R50, R76 ;  /* 0x00000032244c723c */ /* 0x040fe2000004184c */
[----:B------:R-:W-:Y:S07]  /*2a30*/  LDSM.16.M88.4 R48, [R234+0x1000] ;  /* 0x00100000ea30783b */ /* 0x000fee0000000200 */
[----:B------:R-:W-:Y:S01]  /*2a40*/  HMMA.16816.F32.BF16 R64, R36, R42, R64 ;  /* 0x0000002a2440723c */ /* 0x000fe20000041840 */
[----:B------:R-:W3:Y:S04]  /*2a50*/  LDSM.16.M88.4 R40, [R234+0x1800] ;  /* 0x00180000ea28783b */ /* 0x000ee80000000200 */
[----:B------:R-:W4:Y:S03]  /*2a60*/  LDSM.16.M88.4 R36, [R242+0x8100] ;  /* 0x00810000f224783b */ /* 0x000f260000000200 */
[C---:B-1----:R-:W-:Y:S08]  /*2a70*/  HMMA.16816.F32.BF16 R8, R120.reuse, R104, R8 ;  /* 0x000000687808723c */ /* 0x042ff00000041808 */
        /* <DEDUP_REMOVED lines=8> */
[C---:B--2---:R-:W-:Y:S08]  /*2b00*/  HMMA.16816.F32.BF16 R96, R100.reuse, R116, R96 ;  /* 0x000000746460723c */ /* 0x044ff00000041860 */
        /* <DEDUP_REMOVED lines=10> */
[----:B------:R-:W1:Y:S04]  /*2bb0*/  LDSM.16.M88.4 R104, [R248+0x7900] ;  /* 0x00790000f868783b */ /* 0x000e680000000200 */
[----:B------:R-:W2:Y:S03]  /*2bc0*/  LDSM.16.M88.4 R100, [R249+0xc100] ;  /* 0x00c10000f964783b */ /* 0x000ea60000000200 */
[C---:B---3--:R-:W-:Y:S08]  /*2bd0*/  HMMA.16816.F32.BF16 R8, R60.reuse, R40, R8 ;  /* 0x000000283c08723c */ /* 0x048ff00000041808 */
        /* <DEDUP_REMOVED lines=8> */
[C---:B----4-:R-:W-:Y:S08]  /*2c60*/  HMMA.16816.F32.BF16 R96, R36.reuse, R56, R96 ;  /* 0x000000382460723c */ /* 0x050ff00000041860 */
        /* <DEDUP_REMOVED lines=55> */
[----:B------:R-:W4:Y:S01]  /*2fe0*/  LDSM.16.M88.4 R40, [R234+0x3000] ;  /* 0x00300000ea28783b */ /* 0x000f220000000200 */
[----:B------:R-:W-:-:S04]  /*2ff0*/  DEPBAR.LE SB0, 0x0 ;  /* 0x000080000000791a */ /* 0x000fc80000000000 */
[C---:B-1----:R-:W-:Y:S08]  /*3000*/  HMMA.16816.F32.BF16 R8, R116.reuse, R100, R8 ;  /* 0x000000647408723c */ /* 0x042ff00000041808 */
[C---:B------:R-:W-:Y:S08]  /*3010*/  HMMA.16816.F32.BF16 R32, R116.reuse, R112, R32 ;  /* 0x000000707420723c */ /* 0x040ff00000041820 */
[C---:B------:R-:W-:Y:S08]  /*3020*/  HMMA.16816.F32.BF16 R28, R116.reuse, R114, R28 ;  /* 0x00000072741c723c */ /* 0x040ff0000004181c */
[C---:B------:R-:W-:Y:S08]  /*3030*/  HMMA.16816.F32.BF16 R24, R116.reuse, R108, R24 ;  /* 0x0000006c7418723c */ /* 0x040ff00000041818 */
[C---:B------:R-:W-:Y:S08]  /*3040*/  HMMA.16816.F32.BF16 R20, R116.reuse, R110, R20 ;  /* 0x0000006e7414723c */ /* 0x040ff00000041814 */
[C---:B--2---:R-:W-:Y:S08]  /*3050*/  HMMA.16816.F32.BF16 R16, R116.reuse, R104, R16 ;  /* 0x000000687410723c */ /* 0x044ff00000041810 */
        /* <DEDUP_REMOVED lines=15> */
[C---:B----4-:R-:W-:Y:S08]  /*3150*/  HMMA.16816.F32.BF16 R16, R56.reuse, R40, R16 ;  /* 0x000000283810723c */ /* 0x050ff00000041810 */
        /* <DEDUP_REMOVED lines=58> */
[----:B--2---:R-:W-:Y:S02]  /*3500*/  IADD3.X R55, RZ, R39, R38, P5, P2 ;  /* 0x00000027ff377210 */ /* 0x004fe40002fe4426 */
[----:B------:R-:W-:Y:S02]  /*3510*/  IADD3 R52, P5, P2, R52, R53, R0 ;  /* 0x0000003534347210 */ /* 0x000fe40007abe000 */
[C---:B---3--:R-:W-:Y:S02]  /*3520*/  IADD3 R56, P6, R48.reuse, R37, RZ ;  /* 0x0000002530387210 */ /* 0x048fe40007fde0ff */
[--C-:B------:R-:W-:Y:S02]  /*3530*/  IADD3.X R53, RZ, R39, R7.reuse, P5, P2 ;  /* 0x00000027ff357210 */ /* 0x100fe40002fe4407 */
[-C--:B------:R-:W-:Y:S02]  /*3540*/  IADD3 R58, P5, R48, R0.reuse, RZ ;  /* 0x00000000303a7210 */ /* 0x080fe40007fbe0ff */
[CC--:B----4-:R-:W-:Y:S01]  /*3550*/  IADD3 R48, P2, R42.reuse, R37.reuse, RZ ;  /* 0x000000252a307210 */ /* 0x0d0fe20007f5e0ff */
        /* <DEDUP_REMOVED lines=19> */
.L_x_753:
[----:B------:R-:W-:Y:S01]  /*3690*/  LOP3.LUT R6, R6, 0xffffffe0, RZ, 0xc0, !PT ;  /* 0xffffffe006067812 */ /* 0x000fe200078ec0ff */
[----:B------:R-:W-:Y:S01]  /*36a0*/  IMAD.SHL.U32 R246, R5, 0x2, RZ ;  /* 0x0000000205f67824 */ /* 0x000fe200078e00ff */
[----:B------:R-:W0:Y:S03]  /*36b0*/  LDGDEPBAR ;  /* 0x00000000000079af */ /* 0x000e260000000000 */
[----:B------:R-:W-:Y:S01]  /*36c0*/  IMAD.IADD R2, R2, 0x1, -R6 ;  /* 0x0000000102027824 */ /* 0x000fe200078e0a06 */
[----:B------:R-:W-:Y:S01]  /*36d0*/  LDSM.16.MT88.4 R180, [R246+0x100] ;  /* 0x00010000f6b4783b */ /* 0x000fe20000004200 */
[----:B------:R-:W-:-:S02]  /*36e0*/  IMAD.U32 R6, RZ, RZ, UR15 ;  /* 0x0000000fff067e24 */ /* 0x000fc4000f8e00ff */
[----:B------:R-:W-:Y:S01]  /*36f0*/  IMAD R240, R4, 0x2, R246 ;  /* 0x0000000204f07824 */ /* 0x000fe200078e02f6 */
[----:B------:R-:W-:Y:S01]  /*3700*/  SHF.R.S32.HI R0, RZ, 0x1f, R2 ;  /* 0x0000001fff007819 */ /* 0x000fe20000011402 */
[C---:B------:R-:W-:Y:S01]  /*3710*/  IMAD R239, R3.reuse, 0x2, R246 ;  /* 0x0000000203ef7824 */ /* 0x040fe200078e02f6 */
[----:B------:R-:W-:Y:S01]  /*3720*/  LDSM.16.MT88.4 R128, [R246+0x2100] ;  /* 0x00210000f680783b */ /* 0x000fe20000004200 */
[----:B------:R-:W-:Y:S01]  /*3730*/  IMAD R238, R3, 0x2, R240 ;  /* 0x0000000203ee7824 */ /* 0x000fe200078e02f0 */
[----:B------:R-:W-:Y:S02]  /*3740*/  LEA.HI R0, R0, R2, RZ, 0x2 ;  /* 0x0000000200007211 */ /* 0x000fe400078f10ff */
[----:B------:R-:W-:Y:S02]  /*3750*/  LDSM.16.MT88.4 R144, [R240+0x2100] ;  /* 0x00210000f090783b */ /* 0x000fe40000004200 */
[----:B------:R-:W-:Y:S02]  /*3760*/  LOP3.LUT R0, R0, 0x7ffffffc, RZ, 0xc0, !PT ;  /* 0x7ffffffc00007812 */ /* 0x000fe400078ec0ff */
[----:B------:R-:W-:Y:S03]  /*3770*/  LDSM.16.MT88.4 R112, [R238+0x100] ;  /* 0x00010000ee70783b */ /* 0x000fe60000004200 */
[----:B------:R-:W-:Y:S01]  /*3780*/  IMAD.IADD R0, R2, 0x1, -R0 ;  /* 0x0000000102007824 */ /* 0x000fe200078e0a00 */
[----:B------:R-:W-:Y:S03]  /*3790*/  LDSM.16.MT88.4 R156, [R239+0x2100] ;  /* 0x00210000ef9c783b */ /* 0x000fe60000004200 */
[----:B------:R-:W-:Y:S01]  /*37a0*/  IMAD R6, R0, -0x2, R6 ;  /* 0xfffffffe00067824 */ /* 0x000fe200078e0206 */
[----:B--2---:R-:W-:Y:S04]  /*37b0*/  LDSM.16.MT88.4 R40, [R246+0x900] ;  /* 0x00090000f628783b */ /* 0x004fe80000004200 */
[----:B------:R-:W-:-:S02]  /*37c0*/  ISETP.GT.AND P5, PT, R6, RZ, PT ;  /* 0x000000ff0600720c */ /* 0x000fc40003fa4270 */
[----:B------:R-:W-:Y:S02]  /*37d0*/  ISETP.GT.AND P6, PT, R6, 0x1, PT ;  /* 0x000000010600780c */ /* 0x000fe40003fc4270 */
[----:B------:R-:W-:Y:S02]  /*37e0*/  FSEL R32, R32, -INF , P5 ;  /* 0xff80000020207808 */ /* 0x000fe40002800000 */
[----:B------:R-:W-:Y:S02]  /*37f0*/  FSEL R33, R33, -INF , P6 ;  /* 0xff80000021217808 */ /* 0x000fe40003000000 */
[----:B------:R-:W-:Y:S02]  /*3800*/  ISETP.GT.AND P2, PT, R6, 0x8, PT ;  /* 0x000000080600780c */ /* 0x000fe40003f44270 */
[----:B------:R-:W-:Y:S02]  /*3810*/  FSEL R34, R34, -INF , P5 ;  /* 0xff80000022227808 */ /* 0x000fe40002800000 */
[----:B------:R-:W-:-:S02]  /*3820*/  FSEL R119, R98, -INF , P5 ;  /* 0xff80000062777808 */ /* 0x000fc40002800000 */
[----:B------:R-:W-:Y:S02]  /*3830*/  FSEL R65, R96, -INF , P5 ;  /* 0xff80000060417808 */ /* 0x000fe40002800000 */
[----:B------:R-:W-:Y:S02]  /*3840*/  ISETP.GT.AND P5, PT, R6, 0x9, PT ;  /* 0x000000090600780c */ /* 0x000fe40003fa4270 */
[----:B------:R-:W-:Y:S02]  /*3850*/  FSEL R28, R28, -INF , P2 ;  /* 0xff8000001c1c7808 */ /* 0x000fe40001000000 */
[----:B------:R-:W-:Y:S02]  /*3860*/  FMNMX.FTZ R0, R32, R33, !PT ;  /* 0x0000002120007209 */ /* 0x000fe40007810000 */
[----:B------:R-:W-:Y:S02]  /*3870*/  FSEL R35, R35, -INF , P6 ;  /* 0xff80000023237808 */ /* 0x000fe40003000000 */
[----:B------:R-:W-:-:S02]  /*3880*/  FSEL R67, R99, -INF , P6 ;  /* 0xff80000063437808 */ /* 0x000fc40003000000 */
[----:B------:R-:W-:Y:S02]  /*3890*/  FSEL R60, R97, -INF , P6 ;  /* 0xff800000613c7808 */ /* 0x000fe40003000000 */
[----:B------:R-:W-:Y:S01]  /*38a0*/  FSEL R29, R29, -INF , P5 ;  /* 0xff8000001d1d7808 */ /* 0x000fe20002800000 */
[----:B------:R-:W-:Y:S01]  /*38b0*/  LDSM.16.MT88.4 R96, [R239+0x100] ;  /* 0x00010000ef60783b */ /* 0x000fe20000004200 */
[----:B------:R-:W-:Y:S02]  /*38c0*/  ISETP.GT.AND P6, PT, R6, 0x10, PT ;  /* 0x000000100600780c */ /* 0x000fe40003fc4270 */
[----:B------:R-:W-:Y:S02]  /*38d0*/  FMNMX.FTZ R0, R28, R0, !PT ;  /* 0x000000001c007209 */ /* 0x000fe40007810000 */
        /* <DEDUP_REMOVED lines=9> */
[----:B------:R-:W-:Y:S02]  /*3970*/  FSEL R25, R25, -INF , P2 ;  /* 0xff80000019197808 */ /* 0x000fe40001000000 */
        /* <DEDUP_REMOVED lines=39> */
[----:B------:R-:W-:Y:S01]  /*3bf0*/  FSEL R177, R79, -INF , P5 ;  /* 0xff8000004fb17808 */ /* 0x000fe20002800000 */
[----:B------:R-:W-:Y:S01]  /*3c00*/  LDSM.16.MT88.4 R12, [R239+0x2900] ;  /* 0x00290000ef0c783b */ /* 0x000fe20000004200 */
[----:B------:R-:W-:-:S02]  /*3c10*/  FSEL R7, R77, -INF , P5 ;  /* 0xff8000004d077808 */ /* 0x000fc40002800000 */
[----:B------:R-:W-:Y:S02]  /*3c20*/  ISETP.GT.AND P5, PT, R6, 0x31, PT ;  /* 0x000000310600780c */ /* 0x000fe40003fa4270 */
[----:B------:R-:W-:Y:S01]  /*3c30*/  FSEL R215, R100, -INF , P2 ;  /* 0xff80000064d77808 */ /* 0x000fe20001000000 */
[----:B------:R-:W-:Y:S01]  /*3c40*/  IMAD.MOV.U32 R100, RZ, RZ, R36 ;  /* 0x000000ffff647224 */ /* 0x000fe200078e0024 */
[----:B------:R-:W-:Y:S01]  /*3c50*/  FMNMX.FTZ R0, R135, R0, !PT ;  /* 0x0000000087007209 */ /* 0x000fe20007810000 */
[----:B------:R-:W-:Y:S01]  /*3c60*/  LDSM.16.MT88.4 R36, [R238+0x2100] ;  /* 0x00210000ee24783b */ /* 0x000fe20000004200 */
[----:B------:R-:W-:Y:S02]  /*3c70*/  FSEL R132, R18, -INF , P6 ;  /* 0xff80000012847808 */ /* 0x000fe40003000000 */
[----:B------:R-:W-:Y:S01]  /*3c80*/  FSEL R179, R82, -INF , P6 ;  /* 0xff80000052b37808 */ /* 0x000fe20003000000 */
[----:B------:R-:W-:Y:S01]  /*3c90*/  LDSM.16.MT88.4 R16, [R240+0x2900] ;  /* 0x00290000f010783b */ /* 0x000fe20000004200 */
[----:B------:R-:W-:-:S02]  /*3ca0*/  FSEL R230, R80, -INF , P6 ;  /* 0xff80000050e67808 */ /* 0x000fc40003000000 */
[C---:B------:R-:W-:Y:S01]  /*3cb0*/  ISETP.GT.AND P6, PT, R6.reuse, 0x38, PT ;  /* 0x000000380600780c */ /* 0x040fe20003fc4270 */
[----:B------:R-:W-:Y:S01]  /*3cc0*/  LDSM.16.MT88.4 R80, [R240+0x100] ;  /* 0x00010000f050783b */ /* 0x000fe20000004200 */
        /* <DEDUP_REMOVED lines=8> */
[----:B------:R-:W-:Y:S02]  /*3d50*/  FMNMX.FTZ R0, R212, R0, !PT ;  /* 0x00000000d4007209 */ /* 0x000fe40007810000 */
[----:B------:R-:W-:Y:S01]  /*3d60*/  FSEL R211, R102, -INF , P2 ;  /* 0xff80000066d37808 */ /* 0x000fe20001000000 */
[----:B------:R-:W-:Y:S01]  /*3d70*/  IMAD.MOV.U32 R102, RZ, RZ, R7 ;  /* 0x000000ffff667224 */ /* 0x000fe200078e0007 */
[----:B------:R-:W-:Y:S01]  /*3d80*/  FSEL R218, R218, -INF , P2 ;  /* 0xff800000dada7808 */ /* 0x000fe20001000000 */
[----:B------:R-:W1:Y:S01]  /*3d90*/  SHFL.BFLY PT, R2, R0, 0x2, 0x1f ;  /* 0x0c401f0000027f89 */ /* 0x000e6200000e0000 */
[----:B------:R-:W-:-:S02]  /*3da0*/  FSEL R209, R70, -INF , P6 ;  /* 0xff80000046d17808 */ /* 0x000fc40003000000 */
[----:B------:R-:W-:Y:S02]  /*3db0*/  FSEL R207, R71, -INF , P5 ;  /* 0xff80000047cf7808 */ /* 0x000fe40002800000 */
[----:B------:R-:W-:Y:S02]  /*3dc0*/  FMNMX.FTZ R196, R65, R60, !PT ;  /* 0x0000003c41c47209 */ /* 0x000fe40007810000 */
[----:B------:R-:W-:Y:S02]  /*3dd0*/  FMNMX.FTZ R4, R119, R67, !PT ;  /* 0x0000004377047209 */ /* 0x000fe40007810000 */
[----:B------:R-:W-:Y:S02]  /*3de0*/  FMNMX.FTZ R196, R63, R196, !PT ;  /* 0x000000c43fc47209 */ /* 0x000fe40007810000 */
[----:B------:R-:W-:Y:S02]  /*3df0*/  FSEL R225, R8, -INF , P6 ;  /* 0xff80000008e17808 */ /* 0x000fe40003000000 */
[----:B------:R-:W-:-:S02]  /*3e00*/  FMNMX.FTZ R196, R62, R196, !PT ;  /* 0x000000c43ec47209 */ /* 0x000fc40007810000 */
[----:B------:R-:W-:Y:S02]  /*3e10*/  FMNMX.FTZ R4, R118, R4, !PT ;  /* 0x0000000476047209 */ /* 0x000fe40007810000 */
[----:B------:R-:W-:Y:S02]  /*3e20*/  FMNMX.FTZ R196, R64, R196, !PT ;  /* 0x000000c440c47209 */ /* 0x000fe40007810000 */
[----:B------:R-:W-:Y:S02]  /*3e30*/  FSEL R226, R9, -INF , P5 ;  /* 0xff80000009e27808 */ /* 0x000fe40002800000 */
[----:B------:R-:W-:Y:S02]  /*3e40*/  FMNMX.FTZ R196, R61, R196, !PT ;  /* 0x000000c43dc47209 */ /* 0x000fe40007810000 */
[----:B------:R-:W-:Y:S02]  /*3e50*/  FMNMX.FTZ R4, R66, R4, !PT ;  /* 0x0000000442047209 */ /* 0x000fe40007810000 */
[----:B-1----:R-:W-:-:S02]  /*3e60*/  FMNMX.FTZ R0, R0, R2, !PT ;  /* 0x0000000200007209 */ /* 0x002fc40007810000 */
[----:B------:R-:W-:Y:S02]  /*3e70*/  FMNMX.FTZ R196, R84, R196, !PT ;  /* 0x000000c454c47209 */ /* 0x000fe40007810000 */
[----:B------:R-:W-:Y:S01]  /*3e80*/  FMNMX.FTZ R4, R117, R4, !PT ;  /* 0x0000000475047209 */ /* 0x000fe20007810000 */
[----:B------:R-:W1:Y:S01]  /*3e90*/  SHFL.BFLY PT, R2, R0, 0x1, 0x1f ;  /* 0x0c201f0000027f89 */ /* 0x000e6200000e0000 */
        /* <DEDUP_REMOVED lines=12> */
[----:B-1----:R-:W-:Y:S02]  /*3f60*/  FMNMX.FTZ R2, R0, R2, !PT ;  /* 0x0000000200027209 */ /* 0x002fe40007810000 */
[----:B------:R-:W-:Y:S02]  /*3f70*/  FMNMX.FTZ R0, R34, R35, !PT ;  /* 0x0000002322007209 */ /* 0x000fe40007810000 */
[C---:B------:R-:W-:Y:S01]  /*3f80*/  FSETP.NEU.FTZ.AND P2, PT, R2.reuse, -INF , PT ;  /* 0xff8000000200780b */ /* 0x040fe20003f5d000 */
[----:B------:R-:W-:Y:S01]  /*3f90*/  FMUL.FTZ R216, R2, c[0x0][0x2d0] ;  /* 0x0000b40002d87a20 */ /* 0x000fe20000410000 */
[----:B------:R-:W-:-:S02]  /*3fa0*/  FMNMX.FTZ R0, R30, R0, !PT ;  /* 0x000000001e007209 */ /* 0x000fc40007810000 */
[----:B------:R-:W-:Y:S02]  /*3fb0*/  FSEL R221, R10, -INF , P6 ;  /* 0xff8000000add7808 */ /* 0x000fe40003000000 */
[----:B------:R-:W-:Y:S02]  /*3fc0*/  FMNMX.FTZ R0, R31, R0, !PT ;  /* 0x000000001f007209 */ /* 0x000fe40007810000 */
[----:B------:R-:W-:Y:S02]  /*3fd0*/  FSEL R216, R216, RZ, P2 ;  /* 0x000000ffd8d87208 */ /* 0x000fe40001000000 */
[----:B------:R-:W-:Y:S02]  /*3fe0*/  FMNMX.FTZ R0, R26, R0, !PT ;  /* 0x000000001a007209 */ /* 0x000fe40007810000 */
[----:B------:R-:W-:Y:S01]  /*3ff0*/  ISETP.GT.AND P2, PT, R6, 0x31, PT ;  /* 0x000000310600780c */ /* 0x000fe20003f44270 */
[--C-:B------:R-:W-:Y:S01]  /*4000*/  FFMA.FTZ R205, R32, c[0x0][0x2d0], -R216.reuse ;  /* 0x0000b40020cd7a23 */ /* 0x100fe200000108d8 */
[----:B------:R-:W-:Y:S01]  /*4010*/  FMNMX.FTZ R0, R27, R0, !PT ;  /* 0x000000001b007209 */ /* 0x000fe20007810000 */
[--C-:B------:R-:W-:Y:S01]  /*4020*/  FFMA.FTZ R204, R33, c[0x0][0x2d0], -R216.reuse ;  /* 0x0000b40021cc7a23 */ /* 0x100fe200000108d8 */
[----:B------:R-:W-:Y:S01]  /*4030*/  FSEL R210, R103, -INF , P2 ;  /* 0xff80000067d27808 */ /* 0x000fe20001000000 */
[--C-:B------:R-:W-:Y:S01]  /*4040*/  FFMA.FTZ R58, R28, c[0x0][0x2d0], -R216.reuse ;  /* 0x0000b4001c3a7a23 */ /* 0x100fe200000108d8 */
[----:B------:R-:W-:Y:S01]  /*4050*/  FMNMX.FTZ R0, R22, R0, !PT ;  /* 0x0000000016007209 */ /* 0x000fe20007810000 */
[--C-:B------:R-:W-:Y:S01]  /*4060*/  FFMA.FTZ R54, R29, c[0x0][0x2d0], -R216.reuse ;  /* 0x0000b4001d367a23 */ /* 0x100fe200000108d8 */
[----:B------:R-:W-:Y:S01]  /*4070*/  FSEL R222, R11, -INF , P5 ;  /* 0xff8000000bde7808 */ /* 0x000fe20002800000 */
[----:B------:R-:W-:Y:S01]  /*4080*/  MUFU.EX2 R205, R205 ;  /* 0x000000cd00cd7308 */ /* 0x000fe20000000800 */
[----:B------:R-:W-:Y:S01]  /*4090*/  FMNMX.FTZ R0, R23, R0, !PT ;  /* 0x0000000017007209 */ /* 0x000fe20007810000 */
[----:B------:R-:W-:-:S02]  /*40a0*/  FFMA.FTZ R57, R24, c[0x0][0x2d0], -R216 ;  /* 0x0000b40018397a23 */ /* 0x000fc400000108d8 */
[--C-:B------:R-:W-:Y:S01]  /*40b0*/  FFMA.FTZ R53, R25, c[0x0][0x2d0], -R216.reuse ;  /* 0x0000b40019357a23 */ /* 0x100fe200000108d8 */
[----:B------:R-:W-:Y:S01]  /*40c0*/  FMNMX.FTZ R0, R132, R0, !PT ;  /* 0x0000000084007209 */ /* 0x000fe20007810000 */
[--C-:B------:R-:W-:Y:S02]  /*40d0*/  FFMA.FTZ R52, R20, c[0x0][0x2d0], -R216.reuse ;  /* 0x0000b40014347a23 */ /* 0x100fe400000108d8 */
[----:B------:R-:W1:Y:S01]  /*40e0*/  MUFU.EX2 R204, R204 ;  /* 0x000000cc00cc7308 */ /* 0x000e620000000800 */
[----:B------:R-:W-:Y:S01]  /*40f0*/  FMNMX.FTZ R0, R133, R0, !PT ;  /* 0x0000000085007209 */ /* 0x000fe20007810000 */
[--C-:B------:R-:W-:Y:S02]  /*4100*/  FFMA.FTZ R51, R21, c[0x0][0x2d0], -R216.reuse ;  /* 0x0000b40015337a23 */ /* 0x100fe400000108d8 */
[--C-:B------:R-:W-:Y:S01]  /*4110*/  FFMA.FTZ R215, R215, c[0x0][0x2d0], -R216.reuse ;  /* 0x0000b400d7d77a23 */ /* 0x100fe200000108d8 */
[----:B------:R-:W-:Y:S01]  /*4120*/  FMNMX.FTZ R0, R174, R0, !PT ;  /* 0x00000000ae007209 */ /* 0x000fe20007810000 */
[----:B------:R-:W-:-:S02]  /*4130*/  FFMA.FTZ R214, R214, c[0x0][0x2d0], -R216 ;  /* 0x0000b400d6d67a23 */ /* 0x000fc400000108d8 */
[----:B------:R-:W2:Y:S01]  /*4140*/  MUFU.EX2 R58, R58 ;  /* 0x0000003a003a7308 */ /* 0x000ea20000000800 */
[----:B------:R-:W-:Y:S01]  /*4150*/  FMNMX.FTZ R0, R175, R0, !PT ;  /* 0x00000000af007209 */ /* 0x000fe20007810000 */
[--C-:B------:R-:W-:Y:S02]  /*4160*/  FFMA.FTZ R213, R213, c[0x0][0x2d0], -R216.reuse ;  /* 0x0000b400d5d57a23 */ /* 0x100fe400000108d8 */
[----:B------:R-:W-:Y:S01]  /*4170*/  FFMA.FTZ R212, R212, c[0x0][0x2d0], -R216 ;  /* 0x0000b400d4d47a23 */ /* 0x000fe200000108d8 */
[----:B------:R-:W-:-:S03]  /*4180*/  FMNMX.FTZ R0, R211, R0, !PT ;  /* 0x00000000d3007209 */ /* 0x000fc60007810000 */
[----:B------:R-:W3:Y:S01]  /*4190*/  MUFU.EX2 R54, R54 ;  /* 0x0000003600367308 */ /* 0x000ee20000000800 */
[----:B------:R-:W-:Y:S02]  /*41a0*/  FMNMX.FTZ R0, R210, R0, !PT ;  /* 0x00000000d2007209 */ /* 0x000fe40007810000 */
[----:B-1----:R-:W-:Y:S01]  /*41b0*/  F2FP.BF16.PACK_AB R164, R204, R205 ;  /* 0x000000cdcca4723e */ /* 0x002fe200000010ff */
[----:B------:R-:W-:Y:S01]  /*41c0*/  FADD.FTZ R204, R205, R204 ;  /* 0x000000cccdcc7221 */ /* 0x000fe20000010000 */
[----:B------:R-:W-:-:S03]  /*41d0*/  FMNMX.FTZ R0, R209, R0, !PT ;  /* 0x00000000d1007209 */ /* 0x000fc60007810000 */
[----:B------:R-:W1:Y:S01]  /*41e0*/  MUFU.EX2 R57, R57 ;  /* 0x0000003900397308 */ /* 0x000e620000000800 */
[----:B------:R-:W-:Y:S01]  /*41f0*/  FMNMX.FTZ R7, R207, R0, !PT ;  /* 0x00000000cf077209 */ /* 0x000fe20007810000 */
[----:B--2---:R-:W-:-:S04]  /*4200*/  FADD.FTZ R204, R58, R204 ;  /* 0x000000cc3acc7221 */ /* 0x004fc80000010000 */
[----:B------:R-:W2:Y:S01]  /*4210*/  SHFL.BFLY PT, R0, R7, 0x2, 0x1f ;  /* 0x0c401f0007007f89 */ /* 0x000ea200000e0000 */
[C---:B---3--:R-:W-:Y:S01]  /*4220*/  F2FP.BF16.PACK_AB R166, R54.reuse, R58 ;  /* 0x0000003a36a6723e */ /* 0x048fe200000010ff */
[----:B------:R-:W3:Y:S01]  /*4230*/  MUFU.EX2 R53, R53 ;  /* 0x0000003500357308 */ /* 0x000ee20000000800 */
[----:B------:R-:W-:-:S04]  /*4240*/  FADD.FTZ R204, R54, R204 ;  /* 0x000000cc36cc7221 */ /* 0x000fc80000010000 */
[----:B-1----:R-:W-:-:S03]  /*4250*/  FADD.FTZ R204, R57, R204 ;  /* 0x000000cc39cc7221 */ /* 0x002fc60000010000 */
[----:B------:R-:W1:Y:S08]  /*4260*/  MUFU.EX2 R52, R52 ;  /* 0x0000003400347308 */ /* 0x000e700000000800 */
[----:B------:R-:W4:Y:S01]  /*4270*/  MUFU.EX2 R51, R51 ;  /* 0x0000003300337308 */ /* 0x000f220000000800 */
[----:B---3--:R-:W-:Y:S01]  /*4280*/  FADD.FTZ R204, R53, R204 ;  /* 0x000000cc35cc7221 */ /* 0x008fe20000010000 */
[----:B--2---:R-:W-:-:S06]  /*4290*/  FMNMX.FTZ R7, R7, R0, !PT ;  /* 0x0000000007077209 */ /* 0x004fcc0007810000 */
[----:B------:R-:W-:Y:S01]  /*42a0*/  MUFU.EX2 R215, R215 ;  /* 0x000000d700d77308 */ /* 0x000fe20000000800 */
[----:B-1----:R-:W-:Y:S01]  /*42b0*/  FADD.FTZ R204, R52, R204 ;  /* 0x000000cc34cc7221 */ /* 0x002fe20000010000 */
[----:B------:R-:W1:Y:S06]  /*42c0*/  SHFL.BFLY PT, R0, R7, 0x1, 0x1f ;  /* 0x0c201f0007007f89 */ /* 0x000e6c00000e0000 */
[----:B------:R-:W-:Y:S01]  /*42d0*/  MUFU.EX2 R214, R214 ;  /* 0x000000d600d67308 */ /* 0x000fe20000000800 */
[----:B----4-:R-:W-:-:S07]  /*42e0*/  FADD.FTZ R204, R51, R204 ;  /* 0x000000cc33cc7221 */ /* 0x010fce0000010000 */
[----:B------:R-:W-:Y:S08]  /*42f0*/  MUFU.EX2 R213, R213 ;  /* 0x000000d500d57308 */ /* 0x000ff00000000800 */
[----:B------:R-:W-:Y:S01]  /*4300*/  MUFU.EX2 R212, R212 ;  /* 0x000000d400d47308 */ /* 0x000fe20000000800 */
[----:B-1----:R-:W-:-:S04]  /*4310*/  FMNMX.FTZ R0, R0, R7, !PT ;  /* 0x0000000700007209 */ /* 0x002fc80007810000 */
[C---:B------:R-:W-:Y:S01]  /*4320*/  FSETP.NEU.FTZ.AND P2, PT, R0.reuse, -INF , PT ;  /* 0xff8000000000780b */ /* 0x040fe20003f5d000 */
[----:B------:R-:W-:-:S05]  /*4330*/  FMUL.FTZ R208, R0, c[0x0][0x2d0] ;  /* 0x0000b40000d07a20 */ /* 0x000fca0000410000 */
[----:B------:R-:W-:Y:S02]  /*4340*/  FSEL R208, R208, RZ, P2 ;  /* 0x000000ffd0d07208 */ /* 0x000fe40001000000 */
[----:B------:R-:W-:Y:S02]  /*4350*/  ISETP.GT.AND P2, PT, R6, 0x31, PT ;  /* 0x000000310600780c */ /* 0x000fe40003f44270 */
[----:B------:R-:W-:Y:S01]  /*4360*/  F2FP.BF16.PACK_AB R6, R51, R52 ;  /* 0x000000343306723e */ /* 0x000fe200000010ff */
[--C-:B------:R-:W-:Y:S01]  /*4370*/  FFMA.FTZ R201, R34, c[0x0][0x2d0], -R208.reuse ;  /* 0x0000b40022c97a23 */ /* 0x100fe200000108d0 */
[----:B------:R-:W-:Y:S01]  /*4380*/  FSEL R223, R217, -INF , P2 ;  /* 0xff800000d9df7808 */ /* 0x000fe20001000000 */
[--C-:B------:R-:W-:Y:S01]  /*4390*/  FFMA.FTZ R206, R35, c[0x0][0x2d0], -R208.reuse ;  /* 0x0000b40023ce7a23 */ /* 0x100fe200000108d0 */
[----:B------:R-:W-:Y:S01]  /*43a0*/  FSEL R219, R219, -INF , P2 ;  /* 0xff800000dbdb7808 */ /* 0x000fe20001000000 */
[--C-:B------:R-:W-:Y:S01]  /*43b0*/  FFMA.FTZ R59, R30, c[0x0][0x2d0], -R208.reuse ;  /* 0x0000b4001e3b7a23 */ /* 0x100fe200000108d0 */
[----:B------:R-:W-:Y:S01]  /*43c0*/  FMNMX.FTZ R196, R223, R196, !PT ;  /* 0x000000c4dfc47209 */ /* 0x000fe20007810000 */
[--C-:B------:R-:W-:Y:S01]  /*43d0*/  FFMA.FTZ R55, R31, c[0x0][0x2d0], -R208.reuse ;  /* 0x0000b4001f377a23 */ /* 0x100fe200000108d0 */
[----:B------:R-:W-:Y:S01]  /*43e0*/  MUFU.EX2 R201, R201 ;  /* 0x000000c900c97308 */ /* 0x000fe20000000800 */
[--C-:B------:R-:W-:Y:S01]  /*43f0*/  FFMA.FTZ R56, R26, c[0x0][0x2d0], -R208.reuse ;  /* 0x0000b4001a387a23 */ /* 0x100fe200000108d0 */
[----:B------:R-:W-:Y:S01]  /*4400*/  FMNMX.FTZ R196, R225, R196, !PT ;  /* 0x000000c4e1c47209 */ /* 0x000fe20007810000 */
[--C-:B------:R-:W-:Y:S01]  /*4410*/  FFMA.FTZ R50, R27, c[0x0][0x2d0], -R208.reuse ;  /* 0x0000b4001b327a23 */ /* 0x100fe200000108d0 */
[----:B------:R-:W-:Y:S01]  /*4420*/  LDSM.16.MT88.4 R32, [R240+0x900] ;  /* 0x00090000f020783b */ /* 0x000fe20000004200 */
[--C-:B------:R-:W-:Y:S01]  /*4430*/  FFMA.FTZ R49, R22, c[0x0][0x2d0], -R208.reuse ;  /* 0x0000b40016317a23 */ /* 0x100fe200000108d0 */
[----:B------:R-:W-:Y:S01]  /*4440*/  FMNMX.FTZ R196, R226, R196, !PT ;  /* 0x000000c4e2c47209 */ /* 0x000fe20007810000 */
[--C-:B------:R-:W-:Y:S01]  /*4450*/  FFMA.FTZ R48, R23, c[0x0][0x2d0], -R208.reuse ;  /* 0x0000b40017307a23 */ /* 0x100fe200000108d0 */
[----:B------:R-:W1:Y:S01]  /*4460*/  MUFU.EX2 R206, R206 ;  /* 0x000000ce00ce7308 */ /* 0x000e620000000800 */
[----:B------:R-:W-:Y:S01]  /*4470*/  LDSM.16.MT88.4 R28, [R239+0x900] ;  /* 0x00090000ef1c783b */ /* 0x000fe20000004200 */
[----:B------:R-:W-:-:S02]  /*4480*/  FFMA.FTZ R211, R211, c[0x0][0x2d0], -R208 ;  /* 0x0000b400d3d37a23 */ /* 0x000fc400000108d0 */
[--C-:B------:R-:W-:Y:S01]  /*4490*/  FFMA.FTZ R210, R210, c[0x0][0x2d0], -R208.reuse ;  /* 0x0000b400d2d27a23 */ /* 0x100fe200000108d0 */
[----:B------:R-:W2:Y:S01]  /*44a0*/  SHFL.BFLY PT, R3, R196, 0x2, 0x1f ;  /* 0x0c401f00c4037f89 */ /* 0x000ea200000e0000 */
[----:B------:R-:W-:Y:S02]  /*44b0*/  FFMA.FTZ R209, R209, c[0x0][0x2d0], -R208 ;  /* 0x0000b400d1d17a23 */ /* 0x000fe400000108d0 */
[----:B------:R-:W3:Y:S01]  /*44c0*/  MUFU.EX2 R59, R59 ;  /* 0x0000003b003b7308 */ /* 0x000ee20000000800 */
[----:B------:R-:W-:Y:S04]  /*44d0*/  LDSM.16.MT88.4 R24, [R238+0x900] ;  /* 0x00090000ee18783b */ /* 0x000fe80000004200 */
[----:B------:R-:W-:Y:S03]  /*44e0*/  LDSM.16.MT88.4 R20, [R246+0x2900] ;  /* 0x00290000f614783b */ /* 0x000fe60000004200 */
[----:B------:R-:W4:Y:S01]  /*44f0*/  MUFU.EX2 R55, R55 ;  /* 0x0000003700377308 */ /* 0x000f220000000800 */
[----:B-1----:R-:W-:Y:S01]  /*4500*/  F2FP.BF16.PACK_AB R165, R206, R201 ;  /* 0x000000c9cea5723e */ /* 0x002fe200000010ff */
[----:B------:R-:W-:-:S06]  /*4510*/  FADD.FTZ R201, R201, R206 ;  /* 0x000000cec9c97221 */ /* 0x000fcc0000010000 */
[----:B------:R-:W1:Y:S01]  /*4520*/  MUFU.EX2 R56, R56 ;  /* 0x0000003800387308 */ /* 0x000e620000000800 */
[----:B---3--:R-:W-:Y:S01]  /*4530*/  FADD.FTZ R201, R59, R201 ;  /* 0x000000c93bc97221 */ /* 0x008fe20000010000 */
[----:B--2---:R-:W-:Y:S02]  /*4540*/  FMNMX.FTZ R196, R196, R3, !PT ;  /* 0x00000003c4c47209 */ /* 0x004fe40007810000 */
[----:B------:R-:W-:-:S04]  /*4550*/  FMNMX.FTZ R3, R177, R4, !PT ;  /* 0x00000004b1037209 */ /* 0x000fc80007810000 */
[----:B------:R-:W2:Y:S01]  /*4560*/  MUFU.EX2 R50, R50 ;  /* 0x0000003200327308 */ /* 0x000ea20000000800 */
[C---:B----4-:R-:W-:Y:S01]  /*4570*/  F2FP.BF16.PACK_AB R167, R55.reuse, R59 ;  /* 0x0000003b37a7723e */ /* 0x050fe200000010ff */
[----:B------:R-:W3:Y:S01]  /*4580*/  SHFL.BFLY PT, R8, R196, 0x1, 0x1f ;  /* 0x0c201f00c4087f89 */ /* 0x000ee200000e0000 */
[----:B------:R-:W-:Y:S01]  /*4590*/  FMNMX.FTZ R3, R218, R3, !PT ;  /* 0x00000003da037209 */ /* 0x000fe20007810000 */
[----:B------:R-:W-:Y:S01]  /*45a0*/  FADD.FTZ R201, R55, R201 ;  /* 0x000000c937c97221 */ /* 0x000fe20000010000 */
[----:B------:R-:W-:Y:S02]  /*45b0*/  F2FP.BF16.PACK_AB R4, R53, R57 ;  /* 0x000000393504723e */ /* 0x000fe400000010ff */
[----:B------:R-:W-:Y:S01]  /*45c0*/  FMNMX.FTZ R3, R219, R3, !PT ;  /* 0x00000003db037209 */ /* 0x000fe20007810000 */
[----:B------:R-:W-:Y:S01]  /*45d0*/  HMMA.16816.F32.BF16 R188, R164, R180, RZ ;  /* 0x000000b4a4bc723c */ /* 0x000fe200000418ff */
[----:B------:R-:W4:Y:S01]  /*45e0*/  MUFU.EX2 R49, R49 ;  /* 0x0000003100317308 */ /* 0x000f220000000800 */
[----:B-1----:R-:W-:Y:S01]  /*45f0*/  FADD.FTZ R201, R56, R201 ;  /* 0x000000c938c97221 */ /* 0x002fe20000010000 */
[----:B------:R-:W-:-:S04]  /*4600*/  FMNMX.FTZ R3, R221, R3, !PT ;  /* 0x00000003dd037209 */ /* 0x000fc80007810000 */
[----:B------:R-:W-:Y:S01]  /*4610*/  FMNMX.FTZ R3, R222, R3, !PT ;  /* 0x00000003de037209 */ /* 0x000fe20007810000 */
[C---:B------:R-:W-:Y:S01]  /*4620*/  HMMA.16816.F32.BF16 R72, R164.reuse, R80, RZ ;  /* 0x00000050a448723c */ /* 0x040fe200000418ff */
[----:B------:R-:W1:Y:S01]  /*4630*/  MUFU.EX2 R48, R48 ;  /* 0x0000003000307308 */ /* 0x000e620000000800 */
[C---:B--2---:R-:W-:Y:S01]  /*4640*/  F2FP.BF16.PACK_AB R5, R50.reuse, R56 ;  /* 0x000000383205723e */ /* 0x044fe200000010ff */
[----:B------:R-:W-:Y:S01]  /*4650*/  FADD.FTZ R201, R50, R201 ;  /* 0x000000c932c97221 */ /* 0x000fe20000010000 */
[----:B------:R-:W2:Y:S04]  /*4660*/  SHFL.BFLY PT, R68, R3, 0x2, 0x1f ;  /* 0x0c401f0003447f89 */ /* 0x000ea800000e0000 */
[C---:B------:R-:W-:Y:S01]  /*4670*/  HMMA.16816.F32.BF16 R88, R164.reuse, R96, RZ ;  /* 0x00000060a458723c */ /* 0x040fe200000418ff */
[----:B------:R-:W-:Y:S01]  /*4680*/  MUFU.EX2 R211, R211 ;  /* 0x000000d300d37308 */ /* 0x000fe20000000800 */
[----:B---3--:R-:W-:Y:S01]  /*4690*/  FMNMX.FTZ R196, R196, R8, !PT ;  /* 0x00000008c4c47209 */ /* 0x008fe20007810000 */
[----:B----4-:R-:W-:Y:S01]  /*46a0*/  FADD.FTZ R201, R49, R201 ;  /* 0x000000c931c97221 */ /* 0x010fe20000010000 */
[----:B------:R-:W-:Y:S02]  /*46b0*/  LDSM.16.MT88.4 R8, [R238+0x2900] ;  /* 0x00290000ee08783b */ /* 0x000fe40000004200 */
[C---:B------:R-:W-:Y:S01]  /*46c0*/  FSETP.NEU.FTZ.AND P2, PT, R196.reuse, -INF , PT ;  /* 0xff800000c400780b */ /* 0x040fe20003f5d000 */
[----:B------:R-:W-:Y:S01]  /*46d0*/  FMUL.FTZ R227, R196, c[0x0][0x2d0] ;  /* 0x0000b400c4e37a20 */ /* 0x000fe20000410000 */
[----:B------:R-:W-:Y:S01]  /*46e0*/  HMMA.16816.F32.BF16 R104, R164, R112, RZ ;  /* 0x00000070a468723c */ /* 0x000fe200000418ff */
[C---:B-1----:R-:W-:Y:S01]  /*46f0*/  F2FP.BF16.PACK_AB R7, R48.reuse, R49 ;  /* 0x000000313007723e */ /* 0x042fe200000010ff */
[----:B------:R-:W-:Y:S01]  /*4700*/  MUFU.EX2 R210, R210 ;  /* 0x000000d200d27308 */ /* 0x000fe20000000800 */
[----:B------:R-:W-:Y:S01]  /*4710*/  FADD.FTZ R201, R48, R201 ;  /* 0x000000c930c97221 */ /* 0x000fe20000010000 */
[----:B------:R-:W-:-:S04]  /*4720*/  FSEL R227, R227, RZ, P2 ;  /* 0x000000ffe3e37208 */ /* 0x000fc80001000000 */
[C---:B------:R-:W-:Y:S01]  /*4730*/  HMMA.16816.F32.BF16 R120, R164.reuse, R128, RZ ;  /* 0x00000080a478723c */ /* 0x040fe200000418ff */
[--C-:B------:R-:W-:Y:S02]  /*4740*/  FFMA.FTZ R217, R65, c[0x0][0x2d0], -R227.reuse ;  /* 0x0000b40041d97a23 */ /* 0x100fe400000108e3 */
[--C-:B------:R-:W-:Y:S01]  /*4750*/  FFMA.FTZ R224, R60, c[0x0][0x2d0], -R227.reuse ;  /* 0x0000b4003ce07a23 */ /* 0x100fe200000108e3 */
[----:B--2---:R-:W-:Y:S01]  /*4760*/  FMNMX.FTZ R3, R3, R68, !PT ;  /* 0x0000004403037209 */ /* 0x004fe20007810000 */
[--C-:B------:R-:W-:Y:S02]  /*4770*/  FFMA.FTZ R60, R63, c[0x0][0x2d0], -R227.reuse ;  /* 0x0000b4003f3c7a23 */ /* 0x100fe400000108e3 */
[--C-:B------:R-:W-:Y:S01]  /*4780*/  FFMA.FTZ R63, R62, c[0x0][0x2d0], -R227.reuse ;  /* 0x0000b4003e3f7a23 */ /* 0x100fe200000108e3 */
[----:B------:R-:W-:Y:S01]  /*4790*/  MUFU.EX2 R217, R217 ;  /* 0x000000d900d97308 */ /* 0x000fe20000000800 */
[----:B------:R-:W1:Y:S01]  /*47a0*/  SHFL.BFLY PT, R65, R3, 0x1, 0x1f ;  /* 0x0c201f0003417f89 */ /* 0x000e6200000e0000 */
[----:B------:R-:W-:Y:S01]  /*47b0*/  HMMA.16816.F32.BF16 R136, R164, R144, RZ ;  /* 0x00000090a488723c */ /* 0x000fe200000418ff */
[----:B------:R-:W-:-:S02]  /*47c0*/  FFMA.FTZ R62, R64, c[0x0][0x2d0], -R227 ;  /* 0x0000b400403e7a23 */ /* 0x000fc400000108e3 */
[--C-:B------:R-:W-:Y:S02]  /*47d0*/  FFMA.FTZ R61, R61, c[0x0][0x2d0], -R227.reuse ;  /* 0x0000b4003d3d7a23 */ /* 0x100fe400000108e3 */
[--C-:B------:R-:W-:Y:S01]  /*47e0*/  FFMA.FTZ R64, R84, c[0x0][0x2d0], -R227.reuse ;  /* 0x0000b40054407a23 */ /* 0x100fe200000108e3 */
[----:B------:R-:W2:Y:S01]  /*47f0*/  MUFU.EX2 R224, R224 ;  /* 0x000000e000e07308 */ /* 0x000ea20000000800 */
[--C-:B------:R-:W-:Y:S01]  /*4800*/  FFMA.FTZ R230, R230, c[0x0][0x2d0], -R227.reuse ;  /* 0x0000b400e6e67a23 */ /* 0x100fe200000108e3 */
[C---:B------:R-:W-:Y:S01]  /*4810*/  HMMA.16816.F32.BF16 R148, R164.reuse, R156, RZ ;  /* 0x0000009ca494723c */ /* 0x040fe200000418ff */
[--C-:B------:R-:W-:Y:S02]  /*4820*/  FFMA.FTZ R231, R231, c[0x0][0x2d0], -R227.reuse ;  /* 0x0000b400e7e77a23 */ /* 0x100fe400000108e3 */
[--C-:B------:R-:W-:Y:S02]  /*4830*/  FFMA.FTZ R220, R220, c[0x0][0x2d0], -R227.reuse ;  /* 0x0000b400dcdc7a23 */ /* 0x100fe400000108e3 */
[--C-:B------:R-:W-:Y:S01]  /*4840*/  FFMA.FTZ R223, R223, c[0x0][0x2d0], -R227.reuse ;  /* 0x0000b400dfdf7a23 */ /* 0x100fe200000108e3 */
[----:B------:R-:W3:Y:S01]  /*4850*/  MUFU.EX2 R60, R60 ;  /* 0x0000003c003c7308 */ /* 0x000ee20000000800 */
[--C-:B------:R-:W-:Y:S01]  /*4860*/  FFMA.FTZ R225, R225, c[0x0][0x2d0], -R227.reuse ;  /* 0x0000b400e1e17a23 */ /* 0x100fe200000108e3 */
[----:B------:R-:W-:Y:S01]  /*4870*/  HMMA.16816.F32.BF16 R168, R164, R36, RZ ;  /* 0x00000024a4a8723c */ /* 0x000fe200000418ff */
[----:B------:R-:W-:-:S05]  /*4880*/  FFMA.FTZ R226, R226, c[0x0][0x2d0], -R227 ;  /* 0x0000b400e2e27a23 */ /* 0x000fca00000108e3 */
[----:B------:R-:W4:Y:S01]  /*4890*/  MUFU.EX2 R63, R63 ;  /* 0x0000003f003f7308 */ /* 0x000f220000000800 */
[----:B-1----:R-:W-:Y:S01]  /*48a0*/  FMNMX.FTZ R3, R3, R65, !PT ;  /* 0x0000004103037209 */ /* 0x002fe20007810000 */
[C---:B------:R-:W-:Y:S01]  /*48b0*/  HMMA.16816.F32.BF16 R184, R164.reuse, R182, RZ ;  /* 0x000000b6a4b8723c */ /* 0x040fe200000418ff */
[----:B--2---:R-:W-:Y:S01]  /*48c0*/  F2FP.BF16.PACK_AB R160, R224, R217 ;  /* 0x000000d9e0a0723e */ /* 0x004fe200000010ff */
[----:B------:R-:W-:Y:S01]  /*48d0*/  FADD.FTZ R217, R217, R224 ;  /* 0x000000e0d9d97221 */ /* 0x000fe20000010000 */
[C---:B------:R-:W-:Y:S01]  /*48e0*/  FSETP.NEU.FTZ.AND P2, PT, R3.reuse, -INF , PT ;  /* 0xff8000000300780b */ /* 0x040fe20003f5d000 */
[----:B------:R-:W-:Y:S02]  /*48f0*/  FMUL.FTZ R65, R3, c[0x0][0x2d0] ;  /* 0x0000b40003417a20 */ /* 0x000fe40000410000 */
[----:B------:R-:W1:Y:S01]  /*4900*/  MUFU.EX2 R62, R62 ;  /* 0x0000003e003e7308 */ /* 0x000e620000000800 */
[----:B---3--:R-:W-:Y:S01]  /*4910*/  FADD.FTZ R217, R60, R217 ;  /* 0x000000d93cd97221 */ /* 0x008fe20000010000 */
[----:B------:R-:W-:Y:S01]  /*4920*/  HMMA.16816.F32.BF16 R76, R164, R82, RZ ;  /* 0x00000052a44c723c */ /* 0x000fe200000418ff */
[----:B------:R-:W-:Y:S01]  /*4930*/  FSEL R200, R65, RZ, P2 ;  /* 0x000000ff41c87208 */ /* 0x000fe20001000000 */
[----:B------:R-:W-:Y:S01]  /*4940*/  FFMA.FTZ R65, R85, c[0x0][0x2d0], -R227 ;  /* 0x0000b40055417a23 */ /* 0x000fe200000108e3 */
[----:B------:R-:W-:-:S03]  /*4950*/  FSETP.NEU.FTZ.AND P2, PT, R3, -INF , PT ;  /* 0xff8000000300780b */ /* 0x000fc60003f5d000 */
[--C-:B------:R-:W-:Y:S01]  /*4960*/  FFMA.FTZ R229, R67, c[0x0][0x2d0], -R200.reuse ;  /* 0x0000b40043e57a23 */ /* 0x100fe200000108c8 */
[----:B----4-:R-:W-:Y:S01]  /*4970*/  F2FP.BF16.PACK_AB R162, R63, R60 ;  /* 0x0000003c3fa2723e */ /* 0x010fe200000010ff */
[--C-:B------:R-:W-:Y:S01]  /*4980*/  FFMA.FTZ R228, R119, c[0x0][0x2d0], -R200.reuse ;  /* 0x0000b40077e47a23 */ /* 0x100fe200000108c8 */
[C---:B------:R-:W-:Y:S01]  /*4990*/  HMMA.16816.F32.BF16 R92, R164.reuse, R98, RZ ;  /* 0x00000062a45c723c */ /* 0x040fe200000418ff */
[--C-:B------:R-:W-:Y:S01]  /*49a0*/  FFMA.FTZ R67, R118, c[0x0][0x2d0], -R200.reuse ;  /* 0x0000b40076437a23 */ /* 0x100fe200000108c8 */
[----:B------:R-:W2:Y:S01]  /*49b0*/  MUFU.EX2 R61, R61 ;  /* 0x0000003d003d7308 */ /* 0x000ea20000000800 */
[--C-:B------:R-:W-:Y:S02]  /*49c0*/  FFMA.FTZ R66, R66, c[0x0][0x2d0], -R200.reuse ;  /* 0x0000b40042427a23 */ /* 0x100fe400000108c8 */
[--C-:B------:R-:W-:Y:S02]  /*49d0*/  FFMA.FTZ R197, R117, c[0x0][0x2d0], -R200.reuse ;  /* 0x0000b40075c57a23 */ /* 0x100fe400000108c8 */
[--C-:B------:R-:W-:Y:S01]  /*49e0*/  FFMA.FTZ R199, R116, c[0x0][0x2d0], -R200.reuse ;  /* 0x0000b40074c77a23 */ /* 0x100fe200000108c8 */
[----:B------:R-:W-:Y:S01]  /*49f0*/  HMMA.16816.F32.BF16 R108, R164, R114, RZ ;  /* 0x00000072a46c723c */ /* 0x000fe200000418ff */
[--C-:B------:R-:W-:Y:S01]  /*4a00*/  FFMA.FTZ R198, R86, c[0x0][0x2d0], -R200.reuse ;  /* 0x0000b40056c67a23 */ /* 0x100fe200000108c8 */
[----:B------:R-:W-:Y:S01]  /*4a10*/  MUFU.EX2 R228, R228 ;  /* 0x000000e400e47308 */ /* 0x000fe20000000800 */
[----:B------:R-:W-:-:S02]  /*4a20*/  FFMA.FTZ R200, R87, c[0x0][0x2d0], -R200 ;  /* 0x0000b40057c87a23 */ /* 0x000fc400000108c8 */
[----:B------:R-:W-:-:S03]  /*4a30*/  FADD.FTZ R217, R63, R217 ;  /* 0x000000d93fd97221 */ /* 0x000fc60000010000 */
[----:B------:R-:W-:Y:S01]  /*4a40*/  HMMA.16816.F32.BF16 R124, R164, R130, RZ ;  /* 0x00000082a47c723c */ /* 0x000fe200000418ff */
[----:B-1----:R-:W-:Y:S01]  /*4a50*/  FADD.FTZ R217, R62, R217 ;  /* 0x000000d93ed97221 */ /* 0x002fe20000010000 */
[----:B------:R-:W1:Y:S03]  /*4a60*/  MUFU.EX2 R229, R229 ;  /* 0x000000e500e57308 */ /* 0x000e660000000800 */
[----:B--2---:R-:W-:-:S03]  /*4a70*/  FADD.FTZ R217, R61, R217 ;  /* 0x000000d93dd97221 */ /* 0x004fc60000010000 */
[C---:B------:R-:W-:Y:S02]  /*4a80*/  HMMA.16816.F32.BF16 R140, R164.reuse, R146, RZ ;  /* 0x00000092a48c723c */ /* 0x040fe400000418ff */
[----:B------:R-:W2:Y:S06]  /*4a90*/  MUFU.EX2 R67, R67 ;  /* 0x0000004300437308 */ /* 0x000eac0000000800 */
[----:B------:R-:W-:Y:S02]  /*4aa0*/  HMMA.16816.F32.BF16 R152, R164, R158, RZ ;  /* 0x0000009ea498723c */ /* 0x000fe400000418ff */
[----:B------:R-:W3:Y:S01]  /*4ab0*/  MUFU.EX2 R66, R66 ;  /* 0x0000004200427308 */ /* 0x000ee20000000800 */
[----:B-1----:R-:W-:Y:S01]  /*4ac0*/  F2FP.BF16.PACK_AB R161, R229, R228 ;  /* 0x000000e4e5a1723e */ /* 0x002fe200000010ff */
[----:B------:R-:W-:-:S04]  /*4ad0*/  FADD.FTZ R228, R228, R229 ;  /* 0x000000e5e4e47221 */ /* 0x000fc80000010000 */
[----:B------:R-:W-:Y:S02]  /*4ae0*/  HMMA.16816.F32.BF16 R164, R164, R38, RZ ;  /* 0x00000026a4a4723c */ /* 0x000fe400000418ff */
[----:B------:R-:W1:Y:S01]  /*4af0*/  MUFU.EX2 R64, R64 ;  /* 0x0000004000407308 */ /* 0x000e620000000800 */
[----:B--2---:R-:W-:-:S05]  /*4b00*/  FADD.FTZ R228, R67, R228 ;  /* 0x000000e443e47221 */ /* 0x004fca0000010000 */
[----:B------:R-:W-:Y:S01]  /*4b10*/  HMMA.16816.F32.BF16 R188, R4, R40, R188 ;  /* 0x0000002804bc723c */ /* 0x000fe200000418bc */
[C---:B---3--:R-:W-:Y:S01]  /*4b20*/  F2FP.BF16.PACK_AB R163, R66.reuse, R67 ;  /* 0x0000004342a3723e */ /* 0x048fe200000010ff */
[----:B------:R-:W2:Y:S01]  /*4b30*/  MUFU.EX2 R65, R65 ;  /* 0x0000004100417308 */ /* 0x000ea20000000800 */
[----:B------:R-:W-:-:S05]  /*4b40*/  FADD.FTZ R228, R66, R228 ;  /* 0x000000e442e47221 */ /* 0x000fca0000010000 */
[----:B------:R-:W-:Y:S01]  /*4b50*/  HMMA.16816.F32.BF16 R72, R4, R32, R72 ;  /* 0x000000200448723c */ /* 0x000fe20000041848 */
[----:B-1----:R-:W-:Y:S01]  /*4b60*/  FADD.FTZ R217, R64, R217 ;  /* 0x000000d940d97221 */ /* 0x002fe20000010000 */
[----:B------:R-:W1:Y:S06]  /*4b70*/  MUFU.EX2 R197, R197 ;  /* 0x000000c500c57308 */ /* 0x000e6c0000000800 */
[----:B------:R-:W-:Y:S02]  /*4b80*/  HMMA.16816.F32.BF16 R192, R160, R180, RZ ;  /* 0x000000b4a0c0723c */ /* 0x000fe400000418ff */
[----:B------:R-:W3:Y:S01]  /*4b90*/  MUFU.EX2 R199, R199 ;  /* 0x000000c700c77308 */ /* 0x000ee20000000800 */
[----:B--2---:R-:W-:-:S04]  /*4ba0*/  FADD.FTZ R217, R65, R217 ;  /* 0x000000d941d97221 */ /* 0x004fc80000010000 */
[----:B------:R-:W-:Y:S01]  /*4bb0*/  IMAD.MOV.U32 R181, RZ, RZ, R102 ;  /* 0x000000ffffb57224 */ /* 0x000fe200078e0066 */
[----:B------:R-:W-:Y:S01]  /*4bc0*/  HMMA.16816.F32.BF16 R88, R4, R28, R88 ;  /* 0x0000001c0458723c */ /* 0x000fe20000041858 */
[----:B------:R-:W-:Y:S01]  /*4bd0*/  IMAD.MOV.U32 R180, RZ, RZ, R100 ;  /* 0x000000ffffb47224 */ /* 0x000fe200078e0064 */
[----:B------:R-:W2:Y:S01]  /*4be0*/  MUFU.EX2 R198, R198 ;  /* 0x000000c600c67308 */ /* 0x000ea20000000800 */
[----:B-1----:R-:W-:-:S05]  /*4bf0*/  FADD.FTZ R228, R197, R228 ;  /* 0x000000e4c5e47221 */ /* 0x002fca0000010000 */
[----:B------:R-:W-:Y:S02]  /*4c00*/  HMMA.16816.F32.BF16 R104, R4, R24, R104 ;  /* 0x000000180468723c */ /* 0x000fe40000041868 */
[----:B------:R-:W1:Y:S01]  /*4c10*/  MUFU.EX2 R200, R200 ;  /* 0x000000c800c87308 */ /* 0x000e620000000800 */
[----:B---3--:R-:W-:-:S05]  /*4c20*/  FADD.FTZ R228, R199, R228 ;  /* 0x000000e4c7e47221 */ /* 0x008fca0000010000 */
[----:B------:R-:W-:Y:S02]  /*4c30*/  HMMA.16816.F32.BF16 R120, R4, R20, R120 ;  /* 0x000000140478723c */ /* 0x000fe40000041878 */
[----:B------:R-:W-:Y:S01]  /*4c40*/  MUFU.EX2 R220, R220 ;  /* 0x000000dc00dc7308 */ /* 0x000fe20000000800 */
[----:B--2---:R-:W-:-:S05]  /*4c50*/  FADD.FTZ R228, R198, R228 ;  /* 0x000000e4c6e47221 */ /* 0x004fca0000010000 */
[----:B------:R-:W-:Y:S02]  /*4c60*/  HMMA.16816.F32.BF16 R136, R4, R16, R136 ;  /* 0x000000100488723c */ /* 0x000fe40000041888 */
[----:B------:R-:W-:Y:S01]  /*4c70*/  MUFU.EX2 R223, R223 ;  /* 0x000000df00df7308 */ /* 0x000fe20000000800 */
[----:B-1----:R-:W-:-:S05]  /*4c80*/  FADD.FTZ R228, R200, R228 ;  /* 0x000000e4c8e47221 */ /* 0x002fca0000010000 */
[C---:B------:R-:W-:Y:S02]  /*4c90*/  HMMA.16816.F32.BF16 R148, R4.reuse, R12, R148 ;  /* 0x0000000c0494723c */ /* 0x040fe40000041894 */
[----:B------:R-:W-:Y:S06]  /*4ca0*/  MUFU.EX2 R225, R225 ;  /* 0x000000e100e17308 */ /* 0x000fec0000000800 */
[C---:B------:R-:W-:Y:S02]  /*4cb0*/  HMMA.16816.F32.BF16 R168, R4.reuse, R8, R168 ;  /* 0x0000000804a8723c */ /* 0x040fe400000418a8 */
[----:B------:R-:W-:Y:S06]  /*4cc0*/  MUFU.EX2 R226, R226 ;  /* 0x000000e200e27308 */ /* 0x000fec0000000800 */
[C---:B------:R-:W-:Y:S08]  /*4cd0*/  HMMA.16816.F32.BF16 R184, R4.reuse, R42, R184 ;  /* 0x0000002a04b8723c */ /* 0x040ff000000418b8 */
[C---:B------:R-:W-:Y:S08]  /*4ce0*/  HMMA.16816.F32.BF16 R76, R4.reuse, R34, R76 ;  /* 0x00000022044c723c */ /* 0x040ff0000004184c */
[C---:B------:R-:W-:Y:S08]  /*4cf0*/  HMMA.16816.F32.BF16 R92, R4.reuse, R30, R92 ;  /* 0x0000001e045c723c */ /* 0x040ff0000004185c */
[C---:B------:R-:W-:Y:S08]  /*4d00*/  HMMA.16816.F32.BF16 R108, R4.reuse, R26, R108 ;  /* 0x0000001a046c723c */ /* 0x040ff0000004186c */
[C---:B------:R-:W-:Y:S08]  /*4d10*/  HMMA.16816.F32.BF16 R124, R4.reuse, R22, R124 ;  /* 0x00000016047c723c */ /* 0x040ff0000004187c */
[C---:B------:R-:W-:Y:S08]  /*4d20*/  HMMA.16816.F32.BF16 R140, R4.reuse, R18, R140 ;  /* 0x00000012048c723c */ /* 0x040ff0000004188c */
[C---:B------:R-:W-:Y:S08]  /*4d30*/  HMMA.16816.F32.BF16 R152, R4.reuse, R14, R152 ;  /* 0x0000000e0498723c */ /* 0x040ff00000041898 */
[----:B------:R-:W-:Y:S07]  /*4d40*/  HMMA.16816.F32.BF16 R164, R4, R10, R164 ;  /* 0x0000000a04a4723c */ /* 0x000fee00000418a4 */
[----:B------:R-:W-:Y:S01]  /*4d50*/  F2FP.BF16.PACK_AB R4, R61, R62 ;  /* 0x0000003e3d04723e */ /* 0x000fe200000010ff */
[----:B------:R-:W-:Y:S01]  /*4d60*/  HMMA.16816.F32.BF16 R68, R160, R80, RZ ;  /* 0x00000050a044723c */ /* 0x000fe200000418ff */
[----:B------:R-:W-:-:S02]  /*4d70*/  F2FP.BF16.PACK_AB R5, R199, R197 ;  /* 0x000000c5c705723e */ /* 0x000fc400000010ff */
[----:B------:R-:W-:Y:S02]  /*4d80*/  F2FP.BF16.PACK_AB R6, R65, R64 ;  /* 0x000000404106723e */ /* 0x000fe400000010ff */
[----:B------:R-:W-:Y:S02]  /*4d90*/  F2FP.BF16.PACK_AB R7, R200, R198 ;  /* 0x000000c6c807723e */ /* 0x000fe400000010ff */
[----:B------:R-:W-:Y:S01]  /*4da0*/  IMAD.MOV.U32 R80, RZ, RZ, R179 ;  /* 0x000000ffff507224 */ /* 0x000fe200078e00b3 */
[----:B------:R-:W-:Y:S01]  /*4db0*/  HMMA.16816.F32.BF16 R100, R160, R112, RZ ;  /* 0x00000070a064723c */ /* 0x000fe200000418ff */
[----:B------:R-:W-:-:S06]  /*4dc0*/  IMAD.MOV.U32 R81, RZ, RZ, R178 ;  /* 0x000000ffff517224 */ /* 0x000fcc00078e00b2 */
[----:B------:R-:W-:Y:S01]  /*4dd0*/  IMAD.MOV.U32 R112, RZ, RZ, R135 ;  /* 0x000000ffff707224 */ /* 0x000fe200078e0087 */
[----:B------:R-:W-:Y:S01]  /*4de0*/  HMMA.16816.F32.BF16 R192, R4, R40, R192 ;  /* 0x0000002804c0723c */ /* 0x000fe200000418c0 */
[----:B------:R-:W-:-:S06]  /*4df0*/  IMAD.MOV.U32 R113, RZ, RZ, R134 ;  /* 0x000000ffff717224 */ /* 0x000fcc00078e0086 */
[----:B------:R-:W-:Y:S01]  /*4e00*/  IMAD.MOV.U32 R40, RZ, RZ, R177 ;  /* 0x000000ffff287224 */ /* 0x000fe200078e00b1 */
[----:B------:R-:W-:Y:S01]  /*4e10*/  HMMA.16816.F32.BF16 R116, R160, R128, RZ ;  /* 0x00000080a074723c */ /* 0x000fe200000418ff */
[----:B------:R-:W-:-:S06]  /*4e20*/  IMAD.MOV.U32 R41, RZ, RZ, R176 ;  /* 0x000000ffff297224 */ /* 0x000fcc00078e00b0 */
[----:B------:R-:W-:Y:S01]  /*4e30*/  IMAD.MOV.U32 R128, RZ, RZ, R133 ;  /* 0x000000ffff807224 */ /* 0x000fe200078e0085 */
[----:B------:R-:W-:Y:S01]  /*4e40*/  HMMA.16816.F32.BF16 R176, R160, R156, RZ ;  /* 0x0000009ca0b0723c */ /* 0x000fe200000418ff */
[----:B------:R-:W-:-:S07]  /*4e50*/  IMAD.MOV.U32 R129, RZ, RZ, R132 ;  /* 0x000000ffff817224 */ /* 0x000fce00078e0084 */
[C---:B------:R-:W-:Y:S08]  /*4e60*/  HMMA.16816.F32.BF16 R132, R160.reuse, R144, RZ ;  /* 0x00000090a084723c */ /* 0x040ff000000418ff */
[----:B------:R-:W-:Y:S07]  /*4e70*/  HMMA.16816.F32.BF16 R84, R160, R96, RZ ;  /* 0x00000060a054723c */ /* 0x000fee00000418ff */
[----:B------:R-:W-:Y:S01]  /*4e80*/  IMAD.MOV.U32 R96, RZ, RZ, R173 ;  /* 0x000000ffff607224 */ /* 0x000fe200078e00ad */
[----:B------:R-:W-:Y:S01]  /*4e90*/  HMMA.16816.F32.BF16 R68, R4, R32, R68 ;  /* 0x000000200444723c */ /* 0x000fe20000041844 */
[----:B------:R-:W-:-:S06]  /*4ea0*/  IMAD.MOV.U32 R97, RZ, RZ, R172 ;  /* 0x000000ffff617224 */ /* 0x000fcc00078e00ac */
[----:B------:R-:W-:Y:S01]  /*4eb0*/  IMAD.MOV.U32 R32, RZ, RZ, R175 ;  /* 0x000000ffff207224 */ /* 0x000fe200078e00af */
[----:B------:R-:W-:Y:S01]  /*4ec0*/  HMMA.16816.F32.BF16 R100, R4, R24, R100 ;  /* 0x000000180464723c */ /* 0x000fe20000041864 */
[----:B------:R-:W-:Y:S02]  /*4ed0*/  IMAD.MOV.U32 R33, RZ, RZ, R174 ;  /* 0x000000ffff217224 */ /* 0x000fe400078e00ae */
[--C-:B------:R-:W-:Y:S02]  /*4ee0*/  FFMA.FTZ R32, R32, c[0x0][0x2d0], -R208.reuse ;  /* 0x0000b40020207a23 */ /* 0x100fe400000108d0 */
[----:B------:R-:W-:Y:S02]  /*4ef0*/  FFMA.FTZ R33, R33, c[0x0][0x2d0], -R208 ;  /* 0x0000b40021217a23 */ /* 0x000fe400000108d0 */
[----:B------:R-:W-:Y:S01]  /*4f00*/  IMAD.MOV.U32 R25, RZ, RZ, R128 ;  /* 0x000000ffff197224 */ /* 0x000fe200078e0080 */
[----:B------:R-:W-:Y:S01]  /*4f10*/  HMMA.16816.F32.BF16 R172, R160, R36, RZ ;  /* 0x00000024a0ac723c */ /* 0x000fe200000418ff */
[----:B------:R-:W-:Y:S01]  /*4f20*/  IMAD.MOV.U32 R24, RZ, RZ, R129 ;  /* 0x000000ffff187224 */ /* 0x000fe200078e0081 */
[----:B------:R-:W-:Y:S05]  /*4f30*/  MUFU.EX2 R32, R32 ;  /* 0x0000002000207308 */ /* 0x000fea0000000800 */
[----:B------:R-:W-:Y:S01]  /*4f40*/  IMAD.MOV.U32 R36, RZ, RZ, R112 ;  /* 0x000000ffff247224 */ /* 0x000fe200078e0070 */
[----:B------:R-:W-:Y:S01]  /*4f50*/  HMMA.16816.F32.BF16 R116, R4, R20, R116 ;  /* 0x000000140474723c */ /* 0x000fe20000041874 */
[----:B------:R-:W-:Y:S01]  /*4f60*/  IMAD.MOV.U32 R37, RZ, RZ, R113 ;  /* 0x000000ffff257224 */ /* 0x000fe200078e0071 */
[----:B------:R-:W-:Y:S01]  /*4f70*/  MUFU.EX2 R33, R33 ;  /* 0x0000002100217308 */ /* 0x000fe20000000800 */
[----:B------:R-:W-:-:S02]  /*4f80*/  FFMA.FTZ R36, R36, c[0x0][0x2d0], -R216 ;  /* 0x0000b40024247a23 */ /* 0x000fc400000108d8 */
[----:B------:R-:W-:Y:S02]  /*4f90*/  FFMA.FTZ R37, R37, c[0x0][0x2d0], -R216 ;  /* 0x0000b40025257a23 */ /* 0x000fe400000108d8 */
[----:B------:R-:W-:Y:S01]  /*4fa0*/  IMAD.MOV.U32 R21, RZ, RZ, R96 ;  /* 0x000000ffff157224 */ /* 0x000fe200078e0060 */
[C---:B------:R-:W-:Y:S01]  /*4fb0*/  HMMA.16816.F32.BF16 R132, R4.reuse, R16, R132 ;  /* 0x000000100484723c */ /* 0x040fe20000041884 */
[----:B------:R-:W-:Y:S01]  /*4fc0*/  IMAD.MOV.U32 R20, RZ, RZ, R97 ;  /* 0x000000ffff147224 */ /* 0x000fe200078e0061 */
[----:B------:R-:W-:Y:S05]  /*4fd0*/  MUFU.EX2 R36, R36 ;  /* 0x0000002400247308 */ /* 0x000fea0000000800 */
[----:B------:R-:W-:Y:S01]  /*4fe0*/  IMAD.MOV.U32 R16, RZ, RZ, R80 ;  /* 0x000000ffff107224 */ /* 0x000fe200078e0050 */
[----:B------:R-:W-:Y:S01]  /*4ff0*/  HMMA.16816.F32.BF16 R176, R4, R12, R176 ;  /* 0x0000000c04b0723c */ /* 0x000fe200000418b0 */
[----:B------:R-:W-:Y:S01]  /*5000*/  IMAD.MOV.U32 R17, RZ, RZ, R81 ;  /* 0x000000ffff117224 */ /* 0x000fe200078e0051 */
[----:B------:R-:W-:Y:S05]  /*5010*/  MUFU.EX2 R37, R37 ;  /* 0x0000002500257308 */ /* 0x000fea0000000800 */
[----:B------:R-:W-:Y:S01]  /*5020*/  IMAD.MOV.U32 R12, RZ, RZ, R180 ;  /* 0x000000ffff0c7224 */ /* 0x000fe200078e00b4 */
[----:B------:R-:W-:Y:S01]  /*5030*/  HMMA.16816.F32.BF16 R80, R160, R82, RZ ;  /* 0x00000052a050723c */ /* 0x000fe200000418ff */
[----:B------:R-:W-:-:S07]  /*5040*/  IMAD.MOV.U32 R13, RZ, RZ, R181 ;  /* 0x000000ffff0d7224 */ /* 0x000fce00078e00b5 */
[C---:B------:R-:W-:Y:S08]  /*5050*/  HMMA.16816.F32.BF16 R180, R160.reuse, R182, RZ ;  /* 0x000000b6a0b4723c */ /* 0x040ff000000418ff */
[C---:B------:R-:W-:Y:S08]  /*5060*/  HMMA.16816.F32.BF16 R96, R160.reuse, R98, RZ ;  /* 0x00000062a060723c */ /* 0x040ff000000418ff */
[C---:B------:R-:W-:Y:S08]  /*5070*/  HMMA.16816.F32.BF16 R112, R160.reuse, R114, RZ ;  /* 0x00000072a070723c */ /* 0x040ff000000418ff */
[C---:B------:R-:W-:Y:S08]  /*5080*/  HMMA.16816.F32.BF16 R128, R160.reuse, R130, RZ ;  /* 0x00000082a080723c */ /* 0x040ff000000418ff */
[C---:B------:R-:W-:Y:S08]  /*5090*/  HMMA.16816.F32.BF16 R144, R160.reuse, R146, RZ ;  /* 0x00000092a090723c */ /* 0x040ff000000418ff */
[C---:B------:R-:W-:Y:S08]  /*50a0*/  HMMA.16816.F32.BF16 R156, R160.reuse, R158, RZ ;  /* 0x0000009ea09c723c */ /* 0x040ff000000418ff */
[----:B------:R-:W-:Y:S07]  /*50b0*/  HMMA.16816.F32.BF16 R160, R160, R38, RZ ;  /* 0x00000026a0a0723c */ /* 0x000fee00000418ff */
[--C-:B------:R-:W-:Y:S01]  /*50c0*/  FFMA.FTZ R39, R20, c[0x0][0x2d0], -R216.reuse ;  /* 0x0000b40014277a23 */ /* 0x100fe200000108d8 */
[----:B------:R-:W-:Y:S01]  /*50d0*/  HMMA.16816.F32.BF16 R172, R4, R8, R172 ;  /* 0x0000000804ac723c */ /* 0x000fe200000418ac */
[----:B------:R-:W-:-:S04]  /*50e0*/  FFMA.FTZ R38, R21, c[0x0][0x2d0], -R216 ;  /* 0x0000b40015267a23 */ /* 0x000fc800000108d8 */
[----:B------:R-:W1:Y:S03]  /*50f0*/  MUFU.EX2 R39, R39 ;  /* 0x0000002700277308 */ /* 0x000e660000000800 */
[C---:B------:R-:W-:Y:S05]  /*5100*/  HMMA.16816.F32.BF16 R96, R4.reuse, R30, R96 ;  /* 0x0000001e0460723c */ /* 0x040fea0000041860 */
[----:B------:R-:W2:Y:S02]  /*5110*/  MUFU.EX2 R38, R38 ;  /* 0x0000002600267308 */ /* 0x000ea40000000800 */
[----:B------:R-:W-:Y:S01]  /*5120*/  FMUL.FTZ R31, R3, c[0x0][0x2d0] ;  /* 0x0000b400031f7a20 */ /* 0x000fe20000410000 */
[----:B------:R-:W-:Y:S01]  /*5130*/  HMMA.16816.F32.BF16 R160, R4, R10, R160 ;  /* 0x0000000a04a0723c */ /* 0x000fe200000418a0 */
[----:B------:R-:W3:Y:S01]  /*5140*/  LDSM.16.MT88.4 R8, [R246+0x1100] ;  /* 0x00110000f608783b */ /* 0x000ee20000004200 */
[----:B------:R-:W-:-:S02]  /*5150*/  F2FP.BF16.PACK_AB R30, R212, R213 ;  /* 0x000000d5d41e723e */ /* 0x000fc400000010ff */
[----:B------:R-:W-:Y:S01]  /*5160*/  FSEL R31, R31, RZ, P2 ;  /* 0x000000ff1f1f7208 */ /* 0x000fe20001000000 */
[----:B-1----:R-:W-:Y:S01]  /*5170*/  FADD.FTZ R204, R39, R204 ;  /* 0x000000cc27cc7221 */ /* 0x002fe20000010000 */
[----:B------:R-:W-:Y:S02]  /*5180*/  PLOP3.LUT P2, PT, PT, PT, UP0, 0x40, 0x0 ;  /* 0x000000000000781c */ /* 0x000fe40003f4e808 */
[----:B------:R-:W-:Y:S01]  /*5190*/  HMMA.16816.F32.BF16 R84, R4, R28, R84 ;  /* 0x0000001c0454723c */ /* 0x000fe20000041854 */
[----:B------:R1:W-:Y:S01]  /*51a0*/  MUFU.EX2 R29, R230 ;  /* 0x000000e6001d7308 */ /* 0x0003e20000000800 */
[--C-:B------:R-:W-:Y:S02]  /*51b0*/  FFMA.FTZ R41, R41, c[0x0][0x2d0], -R31.reuse ;  /* 0x0000b40029297a23 */ /* 0x100fe4000001081f */
[--C-:B------:R-:W-:Y:S02]  /*51c0*/  FFMA.FTZ R40, R40, c[0x0][0x2d0], -R31.reuse ;  /* 0x0000b40028287a23 */ /* 0x100fe4000001081f */
[----:B------:R-:W-:-:S02]  /*51d0*/  FFMA.FTZ R218, R218, c[0x0][0x2d0], -R31 ;  /* 0x0000b400dada7a23 */ /* 0x000fc4000001081f */
[C---:B------:R-:W-:Y:S01]  /*51e0*/  HMMA.16816.F32.BF16 R180, R4.reuse, R42, R180 ;  /* 0x0000002a04b4723c */ /* 0x040fe200000418b4 */
[----:B------:R4:W5:Y:S01]  /*51f0*/  MUFU.EX2 R28, R231 ;  /* 0x000000e7001c7308 */ /* 0x0009620000000800 */
[--C-:B------:R-:W-:Y:S02]  /*5200*/  FFMA.FTZ R219, R219, c[0x0][0x2d0], -R31.reuse ;  /* 0x0000b400dbdb7a23 */ /* 0x100fe4000001081f */
[--C-:B------:R-:W-:Y:S02]  /*5210*/  FFMA.FTZ R221, R221, c[0x0][0x2d0], -R31.reuse ;  /* 0x0000b400dddd7a23 */ /* 0x100fe4000001081f */
[----:B------:R-:W-:Y:S02]  /*5220*/  FFMA.FTZ R222, R222, c[0x0][0x2d0], -R31 ;  /* 0x0000b400dede7a23 */ /* 0x000fe4000001081f */
[----:B------:R-:W-:Y:S01]  /*5230*/  HMMA.16816.F32.BF16 R80, R4, R34, R80 ;  /* 0x000000220450723c */ /* 0x000fe20000041850 */
[----:B-1----:R-:W-:Y:S01]  /*5240*/  FFMA.FTZ R230, R13, c[0x0][0x2d0], -R227 ;  /* 0x0000b4000de67a23 */ /* 0x002fe200000108e3 */
[----:B------:R-:W-:Y:S01]  /*5250*/  MUFU.EX2 R41, R41 ;  /* 0x0000002900297308 */ /* 0x000fe20000000800 */
[----:B------:R-:W-:-:S02]  /*5260*/  FFMA.FTZ R43, R16, c[0x0][0x2d0], -R31 ;  /* 0x0000b400102b7a23 */ /* 0x000fc4000001081f */
[----:B------:R-:W-:Y:S02]  /*5270*/  FFMA.FTZ R42, R17, c[0x0][0x2d0], -R31 ;  /* 0x0000b400112a7a23 */ /* 0x000fe4000001081f */
[--C-:B------:R-:W-:Y:S01]  /*5280*/  FFMA.FTZ R35, R24, c[0x0][0x2d0], -R208.reuse ;  /* 0x0000b40018237a23 */ /* 0x100fe200000108d0 */
[C---:B------:R-:W-:Y:S01]  /*5290*/  HMMA.16816.F32.BF16 R112, R4.reuse, R26, R112 ;  /* 0x0000001a0470723c */ /* 0x040fe20000041870 */
[----:B----4-:R-:W-:Y:S01]  /*52a0*/  FFMA.FTZ R231, R12, c[0x0][0x2d0], -R227 ;  /* 0x0000b4000ce77a23 */ /* 0x010fe200000108e3 */
[----:B------:R-:W-:Y:S01]  /*52b0*/  MUFU.EX2 R230, R230 ;  /* 0x000000e600e67308 */ /* 0x000fe20000000800 */
[--C-:B------:R-:W-:Y:S01]  /*52c0*/  FFMA.FTZ R34, R25, c[0x0][0x2d0], -R208.reuse ;  /* 0x0000b40019227a23 */ /* 0x100fe200000108d0 */
[----:B--2---:R-:W-:Y:S01]  /*52d0*/  F2FP.BF16.PACK_AB R24, R38, R39 ;  /* 0x000000272618723e */ /* 0x004fe200000010ff */
[----:B------:R-:W-:Y:S02]  /*52e0*/  FFMA.FTZ R208, R207, c[0x0][0x2d0], -R208 ;  /* 0x0000b400cfd07a23 */ /* 0x000fe400000108d0 */
[----:B------:R-:W-:Y:S01]  /*52f0*/  F2FP.BF16.PACK_AB R26, R36, R37 ;  /* 0x00000025241a723e */ /* 0x000fe200000010ff */
[----:B------:R-:W-:Y:S01]  /*5300*/  HMMA.16816.F32.BF16 R128, R4, R22, R128 ;  /* 0x000000160480723c */ /* 0x000fe20000041880 */
[----:B------:R-:W-:Y:S01]  /*5310*/  F2FP.BF16.PACK_AB R27, R32, R33 ;  /* 0x00000021201b723e */ /* 0x000fe200000010ff */
[----:B------:R-:W1:Y:S01]  /*5320*/  MUFU.EX2 R231, R231 ;  /* 0x000000e700e77308 */ /* 0x000e620000000800 */
[----:B------:R-:W-:Y:S01]  /*5330*/  LDSM.16.MT88.4 R20, [R246+0x3100] ;  /* 0x00310000f614783b */ /* 0x000fe20000004200 */
[----:B-----5:R-:W-:-:S02]  /*5340*/  IMAD.MOV.U32 R227, RZ, RZ, R28 ;  /* 0x000000ffffe37224 */ /* 0x020fc400078e001c */
[----:B------:R-:W-:Y:S02]  /*5350*/  IMAD.MOV.U32 R216, RZ, RZ, R29 ;  /* 0x000000ffffd87224 */ /* 0x000fe400078e001d */
[C---:B------:R-:W-:Y:S01]  /*5360*/  HMMA.16816.F32.BF16 R144, R4.reuse, R18, R144 ;  /* 0x000000120490723c */ /* 0x040fe20000041890 */
[----:B------:R-:W2:Y:S01]  /*5370*/  LDSM.16.MT88.4 R16, [R240+0x1100] ;  /* 0x00110000f010783b */ /* 0x000ea20000004200 */
[----:B------:R-:W4:Y:S01]  /*5380*/  MUFU.EX2 R43, R43 ;  /* 0x0000002b002b7308 */ /* 0x000f220000000800 */
[----:B------:R-:W-:Y:S02]  /*5390*/  FADD.FTZ R217, R216, R217 ;  /* 0x000000d9d8d97221 */ /* 0x000fe40000010000 */
[----:B------:R-:W-:Y:S02]  /*53a0*/  FADD.FTZ R204, R38, R204 ;  /* 0x000000cc26cc7221 */ /* 0x000fe40000010000 */
[----:B------:R-:W-:Y:S01]  /*53b0*/  FADD.FTZ R217, R227, R217 ;  /* 0x000000d9e3d97221 */ /* 0x000fe20000010000 */
[----:B------:R-:W-:Y:S01]  /*53c0*/  HMMA.16816.F32.BF16 R156, R4, R14, R156 ;  /* 0x0000000e049c723c */ /* 0x000fe2000004189c */
[----:B------:R-:W5:Y:S01]  /*53d0*/  LDSM.16.MT88.4 R12, [R239+0x1100] ;  /* 0x00110000ef0c783b */ /* 0x000f620000004200 */
[----:B------:R-:W3:Y:S01]  /*53e0*/  MUFU.EX2 R42, R42 ;  /* 0x0000002a002a7308 */ /* 0x000ee20000000800 */
[----:B-1----:R-:W-:-:S02]  /*53f0*/  FADD.FTZ R217, R231, R217 ;  /* 0x000000d9e7d97221 */ /* 0x002fc40000010000 */
[----:B------:R-:W-:Y:S02]  /*5400*/  FADD.FTZ R204, R37, R204 ;  /* 0x000000cc25cc7221 */ /* 0x000fe40000010000 */
[----:B------:R-:W-:Y:S01]  /*5410*/  F2FP.BF16.PACK_AB R4, R28, R29 ;  /* 0x0000001d1c04723e */ /* 0x000fe200000010ff */
[C---:B------:R-:W-:Y:S01]  /*5420*/  FADD.FTZ R217, R230.reuse, R217 ;  /* 0x000000d9e6d97221 */ /* 0x040fe20000010000 */
[----:B------:R-:W-:Y:S01]  /*5430*/  F2FP.BF16.PACK_AB R6, R230, R231 ;  /* 0x000000e7e606723e */ /* 0x000fe200000010ff */
[----:B------:R-:W1:Y:S01]  /*5440*/  MUFU.EX2 R40, R40 ;  /* 0x0000002800287308 */ /* 0x000e620000000800 */
[----:B------:R-:W-:Y:S01]  /*5450*/  F2FP.BF16.PACK_AB R28, R214, R215 ;  /* 0x000000d7d61c723e */ /* 0x000fe200000010ff */
[----:B----4-:R-:W-:Y:S01]  /*5460*/  FADD.FTZ R228, R43, R228 ;  /* 0x000000e42be47221 */ /* 0x010fe20000010000 */
[----:B------:R-:W-:Y:S01]  /*5470*/  F2FP.BF16.PACK_AB R29, R210, R211 ;  /* 0x000000d3d21d723e */ /* 0x000fe200000010ff */
[----:B------:R-:W-:Y:S02]  /*5480*/  FADD.FTZ R217, R220, R217 ;  /* 0x000000d9dcd97221 */ /* 0x000fe40000010000 */
[----:B------:R-:W-:-:S02]  /*5490*/  FADD.FTZ R204, R36, R204 ;  /* 0x000000cc24cc7221 */ /* 0x000fc40000010000 */
[----:B------:R-:W4:Y:S01]  /*54a0*/  MUFU.EX2 R35, R35 ;  /* 0x0000002300237308 */ /* 0x000f220000000800 */
[C---:B---3--:R-:W-:Y:S01]  /*54b0*/  F2FP.BF16.PACK_AB R5, R42.reuse, R43 ;  /* 0x0000002b2a05723e */ /* 0x048fe200000010ff */
[----:B------:R-:W-:Y:S02]  /*54c0*/  FADD.FTZ R228, R42, R228 ;  /* 0x000000e42ae47221 */ /* 0x000fe40000010000 */
[----:B------:R-:W-:Y:S02]  /*54d0*/  FADD.FTZ R217, R223, R217 ;  /* 0x000000d9dfd97221 */ /* 0x000fe40000010000 */
[----:B------:R-:W-:Y:S02]  /*54e0*/  FADD.FTZ R228, R41, R228 ;  /* 0x000000e429e47221 */ /* 0x000fe40000010000 */
[----:B------:R-:W3:Y:S01]  /*54f0*/  MUFU.EX2 R34, R34 ;  /* 0x0000002200227308 */ /* 0x000ee20000000800 */
[C---:B-1----:R-:W-:Y:S01]  /*5500*/  F2FP.BF16.PACK_AB R7, R40.reuse, R41 ;  /* 0x000000292807723e */ /* 0x042fe200000010ff */
[----:B------:R-:W-:-:S02]  /*5510*/  FADD.FTZ R228, R40, R228 ;  /* 0x000000e428e47221 */ /* 0x000fc40000010000 */
[----:B------:R-:W-:Y:S02]  /*5520*/  FADD.FTZ R204, R215, R204 ;  /* 0x000000ccd7cc7221 */ /* 0x000fe40000010000 */
[----:B------:R-:W-:Y:S02]  /*5530*/  FADD.FTZ R217, R225, R217 ;  /* 0x000000d9e1d97221 */ /* 0x000fe40000010000 */
[----:B------:R-:W-:Y:S01]  /*5540*/  HMMA.16816.F32.BF16 R192, R4, R8, R192 ;  /* 0x0000000804c0723c */ /* 0x000fe200000418c0 */
[----:B------:R-:W1:Y:S01]  /*5550*/  MUFU.EX2 R218, R218 ;  /* 0x000000da00da7308 */ /* 0x000e620000000800 */
[----:B----4-:R-:W-:Y:S02]  /*5560*/  FADD.FTZ R201, R35, R201 ;  /* 0x000000c923c97221 */ /* 0x010fe40000010000 */
[----:B------:R-:W-:Y:S01]  /*5570*/  FADD.FTZ R204, R214, R204 ;  /* 0x000000ccd6cc7221 */ /* 0x000fe20000010000 */
[----:B---3--:R-:W-:-:S03]  /*5580*/  F2FP.BF16.PACK_AB R25, R34, R35 ;  /* 0x000000232219723e */ /* 0x008fc600000010ff */
[----:B------:R-:W-:Y:S01]  /*5590*/  HMMA.16816.F32.BF16 R180, R4, R10, R180 ;  /* 0x0000000a04b4723c */ /* 0x000fe200000418b4 */
[----:B------:R-:W3:Y:S01]  /*55a0*/  MUFU.EX2 R219, R219 ;  /* 0x000000db00db7308 */ /* 0x000ee20000000800 */
[----:B------:R-:W-:Y:S02]  /*55b0*/  FADD.FTZ R201, R34, R201 ;  /* 0x000000c922c97221 */ /* 0x000fe40000010000 */
[----:B------:R-:W-:Y:S02]  /*55c0*/  FADD.FTZ R204, R213, R204 ;  /* 0x000000ccd5cc7221 */ /* 0x000fe40000010000 */
[----:B------:R-:W-:Y:S02]  /*55d0*/  FADD.FTZ R201, R33, R201 ;  /* 0x000000c921c97221 */ /* 0x000fe40000010000 */
[----:B------:R-:W-:Y:S01]  /*55e0*/  HMMA.16816.F32.BF16 R188, R24, R8, R188 ;  /* 0x0000000818bc723c */ /* 0x000fe200000418bc */
[----:B------:R-:W4:Y:S01]  /*55f0*/  MUFU.EX2 R221, R221 ;  /* 0x000000dd00dd7308 */ /* 0x000f220000000800 */
[----:B------:R-:W-:-:S02]  /*5600*/  FADD.FTZ R201, R32, R201 ;  /* 0x000000c920c97221 */ /* 0x000fc40000010000 */
[----:B-1----:R-:W-:Y:S02]  /*5610*/  FADD.FTZ R228, R218, R228 ;  /* 0x000000e4dae47221 */ /* 0x002fe40000010000 */
[----:B------:R-:W-:Y:S02]  /*5620*/  FADD.FTZ R201, R211, R201 ;  /* 0x000000c9d3c97221 */ /* 0x000fe40000010000 */
[----:B------:R-:W-:Y:S01]  /*5630*/  HMMA.16816.F32.BF16 R184, R24, R10, R184 ;  /* 0x0000000a18b8723c */ /* 0x000fe200000418b8 */
[----:B------:R-:W1:Y:S01]  /*5640*/  LDSM.16.MT88.4 R8, [R238+0x1100] ;  /* 0x00110000ee08783b */ /* 0x000e620000004200 */
[----:B------:R-:W-:Y:S01]  /*5650*/  MUFU.EX2 R222, R222 ;  /* 0x000000de00de7308 */ /* 0x000fe20000000800 */
[----:B---3--:R-:W-:Y:S02]  /*5660*/  FADD.FTZ R228, R219, R228 ;  /* 0x000000e4dbe47221 */ /* 0x008fe40000010000 */
[----:B------:R-:W-:-:S03]  /*5670*/  FADD.FTZ R201, R210, R201 ;  /* 0x000000c9d2c97221 */ /* 0x000fc60000010000 */
[-C--:B--2---:R-:W-:Y:S01]  /*5680*/  HMMA.16816.F32.BF16 R68, R4, R16.reuse, R68 ;  /* 0x000000100444723c */ /* 0x084fe20000041844 */
[----:B----4-:R-:W-:Y:S01]  /*5690*/  FADD.FTZ R228, R221, R228 ;  /* 0x000000e4dde47221 */ /* 0x010fe20000010000 */
[----:B------:R-:W2:Y:S06]  /*56a0*/  MUFU.EX2 R207, R209 ;  /* 0x000000d100cf7308 */ /* 0x000eac0000000800 */
[C---:B------:R-:W-:Y:S02]  /*56b0*/  HMMA.16816.F32.BF16 R72, R24.reuse, R16, R72 ;  /* 0x000000101848723c */ /* 0x040fe40000041848 */
[----:B------:R-:W3:Y:S06]  /*56c0*/  MUFU.EX2 R208, R208 ;  /* 0x000000d000d07308 */ /* 0x000eec0000000800 */
[----:B------:R-:W-:Y:S01]  /*56d0*/  HMMA.16816.F32.BF16 R76, R24, R18, R76 ;  /* 0x00000012184c723c */ /* 0x000fe2000004184c */
[----:B--2---:R-:W-:-:S07]  /*56e0*/  FADD.FTZ R201, R207, R201 ;  /* 0x000000c9cfc97221 */ /* 0x004fce0000010000 */
[----:B------:R-:W-:Y:S01]  /*56f0*/  HMMA.16816.F32.BF16 R80, R4, R18, R80 ;  /* 0x000000120450723c */ /* 0x000fe20000041850 */
[----:B------:R-:W2:Y:S01]  /*5700*/  LDSM.16.MT88.4 R16, [R240+0x3100] ;  /* 0x00310000f010783b */ /* 0x000ea20000004200 */
[----:B---3--:R-:W-:-:S06]  /*5710*/  F2FP.BF16.PACK_AB R31, R208, R207 ;  /* 0x000000cfd01f723e */ /* 0x008fcc00000010ff */
[-C--:B-----5:R-:W-:Y:S08]  /*5720*/  HMMA.16816.F32.BF16 R84, R4, R12.reuse, R84 ;  /* 0x0000000c0454723c */ /* 0x0a0ff00000041854 */
[C---:B------:R-:W-:Y:S08]  /*5730*/  HMMA.16816.F32.BF16 R88, R24.reuse, R12, R88 ;  /* 0x0000000c1858723c */ /* 0x040ff00000041858 */
[-C--:B------:R-:W-:Y:S08]  /*5740*/  HMMA.16816.F32.BF16 R92, R24, R14.reuse, R92 ;  /* 0x0000000e185c723c */ /* 0x080ff0000004185c */
[C---:B------:R-:W-:Y:S01]  /*5750*/  HMMA.16816.F32.BF16 R96, R4.reuse, R14, R96 ;  /* 0x0000000e0460723c */ /* 0x040fe20000041860 */
[----:B------:R-:W3:Y:S07]  /*5760*/  LDSM.16.MT88.4 R12, [R239+0x3100] ;  /* 0x00310000ef0c783b */ /* 0x000eee0000004200 */
[-C--:B-1----:R-:W-:Y:S08]  /*5770*/  HMMA.16816.F32.BF16 R100, R4, R8.reuse, R100 ;  /* 0x000000080464723c */ /* 0x082ff00000041864 */
[C---:B------:R-:W-:Y:S08]  /*5780*/  HMMA.16816.F32.BF16 R104, R24.reuse, R8, R104 ;  /* 0x000000081868723c */ /* 0x040ff00000041868 */
[-C--:B------:R-:W-:Y:S08]  /*5790*/  HMMA.16816.F32.BF16 R108, R24, R10.reuse, R108 ;  /* 0x0000000a186c723c */ /* 0x080ff0000004186c */
[----:B------:R-:W-:Y:S01]  /*57a0*/  HMMA.16816.F32.BF16 R112, R4, R10, R112 ;  /* 0x0000000a0470723c */ /* 0x000fe20000041870 */
[----:B------:R-:W1:Y:S07]  /*57b0*/  LDSM.16.MT88.4 R8, [R238+0x3100] ;  /* 0x00310000ee08783b */ /* 0x000e6e0000004200 */
[C---:B--2---:R-:W-:Y:S08]  /*57c0*/  HMMA.16816.F32.BF16 R136, R24.reuse, R16, R136 ;  /* 0x000000101888723c */ /* 0x044ff00000041888 */
[C---:B---3--:R-:W-:Y:S08]  /*57d0*/  HMMA.16816.F32.BF16 R148, R24.reuse, R12, R148 ;  /* 0x0000000c1894723c */ /* 0x048ff00000041894 */
[C---:B------:R-:W-:Y:S08]  /*57e0*/  HMMA.16816.F32.BF16 R140, R24.reuse, R18, R140 ;  /* 0x00000012188c723c */ /* 0x040ff0000004188c */
[----:B------:R-:W-:Y:S08]  /*57f0*/  HMMA.16816.F32.BF16 R152, R24, R14, R152 ;  /* 0x0000000e1898723c */ /* 0x000ff00000041898 */
[----:B------:R-:W-:Y:S08]  /*5800*/  HMMA.16816.F32.BF16 R132, R4, R16, R132 ;  /* 0x000000100484723c */ /* 0x000ff00000041884 */
[C---:B-1----:R-:W-:Y:S08]  /*5810*/  HMMA.16816.F32.BF16 R168, R24.reuse, R8, R168 ;  /* 0x0000000818a8723c */ /* 0x042ff000000418a8 */
[----:B------:R-:W-:Y:S08]  /*5820*/  HMMA.16816.F32.BF16 R164, R24, R10, R164 ;  /* 0x0000000a18a4723c */ /* 0x000ff000000418a4 */
        /* <DEDUP_REMOVED lines=9> */
[----:B------:R-:W-:Y:S07]  /*58c0*/  HMMA.16816.F32.BF16 R128, R4, R22, R128 ;  /* 0x000000160480723c */ /* 0x000fee0000041880 */
[----:B------:R-:W-:Y:S01]  /*58d0*/  F2FP.BF16.PACK_AB R4, R223, R220 ;  /* 0x000000dcdf04723e */ /* 0x000fe200000010ff */
[----:B------:R-:W-:Y:S01]  /*58e0*/  HMMA.16816.F32.BF16 R120, R24, R20, R120 ;  /* 0x000000141878723c */ /* 0x000fe20000041878 */
[----:B------:R-:W-:-:S02]  /*58f0*/  F2FP.BF16.PACK_AB R5, R219, R218 ;  /* 0x000000dadb05723e */ /* 0x000fc400000010ff */
[----:B------:R-:W-:Y:S02]  /*5900*/  F2FP.BF16.PACK_AB R6, R226, R225 ;  /* 0x000000e1e206723e */ /* 0x000fe400000010ff */
[----:B------:R-:W-:-:S03]  /*5910*/  F2FP.BF16.PACK_AB R7, R222, R221 ;  /* 0x000000ddde07723e */ /* 0x000fc600000010ff */
[----:B------:R-:W-:Y:S01]  /*5920*/  HMMA.16816.F32.BF16 R124, R24, R22, R124 ;  /* 0x00000016187c723c */ /* 0x000fe2000004187c */
[----:B------:R-:W4:Y:S04]  /*5930*/  LDSM.16.MT88.4 R24, [R238+0x1900] ;  /* 0x00190000ee18783b */ /* 0x000f280000004200 */
[----:B------:R-:W5:Y:S03]  /*5940*/  LDSM.16.MT88.4 R20, [R246+0x3900] ;  /* 0x00390000f614783b */ /* 0x000f660000004200 */
[-C--:B-1----:R-:W-:Y:S08]  /*5950*/  HMMA.16816.F32.BF16 R192, R4, R16.reuse, R192 ;  /* 0x0000001004c0723c */ /* 0x082ff000000418c0 */
[C---:B------:R-:W-:Y:S08]  /*5960*/  HMMA.16816.F32.BF16 R188, R28.reuse, R16, R188 ;  /* 0x000000101cbc723c */ /* 0x040ff000000418bc */
[-C--:B------:R-:W-:Y:S08]  /*5970*/  HMMA.16816.F32.BF16 R184, R28, R18.reuse, R184 ;  /* 0x000000121cb8723c */ /* 0x080ff000000418b8 */
[C---:B------:R-:W-:Y:S01]  /*5980*/  HMMA.16816.F32.BF16 R180, R4.reuse, R18, R180 ;  /* 0x0000001204b4723c */ /* 0x040fe200000418b4 */
[----:B------:R-:W1:Y:S07]  /*5990*/  LDSM.16.MT88.4 R16, [R240+0x3900] ;  /* 0x00390000f010783b */ /* 0x000e6e0000004200 */
[-C--:B--2---:R-:W-:Y:S08]  /*59a0*/  HMMA.16816.F32.BF16 R68, R4, R12.reuse, R68 ;  /* 0x0000000c0444723c */ /* 0x084ff00000041844 */
        /* <DEDUP_REMOVED lines=8> */
[----:B------:R-:W3:Y:S07]  /*5a30*/  LDSM.16.MT88.4 R8, [R238+0x3900] ;  /* 0x00390000ee08783b */ /* 0x000eee0000004200 */
[C---:B----4-:R-:W-:Y:S08]  /*5a40*/  HMMA.16816.F32.BF16 R100, R4.reuse, R24, R100 ;  /* 0x000000180464723c */ /* 0x050ff00000041864 */
        /* <DEDUP_REMOVED lines=8> */
[----:B------:R-:W-:Y:S07]  /*5ad0*/  HMMA.16816.F32.BF16 R160, R4, R10, R160 ;  /* 0x0000000a04a0723c */ /* 0x000fee00000418a0 */
[----:B------:R-:W-:Y:S01]  /*5ae0*/  FADD.FTZ R4, R226, R217 ;  /* 0x000000d9e2047221 */ /* 0x000fe20000010000 */
[----:B------:R-:W-:Y:S01]  /*5af0*/  HMMA.16816.F32.BF16 R104, R28, R24, R104 ;  /* 0x000000181c68723c */ /* 0x000fe20000041868 */
[----:B------:R-:W-:-:S02]  /*5b00*/  FADD.FTZ R6, R222, R228 ;  /* 0x000000e4de067221 */ /* 0x000fc40000010000 */
[----:B------:R-:W-:Y:S01]  /*5b10*/  FADD.FTZ R5, R212, R204 ;  /* 0x000000ccd4057221 */ /* 0x000fe20000010000 */
[----:B------:R1:W-:Y:S04]  /*5b20*/  STL [R1+0x20], R4 ;  /* 0x0000200401007387 */ /* 0x0003e80000100800 */
[----:B------:R2:W-:Y:S01]  /*5b30*/  STL [R1+0x1c], R6 ;  /* 0x00001c0601007387 */ /* 0x0005e20000100800 */
[C---:B------:R-:W-:Y:S08]  /*5b40*/  HMMA.16816.F32.BF16 R108, R28.reuse, R26, R108 ;  /* 0x0000001a1c6c723c */ /* 0x040ff0000004186c */
[C---:B------:R-:W-:Y:S08]  /*5b50*/  HMMA.16816.F32.BF16 R120, R28.reuse, R20, R120 ;  /* 0x000000141c78723c */ /* 0x040ff00000041878 */
[----:B------:R-:W-:Y:S01]  /*5b60*/  HMMA.16816.F32.BF16 R124, R28, R22, R124 ;  /* 0x000000161c7c723c */ /* 0x000fe2000004187c */
[----:B-1----:R-:W-:-:S07]  /*5b70*/  FADD.FTZ R4, R208, R201 ;  /* 0x000000c9d0047221 */ /* 0x002fce0000010000 */
[C---:B------:R-:W-:Y:S01]  /*5b80*/  HMMA.16816.F32.BF16 R136, R28.reuse, R16, R136 ;  /* 0x000000101c88723c */ /* 0x040fe20000041888 */
[----:B------:R2:W-:Y:S04]  /*5b90*/  STL [R1+0x14], R4 ;  /* 0x0000140401007387 */ /* 0x0005e80000100800 */
[----:B------:R2:W-:Y:S03]  /*5ba0*/  STL [R1+0x18], R5 ;  /* 0x0000180501007387 */ /* 0x0005e60000100800 */
[C---:B------:R-:W-:Y:S08]  /*5bb0*/  HMMA.16816.F32.BF16 R140, R28.reuse, R18, R140 ;  /* 0x000000121c8c723c */ /* 0x040ff0000004188c */
[C---:B------:R-:W-:Y:S08]  /*5bc0*/  HMMA.16816.F32.BF16 R148, R28.reuse, R12, R148 ;  /* 0x0000000c1c94723c */ /* 0x040ff00000041894 */
[C---:B------:R-:W-:Y:S08]  /*5bd0*/  HMMA.16816.F32.BF16 R152, R28.reuse, R14, R152 ;  /* 0x0000000e1c98723c */ /* 0x040ff00000041898 */
[C---:B------:R-:W-:Y:S08]  /*5be0*/  HMMA.16816.F32.BF16 R168, R28.reuse, R8, R168 ;  /* 0x000000081ca8723c */ /* 0x040ff000000418a8 */
[----:B------:R-:W-:Y:S01]  /*5bf0*/  HMMA.16816.F32.BF16 R164, R28, R10, R164 ;  /* 0x0000000a1ca4723c */ /* 0x000fe200000418a4 */
[----:B------:R-:W-:Y:S07]  /*5c00*/  @P2 BRA `(.L_x_754) ;  /* 0x00003c8000002947 */ /* 0x000fee0003800000 */
[C---:B--2---:R-:W-:Y:S01]  /*5c10*/  SHF.L.U64.HI R4, R45.reuse, 0x1, R47 ;  /* 0x000000012d047819 */ /* 0x044fe2000001022f */
[----:B------:R-:W-:Y:S01]  /*5c20*/  IMAD.SHL.U32 R6, R45, 0x2, RZ ;  /* 0x000000022d067824 */ /* 0x000fe200078e00ff */
[C---:B------:R-:W-:Y:S01]  /*5c30*/  SHF.L.U64.HI R5, R44.reuse, 0x1, R46 ;  /* 0x000000012c057819 */ /* 0x040fe2000001022e */
[----:B------:R-:W-:Y:S01]  /*5c40*/  IMAD.MOV.U32 R199, RZ, RZ, R196 ;  /* 0x000000ffffc77224 */ /* 0x000fe200078e00c4 */
[----:B------:R-:W-:Y:S01]  /*5c50*/  MOV R200, R3 ;  /* 0x0000000300c87202 */ /* 0x000fe20000000f00 */
[----:B------:R1:W-:Y:S01]  /*5c60*/  STL [R1+0x10], R4 ;  /* 0x0000100401007387 */ /* 0x0003e20000100800 */
[----:B------:R-:W-:Y:S01]  /*5c70*/  MOV R197, R0 ;  /* 0x0000000000c57202 */ /* 0x000fe20000000f00 */
[----:B------:R-:W-:Y:S01]  /*5c80*/  IMAD.MOV.U32 R198, RZ, RZ, R2 ;  /* 0x000000ffffc67224 */ /* 0x000fe200078e0002 */
[----:B------:R-:W-:Y:S01]  /*5c90*/  UIADD3 UR11, UR11, -0x2, URZ ;  /* 0xfffffffe0b0b7890 */ /* 0x000fe2000fffe03f */
[----:B------:R2:W-:Y:S04]  /*5ca0*/  STL [R1+0xc], R6 ;  /* 0x00000c0601007387 */ /* 0x0005e80000100800 */
[----:B------:R2:W-:Y:S01]  /*5cb0*/  STL [R1+0x8], R5 ;  /* 0x0000080501007387 */ /* 0x0005e20000100800 */
[----:B-1----:R-:W-:-:S05]  /*5cc0*/  IMAD.SHL.U32 R4, R44, 0x2, RZ ;  /* 0x000000022c047824 */ /* 0x002fca00078e00ff */
[----:B------:R2:W-:Y:S01]  /*5cd0*/  STL [R1+0x4], R4 ;  /* 0x0000040401007387 */ /* 0x0005e20000100800 */
[----:B------:R-:W-:Y:S05]  /*5ce0*/  BRA `(.L_x_755) ;  /* 0x0000041000007947 */ /* 0x000fea0003800000 */
.L_x_757:
[----:B------:R-:W2:Y:S01]  /*5cf0*/  LDL R0, [R1] ;  /* 0x0000000001007983 */ /* 0x000ea20000100800 */
[----:B------:R-:W-:Y:S01]  /*5d00*/  ULEA UR4, UR11, UR9, 0x6 ;  /* 0x000000090b047291 */ /* 0x000fe2000f8e303f */
[----:B------:R-:W-:Y:S02]  /*5d10*/  IMAD.MOV.U32 R251, RZ, RZ, RZ ;  /* 0x000000fffffb7224 */ /* 0x000fe400078e00ff */
[----:B------:R-:W3:Y:S03]  /*5d20*/  LDL R230, [R1+0xc] ;  /* 0x00000c0001e67983 */ /* 0x000ee60000100800 */
[----:B------:R-:W-:Y:S01]  /*5d30*/  IMAD.U32 R252, RZ, RZ, UR4 ;  /* 0x00000004fffc7e24 */ /* 0x000fe2000f8e00ff */
[----:B------:R-:W4:Y:S04]  /*5d40*/  LDL R231, [R1+0x4] ;  /* 0x0000040001e77983 */ /* 0x000f280000100800 */
[----:B------:R-:W5:Y:S04]  /*5d50*/  LDL R228, [R1+0x10] ;  /* 0x0000100001e47983 */ /* 0x000f680000100800 */
[----:B------:R-:W3:Y:S01]  /*5d60*/  LDL R229, [R1+0x8] ;  /* 0x0000080001e57983 */ /* 0x000ee20000100800 */
[----:B--2---:R-:W-:Y:S05]  /*5d70*/  IADD3 R252, R252, -0x40, R0 ;  /* 0xffffffc0fcfc7810 */ /* 0x004fea0007ffe000 */
        /* <DEDUP_REMOVED lines=23> */
[----:B------:R-:W3:Y:S04]  /*5ef0*/  SHFL.IDX PT, R205, R2, RZ, 0x181f ;  /* 0x00181fff02cd7589 */ /* 0x000ee800000e0000 */
[----:B------:R-:W5:Y:S04]  /*5f00*/  SHFL.IDX PT, R206, R0, RZ, 0x181f ;  /* 0x00181fff00ce7589 */ /* 0x000f6800000e0000 */
[----:B------:R-:W1:Y:S04]  /*5f10*/  SHFL.IDX PT, R201, R2, 0x1, 0x181f ;  /* 0x00381f0002c97f89 */ /* 0x000e6800000e0000 */
[----:B------:R-:W2:Y:S04]  /*5f20*/  SHFL.IDX PT, R204, R0, 0x1, 0x181f ;  /* 0x00381f0000cc7f89 */ /* 0x000ea800000e0000 */
[----:B------:R-:W-:Y:S04]  /*5f30*/  SHFL.IDX PT, R3, R2, 0x2, 0x181f ;  /* 0x00581f0002037f89 */ /* 0x000fe800000e0000 */
[----:B------:R-:W-:Y:S04]  /*5f40*/  SHFL.IDX PT, R196, R0, 0x2, 0x181f ;  /* 0x00581f0000c47f89 */ /* 0x000fe800000e0000 */
[----:B------:R-:W2:Y:S01]  /*5f50*/  SHFL.IDX PT, R2, R2, 0x3, 0x181f ;  /* 0x00781f0002027f89 */ /* 0x000ea200000e0000 */
[CC--:B---3--:R-:W-:Y:S02]  /*5f60*/  IADD3 R208, P6, R205.reuse, R230.reuse, RZ ;  /* 0x000000e6cdd07210 */ /* 0x0c8fe40007fde0ff */
[----:B----4-:R-:W-:Y:S01]  /*5f70*/  IADD3 R212, P5, R205, R231, RZ ;  /* 0x000000e7cdd47210 */ /* 0x010fe20007fbe0ff */
[----:B------:R-:W3:Y:S02]  /*5f80*/  SHFL.IDX PT, R0, R0, 0x3, 0x181f ;  /* 0x00781f0000007f89 */ /* 0x000ee400000e0000 */
[C-C-:B-----5:R-:W-:Y:S01]  /*5f90*/  IMAD.X R209, R206.reuse, 0x1, R228.reuse, P6 ;  /* 0x00000001ced17824 */ /* 0x160fe200030e06e4 */
[----:B------:R-:W-:Y:S02]  /*5fa0*/  IADD3.X R213, R206, R229, RZ, P5, !PT ;  /* 0x000000e5ced57210 */ /* 0x000fe40002ffe4ff */
[CC--:B-1----:R-:W-:Y:S02]  /*5fb0*/  IADD3 R210, P2, R201.reuse, R230.reuse, RZ ;  /* 0x000000e6c9d27210 */ /* 0x0c2fe40007f5e0ff */
[----:B------:R1:W-:Y:S01]  /*5fc0*/  LDGSTS.E.BYPASS.LTC128B.128 [R250+0x4100], [R208.64], !P4 ;  /* 0x04100000d0fa7fae */ /* 0x0003e2000e101d4c */
[-C--:B------:R-:W-:Y:S02]  /*5fd0*/  IADD3 R206, P5, R201, R231.reuse, RZ ;  /* 0x000000e7c9ce7210 */ /* 0x080fe40007fbe0ff */
[C-C-:B--2---:R-:W-:Y:S01]  /*5fe0*/  IMAD.X R211, R204.reuse, 0x1, R228.reuse, P2 ;  /* 0x00000001ccd37824 */ /* 0x144fe200010e06e4 */
[----:B------:R2:W-:Y:S02]  /*5ff0*/  LDGSTS.E.BYPASS.LTC128B.128 [R250+0x6100], [R212.64], !P3 ;  /* 0x06100000d4fa7fae */ /* 0x0005e4000d901d4c */
[--C-:B------:R-:W-:Y:S02]  /*6000*/  IMAD.X R207, R204, 0x1, R229.reuse, P5 ;  /* 0x00000001cccf7824 */ /* 0x100fe400028e06e5 */
[----:B------:R4:W-:Y:S04]  /*6010*/  LDGSTS.E.BYPASS.LTC128B.128 [R250+0x4900], [R210.64], !P4 ;  /* 0x04900000d2fa7fae */ /* 0x0009e8000e101d4c */
[----:B------:R2:W-:Y:S01]  /*6020*/  LDGSTS.E.BYPASS.LTC128B.128 [R250+0x6900], [R206.64], !P3 ;  /* 0x06900000cefa7fae */ /* 0x0005e2000d901d4c */
[-C--:B------:R-:W-:Y:S05]  /*6030*/  IADD3 R204, P5, R2, R230.reuse, RZ ;  /* 0x000000e602cc7210 */ /* 0x080fea0007fbe0ff */
[--C-:B---3--:R-:W-:Y:S01]  /*6040*/  IMAD.X R205, R0, 0x1, R228.reuse, P5 ;  /* 0x0000000100cd7824 */ /* 0x108fe200028e06e4 */
[C---:B-1----:R-:W-:Y:S05]  /*6050*/  IADD3 R208, P2, R3.reuse, R230, RZ ;  /* 0x000000e603d07210 */ /* 0x042fea0007f5e0ff */
        /* <DEDUP_REMOVED lines=10> */
.L_x_755:
[----:B------:R-:W3:Y:S01]  /*6100*/  LDL R58, [R1+0xc] ;  /* 0x00000c00013a7983 */ /* 0x000ee20000100800 */
[----:B------:R-:W-:Y:S04]  /*6110*/  DEPBAR.LE SB0, 0x0 ;  /* 0x000080000000791a */ /* 0x000fe80000000000 */
[----:B------:R-:W-:Y:S01]  /*6120*/  SHF.R.S32.HI R0, RZ, 0x1f, R252 ;  /* 0x0000001fff007819 */ /* 0x000fe200000114fc */
[----:B------:R-:W4:Y:S01]  /*6130*/  LDL R57, [R1+0x10] ;  /* 0x0000100001397983 */ /* 0x000f220000100800 */
[----:B------:R-:W-:Y:S01]  /*6140*/  IMAD.WIDE.U32 R12, R252, c[0x0][0x208], RZ ;  /* 0x00008200fc0c7a25 */ /* 0x000fe200078e00ff */
[----:B------:R-:W-:Y:S01]  /*6150*/  IADD3 R54, R250, 0x100, RZ ;  /* 0x00000100fa367810 */ /* 0x000fe20007ffe0ff */
[----:B------:R-:W-:Y:S02]  /*6160*/  UISETP.GE.AND UP0, UPT, UR11, 0x1, UPT ;  /* 0x000000010b00788c */ /* 0x000fe4000bf06270 */
[----:B------:R-:W-:Y:S01]  /*6170*/  IMAD R0, R0, c[0x0][0x208], RZ ;  /* 0x0000820000007a24 */ /* 0x000fe200078e02ff */
[----:B------:R-:W5:Y:S03]  /*6180*/  LDL R56, [R1+0x4] ;  /* 0x0000040001387983 */ /* 0x000f660000100800 */
[----:B------:R-:W-:Y:S03]  /*6190*/  IMAD R0, R252, c[0x0][0x20c], R0 ;  /* 0x00008300fc007a24 */ /* 0x000fe600078e0200 */
[----:B--2---:R-:W2:Y:S01]  /*61a0*/  LDL R55, [R1+0x8] ;  /* 0x0000080001377983 */ /* 0x004ea20000100800 */
[----:B------:R-:W-:Y:S01]  /*61b0*/  IMAD.IADD R13, R13, 0x1, R0 ;  /* 0x000000010d0d7824 */ /* 0x000fe200078e0200 */
[----:B------:R-:W-:Y:S03]  /*61c0*/  SHF.R.S32.HI R0, RZ, 0x1f, R251 ;  /* 0x0000001fff007819 */ /* 0x000fe600000114fb */
[C---:B------:R-:W-:Y:S01]  /*61d0*/  IMAD.WIDE.U32 R12, R251.reuse, c[0x0][0x218], R12 ;  /* 0x00008600fb0c7a25 */ /* 0x040fe200078e000c */
[----:B------:R-:W-:Y:S03]  /*61e0*/  BAR.SYNC.DEFER_BLOCKING 0x0 ;  /* 0x0000000000007b1d */ /* 0x000fe60000010000 */
[----:B------:R-:W-:Y:S01]  /*61f0*/  IMAD R0, R0, c[0x0][0x218], RZ ;  /* 0x0000860000007a24 */ /* 0x000fe200078e02ff */
[----:B------:R-:W-:Y:S03]  /*6200*/  IADD3 R3, P2, R12, UR22, RZ ;  /* 0x000000160c037c10 */ /* 0x000fe6000ff5e0ff */
[----:B------:R-:W-:Y:S05]  /*6210*/  IMAD R0, R251, c[0x0][0x21c], R0 ;  /* 0x00008700fb007a24 */ /* 0x000fea00078e0200 */
[----:B------:R-:W-:Y:S02]  /*6220*/  IADD3.X R0, R13, UR5, R0, P2, !PT ;  /* 0x000000050d007c10 */ /* 0x000fe400097fe400 */
[C---:B------:R-:W-:Y:S04]  /*6230*/  LEA R2, P2, R3.reuse, c[0x0][0x1f8], 0x1 ;  /* 0x00007e0003027a11 */ /* 0x040fe800078408ff */
[----:B------:R-:W-:Y:S01]  /*6240*/  LEA.HI.X R0, R3, c[0x0][0x1fc], R0, 0x1, P2 ;  /* 0x00007f0003007a11 */ /* 0x000fe200010f0c00 */
[----:B------:R-:W-:Y:S06]  /*6250*/  LDSM.16.M88.4 R64, [R249+0x8100] ;  /* 0x00810000f940783b */ /* 0x000fec0000000200 */
[----:B------:R-:W1:Y:S06]  /*6260*/  LDSM.16.M88.4 R16, [R248+0x4100] ;  /* 0x00410000f810783b */ /* 0x000e6c0000000200 */
[----:B------:R-:W1:Y:S06]  /*6270*/  LDSM.16.M88.4 R60, [R249+0xa100] ;  /* 0x00a10000f93c783b */ /* 0x000e6c0000000200 */
[----:B------:R-:W1:Y:S06]  /*6280*/  LDSM.16.M88.4 R32, [R248+0x4900] ;  /* 0x00490000f820783b */ /* 0x000e6c0000000200 */
[----:B------:R-:W3:Y:S06]  /*6290*/  SHFL.IDX PT, R36, R2, RZ, 0x181f ;  /* 0x00181fff02247589 */ /* 0x000eec00000e0000 */
[----:B------:R-:W-:Y:S06]  /*62a0*/  LDSM.16.M88.4 R48, [R248+0x5100] ;  /* 0x00510000f830783b */ /* 0x000fec0000000200 */
[----:B------:R-:W-:Y:S06]  /*62b0*/  LDSM.16.M88.4 R204, [R248+0x5900] ;  /* 0x00590000f8cc783b */ /* 0x000fec0000000200 */
[----:B------:R-:W-:Y:S01]  /*62c0*/  LDSM.16.M88.4 R208, [R245+0x8100] ;  /* 0x00810000f5d0783b */ /* 0x000fe20000000200 */
[-C--:B-1----:R-:W-:Y:S05]  /*62d0*/  HMMA.16816.F32.BF16 R4, R64, R16.reuse, RZ ;  /* 0x000000104004723c */ /* 0x082fea00000418ff */
[----:B------:R-:W4:Y:S03]  /*62e0*/  SHFL.IDX PT, R37, R0, RZ, 0x181f ;  /* 0x00181fff00257589 */ /* 0x000f2600000e0000 */
[C---:B------:R-:W-:Y:S03]  /*62f0*/  HMMA.16816.F32.BF16 R8, R60.reuse, R16, RZ ;  /* 0x000000103c08723c */ /* 0x040fe600000418ff */
[----:B------:R-:W-:Y:S06]  /*6300*/  SHFL.IDX PT, R52, R2, 0x1, 0x181f ;  /* 0x00381f0002347f89 */ /* 0x000fec00000e0000 */
[----:B------:R-:W-:Y:S01]  /*6310*/  LDSM.16.M88.4 R212, [R247] ;  /* 0x00000000f7d4783b */ /* 0x000fe20000000200 */
[-C--:B------:R-:W-:Y:S05]  /*6320*/  HMMA.16816.F32.BF16 R12, R60, R18.reuse, RZ ;  /* 0x000000123c0c723c */ /* 0x080fea00000418ff */
[----:B------:R-:W-:Y:S03]  /*6330*/  SHFL.IDX PT, R3, R0, 0x1, 0x181f ;  /* 0x00381f0000037f89 */ /* 0x000fe600000e0000 */
[C---:B------:R-:W-:Y:S03]  /*6340*/  HMMA.16816.F32.BF16 R16, R64.reuse, R18, RZ ;  /* 0x000000124010723c */ /* 0x040fe600000418ff */
[----:B------:R-:W-:Y:S05]  /*6350*/  LDSM.16.M88.4 R216, [R245+0xa100] ;  /* 0x00a10000f5d8783b */ /* 0x000fea0000000200 */
[-C--:B------:R-:W-:Y:S01]  /*6360*/  HMMA.16816.F32.BF16 R20, R64, R32.reuse, RZ ;  /* 0x000000204014723c */ /* 0x080fe200000418ff */
[----:B------:R-:W-:Y:S06]  /*6370*/  LDSM.16.M88.4 R220, [R237] ;  /* 0x00000000eddc783b */ /* 0x000fec0000000200 */
[----:B------:R-:W-:Y:S01]  /*6380*/  LDSM.16.M88.4 R224, [R236] ;  /* 0x00000000ece0783b */ /* 0x000fe20000000200 */
[C---:B------:R-:W-:Y:S05]  /*6390*/  HMMA.16816.F32.BF16 R24, R60.reuse, R32, RZ ;  /* 0x000000203c18723c */ /* 0x040fea00000418ff */
[----:B------:R-:W-:Y:S03]  /*63a0*/  LDSM.16.M88.4 R228, [R235] ;  /* 0x00000000ebe4783b */ /* 0x000fe60000000200 */
[-C--:B------:R-:W-:Y:S03]  /*63b0*/  HMMA.16816.F32.BF16 R28, R60, R34.reuse, RZ ;  /* 0x000000223c1c723c */ /* 0x080fe600000418ff */
[----:B------:R-:W1:Y:S05]  /*63c0*/  SHFL.IDX PT, R44, R2, 0x2, 0x181f ;  /* 0x00581f00022c7f89 */ /* 0x000e6a00000e0000 */
[C---:B------:R-:W-:Y:S01]  /*63d0*/  HMMA.16816.F32.BF16 R32, R64.reuse, R34, RZ ;  /* 0x000000224020723c */ /* 0x040fe200000418ff */
[----:B------:R-:W1:Y:S06]  /*63e0*/  SHFL.IDX PT, R40, R0, 0x2, 0x181f ;  /* 0x00581f0000287f89 */ /* 0x000e6c00000e0000 */
[----:B------:R-:W1:Y:S06]  /*63f0*/  SHFL.IDX PT, R2, R2, 0x3, 0x181f ;  /* 0x00781f0002027f89 */ /* 0x000e6c00000e0000 */
[----:B------:R-:W1:Y:S01]  /*6400*/  SHFL.IDX PT, R0, R0, 0x3, 0x181f ;  /* 0x00781f0000007f89 */ /* 0x000e6200000e0000 */
[-C--:B---3--:R-:W-:Y:S05]  /*6410*/  IADD3 R38, P5, R36, R58.reuse, RZ ;  /* 0x0000003a24267210 */ /* 0x088fea0007fbe0ff */
[C-C-:B----4-:R-:W-:Y:S01]  /*6420*/  IMAD.X R39, R37.reuse, 0x1, R57.reuse, P5 ;  /* 0x0000000125277824 */ /* 0x150fe200028e0639 */
[----:B-1----:R-:W-:Y:S04]  /*6430*/  IADD3 R46, P5, R44, R58, RZ ;  /* 0x0000003a2c2e7210 */ /* 0x002fe80007fbe0ff */
[----:B------:R1:W-:Y:S01]  /*6440*/  LDGSTS.E.BYPASS.LTC128B.128 [R54], [R38.64], !P4 ;  /* 0x0000000026367fae */ /* 0x0003e2000e101d4c */
[----:B-----5:R-:W-:Y:S01]  /*6450*/  IADD3 R36, P2, R36, R56, RZ ;  /* 0x0000003824247210 */ /* 0x020fe20007f5e0ff */
[----:B------:R-:W-:Y:S04]  /*6460*/  IMAD.X R47, R40, 0x1, R57, P5 ;  /* 0x00000001282f7824 */ /* 0x000fe800028e0639 */
[----:B--2---:R-:W-:Y:S01]  /*6470*/  IMAD.X R37, R37, 0x1, R55, P2 ;  /* 0x0000000125257824 */ /* 0x004fe200010e0637 */
[C---:B------:R-:W-:Y:S02]  /*6480*/  IADD3 R42, P2, R52.reuse, R58, RZ ;  /* 0x0000003a342a7210 */ /* 0x040fe40007f5e0ff */
[-C--:B------:R-:W-:Y:S02]  /*6490*/  IADD3 R52, P6, R52, R56.reuse, RZ ;  /* 0x0000003834347210 */ /* 0x080fe40007fde0ff */
[----:B------:R1:W-:Y:S01]  /*64a0*/  LDGSTS.E.BYPASS.LTC128B.128 [R54+0x2000], [R36.64], !P3 ;  /* 0x0200000024367fae */ /* 0x0003e2000d901d4c */
[C---:B------:R-:W-:Y:S01]  /*64b0*/  IMAD.X R43, R3.reuse, 0x1, R57, P2 ;  /* 0x00000001032b7824 */ /* 0x040fe200010e0639 */
[----:B------:R-:W-:Y:S01]  /*64c0*/  IADD3 R44, P2, R44, R56, RZ ;  /* 0x000000382c2c7210 */ /* 0x000fe20007f5e0ff */
[--C-:B------:R-:W-:Y:S03]  /*64d0*/  IMAD.X R53, R3, 0x1, R55.reuse, P6 ;  /* 0x0000000103357824 */ /* 0x100fe600030e0637 */
[----:B------:R2:W-:Y:S01]  /*64e0*/  LDGSTS.E.BYPASS.LTC128B.128 [R54+0x800], [R42.64], !P4 ;  /* 0x008000002a367fae */ /* 0x0005e2000e101d4c */
[----:B------:R-:W-:Y:S05]  /*64f0*/  IMAD.X R45, R40, 0x1, R55, P2 ;  /* 0x00000001282d7824 */ /* 0x000fea00010e0637 */
[----:B------:R3:W-:Y:S06]  /*6500*/  LDGSTS.E.BYPASS.LTC128B.128 [R54+0x2800], [R52.64], !P3 ;  /* 0x0280000034367fae */ /* 0x0007ec000d901d4c */
[----:B------:R4:W-:Y:S06]  /*6510*/  LDGSTS.E.BYPASS.LTC128B.128 [R54+0x1000], [R46.64], !P4 ;  /* 0x010000002e367fae */ /* 0x0009ec000e101d4c */
[----:B------:R4:W-:Y:S01]  /*6520*/  LDGSTS.E.BYPASS.LTC128B.128 [R54+0x3000], [R44.64], !P3 ;  /* 0x030000002c367fae */ /* 0x0009e2000d901d4c */
[-C--:B-1----:R-:W-:Y:S08]  /*6530*/  HMMA.16816.F32.BF16 R36, R64, R48.reuse, RZ ;  /* 0x000000304024723c */ /* 0x082ff000000418ff */
[C---:B--2---:R-:W-:Y:S07]  /*6540*/  HMMA.16816.F32.BF16 R40, R60.reuse, R48, RZ ;  /* 0x000000303c28723c */ /* 0x044fee00000418ff */
[----:B------:R-:W-:Y:S05]  /*6550*/  IADD3 R48, P2, R2, R58, RZ ;  /* 0x0000003a02307210 */ /* 0x000fea0007f5e0ff */
[----:B------:R-:W-:Y:S01]  /*6560*/  IMAD.X R49, R0, 0x1, R57, P2 ;  /* 0x0000000100317824 */ /* 0x000fe200010e0639 */
[----:B------:R-:W-:Y:S01]  /*6570*/  IADD3 R2, P2, R2, R56, RZ ;  /* 0x0000003802027210 */ /* 0x000fe20007f5e0ff */
[-C--:B----4-:R-:W-:Y:S03]  /*6580*/  HMMA.16816.F32.BF16 R44, R60, R50.reuse, RZ ;  /* 0x000000323c2c723c */ /* 0x090fe600000418ff */
[----:B------:R1:W-:Y:S01]  /*6590*/  LDGSTS.E.BYPASS.LTC128B.128 [R54+0x1800], [R48.64], !P4 ;  /* 0x0180000030367fae */ /* 0x0003e2000e101d4c */
[----:B------:R-:W-:Y:S01]  /*65a0*/  IMAD.X R3, R0, 0x1, R55, P2 ;  /* 0x0000000100037824 */ /* 0x000fe200010e0637 */
[----:B------:R-:W-:Y:S04]  /*65b0*/  PLOP3.LUT P2, PT, PT, PT, UP0, 0x80, 0x0 ;  /* 0x000000000000781c */ /* 0x000fe80003f4f008 */
[----:B------:R3:W-:Y:S06]  /*65c0*/  LDGSTS.E.BYPASS.LTC128B.128 [R54+0x3800], [R2.64], !P3 ;  /* 0x0380000002367fae */ /* 0x0007ec000d901d4c */
[----:B------:R-:W0:Y:S01]  /*65d0*/  LDGDEPBAR ;  /* 0x00000000000079af */ /* 0x000e220000000000 */
[C---:B-1----:R-:W-:Y:S08]  /*65e0*/  HMMA.16816.F32.BF16 R48, R64.reuse, R50, RZ ;  /* 0x000000324030723c */ /* 0x042ff000000418ff */
[-C--:B---3--:R-:W-:Y:S08]  /*65f0*/  HMMA.16816.F32.BF16 R52, R64, R204.reuse, RZ ;  /* 0x000000cc4034723c */ /* 0x088ff000000418ff */
        /* <DEDUP_REMOVED lines=24> */
[----:B------:R-:W3:Y:S07]  /*6780*/  LDSM.16.M88.4 R208, [R243+0x4900] ;  /* 0x00490000f3d0783b */ /* 0x000eee0000000200 */
[-C--:B-1----:R-:W-:Y:S08]  /*6790*/  HMMA.16816.F32.BF16 R4, R204, R212.reuse, R4 ;  /* 0x000000d4cc04723c */ /* 0x082ff00000041804 */
[C---:B--2---:R-:W-:Y:S08]  /*67a0*/  HMMA.16816.F32.BF16 R8, R220.reuse, R212, R8 ;  /* 0x000000d4dc08723c */ /* 0x044ff00000041808 */
[-C--:B------:R-:W-:Y:S08]  /*67b0*/  HMMA.16816.F32.BF16 R12, R220, R214.reuse, R12 ;  /* 0x000000d6dc0c723c */ /* 0x080ff0000004180c */
[C---:B------:R-:W-:Y:S01]  /*67c0*/  HMMA.16816.F32.BF16 R16, R204.reuse, R214, R16 ;  /* 0x000000d6cc10723c */ /* 0x040fe20000041810 */
[----:B------:R-:W-:Y:S07]  /*67d0*/  LDSM.16.M88.4 R212, [R234] ;  /* 0x00000000ead4783b */ /* 0x000fee0000000200 */
        /* <DEDUP_REMOVED lines=124> */
.L_x_756:
[----:B------:R-:W-:Y:S01]  /*6fa0*/  FMNMX.FTZ R201, R8, R198, !PT ;  /* 0x000000c608c97209 */ /* 0x000fe20007810000 */
[----:B------:R-:W0:Y:S01]  /*6fb0*/  LDGDEPBAR ;  /* 0x00000000000079af */ /* 0x000e220000000000 */
[----:B--2---:R-:W-:Y:S02]  /*6fc0*/  FMNMX.FTZ R205, R4, R199, !PT ;  /* 0x000000c704cd7209 */ /* 0x004fe40007810000 */
        /* <DEDUP_REMOVED lines=63> */
[----:B------:R-:W2:Y:S01]  /*73c0*/  SHFL.BFLY PT, R196, R205, 0x2, 0x1f ;  /* 0x0c401f00cdc47f89 */ /* 0x000ea200000e0000 */
[----:B------:R-:W-:Y:S01]  /*73d0*/  ISETP.LT.AND P2, PT, RZ, UR11, PT ;  /* 0x0000000bff007c0c */ /* 0x000fe2000bf41270 */
[----:B------:R-:W-:Y:S01]  /*73e0*/  UIADD3 UR11, UR11, -0x1, URZ ;  /* 0xffffffff0b0b7890 */ /* 0x000fe2000fffe03f */
[----:B------:R-:W-:Y:S02]  /*73f0*/  FMNMX.FTZ R0, R62, R0, !PT ;  /* 0x000000003e007209 */ /* 0x000fe40007810000 */
[----:B-1----:R-:W-:Y:S02]  /*7400*/  FMNMX.FTZ R2, R201, R2, !PT ;  /* 0x00000002c9027209 */ /* 0x002fe40007810000 */
[----:B------:R-:W-:Y:S01]  /*7410*/  FMNMX.FTZ R0, R63, R0, !PT ;  /* 0x000000003f007209 */ /* 0x000fe20007810000 */
[----:B------:R-:W1:Y:S02]  /*7420*/  SHFL.BFLY PT, R3, R204, 0x2, 0x1f ;  /* 0x0c401f00cc037f89 */ /* 0x000e6400000e0000 */
[C---:B------:R-:W-:Y:S02]  /*7430*/  FADD.FTZ R198, -R2.reuse, R198 ;  /* 0x000000c602c67221 */ /* 0x040fe40000010100 */
[----:B------:R-:W-:Y:S02]  /*7440*/  FMUL.FTZ R219, R2, c[0x0][0x2d0] ;  /* 0x0000b40002db7a20 */ /* 0x000fe40000410000 */
[----:B------:R-:W-:Y:S02]  /*7450*/  FMUL.FTZ R198, R198, c[0x0][0x2d0] ;  /* 0x0000b400c6c67a20 */ /* 0x000fe40000410000 */
[----:B------:R-:W3:Y:S01]  /*7460*/  SHFL.BFLY PT, R201, R0, 0x2, 0x1f ;  /* 0x0c401f0000c97f89 */ /* 0x000ee200000e0000 */
[--C-:B------:R-:W-:Y:S02]  /*7470*/  FFMA.FTZ R229, R8, c[0x0][0x2d0], -R219.reuse ;  /* 0x0000b40008e57a23 */ /* 0x100fe400000108db */
[--C-:B------:R-:W-:Y:S01]  /*7480*/  FFMA.FTZ R226, R9, c[0x0][0x2d0], -R219.reuse ;  /* 0x0000b40009e27a23 */ /* 0x100fe200000108db */
[----:B------:R-:W4:Y:S01]  /*7490*/  MUFU.EX2 R198, R198 ;  /* 0x000000c600c67308 */ /* 0x000f220000000800 */
[--C-:B------:R-:W-:Y:S02]  /*74a0*/  FFMA.FTZ R213, R12, c[0x0][0x2d0], -R219.reuse ;  /* 0x0000b4000cd57a23 */ /* 0x100fe400000108db */
[--C-:B------:R-:W-:Y:S01]  /*74b0*/  FFMA.FTZ R212, R13, c[0x0][0x2d0], -R219.reuse ;  /* 0x0000b4000dd47a23 */ /* 0x100fe200000108db */
[----:B--2---:R-:W-:Y:S01]  /*74c0*/  FMNMX.FTZ R205, R205, R196, !PT ;  /* 0x000000c4cdcd7209 */ /* 0x004fe20007810000 */
[--C-:B------:R-:W-:Y:S02]  /*74d0*/  FFMA.FTZ R221, R24, c[0x0][0x2d0], -R219.reuse ;  /* 0x0000b40018dd7a23 */ /* 0x100fe400000108db */
[----:B------:R-:W-:Y:S02]  /*74e0*/  FFMA.FTZ R219, R25, c[0x0][0x2d0], -R219 ;  /* 0x0000b40019db7a23 */ /* 0x000fe400000108db */
[----:B------:R-:W2:Y:S01]  /*74f0*/  SHFL.BFLY PT, R196, R205, 0x1, 0x1f ;  /* 0x0c201f00cdc47f89 */ /* 0x000ea200000e0000 */
[----:B------:R-:W-:Y:S01]  /*7500*/  MUFU.EX2 R229, R229 ;  /* 0x000000e500e57308 */ /* 0x000fe20000000800 */
[----:B-1----:R-:W-:Y:S06]  /*7510*/  FMNMX.FTZ R204, R204, R3, !PT ;  /* 0x00000003cccc7209 */ /* 0x002fec0007810000 */
[----:B------:R-:W1:Y:S01]  /*7520*/  SHFL.BFLY PT, R3, R204, 0x1, 0x1f ;  /* 0x0c201f00cc037f89 */ /* 0x000e6200000e0000 */
[----:B---3--:R-:W-:Y:S02]  /*7530*/  FMNMX.FTZ R201, R0, R201, !PT ;  /* 0x000000c900c97209 */ /* 0x008fe40007810000 */
[----:B------:R-:W3:Y:S01]  /*7540*/  MUFU.EX2 R226, R226 ;  /* 0x000000e200e27308 */ /* 0x000ee20000000800 */
[C---:B----4-:R-:W-:Y:S04]  /*7550*/  FMUL.FTZ R8, R198.reuse, R188 ;  /* 0x000000bcc6087220 */ /* 0x050fe80000410000 */
[----:B------:R-:W4:Y:S01]  /*7560*/  SHFL.BFLY PT, R0, R201, 0x1, 0x1f ;  /* 0x0c201f00c9007f89 */ /* 0x000f2200000e0000 */
[C---:B------:R-:W-:Y:S02]  /*7570*/  FMUL.FTZ R9, R198.reuse, R189 ;  /* 0x000000bdc6097220 */ /* 0x040fe40000410000 */
[C---:B------:R-:W-:Y:S02]  /*7580*/  FMUL.FTZ R12, R198.reuse, R184 ;  /* 0x000000b8c60c7220 */ /* 0x040fe40000410000 */
[C---:B------:R-:W-:Y:S01]  /*7590*/  FMUL.FTZ R13, R198.reuse, R185 ;  /* 0x000000b9c60d7220 */ /* 0x040fe20000410000 */
[----:B------:R-:W-:Y:S01]  /*75a0*/  MUFU.EX2 R213, R213 ;  /* 0x000000d500d57308 */ /* 0x000fe20000000800 */
[C---:B------:R-:W-:Y:S01]  /*75b0*/  FMUL.FTZ R72, R198.reuse, R72 ;  /* 0x00000048c6487220 */ /* 0x040fe20000410000 */
[----:B--2---:R-:W-:Y:S01]  /*75c0*/  FMNMX.FTZ R196, R205, R196, !PT ;  /* 0x000000c4cdc47209 */ /* 0x004fe20007810000 */
[C---:B------:R-:W-:Y:S02]  /*75d0*/  FMUL.FTZ R73, R198.reuse, R73 ;  /* 0x00000049c6497220 */ /* 0x040fe40000410000 */
[----:B------:R-:W-:Y:S02]  /*75e0*/  FMUL.FTZ R76, R198, R76 ;  /* 0x0000004cc64c7220 */ /* 0x000fe40000410000 */
[C---:B------:R-:W-:Y:S02]  /*75f0*/  FADD.FTZ R199, -R196.reuse, R199 ;  /* 0x000000c7c4c77221 */ /* 0x040fe40000010100 */
[----:B------:R-:W-:Y:S01]  /*7600*/  FMUL.FTZ R216, R196, c[0x0][0x2d0] ;  /* 0x0000b400c4d87a20 */ /* 0x000fe20000410000 */
[----:B-1----:R-:W-:Y:S01]  /*7610*/  FMNMX.FTZ R3, R204, R3, !PT ;  /* 0x00000003cc037209 */ /* 0x002fe20007810000 */
[----:B------:R-:W-:Y:S01]  /*7620*/  FMUL.FTZ R199, R199, c[0x0][0x2d0] ;  /* 0x0000b400c7c77a20 */ /* 0x000fe20000410000 */
[----:B------:R-:W1:Y:S01]  /*7630*/  LDSM.16.MT88.4 R204, [R246+0x100] ;  /* 0x00010000f6cc783b */ /* 0x000e620000004200 */
[----:B------:R-:W-:Y:S01]  /*7640*/  FFMA.FTZ R210, R16, c[0x0][0x2d0], -R216 ;  /* 0x0000b40010d27a23 */ /* 0x000fe200000108d8 */
[----:B------:R-:W-:Y:S01]  /*7650*/  MUFU.EX2 R212, R212 ;  /* 0x000000d400d47308 */ /* 0x000fe20000000800 */
[C---:B------:R-:W-:Y:S01]  /*7660*/  FADD.FTZ R200, -R3.reuse, R200 ;  /* 0x000000c803c87221 */ /* 0x040fe20000010100 */
[----:B---3--:R-:W-:Y:S01]  /*7670*/  F2FP.BF16.PACK_AB R188, R226, R229 ;  /* 0x000000e5e2bc723e */ /* 0x008fe200000010ff */
[----:B------:R-:W-:Y:S01]  /*7680*/  FMUL.FTZ R218, R3, c[0x0][0x2d0] ;  /* 0x0000b40003da7a20 */ /* 0x000fe20000410000 */
[----:B----4-:R-:W-:Y:S01]  /*7690*/  FMNMX.FTZ R0, R0, R201, !PT ;  /* 0x000000c900007209 */ /* 0x010fe20007810000 */
[----:B------:R-:W-:Y:S02]  /*76a0*/  FMUL.FTZ R200, R200, c[0x0][0x2d0] ;  /* 0x0000b400c8c87a20 */ /* 0x000fe40000410000 */
[----:B------:R-:W-:Y:S02]  /*76b0*/  FFMA.FTZ R208, R17, c[0x0][0x2d0], -R216 ;  /* 0x0000b40011d07a23 */ /* 0x000fe400000108d8 */
[--C-:B------:R-:W-:Y:S01]  /*76c0*/  FFMA.FTZ R209, R18, c[0x0][0x2d0], -R218.reuse ;  /* 0x0000b40012d17a23 */ /* 0x100fe200000108da */
[----:B------:R-:W2:Y:S01]  /*76d0*/  MUFU.EX2 R199, R199 ;  /* 0x000000c700c77308 */ /* 0x000ea20000000800 */
[----:B------:R-:W-:Y:S02]  /*76e0*/  FFMA.FTZ R211, R19, c[0x0][0x2d0], -R218 ;  /* 0x0000b40013d37a23 */ /* 0x000fe400000108da */
[--C-:B------:R-:W-:Y:S02]  /*76f0*/  FFMA.FTZ R224, R4, c[0x0][0x2d0], -R216.reuse ;  /* 0x0000b40004e07a23 */ /* 0x100fe400000108d8 */
[----:B------:R-:W-:Y:S02]  /*7700*/  FFMA.FTZ R225, R5, c[0x0][0x2d0], -R216 ;  /* 0x0000b40005e17a23 */ /* 0x000fe400000108d8 */
[--C-:B------:R-:W-:Y:S02]  /*7710*/  FFMA.FTZ R227, R6, c[0x0][0x2d0], -R218.reuse ;  /* 0x0000b40006e37a23 */ /* 0x100fe400000108da */
[----:B------:R-:W-:Y:S01]  /*7720*/  FFMA.FTZ R223, R7, c[0x0][0x2d0], -R218 ;  /* 0x0000b40007df7a23 */ /* 0x000fe200000108da */
[----:B------:R-:W3:Y:S01]  /*7730*/  MUFU.EX2 R200, R200 ;  /* 0x000000c800c87308 */ /* 0x000ee20000000800 */
[C---:B------:R-:W-:Y:S02]  /*7740*/  FMUL.FTZ R231, R0.reuse, c[0x0][0x2d0] ;  /* 0x0000b40000e77a20 */ /* 0x040fe40000410000 */
[----:B------:R-:W-:Y:S02]  /*7750*/  FADD.FTZ R197, -R0, R197 ;  /* 0x000000c500c57221 */ /* 0x000fe40000010100 */
[--C-:B------:R-:W-:Y:S02]  /*7760*/  FFMA.FTZ R230, R10, c[0x0][0x2d0], -R231.reuse ;  /* 0x0000b4000ae67a23 */ /* 0x100fe400000108e7 */
[----:B------:R-:W-:Y:S02]  /*7770*/  FMUL.FTZ R197, R197, c[0x0][0x2d0] ;  /* 0x0000b400c5c57a20 */ /* 0x000fe40000410000 */
[--C-:B------:R-:W-:Y:S01]  /*7780*/  FFMA.FTZ R228, R11, c[0x0][0x2d0], -R231.reuse ;  /* 0x0000b4000be47a23 */ /* 0x100fe200000108e7 */
[----:B------:R-:W-:Y:S01]  /*7790*/  MUFU.EX2 R223, R223 ;  /* 0x000000df00df7308 */ /* 0x000fe20000000800 */
[--C-:B------:R-:W-:Y:S02]  /*77a0*/  FFMA.FTZ R214, R14, c[0x0][0x2d0], -R231.reuse ;  /* 0x0000b4000ed67a23 */ /* 0x100fe400000108e7 */
[--C-:B------:R-:W-:Y:S02]  /*77b0*/  FFMA.FTZ R201, R15, c[0x0][0x2d0], -R231.reuse ;  /* 0x0000b4000fc97a23 */ /* 0x100fe400000108e7 */
[C---:B--2---:R-:W-:Y:S02]  /*77c0*/  FMUL.FTZ R16, R199.reuse, R180 ;  /* 0x000000b4c7107220 */ /* 0x044fe40000410000 */
[C---:B------:R-:W-:Y:S02]  /*77d0*/  FMUL.FTZ R17, R199.reuse, R181 ;  /* 0x000000b5c7117220 */ /* 0x040fe40000410000 */
[C---:B------:R-:W-:Y:S01]  /*77e0*/  FMUL.FTZ R4, R199.reuse, R192 ;  /* 0x000000c0c7047220 */ /* 0x040fe20000410000 */
[----:B------:R-:W-:Y:S01]  /*77f0*/  MUFU.EX2 R224, R224 ;  /* 0x000000e000e07308 */ /* 0x000fe20000000800 */
[C---:B------:R-:W-:Y:S02]  /*7800*/  FMUL.FTZ R5, R199.reuse, R193 ;  /* 0x000000c1c7057220 */ /* 0x040fe40000410000 */
[C---:B------:R-:W-:Y:S02]  /*7810*/  FMUL.FTZ R68, R199.reuse, R68 ;  /* 0x00000044c7447220 */ /* 0x040fe40000410000 */
[C---:B---3--:R-:W-:Y:S02]  /*7820*/  FMUL.FTZ R18, R200.reuse, R182 ;  /* 0x000000b6c8127220 */ /* 0x048fe40000410000 */
[C---:B------:R-:W-:Y:S02]  /*7830*/  FMUL.FTZ R19, R200.reuse, R183 ;  /* 0x000000b7c8137220 */ /* 0x040fe40000410000 */
[----:B------:R-:W2:Y:S01]  /*7840*/  LDSM.16.MT88.4 R180, [R240+0x100] ;  /* 0x00010000f0b4783b */ /* 0x000ea20000004200 */
[----:B------:R-:W3:Y:S01]  /*7850*/  MUFU.EX2 R225, R225 ;  /* 0x000000e100e17308 */ /* 0x000ee20000000800 */
[C---:B------:R-:W-:Y:S02]  /*7860*/  FMUL.FTZ R6, R200.reuse, R194 ;  /* 0x000000c2c8067220 */ /* 0x040fe40000410000 */
[C---:B------:R-:W-:Y:S02]  /*7870*/  FMUL.FTZ R7, R200.reuse, R195 ;  /* 0x000000c3c8077220 */ /* 0x040fe40000410000 */
[C---:B------:R-:W-:Y:S02]  /*7880*/  FMUL.FTZ R69, R199.reuse, R69 ;  /* 0x00000045c7457220 */ /* 0x040fe40000410000 */
[C---:B------:R-:W-:Y:S02]  /*7890*/  FMUL.FTZ R70, R200.reuse, R70 ;  /* 0x00000046c8467220 */ /* 0x040fe40000410000 */
[----:B------:R-:W-:Y:S01]  /*78a0*/  FMUL.FTZ R71, R200, R71 ;  /* 0x00000047c8477220 */ /* 0x000fe20000410000 */
[----:B------:R-:W-:Y:S01]  /*78b0*/  MUFU.EX2 R210, R210 ;  /* 0x000000d200d27308 */ /* 0x000fe20000000800 */
[----:B------:R-:W-:Y:S02]  /*78c0*/  FMUL.FTZ R77, R198, R77 ;  /* 0x0000004dc64d7220 */ /* 0x000fe40000410000 */
[C---:B------:R-:W-:Y:S02]  /*78d0*/  FMUL.FTZ R80, R199.reuse, R80 ;  /* 0x00000050c7507220 */ /* 0x040fe40000410000 */
[C---:B------:R-:W-:Y:S02]  /*78e0*/  FMUL.FTZ R81, R199.reuse, R81 ;  /* 0x00000051c7517220 */ /* 0x040fe40000410000 */
[C---:B------:R-:W-:Y:S02]  /*78f0*/  FMUL.FTZ R82, R200.reuse, R82 ;  /* 0x00000052c8527220 */ /* 0x040fe40000410000 */
[C---:B------:R-:W-:Y:S01]  /*7900*/  FMUL.FTZ R83, R200.reuse, R83 ;  /* 0x00000053c8537220 */ /* 0x040fe20000410000 */
[----:B------:R-:W4:Y:S01]  /*7910*/  MUFU.EX2 R208, R208 ;  /* 0x000000d000d07308 */ /* 0x000f220000000800 */
[C---:B------:R-:W-:Y:S02]  /*7920*/  FMUL.FTZ R84, R199.reuse, R84 ;  /* 0x00000054c7547220 */ /* 0x040fe40000410000 */
[----:B------:R-:W-:Y:S01]  /*7930*/  FMUL.FTZ R85, R199, R85 ;  /* 0x00000055c7557220 */ /* 0x000fe20000410000 */
[----:B---3--:R-:W-:Y:S01]  /*7940*/  F2FP.BF16.PACK_AB R192, R225, R224 ;  /* 0x000000e0e1c0723e */ /* 0x008fe200000010ff */
[C---:B------:R-:W-:Y:S02]  /*7950*/  FMUL.FTZ R86, R200.reuse, R86 ;  /* 0x00000056c8567220 */ /* 0x040fe40000410000 */
[----:B------:R-:W-:Y:S02]  /*7960*/  FMUL.FTZ R87, R200, R87 ;  /* 0x00000057c8577220 */ /* 0x000fe40000410000 */
[C---:B------:R-:W-:Y:S01]  /*7970*/  FMUL.FTZ R88, R198.reuse, R88 ;  /* 0x00000058c6587220 */ /* 0x040fe20000410000 */
[----:B------:R-:W3:Y:S01]  /*7980*/  MUFU.EX2 R227, R227 ;  /* 0x000000e300e37308 */ /* 0x000ee20000000800 */
[C---:B------:R-:W-:Y:S02]  /*7990*/  FMUL.FTZ R89, R198.reuse, R89 ;  /* 0x00000059c6597220 */ /* 0x040fe40000410000 */
[C---:B------:R-:W-:Y:S02]  /*79a0*/  FMUL.FTZ R92, R198.reuse, R92 ;  /* 0x0000005cc65c7220 */ /* 0x040fe40000410000 */
[----:B------:R-:W-:Y:S02]  /*79b0*/  FMUL.FTZ R93, R198, R93 ;  /* 0x0000005dc65d7220 */ /* 0x000fe40000410000 */
[C---:B------:R-:W-:Y:S02]  /*79c0*/  FMUL.FTZ R96, R199.reuse, R96 ;  /* 0x00000060c7607220 */ /* 0x040fe40000410000 */
[C---:B------:R-:W-:Y:S01]  /*79d0*/  FMUL.FTZ R97, R199.reuse, R97 ;  /* 0x00000061c7617220 */ /* 0x040fe20000410000 */
[----:B------:R-:W-:Y:S01]  /*79e0*/  MUFU.EX2 R209, R209 ;  /* 0x000000d100d17308 */ /* 0x000fe20000000800 */
[C---:B------:R-:W-:Y:S02]  /*79f0*/  FMUL.FTZ R98, R200.reuse, R98 ;  /* 0x00000062c8627220 */ /* 0x040fe40000410000 */
[----:B------:R-:W-:Y:S01]  /*7a00*/  FMUL.FTZ R99, R200, R99 ;  /* 0x00000063c8637220 */ /* 0x000fe20000410000 */
[----:B----4-:R-:W-:Y:S01]  /*7a10*/  F2FP.BF16.PACK_AB R194, R208, R210 ;  /* 0x000000d2d0c2723e */ /* 0x010fe200000010ff */
[C---:B------:R-:W-:Y:S02]  /*7a20*/  FMUL.FTZ R100, R199.reuse, R100 ;  /* 0x00000064c7647220 */ /* 0x040fe40000410000 */
[----:B------:R-:W-:Y:S02]  /*7a30*/  FMUL.FTZ R101, R199, R101 ;  /* 0x00000065c7657220 */ /* 0x000fe40000410000 */
[C---:B------:R-:W-:Y:S01]  /*7a40*/  FMUL.FTZ R102, R200.reuse, R102 ;  /* 0x00000066c8667220 */ /* 0x040fe20000410000 */
[----:B------:R-:W4:Y:S01]  /*7a50*/  MUFU.EX2 R211, R211 ;  /* 0x000000d300d37308 */ /* 0x000f220000000800 */
[----:B------:R-:W-:Y:S02]  /*7a60*/  FMUL.FTZ R103, R200, R103 ;  /* 0x00000067c8677220 */ /* 0x000fe40000410000 */
[C---:B------:R-:W-:Y:S01]  /*7a70*/  FMUL.FTZ R104, R198.reuse, R104 ;  /* 0x00000068c6687220 */ /* 0x040fe20000410000 */
[----:B---3--:R-:W-:Y:S01]  /*7a80*/  F2FP.BF16.PACK_AB R193, R223, R227 ;  /* 0x000000e3dfc1723e */ /* 0x008fe200000010ff */
[C---:B------:R-:W-:Y:S02]  /*7a90*/  FMUL.FTZ R105, R198.reuse, R105 ;  /* 0x00000069c6697220 */ /* 0x040fe40000410000 */
[C---:B------:R-:W-:Y:S02]  /*7aa0*/  FMUL.FTZ R108, R198.reuse, R108 ;  /* 0x0000006cc66c7220 */ /* 0x040fe40000410000 */
[----:B------:R-:W-:Y:S01]  /*7ab0*/  FMUL.FTZ R109, R198, R109 ;  /* 0x0000006dc66d7220 */ /* 0x000fe20000410000 */
[----:B------:R-:W3:Y:S01]  /*7ac0*/  MUFU.EX2 R197, R197 ;  /* 0x000000c500c57308 */ /* 0x000ee20000000800 */
        /* <DEDUP_REMOVED lines=8> */
[----:B----4-:R-:W-:Y:S01]  /*7b50*/  F2FP.BF16.PACK_AB R195, R211, R209 ;  /* 0x000000d1d3c3723e */ /* 0x010fe200000010ff */
[----:B------:R-:W-:Y:S02]  /*7b60*/  FMUL.FTZ R119, R200, R119 ;  /* 0x00000077c8777220 */ /* 0x000fe40000410000 */
[C---:B------:R-:W-:Y:S02]  /*7b70*/  FMUL.FTZ R120, R198.reuse, R120 ;  /* 0x00000078c6787220 */ /* 0x040fe40000410000 */
[----:B------:R-:W-:Y:S01]  /*7b80*/  FMUL.FTZ R121, R198, R121 ;  /* 0x00000079c6797220 */ /* 0x000fe20000410000 */
[----:B------:R-:W4:Y:S01]  /*7b90*/  MUFU.EX2 R228, R228 ;  /* 0x000000e400e47308 */ /* 0x000f220000000800 */
[-C--:B-1----:R-:W-:Y:S05]  /*7ba0*/  HMMA.16816.F32.BF16 R4, R192, R204.reuse, R4 ;  /* 0x000000ccc004723c */ /* 0x082fea0000041804 */
[C---:B---3--:R-:W-:Y:S01]  /*7bb0*/  FMUL.FTZ R10, R197.reuse, R190 ;  /* 0x000000bec50a7220 */ /* 0x048fe20000410000 */
[----:B------:R-:W-:Y:S01]  /*7bc0*/  F2FP.BF16.PACK_AB R190, R212, R213 ;  /* 0x000000d5d4be723e */ /* 0x000fe200000010ff */
[C---:B------:R-:W-:Y:S02]  /*7bd0*/  FMUL.FTZ R11, R197.reuse, R191 ;  /* 0x000000bfc50b7220 */ /* 0x040fe40000410000 */
[----:B------:R-:W-:Y:S03]  /*7be0*/  MUFU.EX2 R214, R214 ;  /* 0x000000d600d67308 */ /* 0x000fe60000000800 */
[C---:B------:R-:W-:Y:S02]  /*7bf0*/  FMUL.FTZ R14, R197.reuse, R186 ;  /* 0x000000bac50e7220 */ /* 0x040fe40000410000 */
[C---:B------:R-:W-:Y:S02]  /*7c00*/  FMUL.FTZ R15, R197.reuse, R187 ;  /* 0x000000bbc50f7220 */ /* 0x040fe40000410000 */
[C---:B------:R-:W-:Y:S02]  /*7c10*/  FMUL.FTZ R74, R197.reuse, R74 ;  /* 0x0000004ac54a7220 */ /* 0x040fe40000410000 */
[C---:B------:R-:W-:Y:S01]  /*7c20*/  FMUL.FTZ R75, R197.reuse, R75 ;  /* 0x0000004bc54b7220 */ /* 0x040fe20000410000 */
[----:B------:R-:W1:Y:S01]  /*7c30*/  MUFU.EX2 R201, R201 ;  /* 0x000000c900c97308 */ /* 0x000e620000000800 */
[C---:B------:R-:W-:Y:S02]  /*7c40*/  FMUL.FTZ R78, R197.reuse, R78 ;  /* 0x0000004ec54e7220 */ /* 0x040fe40000410000 */
[C---:B------:R-:W-:Y:S01]  /*7c50*/  FMUL.FTZ R79, R197.reuse, R79 ;  /* 0x0000004fc54f7220 */ /* 0x040fe20000410000 */
[----:B----4-:R-:W-:Y:S01]  /*7c60*/  F2FP.BF16.PACK_AB R189, R228, R230 ;  /* 0x000000e6e4bd723e */ /* 0x010fe200000010ff */
        /* <DEDUP_REMOVED lines=14> */
[----:B------:R-:W-:Y:S02]  /*7d50*/  FMUL.FTZ R125, R198, R125 ;  /* 0x0000007dc67d7220 */ /* 0x000fe40000410000 */
[C---:B------:R-:W-:Y:S02]  /*7d60*/  FMUL.FTZ R126, R197.reuse, R126 ;  /* 0x0000007ec57e7220 */ /* 0x040fe40000410000 */
[C---:B------:R-:W-:Y:S04]  /*7d70*/  HMMA.16816.F32.BF16 R8, R188.reuse, R204, R8 ;  /* 0x000000ccbc08723c */ /* 0x040fe80000041808 */
[----:B------:R-:W-:Y:S02]  /*7d80*/  FMUL.FTZ R127, R197, R127 ;  /* 0x0000007fc57f7220 */ /* 0x000fe40000410000 */
[C---:B------:R-:W-:Y:S02]  /*7d90*/  FMUL.FTZ R128, R199.reuse, R128 ;  /* 0x00000080c7807220 */ /* 0x040fe40000410000 */
[-C--:B------:R-:W-:Y:S04]  /*7da0*/  HMMA.16816.F32.BF16 R12, R188, R206.reuse, R12 ;  /* 0x000000cebc0c723c */ /* 0x080fe8000004180c */
[C---:B------:R-:W-:Y:S02]  /*7db0*/  FMUL.FTZ R129, R199.reuse, R129 ;  /* 0x00000081c7817220 */ /* 0x040fe40000410000 */
[C---:B------:R-:W-:Y:S02]  /*7dc0*/  FMUL.FTZ R130, R200.reuse, R130 ;  /* 0x00000082c8827220 */ /* 0x040fe40000410000 */
[C---:B------:R-:W-:Y:S04]  /*7dd0*/  HMMA.16816.F32.BF16 R16, R192.reuse, R206, R16 ;  /* 0x000000cec010723c */ /* 0x040fe80000041810 */
[C---:B------:R-:W-:Y:S02]  /*7de0*/  FMUL.FTZ R131, R200.reuse, R131 ;  /* 0x00000083c8837220 */ /* 0x040fe40000410000 */
[C---:B------:R-:W-:Y:S02]  /*7df0*/  FMUL.FTZ R132, R199.reuse, R132 ;  /* 0x00000084c7847220 */ /* 0x040fe40000410000 */
[-C--:B--2---:R-:W-:Y:S04]  /*7e00*/  HMMA.16816.F32.BF16 R68, R192, R180.reuse, R68 ;  /* 0x000000b4c044723c */ /* 0x084fe80000041844 */
        /* <DEDUP_REMOVED lines=8> */
[C---:B------:R-:W-:Y:S01]  /*7e90*/  HMMA.16816.F32.BF16 R80, R192.reuse, R182, R80 ;  /* 0x000000b6c050723c */ /* 0x040fe20000041850 */
[----:B------:R-:W1:Y:S03]  /*7ea0*/  LDSM.16.MT88.4 R180, [R239+0x100] ;  /* 0x00010000efb4783b */ /* 0x000e660000004200 */
[C---:B------:R-:W-:Y:S02]  /*7eb0*/  FMUL.FTZ R139, R197.reuse, R139 ;  /* 0x0000008bc58b7220 */ /* 0x040fe40000410000 */
[C---:B------:R-:W-:Y:S02]  /*7ec0*/  FMUL.FTZ R140, R198.reuse, R140 ;  /* 0x0000008cc68c7220 */ /* 0x040fe40000410000 */
[----:B------:R-:W-:Y:S04]  /*7ed0*/  FMUL.FTZ R141, R198, R141 ;  /* 0x0000008dc68d7220 */ /* 0x000fe80000410000 */
[C---:B------:R-:W-:Y:S02]  /*7ee0*/  FMUL.FTZ R142, R197.reuse, R142 ;  /* 0x0000008ec58e7220 */ /* 0x040fe40000410000 */
[----:B------:R-:W-:Y:S02]  /*7ef0*/  FMUL.FTZ R143, R197, R143 ;  /* 0x0000008fc58f7220 */ /* 0x000fe40000410000 */
[C---:B------:R-:W-:Y:S02]  /*7f00*/  FMUL.FTZ R144, R199.reuse, R144 ;  /* 0x00000090c7907220 */ /* 0x040fe40000410000 */
[C---:B------:R-:W-:Y:S02]  /*7f10*/  FMUL.FTZ R145, R199.reuse, R145 ;  /* 0x00000091c7917220 */ /* 0x040fe40000410000 */
[C---:B------:R-:W-:Y:S02]  /*7f20*/  FMUL.FTZ R146, R200.reuse, R146 ;  /* 0x00000092c8927220 */ /* 0x040fe40000410000 */
[----:B------:R-:W-:Y:S02]  /*7f30*/  FMUL.FTZ R147, R200, R147 ;  /* 0x00000093c8937220 */ /* 0x000fe40000410000 */
[--C-:B------:R-:W-:Y:S02]  /*7f40*/  FFMA.FTZ R204, R20, c[0x0][0x2d0], -R216.reuse ;  /* 0x0000b40014cc7a23 */ /* 0x100fe400000108d8 */
[----:B------:R-:W-:Y:S02]  /*7f50*/  FMUL.FTZ R20, R199, R176 ;  /* 0x000000b0c7147220 */ /* 0x000fe40000410000 */
[----:B------:R-:W-:Y:S02]  /*7f60*/  FFMA.FTZ R205, R21, c[0x0][0x2d0], -R216 ;  /* 0x0000b40015cd7a23 */ /* 0x000fe400000108d8 */
[----:B------:R-:W-:Y:S01]  /*7f70*/  FMUL.FTZ R21, R199, R177 ;  /* 0x000000b1c7157220 */ /* 0x000fe20000410000 */
[----:B------:R-:W-:Y:S01]  /*7f80*/  MUFU.EX2 R204, R204 ;  /* 0x000000cc00cc7308 */ /* 0x000fe20000000800 */
[--C-:B------:R-:W-:Y:S02]  /*7f90*/  FFMA.FTZ R206, R22, c[0x0][0x2d0], -R218.reuse ;  /* 0x0000b40016ce7a23 */ /* 0x100fe400000108da */
[C---:B------:R-:W-:Y:S02]  /*7fa0*/  FMUL.FTZ R22, R200.reuse, R178 ;  /* 0x000000b2c8167220 */ /* 0x040fe40000410000 */
[----:B------:R-:W-:Y:S02]  /*7fb0*/  FFMA.FTZ R207, R23, c[0x0][0x2d0], -R218 ;  /* 0x0000b40017cf7a23 */ /* 0x000fe400000108da */
[----:B------:R-:W-:Y:S02]  /*7fc0*/  FMUL.FTZ R23, R200, R179 ;  /* 0x000000b3c8177220 */ /* 0x000fe40000410000 */
[----:B------:R-:W-:Y:S01]  /*7fd0*/  LDSM.16.MT88.4 R176, [R238+0x2100] ;  /* 0x00210000eeb0783b */ /* 0x000fe20000004200 */
[-C--:B-1----:R-:W-:Y:S01]  /*7fe0*/  HMMA.16816.F32.BF16 R84, R192, R180.reuse, R84 ;  /* 0x000000b4c054723c */ /* 0x082fe20000041854 */
[----:B------:R-:W-:Y:S02]  /*7ff0*/  MUFU.EX2 R205, R205 ;  /* 0x000000cd00cd7308 */ /* 0x000fe40000000800 */
[C---:B------:R-:W-:Y:S02]  /*8000*/  FMUL.FTZ R148, R198.reuse, R148 ;  /* 0x00000094c6947220 */ /* 0x040fe40000410000 */
[C---:B------:R-:W-:Y:S02]  /*8010*/  FMUL.FTZ R149, R198.reuse, R149 ;  /* 0x00000095c6957220 */ /* 0x040fe40000410000 */
[C---:B------:R-:W-:Y:S01]  /*8020*/  FMUL.FTZ R152, R198.reuse, R152 ;  /* 0x00000098c6987220 */ /* 0x040fe20000410000 */
[C---:B------:R-:W-:Y:S03]  /*8030*/  HMMA.16816.F32.BF16 R88, R188.reuse, R180, R88 ;  /* 0x000000b4bc58723c */ /* 0x040fe60000041858 */
[----:B------:R-:W-:Y:S01]  /*8040*/  MUFU.EX2 R206, R206 ;  /* 0x000000ce00ce7308 */ /* 0x000fe20000000800 */
[----:B------:R-:W-:Y:S02]  /*8050*/  FMUL.FTZ R153, R198, R153 ;  /* 0x00000099c6997220 */ /* 0x000fe40000410000 */
[C---:B------:R-:W-:Y:S02]  /*8060*/  FMUL.FTZ R156, R199.reuse, R156 ;  /* 0x0000009cc79c7220 */ /* 0x040fe40000410000 */
[-C--:B------:R-:W-:Y:S04]  /*8070*/  HMMA.16816.F32.BF16 R92, R188, R182.reuse, R92 ;  /* 0x000000b6bc5c723c */ /* 0x080fe8000004185c */
[C---:B------:R-:W-:Y:S01]  /*8080*/  FMUL.FTZ R157, R199.reuse, R157 ;  /* 0x0000009dc79d7220 */ /* 0x040fe20000410000 */
[----:B------:R-:W-:Y:S01]  /*8090*/  MUFU.EX2 R207, R207 ;  /* 0x000000cf00cf7308 */ /* 0x000fe20000000800 */
[C---:B------:R-:W-:Y:S02]  /*80a0*/  FMUL.FTZ R158, R200.reuse, R158 ;  /* 0x0000009ec89e7220 */ /* 0x040fe40000410000 */
[C---:B------:R-:W-:Y:S01]  /*80b0*/  HMMA.16816.F32.BF16 R96, R192.reuse, R182, R96 ;  /* 0x000000b6c060723c */ /* 0x040fe20000041860 */
[----:B------:R-:W1:Y:S03]  /*80c0*/  LDSM.16.MT88.4 R180, [R238+0x100] ;  /* 0x00010000eeb4783b */ /* 0x000e660000004200 */
[----:B------:R-:W-:Y:S02]  /*80d0*/  FMUL.FTZ R159, R200, R159 ;  /* 0x0000009fc89f7220 */ /* 0x000fe40000410000 */
[C---:B------:R-:W-:Y:S02]  /*80e0*/  FMUL.FTZ R24, R199.reuse, R172 ;  /* 0x000000acc7187220 */ /* 0x040fe40000410000 */
[----:B------:R-:W-:Y:S04]  /*80f0*/  FMUL.FTZ R25, R199, R173 ;  /* 0x000000adc7197220 */ /* 0x000fe80000410000 */
[C---:B------:R-:W-:Y:S02]  /*8100*/  FMUL.FTZ R150, R197.reuse, R150 ;  /* 0x00000096c5967220 */ /* 0x040fe40000410000 */
[C---:B------:R-:W-:Y:S02]  /*8110*/  FMUL.FTZ R151, R197.reuse, R151 ;  /* 0x00000097c5977220 */ /* 0x040fe40000410000 */
[C---:B------:R-:W-:Y:S02]  /*8120*/  FMUL.FTZ R154, R197.reuse, R154 ;  /* 0x0000009ac59a7220 */ /* 0x040fe40000410000 */
[----:B------:R-:W-:Y:S02]  /*8130*/  FMUL.FTZ R155, R197, R155 ;  /* 0x0000009bc59b7220 */ /* 0x000fe40000410000 */
[--C-:B------:R-:W-:Y:S02]  /*8140*/  FFMA.FTZ R220, R26, c[0x0][0x2d0], -R231.reuse ;  /* 0x0000b4001adc7a23 */ /* 0x100fe400000108e7 */
[C---:B------:R-:W-:Y:S02]  /*8150*/  FMUL.FTZ R26, R200.reuse, R174 ;  /* 0x000000aec81a7220 */ /* 0x040fe40000410000 */
[----:B------:R-:W-:Y:S02]  /*8160*/  FFMA.FTZ R222, R27, c[0x0][0x2d0], -R231 ;  /* 0x0000b4001bde7a23 */ /* 0x000fe400000108e7 */
[----:B------:R-:W-:Y:S01]  /*8170*/  FMUL.FTZ R27, R200, R175 ;  /* 0x000000afc81b7220 */ /* 0x000fe20000410000 */
[----:B------:R-:W-:Y:S01]  /*8180*/  MUFU.EX2 R220, R220 ;  /* 0x000000dc00dc7308 */ /* 0x000fe20000000800 */
[--C-:B------:R-:W-:Y:S02]  /*8190*/  FFMA.FTZ R215, R32, c[0x0][0x2d0], -R216.reuse ;  /* 0x0000b40020d77a23 */ /* 0x100fe400000108d8 */
[----:B------:R-:W-:Y:S02]  /*81a0*/  FFMA.FTZ R216, R33, c[0x0][0x2d0], -R216 ;  /* 0x0000b40021d87a23 */ /* 0x000fe400000108d8 */
[----:B------:R-:W-:Y:S02]  /*81b0*/  FMUL.FTZ R33, R196, c[0x0][0x2d0] ;  /* 0x0000b400c4217a20 */ /* 0x000fe40000410000 */
[----:B------:R-:W-:Y:S02]  /*81c0*/  FFMA.FTZ R217, R34, c[0x0][0x2d0], -R218 ;  /* 0x0000b40022d97a23 */ /* 0x000fe400000108da */
[--C-:B------:R-:W-:Y:S01]  /*81d0*/  FFMA.FTZ R186, R48, c[0x0][0x2d0], -R33.reuse ;  /* 0x0000b40030ba7a23 */ /* 0x100fe20000010821 */
[----:B------:R-:W-:Y:S01]  /*81e0*/  MUFU.EX2 R215, R215 ;  /* 0x000000d700d77308 */ /* 0x000fe20000000800 */
[--C-:B------:R-:W-:Y:S02]  /*81f0*/  FFMA.FTZ R185, R49, c[0x0][0x2d0], -R33.reuse ;  /* 0x0000b40031b97a23 */ /* 0x100fe40000010821 */
[--C-:B------:R-:W-:Y:S01]  /*8200*/  FFMA.FTZ R184, R52, c[0x0][0x2d0], -R33.reuse ;  /* 0x0000b40034b87a23 */ /* 0x100fe20000010821 */
[-C--:B-1----:R-:W-:Y:S03]  /*8210*/  HMMA.16816.F32.BF16 R100, R192, R180.reuse, R100 ;  /* 0x000000b4c064723c */ /* 0x082fe60000041864 */
[--C-:B------:R-:W-:Y:S02]  /*8220*/  FFMA.FTZ R187, R37, c[0x0][0x2d0], -R33.reuse ;  /* 0x0000b40025bb7a23 */ /* 0x100fe40000010821 */
[----:B------:R-:W-:Y:S01]  /*8230*/  FMUL.FTZ R37, R2, c[0x0][0x2d0] ;  /* 0x0000b40002257a20 */ /* 0x000fe20000410000 */
[----:B------:R-:W-:Y:S01]  /*8240*/  MUFU.EX2 R186, R186 ;  /* 0x000000ba00ba7308 */ /* 0x000fe20000000800 */
[----:B------:R-:W-:Y:S01]  /*8250*/  FFMA.FTZ R32, R36, c[0x0][0x2d0], -R33 ;  /* 0x0000b40024207a23 */ /* 0x000fe20000010821 */
[C---:B------:R-:W-:Y:S04]  /*8260*/  HMMA.16816.F32.BF16 R104, R188.reuse, R180, R104 ;  /* 0x000000b4bc68723c */ /* 0x040fe80000041868 */
[----:B------:R-:W-:Y:S01]  /*8270*/  FMUL.FTZ R36, R3, c[0x0][0x2d0] ;  /* 0x0000b40003247a20 */ /* 0x000fe20000410000 */
[----:B------:R-:W-:Y:S01]  /*8280*/  MOV R173, R32 ;  /* 0x0000002000ad7202 */ /* 0x000fe20000000f00 */
[----:B------:R-:W-:Y:S02]  /*8290*/  FMUL.FTZ R32, R198, R168 ;  /* 0x000000a8c6207220 */ /* 0x000fe40000410000 */
[-C--:B------:R-:W-:Y:S01]  /*82a0*/  HMMA.16816.F32.BF16 R108, R188, R182.reuse, R108 ;  /* 0x000000b6bc6c723c */ /* 0x080fe2000004186c */
[----:B------:R-:W-:Y:S03]  /*82b0*/  MUFU.EX2 R216, R216 ;  /* 0x000000d800d87308 */ /* 0x000fe60000000800 */
[--C-:B------:R-:W-:Y:S02]  /*82c0*/  FFMA.FTZ R52, R50, c[0x0][0x2d0], -R36.reuse ;  /* 0x0000b40032347a23 */ /* 0x100fe40000010824 */
[--C-:B------:R-:W-:Y:S02]  /*82d0*/  FFMA.FTZ R175, R66, c[0x0][0x2d0], -R36.reuse ;  /* 0x0000b40042af7a23 */ /* 0x100fe40000010824 */
[C---:B------:R-:W-:Y:S01]  /*82e0*/  HMMA.16816.F32.BF16 R112, R192.reuse, R182, R112 ;  /* 0x000000b6c070723c */ /* 0x040fe20000041870 */
[----:B------:R-:W1:Y:S02]  /*82f0*/  LDSM.16.MT88.4 R180, [R246+0x2100] ;  /* 0x00210000f6b4783b */ /* 0x000e640000004200 */
[----:B------:R-:W-:Y:S01]  /*8300*/  MUFU.EX2 R173, R173 ;  /* 0x000000ad00ad7308 */ /* 0x000fe20000000800 */
[----:B------:R-:W-:Y:S02]  /*8310*/  FFMA.FTZ R174, R67, c[0x0][0x2d0], -R36 ;  /* 0x0000b40043ae7a23 */ /* 0x000fe40000010824 */
[--C-:B------:R-:W-:Y:S02]  /*8320*/  FFMA.FTZ R28, R28, c[0x0][0x2d0], -R37.reuse ;  /* 0x0000b4001c1c7a23 */ /* 0x100fe40000010825 */
[----:B------:R-:W-:Y:S04]  /*8330*/  FFMA.FTZ R218, R35, c[0x0][0x2d0], -R218 ;  /* 0x0000b40023da7a23 */ /* 0x000fe800000108da */
[----:B------:R-:W-:Y:S01]  /*8340*/  FMUL.FTZ R35, R197, R171 ;  /* 0x000000abc5237220 */ /* 0x000fe20000410000 */
[----:B------:R2:W-:Y:S01]  /*8350*/  MUFU.EX2 R172, R28 ;  /* 0x0000001c00ac7308 */ /* 0x0005e20000000800 */
[--C-:B------:R-:W-:Y:S02]  /*8360*/  FFMA.FTZ R171, R51, c[0x0][0x2d0], -R36.reuse ;  /* 0x0000b40033ab7a23 */ /* 0x100fe40000010824 */
[----:B------:R-:W-:Y:S01]  /*8370*/  LDSM.16.MT88.4 R48, [R246+0x900] ;  /* 0x00090000f630783b */ /* 0x000fe20000004200 */
[----:B------:R-:W-:Y:S02]  /*8380*/  FMUL.FTZ R34, R197, R170 ;  /* 0x000000aac5227220 */ /* 0x000fe40000410000 */
[----:B------:R-:W-:Y:S02]  /*8390*/  FFMA.FTZ R168, R29, c[0x0][0x2d0], -R37 ;  /* 0x0000b4001da87a23 */ /* 0x000fe40000010825 */
[----:B------:R-:W-:Y:S02]  /*83a0*/  FMUL.FTZ R37, R198, R165 ;  /* 0x000000a5c6257220 */ /* 0x000fe40000410000 */
[----:B------:R-:W-:Y:S01]  /*83b0*/  FMUL.FTZ R29, R199, R161 ;  /* 0x000000a1c71d7220 */ /* 0x000fe20000410000 */
[----:B------:R-:W-:Y:S01]  /*83c0*/  MUFU.EX2 R217, R217 ;  /* 0x000000d900d97308 */ /* 0x000fe20000000800 */
[--C-:B------:R-:W-:Y:S02]  /*83d0*/  FFMA.FTZ R170, R31, c[0x0][0x2d0], -R231.reuse ;  /* 0x0000b4001faa7a23 */ /* 0x100fe400000108e7 */
[----:B------:R-:W-:Y:S07]  /*83e0*/  FMUL.FTZ R31, R200, R163 ;  /* 0x000000a3c81f7220 */ /* 0x000fee0000410000 */
[----:B------:R-:W3:Y:S01]  /*83f0*/  MUFU.EX2 R218, R218 ;  /* 0x000000da00da7308 */ /* 0x000ee20000000800 */
[----:B--2---:R-:W-:Y:S02]  /*8400*/  FMUL.FTZ R28, R199, R160 ;  /* 0x000000a0c71c7220 */ /* 0x004fe40000410000 */
[----:B------:R-:W-:Y:S01]  /*8410*/  FFMA.FTZ R160, R63, c[0x0][0x2d0], -R231 ;  /* 0x0000b4003fa07a23 */ /* 0x000fe200000108e7 */
[-C--:B-1----:R-:W-:Y:S06]  /*8420*/  HMMA.16816.F32.BF16 R116, R192, R180.reuse, R116 ;  /* 0x000000b4c074723c */ /* 0x082fec0000041874 */
[----:B------:R-:W1:Y:S02]  /*8430*/  MUFU.EX2 R222, R222 ;  /* 0x000000de00de7308 */ /* 0x000e640000000800 */
[C---:B------:R-:W-:Y:S08]  /*8440*/  HMMA.16816.F32.BF16 R120, R188.reuse, R180, R120 ;  /* 0x000000b4bc78723c */ /* 0x040ff00000041878 */
[----:B------:R-:W2:Y:S01]  /*8450*/  MUFU.EX2 R168, R168 ;  /* 0x000000a800a87308 */ /* 0x000ea20000000800 */
[-C--:B------:R-:W-:Y:S09]  /*8460*/  HMMA.16816.F32.BF16 R124, R188, R182.reuse, R124 ;  /* 0x000000b6bc7c723c */ /* 0x080ff2000004187c */
[----:B------:R-:W-:Y:S01]  /*8470*/  MUFU.EX2 R170, R170 ;  /* 0x000000aa00aa7308 */ /* 0x000fe20000000800 */
[C---:B------:R-:W-:Y:S01]  /*8480*/  HMMA.16816.F32.BF16 R128, R192.reuse, R182, R128 ;  /* 0x000000b6c080723c */ /* 0x040fe20000041880 */
[----:B------:R-:W4:Y:S07]  /*8490*/  LDSM.16.MT88.4 R180, [R240+0x2100] ;  /* 0x00210000f0b4783b */ /* 0x000f2e0000004200 */
[-C--:B----4-:R-:W-:Y:S08]  /*84a0*/  HMMA.16816.F32.BF16 R132, R192, R180.reuse, R132 ;  /* 0x000000b4c084723c */ /* 0x090ff00000041884 */
[C---:B------:R-:W-:Y:S08]  /*84b0*/  HMMA.16816.F32.BF16 R136, R188.reuse, R180, R136 ;  /* 0x000000b4bc88723c */ /* 0x040ff00000041888 */
[-C--:B------:R-:W-:Y:S08]  /*84c0*/  HMMA.16816.F32.BF16 R140, R188, R182.reuse, R140 ;  /* 0x000000b6bc8c723c */ /* 0x080ff0000004188c */
[C---:B------:R-:W-:Y:S01]  /*84d0*/  HMMA.16816.F32.BF16 R144, R192.reuse, R182, R144 ;  /* 0x000000b6c090723c */ /* 0x040fe20000041890 */
[----:B------:R-:W4:Y:S07]  /*84e0*/  LDSM.16.MT88.4 R180, [R239+0x2100] ;  /* 0x00210000efb4783b */ /* 0x000f2e0000004200 */
[-C--:B----4-:R-:W-:Y:S08]  /*84f0*/  HMMA.16816.F32.BF16 R20, R192, R180.reuse, R20 ;  /* 0x000000b4c014723c */ /* 0x090ff00000041814 */
[C---:B------:R-:W-:Y:S07]  /*8500*/  HMMA.16816.F32.BF16 R148, R188.reuse, R180, R148 ;  /* 0x000000b4bc94723c */ /* 0x040fee0000041894 */
[--C-:B------:R-:W-:Y:S01]  /*8510*/  FFMA.FTZ R181, R64, c[0x0][0x2d0], -R33.reuse ;  /* 0x0000b40040b57a23 */ /* 0x100fe20000010821 */
[-C--:B------:R-:W-:Y:S04]  /*8520*/  HMMA.16816.F32.BF16 R152, R188, R182.reuse, R152 ;  /* 0x000000b6bc98723c */ /* 0x080fe80000041898 */
[--C-:B------:R-:W-:Y:S02]  /*8530*/  FFMA.FTZ R180, R65, c[0x0][0x2d0], -R33.reuse ;  /* 0x0000b40041b47a23 */ /* 0x100fe40000010821 */
[--C-:B------:R-:W-:Y:S02]  /*8540*/  FFMA.FTZ R65, R38, c[0x0][0x2d0], -R36.reuse ;  /* 0x0000b40026417a23 */ /* 0x100fe40000010824 */
[C---:B------:R-:W-:Y:S04]  /*8550*/  HMMA.16816.F32.BF16 R156, R192.reuse, R182, R156 ;  /* 0x000000b6c09c723c */ /* 0x040fe8000004189c */
[--C-:B------:R-:W-:Y:S02]  /*8560*/  FFMA.FTZ R64, R54, c[0x0][0x2d0], -R36.reuse ;  /* 0x0000b40036407a23 */ /* 0x100fe40000010824 */
[--C-:B------:R-:W-:Y:S02]  /*8570*/  FFMA.FTZ R38, R39, c[0x0][0x2d0], -R36.reuse ;  /* 0x0000b40027267a23 */ /* 0x100fe40000010824 */
[-C--:B------:R-:W-:Y:S04]  /*8580*/  HMMA.16816.F32.BF16 R24, R192, R176.reuse, R24 ;  /* 0x000000b0c018723c */ /* 0x080fe80000041818 */
[----:B------:R-:W-:Y:S01]  /*8590*/  FFMA.FTZ R183, R53, c[0x0][0x2d0], -R33 ;  /* 0x0000b40035b77a23 */ /* 0x000fe20000010821 */
[----:B------:R-:W-:Y:S01]  /*85a0*/  MOV R165, R38 ;  /* 0x0000002600a57202 */ /* 0x000fe20000000f00 */
[C---:B------:R-:W-:Y:S02]  /*85b0*/  FMUL.FTZ R33, R198.reuse, R169 ;  /* 0x000000a9c6217220 */ /* 0x040fe40000410000 */
[----:B------:R-:W-:Y:S04]  /*85c0*/  FFMA.FTZ R182, R55, c[0x0][0x2d0], -R36 ;  /* 0x0000b40037b67a23 */ /* 0x000fe80000010824 */
[----:B------:R-:W-:Y:S01]  /*85d0*/  FMUL.FTZ R36, R198, R164 ;  /* 0x000000a4c6247220 */ /* 0x000fe20000410000 */
[C---:B------:R-:W-:Y:S04]  /*85e0*/  HMMA.16816.F32.BF16 R32, R188.reuse, R176, R32 ;  /* 0x000000b0bc20723c */ /* 0x040fe80000041820 */
[C---:B------:R-:W-:Y:S02]  /*85f0*/  FMUL.FTZ R38, R197.reuse, R166 ;  /* 0x000000a6c5267220 */ /* 0x040fe40000410000 */
[----:B------:R-:W-:Y:S01]  /*8600*/  FMUL.FTZ R39, R197, R167 ;  /* 0x000000a7c5277220 */ /* 0x000fe20000410000 */
[----:B------:R-:W-:Y:S01]  /*8610*/  MOV R167, R52 ;  /* 0x0000003400a77202 */ /* 0x000fe20000000f00 */
[--C-:B------:R-:W-:Y:S01]  /*8620*/  FFMA.FTZ R169, R30, c[0x0][0x2d0], -R231.reuse ;  /* 0x0000b4001ea97a23 */ /* 0x100fe200000108e7 */
[----:B------:R-:W4:Y:S03]  /*8630*/  LDSM.16.MT88.4 R52, [R240+0x900] ;  /* 0x00090000f034783b */ /* 0x000f260000004200 */
[----:B------:R-:W-:Y:S01]  /*8640*/  FMUL.FTZ R30, R200, R162 ;  /* 0x000000a2c81e7220 */ /* 0x000fe20000410000 */
[-C--:B------:R-:W-:Y:S01]  /*8650*/  HMMA.16816.F32.BF16 R36, R188, R178.reuse, R36 ;  /* 0x000000b2bc24723c */ /* 0x080fe20000041824 */
[----:B------:R-:W-:Y:S02]  /*8660*/  MUFU.EX2 R189, R187 ;  /* 0x000000bb00bd7308 */ /* 0x000fe40000000800 */
[----:B------:R-:W-:Y:S04]  /*8670*/  FFMA.FTZ R162, R62, c[0x0][0x2d0], -R231 ;  /* 0x0000b4003ea27a23 */ /* 0x000fe800000108e7 */
[----:B------:R-:W-:Y:S01]  /*8680*/  FMUL.FTZ R191, R2, c[0x0][0x2d0] ;  /* 0x0000b40002bf7a20 */ /* 0x000fe20000410000 */
[----:B------:R-:W-:Y:S01]  /*8690*/  HMMA.16816.F32.BF16 R28, R192, R178, R28 ;  /* 0x000000b2c01c723c */ /* 0x000fe2000004181c */
[----:B------:R-:W5:Y:S02]  /*86a0*/  LDL.LU R179, [R1+0x20] ;  /* 0x0000200001b37983 */ /* 0x000f640000300800 */
[----:B------:R-:W2:Y:S01]  /*86b0*/  MUFU.EX2 R169, R169 ;  /* 0x000000a900a97308 */ /* 0x000ea20000000800 */
[----:B------:R-:W-:Y:S01]  /*86c0*/  FFMA.FTZ R164, R57, c[0x0][0x2d0], -R191 ;  /* 0x0000b40039a47a23 */ /* 0x000fe200000108bf */
[----:B------:R-:W5:Y:S01]  /*86d0*/  LDL.LU R178, [R1+0x1c] ;  /* 0x00001c0001b27983 */ /* 0x000f620000300800 */
[----:B------:R-:W-:Y:S01]  /*86e0*/  FFMA.FTZ R57, R43, c[0x0][0x2d0], -R231 ;  /* 0x0000b4002b397a23 */ /* 0x000fe200000108e7 */
[----:B---3--:R-:W-:Y:S01]  /*86f0*/  F2FP.BF16.PACK_AB R43, R218, R217 ;  /* 0x000000d9da2b723e */ /* 0x008fe200000010ff */
[----:B------:R-:W-:Y:S01]  /*8700*/  FFMA.FTZ R161, R61, c[0x0][0x2d0], -R191 ;  /* 0x0000b4003da17a23 */ /* 0x000fe200000108bf */
[----:B------:R-:W-:Y:S03]  /*8710*/  MOV R190, R165 ;  /* 0x000000a500be7202 */ /* 0x000fe60000000f00 */
[----:B------:R-:W-:Y:S01]  /*8720*/  FFMA.FTZ R61, R42, c[0x0][0x2d0], -R231 ;  /* 0x0000b4002a3d7a23 */ /* 0x000fe200000108e7 */
[----:B------:R-:W-:Y:S01]  /*8730*/  F2FP.BF16.PACK_AB R42, R216, R215 ;  /* 0x000000d7d82a723e */ /* 0x000fe200000010ff */
[--C-:B------:R-:W-:Y:S01]  /*8740*/  FFMA.FTZ R177, R40, c[0x0][0x2d0], -R191.reuse ;  /* 0x0000b40028b17a23 */ /* 0x100fe200000108bf */
[----:B------:R-:W-:Y:S01]  /*8750*/  F2FP.BF16.PACK_AB R40, R205, R204 ;  /* 0x000000cccd28723e */ /* 0x000fe200000010ff */
[--C-:B------:R-:W-:Y:S01]  /*8760*/  FFMA.FTZ R176, R41, c[0x0][0x2d0], -R191.reuse ;  /* 0x0000b40029b07a23 */ /* 0x100fe200000108bf */
[----:B------:R-:W-:Y:S01]  /*8770*/  F2FP.BF16.PACK_AB R41, R207, R206 ;  /* 0x000000cecf29723e */ /* 0x000fe200000010ff */
[----:B------:R3:W-:Y:S01]  /*8780*/  MUFU.EX2 R192, R65 ;  /* 0x0000004100c07308 */ /* 0x0007e20000000800 */
[--C-:B------:R-:W-:Y:S01]  /*8790*/  FFMA.FTZ R67, R44, c[0x0][0x2d0], -R191.reuse ;  /* 0x0000b4002c437a23 */ /* 0x100fe200000108bf */
[----:B------:R-:W-:Y:S01]  /*87a0*/  F2FP.BF16.PACK_AB R44, R219, R221 ;  /* 0x000000dddb2c723e */ /* 0x000fe200000010ff */
[----:B------:R-:W-:Y:S01]  /*87b0*/  FFMA.FTZ R66, R45, c[0x0][0x2d0], -R191 ;  /* 0x0000b4002d427a23 */ /* 0x000fe200000108bf */
[----:B-1----:R-:W-:Y:S01]  /*87c0*/  F2FP.BF16.PACK_AB R45, R222, R220 ;  /* 0x000000dcde2d723e */ /* 0x002fe200000010ff */
[----:B------:R-:W-:Y:S01]  /*87d0*/  FFMA.FTZ R165, R59, c[0x0][0x2d0], -R231 ;  /* 0x0000b4003ba57a23 */ /* 0x000fe200000108e7 */
[-C--:B------:R-:W-:Y:S04]  /*87e0*/  HMMA.16816.F32.BF16 R4, R40, R48.reuse, R4 ;  /* 0x000000302804723c */ /* 0x080fe80000041804 */
[----:B------:R-:W-:Y:S01]  /*87f0*/  MUFU.EX2 R62, R67 ;  /* 0x00000043003e7308 */ /* 0x000fe20000000800 */
[----:B------:R-:W-:Y:S02]  /*8800*/  FFMA.FTZ R166, R56, c[0x0][0x2d0], -R191 ;  /* 0x0000b40038a67a23 */ /* 0x000fe400000108bf */
[----:B------:R-:W-:Y:S01]  /*8810*/  FFMA.FTZ R56, R46, c[0x0][0x2d0], -R231 ;  /* 0x0000b4002e387a23 */ /* 0x000fe200000108e7 */
[----:B--2---:R-:W-:Y:S01]  /*8820*/  F2FP.BF16.PACK_AB R46, R168, R172 ;  /* 0x000000aca82e723e */ /* 0x004fe200000010ff */
[----:B------:R-:W-:Y:S03]  /*8830*/  FFMA.FTZ R163, R60, c[0x0][0x2d0], -R191 ;  /* 0x0000b4003ca37a23 */ /* 0x000fe600000108bf */
[--C-:B------:R-:W-:Y:S01]  /*8840*/  FFMA.FTZ R60, R47, c[0x0][0x2d0], -R231.reuse ;  /* 0x0000b4002f3c7a23 */ /* 0x100fe200000108e7 */
[----:B------:R-:W-:Y:S01]  /*8850*/  F2FP.BF16.PACK_AB R47, R170, R169 ;  /* 0x000000a9aa2f723e */ /* 0x000fe200000010ff */
[----:B------:R-:W-:Y:S01]  /*8860*/  MUFU.EX2 R195, R66 ;  /* 0x0000004200c37308 */ /* 0x000fe20000000800 */
[----:B------:R-:W-:Y:S01]  /*8870*/  MOV R191, R167 ;  /* 0x000000a700bf7202 */ /* 0x000fe20000000f00 */
[----:B------:R-:W-:Y:S01]  /*8880*/  FFMA.FTZ R167, R58, c[0x0][0x2d0], -R231 ;  /* 0x0000b4003aa77a23 */ /* 0x000fe200000108e7 */
[----:B---3--:R-:W2:Y:S03]  /*8890*/  LDL.LU R65, [R1+0x18] ;  /* 0x0000180001417983 */ /* 0x008ea60000300800 */
[C---:B------:R-:W-:Y:S01]  /*88a0*/  HMMA.16816.F32.BF16 R8, R44.reuse, R48, R8 ;  /* 0x000000302c08723c */ /* 0x040fe20000041808 */
[----:B------:R-:W3:Y:S03]  /*88b0*/  LDL.LU R63, [R1+0x14] ;  /* 0x00001400013f7983 */ /* 0x000ee60000300800 */
[----:B------:R-:W-:Y:S04]  /*88c0*/  MUFU.EX2 R60, R60 ;  /* 0x0000003c003c7308 */ /* 0x000fe80000000800 */
[-C--:B------:R-:W-:Y:S06]  /*88d0*/  HMMA.16816.F32.BF16 R12, R44, R50.reuse, R12 ;  /* 0x000000322c0c723c */ /* 0x080fec000004180c */
[----:B------:R-:W-:Y:S02]  /*88e0*/  MUFU.EX2 R187, R191 ;  /* 0x000000bf00bb7308 */ /* 0x000fe40000000800 */
[C---:B------:R-:W-:Y:S01]  /*88f0*/  HMMA.16816.F32.BF16 R16, R40.reuse, R50, R16 ;  /* 0x000000322810723c */ /* 0x040fe20000041810 */
[----:B------:R-:W1:Y:S07]  /*8900*/  LDSM.16.MT88.4 R48, [R239+0x900] ;  /* 0x00090000ef30783b */ /* 0x000e6e0000004200 */
[-C--:B----4-:R-:W-:Y:S01]  /*8910*/  HMMA.16816.F32.BF16 R68, R40, R52.reuse, R68 ;  /* 0x000000342844723c */ /* 0x090fe20000041844 */
[----:B------:R-:W-:Y:S07]  /*8920*/  MUFU.EX2 R191, R56 ;  /* 0x0000003800bf7308 */ /* 0x000fee0000000800 */
[C---:B------:R-:W-:Y:S03]  /*8930*/  HMMA.16816.F32.BF16 R72, R44.reuse, R52, R72 ;  /* 0x000000342c48723c */ /* 0x040fe60000041848 */
[----:B------:R-:W-:Y:S05]  /*8940*/  MUFU.EX2 R231, R171 ;  /* 0x000000ab00e77308 */ /* 0x000fea0000000800 */
[-C--:B------:R-:W-:Y:S05]  /*8950*/  HMMA.16816.F32.BF16 R76, R44, R54.reuse, R76 ;  /* 0x000000362c4c723c */ /* 0x080fea000004184c */
[----:B------:R4:W-:Y:S03]  /*8960*/  MUFU.EX2 R171, R57 ;  /* 0x0000003900ab7308 */ /* 0x0009e60000000800 */
[C---:B------:R-:W-:Y:S01]  /*8970*/  HMMA.16816.F32.BF16 R80, R40.reuse, R54, R80 ;  /* 0x000000362850723c */ /* 0x040fe20000041850 */
[----:B------:R-:W4:Y:S06]  /*8980*/  LDSM.16.MT88.4 R52, [R238+0x900] ;  /* 0x00090000ee34783b */ /* 0x000f2c0000004200 */
[----:B------:R-:W-:Y:S01]  /*8990*/  MUFU.EX2 R188, R190 ;  /* 0x000000be00bc7308 */ /* 0x000fe20000000800 */
[-C--:B-1----:R-:W-:Y:S08]  /*89a0*/  HMMA.16816.F32.BF16 R84, R40, R48.reuse, R84 ;  /* 0x000000302854723c */ /* 0x082ff00000041854 */
[C---:B------:R-:W-:Y:S01]  /*89b0*/  HMMA.16816.F32.BF16 R88, R44.reuse, R48, R88 ;  /* 0x000000302c58723c */ /* 0x040fe20000041858 */
[----:B------:R-:W-:Y:S01]  /*89c0*/  MUFU.EX2 R190, R61 ;  /* 0x0000003d00be7308 */ /* 0x000fe20000000800 */
[----:B----4-:R-:W-:Y:S06]  /*89d0*/  LDSM.16.MT88.4 R56, [R240+0x1100] ;  /* 0x00110000f038783b */ /* 0x010fec0000004200 */
[-C--:B------:R-:W-:Y:S03]  /*89e0*/  HMMA.16816.F32.BF16 R92, R44, R50.reuse, R92 ;  /* 0x000000322c5c723c */ /* 0x080fe6000004185c */
[----:B------:R-:W-:Y:S05]  /*89f0*/  MUFU.EX2 R194, R185 ;  /* 0x000000b900c27308 */ /* 0x000fea0000000800 */
[C---:B------:R-:W-:Y:S01]  /*8a00*/  HMMA.16816.F32.BF16 R96, R40.reuse, R50, R96 ;  /* 0x000000322860723c */ /* 0x040fe20000041860 */
[----:B------:R-:W1:Y:S04]  /*8a10*/  LDSM.16.MT88.4 R48, [R246+0x2900] ;  /* 0x00290000f630783b */ /* 0x000e680000004200 */
[----:B------:R-:W-:Y:S03]  /*8a20*/  MUFU.EX2 R193, R177 ;  /* 0x000000b100c17308 */ /* 0x000fe60000000800 */
[-C--:B------:R-:W-:Y:S07]  /*8a30*/  HMMA.16816.F32.BF16 R100, R40, R52.reuse, R100 ;  /* 0x000000342864723c */ /* 0x080fee0000041864 */
[----:B------:R-:W4:Y:S01]  /*8a40*/  MUFU.EX2 R185, R176 ;  /* 0x000000b000b97308 */ /* 0x000f220000000800 */
[C---:B------:R-:W-:Y:S08]  /*8a50*/  HMMA.16816.F32.BF16 R104, R44.reuse, R52, R104 ;  /* 0x000000342c68723c */ /* 0x040ff00000041868 */
[-C--:B------:R-:W-:Y:S01]  /*8a60*/  HMMA.16816.F32.BF16 R108, R44, R54.reuse, R108 ;  /* 0x000000362c6c723c */ /* 0x080fe2000004186c */
[----:B------:R-:W-:Y:S07]  /*8a70*/  MUFU.EX2 R163, R163 ;  /* 0x000000a300a37308 */ /* 0x000fee0000000800 */
[C---:B------:R-:W-:Y:S01]  /*8a80*/  HMMA.16816.F32.BF16 R112, R40.reuse, R54, R112 ;  /* 0x000000362870723c */ /* 0x040fe20000041870 */
[----:B------:R-:W4:Y:S07]  /*8a90*/  LDSM.16.MT88.4 R52, [R240+0x2900] ;  /* 0x00290000f034783b */ /* 0x000f2e0000004200 */
[-C--:B-1----:R-:W-:Y:S08]  /*8aa0*/  HMMA.16816.F32.BF16 R116, R40, R48.reuse, R116 ;  /* 0x000000302874723c */ /* 0x082ff00000041874 */
[C---:B------:R-:W-:Y:S08]  /*8ab0*/  HMMA.16816.F32.BF16 R120, R44.reuse, R48, R120 ;  /* 0x000000302c78723c */ /* 0x040ff00000041878 */
[-C--:B------:R-:W-:Y:S08]  /*8ac0*/  HMMA.16816.F32.BF16 R124, R44, R50.reuse, R124 ;  /* 0x000000322c7c723c */ /* 0x080ff0000004187c */
[C---:B------:R-:W-:Y:S01]  /*8ad0*/  HMMA.16816.F32.BF16 R128, R40.reuse, R50, R128 ;  /* 0x000000322880723c */ /* 0x040fe20000041880 */
[----:B------:R-:W1:Y:S07]  /*8ae0*/  LDSM.16.MT88.4 R48, [R239+0x2900] ;  /* 0x00290000ef30783b */ /* 0x000e6e0000004200 */
[-C--:B----4-:R-:W-:Y:S08]  /*8af0*/  HMMA.16816.F32.BF16 R132, R40, R52.reuse, R132 ;  /* 0x000000342884723c */ /* 0x090ff00000041884 */
[C---:B------:R-:W-:Y:S08]  /*8b00*/  HMMA.16816.F32.BF16 R136, R44.reuse, R52, R136 ;  /* 0x000000342c88723c */ /* 0x040ff00000041888 */
[-C--:B------:R-:W-:Y:S08]  /*8b10*/  HMMA.16816.F32.BF16 R140, R44, R54.reuse, R140 ;  /* 0x000000362c8c723c */ /* 0x080ff0000004188c */
        /* <DEDUP_REMOVED lines=9> */
[-C--:B------:R-:W-:Y:S07]  /*8bb0*/  HMMA.16816.F32.BF16 R36, R44, R54.reuse, R36 ;  /* 0x000000362c24723c */ /* 0x080fee0000041824 */
[----:B------:R-:W-:Y:S01]  /*8bc0*/  F2FP.BF16.PACK_AB R44, R185, R193 ;  /* 0x000000c1b92c723e */ /* 0x000fe200000010ff */
[----:B------:R-:W-:Y:S01]  /*8bd0*/  HMMA.16816.F32.BF16 R28, R40, R54, R28 ;  /* 0x00000036281c723c */ /* 0x000fe2000004181c */
[----:B------:R-:W4:Y:S03]  /*8be0*/  LDSM.16.MT88.4 R52, [R239+0x1100] ;  /* 0x00110000ef34783b */ /* 0x000f260000004200 */
[----:B------:R-:W-:Y:S02]  /*8bf0*/  F2FP.BF16.PACK_AB R45, R171, R190 ;  /* 0x000000beab2d723e */ /* 0x000fe400000010ff */
[----:B------:R-:W-:Y:S02]  /*8c00*/  F2FP.BF16.PACK_AB R46, R195, R62 ;  /* 0x0000003ec32e723e */ /* 0x000fe400000010ff */
[----:B------:R-:W-:Y:S04]  /*8c10*/  F2FP.BF16.PACK_AB R40, R189, R173 ;  /* 0x000000adbd28723e */ /* 0x000fe800000010ff */
[----:B------:R-:W-:Y:S02]  /*8c20*/  F2FP.BF16.PACK_AB R41, R188, R192 ;  /* 0x000000c0bc29723e */ /* 0x000fe400000010ff */
[----:B------:R-:W-:Y:S01]  /*8c30*/  F2FP.BF16.PACK_AB R42, R194, R186 ;  /* 0x000000bac22a723e */ /* 0x000fe200000010ff */
[----:B-----5:R-:W-:Y:S01]  /*8c40*/  FFMA.FTZ R224, R199, R179, R224 ;  /* 0x000000b3c7e07223 */ /* 0x020fe200000100e0 */
[----:B------:R-:W-:Y:S01]  /*8c50*/  F2FP.BF16.PACK_AB R43, R231, R187 ;  /* 0x000000bbe72b723e */ /* 0x000fe200000010ff */
[----:B------:R5:W-:Y:S01]  /*8c60*/  MUFU.EX2 R199, R64 ;  /* 0x0000004000c77308 */ /* 0x000be20000000800 */
[----:B------:R-:W-:Y:S02]  /*8c70*/  FFMA.FTZ R227, R200, R178, R227 ;  /* 0x000000b2c8e37223 */ /* 0x000fe400000100e3 */
[----:B------:R-:W-:Y:S02]  /*8c80*/  FADD.FTZ R176, R225, R224 ;  /* 0x000000e0e1b07221 */ /* 0x000fe40000010000 */
[----:B------:R-:W-:Y:S01]  /*8c90*/  FADD.FTZ R177, R223, R227 ;  /* 0x000000e3dfb17221 */ /* 0x000fe20000010000 */
[-C--:B-1----:R-:W-:Y:S03]  /*8ca0*/  HMMA.16816.F32.BF16 R4, R40, R48.reuse, R4 ;  /* 0x000000302804723c */ /* 0x082fe60000041804 */
[----:B------:R-:W-:Y:S01]  /*8cb0*/  MOV R227, R60 ;  /* 0x0000003c00e37202 */ /* 0x000fe20000000f00 */
[----:B------:R-:W-:Y:S01]  /*8cc0*/  MUFU.EX2 R200, R182 ;  /* 0x000000b600c87308 */ /* 0x000fe20000000800 */
[----:B------:R-:W-:Y:S01]  /*8cd0*/  FADD.FTZ R177, R209, R177 ;  /* 0x000000b1d1b17221 */ /* 0x000fe20000010000 */
[----:B------:R-:W-:Y:S01]  /*8ce0*/  MOV R209, R195 ;  /* 0x000000c300d17202 */ /* 0x000fe20000000f00 */
[----:B------:R-:W-:Y:S01]  /*8cf0*/  FADD.FTZ R176, R210, R176 ;  /* 0x000000b0d2b07221 */ /* 0x000fe20000010000 */
[----:B------:R-:W-:Y:S01]  /*8d00*/  F2FP.BF16.PACK_AB R47, R227, R191 ;  /* 0x000000bfe32f723e */ /* 0x000fe200000010ff */
[----:B------:R-:W-:Y:S03]  /*8d10*/  FADD.FTZ R211, R211, R177 ;  /* 0x000000b1d3d37221 */ /* 0x000fe60000010000 */
[----:B------:R-:W-:Y:S01]  /*8d20*/  MOV R177, R189 ;  /* 0x000000bd00b17202 */ /* 0x000fe20000000f00 */
[----:B------:R-:W-:Y:S01]  /*8d30*/  FADD.FTZ R208, R208, R176 ;  /* 0x000000b0d0d07221 */ /* 0x000fe20000010000 */
[----:B------:R-:W-:Y:S01]  /*8d40*/  MUFU.EX2 R223, R181 ;  /* 0x000000b500df7308 */ /* 0x000fe20000000800 */
[C---:B------:R-:W-:Y:S04]  /*8d50*/  HMMA.16816.F32.BF16 R8, R44.reuse, R48, R8 ;  /* 0x000000302c08723c */ /* 0x040fe80000041808 */
[----:B------:R-:W-:Y:S01]  /*8d60*/  MOV R176, R190 ;  /* 0x000000be00b07202 */ /* 0x000fe20000000f00 */
[----:B------:R-:W-:Y:S02]  /*8d70*/  FADD.FTZ R208, R204, R208 ;  /* 0x000000d0ccd07221 */ /* 0x000fe40000010000 */
[----:B------:R-:W-:Y:S01]  /*8d80*/  FADD.FTZ R211, R206, R211 ;  /* 0x000000d3ced37221 */ /* 0x000fe20000010000 */
[-C--:B------:R-:W-:Y:S01]  /*8d90*/  HMMA.16816.F32.BF16 R12, R44, R50.reuse, R12 ;  /* 0x000000322c0c723c */ /* 0x080fe2000004180c */
[----:B------:R-:W-:Y:S03]  /*8da0*/  MUFU.EX2 R224, R180 ;  /* 0x000000b400e07308 */ /* 0x000fe60000000800 */
[----:B------:R-:W-:Y:S02]  /*8db0*/  FADD.FTZ R208, R205, R208 ;  /* 0x000000d0cdd07221 */ /* 0x000fe40000010000 */
[----:B------:R-:W-:Y:S02]  /*8dc0*/  FADD.FTZ R211, R207, R211 ;  /* 0x000000d3cfd37221 */ /* 0x000fe40000010000 */
[C---:B------:R-:W-:Y:S01]  /*8dd0*/  HMMA.16816.F32.BF16 R16, R40.reuse, R50, R16 ;  /* 0x000000322810723c */ /* 0x040fe20000041810 */
[----:B------:R-:W1:Y:S02]  /*8de0*/  LDSM.16.MT88.4 R48, [R238+0x1100] ;  /* 0x00110000ee30783b */ /* 0x000e640000004200 */
[----:B------:R4:W-:Y:S01]  /*8df0*/  MUFU.EX2 R225, R175 ;  /* 0x000000af00e17308 */ /* 0x0009e20000000800 */
[----:B--2---:R-:W-:Y:S02]  /*8e00*/  FFMA.FTZ R229, R198, R65, R229 ;  /* 0x00000041c6e57223 */ /* 0x004fe400000100e5 */
[----:B---3--:R-:W-:Y:S02]  /*8e10*/  FFMA.FTZ R230, R197, R63, R230 ;  /* 0x0000003fc5e67223 */ /* 0x008fe400000100e6 */
[-C--:B------:R-:W-:Y:S01]  /*8e20*/  HMMA.16816.F32.BF16 R68, R40, R56.reuse, R68 ;  /* 0x000000382844723c */ /* 0x080fe20000041844 */
[----:B-----5:R-:W-:Y:S03]  /*8e30*/  LDSM.16.MT88.4 R64, [R239+0x3100] ;  /* 0x00310000ef40783b */ /* 0x020fe60000004200 */
[----:B------:R-:W-:Y:S01]  /*8e40*/  FADD.FTZ R178, R226, R229 ;  /* 0x000000e5e2b27221 */ /* 0x000fe20000010000 */
[----:B------:R2:W-:Y:S01]  /*8e50*/  MUFU.EX2 R198, R183 ;  /* 0x000000b700c67308 */ /* 0x0005e20000000800 */
[----:B------:R-:W-:Y:S02]  /*8e60*/  FADD.FTZ R179, R228, R230 ;  /* 0x000000e6e4b37221 */ /* 0x000fe40000010000 */
[C---:B------:R-:W-:Y:S04]  /*8e70*/  HMMA.16816.F32.BF16 R72, R44.reuse, R56, R72 ;  /* 0x000000382c48723c */ /* 0x040fe80000041848 */
[----:B------:R-:W-:Y:S01]  /*8e80*/  FADD.FTZ R178, R213, R178 ;  /* 0x000000b2d5b27221 */ /* 0x000fe20000010000 */
[----:B------:R-:W-:Y:S01]  /*8e90*/  MOV R213, R194 ;  /* 0x000000c200d57202 */ /* 0x000fe20000000f00 */
[----:B------:R-:W-:Y:S01]  /*8ea0*/  FADD.FTZ R179, R214, R179 ;  /* 0x000000b3d6b37221 */ /* 0x000fe20000010000 */
[----:B------:R3:W-:Y:S01]  /*8eb0*/  MUFU.EX2 R197, R184 ;  /* 0x000000b800c57308 */ /* 0x0007e20000000800 */
[-C--:B------:R-:W-:Y:S04]  /*8ec0*/  HMMA.16816.F32.BF16 R76, R44, R58.reuse, R76 ;  /* 0x0000003a2c4c723c */ /* 0x080fe8000004184c */
[----:B----4-:R-:W-:Y:S01]  /*8ed0*/  MOV R175, R227 ;  /* 0x000000e300af7202 */ /* 0x010fe20000000f00 */
[----:B------:R-:W-:Y:S01]  /*8ee0*/  FADD.FTZ R201, R201, R179 ;  /* 0x000000b3c9c97221 */ /* 0x000fe20000010000 */
[----:B------:R-:W-:Y:S01]  /*8ef0*/  MOV R214, R191 ;  /* 0x000000bf00d67202 */ /* 0x000fe20000000f00 */
[----:B------:R-:W-:Y:S01]  /*8f00*/  FADD.FTZ R212, R212, R178 ;  /* 0x000000b2d4d47221 */ /* 0x000fe20000010000 */
[C---:B------:R-:W-:Y:S01]  /*8f10*/  HMMA.16816.F32.BF16 R80, R40.reuse, R58, R80 ;  /* 0x0000003a2850723c */ /* 0x040fe20000041850 */
[----:B------:R-:W-:Y:S01]  /*8f20*/  LDSM.16.MT88.4 R56, [R240+0x3100] ;  /* 0x00310000f038783b */ /* 0x000fe20000004200 */
[----:B------:R4:W-:Y:S02]  /*8f30*/  MUFU.EX2 R226, R174 ;  /* 0x000000ae00e27308 */ /* 0x0009e40000000800 */
[----:B------:R-:W-:Y:S01]  /*8f40*/  MOV R210, R175 ;  /* 0x000000af00d27202 */ /* 0x000fe20000000f00 */
[----:B------:R-:W-:Y:S01]  /*8f50*/  FADD.FTZ R208, R215, R208 ;  /* 0x000000d0d7d07221 */ /* 0x000fe20000010000 */
[----:B------:R-:W-:Y:S01]  /*8f60*/  MOV R175, R192 ;  /* 0x000000c000af7202 */ /* 0x000fe20000000f00 */
[----:B------:R-:W-:Y:S01]  /*8f70*/  FADD.FTZ R201, R220, R201 ;  /* 0x000000c9dcc97221 */ /* 0x000fe20000010000 */
[-C--:B------:R-:W-:Y:S01]  /*8f80*/  HMMA.16816.F32.BF16 R84, R40, R52.reuse, R84 ;  /* 0x000000342854723c */ /* 0x080fe20000041854 */
[----:B--2---:R-:W-:Y:S03]  /*8f90*/  LDSM.16.MT88.4 R180, [R246+0x1900] ;  /* 0x00190000f6b4783b */ /* 0x004fe60000004200 */
[----:B------:R-:W-:Y:S01]  /*8fa0*/  MUFU.EX2 R227, R166 ;  /* 0x000000a600e37308 */ /* 0x000fe20000000800 */
[----:B------:R-:W-:Y:S01]  /*8fb0*/  MOV R178, R188 ;  /* 0x000000bc00b27202 */ /* 0x000fe20000000f00 */
[----:B------:R-:W-:Y:S01]  /*8fc0*/  FADD.FTZ R208, R216, R208 ;  /* 0x000000d0d8d07221 */ /* 0x000fe20000010000 */
[----:B---3--:R-:W-:Y:S01]  /*8fd0*/  MOV R184, R62 ;  /* 0x0000003e00b87202 */ /* 0x008fe20000000f00 */
[C---:B------:R-:W-:Y:S01]  /*8fe0*/  HMMA.16816.F32.BF16 R88, R44.reuse, R52, R88 ;  /* 0x000000342c58723c */ /* 0x040fe20000041858 */
[----:B------:R-:W2:Y:S03]  /*8ff0*/  LDSM.16.MT88.4 R60, [R246+0x3100] ;  /* 0x00310000f63c783b */ /* 0x000ea60000004200 */
[----:B------:R-:W-:Y:S02]  /*9000*/  FADD.FTZ R208, R173, R208 ;  /* 0x000000d0add07221 */ /* 0x000fe40000010000 */
[----:B------:R-:W3:Y:S01]  /*9010*/  MUFU.EX2 R228, R164 ;  /* 0x000000a400e47308 */ /* 0x000ee20000000800 */
[----:B------:R-:W-:Y:S01]  /*9020*/  FADD.FTZ R201, R222, R201 ;  /* 0x000000c9dec97221 */ /* 0x000fe20000010000 */
[-C--:B------:R-:W-:Y:S04]  /*9030*/  HMMA.16816.F32.BF16 R92, R44, R54.reuse, R92 ;  /* 0x000000362c5c723c */ /* 0x080fe8000004185c */
[----:B----4-:R-:W-:Y:S01]  /*9040*/  MOV R174, R193 ;  /* 0x000000c100ae7202 */ /* 0x010fe20000000f00 */
[----:B------:R-:W-:Y:S02]  /*9050*/  FADD.FTZ R201, R169, R201 ;  /* 0x000000c9a9c97221 */ /* 0x000fe40000010000 */
[----:B------:R-:W-:Y:S01]  /*9060*/  FADD.FTZ R212, R221, R212 ;  /* 0x000000d4ddd47221 */ /* 0x000fe20000010000 */
[C---:B------:R-:W-:Y:S01]  /*9070*/  HMMA.16816.F32.BF16 R96, R40.reuse, R54, R96 ;  /* 0x000000362860723c */ /* 0x040fe20000041860 */
[----:B------:R-:W4:Y:S01]  /*9080*/  LDSM.16.MT88.4 R52, [R238+0x3100] ;  /* 0x00310000ee34783b */ /* 0x000f220000004200 */
[----:B------:R-:W-:Y:S02]  /*9090*/  MUFU.EX2 R229, R167 ;  /* 0x000000a700e57308 */ /* 0x000fe40000000800 */
[----:B------:R-:W-:Y:S02]  /*90a0*/  FADD.FTZ R201, R170, R201 ;  /* 0x000000c9aac97221 */ /* 0x000fe40000010000 */
[----:B------:R-:W-:Y:S02]  /*90b0*/  FADD.FTZ R212, R219, R212 ;  /* 0x000000d4dbd47221 */ /* 0x000fe40000010000 */
[-C--:B-1----:R-:W-:Y:S04]  /*90c0*/  HMMA.16816.F32.BF16 R100, R40, R48.reuse, R100 ;  /* 0x000000302864723c */ /* 0x082fe80000041864 */
[----:B------:R-:W-:Y:S01]  /*90d0*/  FADD.FTZ R212, R172, R212 ;  /* 0x000000d4acd47221 */ /* 0x000fe20000010000 */
[----:B------:R-:W1:Y:S01]  /*90e0*/  MUFU.EX2 R230, R165 ;  /* 0x000000a500e67308 */ /* 0x000e620000000800 */
[----:B---3--:R-:W-:Y:S01]  /*90f0*/  F2FP.BF16.PACK_AB R164, R228, R227 ;  /* 0x000000e3e4a4723e */ /* 0x008fe200000010ff */
[----:B------:R-:W-:Y:S01]  /*9100*/  FADD.FTZ R211, R217, R211 ;  /* 0x000000d3d9d37221 */ /* 0x000fe20000010000 */
[C---:B------:R-:W-:Y:S04]  /*9110*/  HMMA.16816.F32.BF16 R104, R44.reuse, R48, R104 ;  /* 0x000000302c68723c */ /* 0x040fe80000041868 */
[----:B------:R-:W-:Y:S02]  /*9120*/  FADD.FTZ R212, R168, R212 ;  /* 0x000000d4a8d47221 */ /* 0x000fe40000010000 */
[----:B------:R-:W-:Y:S02]  /*9130*/  FADD.FTZ R211, R218, R211 ;  /* 0x000000d3dad37221 */ /* 0x000fe40000010000 */
[-C--:B------:R-:W-:Y:S08]  /*9140*/  HMMA.16816.F32.BF16 R108, R44, R50.reuse, R108 ;  /* 0x000000322c6c723c */ /* 0x080ff0000004186c */
[C---:B------:R-:W-:Y:S01]  /*9150*/  HMMA.16816.F32.BF16 R112, R40.reuse, R50, R112 ;  /* 0x000000322870723c */ /* 0x040fe20000041870 */
[----:B------:R-:W3:Y:S03]  /*9160*/  LDSM.16.MT88.4 R48, [R240+0x1900] ;  /* 0x00190000f030783b */ /* 0x000ee60000004200 */
[----:B-1----:R-:W-:Y:S04]  /*9170*/  F2FP.BF16.PACK_AB R165, R230, R229 ;  /* 0x000000e5e6a5723e */ /* 0x002fe800000010ff */
[-C--:B--2---:R-:W-:Y:S08]  /*9180*/  HMMA.16816.F32.BF16 R116, R40, R60.reuse, R116 ;  /* 0x0000003c2874723c */ /* 0x084ff00000041874 */
        /* <DEDUP_REMOVED lines=8> */
[----:B------:R-:W1:Y:S07]  /*9210*/  LDSM.16.MT88.4 R56, [R239+0x1900] ;  /* 0x00190000ef38783b */ /* 0x000e6e0000004200 */
[-C--:B------:R-:W-:Y:S08]  /*9220*/  HMMA.16816.F32.BF16 R20, R40, R64.reuse, R20 ;  /* 0x000000402814723c */ /* 0x080ff00000041814 */
[C---:B------:R-:W-:Y:S01]  /*9230*/  HMMA.16816.F32.BF16 R148, R44.reuse, R64, R148 ;  /* 0x000000402c94723c */ /* 0x040fe20000041894 */
[----:B------:R2:W5:Y:S07]  /*9240*/  MUFU.EX2 R64, R161 ;  /* 0x000000a100407308 */ /* 0x00056e0000000800 */
[-C--:B------:R-:W-:Y:S03]  /*9250*/  HMMA.16816.F32.BF16 R152, R44, R66.reuse, R152 ;  /* 0x000000422c98723c */ /* 0x080fe60000041898 */
[----:B------:R1:W-:Y:S05]  /*9260*/  MUFU.EX2 R65, R162 ;  /* 0x000000a200417308 */ /* 0x0003ea0000000800 */
[C---:B------:R-:W-:Y:S05]  /*9270*/  HMMA.16816.F32.BF16 R156, R40.reuse, R66, R156 ;  /* 0x00000042289c723c */ /* 0x040fea000004189c */
[----:B------:R3:W3:Y:S02]  /*9280*/  MUFU.EX2 R66, R160 ;  /* 0x000000a000427308 */ /* 0x0006e40000000800 */
[----:B------:R-:W-:Y:S01]  /*9290*/  MOV R67, R163 ;  /* 0x000000a300437202 */ /* 0x000fe20000000f00 */
[-C--:B----4-:R-:W-:Y:S04]  /*92a0*/  HMMA.16816.F32.BF16 R24, R40, R52.reuse, R24 ;  /* 0x000000342818723c */ /* 0x090fe80000041818 */
[----:B--2---:R-:W-:Y:S02]  /*92b0*/  F2FP.BF16.PACK_AB R161, R200, R199 ;  /* 0x000000c7c8a1723e */ /* 0x004fe400000010ff */
[----:B------:R-:W-:Y:S02]  /*92c0*/  F2FP.BF16.PACK_AB R163, R226, R225 ;  /* 0x000000e1e2a3723e */ /* 0x000fe400000010ff */
[C---:B------:R-:W-:Y:S04]  /*92d0*/  HMMA.16816.F32.BF16 R32, R44.reuse, R52, R32 ;  /* 0x000000342c20723c */ /* 0x040fe80000041820 */
[----:B-1----:R-:W-:Y:S02]  /*92e0*/  F2FP.BF16.PACK_AB R162, R224, R223 ;  /* 0x000000dfe0a2723e */ /* 0x002fe400000010ff */
[----:B-----5:R-:W-:Y:S02]  /*92f0*/  F2FP.BF16.PACK_AB R166, R64, R67 ;  /* 0x0000004340a6723e */ /* 0x020fe400000010ff */
[-C--:B------:R-:W-:Y:S01]  /*9300*/  HMMA.16816.F32.BF16 R36, R44, R54.reuse, R36 ;  /* 0x000000362c24723c */ /* 0x080fe20000041824 */
[----:B------:R-:W1:Y:S03]  /*9310*/  LDSM.16.MT88.4 R44, [R238+0x1900] ;  /* 0x00190000ee2c783b */ /* 0x000e660000004200 */
[----:B---3--:R-:W-:Y:S02]  /*9320*/  F2FP.BF16.PACK_AB R160, R198, R197 ;  /* 0x000000c5c6a0723e */ /* 0x008fe400000010ff */
[----:B------:R-:W-:Y:S02]  /*9330*/  F2FP.BF16.PACK_AB R167, R66, R65 ;  /* 0x0000004142a7723e */ /* 0x000fe400000010ff */
[----:B------:R-:W-:Y:S01]  /*9340*/  HMMA.16816.F32.BF16 R28, R40, R54, R28 ;  /* 0x00000036281c723c */ /* 0x000fe2000004181c */
[----:B------:R-:W2:Y:S07]  /*9350*/  LDSM.16.MT88.4 R40, [R246+0x3900] ;  /* 0x00390000f628783b */ /* 0x000eae0000004200 */
[-C--:B------:R-:W-:Y:S01]  /*9360*/  HMMA.16816.F32.BF16 R192, R160, R180.reuse, R4 ;  /* 0x000000b4a0c0723c */ /* 0x080fe20000041804 */
[----:B------:R-:W3:Y:S07]  /*9370*/  LDSM.16.MT88.4 R52, [R240+0x3900] ;  /* 0x00390000f034783b */ /* 0x000eee0000004200 */
[C---:B------:R-:W-:Y:S01]  /*9380*/  HMMA.16816.F32.BF16 R188, R164.reuse, R180, R8 ;  /* 0x000000b4a4bc723c */ /* 0x040fe20000041808 */
[----:B------:R-:W4:Y:S06]  /*9390*/  LDSM.16.MT88.4 R4, [R238+0x3900] ;  /* 0x00390000ee04783b */ /* 0x000f2c0000004200 */
[----:B------:R-:W-:Y:S02]  /*93a0*/  MOV R11, R184 ;  /* 0x000000b8000b7202 */ /* 0x000fe40000000f00 */
[----:B------:R-:W-:Y:S03]  /*93b0*/  MOV R10, R187 ;  /* 0x000000bb000a7202 */ /* 0x000fe60000000f00 */
[----:B------:R-:W-:Y:S02]  /*93c0*/  MOV R9, R186 ;  /* 0x000000ba00097202 */ /* 0x000fe40000000f00 */
[----:B------:R-:W-:Y:S02]  /*93d0*/  MOV R8, R185 ;  /* 0x000000b900087202 */ /* 0x000fe40000000f00 */
[-C--:B------:R-:W-:Y:S07]  /*93e0*/  HMMA.16816.F32.BF16 R184, R164, R182.reuse, R12 ;  /* 0x000000b6a4b8723c */ /* 0x080fee000004180c */
[----:B------:R-:W-:Y:S01]  /*93f0*/  MOV R12, R174 ;  /* 0x000000ae000c7202 */ /* 0x000fe20000000f00 */
[C---:B------:R-:W-:Y:S04]  /*9400*/  HMMA.16816.F32.BF16 R180, R160.reuse, R182, R16 ;  /* 0x000000b6a0b4723c */ /* 0x040fe80000041810 */
[----:B------:R-:W-:Y:S01]  /*9410*/  MOV R15, R178 ;  /* 0x000000b2000f7202 */ /* 0x000fe20000000f00 */
[----:B------:R-:W-:Y:S01]  /*9420*/  FADD.FTZ R212, R12, R212 ;  /* 0x000000d40cd47221 */ /* 0x000fe20000010000 */
[----:B------:R-:W-:Y:S02]  /*9430*/  MOV R14, R177 ;  /* 0x000000b1000e7202 */ /* 0x000fe40000000f00 */
[-C--:B------:R-:W-:Y:S04]  /*9440*/  HMMA.16816.F32.BF16 R68, R160, R48.reuse, R68 ;  /* 0x00000030a044723c */ /* 0x080fe80000041844 */
[----:B------:R-:W-:Y:S01]  /*9450*/  MOV R19, R175 ;  /* 0x000000af00137202 */ /* 0x000fe20000000f00 */
[----:B------:R-:W-:Y:S01]  /*9460*/  FADD.FTZ R208, R14, R208 ;  /* 0x000000d00ed07221 */ /* 0x000fe20000010000 */
[----:B------:R-:W-:Y:S01]  /*9470*/  MOV R13, R176 ;  /* 0x000000b0000d7202 */ /* 0x000fe20000000f00 */
[----:B------:R-:W-:Y:S01]  /*9480*/  FADD.FTZ R212, R8, R212 ;  /* 0x000000d408d47221 */ /* 0x000fe20000010000 */
[C---:B------:R-:W-:Y:S04]  /*9490*/  HMMA.16816.F32.BF16 R72, R164.reuse, R48, R72 ;  /* 0x00000030a448723c */ /* 0x040fe80000041848 */
[----:B------:R-:W-:Y:S02]  /*94a0*/  FADD.FTZ R201, R13, R201 ;  /* 0x000000c90dc97221 */ /* 0x000fe40000010000 */
[----:B------:R-:W-:Y:S02]  /*94b0*/  FADD.FTZ R208, R9, R208 ;  /* 0x000000d009d07221 */ /* 0x000fe40000010000 */
[-C--:B------:R-:W-:Y:S04]  /*94c0*/  HMMA.16816.F32.BF16 R76, R164, R50.reuse, R76 ;  /* 0x00000032a44c723c */ /* 0x080fe8000004184c */
[----:B------:R-:W-:Y:S02]  /*94d0*/  FADD.FTZ R201, R171, R201 ;  /* 0x000000c9abc97221 */ /* 0x000fe40000010000 */
[----:B------:R-:W-:Y:S02]  /*94e0*/  FADD.FTZ R208, R213, R208 ;  /* 0x000000d0d5d07221 */ /* 0x000fe40000010000 */
[C---:B------:R-:W-:Y:S04]  /*94f0*/  HMMA.16816.F32.BF16 R80, R160.reuse, R50, R80 ;  /* 0x00000032a050723c */ /* 0x040fe80000041850 */
[----:B------:R-:W-:Y:S01]  /*9500*/  FADD.FTZ R208, R197, R208 ;  /* 0x000000d0c5d07221 */ /* 0x000fe20000010000 */
[----:B------:R-:W-:Y:S01]  /*9510*/  MOV R197, R0 ;  /* 0x0000000000c57202 */ /* 0x000fe20000000f00 */
[----:B------:R-:W-:Y:S02]  /*9520*/  FADD.FTZ R212, R11, R212 ;  /* 0x000000d40bd47221 */ /* 0x000fe40000010000 */
[-C--:B------:R-:W-:Y:S04]  /*9530*/  HMMA.16816.F32.BF16 R84, R160, R56.reuse, R84 ;  /* 0x00000038a054723c */ /* 0x080fe80000041854 */
[----:B------:R-:W-:Y:S01]  /*9540*/  FADD.FTZ R208, R198, R208 ;  /* 0x000000d0c6d07221 */ /* 0x000fe20000010000 */
[----:B------:R-:W-:Y:S01]  /*9550*/  MOV R198, R2 ;  /* 0x0000000200c67202 */ /* 0x000fe20000000f00 */
        /* <DEDUP_REMOVED lines=10> */
[-C--:B-1----:R-:W-:Y:S04]  /*9600*/  HMMA.16816.F32.BF16 R100, R160, R44.reuse, R100 ;  /* 0x0000002ca064723c */ /* 0x082fe80000041864 */
        /* <DEDUP_REMOVED lines=10> */
[-C--:B--2---:R-:W-:Y:S04]  /*96b0*/  HMMA.16816.F32.BF16 R116, R160, R40.reuse, R116 ;  /* 0x00000028a074723c */ /* 0x084fe80000041874 */
[----:B------:R-:W-:Y:S01]  /*96c0*/  FADD.FTZ R211, R199, R211 ;  /* 0x000000d3c7d37221 */ /* 0x000fe20000010000 */
[----:B------:R-:W-:Y:S03]  /*96d0*/  MOV R199, R196 ;  /* 0x000000c400c77202 */ /* 0x000fe60000000f00 */
[C---:B------:R-:W-:Y:S04]  /*96e0*/  HMMA.16816.F32.BF16 R120, R164.reuse, R40, R120 ;  /* 0x00000028a478723c */ /* 0x040fe80000041878 */
[----:B------:R-:W-:Y:S01]  /*96f0*/  FADD.FTZ R211, R200, R211 ;  /* 0x000000d3c8d37221 */ /* 0x000fe20000010000 */
[----:B------:R-:W-:Y:S03]  /*9700*/  MOV R200, R3 ;  /* 0x0000000300c87202 */ /* 0x000fe60000000f00 */
[-C--:B------:R-:W-:Y:S04]  /*9710*/  HMMA.16816.F32.BF16 R124, R164, R42.reuse, R124 ;  /* 0x0000002aa47c723c */ /* 0x080fe8000004187c */
[----:B------:R-:W-:Y:S04]  /*9720*/  FADD.FTZ R211, R225, R211 ;  /* 0x000000d3e1d37221 */ /* 0x000fe80000010000 */
        /* <DEDUP_REMOVED lines=10> */
[C---:B------:R-:W-:Y:S07]  /*97d0*/  HMMA.16816.F32.BF16 R168, R164.reuse, R4, R32 ;  /* 0x00000004a4a8723c */ /* 0x040fee0000041820 */
[----:B------:R-:W-:Y:S01]  /*97e0*/  FADD.FTZ R4, R224, R208 ;  /* 0x000000d0e0047221 */ /* 0x000fe20000010000 */
[-C--:B------:R-:W-:Y:S04]  /*97f0*/  HMMA.16816.F32.BF16 R164, R164, R6.reuse, R36 ;  /* 0x00000006a4a4723c */ /* 0x080fe80000041824 */
[----:B------:R1:W-:Y:S01]  /*9800*/  STL [R1+0x20], R4 ;  /* 0x0000200401007387 */ /* 0x0003e20000100800 */
[----:B------:R-:W-:Y:S03]  /*9810*/  FADD.FTZ R5, R64, R212 ;  /* 0x000000d440057221 */ /* 0x000fe60000010000 */
[----:B------:R-:W-:Y:S07]  /*9820*/  HMMA.16816.F32.BF16 R160, R160, R6, R28 ;  /* 0x00000006a0a0723c */ /* 0x000fee000004181c */
[----:B------:R-:W-:Y:S05]  /*9830*/  FADD.FTZ R6, R226, R211 ;  /* 0x000000d3e2067221 */ /* 0x000fea0000010000 */
[----:B------:R2:W-:Y:S04]  /*9840*/  STL [R1+0x1c], R6 ;  /* 0x00001c0601007387 */ /* 0x0005e80000100800 */
[----:B------:R2:W-:Y:S01]  /*9850*/  STL [R1+0x18], R5 ;  /* 0x0000180501007387 */ /* 0x0005e20000100800 */
[----:B-1----:R-:W-:Y:S05]  /*9860*/  FADD.FTZ R4, R66, R201 ;  /* 0x000000c942047221 */ /* 0x002fea0000010000 */
[----:B------:R2:W-:Y:S02]  /*9870*/  STL [R1+0x14], R4 ;  /* 0x0000140401007387 */ /* 0x0005e40000100800 */
[----:B--2---:R-:W-:-:S05]  /*9880*/  @P2 BRA `(.L_x_755) ;  /* 0xffffc87000002947 */ /* 0x004fca000383ffff */
.L_x_754:
[----:B--2---:R-:W2:Y:S04]  /*9890*/  LDL.LU R5, [R1+0x20] ;  /* 0x0000200001057983 */ /* 0x004ea80000300800 */
[----:B------:R-:W3:Y:S04]  /*98a0*/  LDL.LU R9, [R1+0x1c] ;  /* 0x00001c0001097983 */ /* 0x000ee80000300800 */
[----:B------:R-:W4:Y:S04]  /*98b0*/  LDL.LU R11, [R1+0x18] ;  /* 0x00001800010b7983 */ /* 0x000f280000300800 */
[----:B------:R-:W5:Y:S01]  /*98c0*/  LDL.LU R7, [R1+0x14] ;  /* 0x0000140001077983 */ /* 0x000f620000300800 */
[----:B------:R-:W-:-:S02]  /*98d0*/  MOV R12, 0xff800000 ;  /* 0xff800000000c7802 */ /* 0x000fc40000000f00 */
[----:B------:R-:W-:Y:S02]  /*98e0*/  MOV R13, 0xff800000 ;  /* 0xff800000000d7802 */ /* 0x000fe40000000f00 */
[----:B------:R-:W-:Y:S02]  /*98f0*/  MOV R14, 0xff800000 ;  /* 0xff800000000e7802 */ /* 0x000fe40000000f00 */
[----:B------:R-:W-:Y:S01]  /*9900*/  PLOP3.LUT P4, PT, PT, PT, PT, 0x8, 0x0 ;  /* 0x000000000000781c */ /* 0x000fe20003f8e170 */
[----:B--2---:R-:W1:Y:S04]  /*9910*/  SHFL.BFLY PT, R4, R5, 0x2, 0x1f ;  /* 0x0c401f0005047f89 */ /* 0x004e6800000e0000 */
[----:B---3--:R-:W2:Y:S04]  /*9920*/  SHFL.BFLY PT, R6, R9, 0x2, 0x1f ;  /* 0x0c401f0009067f89 */ /* 0x008ea800000e0000 */
[----:B----4-:R-:W3:Y:S04]  /*9930*/  SHFL.BFLY PT, R8, R11, 0x2, 0x1f ;  /* 0x0c401f000b087f89 */ /* 0x010ee800000e0000 */
[----:B-----5:R-:W4:Y:S01]  /*9940*/  SHFL.BFLY PT, R10, R7, 0x2, 0x1f ;  /* 0x0c401f00070a7f89 */ /* 0x020f2200000e0000 */
[----:B-1----:R-:W-:-:S02]  /*9950*/  FADD.FTZ R4, R4, R5 ;  /* 0x0000000504047221 */ /* 0x002fc40000010000 */
[----:B--2---:R-:W-:-:S03]  /*9960*/  FADD.FTZ R6, R6, R9 ;  /* 0x0000000906067221 */ /* 0x004fc60000010000 */
[----:B------:R-:W1:Y:S01]  /*9970*/  SHFL.BFLY PT, R5, R4, 0x1, 0x1f ;  /* 0x0c201f0004057f89 */ /* 0x000e6200000e0000 */
[----:B---3--:R-:W-:-:S03]  /*9980*/  FADD.FTZ R8, R8, R11 ;  /* 0x0000000b08087221 */ /* 0x008fc60000010000 */
[----:B------:R-:W2:Y:S01]  /*9990*/  SHFL.BFLY PT, R9, R6, 0x1, 0x1f ;  /* 0x0c201f0006097f89 */ /* 0x000ea200000e0000 */
[----:B----4-:R-:W-:-:S03]  /*99a0*/  FADD.FTZ R10, R10, R7 ;  /* 0x000000070a0a7221 */ /* 0x010fc60000010000 */
[----:B------:R-:W3:Y:S01]  /*99b0*/  SHFL.BFLY PT, R11, R8, 0x1, 0x1f ;  /* 0x0c201f00080b7f89 */ /* 0x000ee200000e0000 */
[----:B------:R-:W-:Y:S01]  /*99c0*/  MOV R7, RZ ;  /* 0x000000ff00077202 */ /* 0x000fe20000000f00 */
[----:B-1----:R-:W-:Y:S02]  /*99d0*/  FADD.FTZ R4, R4, R5 ;  /* 0x0000000504047221 */ /* 0x002fe40000010000 */
[----:B------:R-:W1:Y:S01]  /*99e0*/  SHFL.BFLY PT, R5, R10, 0x1, 0x1f ;  /* 0x0c201f000a057f89 */ /* 0x000e6200000e0000 */
[----:B--2---:R-:W-:Y:S02]  /*99f0*/  FADD.FTZ R9, R6, R9 ;  /* 0x0000000906097221 */ /* 0x004fe40000010000 */
[----:B------:R-:W-:Y:S02]  /*9a00*/  FSETP.NE.FTZ.AND P3, PT, R4, RZ, PT ;  /* 0x000000ff0400720b */ /* 0x000fe40003f75000 */
[----:B------:R-:W-:Y:S01]  /*9a10*/  MOV R6, RZ ;  /* 0x000000ff00067202 */ /* 0x000fe20000000f00 */
[----:B---3--:R-:W-:Y:S01]  /*9a20*/  FADD.FTZ R8, R8, R11 ;  /* 0x0000000b08087221 */ /* 0x008fe20000010000 */
[----:B------:R-:W-:-:S04]  /*9a30*/  FSETP.NE.FTZ.AND P2, PT, R9, RZ, PT ;  /* 0x000000ff0900720b */ /* 0x000fc80003f55000 */
[----:B------:R-:W-:-:S05]  /*9a40*/  FSETP.NE.FTZ.AND P1, PT, R8, RZ, PT ;  /* 0x000000ff0800720b */ /* 0x000fca0003f35000 */
[----:B------:R-:W2:Y:S01]  /*9a50*/  @P3 MUFU.RCP R7, R4 ;  /* 0x0000000400073308 */ /* 0x000ea20000001000 */
[----:B------:R-:W-:-:S03]  /*9a60*/  @P3 MOV R18, 0x3f317218 ;  /* 0x3f31721800123802 */ /* 0x000fc60000000f00 */
[----:B------:R-:W-:Y:S02]  /*9a70*/  @P2 MOV R17, 0x3f317218 ;  /* 0x3f31721800112802 */ /* 0x000fe40000000f00 */
[----:B------:R-:W-:Y:S02]  /*9a80*/  @P3 FMUL.FTZ R18, R18, c[0x0][0x2d0] ;  /* 0x0000b40012123a20 */ /* 0x000fe40000410000 */
[----:B-1----:R-:W-:Y:S01]  /*9a90*/  FADD.FTZ R5, R5, R10 ;  /* 0x0000000a05057221 */ /* 0x002fe20000010000 */
[----:B------:R-:W-:Y:S01]  /*9aa0*/  @P2 MUFU.RCP R6, R9 ;  /* 0x0000000900062308 */ /* 0x000fe20000001000 */
[----:B------:R-:W-:Y:S01]  /*9ab0*/  CS2R R10, SRZ ;  /* 0x00000000000a7805 */ /* 0x000fe2000001ff00 */
[----:B------:R-:W-:Y:S01]  /*9ac0*/  @P1 MOV R16, 0x3f317218 ;  /* 0x3f31721800101802 */ /* 0x000fe20000000f00 */
[----:B------:R-:W-:Y:S01]  /*9ad0*/  @P2 FMUL.FTZ R17, R17, c[0x0][0x2d0] ;  /* 0x0000b40011112a20 */ /* 0x000fe20000410000 */
[----:B------:R-:W-:-:S03]  /*9ae0*/  FSETP.NE.FTZ.AND P0, PT, R5, RZ, PT ;  /* 0x000000ff0500720b */ /* 0x000fc60003f15000 */
[----:B------:R-:W-:Y:S01]  /*9af0*/  @P1 FMUL.FTZ R16, R16, c[0x0][0x2d0] ;  /* 0x0000b40010101a20 */ /* 0x000fe20000410000 */
[----:B------:R-:W-:Y:S01]  /*9b00*/  @P1 MUFU.RCP R10, R8 ;  /* 0x00000008000a1308 */ /* 0x000fe20000001000 */
[C---:B--2---:R-:W-:Y:S02]  /*9b10*/  FMUL.FTZ R192, R7.reuse, R192 ;  /* 0x000000c007c07220 */ /* 0x044fe40000410000 */
[C---:B------:R-:W-:Y:S02]  /*9b20*/  FMUL.FTZ R193, R7.reuse, R193 ;  /* 0x000000c107c17220 */ /* 0x040fe40000410000 */
[C---:B------:R-:W-:Y:S02]  /*9b30*/  FMUL.FTZ R180, R7.reuse, R180 ;  /* 0x000000b407b47220 */ /* 0x040fe40000410000 */
[C---:B------:R-:W-:Y:S01]  /*9b40*/  FMUL.FTZ R181, R7.reuse, R181 ;  /* 0x000000b507b57220 */ /* 0x040fe20000410000 */
[----:B------:R-:W1:Y:S01]  /*9b50*/  @P3 MUFU.LG2 R4, R4 ;  /* 0x0000000400043308 */ /* 0x000e620000000c00 */
[----:B------:R-:W-:Y:S01]  /*9b60*/  @P0 MOV R15, 0x3f317218 ;  /* 0x3f317218000f0802 */ /* 0x000fe20000000f00 */
[----:B------:R-:W-:-:S02]  /*9b70*/  FMUL.FTZ R68, R7, R68 ;  /* 0x0000004407447220 */ /* 0x000fc40000410000 */
[----:B------:R-:W-:Y:S02]  /*9b80*/  FMUL.FTZ R69, R7, R69 ;  /* 0x0000004507457220 */ /* 0x000fe40000410000 */
[----:B------:R-:W-:Y:S02]  /*9b90*/  @P0 FMUL.FTZ R15, R15, c[0x0][0x2d0] ;  /* 0x0000b4000f0f0a20 */ /* 0x000fe40000410000 */
[----:B------:R-:W2:Y:S01]  /*9ba0*/  @P2 MUFU.LG2 R9, R9 ;  /* 0x0000000900092308 */ /* 0x000ea20000000c00 */
[C---:B------:R-:W-:Y:S02]  /*9bb0*/  FMUL.FTZ R80, R7.reuse, R80 ;  /* 0x0000005007507220 */ /* 0x040fe40000410000 */
[C---:B------:R-:W-:Y:S02]  /*9bc0*/  FMUL.FTZ R81, R7.reuse, R81 ;  /* 0x0000005107517220 */ /* 0x040fe40000410000 */
[C---:B------:R-:W-:Y:S02]  /*9bd0*/  FMUL.FTZ R84, R7.reuse, R84 ;  /* 0x0000005407547220 */ /* 0x040fe40000410000 */
[----:B------:R-:W-:Y:S01]  /*9be0*/  FMUL.FTZ R85, R7, R85 ;  /* 0x0000005507557220 */ /* 0x000fe20000410000 */
[----:B------:R-:W3:Y:S01]  /*9bf0*/  @P1 MUFU.LG2 R8, R8 ;  /* 0x0000000800081308 */ /* 0x000ee20000000c00 */
[----:B-1----:R-:W-:-:S02]  /*9c00*/  @P3 FMUL.FTZ R4, R4, 0.69314718246459960938 ;  /* 0x3f31721804043820 */ /* 0x002fc40000410000 */
[C---:B------:R-:W-:Y:S02]  /*9c10*/  FMUL.FTZ R96, R7.reuse, R96 ;  /* 0x0000006007607220 */ /* 0x040fe40000410000 */
[C---:B------:R-:W-:Y:S02]  /*9c20*/  FMUL.FTZ R97, R7.reuse, R97 ;  /* 0x0000006107617220 */ /* 0x040fe40000410000 */
[----:B------:R-:W-:Y:S01]  /*9c30*/  FMUL.FTZ R100, R7, R100 ;  /* 0x0000006407647220 */ /* 0x000fe20000410000 */
[----:B------:R-:W1:Y:S01]  /*9c40*/  @P0 MUFU.LG2 R19, R5 ;  /* 0x0000000500130308 */ /* 0x000e620000000c00 */
[----:B--2---:R-:W-:Y:S02]  /*9c50*/  @P2 FMUL.FTZ R9, R9, 0.69314718246459960938 ;  /* 0x3f31721809092820 */ /* 0x004fe40000410000 */
[C---:B------:R-:W-:Y:S02]  /*9c60*/  FMUL.FTZ R101, R7.reuse, R101 ;  /* 0x0000006507657220 */ /* 0x040fe40000410000 */
[----:B------:R-:W-:-:S02]  /*9c70*/  FMUL.FTZ R112, R7, R112 ;  /* 0x0000007007707220 */ /* 0x000fc40000410000 */
[C---:B------:R-:W-:Y:S01]  /*9c80*/  FMUL.FTZ R113, R7.reuse, R113 ;  /* 0x0000007107717220 */ /* 0x040fe20000410000 */
[----:B------:R2:W4:Y:S01]  /*9c90*/  @P0 MUFU.RCP R11, R5 ;  /* 0x00000005000b0308 */ /* 0x0005220000001000 */
[----:B---3--:R-:W-:Y:S02]  /*9ca0*/  @P1 FMUL.FTZ R8, R8, 0.69314718246459960938 ;  /* 0x3f31721808081820 */ /* 0x008fe40000410000 */
[C---:B------:R-:W-:Y:S02]  /*9cb0*/  FMUL.FTZ R116, R7.reuse, R116 ;  /* 0x0000007407747220 */ /* 0x040fe40000410000 */
[C---:B------:R-:W-:Y:S02]  /*9cc0*/  FMUL.FTZ R117, R7.reuse, R117 ;  /* 0x0000007507757220 */ /* 0x040fe40000410000 */
[----:B------:R-:W-:Y:S02]  /*9cd0*/  FMUL.FTZ R128, R7, R128 ;  /* 0x0000008007807220 */ /* 0x000fe40000410000 */
[----:B-1----:R-:W-:-:S02]  /*9ce0*/  @P0 FMUL.FTZ R19, R19, 0.69314718246459960938 ;  /* 0x3f31721813130820 */ /* 0x002fc40000410000 */
[C---:B------:R-:W-:Y:S02]  /*9cf0*/  FMUL.FTZ R129, R7.reuse, R129 ;  /* 0x0000008107817220 */ /* 0x040fe40000410000 */
[C---:B------:R-:W-:Y:S02]  /*9d00*/  FMUL.FTZ R132, R7.reuse, R132 ;  /* 0x0000008407847220 */ /* 0x040fe40000410000 */
[C---:B------:R-:W-:Y:S01]  /*9d10*/  FMUL.FTZ R133, R7.reuse, R133 ;  /* 0x0000008507857220 */ /* 0x040fe20000410000 */
[----:B--2---:R-:W-:Y:S01]  /*9d20*/  MOV R5, 0xff800000 ;  /* 0xff80000000057802 */ /* 0x004fe20000000f00 */
        /* <DEDUP_REMOVED lines=39> */
[----:B------:R-:W-:Y:S02]  /*9fa0*/  FMUL.FTZ R162, R6, R162 ;  /* 0x000000a206a27220 */ /* 0x000fe40000410000 */
        /* <DEDUP_REMOVED lines=31> */
[C---:B----4-:R-:W-:Y:S02]  /*a1a0*/  FMUL.FTZ R190, R11.reuse, R190 ;  /* 0x000000be0bbe7220 */ /* 0x050fe40000410000 */
        /* <DEDUP_REMOVED lines=30> */
[----:B------:R-:W-:Y:S02]  /*a390*/  FMUL.FTZ R7, R7, R161 ;  /* 0x000000a107077220 */ /* 0x000fe40000410000 */
[----:B------:R-:W-:Y:S02]  /*a3a0*/  FMUL.FTZ R6, R6, R163 ;  /* 0x000000a306067220 */ /* 0x000fe40000410000 */
[----:B------:R-:W-:-:S02]  /*a3b0*/  FMUL.FTZ R10, R10, R165 ;  /* 0x000000a50a0a7220 */ /* 0x000fc40000410000 */
[----:B------:R-:W-:Y:S02]  /*a3c0*/  FMUL.FTZ R11, R11, R167 ;  /* 0x000000a70b0b7220 */ /* 0x000fe40000410000 */
[----:B------:R-:W-:Y:S02]  /*a3d0*/  @P3 FFMA.FTZ R5, R18, R196, R4 ;  /* 0x000000c412053223 */ /* 0x000fe40000010004 */
[----:B------:R-:W-:Y:S02]  /*a3e0*/  @P2 FFMA.FTZ R12, R17, R3, R9 ;  /* 0x00000003110c2223 */ /* 0x000fe40000010009 */
[----:B------:R-:W-:Y:S02]  /*a3f0*/  @P1 FFMA.FTZ R13, R16, R2, R8 ;  /* 0x00000002100d1223 */ /* 0x000fe40000010008 */
[----:B------:R-:W-:Y:S02]  /*a400*/  @P0 FFMA.FTZ R14, R15, R0, R19 ;  /* 0x000000000f0e0223 */ /* 0x000fe40000010013 */
.L_x_738:
        /* <DEDUP_REMOVED lines=42> */
[----:B------:R-:W-:Y:S01]  /*a6b0*/  ISETP.NE.U32.AND P0, PT, R17, 0x1, PT ;  /* 0x000000011100780c */ /* 0x000fe20003f05070 */
[----:B------:R-:W-:Y:S01]  /*a6c0*/  IMAD.MOV.U32 R17, RZ, RZ, 0x40 ;  /* 0x00000040ff117424 */ /* 0x000fe200078e00ff */
[----:B------:R-:W-:-:S02]  /*a6d0*/  LEA.HI R15, R15, R15, RZ, 0x1d ;  /* 0x0000000f0f0f7211 */ /* 0x000fc400078fe8ff */
        /* <DEDUP_REMOVED lines=8> */
[----:B------:R-:W-:Y:S02]  /*a760*/  SEL R17, R17, 0xffffffc0, !P2 ;  /* 0xffffffc011117807 */ /* 0x000fe40005000000 */
[----:B------:R-:W-:-:S02]  /*a770*/  F2FP.BF16.PACK_AB R98, R99, R98 ;  /* 0x000000626362723e */ /* 0x000fc400000010ff */
[C---:B------:R-:W-:Y:S01]  /*a780*/  IADD3 R16, R15.reuse, 0x80, RZ ;  /* 0x000000800f107810 */ /* 0x040fe20007ffe0ff */
[C-C-:B------:R-:W-:Y:S01]  /*a790*/  IMAD.IADD R18, R15.reuse, 0x1, R17.reuse ;  /* 0x000000010f127824 */ /* 0x140fe200078e0211 */
[C---:B------:R-:W-:Y:S02]  /*a7a0*/  IADD3 R6, R15.reuse, 0x70, RZ ;  /* 0x000000700f067810 */ /* 0x040fe40007ffe0ff */
[----:B------:R-:W-:Y:S01]  /*a7b0*/  @P0 IADD3 R6, R16, 0x10, RZ ;  /* 0x0000001010060810 */ /* 0x000fe20007ffe0ff */
[----:B------:R-:W-:Y:S01]  /*a7c0*/  IMAD.IADD R16, R15, 0x1, R8 ;  /* 0x000000010f107824 */ /* 0x000fe200078e0208 */
[----:B------:R-:W-:Y:S02]  /*a7d0*/  F2FP.BF16.PACK_AB R88, R89, R88 ;  /* 0x000000585958723e */ /* 0x000fe400000010ff */
[----:B------:R-:W-:Y:S01]  /*a7e0*/  F2FP.BF16.PACK_AB R90, R91, R90 ;  /* 0x0000005a5b5a723e */ /* 0x000fe200000010ff */
[--C-:B------:R-:W-:Y:S01]  /*a7f0*/  IMAD.IADD R8, R8, 0x1, R6.reuse ;  /* 0x0000000108087824 */ /* 0x100fe200078e0206 */
[----:B------:R-:W-:Y:S01]  /*a800*/  F2FP.BF16.PACK_AB R92, R93, R92 ;  /* 0x0000005c5d5c723e */ /* 0x000fe200000010ff */
[----:B------:R-:W-:Y:S01]  /*a810*/  IMAD.IADD R19, R17, 0x1, R6 ;  /* 0x0000000111137824 */ /* 0x000fe200078e0206 */
[----:B------:R-:W-:Y:S01]  /*a820*/  F2FP.BF16.PACK_AB R94, R95, R94 ;  /* 0x0000005e5f5e723e */ /* 0x000fe200000010ff */
[----:B------:R-:W-:Y:S01]  /*a830*/  IMAD.IADD R20, R17, 0x1, R16 ;  /* 0x0000000111147824 */ /* 0x000fe200078e0210 */
[----:B------:R-:W-:Y:S01]  /*a840*/  F2FP.BF16.PACK_AB R100, R101, R100 ;  /* 0x000000646564723e */ /* 0x000fe200000010ff */
[----:B------:R-:W-:Y:S01]  /*a850*/  IMAD.IADD R17, R8, 0x1, R17 ;  /* 0x0000000108117824 */ /* 0x000fe200078e0211 */
[----:B------:R-:W-:-:S02]  /*a860*/  F2FP.BF16.PACK_AB R102, R103, R102 ;  /* 0x000000666766723e */ /* 0x000fc400000010ff */
[----:B------:R-:W-:Y:S01]  /*a870*/  F2FP.BF16.PACK_AB R112, R113, R112 ;  /* 0x000000707170723e */ /* 0x000fe200000010ff */
[----:B------:R-:W-:Y:S01]  /*a880*/  STS [R15+0x80], R192 ;  /* 0x000080c00f007388 */ /* 0x000fe20000000800 */
[----:B------:R-:W-:Y:S02]  /*a890*/  F2FP.BF16.PACK_AB R114, R115, R114 ;  /* 0x000000727372723e */ /* 0x000fe400000010ff */
[----:B------:R-:W-:Y:S01]  /*a8a0*/  F2FP.BF16.PACK_AB R104, R105, R104 ;  /* 0x000000686968723e */ /* 0x000fe200000010ff */
[----:B------:R-:W-:Y:S01]  /*a8b0*/  STS [R15+0x480], R194 ;  /* 0x000480c20f007388 */ /* 0x000fe20000000800 */
[----:B------:R-:W-:Y:S02]  /*a8c0*/  F2FP.BF16.PACK_AB R106, R107, R106 ;  /* 0x0000006a6b6a723e */ /* 0x000fe400000010ff */
[----:B------:R-:W-:Y:S01]  /*a8d0*/  F2FP.BF16.PACK_AB R108, R109, R108 ;  /* 0x0000006c6d6c723e */ /* 0x000fe200000010ff */
[----:B------:R-:W-:Y:S01]  /*a8e0*/  STS [R6], R180 ;  /* 0x000000b406007388 */ /* 0x000fe20000000800 */
        /* <DEDUP_REMOVED lines=23> */
[----:B------:R-:W-:Y:S01]  /*aa60*/  STS [R8], R80 ;  /* 0x0000005008007388 */ /* 0x000fe20000000800 */
        /* <DEDUP_REMOVED lines=24> */
[----:B------:R-:W-:-:S03]  /*abf0*/  PLOP3.LUT P1, PT, PT, PT, UP1, 0x80, 0x0 ;  /* 0x000000000000781c */ /* 0x000fc60003f2f018 */
[----:B------:R-:W-:Y:S04]  /*ac00*/  STS [R19+0x400], R98 ;  /* 0x0004006213007388 */ /* 0x000fe80000000800 */
[----:B------:R-:W-:Y:S04]  /*ac10*/  STS [R18+0x2080], R88 ;  /* 0x0020805812007388 */ /* 0x000fe80000000800 */
[----:B------:R-:W-:Y:S04]  /*ac20*/  STS [R18+0x2480], R90 ;  /* 0x0024805a12007388 */ /* 0x000fe80000000800 */
[----:B------:R-:W-:Y:S04]  /*ac30*/  STS [R19+0x2000], R92 ;  /* 0x0020005c13007388 */ /* 0x000fe80000000800 */
        /* <DEDUP_REMOVED lines=35> */
[----:B------:R3:W-:Y:S04]  /*ae70*/  STS [R17+0x4000], R7 ;  /* 0x0040000711007388 */ /* 0x0007e80000000800 */
[----:B------:R-:W-:Y:S01]  /*ae80*/  STS [R17+0x4400], R162 ;  /* 0x004400a211007388 */ /* 0x000fe20000000800 */
[----:B-1----:R-:W-:-:S03]  /*ae90*/  IMAD.U32 R18, RZ, RZ, UR4 ;  /* 0x00000004ff127e24 */ /* 0x002fc6000f8e00ff */
[----:B------:R-:W-:Y:S04]  /*aea0*/  STS [R20+0x6080], R168 ;  /* 0x006080a814007388 */ /* 0x000fe80000000800 */
[----:B------:R-:W-:Y:S01]  /*aeb0*/  STS [R20+0x6480], R170 ;  /* 0x006480aa14007388 */ /* 0x000fe20000000800 */
[----:B--2---:R-:W-:Y:S01]  /*aec0*/  IMAD.U32 R19, RZ, RZ, UR5 ;  /* 0x00000005ff137e24 */ /* 0x004fe2000f8e00ff */
[----:B------:R-:W-:Y:S02]  /*aed0*/  ULDC.64 UR4, c[0x0][0x508] ;  /* 0x0001420000047ab9 */ /* 0x000fe40000000a00 */
[----:B------:R1:W-:Y:S04]  /*aee0*/  STS [R17+0x6000], R10 ;  /* 0x0060000a11007388 */ /* 0x0003e80000000800 */
[----:B------:R2:W-:Y:S04]  /*aef0*/  STS [R17+0x6400], R11 ;  /* 0x0064000b11007388 */ /* 0x0005e80000000800 */
[----:B------:R-:W-:Y:S01]  /*af00*/  BAR.SYNC.DEFER_BLOCKING 0x1, 0x80 ;  /* 0x0042000000007b1d */ /* 0x000fe20000010000 */
[----:B------:R-:W-:-:S04]  /*af10*/  UISETP.NE.U32.AND UP0, UPT, URZ, UR4, UPT ;  /* 0x000000043f00728c */ /* 0x000fc8000bf05070 */
[----:B------:R-:W-:Y:S01]  /*af20*/  UISETP.NE.AND.EX UP0, UPT, URZ, UR5, UPT, UP0 ;  /* 0x000000053f00728c */ /* 0x000fe2000bf05300 */
[----:B---3--:R-:W3:Y:S02]  /*af30*/  @P1 LDG.E R7, [R18.64] ;  /* 0x0000000c12071981 */ /* 0x008ee4000c1e1900 */
[----:B------:R-:W-:-:S03]  /*af40*/  ULDC.64 UR4, c[0x0][0x508] ;  /* 0x0001420000047ab9 */ /* 0x000fc60000000a00 */
[----:B------:R-:W-:-:S05]  /*af50*/  PLOP3.LUT P0, PT, PT, PT, UP0, 0x80, 0x0 ;  /* 0x000000000000781c */ /* 0x000fca0003f0f008 */
[----:B------:R-:W-:Y:S01]  /*af60*/  @UP0 UIMAD.WIDE UR4, UR10, UR6, UR4 ;  /* 0x000000060a0402a5 */ /* 0x000fe2000f8e0204 */
[----:B------:R-:W-:-:S05]  /*af70*/  IMAD.MOV.U32 R6, RZ, RZ, c[0x0][0x388] ;  /* 0x0000e200ff067624 */ /* 0x000fca00078e00ff */
[----:B-1----:R-:W-:Y:S02]  /*af80*/  IMAD.U32 R10, RZ, RZ, UR4 ;  /* 0x00000004ff0a7e24 */ /* 0x002fe4000f8e00ff */
[----:B--2---:R-:W-:-:S05]  /*af90*/  IMAD.U32 R11, RZ, RZ, UR5 ;  /* 0x00000005ff0b7e24 */ /* 0x004fca000f8e00ff */
[----:B------:R1:W5:Y:S01]  /*afa0*/  @P0 LDG.E R6, [R10.64] ;  /* 0x0000000c0a060981 */ /* 0x000362000c1e1900 */
[----:B------:R-:W-:Y:S02]  /*afb0*/  UMOV UR14, URZ ;  /* 0x0000003f000e7c82 */ /* 0x000fe40008000000 */
[----:B------:R-:W-:Y:S01]  /*afc0*/  UMOV UR15, URZ ;  /* 0x0000003f000f7c82 */ /* 0x000fe20008000000 */
[----:B---3--:R-:W2:Y:S02]  /*afd0*/  @P1 R2UR UR5, R7 ;  /* 0x00000000070513c2 */ /* 0x008ea400000e0000 */
        /* <DEDUP_REMOVED lines=8> */
.L_x_759:
[----:B-1----:R-:W-:Y:S01]  /*b060*/  LOP3.LUT R4, R4, 0xffffffe0, RZ, 0xc0, !PT ;  /* 0xffffffe004047812 */ /* 0x002fe200078ec0ff */
[----:B------:R-:W-:Y:S01]  /*b070*/  IMAD.MOV.U32 R7, RZ, RZ, c[0x0][0x4e8] ;  /* 0x00013a00ff077624 */ /* 0x000fe200078e00ff */
[----:B------:R-:W-:Y:S01]  /*b080*/  SHF.R.S32.HI R11, RZ, 0x1f, R9 ;  /* 0x0000001fff0b7819 */ /* 0x000fe20000011409 */
[----:B------:R-:W1:Y:S01]  /*b090*/  S2R R69, SR_CTAID.X ;  /* 0x0000000000457919 */ /* 0x000e620000002500 */
[----:B------:R-:W-:Y:S01]  /*b0a0*/  LEA.HI R8, R3, R3, RZ, 0x1 ;  /* 0x0000000303087211 */ /* 0x000fe200078f08ff */
[----:B------:R-:W-:Y:S01]  /*b0b0*/  IMAD.IADD R4, R0, 0x1, -R4 ;  /* 0x0000000100047824 */ /* 0x000fe200078e0a04 */
[----:B------:R-:W-:Y:S01]  /*b0c0*/  ISETP.NE.AND P2, PT, R7, 0x1, PT ;  /* 0x000000010700780c */ /* 0x000fe20003f45270 */
[----:B------:R-:W-:Y:S01]  /*b0d0*/  ULDC.64 UR4, c[0x0][0x490] ;  /* 0x0001240000047ab9 */ /* 0x000fe20000000a00 */
[----:B------:R-:W-:Y:S01]  /*b0e0*/  LEA.HI R11, R11, R9, RZ, 0x2 ;  /* 0x000000090b0b7211 */ /* 0x000fe200078f10ff */
[----:B------:R-:W-:Y:S01]  /*b0f0*/  USHF.R.S32.HI UR7, URZ, 0x1f, UR10 ;  /* 0x0000001f3f077899 */ /* 0x000fe2000801140a */
[----:B------:R-:W-:Y:S01]  /*b100*/  SHF.R.S32.HI R7, RZ, 0x1f, R4 ;  /* 0x0000001fff077819 */ /* 0x000fe20000011404 */
[----:B------:R-:W-:Y:S01]  /*b110*/  UIMAD UR6, UR9, UR4, URZ ;  /* 0x00000004090672a4 */ /* 0x000fe2000f8e023f */
[C---:B------:R-:W-:Y:S01]  /*b120*/  LOP3.LUT R10, R8.reuse, 0x1ffffffe, RZ, 0xc0, !PT ;  /* 0x1ffffffe080a7812 */ /* 0x040fe200078ec0ff */
[----:B------:R-:W-:Y:S01]  /*b130*/  IMAD.SHL.U32 R8, R8, 0x20, RZ ;  /* 0x0000002008087824 */ /* 0x000fe200078e00ff */
[----:B------:R-:W-:Y:S01]  /*b140*/  LOP3.LUT R11, R11, 0xffffffc, RZ, 0xc0, !PT ;  /* 0x0ffffffc0b0b7812 */ /* 0x000fe200078ec0ff */
[----:B------:R-:W-:Y:S01]  /*b150*/  UMOV UR18, UR14 ;  /* 0x0000000e00127c82 */ /* 0x000fe20008000000 */
[----:B------:R-:W-:Y:S01]  /*b160*/  LEA.HI R7, R7, R4, RZ, 0x2 ;  /* 0x0000000407077211 */ /* 0x000fe200078f10ff */
[----:B------:R-:W-:Y:S01]  /*b170*/  IMAD.IADD R10, R3, 0x1, -R10 ;  /* 0x00000001030a7824 */ /* 0x000fe200078e0a0a */
[----:B------:R-:W-:Y:S01]  /*b180*/  LOP3.LUT R8, R8, 0xffffffc0, RZ, 0xc0, !PT ;  /* 0xffffffc008087812 */ /* 0x000fe200078ec0ff */
[----:B------:R-:W-:Y:S01]  /*b190*/  IMAD.IADD R11, R9, 0x1, -R11 ;  /* 0x00000001090b7824 */ /* 0x000fe200078e0a0b */
[----:B------:R-:W-:Y:S01]  /*b1a0*/  SHF.R.S32.HI R7, RZ, 0x2, R7 ;  /* 0x00000002ff077819 */ /* 0x000fe20000011407 */
[----:B------:R-:W-:Y:S01]  /*b1b0*/  UMOV UR19, UR15 ;  /* 0x0000000f00137c82 */ /* 0x000fe20008000000 */
[-C--:B------:R-:W-:Y:S01]  /*b1c0*/  LEA.HI R3, R2, R0.reuse, RZ, 0x3 ;  /* 0x0000000002037211 */ /* 0x080fe200078f18ff */
[----:B------:R-:W-:Y:S01]  /*b1d0*/  IMAD R8, R10, 0x8, R8 ;  /* 0x000000080a087824 */ /* 0x000fe200078e0208 */
[----:B------:R-:W-:Y:S01]  /*b1e0*/  USEL UR11, UR10, URZ, !UP1 ;  /* 0x0000003f0a0b7287 */ /* 0x000fe2000c800000 */
[----:B------:R-:W-:Y:S01]  /*b1f0*/  IMAD R17, R11, 0x10, R7 ;  /* 0x000000100b117824 */ /* 0x000fe200078e0207 */
[----:B------:R-:W-:Y:S01]  /*b200*/  USEL UR10, UR7, URZ, !UP1 ;  /* 0x0000003f070a7287 */ /* 0x000fe2000c800000 */
[----:B------:R-:W-:Y:S01]  /*b210*/  LOP3.LUT R9, R3, 0xfffffff8, RZ, 0xc0, !PT ;  /* 0xfffffff803097812 */ /* 0x000fe200078ec0ff */
[----:B------:R-:W-:Y:S01]  /*b220*/  UIMAD.WIDE.U32 UR18, UR8, UR4, UR18 ;  /* 0x00000004081272a5 */ /* 0x000fe2000f8e0012 */
[----:B------:R-:W-:Y:S01]  /*b230*/  IMAD.IADD R8, R17, 0x1, R8 ;  /* 0x0000000111087824 */ /* 0x000fe200078e0208 */
[----:B------:R-:W-:Y:S01]  /*b240*/  UIMAD UR6, UR8, UR5, UR6 ;  /* 0x00000005080672a4 */ /* 0x000fe2000f8e0206 */
[----:B------:R-:W-:Y:S01]  /*b250*/  LOP3.LUT P0, RZ, R4, 0x3, RZ, 0xc0, !PT ;  /* 0x0000000304ff7812 */ /* 0x000fe2000780c0ff */
[C---:B-1----:R-:W-:Y:S01]  /*b260*/  IMAD R17, R69.reuse, 0x80, R17 ;  /* 0x0000008045117824 */ /* 0x042fe200078e0211 */
[----:B------:R-:W-:Y:S01]  /*b270*/  ULDC.64 UR4, c[0x0][0x498] ;  /* 0x0001260000047ab9 */ /* 0x000fe20000000a00 */
[----:B------:R-:W-:Y:S01]  /*b280*/  IMAD R8, R69, 0x80, R8 ;  /* 0x0000008045087824 */ /* 0x000fe200078e0208 */
[----:B------:R-:W-:Y:S01]  /*b290*/  UIMAD UR16, UR10, UR4, URZ ;  /* 0x000000040a1072a4 */ /* 0x000fe2000f8e023f */
[----:B------:R-:W-:Y:S01]  /*b2a0*/  LEA.HI R4, R2, R0, RZ, 0x6 ;  /* 0x0000000002047211 */ /* 0x000fe200078f30ff */
[----:B------:R-:W-:Y:S01]  /*b2b0*/  UIADD3 UR19, UR19, UR6, URZ ;  /* 0x0000000613137290 */ /* 0x000fe2000fffe03f */
[----:B------:R-:W-:Y:S01]  /*b2c0*/  @P2 IMAD.HI.U32 R7, R8, c[0x0][0x4ec], RZ ;  /* 0x00013b0008072a27 */ /* 0x000fe200078e00ff */
[----:B------:R-:W-:Y:S01]  /*b2d0*/  UIMAD UR16, UR11, UR5, UR16 ;  /* 0x000000050b1072a4 */ /* 0x000fe2000f8e0210 */
[----:B------:R-:W-:Y:S01]  /*b2e0*/  SHF.R.S32.HI R3, RZ, 0x3, R3 ;  /* 0x00000003ff037819 */ /* 0x000fe20000011403 */
[----:B------:R-:W-:Y:S01]  /*b2f0*/  UIMAD.WIDE.U32 UR18, UR11, UR4, UR18 ;  /* 0x000000040b1272a5 */ /* 0x000fe2000f8e0012 */
[----:B------:R-:W-:Y:S01]  /*b300*/  IMAD.MOV.U32 R18, RZ, RZ, R8 ;  /* 0x000000ffff127224 */ /* 0x000fe200078e0008 */
[----:B------:R-:W-:Y:S01]  /*b310*/  @P2 SHF.R.U32.HI R18, RZ, c[0x0][0x4f0], R7 ;  /* 0x00013c00ff122a19 */ /* 0x000fe20000011607 */
[----:B------:R-:W-:Y:S01]  /*b320*/  IMAD.IADD R0, R0, 0x1, -R9 ;  /* 0x0000000100007824 */ /* 0x000fe200078e0a09 */
[----:B------:R-:W-:Y:S01]  /*b330*/  ULDC.64 UR6, c[0x0][0x3a0] ;  /* 0x0000e80000067ab9 */ /* 0x000fe20000000a00 */
[----:B------:R-:W-:Y:S01]  /*b340*/  IMAD.U32 R2, RZ, RZ, UR16 ;  /* 0x00000010ff027e24 */ /* 0x000fe2000f8e00ff */
[----:B------:R-:W-:Y:S01]  /*b350*/  UIMAD.WIDE.U32 UR16, UR14, UR6, URZ ;  /* 0x000000060e1072a5 */ /* 0x000fe2000f8e003f */
[----:B------:R-:W-:Y:S01]  /*b360*/  IMAD.MOV R7, RZ, RZ, -R18 ;  /* 0x000000ffff077224 */ /* 0x000fe200078e0a12 */
[----:B------:R-:W-:Y:S01]  /*b370*/  UIMAD UR6, UR15, UR6, URZ ;  /* 0x000000060f0672a4 */ /* 0x000fe2000f8e023f */
[----:B------:R-:W-:Y:S01]  /*b380*/  IMAD.SHL.U32 R11, R3, 0x40, RZ ;  /* 0x00000040030b7824 */ /* 0x000fe200078e00ff */
[----:B------:R-:W-:Y:S01]  /*b390*/  ULDC.64 UR4, c[0x0][0x3e8] ;  /* 0x0000fa0000047ab9 */ /* 0x000fe20000000a00 */
[----:B------:R-:W-:Y:S01]  /*b3a0*/  IMAD R7, R7, c[0x0][0x4e8], R8 ;  /* 0x00013a0007077a24 */ /* 0x000fe200078e0208 */
[----:B------:R-:W-:Y:S01]  /*b3b0*/  SHF.R.S32.HI R8, RZ, 0x1f, R18 ;  /* 0x0000001fff087819 */ /* 0x000fe20000011412 */
[----:B------:R-:W-:Y:S01]  /*b3c0*/  UIMAD UR6, UR14, UR7, UR6 ;  /* 0x000000070e0672a4 */ /* 0x000fe2000f8e0206 */
[----:B------:R-:W-:Y:S01]  /*b3d0*/  IADD3 R18, P1, R18, UR18, RZ ;  /* 0x0000001212127c10 */ /* 0x000fe2000ff3e0ff */
[----:B------:R-:W-:Y:S01]  /*b3e0*/  UIMAD UR9, UR9, UR4, URZ ;  /* 0x00000004090972a4 */ /* 0x000fe2000f8e023f */
[----:B------:R-:W-:Y:S01]  /*b3f0*/  LOP3.LUT R11, R11, 0x1c0, RZ, 0xc0, !PT ;  /* 0x000001c00b0b7812 */ /* 0x000fe200078ec0ff */
[----:B------:R-:W-:Y:S01]  /*b400*/  UIADD3 UR7, UR17, UR6, URZ ;  /* 0x0000000611077290 */ /* 0x000fe2000fffe03f */
[----:B------:R-:W-:Y:S01]  /*b410*/  IADD3.X R19, R8, UR19, R2, P1, !PT ;  /* 0x0000001308137c10 */ /* 0x000fe20008ffe402 */
[----:B------:R-:W-:Y:S01]  /*b420*/  UIMAD UR5, UR8, UR5, UR9 ;  /* 0x00000005080572a4 */ /* 0x000fe2000f8e0209 */
[----:B------:R-:W-:Y:S01]  /*b430*/  SHF.R.S32.HI R2, RZ, 0x1f, R7 ;  /* 0x0000001fff027819 */ /* 0x000fe20000011407 */
[----:B------:R-:W-:Y:S01]  /*b440*/  UMOV UR6, UR16 ;  /* 0x0000001000067c82 */ /* 0x000fe20008000000 */
[----:B------:R-:W-:Y:S01]  /*b450*/  LEA R8, R0, R3, 0x4 ;  /* 0x0000000300087211 */ /* 0x000fe200078e20ff */
[----:B------:R-:W-:Y:S01]  /*b460*/  IMAD.WIDE.U32 R18, R7, c[0x0][0x488], R18 ;  /* 0x0001220007127a25 */ /* 0x000fe200078e0012 */
[----:B------:R-:W-:Y:S01]  /*b470*/  UIMAD.WIDE.U32 UR8, UR8, UR4, UR6 ;  /* 0x00000004080872a5 */ /* 0x000fe2000f8e0006 */
[----:B------:R-:W-:Y:S01]  /*b480*/  SHF.R.U32.HI R10, RZ, 0x3, R11 ;  /* 0x00000003ff0a7819 */ /* 0x000fe2000001160b */
[----:B------:R-:W-:Y:S01]  /*b490*/  BSSY B0, `(.L_x_760) ;  /* 0x000005a000007945 */ /* 0x000fe20003800000 */
[----:B------:R-:W-:Y:S01]  /*b4a0*/  IMAD R2, R2, c[0x0][0x488], RZ ;  /* 0x0001220002027a24 */ /* 0x000fe200078e02ff */
[----:B------:R-:W-:Y:S01]  /*b4b0*/  UIADD3 UR9, UR9, UR5, URZ ;  /* 0x0000000509097290 */ /* 0x000fe2000fffe03f */
[----:B------:R-:W-:Y:S01]  /*b4c0*/  IMAD R8, R69, 0x80, R8 ;  /* 0x0000008045087824 */ /* 0x000fe200078e0208 */
[----:B------:R-:W-:Y:S01]  /*b4d0*/  IADD3 R16, R17, 0x40, RZ ;  /* 0x0000004011107810 */ /* 0x000fe20007ffe0ff */
[----:B------:R-:W-:Y:S01]  /*b4e0*/  IMAD R7, R7, c[0x0][0x48c], R2 ;  /* 0x0001230007077a24 */ /* 0x000fe200078e0202 */
[----:B------:R-:W-:Y:S01]  /*b4f0*/  ULDC.64 UR4, c[0x0][0x3f0] ;  /* 0x0000fc0000047ab9 */ /* 0x000fe20000000a00 */
[----:B------:R-:W-:Y:S01]  /*b500*/  @P2 IMAD.HI.U32 R9, R8, c[0x0][0x4ec], RZ ;  /* 0x00013b0008092a27 */ /* 0x000fe200078e00ff */
[----:B------:R-:W-:-:S02]  /*b510*/  UIMAD UR10, UR10, UR4, URZ ;  /* 0x000000040a0a72a4 */ /* 0x000fc4000f8e023f */
[----:B------:R-:W-:Y:S01]  /*b520*/  UIMAD.WIDE.U32 UR8, UR11, UR4, UR8 ;  /* 0x000000040b0872a5 */ /* 0x000fe2000f8e0008 */
[----:B-----5:R-:W-:Y:S01]  /*b530*/  IMAD R2, R6, c[0x0][0x4e8], RZ ;  /* 0x00013a0006027a24 */ /* 0x020fe200078e02ff */
[----:B------:R-:W-:Y:S01]  /*b540*/  LEA R6, P1, R18, c[0x0][0x450], 0x2 ;  /* 0x0001140012067a11 */ /* 0x000fe200078210ff */
[----:B------:R-:W-:Y:S01]  /*b550*/  IMAD.IADD R7, R19, 0x1, R7 ;  /* 0x0000000113077824 */ /* 0x000fe200078e0207 */
[----:B------:R-:W-:Y:S01]  /*b560*/  UIMAD UR5, UR11, UR5, UR10 ;  /* 0x000000050b0572a4 */ /* 0x000fe2000f8e020a */
[----:B------:R-:W-:Y:S01]  /*b570*/  IMAD.MOV.U32 R22, RZ, RZ, R8 ;  /* 0x000000ffff167224 */ /* 0x000fe200078e0008 */
[----:B------:R-:W-:Y:S01]  /*b580*/  @P2 SHF.R.U32.HI R22, RZ, c[0x0][0x4f0], R9 ;  /* 0x00013c00ff162a19 */ /* 0x000fe20000011609 */
[----:B------:R-:W-:Y:S01]  /*b590*/  IMAD.SHL.U32 R0, R0, 0x8, RZ ;  /* 0x0000000800007824 */ /* 0x000fe200078e00ff */
[----:B------:R-:W-:Y:S01]  /*b5a0*/  LEA.HI.X R7, R18, c[0x0][0x454], R7, 0x2, P1 ;  /* 0x0001150012077a11 */ /* 0x000fe200008f1407 */
[----:B------:R-:W-:Y:S01]  /*b5b0*/  SHFL.IDX PT, R20, R6, RZ, 0x1c1f ;  /* 0x001c1fff06147589 */ /* 0x000fe200000e0000 */
[----:B------:R-:W-:Y:S01]  /*b5c0*/  IADD3 R9, R17, 0x8, RZ ;  /* 0x0000000811097810 */ /* 0x000fe20007ffe0ff */
[----:B------:R-:W-:Y:S01]  /*b5d0*/  IMAD.MOV R70, RZ, RZ, -R22 ;  /* 0x000000ffff467224 */ /* 0x000fe200078e0a16 */
[----:B------:R-:W-:Y:S01]  /*b5e0*/  LOP3.LUT R11, R11, 0x38, R0, 0xf8, !PT ;  /* 0x000000380b0b7812 */ /* 0x000fe200078ef800 */
[----:B------:R-:W1:Y:S01]  /*b5f0*/  SHFL.IDX PT, R21, R7, RZ, 0x1c1f ;  /* 0x001c1fff07157589 */ /* 0x000e6200000e0000 */
[----:B------:R-:W-:Y:S01]  /*b600*/  ISETP.GE.OR P2, PT, R9, R2, P0 ;  /* 0x000000020900720c */ /* 0x000fe20000746670 */
[----:B------:R-:W-:Y:S01]  /*b610*/  IMAD R70, R70, c[0x0][0x4e8], R8 ;  /* 0x00013a0046467a24 */ /* 0x000fe200078e0208 */
[----:B------:R-:W-:Y:S01]  /*b620*/  LOP3.LUT R10, R11, R10, RZ, 0x3c, !PT ;  /* 0x0000000a0b0a7212 */ /* 0x000fe200078e3cff */
[----:B------:R-:W-:Y:S01]  /*b630*/  SHFL.IDX PT, R18, R6, 0x1, 0x1c1f ;  /* 0x003c1f0006127f89 */ /* 0x000fe200000e0000 */
[----:B------:R-:W-:Y:S01]  /*b640*/  SHF.R.S32.HI R11, RZ, 0x1f, R22 ;  /* 0x0000001fff0b7819 */ /* 0x000fe20000011416 */
[----:B------:R-:W-:Y:S01]  /*b650*/  UIADD3 UR5, UR9, UR5, URZ ;  /* 0x0000000509057290 */ /* 0x000fe2000fffe03f */
[CC--:B------:R-:W-:Y:S01]  /*b660*/  ISETP.GE.OR P3, PT, R17.reuse, R2.reuse, P0 ;  /* 0x000000021100720c */ /* 0x0c0fe20000766670 */
[----:B------:R-:W2:Y:S01]  /*b670*/  SHFL.IDX PT, R19, R7, 0x1, 0x1c1f ;  /* 0x003c1f0007137f89 */ /* 0x000ea200000e0000 */
[----:B------:R-:W-:Y:S01]  /*b680*/  IADD3 R17, R17, 0x48, RZ ;  /* 0x0000004811117810 */ /* 0x000fe20007ffe0ff */
[----:B------:R-:W-:Y:S01]  /*b690*/  IMAD R11, R11, c[0x0][0x3e0], RZ ;  /* 0x0000f8000b0b7a24 */ /* 0x000fe200078e02ff */
[----:B------:R-:W-:Y:S01]  /*b6a0*/  MOV R25, UR9 ;  /* 0x0000000900197c02 */ /* 0x000fe20008000f00 */
[----:B------:R-:W-:Y:S01]  /*b6b0*/  SHFL.IDX PT, R8, R6, 0x2, 0x1c1f ;  /* 0x005c1f0006087f89 */ /* 0x000fe200000e0000 */
[----:B------:R-:W-:Y:S01]  /*b6c0*/  IMAD.SHL.U32 R4, R4, 0x8, RZ ;  /* 0x0000000804047824 */ /* 0x000fe200078e00ff */
[-C--:B------:R-:W-:Y:S01]  /*b6d0*/  ISETP.GE.OR P1, PT, R16, R2.reuse, P0 ;  /* 0x000000021000720c */ /* 0x080fe20000726670 */
[----:B------:R-:W-:Y:S01]  /*b6e0*/  IMAD.U32 R24, RZ, RZ, UR8 ;  /* 0x00000008ff187e24 */ /* 0x000fe2000f8e00ff */
[----:B------:R-:W3:Y:S01]  /*b6f0*/  SHFL.IDX PT, R9, R7, 0x2, 0x1c1f ;  /* 0x005c1f0007097f89 */ /* 0x000ee200000e0000 */
[----:B------:R-:W-:Y:S01]  /*b700*/  IMAD.U32 R25, RZ, RZ, UR5 ;  /* 0x00000005ff197e24 */ /* 0x000fe2000f8e00ff */
[----:B------:R-:W-:Y:S01]  /*b710*/  ISETP.GE.OR P0, PT, R17, R2, P0 ;  /* 0x000000021100720c */ /* 0x000fe20000706670 */
[C---:B------:R-:W-:Y:S01]  /*b720*/  IMAD R11, R22.reuse, c[0x0][0x3e4], R11 ;  /* 0x0000f900160b7a24 */ /* 0x040fe200078e020b */
[----:B------:R-:W-:Y:S01]  /*b730*/  SHFL.IDX PT, R6, R6, 0x3, 0x1c1f ;  /* 0x007c1f0006067f89 */ /* 0x000fe200000e0000 */
[----:B------:R-:W-:Y:S01]  /*b740*/  SHF.R.S32.HI R15, RZ, 0x1f, R70 ;  /* 0x0000001fff0f7819 */ /* 0x000fe20000011446 */
[----:B------:R-:W-:Y:S01]  /*b750*/  IMAD.WIDE.U32 R22, R22, c[0x0][0x3e0], R24 ;  /* 0x0000f80016167a25 */ /* 0x000fe200078e0018 */
[----:B------:R-:W-:Y:S01]  /*b760*/  LOP3.LUT R4, R10, 0x7ffffe00, R4, 0xf8, !PT ;  /* 0x7ffffe000a047812 */ /* 0x000fe200078ef804 */
[----:B------:R-:W4:Y:S02]  /*b770*/  SHFL.IDX PT, R7, R7, 0x3, 0x1c1f ;  /* 0x007c1f0007077f89 */ /* 0x000f2400000e0000 */
[----:B------:R-:W-:-:S02]  /*b780*/  IMAD.IADD R23, R23, 0x1, R11 ;  /* 0x0000000117177824 */ /* 0x000fc400078e020b */
[----:B------:R-:W-:Y:S01]  /*b790*/  IMAD R15, R15, c[0x0][0x3d8], RZ ;  /* 0x0000f6000f0f7a24 */ /* 0x000fe200078e02ff */
[----:B-1----:R1:W-:Y:S01]  /*b7a0*/  @!P3 ST.E [R20.64], R5 ;  /* 0x000000051400b985 */ /* 0x0023e2000c10190c */
[----:B------:R-:W-:Y:S02]  /*b7b0*/  IMAD.SHL.U32 R32, R4, 0x2, RZ ;  /* 0x0000000204207824 */ /* 0x000fe400078e00ff */
[C---:B------:R-:W-:Y:S01]  /*b7c0*/  IMAD R33, R70.reuse, c[0x0][0x3dc], R15 ;  /* 0x0000f70046217a24 */ /* 0x040fe200078e020f */
[----:B--2---:R1:W-:Y:S01]  /*b7d0*/  @!P2 ST.E [R18.64], R12 ;  /* 0x0000000c1200a985 */ /* 0x0043e2000c10190c */
[----:B------:R-:W-:-:S04]  /*b7e0*/  IMAD.WIDE.U32 R70, R70, c[0x0][0x3d8], R22 ;  /* 0x0000f60046467a25 */ /* 0x000fc800078e0016 */
[----:B------:R-:W-:Y:S01]  /*b7f0*/  IMAD.IADD R33, R71, 0x1, R33 ;  /* 0x0000000147217824 */ /* 0x000fe200078e0221 */
[----:B---3--:R1:W-:Y:S01]  /*b800*/  @!P1 ST.E [R8.64], R13 ;  /* 0x0000000d08009985 */ /* 0x0083e2000c10190c */
[----:B------:R-:W-:-:S03]  /*b810*/  IMAD R69, R69, 0x80, R3 ;  /* 0x0000008045457824 */ /* 0x000fc600078e0203 */
[----:B----4-:R1:W-:Y:S01]  /*b820*/  @!P0 ST.E [R6.64], R14 ;  /* 0x0000000e06008985 */ /* 0x0103e2000c10190c */
        /* <DEDUP_REMOVED lines=17> */
[----:B------:R1:W1:Y:S04]  /*b940*/  SHFL.IDX PT, R72, R71, RZ, 0x181f ;  /* 0x00181fff47487589 */ /* 0x00026800000e0000 */
[----:B------:R1:W1:Y:S01]  /*b950*/  SHFL.IDX PT, R73, R70, RZ, 0x181f ;  /* 0x00181fff46497589 */ /* 0x00026200000e0000 */
[----:B------:R-:W-:Y:S05]  /*b960*/  @P0 BRA `(.L_x_761) ;  /* 0x000000c000000947 */ /* 0x000fea0003800000 */
[----:B--234-:R-:W2:Y:S01]  /*b970*/  LDS.128 R64, [R32+0x80] ;  /* 0x0000800020407984 */ /* 0x01cea20000000c00 */
[----:B------:R-:W-:-:S02]  /*b980*/  IADD3 R68, R0, 0x40, RZ ;  /* 0x0000004000447810 */ /* 0x000fc40007ffe0ff */
[----:B------:R-:W-:Y:S01]  /*b990*/  ISETP.GE.AND P1, PT, R0, c[0x0][0x3c8], PT ;  /* 0x0000f20000007a0c */ /* 0x000fe20003f26270 */
[----:B-1----:R-:W1:Y:S01]  /*b9a0*/  LDS.128 R32, [R32+0x4080] ;  /* 0x0040800020207984 */ /* 0x002e620000000c00 */
[----:B------:R-:W-:-:S11]  /*b9b0*/  ISETP.GE.AND P0, PT, R68, c[0x0][0x3c8], PT ;  /* 0x0000f20044007a0c */ /* 0x000fd60003f06270 */
[----:B------:R-:W-:Y:S02]  /*b9c0*/  @!P1 IMAD.WIDE R74, R0, 0x2, R72 ;  /* 0x00000002004a9825 */ /* 0x000fe400078e0248 */
[----:B------:R-:W-:-:S04]  /*b9d0*/  @!P0 SHF.R.S32.HI R3, RZ, 0x1f, R68 ;  /* 0x0000001fff038819 */ /* 0x000fc80000011444 */
[----:B------:R-:W-:-:S04]  /*b9e0*/  @!P0 LEA.HI R3, R3, R68, RZ, 0x3 ;  /* 0x0000004403038211 */ /* 0x000fc800078f18ff */
[----:B------:R-:W-:-:S05]  /*b9f0*/  @!P0 LOP3.LUT R3, R3, 0xfffffff8, RZ, 0xc0, !PT ;  /* 0xfffffff803038812 */ /* 0x000fca00078ec0ff */
[----:B------:R-:W-:Y:S01]  /*ba00*/  @!P0 IMAD.WIDE R72, R3, 0x2, R72 ;  /* 0x0000000203488825 */ /* 0x000fe200078e0248 */
[----:B--2---:R2:W-:Y:S04]  /*ba10*/  @!P1 ST.E.128 [R74.64], R64 ;  /* 0x000000404a009985 */ /* 0x0045e8000c101d0c */
[----:B-1----:R2:W-:Y:S02]  /*ba20*/  @!P0 ST.E.128 [R72.64], R32 ;  /* 0x0000002048008985 */ /* 0x0025e4000c101d0c */
.L_x_761:
[----:B--234-:R-:W-:Y:S05]  /*ba30*/  BSYNC B0 ;  /* 0x0000000000007941 */ /* 0x01cfea0003800000 */
.L_x_760:
[----:B------:R-:W-:Y:S01]  /*ba40*/  IADD3 R3, R69, 0x10, RZ ;  /* 0x0000001045037810 */ /* 0x000fe20007ffe0ff */
[----:B------:R2:W3:Y:S01]  /*ba50*/  SHFL.IDX PT, R35, R70, 0x1, 0x181f ;  /* 0x00381f0046237f89 */ /* 0x0004e200000e0000 */
[----:B------:R-:W-:Y:S02]  /*ba60*/  BSSY B0, `(.L_x_762) ;  /* 0x000000e000007945 */ /* 0x000fe40003800000 */
[----:B------:R-:W-:Y:S01]  /*ba70*/  ISETP.GE.AND P0, PT, R3, R2, PT ;  /* 0x000000020300720c */ /* 0x000fe20003f06270 */
[----:B------:R2:W4:-:S12]  /*ba80*/  SHFL.IDX PT, R34, R71, 0x1, 0x181f ;  /* 0x00381f0047227f89 */ /* 0x00051800000e0000 */
[----:B------:R-:W-:Y:S05]  /*ba90*/  @P0 BRA `(.L_x_763) ;  /* 0x000000a000000947 */ /* 0x000fea0003800000 */
[C---:B-1----:R-:W-:Y:S02]  /*baa0*/  IADD3 R32, R0.reuse, 0x40, RZ ;  /* 0x0000004000207810 */ /* 0x042fe40007ffe0ff */
[----:B------:R-:W-:Y:S02]  /*bab0*/  ISETP.GE.AND P1, PT, R0, c[0x0][0x3c8], PT ;  /* 0x0000f20000007a0c */ /* 0x000fe40003f26270 */
[----:B------:R-:W-:-:S13]  /*bac0*/  ISETP.GE.AND P0, PT, R32, c[0x0][0x3c8], PT ;  /* 0x0000f20020007a0c */ /* 0x000fda0003f06270 */
[----:B------:R-:W-:-:S04]  /*bad0*/  @!P0 SHF.R.S32.HI R3, RZ, 0x1f, R32 ;  /* 0x0000001fff038819 */ /* 0x000fc80000011420 */
[----:B------:R-:W-:Y:S01]  /*bae0*/  @!P0 LEA.HI R3, R3, R32, RZ, 0x3 ;  /* 0x0000002003038211 */ /* 0x000fe200078f18ff */
[----:B---34-:R-:W-:-:S03]  /*baf0*/  @!P1 IMAD.WIDE R32, R0, 0x2, R34 ;  /* 0x0000000200209825 */ /* 0x018fc600078e0222 */
[----:B------:R-:W-:Y:S02]  /*bb00*/  @!P0 LOP3.LUT R3, R3, 0xfffffff8, RZ, 0xc0, !PT ;  /* 0xfffffff803038812 */ /* 0x000fe400078ec0ff */
[----:B------:R1:W-:Y:S03]  /*bb10*/  @!P1 ST.E.128 [R32.64], R60 ;  /* 0x0000003c20009985 */ /* 0x0003e6000c101d0c */
[----:B------:R-:W-:-:S05]  /*bb20*/  @!P0 IMAD.WIDE R34, R3, 0x2, R34 ;  /* 0x0000000203228825 */ /* 0x000fca00078e0222 */
[----:B------:R1:W-:Y:S02]  /*bb30*/  @!P0 ST.E.128 [R34.64], R28 ;  /* 0x0000001c22008985 */ /* 0x0003e4000c101d0c */
.L_x_763:
[----:B------:R-:W-:Y:S05]  /*bb40*/  BSYNC B0 ;  /* 0x0000000000007941 */ /* 0x000fea0003800000 */
.L_x_762:
[----:B------:R-:W-:Y:S01]  /*bb50*/  IADD3 R3, R69, 0x20, RZ ;  /* 0x0000002045037810 */ /* 0x000fe20007ffe0ff */
[----:B-1----:R1:W2:Y:S01]  /*bb60*/  SHFL.IDX PT, R31, R70, 0x2, 0x181f ;  /* 0x00581f00461f7f89 */ /* 0x0022a200000e0000 */
[----:B------:R-:W-:Y:S02]  /*bb70*/  BSSY B0, `(.L_x_764) ;  /* 0x000000e000007945 */ /* 0x000fe40003800000 */
[----:B------:R-:W-:Y:S01]  /*bb80*/  ISETP.GE.AND P0, PT, R3, R2, PT ;  /* 0x000000020300720c */ /* 0x000fe20003f06270 */
[----:B------:R1:W4:-:S12]  /*bb90*/  SHFL.IDX PT, R30, R71, 0x2, 0x181f ;  /* 0x00581f00471e7f89 */ /* 0x00031800000e0000 */
[----:B------:R-:W-:Y:S05]  /*bba0*/  @P0 BRA `(.L_x_765) ;  /* 0x000000a000000947 */ /* 0x000fea0003800000 */
[C---:B------:R-:W-:Y:S02]  /*bbb0*/  IADD3 R28, R0.reuse, 0x40, RZ ;  /* 0x00000040001c7810 */ /* 0x040fe40007ffe0ff */
[----:B------:R-:W-:Y:S02]  /*bbc0*/  ISETP.GE.AND P1, PT, R0, c[0x0][0x3c8], PT ;  /* 0x0000f20000007a0c */ /* 0x000fe40003f26270 */
[----:B------:R-:W-:-:S13]  /*bbd0*/  ISETP.GE.AND P0, PT, R28, c[0x0][0x3c8], PT ;  /* 0x0000f2001c007a0c */ /* 0x000fda0003f06270 */
[----:B------:R-:W-:-:S04]  /*bbe0*/  @!P0 SHF.R.S32.HI R3, RZ, 0x1f, R28 ;  /* 0x0000001fff038819 */ /* 0x000fc8000001141c */
[----:B------:R-:W-:Y:S01]  /*bbf0*/  @!P0 LEA.HI R3, R3, R28, RZ, 0x3 ;  /* 0x0000001c03038211 */ /* 0x000fe200078f18ff */
[----:B--2-4-:R-:W-:-:S03]  /*bc00*/  @!P1 IMAD.WIDE R28, R0, 0x2, R30 ;  /* 0x00000002001c9825 */ /* 0x014fc600078e021e */
[----:B------:R-:W-:Y:S02]  /*bc10*/  @!P0 LOP3.LUT R3, R3, 0xfffffff8, RZ, 0xc0, !PT ;  /* 0xfffffff803038812 */ /* 0x000fe400078ec0ff */
[----:B------:R2:W-:Y:S03]  /*bc20*/  @!P1 ST.E.128 [R28.64], R56 ;  /* 0x000000381c009985 */ /* 0x0005e6000c101d0c */
[----:B------:R-:W-:-:S05]  /*bc30*/  @!P0 IMAD.WIDE R30, R3, 0x2, R30 ;  /* 0x00000002031e8825 */ /* 0x000fca00078e021e */
[----:B------:R2:W-:Y:S02]  /*bc40*/  @!P0 ST.E.128 [R30.64], R24 ;  /* 0x000000181e008985 */ /* 0x0005e4000c101d0c */
.L_x_765:
[----:B------:R-:W-:Y:S05]  /*bc50*/  BSYNC B0 ;  /* 0x0000000000007941 */ /* 0x000fea0003800000 */
.L_x_764:
[----:B------:R-:W-:Y:S01]  /*bc60*/  IADD3 R3, R69, 0x30, RZ ;  /* 0x0000003045037810 */ /* 0x000fe20007ffe0ff */
[----:B--2---:R2:W1:Y:S01]  /*bc70*/  SHFL.IDX PT, R27, R70, 0x3, 0x181f ;  /* 0x00781f00461b7f89 */ /* 0x00446200000e0000 */
        /* <DEDUP_REMOVED lines=9> */
[----:B-1--4-:R-:W-:-:S03]  /*bd10*/  @!P1 IMAD.WIDE R24, R0, 0x2, R26 ;  /* 0x0000000200189825 */ /* 0x012fc600078e021a */
[----:B------:R-:W-:Y:S02]  /*bd20*/  @!P0 LOP3.LUT R3, R3, 0xfffffff8, RZ, 0xc0, !PT ;  /* 0xfffffff803038812 */ /* 0x000fe400078ec0ff */
[----:B------:R1:W-:Y:S03]  /*bd30*/  @!P1 ST.E.128 [R24.64], R52 ;  /* 0x0000003418009985 */ /* 0x0003e6000c101d0c */
[----:B------:R-:W-:-:S05]  /*bd40*/  @!P0 IMAD.WIDE R26, R3, 0x2, R26 ;  /* 0x00000002031a8825 */ /* 0x000fca00078e021a */
[----:B------:R1:W-:Y:S02]  /*bd50*/  @!P0 ST.E.128 [R26.64], R20 ;  /* 0x000000141a008985 */ /* 0x0003e4000c101d0c */
.L_x_767:
[----:B------:R-:W-:Y:S05]  /*bd60*/  BSYNC B0 ;  /* 0x0000000000007941 */ /* 0x000fea0003800000 */
.L_x_766:
        /* <DEDUP_REMOVED lines=16> */
.L_x_769:
[----:B------:R-:W-:Y:S05]  /*be70*/  BSYNC B0 ;  /* 0x0000000000007941 */ /* 0x000fea0003800000 */
.L_x_768:
        /* <DEDUP_REMOVED lines=16> */
.L_x_771:
[----:B------:R-:W-:Y:S05]  /*bf80*/  BSYNC B0 ;  /* 0x0000000000007941 */ /* 0x000fea0003800000 */
.L_x_770:
        /* <DEDUP_REMOVED lines=16> */
.L_x_773:
[----:B------:R-:W-:Y:S05]  /*c090*/  BSYNC B0 ;  /* 0x0000000000007941 */ /* 0x000fea0003800000 */
.L_x_772:
[----:B------:R-:W-:Y:S01]  /*c0a0*/  IADD3 R69, R69, 0x70, RZ ;  /* 0x0000007045457810 */ /* 0x000fe20007ffe0ff */
[----:B--2---:R2:W1:Y:S03]  /*c0b0*/  SHFL.IDX PT, R9, R70, 0x7, 0x181f ;  /* 0x00f81f0046097f89 */ /* 0x00446600000e0000 */
[----:B------:R-:W-:Y:S01]  /*c0c0*/  ISETP.GE.AND P0, PT, R69, R2, PT ;  /* 0x000000024500720c */ /* 0x000fe20003f06270 */
[----:B------:R2:W4:-:S12]  /*c0d0*/  SHFL.IDX PT, R8, R71, 0x7, 0x181f ;  /* 0x00f81f0047087f89 */ /* 0x00051800000e0000 */
[----:B------:R-:W-:Y:S05]  /*c0e0*/  @P0 EXIT ;  /* 0x000000000000094d */ /* 0x000fea0003800000 */
[----:B------:R-:W-:-:S13]  /*c0f0*/  ISETP.GE.AND P0, PT, R0, c[0x0][0x3c8], PT ;  /* 0x0000f20000007a0c */ /* 0x000fda0003f06270 */
[----:B-1--4-:R-:W-:-:S05]  /*c100*/  @!P0 IMAD.WIDE R2, R0, 0x2, R8 ;  /* 0x0000000200028825 */ /* 0x012fca00078e0208 */
[----:B------:R1:W-:Y:S02]  /*c110*/  @!P0 ST.E.128 [R2.64], R36 ;  /* 0x0000002402008985 */ /* 0x0003e4000c101d0c */
[----:B-1----:R-:W-:-:S04]  /*c120*/  IADD3 R2, R0, 0x40, RZ ;  /* 0x0000004000027810 */ /* 0x002fc80007ffe0ff */
        /* <DEDUP_REMOVED lines=8> */
.L_x_758:
        /* <DEDUP_REMOVED lines=31> */
.L_x_774:
        /* <DEDUP_REMOVED lines=43> */
.L_x_776:
[----:B------:R-:W-:Y:S05]  /*c650*/  BSYNC B0 ;  /* 0x0000000000007941 */ /* 0x000fea0003800000 */
.L_x_775:
[----:B------:R-:W2:Y:S01]  /*c660*/  S2R R3, SR_CTAID.X ;  /* 0x0000000000037919 */ /* 0x000ea20000002500 */
[----:B-1----:R-:W-:Y:S01]  /*c670*/  SHF.R.S32.HI R2, RZ, 0x1f, R0 ;  /* 0x0000001fff027819 */ /* 0x002fe20000011400 */
[----:B------:R-:W-:Y:S01]  /*c680*/  ULDC.64 UR4, c[0x0][0x3a0] ;  /* 0x0000e80000047ab9 */ /* 0x000fe20000000a00 */
[----:B------:R-:W-:Y:S01]  /*c690*/  IMAD.MOV.U32 R4, RZ, RZ, c[0x0][0x4e8] ;  /* 0x00013a00ff047624 */ /* 0x000fe200078e00ff */
[----:B------:R-:W-:Y:S01]  /*c6a0*/  UIMAD UR7, UR15, UR4, URZ ;  /* 0x000000040f0772a4 */ /* 0x000fe2000f8e023f */
[----:B------:R-:W-:Y:S01]  /*c6b0*/  LEA.HI R2, R2, R0, RZ, 0x3 ;  /* 0x0000000002027211 */ /* 0x000fe200078f18ff */
[----:B------:R-:W-:Y:S01]  /*c6c0*/  UIMAD.WIDE.U32 UR16, UR14, UR4, URZ ;  /* 0x000000040e1072a5 */ /* 0x000fe2000f8e003f */
[----:B-----5:R-:W-:Y:S01]  /*c6d0*/  IMAD R8, R8, c[0x0][0x4e8], RZ ;  /* 0x00013a0008087a24 */ /* 0x020fe200078e02ff */
[----:B------:R-:W-:Y:S01]  /*c6e0*/  ISETP.NE.AND P0, PT, R4, 0x1, PT ;  /* 0x000000010400780c */ /* 0x000fe20003f05270 */
[----:B------:R-:W-:Y:S01]  /*c6f0*/  UIMAD UR7, UR14, UR5, UR7 ;  /* 0x000000050e0772a4 */ /* 0x000fe2000f8e0207 */
[----:B------:R-:W-:Y:S01]  /*c700*/  LOP3.LUT R5, R2, 0xfffffff8, RZ, 0xc0, !PT ;  /* 0xfffffff802057812 */ /* 0x000fe200078ec0ff */
[----:B------:R-:W-:Y:S01]  /*c710*/  BSSY B0, `(.L_x_777) ;  /* 0x0000034000007945 */ /* 0x000fe20003800000 */
[----:B------:R-:W-:Y:S01]  /*c720*/  SHF.R.S32.HI R2, RZ, 0x3, R2 ;  /* 0x00000003ff027819 */ /* 0x000fe20000011402 */
[----:B------:R-:W-:-:S02]  /*c730*/  ULDC.64 UR4, c[0x0][0x3e8] ;  /* 0x0000fa0000047ab9 */ /* 0x000fc40000000a00 */
[----:B------:R-:W-:Y:S01]  /*c740*/  IMAD.IADD R0, R0, 0x1, -R5 ;  /* 0x0000000100007824 */ /* 0x000fe200078e0a05 */
[----:B------:R-:W-:Y:S02]  /*c750*/  UIADD3 UR17, UR17, UR7, URZ ;  /* 0x0000000711117290 */ /* 0x000fe4000fffe03f */
[----:B------:R-:W-:Y:S02]  /*c760*/  UIMAD UR7, UR9, UR4, URZ ;  /* 0x00000004090772a4 */ /* 0x000fe4000f8e023f */
[----:B------:R-:W-:Y:S02]  /*c770*/  LEA R5, R0, R2, 0x4 ;  /* 0x0000000200057211 */ /* 0x000fe400078e20ff */
[----:B------:R-:W-:Y:S02]  /*c780*/  UIMAD UR7, UR8, UR5, UR7 ;  /* 0x00000005080772a4 */ /* 0x000fe4000f8e0207 */
[----:B------:R-:W-:Y:S01]  /*c790*/  UIMAD.WIDE.U32 UR8, UR8, UR4, UR16 ;  /* 0x00000004080872a5 */ /* 0x000fe2000f8e0010 */
[----:B--2---:R-:W-:-:S02]  /*c7a0*/  IMAD R5, R3, 0x80, R5 ;  /* 0x0000008003057824 */ /* 0x004fc400078e0205 */
        /* <DEDUP_REMOVED lines=9> */
[----:B------:R-:W-:Y:S02]  /*c840*/  @P0 SHF.R.U32.HI R7, RZ, c[0x0][0x4f0], R4 ;  /* 0x00013c00ff070a19 */ /* 0x000fe40000011604 */
[----:B------:R-:W-:Y:S01]  /*c850*/  IADD3 R0, R3, 0x40, RZ ;  /* 0x0000004003007810 */ /* 0x000fe20007ffe0ff */
[----:B------:R-:W-:Y:S01]  /*c860*/  UIADD3 UR5, UR9, UR5, URZ ;  /* 0x0000000509057290 */ /* 0x000fe2000fffe03f */
[--C-:B------:R-:W-:Y:S01]  /*c870*/  SHF.R.S32.HI R4, RZ, 0x1f, R7.reuse ;  /* 0x0000001fff047819 */ /* 0x100fe20000011407 */
[----:B------:R-:W-:Y:S01]  /*c880*/  IMAD.MOV R6, RZ, RZ, -R7 ;  /* 0x000000ffff067224 */ /* 0x000fe200078e0a07 */
[----:B------:R-:W-:Y:S01]  /*c890*/  MOV R10, UR8 ;  /* 0x00000008000a7c02 */ /* 0x000fe20008000f00 */
[----:B------:R-:W-:-:S02]  /*c8a0*/  IMAD.U32 R11, RZ, RZ, UR9 ;  /* 0x00000009ff0b7e24 */ /* 0x000fc4000f8e00ff */
        /* <DEDUP_REMOVED lines=26> */
.L_x_778:
[----:B------:R-:W-:Y:S05]  /*ca50*/  BSYNC B0 ;  /* 0x0000000000007941 */ /* 0x000fea0003800000 */
.L_x_777:
        /* <DEDUP_REMOVED lines=15> */
.L_x_780:
[----:B------:R-:W-:Y:S05]  /*cb50*/  BSYNC B0 ;  /* 0x0000000000007941 */ /* 0x000fea0003800000 */
.L_x_779:
        /* <DEDUP_REMOVED lines=15> */
.L_x_782:
[----:B------:R-:W-:Y:S05]  /*cc50*/  BSYNC B0 ;  /* 0x0000000000007941 */ /* 0x000fea0003800000 */
.L_x_781:
[----:B--2---:R-:W-:Y:S01]  /*cc60*/  IADD3 R6, R2, 0x30, RZ ;  /* 0x0000003002067810 */ /* 0x004fe20007ffe0ff */
[----:B----4-:R2:W4:Y:S01]  /*cc70*/  SHFL.IDX PT, R11, R4, 0x3, 0x181f ;  /* 0x00781f00040b7f89 */ /* 0x01052200000e0000 */
        /* <DEDUP_REMOVED lines=13> */
.L_x_784:
[----:B------:R-:W-:Y:S05]  /*cd50*/  BSYNC B0 ;  /* 0x0000000000007941 */ /* 0x000fea0003800000 */
.L_x_783:
        /* <DEDUP_REMOVED lines=15> */
.L_x_786:
[----:B------:R-:W-:Y:S05]  /*ce50*/  BSYNC B0 ;  /* 0x0000000000007941 */ /* 0x000fea0003800000 */
.L_x_785:
        /* <DEDUP_REMOVED lines=15> */
.L_x_788:
[----:B------:R-:W-:Y:S05]  /*cf50*/  BSYNC B0 ;  /* 0x0000000000007941 */ /* 0x000fea0003800000 */
.L_x_787:
        /* <DEDUP_REMOVED lines=15> */
.L_x_790:
[----:B------:R-:W-:Y:S05]  /*d050*/  BSYNC B0 ;  /* 0x0000000000007941 */ /* 0x000fea0003800000 */
.L_x_789:
        /* <DEDUP_REMOVED lines=16> */
.L_x_791:
        /* <DEDUP_REMOVED lines=10> */
.L_x_2177:


//--------------------- .text._ZN7cutlass13device_kernelIN5flash19enable_sm80_to_sm89INS1_16FlashAttnFwdSm80INS1_25CollectiveMainloopFwdSm80ILi4ELi1ELb0EN4cute5tupleIJNS5_1CILi128EEENS7_ILi64EEES8_EEELi128ENS_10bfloat16_tEfNS_4arch4Sm80ELb0ELb0ELb0ELb1ELb1ELb1ELb1ELb0EEENS1_21CollectiveEpilogueFwdINS6_IJS8_S8_S9_EEENS6_IJNS7_ILi1EEESH_SH_EEESB_SD_Li128ELb1ELb1ELb0ELb0EEENS1_19SingleTileSchedulerILb1ELb0ELb1ELi128EEEEEEEEEvNT_6ParamsE --------------------------
	.section	.text._ZN7cutlass13device_kernelIN5flash19enable_sm80_to_sm89INS1_16FlashAttnFwdSm80INS1_25CollectiveMainloopFwdSm80ILi4ELi1ELb0EN4cute5tupleIJNS5_1CILi128EEENS7_ILi64EEES8_EEELi128ENS_10bfloat16_tEfNS_4arch4Sm80ELb0ELb0ELb0ELb1ELb1ELb1ELb1ELb0EEENS1_21CollectiveEpilogueFwdINS6_IJS8_S8_S9_EEENS6_IJNS7_ILi1EEESH_SH_EEESB_SD_Li128ELb1ELb1ELb0ELb0EEENS1_19SingleTileSchedulerILb1ELb0ELb1ELi128EEEEEEEEEvNT_6ParamsE,"ax",@progbits
	.sectioninfo	@"SHI_REGISTERS=255"
	.align	128
.text._ZN7cutlass13device_kernelIN5flash19enable_sm80_to_sm89INS1_16FlashAttnFwdSm80INS1_25CollectiveMainloopFwdSm80ILi4ELi1ELb0EN4cute5tupleIJNS5_1CILi128EEENS7_ILi64EEES8_EEELi128ENS_10bfloat16_tEfNS_4arch4Sm80ELb0ELb0ELb0ELb1ELb1ELb1ELb1ELb0EEENS1_21CollectiveEpilogueFwdINS6_IJS8_S8_S9_EEENS6_IJNS7_ILi1EEESH_SH_EEESB_SD_Li128ELb1ELb1ELb0ELb0EEENS1_19SingleTileSchedulerILb1ELb0ELb1ELi128EEEEEEEEEvNT_6ParamsE:
        .type           _ZN7cutlass13device_kernelIN5flash19enable_sm80_to_sm89INS1_16FlashAttnFwdSm80INS1_25CollectiveMainloopFwdSm80ILi4ELi1ELb0EN4cute5tupleIJNS5_1CILi128EEENS7_ILi64EEES8_EEELi128ENS_10bfloat16_tEfNS_4arch4Sm80ELb0ELb0ELb0ELb1ELb1ELb1ELb1ELb0EEENS1_21CollectiveEpilogueFwdINS6_IJS8_S8_S9_EEENS6_IJNS7_ILi1EEESH_SH_EEESB_SD_Li128ELb1ELb1ELb0ELb0EEENS1_19SingleTileSchedulerILb1ELb0ELb1ELi128EEEEEEEEEvNT_6ParamsE,@function
        .size           _ZN7cutlass13device_kernelIN5flash19enable_sm80_to_sm89INS1_16FlashAttnFwdSm80INS1_25CollectiveMainloopFwdSm80ILi4ELi1ELb0EN4cute5tupleIJNS5_1CILi128EEENS7_ILi64EEES8_EEELi128ENS_10bfloat16_tEfNS_4arch4Sm80ELb0ELb0ELb0ELb1ELb1ELb1ELb1ELb0EEENS1_21CollectiveEpilogueFwdINS6_IJS8_S8_S9_EEENS6_IJNS7_ILi1EEESH_SH_EEESB_SD_Li128ELb1ELb1ELb0ELb0EEENS1_19SingleTileSchedulerILb1ELb0ELb1ELi128EEEEEEEEEvNT_6ParamsE,(.L_x_2178 - _ZN7cutlass13device_kernelIN5flash19enable_sm80_to_sm89INS1_16FlashAttnFwdSm80INS1_25CollectiveMainloopFwdSm80ILi4ELi1ELb0EN4cute5tupleIJNS5_1CILi128EEENS7_ILi64EEES8_EEELi128ENS_10bfloat16_tEfNS_4arch4Sm80ELb0ELb0ELb0ELb1ELb1ELb1ELb1ELb0EEENS1_21CollectiveEpilogueFwdINS6_IJS8_S8_S9_EEENS6_IJNS7_ILi1EEESH_SH_EEESB_SD_Li128ELb1ELb1ELb0ELb0EEENS1_19SingleTileSchedulerILb1ELb0ELb1ELi128EEEEEEEEEvNT_6ParamsE)
        .other          _ZN7cutlass13device_kernelIN5flash19enable_sm80_to_sm89INS1_16FlashAttnFwdSm80INS1_25CollectiveMainloopFwdSm80ILi4ELi1ELb0EN4cute5tupleIJNS5_1CILi128EEENS7_ILi64EEES8_EEELi128ENS_10bfloat16_tEfNS_4arch4Sm80ELb0ELb0ELb0ELb1ELb1ELb1ELb1ELb0EEENS1_21CollectiveEpilogueFwdINS6_IJS8_S8_S9_EEENS6_IJNS7_ILi1EEESH_SH_EEESB_SD_Li128ELb1ELb1ELb0ELb0EEENS1_19SingleTileSchedulerILb1ELb0ELb1ELi128EEEEEEEEEvNT_6ParamsE,@"STO_CUDA_ENTRY STV_DEFAULT"
_ZN7cutlass13device_kernelIN5flash19enable_sm80_to_sm89INS1_16FlashAttnFwdSm80INS1_25CollectiveMainloopFwdSm80ILi4ELi1ELb0EN4cute5tupleIJNS5_1CILi128EEENS7_ILi64EEES8_EEELi128ENS_10bfloat16_tEfNS_4arch4Sm80ELb0ELb0ELb0ELb1ELb1ELb1ELb1ELb0EEENS1_21CollectiveEpilogueFwdINS6_IJS8_S8_S9_EEENS6_IJNS7_ILi1EEESH_SH_EEESB_SD_Li128ELb1ELb1ELb0ELb0EEENS1_19SingleTileSchedulerILb1ELb0ELb1ELi128EEEEEEEEEvNT_6ParamsE:
        /* <DEDUP_REMOVED lines=21> */
.L_x_793:
[----:B------:R-:W-:-:S04]  /*0150*/  ISETP.NE.U32.AND P0, PT, RZ, c[0x0][0x560], PT ;  /* 0x00015800ff007a0c */ /* 0x000fc80003f05070 */
[----:B------:R-:W-:-:S13]  /*0160*/  ISETP.NE.AND.EX P0, PT, RZ, c[0x0][0x564], PT, P0 ;  /* 0x00015900ff007a0c */ /* 0x000fda0003f05300 */
[----:B------:R-:W-:Y:S05]  /*0170*/  @!P0 BRA `(.L_x_795) ;  /* 0x000000a000008947 */ /* 0x000fea0003800000 */
[----:B------:R-:W-:Y:S02]  /*0180*/  ULDC.64 UR4, c[0x0][0x560] ;  /* 0x0001580000047ab9 */ /* 0x000fe40000000a00 */
[----:B------:R-:W-:-:S06]  /*0190*/  UIMAD.WIDE UR4, UR24, UR45, UR4 ;  /* 0x0000002d180472a5 */ /* 0x000fcc000f8e0204 */
[----:B------:R-:W-:Y:S02]  /*01a0*/  MOV R2, UR4 ;  /* 0x0000000400027c02 */ /* 0x000fe40008000f00 */
[----:B------:R-:W-:-:S05]  /*01b0*/  MOV R3, UR5 ;  /* 0x0000000500037c02 */ /* 0x000fca0008000f00 */
[----:B------:R1:W2:Y:S04]  /*01c0*/  LDG.E R0, [R2.64] ;  /* 0x0000002202007981 */ /* 0x0002a8000c1e1900 */
[----:B-1----:R-:W3:Y:S01]  /*01d0*/  LDG.E R2, [R2.64+0x4] ;  /* 0x0000042202027981 */ /* 0x002ee2000c1e1900 */
[----:B--2---:R-:W1:Y:S08]  /*01e0*/  R2UR UR4, R0 ;  /* 0x00000000000473c2 */ /* 0x004e7000000e0000 */
[----:B---3--:R-:W1:Y:S02]  /*01f0*/  R2UR UR6, R2 ;  /* 0x00000000020673c2 */ /* 0x008e6400000e0000 */
[----:B-1----:R-:W-:Y:S01]  /*0200*/  UIADD3 UR6, -UR4, UR6, URZ ;  /* 0x0000000604067290 */ /* 0x002fe2000fffe13f */
[----:B------:R-:W-:Y:S05]  /*0210*/  BRA `(.L_x_794) ;  /* 0x0000001000007947 */ /* 0x000fea0003800000 */
.L_x_795:
[----:B------:R-:W-:Y:S02]  /*0220*/  ULDC UR6, c[0x0][0x54c] ;  /* 0x0001530000067ab9 */ /* 0x000fe40000000800 */
.L_x_794:
[----:B------:R-:W-:Y:S02]  /*0230*/  ULDC UR4, c[0x0][0x548] ;  /* 0x0001520000047ab9 */ /* 0x000fe40000000800 */
[----:B------:R-:W-:-:S02]  /*0240*/  USHF.L.U32 UR5, UR17, 0x7, URZ ;  /* 0x0000000711057899 */ /* 0x000fc4000800063f */
[----:B------:R-:W-:-:S04]  /*0250*/  UIMAD UR4, UR6, UR4, URZ ;  /* 0x00000004060472a4 */ /* 0x000fc8000f8e023f */
[----:B------:R-:W-:-:S04]  /*0260*/  UISETP.GE.AND UP0, UPT, UR5, UR4, UPT ;  /* 0x000000040500728c */ /* 0x000fc8000bf06270 */
[----:B------:R-:W-:Y:S01]  /*0270*/  USEL UR24, UR24, 0xffffffff, !UP0 ;  /* 0xffffffff18187887 */ /* 0x000fe2000c000000 */
[----:B------:R-:W-:Y:S05]  /*0280*/  BRA `(.L_x_796) ;  /* 0x000001b000007947 */ /* 0x000fea0003800000 */
.L_x_792:
        /* <DEDUP_REMOVED lines=8> */
.L_x_797:
        /* <DEDUP_REMOVED lines=13> */
.L_x_799:
[----:B------:R-:W-:Y:S02]  /*03e0*/  ULDC UR6, c[0x0][0x54c] ;  /* 0x0001530000067ab9 */ /* 0x000fe40000000800 */
.L_x_798:
[----:B------:R-:W-:Y:S02]  /*03f0*/  ULDC UR4, c[0x0][0x548] ;  /* 0x0001520000047ab9 */ /* 0x000fe40000000800 */
[----:B------:R-:W-:-:S02]  /*0400*/  USHF.L.U32 UR5, UR17, 0x7, URZ ;  /* 0x0000000711057899 */ /* 0x000fc4000800063f */
[----:B------:R-:W-:-:S04]  /*0410*/  UIMAD UR4, UR6, UR4, URZ ;  /* 0x00000004060472a4 */ /* 0x000fc8000f8e023f */
[----:B------:R-:W-:-:S04]  /*0420*/  UISETP.GE.AND UP0, UPT, UR5, UR4, UPT ;  /* 0x000000040500728c */ /* 0x000fc8000bf06270 */
[----:B------:R-:W-:-:S06]  /*0430*/  USEL UR24, UR24, 0xffffffff, !UP0 ;  /* 0xffffffff18187887 */ /* 0x000fcc000c000000 */
.L_x_796:
        /* <DEDUP_REMOVED lines=34> */
[----:B------:R3:W4:Y:S01]  /*0660*/  @P2 LDG.E R7, [R4.64] ;  /* 0x0000002204072981 */ /* 0x000722000c1e1900 */
[----:B------:R-:W-:Y:S01]  /*0670*/  UIMAD.WIDE UR4, UR24, UR45, UR4 ;  /* 0x0000002d180472a5 */ /* 0x000fe2000f8e0204 */
[----:B------:R-:W-:Y:S01]  /*0680*/  MOV R26, RZ ;  /* 0x000000ff001a7202 */ /* 0x000fe20000000f00 */
[----:B------:R-:W-:Y:S01]  /*0690*/  IMAD.MOV.U32 R8, RZ, RZ, RZ ;  /* 0x000000ffff087224 */ /* 0x000fe200078e00ff */
[----:B------:R-:W4:Y:S03]  /*06a0*/  @P3 LDG.E R6, [R10.64] ;  /* 0x000000220a063981 */ /* 0x000f26000c1e1900 */
[----:B-1----:R-:W-:Y:S01]  /*06b0*/  IMAD.U32 R2, RZ, RZ, UR4 ;  /* 0x00000004ff027e24 */ /* 0x002fe2000f8e00ff */
[----:B------:R-:W-:Y:S01]  /*06c0*/  MOV R3, UR5 ;  /* 0x0000000500037c02 */ /* 0x000fe20008000f00 */
[----:B---3--:R-:W-:Y:S01]  /*06d0*/  IMAD.U32 R4, RZ, RZ, UR6 ;  /* 0x00000006ff047e24 */ /* 0x008fe2000f8e00ff */
[----:B------:R-:W-:-:S03]  /*06e0*/  MOV R5, UR7 ;  /* 0x0000000700057c02 */ /* 0x000fc60008000f00 */
[----:B------:R1:W5:Y:S04]  /*06f0*/  @P0 LDG.E R8, [R2.64] ;  /* 0x0000002202080981 */ /* 0x000368000c1e1900 */
[----:B------:R1:W5:Y:S01]  /*0700*/  @P4 LDG.E R26, [R4.64] ;  /* 0x00000022041a4981 */ /* 0x000362000c1e1900 */
[----:B------:R-:W3:Y:S01]  /*0710*/  S2UR UR16, SR_CTAID.Y ;  /* 0x00000000001079c3 */ /* 0x000ee20000002600 */
[----:B------:R-:W-:Y:S02]  /*0720*/  UMOV UR19, URZ ;  /* 0x0000003f00137c82 */ /* 0x000fe40008000000 */
[----:B------:R-:W-:Y:S02]  /*0730*/  ULDC UR23, c[0x0][0x168] ;  /* 0x00005a0000177ab9 */ /* 0x000fe40000000800 */
[----:B------:R-:W-:-:S02]  /*0740*/  UMOV UR20, URZ ;  /* 0x0000003f00147c82 */ /* 0x000fc40008000000 */
[----:B------:R-:W-:Y:S02]  /*0750*/  ULDC UR4, c[0x0][0x2ac] ;  /* 0x0000ab0000047ab9 */ /* 0x000fe40000000800 */
[----:B------:R-:W-:Y:S02]  /*0760*/  ULDC UR22, c[0x0][0x1d0] ;  /* 0x0000740000167ab9 */ /* 0x000fe40000000800 */
[----:B------:R-:W-:Y:S02]  /*0770*/  UIMAD UR22, UR4, UR22, URZ ;  /* 0x00000016041672a4 */ /* 0x000fe4000f8e023f */
[----:B------:R-:W-:Y:S02]  /*0780*/  ULDC UR21, c[0x0][0x228] ;  /* 0x00008a0000157ab9 */ /* 0x000fe40000000800 */
[----:B---3--:R-:W-:Y:S01]  /*0790*/  USHF.R.S32.HI UR15, URZ, 0x1f, UR16 ;  /* 0x0000001f3f0f7899 */ /* 0x008fe20008011410 */
[----:B--2---:R1:W2:Y:S08]  /*07a0*/  @P1 R2UR UR23, R0 ;  /* 0x00000000001713c2 */ /* 0x0042b000000e0000 */
[----:B----4-:R1:W3:Y:S08]  /*07b0*/  @P2 R2UR UR19, R7 ;  /* 0x00000000071323c2 */ /* 0x0102f000000e0000 */
[----:B------:R1:W4:Y:S01]  /*07c0*/  @P3 R2UR UR20, R6 ;  /* 0x00000000061433c2 */ /* 0x00032200000e0000 */
[----:B------:R-:W-:Y:S05]  /*07d0*/  @P1 BRA `(.L_x_800) ;  /* 0x0000006000001947 */ /* 0x000fea0003800000 */
[----:B------:R-:W-:Y:S05]  /*07e0*/  @!P3 BRA `(.L_x_800) ;  /* 0x000000500000b947 */ /* 0x000fea0003800000 */
[----:B-1--4-:R-:W4:Y:S04]  /*07f0*/  LDG.E R6, [R10.64] ;  /* 0x000000220a067981 */ /* 0x012f28000c1e1900 */
[----:B---3--:R-:W3:Y:S01]  /*0800*/  LDG.E R0, [R10.64+0x4] ;  /* 0x000004220a007981 */ /* 0x008ee2000c1e1900 */
[----:B--2-4-:R-:W1:Y:S08]  /*0810*/  R2UR UR23, R6 ;  /* 0x00000000061773c2 */ /* 0x014e7000000e0000 */
[----:B---3--:R-:W1:Y:S02]  /*0820*/  R2UR UR4, R0 ;  /* 0x00000000000473c2 */ /* 0x008e6400000e0000 */
[----:B-1----:R-:W-:-:S06]  /*0830*/  UIADD3 UR23, -UR23, UR4, URZ ;  /* 0x0000000417177290 */ /* 0x002fcc000fffe13f */
.L_x_800:
[----:B------:R-:W-:-:S04]  /*0840*/  ISETP.NE.U32.AND P1, PT, RZ, c[0x0][0x368], PT ;  /* 0x0000da00ff007a0c */ /* 0x000fc80003f25070 */
[----:B------:R-:W-:-:S13]  /*0850*/  ISETP.NE.AND.EX P1, PT, RZ, c[0x0][0x36c], PT, P1 ;  /* 0x0000db00ff007a0c */ /* 0x000fda0003f25310 */
[----:B------:R-:W-:Y:S05]  /*0860*/  @!P1 BRA `(.L_x_801) ;  /* 0x0000007000009947 */ /* 0x000fea0003800000 */
[----:B------:R-:W-:Y:S02]  /*0870*/  ULDC.64 UR4, c[0x0][0x368] ;  /* 0x0000da0000047ab9 */ /* 0x000fe40000000a00 */
[----:B------:R-:W-:-:S06]  /*0880*/  UIMAD.WIDE UR4, UR24, UR45, UR4 ;  /* 0x0000002d180472a5 */ /* 0x000fcc000f8e0204 */
[----:B-1----:R-:W-:Y:S02]  /*0890*/  MOV R4, UR4 ;  /* 0x0000000400047c02 */ /* 0x002fe40008000f00 */
[----:B------:R-:W-:-:S05]  /*08a0*/  MOV R5, UR5 ;  /* 0x0000000500057c02 */ /* 0x000fca0008000f00 */
[----:B----4-:R-:W4:Y:S02]  /*08b0*/  LDG.E R0, [R4.64] ;  /* 0x0000002204007981 */ /* 0x010f24000c1e1900 */
[----:B----4-:R1:W4:Y:S02]  /*08c0*/  R2UR UR22, R0 ;  /* 0x00000000001673c2 */ /* 0x01032400000e0000 */
[----:B-1--4-:R-:W-:Y:S05]  /*08d0*/  BRA `(.L_x_802) ;  /* 0x0000006000007947 */ /* 0x012fea0003800000 */
.L_x_801:
[----:B------:R-:W-:Y:S05]  /*08e0*/  @!P4 BRA `(.L_x_802) ;  /* 0x000000500000c947 */ /* 0x000fea0003800000 */
[----:B-1--4-:R1:W4:Y:S04]  /*08f0*/  LDG.E R0, [R4.64] ;  /* 0x0000002204007981 */ /* 0x012328000c1e1900 */
[----:B-1-3--:R-:W3:Y:S01]  /*0900*/  LDG.E R4, [R4.64+0x4] ;  /* 0x0000042204047981 */ /* 0x00aee2000c1e1900 */
[----:B----4-:R-:W1:Y:S08]  /*0910*/  R2UR UR22, R0 ;  /* 0x00000000001673c2 */ /* 0x010e7000000e0000 */
[----:B---3--:R-:W1:Y:S02]  /*0920*/  R2UR UR4, R4 ;  /* 0x00000000040473c2 */ /* 0x008e6400000e0000 */
[----:B-1----:R-:W-:-:S06]  /*0930*/  UIADD3 UR22, -UR22, UR4, URZ ;  /* 0x0000000416167290 */ /* 0x002fcc000fffe13f */
.L_x_802:
[----:B-1--4-:R1:W4:Y:S01]  /*0940*/  @P0 LDG.E R0, [R2.64] ;  /* 0x0000002202000981 */ /* 0x012322000c1e1900 */
[----:B------:R-:W-:-:S03]  /*0950*/  ULDC.64 UR4, c[0x0][0x378] ;  /* 0x0000de0000047ab9 */ /* 0x000fc60000000a00 */
[----:B-1-3--:R-:W3:Y:S01]  /*0960*/  @P0 LDG.E R2, [R2.64+0x4] ;  /* 0x0000042202020981 */ /* 0x00aee2000c1e1900 */
[----:B------:R-:W-:Y:S01]  /*0970*/  UISETP.NE.U32.AND UP0, UPT, URZ, UR4, UPT ;  /* 0x000000043f00728c */ /* 0x000fe2000bf05070 */
[----:B------:R-:W-:-:S03]  /*0980*/  IMAD.U32 R143, RZ, RZ, UR22 ;  /* 0x00000016ff8f7e24 */ /* 0x000fc6000f8e00ff */
[----:B------:R-:W-:-:S03]  /*0990*/  UISETP.NE.AND.EX UP0, UPT, URZ, UR5, UPT, UP0 ;  /* 0x000000053f00728c */ /* 0x000fc6000bf05300 */
[----:B------:R-:W-:-:S03]  /*09a0*/  ULDC.64 UR4, c[0x0][0x378] ;  /* 0x0000de0000047ab9 */ /* 0x000fc60000000a00 */
[----:B------:R-:W-:-:S05]  /*09b0*/  PLOP3.LUT P1, PT, PT, PT, UP0, 0x80, 0x0 ;  /* 0x000000000000781c */ /* 0x000fca0003f2f008 */
[----:B------:R-:W-:-:S06]  /*09c0*/  @UP0 UIMAD.WIDE UR4, UR24, UR45, UR4 ;  /* 0x0000002d180402a5 */ /* 0x000fcc000f8e0204 */
[----:B------:R-:W-:Y:S01]  /*09d0*/  MOV R4, UR4 ;  /* 0x0000000400047c02 */ /* 0x000fe20008000f00 */
[----:B------:R-:W-:-:S05]  /*09e0*/  IMAD.U32 R5, RZ, RZ, UR5 ;  /* 0x00000005ff057e24 */ /* 0x000fca000f8e00ff */
[----:B------:R1:W5:Y:S01]  /*09f0*/  @P1 LDG.E R143, [R4.64] ;  /* 0x00000022048f1981 */ /* 0x000362000c1e1900 */
[----:B------:R-:W-:Y:S01]  /*0a00*/  UIADD3 UR5, -UR19, UR22, URZ ;  /* 0x0000001613057290 */ /* 0x000fe2000fffe13f */
[----:B----4-:R-:W4:Y:S08]  /*0a10*/  @P0 R2UR UR4, R0 ;  /* 0x00000000000403c2 */ /* 0x010f3000000e0000 */
[----:B---3--:R-:W4:Y:S02]  /*0a20*/  @P0 R2UR UR6, R2 ;  /* 0x00000000020603c2 */ /* 0x008f2400000e0000 */
[----:B----4-:R-:W-:-:S02]  /*0a30*/  @UP2 UIADD3 UR21, -UR4, UR6, URZ ;  /* 0x0000000604152290 */ /* 0x010fc4000fffe13f */
[----:B------:R-:W-:Y:S02]  /*0a40*/  UIADD3 UR6, -UR5, URZ, URZ ;  /* 0x0000003f05067290 */ /* 0x000fe4000fffe13f */
[----:B------:R-:W-:Y:S02]  /*0a50*/  UIADD3 UR9, UR5, UR21, URZ ;  /* 0x0000001505097290 */ /* 0x000fe4000fffe03f */
        /* <DEDUP_REMOVED lines=19> */
[----:B-1----:R-:W-:Y:S02]  /*0b90*/  ULDC.64 UR4, c[0x0][0x340] ;  /* 0x0000d00000047ab9 */ /* 0x002fe40000000a00 */
[----:B------:R-:W-:Y:S02]  /*0ba0*/  UISETP.NE.U32.AND UP0, UPT, URZ, UR4, UPT ;  /* 0x000000043f00728c */ /* 0x000fe4000bf05070 */
[----:B------:R-:W-:Y:S02]  /*0bb0*/  ULDC.64 UR28, c[0x0][0x240] ;  /* 0x00009000001c7ab9 */ /* 0x000fe40000000a00 */
        /* <DEDUP_REMOVED lines=8> */
[----:B------:R-:W-:Y:S01]  /*0c40*/  UMOV UR43, 0x6 ;  /* 0x00000006002b7882 */ /* 0x000fe20000000000 */
[----:B------:R-:W-:Y:S01]  /*0c50*/  LEA.HI R0, R14, R159, RZ, 0x3 ;  /* 0x0000009f0e007211 */ /* 0x000fe200078f18ff */
[----:B------:R1:W3:Y:S01]  /*0c60*/  @P4 LDG.E R9, [R2.64] ;  /* 0x0000002202094981 */ /* 0x0002e2000c1e1900 */
[----:B------:R-:W-:Y:S01]  /*0c70*/  UMOV UR40, 0x5 ;  /* 0x0000000500287882 */ /* 0x000fe20000000000 */
[----:B------:R-:W-:Y:S01]  /*0c80*/  IMAD.U32 R4, RZ, RZ, UR16 ;  /* 0x00000010ff047e24 */ /* 0x000fe2000f8e00ff */
[----:B------:R-:W-:Y:S01]  /*0c90*/  SHF.R.S32.HI R96, RZ, 0x3, R0 ;  /* 0x00000003ff607819 */ /* 0x000fe20000011400 */
[----:B------:R-:W-:Y:S01]  /*0ca0*/  ULDC UR13, c[0x0][0x23c] ;  /* 0x00008f00000d7ab9 */ /* 0x000fe20000000800 */
[----:B------:R-:W-:Y:S01]  /*0cb0*/  LOP3.LUT R0, R0, 0xfffffff8, RZ, 0xc0, !PT ;  /* 0xfffffff800007812 */ /* 0x000fe200078ec0ff */
[----:B------:R-:W-:Y:S01]  /*0cc0*/  ULDC.64 UR4, c[0x0][0x238] ;  /* 0x00008e0000047ab9 */ /* 0x000fe20000000a00 */
[----:B------:R-:W-:Y:S01]  /*0cd0*/  SHF.R.S32.HI R11, RZ, 0x1f, R96 ;  /* 0x0000001fff0b7819 */ /* 0x000fe20000011460 */
[----:B------:R-:W-:Y:S01]  /*0ce0*/  UIMAD UR28, UR15, UR28, URZ ;  /* 0x0000001c0f1c72a4 */ /* 0x000fe2000f8e023f */
[C---:B-----5:R-:W-:Y:S01]  /*0cf0*/  IADD3 R118, P0, R96.reuse, R8, RZ ;  /* 0x0000000860767210 */ /* 0x060fe20007f1e0ff */
[----:B------:R-:W-:Y:S01]  /*0d00*/  IMAD.IADD R25, R159, 0x1, -R0 ;  /* 0x000000019f197824 */ /* 0x000fe200078e0a00 */
[----:B------:R-:W-:Y:S01]  /*0d10*/  IADD3 R139, -R96, UR21, RZ ;  /* 0x00000015608b7c10 */ /* 0x000fe2000fffe1ff */
[----:B------:R-:W-:Y:S01]  /*0d20*/  USHF.L.U64.HI UR10, UR4, UR43, UR5 ;  /* 0x0000002b040a7299 */ /* 0x000fe20008010205 */
[----:B------:R-:W-:Y:S01]  /*0d30*/  LEA.HI.X.SX32 R119, R8, R11, 0x1, P0 ;  /* 0x0000000b08777211 */ /* 0x000fe200000f0eff */
[C---:B------:R-:W-:Y:S01]  /*0d40*/  IMAD.SHL.U32 R20, R25.reuse, 0x8, RZ ;  /* 0x0000000819147824 */ /* 0x040fe200078e00ff */
[----:B------:R-:W-:Y:S01]  /*0d50*/  USHF.L.U32 UR11, UR4, 0x6, URZ ;  /* 0x00000006040b7899 */ /* 0x000fe2000800063f */
[----:B------:R-:W-:Y:S01]  /*0d60*/  IMAD.SHL.U32 R32, R25, 0x4, RZ ;  /* 0x0000000419207824 */ /* 0x000fe200078e00ff */
[----:B------:R-:W-:Y:S01]  /*0d70*/  UIMAD.WIDE.U32 UR26, UR4, 0x20, URZ ;  /* 0x00000020041a78a5 */ /* 0x000fe2000f8e003f */
[----:B------:R-:W-:Y:S01]  /*0d80*/  IMAD R10, R11, c[0x0][0x280], RZ ;  /* 0x0000a0000b0a7a24 */ /* 0x000fe200078e02ff */
[----:B------:R-:W-:Y:S01]  /*0d90*/  SHF.R.S32.HI R21, RZ, 0x1f, R20 ;  /* 0x0000001fff157819 */ /* 0x000fe20000011414 */
[----:B------:R-:W-:Y:S01]  /*0da0*/  USHF.L.U64.HI UR13, UR4, UR40, UR13 ;  /* 0x00000028040d7299 */ /* 0x000fe2000801020d */
[----:B------:R-:W-:Y:S01]  /*0db0*/  SHF.R.S32.HI R33, RZ, 0x1f, R32 ;  /* 0x0000001fff217819 */ /* 0x000fe20000011420 */
[----:B------:R-:W-:Y:S01]  /*0dc0*/  USHF.L.U32 UR14, UR4, 0x5, URZ ;  /* 0x00000005040e7899 */ /* 0x000fe2000800063f */
[----:B------:R-:W-:Y:S01]  /*0dd0*/  IADD3 R92, R20, 0x40, RZ ;  /* 0x00000040145c7810 */ /* 0x000fe20007ffe0ff */
[----:B------:R-:W-:Y:S01]  /*0de0*/  UIMAD UR33, UR16, UR29, UR28 ;  /* 0x0000001d102172a4 */ /* 0x000fe2000f8e021c */
[----:B-1----:R-:W-:Y:S01]  /*0df0*/  IMAD.U32 R2, RZ, RZ, UR18 ;  /* 0x00000012ff027e24 */ /* 0x002fe2000f8e00ff */
[----:B------:R-:W-:Y:S01]  /*0e00*/  ULDC.64 UR4, c[0x0][0x260] ;  /* 0x0000980000047ab9 */ /* 0x000fe20000000a00 */
[----:B------:R-:W-:Y:S01]  /*0e10*/  IMAD.WIDE.U32 R4, R4, c[0x0][0x260], R20 ;  /* 0x0000980004047a25 */ /* 0x000fe200078e0014 */
[----:B------:R-:W-:Y:S01]  /*0e20*/  UIMAD UR4, UR15, UR4, URZ ;  /* 0x000000040f0472a4 */ /* 0x000fe2000f8e023f */
[----:B------:R-:W-:Y:S01]  /*0e30*/  ISETP.GE.AND P6, PT, R20, c[0x0][0x1d4], PT ;  /* 0x0000750014007a0c */ /* 0x000fe20003fc6270 */
[----:B------:R-:W-:Y:S01]  /*0e40*/  ULDC UR31, c[0x0][0x284] ;  /* 0x0000a100001f7ab9 */ /* 0x000fe20000000800 */
[----:B------:R-:W-:Y:S01]  /*0e50*/  IMAD R0, R2, -0x40, R139 ;  /* 0xffffffc002007824 */ /* 0x000fe200078e028b */
[----:B------:R-:W-:Y:S01]  /*0e60*/  UIMAD UR28, UR16, UR5, UR4 ;  /* 0x00000005101c72a4 */ /* 0x000fe2000f8e0204 */
[----:B------:R-:W-:Y:S01]  /*0e70*/  IMAD R2, R119, c[0x0][0x238], RZ ;  /* 0x00008e0077027a24 */ /* 0x000fe200078e02ff */
[----:B------:R-:W-:Y:S01]  /*0e80*/  UMOV UR41, 0x30 ;  /* 0x0000003000297882 */ /* 0x000fe20000000000 */
[----:B------:R-:W-:Y:S01]  /*0e90*/  IMAD.MOV.U32 R12, RZ, RZ, R4 ;  /* 0x000000ffff0c7224 */ /* 0x000fe200078e0004 */
[----:B------:R-:W-:Y:S01]  /*0ea0*/  ISETP.GE.AND P3, PT, R0, 0x1, PT ;  /* 0x000000010000780c */ /* 0x000fe20003f66270 */
[----:B------:R-:W-:Y:S01]  /*0eb0*/  IMAD R6, R118, c[0x0][0x23c], R2 ;  /* 0x00008f0076067a24 */ /* 0x000fe200078e0202 */
[----:B------:R-:W-:Y:S01]  /*0ec0*/  ISETP.GE.AND P2, PT, R0, 0x11, PT ;  /* 0x000000110000780c */ /* 0x000fe20003f46270 */
[----:B------:R-:W-:Y:S01]  /*0ed0*/  IMAD.WIDE.U32 R2, R118, c[0x0][0x238], R20 ;  /* 0x00008e0076027a25 */ /* 0x000fe200078e0014 */
[C---:B------:R-:W-:Y:S01]  /*0ee0*/  ISETP.GE.AND P1, PT, R0.reuse, 0x21, PT ;  /* 0x000000210000780c */ /* 0x040fe20003f26270 */
[----:B------:R-:W-:Y:S01]  /*0ef0*/  ULDC.64 UR4, c[0x0][0x280] ;  /* 0x0000a00000047ab9 */ /* 0x000fe20000000a00 */
[----:B------:R-:W-:Y:S01]  /*0f00*/  ISETP.GT.AND P0, PT, R0, 0x30, PT ;  /* 0x000000300000780c */ /* 0x000fe20003f04270 */
[----:B------:R-:W-:Y:S01]  /*0f10*/  IMAD.IADD R3, R3, 0x1, R6 ;  /* 0x0000000103037824 */ /* 0x000fe200078e0206 */
[----:B------:R-:W-:Y:S01]  /*0f20*/  USEL UR39, UR24, URZ, !UP2 ;  /* 0x0000003f18277287 */ /* 0x000fe2000d000000 */
[----:B------:R-:W-:Y:S01]  /*0f30*/  IMAD.U32 R0, RZ, RZ, UR16 ;  /* 0x00000010ff007e24 */ /* 0x000fe2000f8e00ff */
[----:B------:R-:W-:Y:S01]  /*0f40*/  USHF.L.U64.HI UR29, UR4, UR43, UR31 ;  /* 0x0000002b041d7299 */ /* 0x000fe2000801021f */
[----:B------:R-:W-:Y:S01]  /*0f50*/  IADD3 R13, R5, UR28, RZ ;  /* 0x0000001c050d7c10 */ /* 0x000fe2000fffe0ff */
[----:B------:R-:W-:Y:S01]  /*0f60*/  USHF.L.U64.HI UR12, UR4, UR40, UR5 ;  /* 0x00000028040c7299 */ /* 0x000fe20008010205 */
[----:B------:R-:W-:Y:S01]  /*0f70*/  IMAD.WIDE.U32 R2, R0, c[0x0][0x240], R2 ;  /* 0x0000900000027a25 */ /* 0x000fe200078e0002 */
[----:B------:R-:W-:Y:S01]  /*0f80*/  UIMAD UR25, UR41, UR5, URZ ;  /* 0x00000005291972a4 */ /* 0x000fe2000f8e023f */
[----:B------:R-:W-:Y:S01]  /*0f90*/  ISETP.GE.AND P5, PT, R92, c[0x0][0x1d4], PT ;  /* 0x000075005c007a0c */ /* 0x000fe20003fa6270 */
[----:B------:R-:W-:Y:S01]  /*0fa0*/  USHF.L.U64.HI UR31, UR4, UR45, UR31 ;  /* 0x0000002d041f7299 */ /* 0x000fe2000801021f */
[----:B------:R-:W-:Y:S01]  /*0fb0*/  IMAD R0, R11, c[0x0][0x290], RZ ;  /* 0x0000a4000b007a24 */ /* 0x000fe200078e02ff */
[----:B------:R-:W-:Y:S01]  /*0fc0*/  IADD3 R3, R3, UR33, RZ ;  /* 0x0000002103037c10 */ /* 0x000fe2000fffe0ff */
[----:B------:R-:W-:Y:S01]  /*0fd0*/  USHF.R.S32.HI UR33, URZ, 0x1f, UR24 ;  /* 0x0000001f3f217899 */ /* 0x000fe20008011418 */
[----:B------:R-:W-:Y:S01]  /*0fe0*/  IMAD.U32 R100, RZ, RZ, UR39 ;  /* 0x00000027ff647e24 */ /* 0x000fe2000f8e00ff */
[----:B------:R-:W-:Y:S01]  /*0ff0*/  UIMAD.WIDE.U32 UR36, UR4, 0x30, URZ ;  /* 0x00000030042478a5 */ /* 0x000fe2000f8e003f */
[C---:B------:R-:W-:Y:S01]  /*1000*/  IMAD.WIDE.U32 R4, R96.reuse, c[0x0][0x290], R32 ;  /* 0x0000a40060047a25 */ /* 0x040fe200078e0020 */
[----:B------:R-:W-:Y:S01]  /*1010*/  USEL UR38, UR33, URZ, !UP2 ;  /* 0x0000003f21267287 */ /* 0x000fe2000d000000 */
[C---:B------:R-:W-:Y:S01]  /*1020*/  IADD3 R147, R96.reuse, 0x10, RZ ;  /* 0x0000001060937810 */ /* 0x040fe20007ffe0ff */
[----:B------:R-:W-:Y:S01]  /*1030*/  USHF.L.U32 UR28, UR4, 0x5, URZ ;  /* 0x00000005041c7899 */ /* 0x000fe2000800063f */
[----:B------:R-:W-:Y:S01]  /*1040*/  IMAD R11, R96, c[0x0][0x294], R0 ;  /* 0x0000a500600b7a24 */ /* 0x000fe200078e0200 */
[----:B------:R-:W-:Y:S01]  /*1050*/  USHF.L.U32 UR30, UR4, 0x6, URZ ;  /* 0x00000006041e7899 */ /* 0x000fe2000800063f */
[----:B------:R-:W-:Y:S01]  /*1060*/  IMAD.WIDE.U32 R128, R100, c[0x0][0x248], R2 ;  /* 0x0000920064807a25 */ /* 0x000fe200078e0002 */
[----:B------:R-:W-:Y:S01]  /*1070*/  USHF.L.U32 UR32, UR4, 0x4, URZ ;  /* 0x0000000404207899 */ /* 0x000fe2000800063f */
[----:B------:R-:W-:Y:S01]  /*1080*/  LEA.HI R0, R14, R159, RZ, 0x6 ;  /* 0x0000009f0e007211 */ /* 0x000fe200078f30ff */
[----:B------:R-:W-:Y:S01]  /*1090*/  ULDC UR48, c[0x0][0x23c] ;  /* 0x00008f0000307ab9 */ /* 0x000fe20000000800 */
[----:B------:R-:W-:Y:S01]  /*10a0*/  IMAD.MOV.U32 R18, RZ, RZ, R4 ;  /* 0x000000ffff127224 */ /* 0x000fe200078e0004 */
[----:B------:R-:W-:Y:S01]  /*10b0*/  ULDC.64 UR4, c[0x0][0x248] ;  /* 0x0000920000047ab9 */ /* 0x000fe20000000a00 */
[----:B------:R-:W-:Y:S01]  /*10c0*/  IMAD.SHL.U32 R4, R96, 0x40, RZ ;  /* 0x0000004060047824 */ /* 0x000fe200078e00ff */
[----:B------:R-:W-:Y:S01]  /*10d0*/  UIMAD UR4, UR38, UR4, URZ ;  /* 0x00000004260472a4 */ /* 0x000fe2000f8e023f */
[----:B------:R-:W-:Y:S01]  /*10e0*/  IMAD.SHL.U32 R0, R0, 0x8, RZ ;  /* 0x0000000800007824 */ /* 0x000fe200078e00ff */
[----:B------:R-:W-:Y:S01]  /*10f0*/  USHF.L.U32 UR52, UR48, 0x5, URZ ;  /* 0x0000000530347899 */ /* 0x000fe2000800063f */
[----:B------:R-:W-:Y:S01]  /*1100*/  IMAD.U32 R2, RZ, RZ, UR11 ;  /* 0x0000000bff027e24 */ /* 0x000fe2000f8e00ff */
[----:B------:R-:W-:Y:S01]  /*1110*/  UIMAD UR44, UR39, UR5, UR4 ;  /* 0x00000005272c72a4 */ /* 0x000fe2000f8e0204 */
[----:B------:R-:W-:Y:S01]  /*1120*/  IMAD.MOV.U32 R122, RZ, RZ, R128 ;  /* 0x000000ffff7a7224 */ /* 0x000fe200078e0080 */
[----:B------:R-:W-:Y:S01]  /*1130*/  LOP3.LUT R121, R4, 0x1c0, RZ, 0xc0, !PT ;  /* 0x000001c004797812 */ /* 0x000fe200078ec0ff */
[----:B------:R-:W-:Y:S01]  /*1140*/  ULDC.64 UR4, c[0x0][0x290] ;  /* 0x0000a40000047ab9 */ /* 0x000fe20000000a00 */
[----:B------:R-:W-:Y:S01]  /*1150*/  LOP3.LUT R130, R0, 0xfffffe00, RZ, 0xc0, !PT ;  /* 0xfffffe0000827812 */ /* 0x000fe200078ec0ff */
[----:B------:R-:W-:Y:S01]  /*1160*/  USHF.L.U64.HI UR40, UR4, UR40, UR5 ;  /* 0x0000002804287299 */ /* 0x000fe20008010205 */
[----:B------:R-:W-:Y:S01]  /*1170*/  IADD3 R123, R129, UR44, RZ ;  /* 0x0000002c817b7c10 */ /* 0x000fe2000fffe0ff */
[----:B------:R-:W-:Y:S01]  /*1180*/  UIMAD UR41, UR41, UR5, URZ ;  /* 0x00000005292972a4 */ /* 0x000fe2000f8e023f */
[----:B------:R-:W-:Y:S01]  /*1190*/  LOP3.LUT R0, R121, 0x38, R20, 0xf8, !PT ;  /* 0x0000003879007812 */ /* 0x000fe200078ef814 */
[----:B------:R-:W-:Y:S01]  /*11a0*/  USHF.R.S32.HI UR44, URZ, 0x1f, UR18 ;  /* 0x0000001f3f2c7899 */ /* 0x000fe20008011412 */
[----:B------:R-:W-:Y:S01]  /*11b0*/  SHF.R.U32.HI R151, RZ, 0x3, R121 ;  /* 0x00000003ff977819 */ /* 0x000fe20000011679 */
[----:B------:R-:W-:Y:S01]  /*11c0*/  UIMAD UR5, UR10, UR18, URZ ;  /* 0x000000120a0572a4 */ /* 0x000fe2000f8e023f */
[----:B------:R-:W-:Y:S01]  /*11d0*/  IMAD.WIDE.U32 R2, R2, UR18, R122 ;  /* 0x0000001202027c25 */ /* 0x000fe2000f8e007a */
[----:B------:R-:W-:Y:S01]  /*11e0*/  UIADD3 UR27, UR27, UR52, URZ ;  /* 0x000000341b1b7290 */ /* 0x000fe2000fffe03f */
[----:B------:R-:W-:Y:S01]  /*11f0*/  LOP3.LUT R0, R130, R0, R151, 0xf6, !PT ;  /* 0x0000000082007212 */ /* 0x000fe200078ef697 */
[----:B------:R-:W-:Y:S01]  /*1200*/  UIMAD UR5, UR44, UR11, UR5 ;  /* 0x0000000b2c0572a4 */ /* 0x000fe2000f8e0205 */
[C---:B------:R-:W-:Y:S01]  /*1210*/  IMAD R10, R96.reuse, c[0x0][0x284], R10 ;  /* 0x0000a100600a7a24 */ /* 0x040fe200078e020a */
[C---:B------:R-:W-:Y:S01]  /*1220*/  IADD3 R145, R96.reuse, 0x30, RZ ;  /* 0x0000003060917810 */ /* 0x040fe20007ffe0ff */
[C---:B------:R-:W-:Y:S01]  /*1230*/  IMAD.WIDE.U32 R6, R96.reuse, c[0x0][0x280], R32 ;  /* 0x0000a00060067a25 */ /* 0x040fe200078e0020 */
[C---:B------:R-:W-:Y:S01]  /*1240*/  IADD3 R146, R96.reuse, 0x20, RZ ;  /* 0x0000002060927810 */ /* 0x040fe20007ffe0ff */
[----:B------:R-:W-:Y:S01]  /*1250*/  VOTEU.ANY UP1, P0 ;  /* 0x00000000003f7886 */ /* 0x000fe20000020100 */
[----:B------:R-:W-:Y:S01]  /*1260*/  IADD3 R3, R3, UR5, RZ ;  /* 0x0000000503037c10 */ /* 0x000fe2000fffe0ff */
[----:B------:R-:W-:Y:S01]  /*1270*/  IMAD.IADD R23, R7, 0x1, R10 ;  /* 0x0000000107177824 */ /* 0x000fe200078e020a */
[----:B------:R-:W-:Y:S01]  /*1280*/  ULDC UR42, c[0x0][0x294] ;  /* 0x0000a500002a7ab9 */ /* 0x000fe20000000800 */
[----:B------:R-:W-:Y:S01]  /*1290*/  IMAD.MOV.U32 R22, RZ, RZ, R6 ;  /* 0x000000ffff167224 */ /* 0x000fe200078e0006 */
[----:B------:R-:W-:Y:S01]  /*12a0*/  @UP1 UIMAD UR48, UR48, 0x30, URZ ;  /* 0x00000030303018a4 */ /* 0x000fe2000f8e023f */
[----:B------:R-:W-:Y:S01]  /*12b0*/  IMAD.WIDE.U32 R6, R96, c[0x0][0x280], R20 ;  /* 0x0000a00060067a25 */ /* 0x000fe200078e0014 */
[----:B------:R-:W-:Y:S01]  /*12c0*/  USHF.L.U64.HI UR43, UR4, UR43, UR42 ;  /* 0x0000002b042b7299 */ /* 0x000fe2000801022a */
[----:B------:R-:W-:Y:S01]  /*12d0*/  SHF.R.S32.HI R82, RZ, 0x1f, R92 ;  /* 0x0000001fff527819 */ /* 0x000fe2000001145c */
[----:B------:R-:W-:Y:S01]  /*12e0*/  USHF.L.U64.HI UR45, UR4, UR45, UR42 ;  /* 0x0000002d042d7299 */ /* 0x000fe2000801022a */
[----:B------:R-:W-:Y:S01]  /*12f0*/  IMAD.IADD R19, R5, 0x1, R11 ;  /* 0x0000000105137824 */ /* 0x000fe200078e020b */
[----:B------:R-:W-:Y:S01]  /*1300*/  UIMAD.WIDE.U32 UR50, UR4, 0x30, URZ ;  /* 0x00000030043278a5 */ /* 0x000fe2000f8e003f */
[----:B------:R-:W-:Y:S01]  /*1310*/  IMAD.SHL.U32 R74, R0, 0x2, RZ ;  /* 0x00000002004a7824 */ /* 0x000fe200078e00ff */
[----:B------:R-:W-:Y:S01]  /*1320*/  USHF.L.U32 UR42, UR4, 0x5, URZ ;  /* 0x00000005042a7899 */ /* 0x000fe2000800063f */
[----:B------:R-:W-:Y:S01]  /*1330*/  IMAD.IADD R17, R10, 0x1, R7 ;  /* 0x000000010a117824 */ /* 0x000fe200078e0207 */
[----:B------:R-:W-:Y:S01]  /*1340*/  USHF.L.U32 UR44, UR4, 0x6, URZ ;  /* 0x00000006042c7899 */ /* 0x000fe2000800063f */
[----:B------:R-:W-:Y:S01]  /*1350*/  IMAD.MOV.U32 R7, RZ, RZ, c[0x0][0x238] ;  /* 0x00008e00ff077624 */ /* 0x000fe200078e00ff */
[----:B------:R-:W-:Y:S01]  /*1360*/  USHF.L.U32 UR47, UR4, 0x4, URZ ;  /* 0x00000004042f7899 */ /* 0x000fe2000800063f */
[----:B------:R-:W-:Y:S01]  /*1370*/  IMAD.MOV.U32 R16, RZ, RZ, R6 ;  /* 0x000000ffff107224 */ /* 0x000fe200078e0006 */
[----:B------:R-:W-:Y:S01]  /*1380*/  LEA.HI R82, R82, R92, RZ, 0x3 ;  /* 0x0000005c52527211 */ /* 0x000fe200078f18ff */
[----:B------:R-:W-:Y:S01]  /*1390*/  IMAD.MOV.U32 R6, RZ, RZ, c[0x0][0x23c] ;  /* 0x00008f00ff067624 */ /* 0x000fe200078e00ff */
[----:B------:R-:W-:Y:S01]  /*13a0*/  ULDC.64 UR4, c[0x0][0x1e8] ;  /* 0x00007a0000047ab9 */ /* 0x000fe20000000a00 */
[----:B------:R-:W-:Y:S01]  /*13b0*/  IMAD.WIDE.U32 R100, R100, c[0x0][0x268], R12 ;  /* 0x00009a0064647a25 */ /* 0x000fe200078e000c */
[----:B------:R-:W-:Y:S01]  /*13c0*/  SHF.R.S32.HI R12, RZ, 0x1f, R145 ;  /* 0x0000001fff0c7819 */ /* 0x000fe20000011491 */
[----:B------:R-:W-:Y:S01]  /*13d0*/  UIMAD UR49, UR15, UR4, URZ ;  /* 0x000000040f3172a4 */ /* 0x000fe2000f8e023f */
[----:B------:R-:W-:Y:S01]  /*13e0*/  LOP3.LUT R82, R82, 0xfffffff8, RZ, 0xc0, !PT ;  /* 0xfffffff852527812 */ /* 0x000fe200078ec0ff */
[----:B------:R-:W-:Y:S01]  /*13f0*/  IMAD.SHL.U32 R13, R145, 0x40, RZ ;  /* 0x00000040910d7824 */ /* 0x000fe200078e00ff */
[----:B------:R-:W-:Y:S01]  /*1400*/  UIMAD.WIDE.U32 UR54, UR16, UR4, URZ ;  /* 0x00000004103672a5 */ /* 0x000fe2000f8e003f */
[----:B------:R-:W-:Y:S01]  /*1410*/  IMAD.MOV.U32 R153, RZ, RZ, c[0x0][0x2b8] ;  /* 0x0000ae00ff997624 */ /* 0x000fe200078e00ff */
[----:B------:R-:W-:Y:S01]  /*1420*/  UIMAD UR49, UR16, UR5, UR49 ;  /* 0x00000005103172a4 */ /* 0x000fe2000f8e0231 */
[----:B------:R-:W-:Y:S01]  /*1430*/  IMAD.MOV.U32 R152, RZ, RZ, c[0x0][0x27c] ;  /* 0x00009f00ff987624 */ /* 0x000fe200078e00ff */
[----:B------:R-:W-:Y:S01]  /*1440*/  LOP3.LUT R124, R13, 0x1c0, RZ, 0xc0, !PT ;  /* 0x000001c00d7c7812 */ /* 0x000fe200078ec0ff */
[----:B------:R-:W-:Y:S01]  /*1450*/  ULDC.64 UR4, c[0x0][0x210] ;  /* 0x0000840000047ab9 */ /* 0x000fe20000000a00 */
[----:B------:R-:W-:Y:S01]  /*1460*/  IMAD.MOV.U32 R144, RZ, RZ, c[0x0][0x27c] ;  /* 0x00009f00ff907624 */ /* 0x000fe200078e00ff */
[----:B------:R-:W-:Y:S01]  /*1470*/  UIMAD UR52, UR15, UR4, URZ ;  /* 0x000000040f3472a4 */ /* 0x000fe2000f8e023f */
[----:B------:R-:W-:Y:S01]  /*1480*/  SHF.R.U32.HI R148, RZ, 0x3, R124 ;  /* 0x00000003ff947819 */ /* 0x000fe2000001167c */
[----:B------:R-:W-:Y:S01]  /*1490*/  UIMAD.WIDE.U32 UR56, UR16, UR4, URZ ;  /* 0x00000004103872a5 */ /* 0x000fe2000f8e003f */
[C---:B------:R-:W-:Y:S01]  /*14a0*/  IMAD.WIDE.U32 R108, R143.reuse, c[0x0][0x280], R22 ;  /* 0x0000a0008f6c7a25 */ /* 0x040fe200078e0016 */
[----:B------:R-:W-:Y:S01]  /*14b0*/  UIMAD UR52, UR16, UR5, UR52 ;  /* 0x00000005103472a4 */ /* 0x000fe2000f8e0234 */
[----:B------:R-:W-:Y:S01]  /*14c0*/  P2R R141, PR, RZ, 0x20 ;  /* 0x00000020ff8d7803 */ /* 0x000fe20000000000 */
[----:B------:R-:W-:Y:S01]  /*14d0*/  UIADD3 UR25, UR37, UR25, URZ ;  /* 0x0000001925197290 */ /* 0x000fe2000fffe03f */
[C---:B------:R-:W-:Y:S01]  /*14e0*/  IMAD.WIDE.U32 R106, R143.reuse, c[0x0][0x290], R18 ;  /* 0x0000a4008f6a7a25 */ /* 0x040fe200078e0012 */
[----:B------:R-:W-:Y:S01]  /*14f0*/  ULDC.64 UR4, c[0x0][0x268] ;  /* 0x00009a0000047ab9 */ /* 0x000fe20000000a00 */
[----:B------:R-:W-:Y:S01]  /*1500*/  P2R R142, PR, RZ, 0x40 ;  /* 0x00000040ff8e7803 */ /* 0x000fe20000000000 */
[----:B------:R-:W-:Y:S01]  /*1510*/  UIMAD UR4, UR38, UR4, URZ ;  /* 0x00000004260472a4 */ /* 0x000fe2000f8e023f */
[----:B------:R-:W-:Y:S01]  /*1520*/  IMAD.WIDE.U32 R104, R143, c[0x0][0x280], R16 ;  /* 0x0000a0008f687a25 */ /* 0x000fe200078e0010 */
[----:B------:R-:W-:Y:S01]  /*1530*/  IADD3 R138, R26, UR22, RZ ;  /* 0x000000161a8a7c10 */ /* 0x000fe2000fffe0ff */
[----:B------:R-:W-:Y:S01]  /*1540*/  UIADD3 UR41, UR51, UR41, URZ ;  /* 0x0000002933297290 */ /* 0x000fe2000fffe03f */
[----:B------:R-:W-:Y:S01]  /*1550*/  IADD3 R34, R32, 0x20, RZ ;  /* 0x0000002020227810 */ /* 0x000fe20007ffe0ff */
[----:B------:R-:W-:Y:S01]  /*1560*/  UIMAD UR39, UR39, UR5, UR4 ;  /* 0x00000005272772a4 */ /* 0x000fe2000f8e0204 */
[----:B------:R-:W-:Y:S01]  /*1570*/  IMAD.SHL.U32 R144, R144, 0x2, RZ ;  /* 0x0000000290907824 */ /* 0x000fe200078e00ff */
[----:B------:R-:W-:Y:S01]  /*1580*/  SHF.R.S32.HI R93, RZ, 0x1f, R82 ;  /* 0x0000001fff5d7819 */ /* 0x000fe20000011452 */
[----:B------:R-:W-:Y:S01]  /*1590*/  ULDC.64 UR4, c[0x0][0x2b0] ;  /* 0x0000ac0000047ab9 */ /* 0x000fe20000000a00 */
[----:B------:R-:W-:Y:S01]  /*15a0*/  IMAD.U32 R91, RZ, RZ, UR18 ;  /* 0x00000012ff5b7e24 */ /* 0x000fe2000f8e00ff */
[----:B------:R-:W-:Y:S01]  /*15b0*/  UIADD3 UR49, UR55, UR49, URZ ;  /* 0x0000003137317290 */ /* 0x000fe2000fffe03f */
[----:B------:R-:W-:Y:S01]  /*15c0*/  IMAD R120, R25, 0x10, R96 ;  /* 0x0000001019787824 */ /* 0x000fe200078e0260 */
[----:B------:R-:W-:Y:S01]  /*15d0*/  IADD3 R99, R101, UR39, RZ ;  /* 0x0000002765637c10 */ /* 0x000fe2000fffe0ff */
[----:B------:R-:W-:Y:S01]  /*15e0*/  UIADD3 UR52, UR57, UR52, URZ ;  /* 0x0000003439347290 */ /* 0x000fe2000fffe03f */
[----:B---3--:R1:W3:Y:S01]  /*15f0*/  @P4 R2UR UR46, R9 ;  /* 0x00000000092e43c2 */ /* 0x0082e200000e0000 */
[----:B------:R-:W-:-:S04]  /*1600*/  @P3 LEA R4, P4, R2, c[0x0][0x220], 0x1 ;  /* 0x0000880002043a11 */ /* 0x000fc800078808ff */
[----:B------:R-:W-:Y:S02]  /*1610*/  @P3 LEA.HI.X R5, R2, c[0x0][0x224], R3, 0x1, P4 ;  /* 0x0000890002053a11 */ /* 0x000fe400020f0c03 */
[----:B------:R-:W-:-:S03]  /*1620*/  ISETP.GE.AND P4, PT, R20, c[0x0][0x27c], PT ;  /* 0x00009f0014007a0c */ /* 0x000fc60003f86270 */
[----:B------:R-:W-:Y:S01]  /*1630*/  @!PT LDS RZ, [RZ] ;  /* 0x00000000fffff984 */ /* 0x000fe20000000800 */
[----:B------:R-:W-:Y:S01]  /*1640*/  @!PT LDS RZ, [RZ] ;  /* 0x00000000fffff984 */ /* 0x000fe20000000800 */
[----:B------:R-:W-:Y:S01]  /*1650*/  @!PT LDS RZ, [RZ] ;  /* 0x00000000fffff984 */ /* 0x000fe20000000800 */
[----:B------:R4:W-:Y:S01]  /*1660*/  @P3 LDGSTS.E.BYPASS.LTC128B.128 [R74+0x4100], [R4.64], !P6 ;  /* 0x04100000044a3fae */ /* 0x0009e2000f101d62 */
[----:B------:R-:W-:-:S03]  /*1670*/  P2R R140, PR, RZ, 0x10 ;  /* 0x00000010ff8c7803 */ /* 0x000fc60000000000 */
[----:B------:R4:W-:Y:S01]  /*1680*/  @P3 LDGSTS.E.BYPASS.LTC128B.128 [R74+0x6100], [R4.64+0x80], !P5 ;  /* 0x06100080044a3fae */ /* 0x0009e2000e901d62 */
[----:B------:R-:W-:-:S04]  /*1690*/  @P2 LEA R0, P3, R7, R2, 0x4 ;  /* 0x0000000207002211 */ /* 0x000fc800078620ff */
[----:B------:R-:W-:Y:S01]  /*16a0*/  @P2 LEA.HI.X R6, R7, R3, R6, 0x4, P3 ;  /* 0x0000000307062211 */ /* 0x000fe200018f2406 */
[----:B-1----:R-:W-:Y:S01]  /*16b0*/  IMAD.WIDE.U32 R8, R96, c[0x0][0x290], R20 ;  /* 0x0000a40060087a25 */ /* 0x002fe200078e0014 */
[----:B---3--:R-:W-:Y:S02]  /*16c0*/  @UP0 USHF.R.S32.HI UR59, URZ, 0x1f, UR46 ;  /* 0x0000001f3f3b0899 */ /* 0x008fe4000801142e */
[----:B------:R-:W-:Y:S01]  /*16d0*/  @UP0 UMOV UR58, UR46 ;  /* 0x0000002e003a0c82 */ /* 0x000fe20008000000 */
[----:B------:R-:W-:Y:S01]  /*16e0*/  IMAD.MOV.U32 R14, RZ, RZ, R8 ;  /* 0x000000ffff0e7224 */ /* 0x000fe200078e0008 */
[C---:B------:R-:W-:Y:S01]  /*16f0*/  @P2 LEA R8, P3, R0.reuse, c[0x0][0x220], 0x1 ;  /* 0x0000880000082a11 */ /* 0x040fe200078608ff */
[----:B------:R-:W-:Y:S01]  /*1700*/  IMAD.IADD R15, R11, 0x1, R9 ;  /* 0x000000010b0f7824 */ /* 0x000fe200078e0209 */
[----:B------:R-:W-:Y:S01]  /*1710*/  SHF.R.S32.HI R11, RZ, 0x1f, R147 ;  /* 0x0000001fff0b7819 */ /* 0x000fe20000011493 */
[----:B------:R-:W-:Y:S01]  /*1720*/  @!UP0 UMOV UR59, UR33 ;  /* 0x00000021003b8c82 */ /* 0x000fe20008000000 */
[----:B------:R-:W-:Y:S01]  /*1730*/  @P2 LEA.HI.X R9, R0, c[0x0][0x224], R6, 0x1, P3 ;  /* 0x0000890000092a11 */ /* 0x000fe200018f0c06 */
[----:B------:R-:W-:Y:S01]  /*1740*/  UIMAD UR33, UR59, UR4, URZ ;  /* 0x000000043b2172a4 */ /* 0x000fe2000f8e023f */
[----:B------:R-:W-:Y:S01]  /*1750*/  @P1 IADD3 R0, P3, R2, UR26, RZ ;  /* 0x0000001a02001c10 */ /* 0x000fe2000ff7e0ff */
[----:B------:R-:W-:Y:S01]  /*1760*/  IMAD.WIDE.U32 R102, R143, c[0x0][0x290], R14 ;  /* 0x0000a4008f667a25 */ /* 0x000fe200078e000e */
[----:B------:R-:W-:Y:S01]  /*1770*/  LEA.HI R11, R11, R147, RZ, 0x3 ;  /* 0x000000930b0b7211 */ /* 0x000fe200078f18ff */
[----:B------:R1:W-:Y:S01]  /*1780*/  @P2 LDGSTS.E.BYPASS.LTC128B.128 [R74+0x4900], [R8.64], !P6 ;  /* 0x04900000084a2fae */ /* 0x0003e2000f101d62 */
[----:B------:R-:W-:-:S02]  /*1790*/  @!UP0 UMOV UR58, UR24 ;  /* 0x00000018003a8c82 */ /* 0x000fc40008000000 */
[----:B------:R-:W-:Y:S01]  /*17a0*/  UIMAD.WIDE.U32 UR60, UR58, UR4, URZ ;  /* 0x000000043a3c72a5 */ /* 0x000fe2000f8e003f */
[----:B----4-:R-:W-:Y:S01]  /*17b0*/  SEL R4, RZ, c[0x0][0x27c], !P4 ;  /* 0x00009f00ff047a07 */ /* 0x010fe20006000000 */
[----:B------:R1:W-:Y:S01]  /*17c0*/  @P2 LDGSTS.E.BYPASS.LTC128B.128 [R74+0x6900], [R8.64+0x80], !P5 ;  /* 0x06900080084a2fae */ /* 0x0003e2000e901d62 */
[----:B------:R-:W-:Y:S02]  /*17d0*/  UIMAD UR5, UR58, UR5, UR33 ;  /* 0x000000053a0572a4 */ /* 0x000fe4000f8e0221 */
[----:B------:R-:W-:Y:S01]  /*17e0*/  UIADD3 UR26, UP0, UR26, 0x80, URZ ;  /* 0x000000801a1a7890 */ /* 0x000fe2000ff1e03f */
[----:B------:R-:W-:Y:S01]  /*17f0*/  IMAD.IADD R4, R20, 0x1, R4 ;  /* 0x0000000114047824 */ /* 0x000fe200078e0204 */
[----:B------:R-:W-:Y:S02]  /*1800*/  UIADD3 UR5, UR61, UR5, URZ ;  /* 0x000000053d057290 */ /* 0x000fe4000fffe03f */
[----:B------:R-:W-:Y:S02]  /*1810*/  ULDC.U8 UR4, c[0x0][0x298] ;  /* 0x0000a60000047ab9 */ /* 0x000fe40000000000 */
[----:B------:R-:W-:-:S04]  /*1820*/  SHF.R.S32.HI R5, RZ, 0x1f, R4 ;  /* 0x0000001fff057819 */ /* 0x000fc80000011404 */
[CC--:B------:R-:W-:Y:S02]  /*1830*/  LEA.HI R10, R5.reuse, R4.reuse, RZ, 0x3 ;  /* 0x00000004050a7211 */ /* 0x0c0fe400078f18ff */
[----:B------:R-:W-:Y:S01]  /*1840*/  LEA.HI R24, R5, R4, RZ, 0x6 ;  /* 0x0000000405187211 */ /* 0x000fe200078f30ff */
[----:B------:R-:W-:Y:S01]  /*1850*/  IMAD.SHL.U32 R5, R146, 0x40, RZ ;  /* 0x0000004092057824 */ /* 0x000fe200078e00ff */
[----:B------:R-:W-:Y:S01]  /*1860*/  @P1 IADD3.X R4, R3, UR27, RZ, P3, !PT ;  /* 0x0000001b03041c10 */ /* 0x000fe20009ffe4ff */
[----:B------:R-:W-:Y:S01]  /*1870*/  @P0 IMAD.WIDE.U32 R2, R7, 0x30, R2 ;  /* 0x0000003007020825 */ /* 0x000fe200078e0002 */
[C---:B------:R-:W-:Y:S01]  /*1880*/  @P1 LEA R6, P3, R0.reuse, c[0x0][0x220], 0x1 ;  /* 0x0000880000061a11 */ /* 0x040fe200078608ff */
[----:B------:R-:W-:Y:S01]  /*1890*/  UIADD3.X UR27, URZ, UR27, URZ, UP0, !UPT ;  /* 0x0000001b3f1b7290 */ /* 0x000fe200087fe43f */
[----:B------:R-:W-:Y:S01]  /*18a0*/  LOP3.LUT R125, R5, 0x1c0, RZ, 0xc0, !PT ;  /* 0x000001c0057d7812 */ /* 0x000fe200078ec0ff */
[----:B------:R-:W-:Y:S01]  /*18b0*/  IMAD.SHL.U32 R5, R11, 0x40, RZ ;  /* 0x000000400b057824 */ /* 0x000fe200078e00ff */
[----:B------:R-:W-:Y:S01]  /*18c0*/  @P1 LEA.HI.X R7, R0, c[0x0][0x224], R4, 0x1, P3 ;  /* 0x0000890000071a11 */ /* 0x000fe200018f0c04 */
[----:B------:R-:W-:Y:S01]  /*18d0*/  IMAD.SHL.U32 R0, R147, 0x40, RZ ;  /* 0x0000004093007824 */ /* 0x000fe200078e00ff */
[----:B------:R-:W-:-:S02]  /*18e0*/  SHF.R.S32.HI R4, RZ, 0x1f, R146 ;  /* 0x0000001fff047819 */ /* 0x000fc40000011492 */
[----:B------:R-:W-:Y:S01]  /*18f0*/  LOP3.LUT R133, R5, 0xfffffe00, RZ, 0xc0, !PT ;  /* 0xfffffe0005857812 */ /* 0x000fe200078ec0ff */
[----:B------:R1:W-:Y:S01]  /*1900*/  @P1 LDGSTS.E.BYPASS.LTC128B.128 [R74+0x5100], [R6.64], !P6 ;  /* 0x05100000064a1fae */ /* 0x0003e2000f101d62 */
[----:B------:R-:W-:Y:S02]  /*1910*/  LOP3.LUT R126, R0, 0x1c0, RZ, 0xc0, !PT ;  /* 0x000001c0007e7812 */ /* 0x000fe400078ec0ff */
[----:B------:R-:W-:Y:S01]  /*1920*/  LEA.HI R0, R12, R145, RZ, 0x3 ;  /* 0x000000910c007211 */ /* 0x000fe200078f18ff */
[----:B------:R1:W-:Y:S01]  /*1930*/  @P1 LDGSTS.E.BYPASS.LTC128B.128 [R74+0x7100], [R6.64+0x80], !P5 ;  /* 0x07100080064a1fae */ /* 0x0003e2000e901d62 */
[----:B------:R-:W-:Y:S02]  /*1940*/  LEA.HI R4, R4, R146, RZ, 0x3 ;  /* 0x0000009204047211 */ /* 0x000fe400078f18ff */
[----:B------:R-:W-:Y:S01]  /*1950*/  SHF.R.U32.HI R150, RZ, 0x3, R126 ;  /* 0x00000003ff967819 */ /* 0x000fe2000001167e */
[----:B------:R-:W-:Y:S01]  /*1960*/  IMAD.SHL.U32 R0, R0, 0x40, RZ ;  /* 0x0000004000007824 */ /* 0x000fe200078e00ff */
[----:B------:R-:W-:Y:S01]  /*1970*/  LOP3.LUT R5, R121, 0x38, R10, 0xf8, !PT ;  /* 0x0000003879057812 */ /* 0x000fe200078ef80a */
[----:B------:R-:W-:Y:S01]  /*1980*/  IMAD.SHL.U32 R4, R4, 0x40, RZ ;  /* 0x0000004004047824 */ /* 0x000fe200078e00ff */
[----:B------:R-:W-:-:S02]  /*1990*/  @P0 IADD3 R3, R3, UR48, RZ ;  /* 0x0000003003030c10 */ /* 0x000fc4000fffe0ff */
[----:B------:R-:W-:Y:S01]  /*19a0*/  LOP3.LUT R131, R0, 0xfffffe00, RZ, 0xc0, !PT ;  /* 0xfffffe0000837812 */ /* 0x000fe200078ec0ff */
[----:B------:R-:W-:Y:S01]  /*19b0*/  IMAD.SHL.U32 R0, R24, 0x40, RZ ;  /* 0x0000004018007824 */ /* 0x000fe200078e00ff */
[----:B------:R-:W-:Y:S02]  /*19c0*/  LOP3.LUT R132, R4, 0xfffffe00, RZ, 0xc0, !PT ;  /* 0xfffffe0004847812 */ /* 0x000fe400078ec0ff */
[----:B------:R-:W-:Y:S02]  /*19d0*/  LOP3.LUT R4, R126, 0x38, R10, 0xf8, !PT ;  /* 0x000000387e047812 */ /* 0x000fe400078ef80a */
[----:B------:R-:W-:Y:S02]  /*19e0*/  LOP3.LUT R0, R0, 0xfffff000, RZ, 0xc0, !PT ;  /* 0xfffff00000007812 */ /* 0x000fe400078ec0ff */
[----:B------:R-:W-:Y:S02]  /*19f0*/  LOP3.LUT R4, R4, R150, RZ, 0x3c, !PT ;  /* 0x0000009604047212 */ /* 0x000fe400078e3cff */
[----:B------:R-:W-:-:S02]  /*1a00*/  LOP3.LUT R5, R5, R151, RZ, 0x3c, !PT ;  /* 0x0000009705057212 */ /* 0x000fc400078e3cff */
[-C--:B------:R-:W-:Y:S02]  /*1a10*/  IADD3 R13, R4, R0.reuse, R133 ;  /* 0x00000000040d7210 */ /* 0x080fe40007ffe085 */
[C---:B------:R-:W-:Y:S02]  /*1a20*/  @P0 LEA R4, P3, R2.reuse, c[0x0][0x220], 0x1 ;  /* 0x0000880002040a11 */ /* 0x040fe400078608ff */
[----:B------:R-:W-:Y:S01]  /*1a30*/  IADD3 R24, R5, R0, R130 ;  /* 0x0000000005187210 */ /* 0x000fe20007ffe082 */
[----:B------:R-:W-:Y:S01]  /*1a40*/  IMAD.SHL.U32 R136, R13, 0x2, RZ ;  /* 0x000000020d887824 */ /* 0x000fe200078e00ff */
[----:B------:R-:W-:Y:S02]  /*1a50*/  @P0 LEA.HI.X R5, R2, c[0x0][0x224], R3, 0x1, P3 ;  /* 0x0000890002050a11 */ /* 0x000fe400018f0c03 */
[----:B------:R-:W-:Y:S01]  /*1a60*/  SHF.R.U32.HI R149, RZ, 0x3, R125 ;  /* 0x00000003ff957819 */ /* 0x000fe2000001167d */
[----:B------:R-:W-:Y:S01]  /*1a70*/  IMAD.SHL.U32 R137, R24, 0x2, RZ ;  /* 0x0000000218897824 */ /* 0x000fe200078e00ff */
[--C-:B------:R-:W-:Y:S01]  /*1a80*/  LOP3.LUT R12, R125, 0x38, R10.reuse, 0xf8, !PT ;  /* 0x000000387d0c7812 */ /* 0x100fe200078ef80a */
[----:B------:R1:W-:Y:S01]  /*1a90*/  @P0 LDGSTS.E.BYPASS.LTC128B.128 [R74+0x5900], [R4.64], !P6 ;  /* 0x05900000044a0fae */ /* 0x0003e2000f101d62 */
[----:B------:R-:W-:-:S02]  /*1aa0*/  LOP3.LUT R11, R124, 0x38, R10, 0xf8, !PT ;  /* 0x000000387c0b7812 */ /* 0x000fc400078ef80a */
[----:B------:R-:W-:Y:S01]  /*1ab0*/  LOP3.LUT R12, R12, R149, RZ, 0x3c, !PT ;  /* 0x000000950c0c7212 */ /* 0x000fe200078e3cff */
[----:B------:R1:W-:Y:S01]  /*1ac0*/  @P0 LDGSTS.E.BYPASS.LTC128B.128 [R74+0x7900], [R4.64+0x80], !P5 ;  /* 0x07900080044a0fae */ /* 0x0003e2000e901d62 */
[----:B------:R-:W-:Y:S02]  /*1ad0*/  LOP3.LUT R11, R11, R148, RZ, 0x3c, !PT ;  /* 0x000000940b0b7212 */ /* 0x000fe400078e3cff */
[-C--:B------:R-:W-:Y:S01]  /*1ae0*/  IADD3 R12, R12, R0.reuse, R132 ;  /* 0x000000000c0c7210 */ /* 0x080fe20007ffe084 */
[----:B------:R-:W0:Y:S01]  /*1af0*/  LDGDEPBAR ;  /* 0x00000000000079af */ /* 0x000e220000000000 */
[----:B------:R-:W-:Y:S02]  /*1b00*/  IADD3 R11, R11, R0, R131 ;  /* 0x000000000b0b7210 */ /* 0x000fe40007ffe083 */
[----:B------:R-:W-:Y:S01]  /*1b10*/  SHF.R.S32.HI R0, RZ, 0x1f, R143 ;  /* 0x0000001fff007819 */ /* 0x000fe2000001148f */
[----:B------:R-:W-:Y:S01]  /*1b20*/  IMAD.SHL.U32 R135, R12, 0x2, RZ ;  /* 0x000000020c877824 */ /* 0x000fe200078e00ff */
[----:B------:R-:W-:Y:S01]  /*1b30*/  LOP3.LUT R94, R10, 0xfffffff8, RZ, 0xc0, !PT ;  /* 0xfffffff80a5e7812 */ /* 0x000fe200078ec0ff */
[----:B------:R-:W-:Y:S01]  /*1b40*/  IMAD.SHL.U32 R134, R11, 0x2, RZ ;  /* 0x000000020b867824 */ /* 0x000fe200078e00ff */
[----:B------:R-:W-:Y:S01]  /*1b50*/  BAR.SYNC.DEFER_BLOCKING 0x0 ;  /* 0x0000000000007b1d */ /* 0x000fe20000010000 */
[----:B------:R-:W-:Y:S01]  /*1b60*/  IMAD R2, R0, c[0x0][0x280], RZ ;  /* 0x0000a00000027a24 */ /* 0x000fe200078e02ff */
[----:B------:R-:W-:Y:S01]  /*1b70*/  ISETP.GE.AND P5, PT, R20, c[0x0][0x1d4], PT ;  /* 0x0000750014007a0c */ /* 0x000fe20003fa6270 */
[----:B------:R-:W-:Y:S01]  /*1b80*/  IMAD R0, R0, c[0x0][0x290], RZ ;  /* 0x0000a40000007a24 */ /* 0x000fe200078e02ff */
[----:B------:R-:W-:Y:S01]  /*1b90*/  SHF.R.S32.HI R115, RZ, 0x3, R10 ;  /* 0x00000003ff737819 */ /* 0x000fe2000001140a */
[C---:B------:R-:W-:Y:S01]  /*1ba0*/  IMAD R2, R143.reuse, c[0x0][0x284], R2 ;  /* 0x0000a1008f027a24 */ /* 0x040fe200078e0202 */
[----:B------:R-:W-:Y:S01]  /*1bb0*/  SHF.R.S32.HI R111, RZ, 0x1f, R94 ;  /* 0x0000001fff6f7819 */ /* 0x000fe2000001145e */
[----:B------:R-:W-:Y:S01]  /*1bc0*/  IMAD R0, R143, c[0x0][0x294], R0 ;  /* 0x0000a5008f007a24 */ /* 0x000fe200078e0200 */
[----:B------:R-:W-:Y:S01]  /*1bd0*/  ISETP.NE.AND P1, PT, R153, 0x1, PT ;  /* 0x000000019900780c */ /* 0x000fe20003f25270 */
[----:B------:R-:W-:Y:S01]  /*1be0*/  IMAD.IADD R114, R109, 0x1, R2 ;  /* 0x000000016d727824 */ /* 0x000fe200078e0202 */
[----:B------:R-:W-:Y:S01]  /*1bf0*/  ISETP.GE.AND P0, PT, R152, 0x1, PT ;  /* 0x000000019800780c */ /* 0x000fe20003f06270 */
[----:B------:R-:W-:-:S02]  /*1c00*/  IMAD.IADD R112, R2, 0x1, R105 ;  /* 0x0000000102707824 */ /* 0x000fc400078e0269 */
[----:B------:R-:W-:Y:S02]  /*1c10*/  IMAD.IADD R113, R107, 0x1, R0 ;  /* 0x000000016b717824 */ /* 0x000fe400078e0200 */
[----:B------:R-:W-:Y:S02]  /*1c20*/  IMAD.IADD R110, R0, 0x1, R103 ;  /* 0x00000001006e7824 */ /* 0x000fe400078e0267 */
.L_x_850:
        /* <DEDUP_REMOVED lines=10> */
[----:B-1----:R-:W-:Y:S04]  /*1cd0*/  IMAD.MOV.U32 R4, RZ, RZ, R0 ;  /* 0x000000ffff047224 */ /* 0x002fe800078e0000 */
[----:B------:R-:W-:Y:S05]  /*1ce0*/  @P1 IMAD.HI.U32 R2, R0, c[0x0][0x2bc], RZ ;  /* 0x0000af0000021a27 */ /* 0x000fea00078e00ff */
[----:B------:R-:W-:Y:S04]  /*1cf0*/  @P1 SHF.R.U32.HI R4, RZ, c[0x0][0x2c0], R2 ;  /* 0x0000b000ff041a19 */ /* 0x000fe80000011602 */
[C---:B------:R-:W-:Y:S04]  /*1d00*/  @!P0 IADD3 R3, P1, R4.reuse, UR60, RZ ;  /* 0x0000003c04038c10 */ /* 0x040fe8000ff3e0ff */
[----:B------:R-:W-:Y:S02]  /*1d10*/  @!P0 LEA.HI.X.SX32 R5, R4, UR5, 0x1, P1 ;  /* 0x0000000504058c11 */ /* 0x000fe400088f0eff */
[C---:B------:R-:W-:Y:S04]  /*1d20*/  @!P0 LEA R2, P1, R3.reuse, c[0x0][0x2a0], 0x2 ;  /* 0x0000a80003028a11 */ /* 0x040fe800078210ff */
[----:B------:R-:W-:Y:S05]  /*1d30*/  @!P0 LEA.HI.X R3, R3, c[0x0][0x2a4], R5, 0x2, P1 ;  /* 0x0000a90003038a11 */ /* 0x000fea00008f1405 */
[----:B------:R1:W3:Y:S04]  /*1d40*/  @!P0 LDG.E R95, [R2.64] ;  /* 0x00000022025f8981 */ /* 0x0002e8000c1e1900 */
[----:B------:R-:W-:Y:S01]  /*1d50*/  BAR.SYNC.DEFER_BLOCKING 0x0 ;  /* 0x0000000000007b1d */ /* 0x000fe20000010000 */
[----:B-1----:R-:W-:Y:S04]  /*1d60*/  IMAD.MOV R2, RZ, RZ, -R4 ;  /* 0x000000ffff027224 */ /* 0x002fe800078e0a04 */
[----:B------:R-:W-:Y:S04]  /*1d70*/  IMAD R97, R2, c[0x0][0x2b8], R0 ;  /* 0x0000ae0002617a24 */ /* 0x000fe800078e0200 */
[C---:B------:R-:W-:Y:S01]  /*1d80*/  IMAD.WIDE.U32 R2, R97.reuse, c[0x0][0x1e0], RZ ;  /* 0x0000780061027a25 */ /* 0x040fe200078e00ff */
[----:B------:R-:W-:Y:S05]  /*1d90*/  SHF.R.S32.HI R116, RZ, 0x1f, R97 ;  /* 0x0000001fff747819 */ /* 0x000fea0000011461 */
[----:B------:R-:W-:Y:S04]  /*1da0*/  IMAD R0, R116, c[0x0][0x1e0], RZ ;  /* 0x0000780074007a24 */ /* 0x000fe800078e02ff */
[----:B------:R-:W-:Y:S04]  /*1db0*/  IMAD R0, R97, c[0x0][0x1e4], R0 ;  /* 0x0000790061007a24 */ /* 0x000fe800078e0200 */
[----:B------:R-:W-:Y:S01]  /*1dc0*/  IMAD.IADD R3, R3, 0x1, R0 ;  /* 0x0000000103037824 */ /* 0x000fe200078e0200 */
[----:B---3--:R-:W-:Y:S03]  /*1dd0*/  SHF.R.S32.HI R117, RZ, 0x1f, R95 ;  /* 0x0000001fff757819 */ /* 0x008fe6000001145f */
        /* <DEDUP_REMOVED lines=8> */
[C---:B------:R-:W-:Y:S01]  /*1e60*/  IMAD R3, R91.reuse, UR29, RZ ;  /* 0x0000001d5b037c24 */ /* 0x040fe2000f8e02ff */
[----:B------:R-:W-:Y:S01]  /*1e70*/  ISETP.NE.AND P0, PT, RZ, UR4, PT ;  /* 0x00000004ff007c0c */ /* 0x000fe2000bf05270 */
[C---:B------:R-:W-:Y:S01]  /*1e80*/  IMAD R2, R91.reuse, UR43, RZ ;  /* 0x0000002b5b027c24 */ /* 0x040fe2000f8e02ff */
[----:B------:R-:W-:Y:S01]  /*1e90*/  SHF.R.S32.HI R0, RZ, 0x1f, R91 ;  /* 0x0000001fff007819 */ /* 0x000fe2000001145b */
[C---:B------:R-:W-:Y:S04]  /*1ea0*/  IMAD.WIDE.U32 R36, R91.reuse, UR30, RZ ;  /* 0x0000001e5b247c25 */ /* 0x040fe8000f8e00ff */
[C---:B------:R-:W-:Y:S02]  /*1eb0*/  IMAD R3, R0.reuse, UR30, R3 ;  /* 0x0000001e00037c24 */ /* 0x040fe4000f8e0203 */
[----:B------:R-:W-:Y:S01]  /*1ec0*/  IMAD R0, R0, UR44, R2 ;  /* 0x0000002c00007c24 */ /* 0x000fe2000f8e0202 */
[----:B------:R-:W-:Y:S01]  /*1ed0*/  IADD3 R2, -R98, UR21, RZ ;  /* 0x0000001562027c10 */ /* 0x000fe2000fffe1ff */
[----:B------:R-:W-:Y:S01]  /*1ee0*/  IMAD.WIDE.U32 R68, R91, UR44, RZ ;  /* 0x0000002c5b447c25 */ /* 0x000fe2000f8e00ff */
[----:B------:R-:W-:Y:S02]  /*1ef0*/  IADD3 R41, R37, R3, RZ ;  /* 0x0000000325297210 */ /* 0x000fe40007ffe0ff */
[----:B------:R-:W-:Y:S02]  /*1f00*/  IMNMX R90, R2, 0x40, PT ;  /* 0x00000040025a7817 */ /* 0x000fe40003800200 */
        /* <DEDUP_REMOVED lines=13> */
[----:B------:R-:W-:Y:S02]  /*1fe0*/  CS2R R44, SRZ ;  /* 0x00000000002c7805 */ /* 0x000fe4000001ff00 */
[----:B------:R-:W-:Y:S01]  /*1ff0*/  IMAD.X R3, R41, 0x1, R114, P0 ;  /* 0x0000000129037824 */ /* 0x000fe200000e0672 */
[----:B------:R-:W-:Y:S05]  /*2000*/  IADD3 R2, P0, R106, R68, RZ ;  /* 0x000000446a027210 */ /* 0x000fea0007f1e0ff */
[----:B------:R-:W-:Y:S01]  /*2010*/  IMAD.X R5, R42, 0x1, R113, P0 ;  /* 0x000000012a057824 */ /* 0x000fe200000e0671 */
[C---:B------:R-:W-:Y:S04]  /*2020*/  LEA R6, P0, R0.reuse, c[0x0][0x270], 0x1 ;  /* 0x00009c0000067a11 */ /* 0x040fe800078008ff */
[----:B------:R-:W-:Y:S02]  /*2030*/  LEA.HI.X R7, R0, c[0x0][0x274], R3, 0x1, P0 ;  /* 0x00009d0000077a11 */ /* 0x000fe400000f0c03 */
[C---:B------:R-:W-:Y:S04]  /*2040*/  LEA R4, P0, R2.reuse, c[0x0][0x288], 0x1 ;  /* 0x0000a20002047a11 */ /* 0x040fe800078008ff */
[----:B------:R-:W-:Y:S02]  /*2050*/  LEA.HI.X R5, R2, c[0x0][0x28c], R5, 0x1, P0 ;  /* 0x0000a30002057a11 */ /* 0x000fe400000f0c05 */
[----:B------:R-:W-:Y:S01]  /*2060*/  ISETP.GE.AND P0, PT, R32, c[0x0][0x27c], PT ;  /* 0x00009f0020007a0c */ /* 0x000fe20003f06270 */
[----:B------:R-:W-:Y:S11]  /*2070*/  CS2R R2, SRZ ;  /* 0x0000000000027805 */ /* 0x000ff6000001ff00 */
[----:B------:R-:W-:Y:S01]  /*2080*/  @!UPT UIADD3 URZ, URZ, URZ, URZ ;  /* 0x0000003f3f3ff290 */ /* 0x000fe2000fffe03f */
[----:B------:R1:W5:Y:S04]  /*2090*/  @!P0 LDG.E.64 R2, [R6.64] ;  /* 0x0000002206028981 */ /* 0x000368000c1e1b00 */
[----:B------:R1:W5:Y:S01]  /*20a0*/  @!P0 LDG.E.64 R38, [R4.64] ;  /* 0x0000002204268981 */ /* 0x000362000c1e1b00 */
[----:B------:R-:W-:Y:S11]  /*20b0*/  ISETP.GE.AND P0, PT, R34, c[0x0][0x27c], PT ;  /* 0x00009f0022007a0c */ /* 0x000ff60003f06270 */
[----:B------:R-:W-:Y:S02]  /*20c0*/  @!UPT UIADD3 URZ, URZ, URZ, URZ ;  /* 0x0000003f3f3ff290 */ /* 0x000fe4000fffe03f */
[----:B------:R1:W5:Y:S04]  /*20d0*/  @!P0 LDG.E.64 R12, [R6.64+0x40] ;  /* 0x00004022060c8981 */ /* 0x000368000c1e1b00 */
[----:B------:R1:W5:Y:S02]  /*20e0*/  @!P0 LDG.E.64 R44, [R4.64+0x40] ;  /* 0x00004022042c8981 */ /* 0x000364000c1e1b00 */
.L_x_808:
[----:B------:R-:W-:Y:S05]  /*20f0*/  BSYNC B0 ;  /* 0x0000000000007941 */ /* 0x000fea0003800000 */
.L_x_807:
[----:B------:R-:W-:Y:S01]  /*2100*/  ISETP.GE.AND P6, PT, R147, R90, PT ;  /* 0x0000005a9300720c */ /* 0x000fe20003fc6270 */
[----:B-1---5:R-:W-:Y:S01]  /*2110*/  IMAD.MOV.U32 R6, RZ, RZ, R12 ;  /* 0x000000ffff067224 */ /* 0x022fe200078e000c */
[----:B------:R-:W-:Y:S01]  /*2120*/  MOV R4, R2 ;  /* 0x0000000200047202 */ /* 0x000fe20000000f00 */
[----:B------:R-:W-:Y:S01]  /*2130*/  IMAD.MOV.U32 R5, RZ, RZ, R13 ;  /* 0x000000ffff057224 */ /* 0x000fe200078e000d */
[----:B------:R-:W-:Y:S01]  /*2140*/  BSSY B0, `(.L_x_809) ;  /* 0x0000022000007945 */ /* 0x000fe20003800000 */
[----:B------:R-:W-:Y:S01]  /*2150*/  IMAD.MOV.U32 R0, RZ, RZ, R3 ;  /* 0x000000ffff007224 */ /* 0x000fe200078e0003 */
[----:B------:R-:W-:Y:S01]  /*2160*/  CS2R R14, SRZ ;  /* 0x00000000000e7805 */ /* 0x000fe2000001ff00 */
        /* <DEDUP_REMOVED lines=31> */
.L_x_810:
[----:B------:R-:W-:Y:S05]  /*2360*/  BSYNC B0 ;  /* 0x0000000000007941 */ /* 0x000fea0003800000 */
.L_x_809:
[----:B------:R-:W-:Y:S01]  /*2370*/  ISETP.GE.AND P4, PT, R146, R90, PT ;  /* 0x0000005a9200720c */ /* 0x000fe20003f86270 */
[----:B-----5:R-:W-:Y:S01]  /*2380*/  IMAD.MOV.U32 R6, RZ, RZ, R16 ;  /* 0x000000ffff067224 */ /* 0x020fe200078e0010 */
[----:B-1----:R-:W-:Y:S01]  /*2390*/  MOV R4, R14 ;  /* 0x0000000e00047202 */ /* 0x002fe20000000f00 */
        /* <DEDUP_REMOVED lines=37> */
.L_x_812:
[----:B------:R-:W-:Y:S05]  /*25f0*/  BSYNC B0 ;  /* 0x0000000000007941 */ /* 0x000fea0003800000 */
.L_x_811:
        /* <DEDUP_REMOVED lines=38> */
.L_x_814:
[----:B------:R-:W-:Y:S05]  /*2860*/  BSYNC B0 ;  /* 0x0000000000007941 */ /* 0x000fea0003800000 */
.L_x_813:
[----:B-1---5:R-:W-:Y:S01]  /*2870*/  MOV R4, R24 ;  /* 0x0000001800047202 */ /* 0x022fe20000000f00 */
[----:B------:R1:W3:Y:S01]  /*2880*/  SHFL.IDX PT, R68, R88, RZ, 0x181f ;  /* 0x00181fff58447589 */ /* 0x0002e200000e0000 */
[----:B------:R-:W-:Y:S01]  /*2890*/  IMAD.MOV.U32 R6, RZ, RZ, R26 ;  /* 0x000000ffff067224 */ /* 0x000fe200078e001a */
[----:B------:R-:W-:Y:S01]  /*28a0*/  BSSY B1, `(.L_x_815) ;  /* 0x000007f000017945 */ /* 0x000fe20003800000 */
[----:B------:R-:W-:Y:S02]  /*28b0*/  IMAD.MOV.U32 R5, RZ, RZ, R27 ;  /* 0x000000ffff057224 */ /* 0x000fe400078e001b */
[----:B------:R-:W-:Y:S01]  /*28c0*/  IMAD.MOV.U32 R0, RZ, RZ, R25 ;  /* 0x000000ffff007224 */ /* 0x000fe200078e0019 */
[----:B------:R1:W4:Y:S02]  /*28d0*/  SHFL.IDX PT, R66, R89, RZ, 0x181f ;  /* 0x00181fff59427589 */ /* 0x00032400000e0000 */
[----:B------:R-:W-:Y:S01]  /*28e0*/  PRMT R37, R5, 0x5410, R6 ;  /* 0x0000541005257816 */ /* 0x000fe20000000006 */
[----:B------:R-:W-:Y:S01]  /*28f0*/  IMAD.MOV.U32 R6, RZ, RZ, R56 ;  /* 0x000000ffff067224 */ /* 0x000fe200078e0038 */
[----:B------:R-:W-:Y:S01]  /*2900*/  PRMT R36, R0, 0x5410, R4 ;  /* 0x0000541000247816 */ /* 0x000fe20000000004 */
[----:B------:R-:W-:Y:S01]  /*2910*/  IMAD.MOV.U32 R4, RZ, RZ, R54 ;  /* 0x000000ffff047224 */ /* 0x000fe200078e0036 */
[----:B------:R-:W-:Y:S02]  /*2920*/  MOV R5, R57 ;  /* 0x0000003900057202 */ /* 0x000fe40000000f00 */
[----:B------:R-:W-:Y:S02]  /*2930*/  MOV R0, R55 ;  /* 0x0000003700007202 */ /* 0x000fe40000000f00 */
[----:B------:R-:W-:Y:S02]  /*2940*/  PRMT R63, R6, 0x5410, R5 ;  /* 0x00005410063f7816 */ /* 0x000fe40000000005 */
[----:B------:R-:W-:Y:S01]  /*2950*/  PRMT R62, R4, 0x5410, R0 ;  /* 0x00005410043e7816 */ /* 0x000fe20000000000 */
[----:B------:R-:W-:-:S05]  /*2960*/  @P3 BRA `(.L_x_816) ;  /* 0x0000072000003947 */ /* 0x000fca0003800000 */
[----:B------:R-:W-:Y:S01]  /*2970*/  BSSY B0, `(.L_x_817) ;  /* 0x0000038000007945 */ /* 0x000fe20003800000 */
[----:B------:R-:W-:-:S05]  /*2980*/  @P5 BRA `(.L_x_818) ;  /* 0x0000036000005947 */ /* 0x000fca0003800000 */
[C---:B----4-:R-:W-:Y:S01]  /*2990*/  LEA R64, P0, R20.reuse, R66, 0x1 ;  /* 0x0000004214407211 */ /* 0x050fe200078008ff */
[----:B------:R-:W4:Y:S03]  /*29a0*/  LDS.128 R8, [R74+0x4100] ;  /* 0x004100004a087984 */ /* 0x000f260000000c00 */
[----:B---3--:R-:W-:Y:S02]  /*29b0*/  LEA.HI.X R65, R20, R68, R21, 0x1, P0 ;  /* 0x0000004414417211 */ /* 0x008fe400000f0c15 */
[----:B------:R-:W-:Y:S11]  /*29c0*/  ISETP.GE.AND P0, PT, R32, c[0x0][0x27c], PT ;  /* 0x00009f0020007a0c */ /* 0x000ff60003f06270 */
[----:B------:R-:W-:Y:S02]  /*29d0*/  @!UPT UIADD3 URZ, URZ, URZ, URZ ;  /* 0x0000003f3f3ff290 */ /* 0x000fe4000fffe03f */
[----:B------:R-:W-:Y:S02]  /*29e0*/  @!P0 SHF.R.U64 R4, R38, 0x10, R39 ;  /* 0x0000001026048819 */ /* 0x000fe40000001227 */
[--C-:B------:R-:W-:Y:S02]  /*29f0*/  @!P0 SHF.R.U64 R0, R2, 0x10, R3.reuse ;  /* 0x0000001002008819 */ /* 0x100fe40000001203 */
[----:B------:R-:W-:Y:S02]  /*2a00*/  @!P0 SHF.R.U32.HI R2, RZ, 0x10, R3 ;  /* 0x00000010ff028819 */ /* 0x000fe40000011603 */
[----:B------:R-:W-:Y:S02]  /*2a10*/  @!P0 SHF.R.U32.HI R41, RZ, 0x10, R39 ;  /* 0x00000010ff298819 */ /* 0x000fe40000011627 */
[----:B------:R-:W-:Y:S02]  /*2a20*/  @!P0 PRMT R39, R40, 0x5410, R4 ;  /* 0x0000541028278816 */ /* 0x000fe40000000004 */
[C---:B------:R-:W-:Y:S02]  /*2a30*/  @!P0 PRMT R0, R7.reuse, 0x5432, R0 ;  /* 0x0000543207008816 */ /* 0x040fe40000000000 */
[----:B------:R-:W-:Y:S01]  /*2a40*/  @!P0 PRMT R5, R7, 0x5410, R2 ;  /* 0x0000541007058816 */ /* 0x000fe20000000002 */
[C---:B------:R-:W-:Y:S01]  /*2a50*/  @!P0 IMAD.U32 R7, R39.reuse, 0x10000, RZ ;  /* 0x0001000027078824 */ /* 0x040fe200078e00ff */
[C---:B------:R-:W-:Y:S01]  /*2a60*/  @!P0 LOP3.LUT R4, R0.reuse, 0xffff0000, RZ, 0xc0, !PT ;  /* 0xffff000000048812 */ /* 0x040fe200078ec0ff */
[----:B------:R-:W-:Y:S01]  /*2a70*/  @!P0 IMAD.U32 R6, R0, 0x10000, RZ ;  /* 0x0001000000068824 */ /* 0x000fe200078e00ff */
[----:B------:R-:W-:Y:S02]  /*2a80*/  @!P0 LOP3.LUT R39, R39, 0xffff0000, RZ, 0xc0, !PT ;  /* 0xffff000027278812 */ /* 0x000fe400078ec0ff */
[----:B------:R-:W-:Y:S01]  /*2a90*/  @!P0 PRMT R41, R40, 0x5432, R41 ;  /* 0x0000543228298816 */ /* 0x000fe20000000029 */
[C---:B----4-:R-:W-:Y:S01]  /*2aa0*/  @!P0 IMAD.U32 R38, R8.reuse, 0x10000, RZ ;  /* 0x0001000008268824 */ /* 0x050fe200078e00ff */
[----:B------:R-:W-:Y:S02]  /*2ab0*/  @!P0 LOP3.LUT R2, R8, 0xffff0000, RZ, 0xc0, !PT ;  /* 0xffff000008028812 */ /* 0x000fe400078ec0ff */
[C---:B------:R-:W-:Y:S02]  /*2ac0*/  @!P0 LOP3.LUT R3, R9.reuse, 0xffff0000, RZ, 0xc0, !PT ;  /* 0xffff000009038812 */ /* 0x040fe400078ec0ff */
[----:B------:R-:W-:Y:S01]  /*2ad0*/  @!P0 SHF.L.U32 R40, R9, 0x10, RZ ;  /* 0x0000001009288819 */ /* 0x000fe200000006ff */
[C---:B------:R-:W-:Y:S02]  /*2ae0*/  @!P0 FMUL.FTZ R42, R2.reuse, R7 ;  /* 0x00000007022a8220 */ /* 0x040fe40000410000 */
[-C--:B------:R-:W-:Y:S02]  /*2af0*/  @!P0 FMUL.FTZ R0, R2, R6.reuse ;  /* 0x0000000602008220 */ /* 0x080fe40000410000 */
[----:B------:R-:W-:Y:S02]  /*2b00*/  @!P0 FMUL.FTZ R67, R3, R39 ;  /* 0x0000002703438220 */ /* 0x000fe40000410000 */
[----:B------:R-:W-:Y:S01]  /*2b10*/  @!P0 FFMA.FTZ R71, R38, R6, -R42 ;  /* 0x0000000626478223 */ /* 0x000fe2000001082a */
[----:B------:R-:W-:Y:S01]  /*2b20*/  @!P0 SHF.L.U32 R6, R5, 0x10, RZ ;  /* 0x0000001005068819 */ /* 0x000fe200000006ff */
[----:B------:R-:W-:Y:S01]  /*2b30*/  @!P0 FMUL.FTZ R2, R3, R4 ;  /* 0x0000000403028220 */ /* 0x000fe20000410000 */
[----:B------:R-:W-:Y:S01]  /*2b40*/  @!P0 LOP3.LUT R3, R10, 0xffff0000, RZ, 0xc0, !PT ;  /* 0xffff00000a038812 */ /* 0x000fe200078ec0ff */
[----:B------:R-:W-:Y:S01]  /*2b50*/  @!P0 FFMA.FTZ R0, R7, R38, R0 ;  /* 0x0000002607008223 */ /* 0x000fe20000010000 */
[----:B------:R-:W-:Y:S01]  /*2b60*/  @!P0 LOP3.LUT R5, R5, 0xffff0000, RZ, 0xc0, !PT ;  /* 0xffff000005058812 */ /* 0x000fe200078ec0ff */
[C---:B------:R-:W-:Y:S01]  /*2b70*/  @!P0 IMAD.U32 R7, R41.reuse, 0x10000, RZ ;  /* 0x0001000029078824 */ /* 0x040fe200078e00ff */
[----:B------:R-:W-:Y:S01]  /*2b80*/  @!P0 LOP3.LUT R41, R41, 0xffff0000, RZ, 0xc0, !PT ;  /* 0xffff000029298812 */ /* 0x000fe200078ec0ff */
[----:B------:R-:W-:Y:S01]  /*2b90*/  @!P0 FFMA.FTZ R70, R40, R4, -R67 ;  /* 0x0000000428468223 */ /* 0x000fe20000010843 */
[----:B------:R-:W-:Y:S01]  /*2ba0*/  @!P0 LOP3.LUT R4, R11, 0xffff0000, RZ, 0xc0, !PT ;  /* 0xffff00000b048812 */ /* 0x000fe200078ec0ff */
[----:B------:R-:W-:Y:S01]  /*2bb0*/  @!P0 IMAD.U32 R38, R10, 0x10000, RZ ;  /* 0x000100000a268824 */ /* 0x000fe200078e00ff */
[----:B------:R-:W-:Y:S01]  /*2bc0*/  @!P0 F2FP.BF16.PACK_AB R0, R0, R71 ;  /* 0x000000470000823e */ /* 0x000fe200000010ff */
[C---:B------:R-:W-:Y:S02]  /*2bd0*/  @!P0 FMUL.FTZ R67, R3.reuse, R7 ;  /* 0x0000000703438220 */ /* 0x040fe40000410000 */
[----:B------:R-:W-:Y:S02]  /*2be0*/  @!P0 FMUL.FTZ R3, R3, R6 ;  /* 0x0000000603038220 */ /* 0x000fe40000410000 */
[----:B------:R-:W-:Y:S02]  /*2bf0*/  @!P0 IMAD.U32 R42, R11, 0x10000, RZ ;  /* 0x000100000b2a8824 */ /* 0x000fe400078e00ff */
[C---:B------:R-:W-:Y:S02]  /*2c00*/  @!P0 FMUL.FTZ R69, R4.reuse, R41 ;  /* 0x0000002904458220 */ /* 0x040fe40000410000 */
[-C--:B------:R-:W-:Y:S02]  /*2c10*/  @!P0 FMUL.FTZ R4, R4, R5.reuse ;  /* 0x0000000504048220 */ /* 0x080fe40000410000 */
[----:B------:R-:W-:Y:S02]  /*2c20*/  @!P0 FFMA.FTZ R2, R39, R40, R2 ;  /* 0x0000002827028223 */ /* 0x000fe40000010002 */
[----:B------:R-:W-:Y:S02]  /*2c30*/  @!P0 FFMA.FTZ R3, R7, R38, R3 ;  /* 0x0000002607038223 */ /* 0x000fe40000010003 */
[----:B------:R-:W-:Y:S01]  /*2c40*/  @!P0 FFMA.FTZ R67, R38, R6, -R67 ;  /* 0x0000000626438223 */ /* 0x000fe20000010843 */
[----:B------:R-:W-:Y:S01]  /*2c50*/  @!P0 F2FP.BF16.PACK_AB R2, R2, R70 ;  /* 0x000000460202823e */ /* 0x000fe200000010ff */
[----:B------:R-:W-:Y:S02]  /*2c60*/  @!P0 FFMA.FTZ R69, R42, R5, -R69 ;  /* 0x000000052a458223 */ /* 0x000fe40000010845 */
[----:B------:R-:W-:Y:S01]  /*2c70*/  @!P0 FFMA.FTZ R4, R41, R42, R4 ;  /* 0x0000002a29048223 */ /* 0x000fe20000010004 */
[----:B------:R-:W-:Y:S01]  /*2c80*/  @!P0 F2FP.BF16.PACK_AB R3, R3, R67 ;  /* 0x000000430303823e */ /* 0x000fe200000010ff */
[----:B------:R-:W-:Y:S01]  /*2c90*/  @!P0 IMAD.MOV.U32 R8, RZ, RZ, R0 ;  /* 0x000000ffff088224 */ /* 0x000fe200078e0000 */
[----:B------:R-:W-:Y:S02]  /*2ca0*/  @!P0 MOV R9, R2 ;  /* 0x0000000200098202 */ /* 0x000fe40000000f00 */
[----:B------:R-:W-:Y:S01]  /*2cb0*/  @!P0 F2FP.BF16.PACK_AB R4, R4, R69 ;  /* 0x000000450404823e */ /* 0x000fe200000010ff */
[----:B------:R-:W-:Y:S03]  /*2cc0*/  @!P0 IMAD.MOV.U32 R10, RZ, RZ, R3 ;  /* 0x000000ffff0a8224 */ /* 0x000fe600078e0003 */
[----:B------:R-:W-:Y:S05]  /*2cd0*/  @!P0 MOV R11, R4 ;  /* 0x00000004000b8202 */ /* 0x000fea0000000f00 */
[----:B------:R3:W-:Y:S02]  /*2ce0*/  ST.E.128 [R64.64], R8 ;  /* 0x0000000840007985 */ /* 0x0007e4000c101d22 */
.L_x_818:
[----:B------:R-:W-:Y:S05]  /*2cf0*/  BSYNC B0 ;  /* 0x0000000000007941 */ /* 0x000fea0003800000 */
.L_x_817:
[----:B------:R-:W-:Y:S11]  /*2d00*/  ISETP.GE.AND P0, PT, R92, c[0x0][0x1d4], PT ;  /* 0x000075005c007a0c */ /* 0x000ff60003f06270 */
[----:B------:R-:W-:Y:S02]  /*2d10*/  @!UPT UIADD3 URZ, URZ, URZ, URZ ;  /* 0x0000003f3f3ff290 */ /* 0x000fe4000fffe03f */
[----:B------:R-:W-:-:S05]  /*2d20*/  @P0 BRA `(.L_x_816) ;  /* 0x0000036000000947 */ /* 0x000fca0003800000 */
[C---:B----4-:R-:W-:Y:S01]  /*2d30*/  LEA R40, P0, R82.reuse, R66, 0x1 ;  /* 0x0000004252287211 */ /* 0x050fe200078008ff */
[----:B---3--:R-:W3:Y:S03]  /*2d40*/  LDS.128 R8, [R74+0x6100] ;  /* 0x006100004a087984 */ /* 0x008ee60000000c00 */
[----:B------:R-:W-:Y:S02]  /*2d50*/  LEA.HI.X R41, R82, R68, R93, 0x1, P0 ;  /* 0x0000004452297211 */ /* 0x000fe400000f0c5d */
        /* <DEDUP_REMOVED lines=9> */
[----:B------:R-:W-:Y:S01]  /*2df0*/  @!P0 SHF.R.U32.HI R38, RZ, 0x10, R45 ;  /* 0x00000010ff268819 */ /* 0x000fe2000001162d */
[C---:B------:R-:W-:Y:S01]  /*2e00*/  @!P0 IMAD.U32 R6, R0.reuse, 0x10000, RZ ;  /* 0x0001000000068824 */ /* 0x040fe200078e00ff */
[----:B------:R-:W-:Y:S02]  /*2e10*/  @!P0 LOP3.LUT R13, R13, 0xffff0000, RZ, 0xc0, !PT ;  /* 0xffff00000d0d8812 */ /* 0x000fe400078ec0ff */
[----:B------:R-:W-:Y:S02]  /*2e20*/  @!P0 LOP3.LUT R4, R0, 0xffff0000, RZ, 0xc0, !PT ;  /* 0xffff000000048812 */ /* 0x000fe400078ec0ff */
[----:B------:R-:W-:Y:S01]  /*2e30*/  @!P0 PRMT R38, R43, 0x5432, R38 ;  /* 0x000054322b268816 */ /* 0x000fe20000000026 */
[C---:B---3--:R-:W-:Y:S01]  /*2e40*/  @!P0 IMAD.U32 R12, R8.reuse, 0x10000, RZ ;  /* 0x00010000080c8824 */ /* 0x048fe200078e00ff */
        /* <DEDUP_REMOVED lines=36> */
.L_x_816:
[----:B------:R-:W-:Y:S05]  /*3090*/  BSYNC B1 ;  /* 0x0000000000017941 */ /* 0x000fea0003800000 */
.L_x_815:
[----:B---3--:R3:W1:Y:S01]  /*30a0*/  SHFL.IDX PT, R41, R88, 0x1, 0x181f ;  /* 0x00381f0058297f89 */ /* 0x00866200000e0000 */
[----:B------:R-:W-:Y:S03]  /*30b0*/  BSSY B1, `(.L_x_819) ;  /* 0x0000075000017945 */ /* 0x000fe60003800000 */
[----:B------:R3:W4:Y:S01]  /*30c0*/  SHFL.IDX PT, R40, R89, 0x1, 0x181f ;  /* 0x00381f0059287f89 */ /* 0x00072200000e0000 */
[----:B------:R-:W-:-:S05]  /*30d0*/  @P6 BRA `(.L_x_820) ;  /* 0x0000072000006947 */ /* 0x000fca0003800000 */
[----:B------:R-:W-:Y:S01]  /*30e0*/  BSSY B0, `(.L_x_821) ;  /* 0x0000038000007945 */ /* 0x000fe20003800000 */
[----:B------:R-:W-:-:S05]  /*30f0*/  @P5 BRA `(.L_x_822) ;  /* 0x0000036000005947 */ /* 0x000fca0003800000 */
[C---:B----4-:R-:W-:Y:S01]  /*3100*/  LEA R38, P0, R20.reuse, R40, 0x1 ;  /* 0x0000002814267211 */ /* 0x050fe200078008ff */
[----:B------:R-:W4:Y:S03]  /*3110*/  LDS.128 R8, [R74+0x4900] ;  /* 0x004900004a087984 */ /* 0x000f260000000c00 */
[----:B-1----:R-:W-:Y:S02]  /*3120*/  LEA.HI.X R39, R20, R41, R21, 0x1, P0 ;  /* 0x0000002914277211 */ /* 0x002fe400000f0c15 */
        /* <DEDUP_REMOVED lines=37> */
[----:B------:R-:W-:Y:S02]  /*3380*/  @!P0 FMUL.FTZ R4, R4, R5 ;  /* 0x0000000504048220 */ /* 0x000fe40000410000 */
        /* <DEDUP_REMOVED lines=13> */
.L_x_822:
[----:B------:R-:W-:Y:S05]  /*3460*/  BSYNC B0 ;  /* 0x0000000000007941 */ /* 0x000fea0003800000 */
.L_x_821:
[----:B------:R-:W-:Y:S11]  /*3470*/  ISETP.GE.AND P0, PT, R92, c[0x0][0x1d4], PT ;  /* 0x000075005c007a0c */ /* 0x000ff60003f06270 */
[----:B------:R-:W-:Y:S02]  /*3480*/  @!UPT UIADD3 URZ, URZ, URZ, URZ ;  /* 0x0000003f3f3ff290 */ /* 0x000fe4000fffe03f */
[----:B------:R-:W-:-:S05]  /*3490*/  @P0 BRA `(.L_x_820) ;  /* 0x0000036000000947 */ /* 0x000fca0003800000 */
[C---:B----4-:R-:W-:Y:S01]  /*34a0*/  LEA R28, P0, R82.reuse, R40, 0x1 ;  /* 0x00000028521c7211 */ /* 0x050fe200078008ff */
[----:B-1----:R-:W1:Y:S03]  /*34b0*/  LDS.128 R8, [R74+0x6900] ;  /* 0x006900004a087984 */ /* 0x002e660000000c00 */
        /* <DEDUP_REMOVED lines=15> */
[C---:B-1----:R-:W-:Y:S01]  /*35b0*/  @!P0 IMAD.U32 R12, R8.reuse, 0x10000, RZ ;  /* 0x00010000080c8824 */ /* 0x042fe200078e00ff */
        /* <DEDUP_REMOVED lines=36> */
.L_x_820:
[----:B------:R-:W-:Y:S05]  /*3800*/  BSYNC B1 ;  /* 0x0000000000017941 */ /* 0x000fea0003800000 */
.L_x_819:
[----:B-1----:R1:W3:Y:S01]  /*3810*/  SHFL.IDX PT, R38, R88, 0x2, 0x181f ;  /* 0x00581f0058267f89 */ /* 0x0022e200000e0000 */
[----:B------:R-:W-:Y:S03]  /*3820*/  BSSY B1, `(.L_x_823) ;  /* 0x0000075000017945 */ /* 0x000fe60003800000 */
[----:B------:R1:W4:Y:S01]  /*3830*/  SHFL.IDX PT, R30, R89, 0x2, 0x181f ;  /* 0x00581f00591e7f89 */ /* 0x00032200000e0000 */
        /* <DEDUP_REMOVED lines=57> */
.L_x_826:
[----:B------:R-:W-:Y:S05]  /*3bd0*/  BSYNC B0 ;  /* 0x0000000000007941 */ /* 0x000fea0003800000 */
.L_x_825:
        /* <DEDUP_REMOVED lines=57> */
.L_x_824:
[----:B------:R-:W-:Y:S05]  /*3f70*/  BSYNC B1 ;  /* 0x0000000000017941 */ /* 0x000fea0003800000 */
.L_x_823:
[----:B---3--:R3:W1:Y:S04]  /*3f80*/  SHFL.IDX PT, R29, R88, 0x3, 0x181f ;  /* 0x00781f00581d7f89 */ /* 0x00866800000e0000 */
        /* <DEDUP_REMOVED lines=58> */
.L_x_829:
[----:B------:R-:W-:Y:S05]  /*4330*/  BSYNC B0 ;  /* 0x0000000000007941 */ /* 0x000fea0003800000 */
.L_x_828:
[----:B------:R-:W-:Y:S11]  /*4340*/  ISETP.GE.AND P0, PT, R92, c[0x0][0x1d4], PT ;  /* 0x000075005c007a0c */ /* 0x000ff60003f06270 */
[----:B------:R-:W-:Y:S02]  /*4350*/  @!UPT UIADD3 URZ, URZ, URZ, URZ ;  /* 0x0000003f3f3ff290 */ /* 0x000fe4000fffe03f */
[----:B------:R-:W-:-:S05]  /*4360*/  @P0 BRA `(.L_x_827) ;  /* 0x00002d7000000947 */ /* 0x000fca0003800000 */
[C---:B-1--4-:R-:W-:Y:S01]  /*4370*/  LEA R22, P0, R82.reuse, R28, 0x1 ;  /* 0x0000001c52167211 */ /* 0x052fe200078008ff */
[----:B------:R-:W1:Y:S03]  /*4380*/  LDS.128 R8, [R74+0x7900] ;  /* 0x007900004a087984 */ /* 0x000e660000000c00 */
[----:B------:R-:W-:Y:S02]  /*4390*/  LEA.HI.X R23, R82, R29, R93, 0x1, P0 ;  /* 0x0000001d52177211 */ /* 0x000fe400000f0c5d */
[----:B------:R-:W-:Y:S11]  /*43a0*/  ISETP.GE.AND P0, PT, R34, c[0x0][0x27c], PT ;  /* 0x00009f0022007a0c */ /* 0x000ff60003f06270 */
[----:B------:R-:W-:Y:S02]  /*43b0*/  @!UPT UIADD3 URZ, URZ, URZ, URZ ;  /* 0x0000003f3f3ff290 */ /* 0x000fe4000fffe03f */
[----:B------:R-:W-:Y:S02]  /*43c0*/  @!P0 SHF.R.U64 R13, R56, 0x10, R57 ;  /* 0x00000010380d8819 */ /* 0x000fe40000001239 */
[--C-:B------:R-:W-:Y:S02]  /*43d0*/  @!P0 SHF.R.U64 R0, R26, 0x10, R27.reuse ;  /* 0x000000101a008819 */ /* 0x100fe4000000121b */
[----:B------:R-:W-:Y:S02]  /*43e0*/  @!P0 SHF.R.U32.HI R2, RZ, 0x10, R27 ;  /* 0x00000010ff028819 */ /* 0x000fe4000001161b */
[----:B------:R-:W-:Y:S02]  /*43f0*/  @!P0 PRMT R13, R63, 0x5410, R13 ;  /* 0x000054103f0d8816 */ /* 0x000fe4000000000d */
[----:B------:R-:W-:Y:S02]  /*4400*/  @!P0 PRMT R0, R37, 0x5432, R0 ;  /* 0x0000543225008816 */ /* 0x000fe40000000000 */
[----:B------:R-:W-:Y:S01]  /*4410*/  @!P0 SHF.R.U32.HI R3, RZ, 0x10, R57 ;  /* 0x00000010ff038819 */ /* 0x000fe20000011639 */
[----:B------:R-:W-:Y:S01]  /*4420*/  @!P0 IMAD.U32 R7, R13, 0x10000, RZ ;  /* 0x000100000d078824 */ /* 0x000fe200078e00ff */
[----:B------:R-:W-:Y:S01]  /*4430*/  @!P0 PRMT R5, R37, 0x5410, R2 ;  /* 0x0000541025058816 */ /* 0x000fe20000000002 */
[C---:B------:R-:W-:Y:S01]  /*4440*/  @!P0 IMAD.U32 R6, R0.reuse, 0x10000, RZ ;  /* 0x0001000000068824 */ /* 0x040fe200078e00ff */
[----:B------:R-:W-:Y:S02]  /*4450*/  @!P0 PRMT R15, R63, 0x5432, R3 ;  /* 0x000054323f0f8816 */ /* 0x000fe40000000003 */
[----:B------:R-:W-:Y:S02]  /*4460*/  @!P0 LOP3.LUT R13, R13, 0xffff0000, RZ, 0xc0, !PT ;  /* 0xffff00000d0d8812 */ /* 0x000fe400078ec0ff */
[----:B------:R-:W-:Y:S01]  /*4470*/  @!P0 LOP3.LUT R4, R0, 0xffff0000, RZ, 0xc0, !PT ;  /* 0xffff000000048812 */ /* 0x000fe200078ec0ff */
        /* <DEDUP_REMOVED lines=36> */
[----:B------:R1:W-:Y:S01]  /*46c0*/  ST.E.128 [R22.64], R8 ;  /* 0x0000000816007985 */ /* 0x0003e2000c101d22 */
[----:B------:R-:W-:-:S05]  /*46d0*/  BRA `(.L_x_827) ;  /* 0x00002a0000007947 */ /* 0x000fca0003800000 */
.L_x_806:
        /* <DEDUP_REMOVED lines=16> */
[----:B------:R1:W3:Y:S01]  /*47e0*/  SHFL.IDX PT, R49, R88, RZ, 0x181f ;  /* 0x00181fff58317589 */ /* 0x0002e200000e0000 */
[----:B------:R-:W-:Y:S01]  /*47f0*/  @!P4 IADD3 R0, P1, P0, R104, UR32, R36 ;  /* 0x000000206800cc10 */ /* 0x000fe2000f83e024 */
[----:B------:R-:W-:Y:S03]  /*4800*/  BSSY B0, `(.L_x_830) ;  /* 0x00000d9000007945 */ /* 0x000fe60003800000 */
[--C-:B------:R-:W-:Y:S02]  /*4810*/  @!P4 IADD3.X R2, R112, UR31, R41.reuse, P1, P0 ;  /* 0x0000001f7002cc10 */ /* 0x100fe40008fe0429 */
[----:B------:R-:W-:Y:S01]  /*4820*/  @!P4 IADD3 R3, P1, P0, R102, UR47, R68 ;  /* 0x0000002f6603cc10 */ /* 0x000fe2000f83e044 */
[----:B------:R1:W4:Y:S03]  /*4830*/  SHFL.IDX PT, R48, R89, RZ, 0x181f ;  /* 0x00181fff59307589 */ /* 0x00032600000e0000 */
[----:B------:R-:W-:Y:S02]  /*4840*/  @!P4 IADD3.X R8, R110, UR45, R42, P1, P0 ;  /* 0x0000002d6e08cc10 */ /* 0x000fe40008fe042a */
[-C--:B------:R-:W-:Y:S04]  /*4850*/  ISETP.GE.AND P0, PT, R146, R90.reuse, PT ;  /* 0x0000005a9200720c */ /* 0x080fe80003f06270 */
[----:B------:R-:W-:Y:S11]  /*4860*/  ISETP.GE.OR P2, PT, R20, c[0x0][0x27c], P0 ;  /* 0x00009f0014007a0c */ /* 0x000ff60000746670 */
[----:B------:R-:W-:Y:S02]  /*4870*/  @!UPT UIADD3 URZ, URZ, URZ, URZ ;  /* 0x0000003f3f3ff290 */ /* 0x000fe4000fffe03f */
[----:B------:R-:W-:Y:S04]  /*4880*/  @!P2 IADD3 R6, P1, P0, R104, UR28, R36 ;  /* 0x0000001c6806ac10 */ /* 0x000fe8000f83e024 */
[--C-:B------:R-:W-:Y:S02]  /*4890*/  @!P2 IADD3.X R9, R112, UR12, R41.reuse, P1, P0 ;  /* 0x0000000c7009ac10 */ /* 0x100fe40008fe0429 */
[----:B------:R-:W-:Y:S04]  /*48a0*/  @!P2 IADD3 R7, P1, P0, R102, UR42, R68 ;  /* 0x0000002a6607ac10 */ /* 0x000fe8000f83e044 */
[----:B------:R-:W-:Y:S02]  /*48b0*/  @!P2 IADD3.X R12, R110, UR40, R42, P1, P0 ;  /* 0x000000286e0cac10 */ /* 0x000fe40008fe042a */
        /* <DEDUP_REMOVED lines=10> */
[----:B------:R2:W3:Y:S01]  /*4960*/  @!P4 LDG.E.128 R16, [R4.64] ;  /* 0x000000220410c981 */ /* 0x0004e2000c1e1d00 */
[----:B------:R-:W-:Y:S02]  /*4970*/  @!P4 LEA.HI.X R3, R3, c[0x0][0x28c], R8, 0x1, P0 ;  /* 0x0000a3000303ca11 */ /* 0x000fe400000f0c08 */
[C---:B------:R-:W-:Y:S04]  /*4980*/  @!P2 LEA R8, P0, R6.reuse, c[0x0][0x270], 0x1 ;  /* 0x00009c000608aa11 */ /* 0x040fe800078008ff */
[----:B------:R-:W-:Y:S01]  /*4990*/  @!P2 LEA.HI.X R9, R6, c[0x0][0x274], R9, 0x1, P0 ;  /* 0x00009d000609aa11 */ /* 0x000fe200000f0c09 */
[----:B------:R1:W4:Y:S01]  /*49a0*/  @!P4 LDG.E.128 R56, [R2.64] ;  /* 0x000000220238c981 */ /* 0x000322000c1e1d00 */
[C---:B------:R-:W-:Y:S04]  /*49b0*/  @!P2 LEA R6, P0, R7.reuse, c[0x0][0x288], 0x1 ;  /* 0x0000a2000706aa11 */ /* 0x040fe800078008ff */
[----:B------:R-:W-:Y:S02]  /*49c0*/  @!P2 LEA.HI.X R7, R7, c[0x0][0x28c], R12, 0x1, P0 ;  /* 0x0000a3000707aa11 */ /* 0x000fe400000f0c0c */
[C---:B------:R-:W-:Y:S01]  /*49d0*/  @!P1 LEA R12, P0, R10.reuse, c[0x0][0x270], 0x1 ;  /* 0x00009c000a0c9a11 */ /* 0x040fe200078008ff */
[----:B------:R1:W4:Y:S03]  /*49e0*/  @!P2 LDG.E.128 R24, [R8.64] ;  /* 0x000000220818a981 */ /* 0x000326000c1e1d00 */
[----:B------:R-:W-:Y:S02]  /*49f0*/  @!P1 LEA.HI.X R13, R10, c[0x0][0x274], R13, 0x1, P0 ;  /* 0x00009d000a0d9a11 */ /* 0x000fe400000f0c0d */
[C---:B------:R-:W-:Y:S03]  /*4a00*/  @!P1 LEA R10, P0, R11.reuse, c[0x0][0x288], 0x1 ;  /* 0x0000a2000b0a9a11 */ /* 0x040fe600078008ff */
[----:B------:R1:W4:Y:S01]  /*4a10*/  @!P2 LDG.E.128 R60, [R6.64] ;  /* 0x00000022063ca981 */ /* 0x000322000c1e1d00 */
[----:B------:R-:W-:Y:S01]  /*4a20*/  @!P1 LEA.HI.X R11, R11, c[0x0][0x28c], R14, 0x1, P0 ;  /* 0x0000a3000b0b9a11 */ /* 0x000fe200000f0c0e */
[----:B--2---:R-:W-:Y:S01]  /*4a30*/  CS2R R4, SRZ ;  /* 0x0000000000047805 */ /* 0x004fe2000001ff00 */
[----:B------:R-:W-:Y:S04]  /*4a40*/  ISETP.GE.AND P0, PT, R96, R90, PT ;  /* 0x0000005a6000720c */ /* 0x000fe80003f06270 */
[----:B------:R-:W-:Y:S01]  /*4a50*/  ISETP.GE.OR P0, PT, R20, c[0x0][0x27c], P0 ;  /* 0x00009f0014007a0c */ /* 0x000fe20000706670 */
[----:B------:R-:W2:Y:S08]  /*4a60*/  @!P1 LDG.E.128 R28, [R12.64] ;  /* 0x000000220c1c9981 */ /* 0x000eb0000c1e1d00 */
[----:B------:R3:W2:Y:S04]  /*4a70*/  @!P1 LDG.E.128 R64, [R10.64] ;  /* 0x000000220a409981 */ /* 0x0006a8000c1e1d00 */
[----:B------:R-:W-:Y:S05]  /*4a80*/  @!P0 IADD3 R36, P1, R104, R36, RZ ;  /* 0x0000002468248210 */ /* 0x000fea0007f3e0ff */
[----:B------:R-:W-:Y:S01]  /*4a90*/  @!P0 IMAD.X R0, R112, 0x1, R41, P1 ;  /* 0x0000000170008824 */ /* 0x000fe200008e0629 */
[C---:B-1----:R-:W-:Y:S01]  /*4aa0*/  @!P0 LEA R8, P1, R36.reuse, c[0x0][0x270], 0x1 ;  /* 0x00009c0024088a11 */ /* 0x042fe200078208ff */
[----:B------:R-:W-:Y:S01]  /*4ab0*/  CS2R R6, SRZ ;  /* 0x0000000000067805 */ /* 0x000fe2000001ff00 */
[----:B------:R-:W-:Y:S02]  /*4ac0*/  CS2R R40, SRZ ;  /* 0x0000000000287805 */ /* 0x000fe4000001ff00 */
[----:B------:R-:W-:Y:S02]  /*4ad0*/  @!P0 LEA.HI.X R9, R36, c[0x0][0x274], R0, 0x1, P1 ;  /* 0x00009d0024098a11 */ /* 0x000fe400008f0c00 */
[----:B------:R-:W-:Y:S03]  /*4ae0*/  @!P0 IADD3 R68, P1, R102, R68, RZ ;  /* 0x0000004466448210 */ /* 0x000fe60007f3e0ff */
[----:B------:R3:W5:Y:S02]  /*4af0*/  @!P0 LDG.E.128 R4, [R8.64] ;  /* 0x0000002208048981 */ /* 0x000764000c1e1d00 */
[----:B------:R-:W-:Y:S01]  /*4b00*/  @!P0 IMAD.X R0, R110, 0x1, R42, P1 ;  /* 0x000000016e008824 */ /* 0x000fe200008e062a */
[C---:B------:R-:W-:Y:S01]  /*4b10*/  @!P0 LEA R2, P1, R68.reuse, c[0x0][0x288], 0x1 ;  /* 0x0000a20044028a11 */ /* 0x040fe200078208ff */
[----:B------:R-:W-:Y:S03]  /*4b20*/  CS2R R42, SRZ ;  /* 0x00000000002a7805 */ /* 0x000fe6000001ff00 */
[----:B------:R-:W-:Y:S02]  /*4b30*/  @!P0 LEA.HI.X R3, R68, c[0x0][0x28c], R0, 0x1, P1 ;  /* 0x0000a30044038a11 */ /* 0x000fe400008f0c00 */
[----:B------:R-:W-:Y:S03]  /*4b40*/  ISETP.GE.AND P1, PT, R20, c[0x0][0x27c], PT ;  /* 0x00009f0014007a0c */ /* 0x000fe60003f26270 */
[----:B------:R1:W5:Y:S01]  /*4b50*/  @!P0 LDG.E.128 R40, [R2.64] ;  /* 0x0000002202288981 */ /* 0x000362000c1e1d00 */
[----:B------:R-:W-:Y:S01]  /*4b60*/  ISETP.GE.OR P0, PT, R96, R90, P5 ;  /* 0x0000005a6000720c */ /* 0x000fe20002f06670 */
[----:B---3--:R-:W-:Y:S02]  /*4b70*/  IMAD.MOV.U32 R8, RZ, RZ, R18 ;  /* 0x000000ffff087224 */ /* 0x008fe400078e0012 */
[----:B-1----:R-:W-:Y:S02]  /*4b80*/  IMAD.MOV.U32 R3, RZ, RZ, R19 ;  /* 0x000000ffff037224 */ /* 0x002fe400078e0013 */
[----:B------:R-:W-:Y:S02]  /*4b90*/  IMAD.MOV.U32 R2, RZ, RZ, R16 ;  /* 0x000000ffff027224 */ /* 0x000fe400078e0010 */
[----:B------:R-:W-:Y:S01]  /*4ba0*/  IMAD.MOV.U32 R0, RZ, RZ, R17 ;  /* 0x000000ffff007224 */ /* 0x000fe200078e0011 */
[----:B------:R-:W-:Y:S01]  /*4bb0*/  PRMT R22, R3, 0x5410, R8 ;  /* 0x0000541003167816 */ /* 0x000fe20000000008 */
[----:B----4-:R-:W-:Y:S02]  /*4bc0*/  IMAD.MOV.U32 R8, RZ, RZ, R58 ;  /* 0x000000ffff087224 */ /* 0x010fe400078e003a */
        /* <DEDUP_REMOVED lines=17> */
[----:B--2---:R-:W-:Y:S02]  /*4ce0*/  IMAD.MOV.U32 R8, RZ, RZ, R30 ;  /* 0x000000ffff087224 */ /* 0x004fe400078e001e */
        /* <DEDUP_REMOVED lines=18> */
[----:B------:R-:W-:Y:S01]  /*4e10*/  IMAD.MOV.U32 R45, RZ, RZ, R43 ;  /* 0x000000ffff2d7224 */ /* 0x000fe200078e002b */
[----:B------:R-:W-:Y:S01]  /*4e20*/  @!P1 SHF.R.U64 R40, R40, 0x10, R41 ;  /* 0x0000001028289819 */ /* 0x000fe20000001229 */
[----:B------:R-:W-:Y:S01]  /*4e30*/  IMAD.MOV.U32 R10, RZ, RZ, R7 ;  /* 0x000000ffff0a7224 */ /* 0x000fe200078e0007 */
[----:B------:R-:W-:Y:S01]  /*4e40*/  LEA.HI R0, R2, R0, RZ, 0x4 ;  /* 0x0000000002007211 */ /* 0x000fe200078f20ff */
[----:B------:R-:W-:Y:S01]  /*4e50*/  IMAD.MOV.U32 R44, RZ, RZ, R41 ;  /* 0x000000ffff2c7224 */ /* 0x000fe200078e0029 */
[----:B------:R-:W-:Y:S02]  /*4e60*/  @!P1 SHF.R.U64 R8, R4, 0x10, R5 ;  /* 0x0000001004089819 */ /* 0x000fe40000001205 */
[----:B------:R-:W-:Y:S02]  /*4e70*/  LEA.HI.SX32 R0, R0, R115, 0x1c ;  /* 0x0000007300007211 */ /* 0x000fe400078fe2ff */
[----:B------:R-:W-:Y:S02]  /*4e80*/  LEA R78, P0, R94, R48, 0x1 ;  /* 0x000000305e4e7211 */ /* 0x000fe400078008ff */
[----:B------:R-:W-:Y:S01]  /*4e90*/  SHF.R.S32.HI R2, RZ, 0x1f, R0 ;  /* 0x0000001fff027819 */ /* 0x000fe20000011400 */
[----:B------:R-:W-:Y:S01]  /*4ea0*/  IMAD.SHL.U32 R47, R0, 0x8, RZ ;  /* 0x00000008002f7824 */ /* 0x000fe200078e00ff */
[----:B------:R-:W-:Y:S02]  /*4eb0*/  LEA.HI.X R79, R94, R49, R111, 0x1, P0 ;  /* 0x000000315e4f7211 */ /* 0x000fe400000f0c6f */
[----:B------:R-:W-:Y:S02]  /*4ec0*/  LEA.HI R0, R2, R0, RZ, 0x3 ;  /* 0x0000000002007211 */ /* 0x000fe400078f18ff */
[----:B------:R-:W-:Y:S02]  /*4ed0*/  ISETP.GE.AND P0, PT, R47, c[0x0][0x1d4], PT ;  /* 0x000075002f007a0c */ /* 0x000fe40003f06270 */
[----:B------:R-:W-:Y:S01]  /*4ee0*/  LOP3.LUT R2, R121, 0x38, R47, 0xf8, !PT ;  /* 0x0000003879027812 */ /* 0x000fe200078ef82f */
[----:B------:R-:W-:Y:S01]  /*4ef0*/  IMAD.SHL.U32 R0, R0, 0x200, RZ ;  /* 0x0000020000007824 */ /* 0x000fe200078e00ff */
[----:B------:R-:W-:Y:S02]  /*4f00*/  @!P1 SHF.R.U32.HI R41, RZ, 0x10, R41 ;  /* 0x00000010ff299819 */ /* 0x000fe40000011629 */
[----:B------:R-:W-:Y:S02]  /*4f10*/  LOP3.LUT R2, R2, R151, RZ, 0x3c, !PT ;  /* 0x0000009702027212 */ /* 0x000fe400078e3cff */
[----:B------:R-:W-:Y:S02]  /*4f20*/  LOP3.LUT R0, R0, 0x7ffff000, RZ, 0xc0, !PT ;  /* 0x7ffff00000007812 */ /* 0x000fe400078ec0ff */
[----:B------:R-:W-:Y:S02]  /*4f30*/  MOV R39, R42 ;  /* 0x0000002a00277202 */ /* 0x000fe40000000f00 */
[----:B------:R-:W-:Y:S01]  /*4f40*/  IADD3 R0, R2, R0, R130 ;  /* 0x0000000002007210 */ /* 0x000fe20007ffe082 */
[----:B------:R-:W-:Y:S01]  /*4f50*/  IMAD.MOV.U32 R2, RZ, RZ, R4 ;  /* 0x000000ffff027224 */ /* 0x000fe200078e0004 */
[----:B------:R-:W-:Y:S01]  /*4f60*/  @!P1 PRMT R38, R38, 0x5410, R40 ;  /* 0x0000541026269816 */ /* 0x000fe20000000028 */
[----:B------:R-:W-:Y:S01]  /*4f70*/  IMAD.MOV.U32 R4, RZ, RZ, R6 ;  /* 0x000000ffff047224 */ /* 0x000fe200078e0006 */
[----:B------:R-:W-:Y:S01]  /*4f80*/  @!P1 SHF.R.U32.HI R3, RZ, 0x10, R5 ;  /* 0x00000010ff039819 */ /* 0x000fe20000011605 */
[----:B------:R-:W-:Y:S01]  /*4f90*/  IMAD.SHL.U32 R0, R0, 0x2, RZ ;  /* 0x0000000200007824 */ /* 0x000fe200078e00ff */
[----:B------:R-:W-:Y:S01]  /*4fa0*/  @!P1 SHF.R.U64 R5, R6, 0x10, R7 ;  /* 0x0000001006059819 */ /* 0x000fe20000001207 */
[----:B------:R-:W-:Y:S01]  /*4fb0*/  @!P0 IMAD.WIDE R86, R47, 0x2, R48 ;  /* 0x000000022f568825 */ /* 0x000fe200078e0230 */
[----:B-1----:R-:W-:Y:S02]  /*4fc0*/  @!P1 LOP3.LUT R47, R54, 0xffff0000, RZ, 0xc0, !PT ;  /* 0xffff0000362f9812 */ /* 0x002fe400078ec0ff */
[----:B------:R1:W2:Y:S01]  /*4fd0*/  LDS.128 R12, [R0+0x4100] ;  /* 0x00410000000c7984 */ /* 0x0002a20000000c00 */
[C---:B------:R-:W-:Y:S02]  /*4fe0*/  @!P1 SHF.L.U32 R49, R55.reuse, 0x10, RZ ;  /* 0x0000001037319819 */ /* 0x040fe400000006ff */
[----:B------:R-:W-:Y:S02]  /*4ff0*/  @!P1 LOP3.LUT R51, R55, 0xffff0000, RZ, 0xc0, !PT ;  /* 0xffff000037339812 */ /* 0x000fe400078ec0ff */
[----:B------:R-:W-:Y:S02]  /*5000*/  @!P1 PRMT R6, R9, 0x5410, R3 ;  /* 0x0000541009069816 */ /* 0x000fe40000000003 */
[----:B------:R-:W-:Y:S02]  /*5010*/  @!P1 SHF.L.U32 R9, R52, 0x10, RZ ;  /* 0x0000001034099819 */ /* 0x000fe400000006ff */
[----:B------:R-:W-:Y:S02]  /*5020*/  @!P1 SHF.R.U64 R46, R42, 0x10, R43 ;  /* 0x000000102a2e9819 */ /* 0x000fe4000000122b */
[----:B------:R-:W-:Y:S02]  /*5030*/  @!P1 PRMT R42, R44, 0x5410, R41 ;  /* 0x000054102c2a9816 */ /* 0x000fe40000000029 */
[----:B------:R-:W-:Y:S02]  /*5040*/  @!P1 SHF.L.U32 R41, R53, 0x10, RZ ;  /* 0x0000001035299819 */ /* 0x000fe400000006ff */
[----:B------:R-:W-:Y:S02]  /*5050*/  @!P1 PRMT R46, R39, 0x5410, R46 ;  /* 0x00005410272e9816 */ /* 0x000fe4000000002e */
[----:B------:R-:W-:Y:S02]  /*5060*/  @!P1 LOP3.LUT R39, R52, 0xffff0000, RZ, 0xc0, !PT ;  /* 0xffff000034279812 */ /* 0x000fe400078ec0ff */
[----:B------:R-:W-:Y:S01]  /*5070*/  @!P1 SHF.R.U32.HI R43, RZ, 0x10, R43 ;  /* 0x00000010ff2b9819 */ /* 0x000fe2000001162b */
[----:B------:R-:W-:Y:S01]  /*5080*/  @!P1 IMAD.U32 R44, R46, 0x10000, RZ ;  /* 0x000100002e2c9824 */ /* 0x000fe200078e00ff */
[----:B------:R-:W-:Y:S02]  /*5090*/  @!P1 PRMT R2, R2, 0x5410, R8 ;  /* 0x0000541002029816 */ /* 0x000fe40000000008 */
[----:B-1----:R-:W-:Y:S01]  /*50a0*/  @!P1 SHF.R.U32.HI R0, RZ, 0x10, R7 ;  /* 0x00000010ff009819 */ /* 0x002fe20000011607 */
[----:B------:R-:W-:Y:S01]  /*50b0*/  @!P1 IMAD.U32 R7, R38, 0x10000, RZ ;  /* 0x0001000026079824 */ /* 0x000fe200078e00ff */
[----:B------:R-:W-:Y:S01]  /*50c0*/  @!P1 PRMT R8, R4, 0x5410, R5 ;  /* 0x0000541004089816 */ /* 0x000fe20000000005 */
[----:B------:R-:W-:Y:S01]  /*50d0*/  @!P1 IMAD.U32 R4, R2, 0x10000, RZ ;  /* 0x0001000002049824 */ /* 0x000fe200078e00ff */
[----:B------:R-:W-:Y:S02]  /*50e0*/  @!P1 LOP3.LUT R38, R38, 0xffff0000, RZ, 0xc0, !PT ;  /* 0xffff000026269812 */ /* 0x000fe400078ec0ff */
[----:B------:R-:W-:Y:S02]  /*50f0*/  @!P1 PRMT R10, R10, 0x5410, R0 ;  /* 0x000054100a0a9816 */ /* 0x000fe40000000000 */
[----:B------:R-:W-:Y:S02]  /*5100*/  @!P1 LOP3.LUT R3, R2, 0xffff0000, RZ, 0xc0, !PT ;  /* 0xffff000002039812 */ /* 0x000fe400078ec0ff */
[----:B------:R-:W-:Y:S02]  /*5110*/  @!P1 PRMT R50, R45, 0x5410, R43 ;  /* 0x000054102d329816 */ /* 0x000fe4000000002b */
[----:B------:R-:W-:Y:S02]  /*5120*/  @!P1 LOP3.LUT R43, R53, 0xffff0000, RZ, 0xc0, !PT ;  /* 0xffff0000352b9812 */ /* 0x000fe400078ec0ff */
[----:B------:R-:W-:Y:S02]  /*5130*/  @!P1 SHF.L.U32 R45, R54, 0x10, RZ ;  /* 0x00000010362d9819 */ /* 0x000fe400000006ff */
[----:B------:R-:W-:Y:S01]  /*5140*/  @!P1 LOP3.LUT R46, R46, 0xffff0000, RZ, 0xc0, !PT ;  /* 0xffff00002e2e9812 */ /* 0x000fe200078ec0ff */
[C---:B--2---:R-:W-:Y:S01]  /*5150*/  @!P1 IMAD.U32 R0, R12.reuse, 0x10000, RZ ;  /* 0x000100000c009824 */ /* 0x044fe200078e00ff */
[----:B------:R-:W-:Y:S03]  /*5160*/  @!P1 LOP3.LUT R5, R12, 0xffff0000, RZ, 0xc0, !PT ;  /* 0xffff00000c059812 */ /* 0x000fe600078ec0ff */
[C---:B------:R-:W-:Y:S02]  /*5170*/  @!P1 FMUL.FTZ R2, R0.reuse, R7 ;  /* 0x0000000700029220 */ /* 0x040fe40000410000 */
[----:B------:R-:W-:Y:S02]  /*5180*/  @!P1 FMUL.FTZ R40, R5, R38 ;  /* 0x0000002605289220 */ /* 0x000fe40000410000 */
[-C--:B------:R-:W-:Y:S02]  /*5190*/  @!P1 FMUL.FTZ R0, R0, R4.reuse ;  /* 0x0000000400009220 */ /* 0x080fe40000410000 */
[----:B------:R-:W-:Y:S02]  /*51a0*/  @!P1 FFMA.FTZ R85, R9, R4, -R2 ;  /* 0x0000000409559223 */ /* 0x000fe40000010802 */
[-C--:B------:R-:W-:Y:S01]  /*51b0*/  @!P1 FMUL.FTZ R2, R5, R3.reuse ;  /* 0x0000000305029220 */ /* 0x080fe20000410000 */
[----:B------:R-:W-:Y:S01]  /*51c0*/  @!P1 LOP3.LUT R5, R13, 0xffff0000, RZ, 0xc0, !PT ;  /* 0xffff00000d059812 */ /* 0x000fe200078ec0ff */
[----:B------:R-:W-:Y:S02]  /*51d0*/  @!P1 FFMA.FTZ R84, R39, R3, -R40 ;  /* 0x0000000327549223 */ /* 0x000fe40000010828 */
[C---:B------:R-:W-:Y:S01]  /*51e0*/  @!P1 IMAD.U32 R40, R42.reuse, 0x10000, RZ ;  /* 0x000100002a289824 */ /* 0x040fe200078e00ff */
[----:B------:R-:W-:Y:S01]  /*51f0*/  @!P1 LOP3.LUT R42, R42, 0xffff0000, RZ, 0xc0, !PT ;  /* 0xffff00002a2a9812 */ /* 0x000fe200078ec0ff */
[----:B------:R-:W-:Y:S02]  /*5200*/  @!P1 IMAD.U32 R3, R13, 0x10000, RZ ;  /* 0x000100000d039824 */ /* 0x000fe400078e00ff */
[----:B------:R-:W-:Y:S02]  /*5210*/  @!P1 FFMA.FTZ R0, R7, R9, R0 ;  /* 0x0000000907009223 */ /* 0x000fe40000010000 */
[C---:B------:R-:W-:Y:S01]  /*5220*/  @!P1 IMAD.U32 R4, R6.reuse, 0x10000, RZ ;  /* 0x0001000006049824 */ /* 0x040fe200078e00ff */
[----:B------:R-:W-:Y:S01]  /*5230*/  @!P1 LOP3.LUT R6, R6, 0xffff0000, RZ, 0xc0, !PT ;  /* 0xffff000006069812 */ /* 0x000fe200078ec0ff */
[----:B------:R-:W-:Y:S02]  /*5240*/  @!P1 FMUL.FTZ R7, R3, R40 ;  /* 0x0000002803079220 */ /* 0x000fe40000410000 */
[----:B------:R-:W-:Y:S02]  /*5250*/  @!P1 FMUL.FTZ R9, R5, R42 ;  /* 0x0000002a05099220 */ /* 0x000fe40000410000 */
[-C--:B------:R-:W-:Y:S01]  /*5260*/  @!P1 FFMA.FTZ R83, R41, R4.reuse, -R7 ;  /* 0x0000000429539223 */ /* 0x080fe20000010807 */
[C---:B------:R-:W-:Y:S01]  /*5270*/  @!P1 LOP3.LUT R7, R14.reuse, 0xffff0000, RZ, 0xc0, !PT ;  /* 0xffff00000e079812 */ /* 0x040fe200078ec0ff */
[----:B------:R-:W-:Y:S02]  /*5280*/  @!P1 FMUL.FTZ R3, R3, R4 ;  /* 0x0000000403039220 */ /* 0x000fe40000410000 */
[-C--:B------:R-:W-:Y:S02]  /*5290*/  @!P1 FMUL.FTZ R4, R5, R6.reuse ;  /* 0x0000000605049220 */ /* 0x080fe40000410000 */
[----:B------:R-:W-:Y:S02]  /*52a0*/  @!P1 IMAD.U32 R5, R14, 0x10000, RZ ;  /* 0x000100000e059824 */ /* 0x000fe400078e00ff */
[----:B------:R-:W-:Y:S02]  /*52b0*/  @!P1 FFMA.FTZ R81, R43, R6, -R9 ;  /* 0x000000062b519223 */ /* 0x000fe40000010809 */
[C---:B------:R-:W-:Y:S01]  /*52c0*/  @!P1 IMAD.U32 R6, R8.reuse, 0x10000, RZ ;  /* 0x0001000008069824 */ /* 0x040fe200078e00ff */
[----:B------:R-:W-:Y:S01]  /*52d0*/  @!P1 LOP3.LUT R8, R8, 0xffff0000, RZ, 0xc0, !PT ;  /* 0xffff000008089812 */ /* 0x000fe200078ec0ff */
[----:B------:R-:W-:Y:S02]  /*52e0*/  @!P1 FMUL.FTZ R9, R5, R44 ;  /* 0x0000002c05099220 */ /* 0x000fe40000410000 */
[----:B------:R-:W-:Y:S02]  /*52f0*/  @!P1 FMUL.FTZ R48, R7, R46 ;  /* 0x0000002e07309220 */ /* 0x000fe40000410000 */
[----:B------:R-:W-:Y:S01]  /*5300*/  @!P1 FFMA.FTZ R80, R45, R6, -R9 ;  /* 0x000000062d509223 */ /* 0x000fe20000010809 */
[----:B------:R-:W-:Y:S01]  /*5310*/  @!P1 LOP3.LUT R9, R15, 0xffff0000, RZ, 0xc0, !PT ;  /* 0xffff00000f099812 */ /* 0x000fe200078ec0ff */
[----:B------:R-:W-:Y:S02]  /*5320*/  @!P1 FFMA.FTZ R77, R47, R8, -R48 ;  /* 0x000000082f4d9223 */ /* 0x000fe40000010830 */
[C---:B------:R-:W-:Y:S01]  /*5330*/  @!P1 IMAD.U32 R48, R50.reuse, 0x10000, RZ ;  /* 0x0001000032309824 */ /* 0x040fe200078e00ff */
[----:B------:R-:W-:Y:S01]  /*5340*/  @!P1 LOP3.LUT R50, R50, 0xffff0000, RZ, 0xc0, !PT ;  /* 0xffff000032329812 */ /* 0x000fe200078ec0ff */
[----:B------:R-:W-:Y:S02]  /*5350*/  @!P1 FMUL.FTZ R5, R5, R6 ;  /* 0x0000000605059220 */ /* 0x000fe40000410000 */
[----:B------:R-:W-:Y:S02]  /*5360*/  @!P1 FMUL.FTZ R6, R7, R8 ;  /* 0x0000000807069220 */ /* 0x000fe40000410000 */
[----:B------:R-:W-:Y:S02]  /*5370*/  @!P1 IMAD.U32 R7, R15, 0x10000, RZ ;  /* 0x000100000f079824 */ /* 0x000fe400078e00ff */
[C---:B------:R-:W-:Y:S01]  /*5380*/  @!P1 IMAD.U32 R8, R10.reuse, 0x10000, RZ ;  /* 0x000100000a089824 */ /* 0x040fe200078e00ff */
[----:B------:R-:W-:Y:S01]  /*5390*/  @!P1 LOP3.LUT R10, R10, 0xffff0000, RZ, 0xc0, !PT ;  /* 0xffff00000a0a9812 */ /* 0x000fe200078ec0ff */
[----:B------:R-:W-:Y:S01]  /*53a0*/  @!P1 FFMA.FTZ R2, R38, R39, R2 ;  /* 0x0000002726029223 */ /* 0x000fe20000010002 */
[----:B------:R-:W-:Y:S01]  /*53b0*/  @!P1 F2FP.BF16.PACK_AB R38, R77, R80 ;  /* 0x000000504d26923e */ /* 0x000fe200000010ff */
[----:B------:R-:W-:Y:S02]  /*53c0*/  @!P1 FMUL.FTZ R75, R7, R48 ;  /* 0x00000030074b9220 */ /* 0x000fe40000410000 */
[----:B------:R-:W-:Y:S01]  /*53d0*/  @!P1 FMUL.FTZ R76, R9, R50 ;  /* 0x00000032094c9220 */ /* 0x000fe20000410000 */
[----:B------:R-:W-:Y:S01]  /*53e0*/  @!P1 F2FP.BF16.PACK_AB R0, R2, R0 ;  /* 0x000000000200923e */ /* 0x000fe200000010ff */
[----:B------:R-:W-:Y:S02]  /*53f0*/  @!P1 FFMA.FTZ R3, R40, R41, R3 ;  /* 0x0000002928039223 */ /* 0x000fe40000010003 */
[----:B------:R-:W-:Y:S02]  /*5400*/  @!P1 FFMA.FTZ R4, R42, R43, R4 ;  /* 0x0000002b2a049223 */ /* 0x000fe40000010004 */
[----:B------:R-:W-:Y:S02]  /*5410*/  @!P1 FFMA.FTZ R75, R49, R8, -R75 ;  /* 0x00000008314b9223 */ /* 0x000fe4000001084b */
[----:B------:R-:W-:Y:S01]  /*5420*/  @!P1 FFMA.FTZ R76, R51, R10, -R76 ;  /* 0x0000000a334c9223 */ /* 0x000fe2000001084c */
[----:B------:R-:W-:Y:S01]  /*5430*/  @!P1 F2FP.BF16.PACK_AB R3, R4, R3 ;  /* 0x000000030403923e */ /* 0x000fe200000010ff */
[----:B------:R-:W-:Y:S02]  /*5440*/  @!P1 FMUL.FTZ R7, R7, R8 ;  /* 0x0000000807079220 */ /* 0x000fe40000410000 */
[----:B------:R-:W-:Y:S01]  /*5450*/  @!P1 FFMA.FTZ R5, R44, R45, R5 ;  /* 0x0000002d2c059223 */ /* 0x000fe20000010005 */
[----:B------:R-:W-:Y:S01]  /*5460*/  @!P1 F2FP.BF16.PACK_AB R39, R76, R75 ;  /* 0x0000004b4c27923e */ /* 0x000fe200000010ff */
[----:B------:R-:W-:Y:S01]  /*5470*/  @!P1 FMUL.FTZ R8, R9, R10 ;  /* 0x0000000a09089220 */ /* 0x000fe20000410000 */
[----:B------:R-:W-:Y:S01]  /*5480*/  @!P1 F2FP.BF16.PACK_AB R10, R81, R83 ;  /* 0x00000053510a923e */ /* 0x000fe200000010ff */
[----:B------:R-:W-:Y:S01]  /*5490*/  @!P1 FFMA.FTZ R6, R46, R47, R6 ;  /* 0x0000002f2e069223 */ /* 0x000fe20000010006 */
[----:B------:R-:W-:Y:S01]  /*54a0*/  @!P1 F2FP.BF16.PACK_AB R9, R84, R85 ;  /* 0x000000555409923e */ /* 0x000fe200000010ff */
[----:B------:R-:W-:Y:S01]  /*54b0*/  @!P1 FFMA.FTZ R7, R48, R49, R7 ;  /* 0x0000003130079223 */ /* 0x000fe20000010007 */
[----:B------:R-:W-:Y:S01]  /*54c0*/  @!P1 MOV R55, R39 ;  /* 0x0000002700379202 */ /* 0x000fe20000000f00 */
[----:B------:R-:W-:Y:S01]  /*54d0*/  @!P1 FFMA.FTZ R8, R50, R51, R8 ;  /* 0x0000003332089223 */ /* 0x000fe20000010008 */
[----:B------:R-:W-:Y:S01]  /*54e0*/  @!P1 MOV R52, R9 ;  /* 0x0000000900349202 */ /* 0x000fe20000000f00 */
[----:B------:R-:W-:Y:S01]  /*54f0*/  @!P1 IMAD.MOV.U32 R53, RZ, RZ, R10 ;  /* 0x000000ffff359224 */ /* 0x000fe200078e000a */
[----:B------:R-:W-:Y:S01]  /*5500*/  @!P1 F2FP.BF16.PACK_AB R5, R6, R5 ;  /* 0x000000050605923e */ /* 0x000fe200000010ff */
        /* <DEDUP_REMOVED lines=8> */
.L_x_831:
[----:B------:R-:W-:Y:S05]  /*5590*/  BSYNC B0 ;  /* 0x0000000000007941 */ /* 0x000fea0003800000 */
.L_x_830:
[----:B-----5:R2:W3:Y:S01]  /*55a0*/  SHFL.IDX PT, R43, R88, 0x1, 0x181f ;  /* 0x00381f00582b7f89 */ /* 0x0204e200000e0000 */
[----:B------:R-:W-:Y:S01]  /*55b0*/  ISETP.GE.OR P0, PT, R147, R90, P5 ;  /* 0x0000005a9300720c */ /* 0x000fe20002f06670 */
[----:B------:R-:W-:Y:S02]  /*55c0*/  BSSY B0, `(.L_x_832) ;  /* 0x0000078000007945 */ /* 0x000fe40003800000 */
[----:B------:R2:W4:Y:S10]  /*55d0*/  SHFL.IDX PT, R42, R89, 0x1, 0x181f ;  /* 0x00381f00592a7f89 */ /* 0x00053400000e0000 */
[----:B------:R-:W-:-:S05]  /*55e0*/  @P0 BRA `(.L_x_833) ;  /* 0x0000075000000947 */ /* 0x000fca0003800000 */
[----:B------:R-:W-:Y:S01]  /*55f0*/  SEL R0, R144, R127, !P6 ;  /* 0x0000007f90007207 */ /* 0x000fe20007000000 */
[----:B------:R-:W5:Y:S01]  /*5600*/  LDS.128 R48, [R136+0x4100] ;  /* 0x0041000088307984 */ /* 0x000f620000000c00 */
[----:B------:R-:W-:Y:S02]  /*5610*/  @!P1 SHF.R.U64 R5, R56, 0x10, R57 ;  /* 0x0000001038059819 */ /* 0x000fe40000001239 */
[----:B------:R-:W-:Y:S02]  /*5620*/  SHF.R.S32.HI R2, RZ, 0x1f, R0 ;  /* 0x0000001fff027819 */ /* 0x000fe40000011400 */
[----:B----4-:R-:W-:Y:S02]  /*5630*/  LEA R76, P0, R94, R42, 0x1 ;  /* 0x0000002a5e4c7211 */ /* 0x010fe400078008ff */
[----:B------:R-:W-:Y:S02]  /*5640*/  LEA.HI R0, R2, R0, RZ, 0x4 ;  /* 0x0000000002007211 */ /* 0x000fe400078f20ff */
[----:B---3--:R-:W-:Y:S02]  /*5650*/  LEA.HI.X R77, R94, R43, R111, 0x1, P0 ;  /* 0x0000002b5e4d7211 */ /* 0x008fe400000f0c6f */
[----:B------:R-:W-:Y:S02]  /*5660*/  LEA.HI.SX32 R0, R0, R115, 0x1c ;  /* 0x0000007300007211 */ /* 0x000fe400078fe2ff */
[--C-:B------:R-:W-:Y:S02]  /*5670*/  @!P1 SHF.R.U64 R8, R58, 0x10, R59.reuse ;  /* 0x000000103a089819 */ /* 0x100fe4000000123b */
[----:B------:R-:W-:Y:S01]  /*5680*/  SHF.R.S32.HI R2, RZ, 0x1f, R0 ;  /* 0x0000001fff027819 */ /* 0x000fe20000011400 */
[----:B------:R-:W-:Y:S01]  /*5690*/  IMAD.SHL.U32 R39, R0, 0x8, RZ ;  /* 0x0000000800277824 */ /* 0x000fe200078e00ff */
[----:B------:R-:W-:Y:S02]  /*56a0*/  @!P1 SHF.R.U32.HI R9, RZ, 0x10, R59 ;  /* 0x00000010ff099819 */ /* 0x000fe4000001163b */
[----:B------:R-:W-:Y:S02]  /*56b0*/  LEA.HI R0, R2, R0, RZ, 0x3 ;  /* 0x0000000002007211 */ /* 0x000fe400078f18ff */
[----:B------:R-:W-:Y:S02]  /*56c0*/  ISETP.GE.AND P0, PT, R39, c[0x0][0x1d4], PT ;  /* 0x0000750027007a0c */ /* 0x000fe40003f06270 */
[----:B------:R-:W-:Y:S01]  /*56d0*/  @!P1 SHF.R.U64 R3, R18, 0x10, R19 ;  /* 0x0000001012039819 */ /* 0x000fe20000001213 */
[----:B------:R-:W-:Y:S01]  /*56e0*/  IMAD.SHL.U32 R0, R0, 0x200, RZ ;  /* 0x0000020000007824 */ /* 0x000fe200078e00ff */
[----:B------:R-:W-:Y:S02]  /*56f0*/  LOP3.LUT R2, R126, 0x38, R39, 0xf8, !PT ;  /* 0x000000387e027812 */ /* 0x000fe400078ef827 */
[----:B------:R-:W-:Y:S02]  /*5700*/  @!P1 PRMT R40, R69, 0x5432, R8 ;  /* 0x0000543245289816 */ /* 0x000fe40000000008 */
[----:B------:R-:W-:Y:S02]  /*5710*/  LOP3.LUT R2, R2, R150, RZ, 0x3c, !PT ;  /* 0x0000009602027212 */ /* 0x000fe400078e3cff */
[----:B------:R-:W-:Y:S02]  /*5720*/  LOP3.LUT R0, R0, 0x7ffff000, RZ, 0xc0, !PT ;  /* 0x7ffff00000007812 */ /* 0x000fe400078ec0ff */
[----:B------:R-:W-:Y:S01]  /*5730*/  @!P1 PRMT R10, R22, 0x5432, R3 ;  /* 0x00005432160a9816 */ /* 0x000fe20000000003 */
[----:B------:R-:W-:Y:S01]  /*5740*/  @!P0 IMAD.WIDE R58, R39, 0x2, R42 ;  /* 0x00000002273a8825 */ /* 0x000fe200078e022a */
[----:B------:R-:W-:Y:S02]  /*5750*/  IADD3 R0, R2, R0, R133 ;  /* 0x0000000002007210 */ /* 0x000fe40007ffe085 */
[----:B------:R-:W-:Y:S02]  /*5760*/  @!P1 SHF.R.U32.HI R6, RZ, 0x10, R57 ;  /* 0x00000010ff069819 */ /* 0x000fe40000011639 */
[----:B------:R-:W-:Y:S01]  /*5770*/  @!P1 SHF.R.U32.HI R2, RZ, 0x10, R17 ;  /* 0x00000010ff029819 */ /* 0x000fe20000011611 */
[----:B------:R-:W-:Y:S01]  /*5780*/  IMAD.SHL.U32 R0, R0, 0x2, RZ ;  /* 0x0000000200007824 */ /* 0x000fe200078e00ff */
[----:B-----5:R-:W-:Y:S01]  /*5790*/  @!P1 SHF.L.U32 R18, R49, 0x10, RZ ;  /* 0x0000001031129819 */ /* 0x020fe200000006ff */
[----:B------:R-:W-:Y:S01]  /*57a0*/  @!P1 IMAD.U32 R8, R48, 0x10000, RZ ;  /* 0x0001000030089824 */ /* 0x000fe200078e00ff */
[C---:B------:R-:W-:Y:S01]  /*57b0*/  @!P1 LOP3.LUT R45, R51.reuse, 0xffff0000, RZ, 0xc0, !PT ;  /* 0xffff0000332d9812 */ /* 0x040fe200078ec0ff */
[----:B------:R-:W-:Y:S01]  /*57c0*/  @!P1 IMAD.U32 R43, R51, 0x10000, RZ ;  /* 0x00010000332b9824 */ /* 0x000fe200078e00ff */
[----:B-1----:R1:W3:Y:S01]  /*57d0*/  LDS.128 R12, [R0+0x4100] ;  /* 0x00410000000c7984 */ /* 0x0022e20000000c00 */
[----:B------:R-:W-:Y:S02]  /*57e0*/  @!P1 LOP3.LUT R41, R50, 0xffff0000, RZ, 0xc0, !PT ;  /* 0xffff000032299812 */ /* 0x000fe400078ec0ff */
[----:B------:R-:W-:Y:S02]  /*57f0*/  @!P1 SHF.R.U32.HI R4, RZ, 0x10, R19 ;  /* 0x00000010ff049819 */ /* 0x000fe40000011613 */
[----:B------:R-:W-:Y:S02]  /*5800*/  @!P1 PRMT R19, R68, 0x5432, R6 ;  /* 0x0000543244139816 */ /* 0x000fe40000000006 */
[----:B------:R-:W-:Y:S02]  /*5810*/  @!P1 PRMT R38, R69, 0x5410, R9 ;  /* 0x0000541045269816 */ /* 0x000fe40000000009 */
[----:B------:R-:W-:Y:S02]  /*5820*/  @!P1 PRMT R9, R22, 0x5410, R4 ;  /* 0x0000541016099816 */ /* 0x000fe40000000004 */
[C---:B------:R-:W-:Y:S01]  /*5830*/  @!P1 LOP3.LUT R44, R38.reuse, 0xffff0000, RZ, 0xc0, !PT ;  /* 0xffff0000262c9812 */ /* 0x040fe200078ec0ff */
[----:B------:R-:W-:Y:S01]  /*5840*/  @!P1 IMAD.U32 R42, R38, 0x10000, RZ ;  /* 0x00010000262a9824 */ /* 0x000fe200078e00ff */
[----:B-1----:R-:W-:Y:S01]  /*5850*/  @!P1 SHF.R.U64 R0, R16, 0x10, R17 ;  /* 0x0000001010009819 */ /* 0x002fe20000001211 */
[----:B------:R-:W-:Y:S01]  /*5860*/  @!P1 IMAD.U32 R17, R19, 0x10000, RZ ;  /* 0x0001000013119824 */ /* 0x000fe200078e00ff */
[----:B------:R-:W-:Y:S02]  /*5870*/  @!P1 PRMT R16, R68, 0x5410, R5 ;  /* 0x0000541044109816 */ /* 0x000fe40000000005 */
[C---:B------:R-:W-:Y:S02]  /*5880*/  @!P1 PRMT R7, R11.reuse, 0x5432, R0 ;  /* 0x000054320b079816 */ /* 0x040fe40000000000 */
[----:B------:R-:W-:Y:S01]  /*5890*/  @!P1 PRMT R5, R11, 0x5410, R2 ;  /* 0x000054100b059816 */ /* 0x000fe20000000002 */
[----:B------:R-:W-:Y:S01]  /*58a0*/  @!P1 IMAD.U32 R6, R16, 0x10000, RZ ;  /* 0x0001000010069824 */ /* 0x000fe200078e00ff */
[----:B------:R-:W-:Y:S01]  /*58b0*/  @!P1 LOP3.LUT R19, R19, 0xffff0000, RZ, 0xc0, !PT ;  /* 0xffff000013139812 */ /* 0x000fe200078ec0ff */
[C---:B------:R-:W-:Y:S01]  /*58c0*/  @!P1 IMAD.U32 R2, R7.reuse, 0x10000, RZ ;  /* 0x0001000007029824 */ /* 0x040fe200078e00ff */
[----:B------:R-:W-:Y:S01]  /*58d0*/  @!P1 LOP3.LUT R7, R7, 0xffff0000, RZ, 0xc0, !PT ;  /* 0xffff000007079812 */ /* 0x000fe200078ec0ff */
[C---:B------:R-:W-:Y:S01]  /*58e0*/  @!P1 IMAD.U32 R4, R5.reuse, 0x10000, RZ ;  /* 0x0001000005049824 */ /* 0x040fe200078e00ff */
[----:B------:R-:W-:Y:S01]  /*58f0*/  @!P1 LOP3.LUT R5, R5, 0xffff0000, RZ, 0xc0, !PT ;  /* 0xffff000005059812 */ /* 0x000fe200078ec0ff */
[----:B---3--:R-:W-:Y:S01]  /*5900*/  @!P1 IMAD.U32 R3, R13, 0x10000, RZ ;  /* 0x000100000d039824 */ /* 0x008fe200078e00ff */
[----:B------:R-:W-:Y:S03]  /*5910*/  @!P1 SHF.L.U32 R0, R12, 0x10, RZ ;  /* 0x000000100c009819 */ /* 0x000fe600000006ff */
[----:B------:R-:W-:Y:S02]  /*5920*/  @!P1 FMUL.FTZ R22, R3, R17 ;  /* 0x0000001103169220 */ /* 0x000fe40000410000 */
[C---:B------:R-:W-:Y:S02]  /*5930*/  @!P1 FMUL.FTZ R11, R0.reuse, R6 ;  /* 0x00000006000b9220 */ /* 0x040fe40000410000 */
[-C--:B------:R-:W-:Y:S02]  /*5940*/  @!P1 FMUL.FTZ R0, R0, R2.reuse ;  /* 0x0000000200009220 */ /* 0x080fe40000410000 */
[----:B------:R-:W-:Y:S01]  /*5950*/  @!P1 FFMA.FTZ R57, R8, R2, -R11 ;  /* 0x0000000208399223 */ /* 0x000fe2000001080b */
[----:B------:R-:W-:Y:S01]  /*5960*/  @!P1 LOP3.LUT R2, R13, 0xffff0000, RZ, 0xc0, !PT ;  /* 0xffff00000d029812 */ /* 0x000fe200078ec0ff */
[----:B------:R-:W-:Y:S01]  /*5970*/  @!P1 FFMA.FTZ R0, R6, R8, R0 ;  /* 0x0000000806009223 */ /* 0x000fe20000010000 */
[----:B------:R-:W-:Y:S01]  /*5980*/  @!P1 LOP3.LUT R6, R12, 0xffff0000, RZ, 0xc0, !PT ;  /* 0xffff00000c069812 */ /* 0x000fe200078ec0ff */
[-C--:B------:R-:W-:Y:S01]  /*5990*/  @!P1 FFMA.FTZ R56, R18, R4.reuse, -R22 ;  /* 0x0000000412389223 */ /* 0x080fe20000010816 */
[----:B------:R-:W-:Y:S01]  /*59a0*/  @!P1 LOP3.LUT R22, R49, 0xffff0000, RZ, 0xc0, !PT ;  /* 0xffff000031169812 */ /* 0x000fe200078ec0ff */
[----:B------:R-:W-:Y:S01]  /*59b0*/  @!P1 FMUL.FTZ R3, R3, R4 ;  /* 0x0000000403039220 */ /* 0x000fe20000410000 */
[----:B------:R-:W-:Y:S01]  /*59c0*/  @!P1 LOP3.LUT R11, R16, 0xffff0000, RZ, 0xc0, !PT ;  /* 0xffff0000100b9812 */ /* 0x000fe200078ec0ff */
[----:B------:R-:W-:Y:S01]  /*59d0*/  @!P1 FMUL.FTZ R8, R2, R19 ;  /* 0x0000001302089220 */ /* 0x000fe20000410000 */
[----:B------:R-:W-:Y:S01]  /*59e0*/  @!P1 LOP3.LUT R16, R48, 0xffff0000, RZ, 0xc0, !PT ;  /* 0xffff000030109812 */ /* 0x000fe200078ec0ff */
[----:B------:R-:W-:Y:S02]  /*59f0*/  @!P1 FMUL.FTZ R4, R2, R5 ;  /* 0x0000000502049220 */ /* 0x000fe40000410000 */
[C---:B------:R-:W-:Y:S02]  /*5a00*/  @!P1 FMUL.FTZ R39, R6.reuse, R11 ;  /* 0x0000000b06279220 */ /* 0x040fe40000410000 */
[-C--:B------:R-:W-:Y:S01]  /*5a10*/  @!P1 FMUL.FTZ R2, R6, R7.reuse ;  /* 0x0000000706029220 */ /* 0x080fe20000410000 */
[C---:B------:R-:W-:Y:S01]  /*5a20*/  @!P1 LOP3.LUT R6, R15.reuse, 0xffff0000, RZ, 0xc0, !PT ;  /* 0xffff00000f069812 */ /* 0x040fe200078ec0ff */
[----:B------:R-:W-:Y:S01]  /*5a30*/  @!P1 FFMA.FTZ R54, R16, R7, -R39 ;  /* 0x0000000710369223 */ /* 0x000fe20000010827 */
[----:B------:R-:W-:Y:S01]  /*5a40*/  @!P1 SHF.L.U32 R39, R50, 0x10, RZ ;  /* 0x0000001032279819 */ /* 0x000fe200000006ff */
[----:B------:R-:W-:Y:S02]  /*5a50*/  @!P1 IMAD.U32 R7, R15, 0x10000, RZ ;  /* 0x000100000f079824 */ /* 0x000fe400078e00ff */
[----:B------:R-:W-:Y:S02]  /*5a60*/  @!P1 FFMA.FTZ R55, R22, R5, -R8 ;  /* 0x0000000516379223 */ /* 0x000fe40000010808 */
[C---:B------:R-:W-:Y:S01]  /*5a70*/  @!P1 IMAD.U32 R5, R9.reuse, 0x10000, RZ ;  /* 0x0001000009059824 */ /* 0x040fe200078e00ff */
[----:B------:R-:W-:Y:S01]  /*5a80*/  @!P1 LOP3.LUT R9, R9, 0xffff0000, RZ, 0xc0, !PT ;  /* 0xffff000009099812 */ /* 0x000fe200078ec0ff */
[----:B------:R-:W-:Y:S02]  /*5a90*/  @!P1 FMUL.FTZ R8, R7, R42 ;  /* 0x0000002a07089220 */ /* 0x000fe40000410000 */
[C---:B------:R-:W-:Y:S02]  /*5aa0*/  @!P1 FMUL.FTZ R38, R6.reuse, R44 ;  /* 0x0000002c06269220 */ /* 0x040fe40000410000 */
[----:B------:R-:W-:Y:S02]  /*5ab0*/  @!P1 FFMA.FTZ R53, R43, R5, -R8 ;  /* 0x000000052b359223 */ /* 0x000fe40000010808 */
[-C--:B------:R-:W-:Y:S02]  /*5ac0*/  @!P1 FMUL.FTZ R8, R6, R9.reuse ;  /* 0x0000000906089220 */ /* 0x080fe40000410000 */
[----:B------:R-:W-:Y:S01]  /*5ad0*/  @!P1 FFMA.FTZ R52, R45, R9, -R38 ;  /* 0x000000092d349223 */ /* 0x000fe20000010826 */
[----:B------:R-:W-:Y:S01]  /*5ae0*/  @!P1 LOP3.LUT R9, R14, 0xffff0000, RZ, 0xc0, !PT ;  /* 0xffff00000e099812 */ /* 0x000fe200078ec0ff */
[C---:B------:R-:W-:Y:S01]  /*5af0*/  @!P1 IMAD.U32 R38, R40.reuse, 0x10000, RZ ;  /* 0x0001000028269824 */ /* 0x040fe200078e00ff */
[----:B------:R-:W-:Y:S01]  /*5b00*/  @!P1 LOP3.LUT R40, R40, 0xffff0000, RZ, 0xc0, !PT ;  /* 0xffff000028289812 */ /* 0x000fe200078ec0ff */
[----:B------:R-:W-:Y:S02]  /*5b10*/  @!P1 FMUL.FTZ R7, R7, R5 ;  /* 0x0000000507079220 */ /* 0x000fe40000410000 */
[----:B------:R-:W-:Y:S02]  /*5b20*/  @!P1 IMAD.U32 R5, R14, 0x10000, RZ ;  /* 0x000100000e059824 */ /* 0x000fe400078e00ff */
[C---:B------:R-:W-:Y:S01]  /*5b30*/  @!P1 IMAD.U32 R6, R10.reuse, 0x10000, RZ ;  /* 0x000100000a069824 */ /* 0x040fe200078e00ff */
[----:B------:R-:W-:Y:S01]  /*5b40*/  @!P1 LOP3.LUT R10, R10, 0xffff0000, RZ, 0xc0, !PT ;  /* 0xffff00000a0a9812 */ /* 0x000fe200078ec0ff */
[----:B------:R-:W-:Y:S02]  /*5b50*/  @!P1 FMUL.FTZ R46, R5, R38 ;  /* 0x00000026052e9220 */ /* 0x000fe40000410000 */
[----:B------:R-:W-:Y:S02]  /*5b60*/  @!P1 FMUL.FTZ R47, R9, R40 ;  /* 0x00000028092f9220 */ /* 0x000fe40000410000 */
[----:B------:R-:W-:Y:S01]  /*5b70*/  @!P1 FFMA.FTZ R2, R11, R16, R2 ;  /* 0x000000100b029223 */ /* 0x000fe20000010002 */
[----:B------:R-:W-:Y:S01]  /*5b80*/  @!P1 F2FP.BF16.PACK_AB R16, R52, R53 ;  /* 0x000000353410923e */ /* 0x000fe200000010ff */
[----:B------:R-:W-:Y:S02]  /*5b90*/  @!P1 FMUL.FTZ R5, R5, R6 ;  /* 0x0000000605059220 */ /* 0x000fe40000410000 */
[----:B------:R-:W-:Y:S01]  /*5ba0*/  @!P1 FFMA.FTZ R3, R17, R18, R3 ;  /* 0x0000001211039223 */ /* 0x000fe20000010003 */
[----:B------:R-:W-:Y:S01]  /*5bb0*/  @!P1 F2FP.BF16.PACK_AB R0, R2, R0 ;  /* 0x000000000200923e */ /* 0x000fe200000010ff */
[----:B------:R-:W-:Y:S02]  /*5bc0*/  @!P1 FFMA.FTZ R46, R39, R6, -R46 ;  /* 0x00000006272e9223 */ /* 0x000fe4000001082e */
[-C--:B------:R-:W-:Y:S01]  /*5bd0*/  @!P1 FMUL.FTZ R6, R9, R10.reuse ;  /* 0x0000000a09069220 */ /* 0x080fe20000410000 */
[----:B------:R-:W-:Y:S01]  /*5be0*/  @!P1 F2FP.BF16.PACK_AB R9, R54, R57 ;  /* 0x000000393609923e */ /* 0x000fe200000010ff */
[----:B------:R-:W-:Y:S01]  /*5bf0*/  @!P1 FFMA.FTZ R47, R41, R10, -R47 ;  /* 0x0000000a292f9223 */ /* 0x000fe2000001082f */
[----:B------:R-:W-:Y:S01]  /*5c00*/  @!P1 F2FP.BF16.PACK_AB R10, R55, R56 ;  /* 0x00000038370a923e */ /* 0x000fe200000010ff */
[----:B------:R-:W-:Y:S02]  /*5c10*/  @!P1 FFMA.FTZ R4, R19, R22, R4 ;  /* 0x0000001613049223 */ /* 0x000fe40000010004 */
[----:B------:R-:W-:Y:S01]  /*5c20*/  @!P1 FFMA.FTZ R5, R38, R39, R5 ;  /* 0x0000002726059223 */ /* 0x000fe20000010005 */
[----:B------:R-:W-:Y:S01]  /*5c30*/  @!P1 MOV R49, R10 ;  /* 0x0000000a00319202 */ /* 0x000fe20000000f00 */
[----:B------:R-:W-:Y:S01]  /*5c40*/  @!P1 FFMA.FTZ R6, R40, R41, R6 ;  /* 0x0000002928069223 */ /* 0x000fe20000010006 */
[----:B------:R-:W-:Y:S01]  /*5c50*/  @!P1 F2FP.BF16.PACK_AB R11, R47, R46 ;  /* 0x0000002e2f0b923e */ /* 0x000fe200000010ff */
[----:B------:R-:W-:Y:S01]  /*5c60*/  @!P1 FFMA.FTZ R7, R42, R43, R7 ;  /* 0x0000002b2a079223 */ /* 0x000fe20000010007 */
[----:B------:R-:W-:Y:S01]  /*5c70*/  @!P1 F2FP.BF16.PACK_AB R3, R4, R3 ;  /* 0x000000030403923e */ /* 0x000fe200000010ff */
        /* <DEDUP_REMOVED lines=12> */
.L_x_833:
[----:B------:R-:W-:Y:S05]  /*5d40*/  BSYNC B0 ;  /* 0x0000000000007941 */ /* 0x000fea0003800000 */
.L_x_832:
[----:B------:R1:W2:Y:S01]  /*5d50*/  SHFL.IDX PT, R19, R88, 0x2, 0x181f ;  /* 0x00581f0058137f89 */ /* 0x0002a200000e0000 */
[----:B------:R-:W-:Y:S01]  /*5d60*/  ISETP.GE.OR P0, PT, R146, R90, P5 ;  /* 0x0000005a9200720c */ /* 0x000fe20002f06670 */
[----:B------:R-:W-:Y:S02]  /*5d70*/  BSSY B0, `(.L_x_834) ;  /* 0x0000078000007945 */ /* 0x000fe40003800000 */
[----:B------:R1:W4:Y:S10]  /*5d80*/  SHFL.IDX PT, R18, R89, 0x2, 0x181f ;  /* 0x00581f0059127f89 */ /* 0x00033400000e0000 */
[----:B------:R-:W-:-:S05]  /*5d90*/  @P0 BRA `(.L_x_835) ;  /* 0x0000075000000947 */ /* 0x000fca0003800000 */
[----:B------:R-:W-:Y:S01]  /*5da0*/  SEL R0, R144, R127, !P6 ;  /* 0x0000007f90007207 */ /* 0x000fe20007000000 */
[----:B---34-:R-:W3:Y:S01]  /*5db0*/  LDS.128 R40, [R135+0x4100] ;  /* 0x0041000087287984 */ /* 0x018ee20000000c00 */
[C---:B-1----:R-:W-:Y:S02]  /*5dc0*/  LEA R52, P0, R94.reuse, R18, 0x1 ;  /* 0x000000125e347211 */ /* 0x042fe400078008ff */
[----:B------:R-:W-:Y:S02]  /*5dd0*/  SHF.R.S32.HI R2, RZ, 0x1f, R0 ;  /* 0x0000001fff027819 */ /* 0x000fe40000011400 */
[----:B--2---:R-:W-:Y:S02]  /*5de0*/  LEA.HI.X R53, R94, R19, R111, 0x1, P0 ;  /* 0x000000135e357211 */ /* 0x004fe400000f0c6f */
[----:B------:R-:W-:Y:S02]  /*5df0*/  LEA.HI R0, R2, R0, RZ, 0x4 ;  /* 0x0000000002007211 */ /* 0x000fe400078f20ff */
[----:B------:R-:W-:Y:S02]  /*5e00*/  @!P1 SHF.R.U32.HI R8, RZ, 0x10, R63 ;  /* 0x00000010ff089819 */ /* 0x000fe4000001163f */
[----:B------:R-:W-:Y:S02]  /*5e10*/  LEA.HI.SX32 R0, R0, R115, 0x1c ;  /* 0x0000007300007211 */ /* 0x000fe400078fe2ff */
[----:B------:R-:W-:Y:S02]  /*5e20*/  @!P1 SHF.R.U64 R3, R26, 0x10, R27 ;  /* 0x000000101a039819 */ /* 0x000fe4000000121b */
[----:B------:R-:W-:Y:S01]  /*5e30*/  SHF.R.S32.HI R2, RZ, 0x1f, R0 ;  /* 0x0000001fff027819 */ /* 0x000fe20000011400 */
[----:B------:R-:W-:Y:S01]  /*5e40*/  IMAD.SHL.U32 R17, R0, 0x8, RZ ;  /* 0x0000000800117824 */ /* 0x000fe200078e00ff */
[----:B------:R-:W-:Y:S02]  /*5e50*/  @!P1 SHF.R.U64 R5, R60, 0x10, R61 ;  /* 0x000000103c059819 */ /* 0x000fe4000000123d */
[----:B------:R-:W-:Y:S02]  /*5e60*/  LEA.HI R0, R2, R0, RZ, 0x3 ;  /* 0x0000000002007211 */ /* 0x000fe400078f18ff */
[----:B------:R-:W-:Y:S02]  /*5e70*/  ISETP.GE.AND P0, PT, R17, c[0x0][0x1d4], PT ;  /* 0x0000750011007a0c */ /* 0x000fe40003f06270 */
[----:B------:R-:W-:Y:S01]  /*5e80*/  @!P1 PRMT R16, R70, 0x5410, R5 ;  /* 0x0000541046109816 */ /* 0x000fe20000000005 */
[----:B------:R-:W-:Y:S01]  /*5e90*/  IMAD.SHL.U32 R0, R0, 0x200, RZ ;  /* 0x0000020000007824 */ /* 0x000fe200078e00ff */
[----:B------:R-:W-:Y:S02]  /*5ea0*/  LOP3.LUT R2, R125, 0x38, R17, 0xf8, !PT ;  /* 0x000000387d027812 */ /* 0x000fe400078ef811 */
[----:B------:R-:W-:Y:S02]  /*5eb0*/  @!P1 SHF.R.U32.HI R6, RZ, 0x10, R61 ;  /* 0x00000010ff069819 */ /* 0x000fe4000001163d */
[----:B------:R-:W-:Y:S02]  /*5ec0*/  LOP3.LUT R2, R2, R149, RZ, 0x3c, !PT ;  /* 0x0000009502027212 */ /* 0x000fe400078e3cff */
[----:B------:R-:W-:Y:S02]  /*5ed0*/  LOP3.LUT R0, R0, 0x7ffff000, RZ, 0xc0, !PT ;  /* 0x7ffff00000007812 */ /* 0x000fe400078ec0ff */
[----:B------:R-:W-:Y:S01]  /*5ee0*/  @!P1 PRMT R11, R70, 0x5432, R6 ;  /* 0x00005432460b9816 */ /* 0x000fe20000000006 */
[----:B------:R-:W-:Y:S01]  /*5ef0*/  @!P1 IMAD.U32 R6, R16, 0x10000, RZ ;  /* 0x0001000010069824 */ /* 0x000fe200078e00ff */
[----:B------:R-:W-:Y:S01]  /*5f00*/  IADD3 R0, R2, R0, R132 ;  /* 0x0000000002007210 */ /* 0x000fe20007ffe084 */
[----:B------:R-:W-:Y:S01]  /*5f10*/  @!P0 IMAD.WIDE R54, R17, 0x2, R18 ;  /* 0x0000000211368825 */ /* 0x000fe200078e0212 */
[----:B------:R-:W-:Y:S02]  /*5f20*/  @!P1 SHF.R.U32.HI R2, RZ, 0x10, R25 ;  /* 0x00000010ff029819 */ /* 0x000fe40000011619 */
[----:B------:R-:W-:Y:S01]  /*5f30*/  @!P1 SHF.R.U64 R10, R62, 0x10, R63 ;  /* 0x000000103e0a9819 */ /* 0x000fe2000000123f */
[----:B------:R-:W-:Y:S01]  /*5f40*/  IMAD.SHL.U32 R0, R0, 0x2, RZ ;  /* 0x0000000200007824 */ /* 0x000fe200078e00ff */
[----:B---3--:R-:W-:Y:S01]  /*5f50*/  @!P1 SHF.L.U32 R18, R41, 0x10, RZ ;  /* 0x0000001029129819 */ /* 0x008fe200000006ff */
[----:B------:R-:W-:Y:S01]  /*5f60*/  @!P1 IMAD.U32 R17, R11, 0x10000, RZ ;  /* 0x000100000b119824 */ /* 0x000fe200078e00ff */
[----:B------:R-:W-:Y:S02]  /*5f70*/  @!P1 LOP3.LUT R39, R43, 0xffff0000, RZ, 0xc0, !PT ;  /* 0xffff00002b279812 */ /* 0x000fe400078ec0ff */
[----:B------:R1:W2:Y:S01]  /*5f80*/  LDS.128 R12, [R0+0x4100] ;  /* 0x00410000000c7984 */ /* 0x0002a20000000c00 */
[----:B------:R-:W-:Y:S02]  /*5f90*/  @!P1 LOP3.LUT R26, R42, 0xffff0000, RZ, 0xc0, !PT ;  /* 0xffff00002a1a9812 */ /* 0x000fe400078ec0ff */
[----:B------:R-:W-:Y:S02]  /*5fa0*/  @!P1 PRMT R5, R23, 0x5410, R2 ;  /* 0x0000541017059816 */ /* 0x000fe40000000002 */
[----:B------:R-:W-:Y:S04]  /*5fb0*/  @!P1 SHF.R.U32.HI R4, RZ, 0x10, R27 ;  /* 0x00000010ff049819 */ /* 0x000fe8000001161b */
[----:B------:R-:W-:Y:S01]  /*5fc0*/  @!P1 PRMT R9, R35, 0x5410, R4 ;  /* 0x0000541023099816 */ /* 0x000fe20000000004 */
[C---:B------:R-:W-:Y:S01]  /*5fd0*/  @!P1 IMAD.U32 R4, R5.reuse, 0x10000, RZ ;  /* 0x0001000005049824 */ /* 0x040fe200078e00ff */
[----:B------:R-:W-:Y:S02]  /*5fe0*/  @!P1 LOP3.LUT R5, R5, 0xffff0000, RZ, 0xc0, !PT ;  /* 0xffff000005059812 */ /* 0x000fe400078ec0ff */
[----:B-1----:R-:W-:Y:S02]  /*5ff0*/  @!P1 SHF.R.U64 R0, R24, 0x10, R25 ;  /* 0x0000001018009819 */ /* 0x002fe40000001219 */
[----:B------:R-:W-:Y:S02]  /*6000*/  @!P1 PRMT R25, R71, 0x5432, R10 ;  /* 0x0000543247199816 */ /* 0x000fe4000000000a */
[----:B------:R-:W-:Y:S02]  /*6010*/  @!P1 PRMT R7, R23, 0x5432, R0 ;  /* 0x0000543217079816 */ /* 0x000fe40000000000 */
[----:B------:R-:W-:Y:S01]  /*6020*/  @!P1 PRMT R23, R71, 0x5410, R8 ;  /* 0x0000541047179816 */ /* 0x000fe20000000008 */
[----:B------:R-:W-:Y:S01]  /*6030*/  @!P1 IMAD.U32 R8, R40, 0x10000, RZ ;  /* 0x0001000028089824 */ /* 0x000fe200078e00ff */
[----:B------:R-:W-:Y:S01]  /*6040*/  @!P1 PRMT R10, R35, 0x5432, R3 ;  /* 0x00005432230a9816 */ /* 0x000fe20000000003 */
[C---:B------:R-:W-:Y:S01]  /*6050*/  @!P1 IMAD.U32 R2, R7.reuse, 0x10000, RZ ;  /* 0x0001000007029824 */ /* 0x040fe200078e00ff */
[----:B------:R-:W-:Y:S01]  /*6060*/  @!P1 LOP3.LUT R7, R7, 0xffff0000, RZ, 0xc0, !PT ;  /* 0xffff000007079812 */ /* 0x000fe200078ec0ff */
[C---:B------:R-:W-:Y:S01]  /*6070*/  @!P1 IMAD.U32 R27, R23.reuse, 0x10000, RZ ;  /* 0x00010000171b9824 */ /* 0x040fe200078e00ff */
[----:B------:R-:W-:Y:S01]  /*6080*/  @!P1 LOP3.LUT R38, R23, 0xffff0000, RZ, 0xc0, !PT ;  /* 0xffff000017269812 */ /* 0x000fe200078ec0ff */
[----:B------:R-:W-:Y:S02]  /*6090*/  @!P1 IMAD.U32 R35, R43, 0x10000, RZ ;  /* 0x000100002b239824 */ /* 0x000fe400078e00ff */
[----:B--2---:R-:W-:Y:S01]  /*60a0*/  @!P1 IMAD.U32 R3, R13, 0x10000, RZ ;  /* 0x000100000d039824 */ /* 0x004fe200078e00ff */
        /* <DEDUP_REMOVED lines=13> */
[----:B------:R-:W-:Y:S02]  /*6180*/  @!P1 LOP3.LUT R11, R16, 0xffff0000, RZ, 0xc0, !PT ;  /* 0xffff0000100b9812 */ /* 0x000fe400078ec0ff */
        /* <DEDUP_REMOVED lines=16> */
[C---:B------:R-:W-:Y:S01]  /*6290*/  @!P1 LOP3.LUT R9, R14.reuse, 0xffff0000, RZ, 0xc0, !PT ;  /* 0xffff00000e099812 */ /* 0x040fe200078ec0ff */
        /* <DEDUP_REMOVED lines=37> */
.L_x_835:
[----:B------:R-:W-:Y:S05]  /*64f0*/  BSYNC B0 ;  /* 0x0000000000007941 */ /* 0x000fea0003800000 */
.L_x_834:
[----:B------:R1:W4:Y:S01]  /*6500*/  SHFL.IDX PT, R45, R88, 0x3, 0x181f ;  /* 0x00781f00582d7f89 */ /* 0x00032200000e0000 */
[----:B------:R-:W-:Y:S03]  /*6510*/  ISETP.GE.OR P0, PT, R145, R90, P5 ;  /* 0x0000005a9100720c */ /* 0x000fe60002f06670 */
[----:B------:R1:W3:Y:S10]  /*6520*/  SHFL.IDX PT, R44, R89, 0x3, 0x181f ;  /* 0x00781f00592c7f89 */ /* 0x0002f400000e0000 */
[----:B------:R-:W-:-:S05]  /*6530*/  @P0 BRA `(.L_x_827) ;  /* 0x00000ba000000947 */ /* 0x000fca0003800000 */
[----:B------:R-:W-:Y:S01]  /*6540*/  SEL R0, R144, R127, !P6 ;  /* 0x0000007f90007207 */ /* 0x000fe20007000000 */
[----:B-1-34-:R-:W1:Y:S01]  /*6550*/  LDS.128 R40, [R134+0x4100] ;  /* 0x0041000086287984 */ /* 0x01ae620000000c00 */
[----:B------:R-:W-:Y:S02]  /*6560*/  @!P1 SHF.R.U64 R3, R28, 0x10, R29 ;  /* 0x000000101c039819 */ /* 0x000fe4000000121d */
[----:B------:R-:W-:Y:S02]  /*6570*/  SHF.R.S32.HI R2, RZ, 0x1f, R0 ;  /* 0x0000001fff027819 */ /* 0x000fe40000011400 */
[----:B------:R-:W-:Y:S02]  /*6580*/  LEA R52, P0, R94, R44, 0x1 ;  /* 0x0000002c5e347211 */ /* 0x000fe400078008ff */
[----:B------:R-:W-:Y:S02]  /*6590*/  LEA.HI R0, R2, R0, RZ, 0x4 ;  /* 0x0000000002007211 */ /* 0x000fe400078f20ff */
[----:B------:R-:W-:Y:S02]  /*65a0*/  LEA.HI.X R53, R94, R45, R111, 0x1, P0 ;  /* 0x0000002d5e357211 */ /* 0x000fe400000f0c6f */
[----:B------:R-:W-:Y:S02]  /*65b0*/  LEA.HI.SX32 R0, R0, R115, 0x1c ;  /* 0x0000007300007211 */ /* 0x000fe400078fe2ff */
[----:B------:R-:W-:Y:S02]  /*65c0*/  @!P1 SHF.R.U64 R4, R30, 0x10, R31 ;  /* 0x000000101e049819 */ /* 0x000fe4000000121f */
[----:B------:R-:W-:Y:S01]  /*65d0*/  SHF.R.S32.HI R2, RZ, 0x1f, R0 ;  /* 0x0000001fff027819 */ /* 0x000fe20000011400 */
[----:B------:R-:W-:Y:S01]  /*65e0*/  IMAD.SHL.U32 R46, R0, 0x8, RZ ;  /* 0x00000008002e7824 */ /* 0x000fe200078e00ff */
[----:B------:R-:W-:Y:S02]  /*65f0*/  @!P1 PRMT R7, R36, 0x5432, R3 ;  /* 0x0000543224079816 */ /* 0x000fe40000000003 */
[----:B------:R-:W-:Y:S02]  /*6600*/  LEA.HI R0, R2, R0, RZ, 0x3 ;  /* 0x0000000002007211 */ /* 0x000fe400078f18ff */
[----:B------:R-:W-:Y:S02]  /*6610*/  @!P1 SHF.R.U32.HI R5, RZ, 0x10, R31 ;  /* 0x00000010ff059819 */ /* 0x000fe4000001161f */
[----:B------:R-:W-:Y:S01]  /*6620*/  LOP3.LUT R2, R124, 0x38, R46, 0xf8, !PT ;  /* 0x000000387c027812 */ /* 0x000fe200078ef82e */
[----:B------:R-:W-:Y:S01]  /*6630*/  IMAD.SHL.U32 R0, R0, 0x200, RZ ;  /* 0x0000020000007824 */ /* 0x000fe200078e00ff */
[C---:B------:R-:W-:Y:S02]  /*6640*/  @!P1 PRMT R8, R37.reuse, 0x5410, R4 ;  /* 0x0000541025089816 */ /* 0x040fe40000000004 */
[----:B------:R-:W-:Y:S02]  /*6650*/  LOP3.LUT R2, R2, R148, RZ, 0x3c, !PT ;  /* 0x0000009402027212 */ /* 0x000fe400078e3cff */
[----:B------:R-:W-:Y:S02]  /*6660*/  LOP3.LUT R0, R0, 0x7ffff000, RZ, 0xc0, !PT ;  /* 0x7ffff00000007812 */ /* 0x000fe400078ec0ff */
[----:B------:R-:W-:Y:S01]  /*6670*/  @!P1 PRMT R10, R37, 0x5432, R5 ;  /* 0x00005432250a9816 */ /* 0x000fe20000000005 */
[----:B------:R-:W-:Y:S01]  /*6680*/  @!P1 IMAD.U32 R5, R7, 0x10000, RZ ;  /* 0x0001000007059824 */ /* 0x000fe200078e00ff */
[----:B------:R-:W-:Y:S02]  /*6690*/  IADD3 R0, R2, R0, R131 ;  /* 0x0000000002007210 */ /* 0x000fe40007ffe083 */
[----:B------:R-:W-:Y:S02]  /*66a0*/  @!P1 SHF.R.U32.HI R2, RZ, 0x10, R65 ;  /* 0x00000010ff029819 */ /* 0x000fe40000011641 */
[----:B------:R-:W-:Y:S01]  /*66b0*/  @!P1 SHF.R.U64 R6, R66, 0x10, R67 ;  /* 0x0000001042069819 */ /* 0x000fe20000001243 */
        /* <DEDUP_REMOVED lines=8> */
[----:B--2---:R-:W-:Y:S02]  /*6740*/  @!P1 LOP3.LUT R19, R40, 0xffff0000, RZ, 0xc0, !PT ;  /* 0xffff000028139812 */ /* 0x004fe400078ec0ff */
[----:B------:R-:W-:Y:S02]  /*6750*/  @!P1 LOP3.LUT R29, R42, 0xffff0000, RZ, 0xc0, !PT ;  /* 0xffff00002a1d9812 */ /* 0x000fe400078ec0ff */
[----:B------:R-:W-:Y:S02]  /*6760*/  @!P1 PRMT R24, R72, 0x5410, R2 ;  /* 0x0000541048189816 */ /* 0x000fe40000000002 */
[----:B------:R-:W-:Y:S02]  /*6770*/  @!P1 PRMT R2, R36, 0x5410, R0 ;  /* 0x0000541024029816 */ /* 0x000fe40000000000 */
[----:B------:R-:W-:Y:S01]  /*6780*/  @!P1 LOP3.LUT R36, R43, 0xffff0000, RZ, 0xc0, !PT ;  /* 0xffff00002b249812 */ /* 0x000fe200078ec0ff */
[C---:B------:R-:W-:Y:S01]  /*6790*/  @!P1 IMAD.U32 R22, R24.reuse, 0x10000, RZ ;  /* 0x0001000018169824 */ /* 0x040fe200078e00ff */
[----:B------:R-:W-:Y:S01]  /*67a0*/  @!P1 LOP3.LUT R24, R24, 0xffff0000, RZ, 0xc0, !PT ;  /* 0xffff000018189812 */ /* 0x000fe200078ec0ff */
[C---:B------:R-:W-:Y:S01]  /*67b0*/  @!P1 IMAD.U32 R0, R2.reuse, 0x10000, RZ ;  /* 0x0001000002009824 */ /* 0x040fe200078e00ff */
[----:B------:R-:W-:Y:S02]  /*67c0*/  @!P1 LOP3.LUT R2, R2, 0xffff0000, RZ, 0xc0, !PT ;  /* 0xffff000002029812 */ /* 0x000fe400078ec0ff */
[C---:B------:R-:W-:Y:S02]  /*67d0*/  @!P1 PRMT R28, R73.reuse, 0x5410, R6 ;  /* 0x00005410491c9816 */ /* 0x040fe40000000006 */
[----:B------:R-:W-:Y:S02]  /*67e0*/  @!P1 SHF.R.U32.HI R35, RZ, 0x10, R67 ;  /* 0x00000010ff239819 */ /* 0x000fe40000011643 */
[----:B------:R-:W-:Y:S01]  /*67f0*/  @!P1 SHF.R.U64 R18, R64, 0x10, R65 ;  /* 0x0000001040129819 */ /* 0x000fe20000001241 */
[C---:B------:R-:W-:Y:S01]  /*6800*/  @!P1 IMAD.U32 R26, R28.reuse, 0x10000, RZ ;  /* 0x000100001c1a9824 */ /* 0x040fe200078e00ff */
[----:B------:R-:W-:Y:S02]  /*6810*/  @!P1 LOP3.LUT R28, R28, 0xffff0000, RZ, 0xc0, !PT ;  /* 0xffff00001c1c9812 */ /* 0x000fe400078ec0ff */
[----:B------:R-:W-:Y:S02]  /*6820*/  @!P1 PRMT R35, R73, 0x5432, R35 ;  /* 0x0000543249239816 */ /* 0x000fe40000000023 */
[----:B------:R-:W-:Y:S02]  /*6830*/  @!P1 PRMT R18, R72, 0x5432, R18 ;  /* 0x0000543248129816 */ /* 0x000fe40000000012 */
[----:B------:R-:W-:Y:S01]  /*6840*/  ISETP.GE.AND P0, PT, R46, c[0x0][0x1d4], PT ;  /* 0x000075002e007a0c */ /* 0x000fe20003f06270 */
[C---:B------:R-:W-:Y:S01]  /*6850*/  @!P1 IMAD.U32 R30, R35.reuse, 0x10000, RZ ;  /* 0x00010000231e9824 */ /* 0x040fe200078e00ff */
[----:B------:R-:W-:Y:S01]  /*6860*/  @!P1 LOP3.LUT R35, R35, 0xffff0000, RZ, 0xc0, !PT ;  /* 0xffff000023239812 */ /* 0x000fe200078ec0ff */
[C---:B------:R-:W-:Y:S01]  /*6870*/  @!P1 IMAD.U32 R16, R18.reuse, 0x10000, RZ ;  /* 0x0001000012109824 */ /* 0x040fe200078e00ff */
[----:B------:R-:W-:Y:S01]  /*6880*/  @!P1 LOP3.LUT R18, R18, 0xffff0000, RZ, 0xc0, !PT ;  /* 0xffff000012129812 */ /* 0x000fe200078ec0ff */
[----:B-1----:R-:W-:Y:S02]  /*6890*/  @!P1 IMAD.U32 R3, R13, 0x10000, RZ ;  /* 0x000100000d039824 */ /* 0x002fe400078e00ff */
[----:B------:R-:W-:Y:S02]  /*68a0*/  @!P1 IMAD.U32 R6, R12, 0x10000, RZ ;  /* 0x000100000c069824 */ /* 0x000fe400078e00ff */
[C---:B------:R-:W-:Y:S02]  /*68b0*/  @!P1 FMUL.FTZ R4, R3.reuse, R22 ;  /* 0x0000001603049220 */ /* 0x040fe40000410000 */
[-C--:B------:R-:W-:Y:S02]  /*68c0*/  @!P1 FMUL.FTZ R3, R3, R0.reuse ;  /* 0x0000000003039220 */ /* 0x080fe40000410000 */
[----:B------:R-:W-:Y:S01]  /*68d0*/  @!P1 FFMA.FTZ R54, R23, R0, -R4 ;  /* 0x0000000017369223 */ /* 0x000fe20000010804 */
[----:B------:R-:W-:Y:S01]  /*68e0*/  @!P1 LOP3.LUT R0, R13, 0xffff0000, RZ, 0xc0, !PT ;  /* 0xffff00000d009812 */ /* 0x000fe200078ec0ff */
[----:B------:R-:W-:Y:S04]  /*68f0*/  @!P1 FMUL.FTZ R11, R6, R16 ;  /* 0x00000010060b9220 */ /* 0x000fe80000410000 */
[C---:B------:R-:W-:Y:S02]  /*6900*/  @!P1 FMUL.FTZ R9, R0.reuse, R24 ;  /* 0x0000001800099220 */ /* 0x040fe40000410000 */
[-C--:B------:R-:W-:Y:S02]  /*6910*/  @!P1 FMUL.FTZ R4, R0, R2.reuse ;  /* 0x0000000200049220 */ /* 0x080fe40000410000 */
[----:B------:R-:W-:Y:S01]  /*6920*/  @!P1 FFMA.FTZ R51, R25, R2, -R9 ;  /* 0x0000000219339223 */ /* 0x000fe20000010809 */
[----:B------:R-:W-:Y:S01]  /*6930*/  @!P1 LOP3.LUT R2, R12, 0xffff0000, RZ, 0xc0, !PT ;  /* 0xffff00000c029812 */ /* 0x000fe200078ec0ff */
[-C--:B------:R-:W-:Y:S01]  /*6940*/  @!P1 FMUL.FTZ R0, R6, R5.reuse ;  /* 0x0000000506009220 */ /* 0x080fe20000410000 */
[----:B------:R-:W-:Y:S01]  /*6950*/  @!P1 SHF.L.U32 R6, R14, 0x10, RZ ;  /* 0x000000100e069819 */ /* 0x000fe200000006ff */
[----:B------:R-:W-:Y:S01]  /*6960*/  @!P1 FFMA.FTZ R50, R17, R5, -R11 ;  /* 0x0000000511329223 */ /* 0x000fe2000001080b */
[----:B------:R-:W-:Y:S01]  /*6970*/  @!P1 LOP3.LUT R5, R7, 0xffff0000, RZ, 0xc0, !PT ;  /* 0xffff000007059812 */ /* 0x000fe200078ec0ff */
[C---:B------:R-:W-:Y:S01]  /*6980*/  @!P1 IMAD.U32 R7, R8.reuse, 0x10000, RZ ;  /* 0x0001000008079824 */ /* 0x040fe200078e00ff */
[----:B------:R-:W-:Y:S01]  /*6990*/  @!P1 LOP3.LUT R8, R8, 0xffff0000, RZ, 0xc0, !PT ;  /* 0xffff000008089812 */ /* 0x000fe200078ec0ff */
[----:B------:R-:W-:Y:S02]  /*69a0*/  @!P1 FMUL.FTZ R9, R2, R18 ;  /* 0x0000001202099220 */ /* 0x000fe40000410000 */
[----:B------:R-:W-:Y:S02]  /*69b0*/  @!P1 FMUL.FTZ R11, R6, R26 ;  /* 0x0000001a060b9220 */ /* 0x000fe40000410000 */
[-C--:B------:R-:W-:Y:S02]  /*69c0*/  @!P1 FMUL.FTZ R2, R2, R5.reuse ;  /* 0x0000000502029220 */ /* 0x080fe40000410000 */
[----:B------:R-:W-:Y:S02]  /*69d0*/  @!P1 FFMA.FTZ R49, R19, R5, -R9 ;  /* 0x0000000513319223 */ /* 0x000fe40000010809 */
[-C--:B------:R-:W-:Y:S01]  /*69e0*/  @!P1 FMUL.FTZ R5, R6, R7.reuse ;  /* 0x0000000706059220 */ /* 0x080fe20000410000 */
[----:B------:R-:W-:Y:S01]  /*69f0*/  @!P1 LOP3.LUT R6, R14, 0xffff0000, RZ, 0xc0, !PT ;  /* 0xffff00000e069812 */ /* 0x000fe200078ec0ff */
[----:B------:R-:W-:Y:S01]  /*6a00*/  @!P1 FFMA.FTZ R48, R27, R7, -R11 ;  /* 0x000000071b309223 */ /* 0x000fe2000001080b */
[C---:B------:R-:W-:Y:S01]  /*6a10*/  @!P1 SHF.L.U32 R7, R10.reuse, 0x10, RZ ;  /* 0x000000100a079819 */ /* 0x040fe200000006ff */
[C---:B------:R-:W-:Y:S01]  /*6a20*/  @!P1 IMAD.U32 R9, R15.reuse, 0x10000, RZ ;  /* 0x000100000f099824 */ /* 0x040fe200078e00ff */
[----:B------:R-:W-:Y:S01]  /*6a30*/  @!P1 LOP3.LUT R10, R10, 0xffff0000, RZ, 0xc0, !PT ;  /* 0xffff00000a0a9812 */ /* 0x000fe200078ec0ff */
[C---:B------:R-:W-:Y:S01]  /*6a40*/  @!P1 FMUL.FTZ R39, R6.reuse, R28 ;  /* 0x0000001c06279220 */ /* 0x040fe20000410000 */
[----:B------:R-:W-:Y:S01]  /*6a50*/  @!P1 LOP3.LUT R11, R15, 0xffff0000, RZ, 0xc0, !PT ;  /* 0xffff00000f0b9812 */ /* 0x000fe200078ec0ff */
[----:B------:R-:W-:Y:S02]  /*6a60*/  @!P1 FMUL.FTZ R38, R9, R30 ;  /* 0x0000001e09269220 */ /* 0x000fe40000410000 */
[----:B------:R-:W-:Y:S02]  /*6a70*/  @!P1 FMUL.FTZ R6, R6, R8 ;  /* 0x0000000806069220 */ /* 0x000fe40000410000 */
[----:B------:R-:W-:Y:S02]  /*6a80*/  @!P1 FMUL.FTZ R37, R11, R35 ;  /* 0x000000230b259220 */ /* 0x000fe40000410000 */
[-C--:B------:R-:W-:Y:S01]  /*6a90*/  @!P1 FFMA.FTZ R47, R31, R7.reuse, -R38 ;  /* 0x000000071f2f9223 */ /* 0x080fe20000010826 */
[----:B------:R-:W-:Y:S01]  /*6aa0*/  @!P1 F2FP.BF16.PACK_AB R38, R49, R50 ;  /* 0x000000323126923e */ /* 0x000fe200000010ff */
[----:B------:R-:W-:Y:S02]  /*6ab0*/  @!P1 FFMA.FTZ R37, R36, R10, -R37 ;  /* 0x0000000a24259223 */ /* 0x000fe40000010825 */
[----:B------:R-:W-:Y:S01]  /*6ac0*/  @!P1 FFMA.FTZ R8, R29, R8, -R39 ;  /* 0x000000081d089223 */ /* 0x000fe20000010827 */
[----:B------:R-:W-:Y:S01]  /*6ad0*/  @!P1 F2FP.BF16.PACK_AB R39, R51, R54 ;  /* 0x000000363327923e */ /* 0x000fe200000010ff */
[----:B------:R-:W-:Y:S01]  /*6ae0*/  @!P1 FMUL.FTZ R7, R9, R7 ;  /* 0x0000000709079220 */ /* 0x000fe20000410000 */
[----:B------:R-:W-:Y:S01]  /*6af0*/  @!P1 F2FP.BF16.PACK_AB R37, R37, R47 ;  /* 0x0000002f2525923e */ /* 0x000fe200000010ff */
[----:B------:R-:W-:Y:S01]  /*6b00*/  @!P1 IMAD.MOV.U32 R40, RZ, RZ, R38 ;  /* 0x000000ffff289224 */ /* 0x000fe200078e0026 */
[----:B------:R-:W-:Y:S01]  /*6b10*/  @!P1 F2FP.BF16.PACK_AB R9, R8, R48 ;  /* 0x000000300809923e */ /* 0x000fe200000010ff */
[----:B------:R-:W-:Y:S02]  /*6b20*/  @!P1 IMAD.MOV.U32 R41, RZ, RZ, R39 ;  /* 0x000000ffff299224 */ /* 0x000fe400078e0027 */
[----:B------:R-:W-:Y:S02]  /*6b30*/  @!P1 IMAD.MOV.U32 R43, RZ, RZ, R37 ;  /* 0x000000ffff2b9224 */ /* 0x000fe400078e0025 */
[----:B------:R-:W-:Y:S02]  /*6b40*/  @!P1 IMAD.MOV.U32 R42, RZ, RZ, R9 ;  /* 0x000000ffff2a9224 */ /* 0x000fe400078e0009 */
[----:B------:R-:W-:Y:S02]  /*6b50*/  @!P1 FFMA.FTZ R0, R16, R17, R0 ;  /* 0x0000001110009223 */ /* 0x000fe40000010000 */
[----:B------:R-:W-:Y:S01]  /*6b60*/  @!P1 FFMA.FTZ R2, R18, R19, R2 ;  /* 0x0000001312029223 */ /* 0x000fe20000010002 */
[----:B------:R1:W-:Y:S01]  /*6b70*/  ST.E.128 [R52.64], R40 ;  /* 0x0000002834007985 */ /* 0x0003e2000c101d22 */
[----:B------:R-:W-:Y:S02]  /*6b80*/  @!P1 FFMA.FTZ R3, R22, R23, R3 ;  /* 0x0000001716039223 */ /* 0x000fe40000010003 */
[----:B------:R-:W-:Y:S01]  /*6b90*/  @!P1 FFMA.FTZ R4, R24, R25, R4 ;  /* 0x0000001918049223 */ /* 0x000fe20000010004 */
[----:B------:R-:W-:Y:S01]  /*6ba0*/  @!P1 F2FP.BF16.PACK_AB R0, R2, R0 ;  /* 0x000000000200923e */ /* 0x000fe200000010ff */
[----:B------:R-:W-:Y:S02]  /*6bb0*/  @!P1 FFMA.FTZ R5, R26, R27, R5 ;  /* 0x0000001b1a059223 */ /* 0x000fe40000010005 */
[----:B------:R-:W-:Y:S01]  /*6bc0*/  @!P1 FMUL.FTZ R8, R11, R10 ;  /* 0x0000000a0b089220 */ /* 0x000fe20000410000 */
[----:B------:R-:W-:Y:S01]  /*6bd0*/  @!P1 F2FP.BF16.PACK_AB R3, R4, R3 ;  /* 0x000000030403923e */ /* 0x000fe200000010ff */
        /* <DEDUP_REMOVED lines=14> */
.L_x_805:
[----:B------:R1:W3:Y:S01]  /*6cc0*/  SHFL.IDX PT, R3, R88, RZ, 0x181f ;  /* 0x00181fff58037589 */ /* 0x0002e200000e0000 */
[----:B------:R-:W-:Y:S01]  /*6cd0*/  IADD3 R0, -R98, UR21, RZ ;  /* 0x0000001562007c10 */ /* 0x000fe2000fffe1ff */
[----:B------:R-:W-:Y:S02]  /*6ce0*/  BSSY B0, `(.L_x_836) ;  /* 0x0000011000007945 */ /* 0x000fe40003800000 */
[----:B------:R1:W4:Y:S01]  /*6cf0*/  SHFL.IDX PT, R2, R89, RZ, 0x181f ;  /* 0x00181fff59027589 */ /* 0x00032200000e0000 */
[----:B------:R-:W-:Y:S05]  /*6d00*/  IMNMX R90, R0, 0x40, PT ;  /* 0x00000040005a7817 */ /* 0x000fea0003800200 */
[----:B------:R-:W-:Y:S05]  /*6d10*/  IMAD.IADD R12, R90, 0x1, -R96 ;  /* 0x000000015a0c7824 */ /* 0x000fea00078e0a60 */
[----:B------:R-:W-:Y:S11]  /*6d20*/  ISETP.GE.AND P0, PT, R12, 0x1, PT ;  /* 0x000000010c00780c */ /* 0x000ff60003f06270 */
[----:B------:R-:W-:Y:S02]  /*6d30*/  @!UPT UIADD3 URZ, URZ, URZ, URZ ;  /* 0x0000003f3f3ff290 */ /* 0x000fe4000fffe03f */
[----:B------:R-:W-:-:S05]  /*6d40*/  @!P0 BRA `(.L_x_837) ;  /* 0x000000a000008947 */ /* 0x000fca0003800000 */
[----:B-1-34-:R-:W1:Y:S01]  /*6d50*/  @!P5 LDS.128 R8, [R74+0x4100] ;  /* 0x004100004a08d984 */ /* 0x01ae620000000c00 */
        /* <DEDUP_REMOVED lines=9> */
.L_x_837:
[----:B-1-34-:R-:W-:Y:S05]  /*6df0*/  BSYNC B0 ;  /* 0x0000000000007941 */ /* 0x01afea0003800000 */
.L_x_836:
[----:B------:R1:W3:Y:S01]  /*6e00*/  SHFL.IDX PT, R0, R88, 0x1, 0x181f ;  /* 0x00381f0058007f89 */ /* 0x0002e200000e0000 */
[----:B------:R-:W-:Y:S01]  /*6e10*/  ISETP.GE.AND P0, PT, R12, 0x11, PT ;  /* 0x000000110c00780c */ /* 0x000fe20003f06270 */
[----:B------:R-:W-:Y:S02]  /*6e20*/  BSSY B0, `(.L_x_838) ;  /* 0x000000d000007945 */ /* 0x000fe40003800000 */
[----:B------:R1:W4:Y:S10]  /*6e30*/  SHFL.IDX PT, R2, R89, 0x1, 0x181f ;  /* 0x00381f0059027f89 */ /* 0x00033400000e0000 */
[----:B------:R-:W-:-:S05]  /*6e40*/  @!P0 BRA `(.L_x_839) ;  /* 0x000000a000008947 */ /* 0x000fca0003800000 */
[----:B------:R-:W5:Y:S01]  /*6e50*/  @!P5 LDS.128 R8, [R74+0x4900] ;  /* 0x004900004a08d984 */ /* 0x000f620000000c00 */
[C---:B----4-:R-:W-:Y:S04]  /*6e60*/  @!P5 LEA R4, P0, R20.reuse, R2, 0x1 ;  /* 0x000000021404d211 */ /* 0x050fe800078008ff */
[----:B---3--:R-:W-:Y:S02]  /*6e70*/  @!P5 LEA.HI.X R5, R20, R0, R21, 0x1, P0 ;  /* 0x000000001405d211 */ /* 0x008fe400000f0c15 */
[----:B------:R-:W-:Y:S11]  /*6e80*/  ISETP.GE.AND P0, PT, R92, c[0x0][0x1d4], PT ;  /* 0x000075005c007a0c */ /* 0x000ff60003f06270 */
[----:B------:R-:W-:Y:S02]  /*6e90*/  @!UPT UIADD3 URZ, URZ, URZ, URZ ;  /* 0x0000003f3f3ff290 */ /* 0x000fe4000fffe03f */
[C---:B------:R-:W-:Y:S04]  /*6ea0*/  @!P0 LEA R2, P1, R82.reuse, R2, 0x1 ;  /* 0x0000000252028211 */ /* 0x040fe800078208ff */
[----:B------:R-:W-:Y:S01]  /*6eb0*/  @!P0 LEA.HI.X R3, R82, R0, R93, 0x1, P1 ;  /* 0x0000000052038211 */ /* 0x000fe200008f0c5d */
[----:B-----5:R-:W-:Y:S04]  /*6ec0*/  @!P5 ST.E.128 [R4.64], R8 ;  /* 0x000000080400d985 */ /* 0x020fe8000c101d22 */
[----:B------:R-:W3:Y:S04]  /*6ed0*/  @!P0 LDS.128 R4, [R74+0x6900] ;  /* 0x006900004a048984 */ /* 0x000ee80000000c00 */
[----:B---3--:R3:W-:Y:S02]  /*6ee0*/  @!P0 ST.E.128 [R2.64], R4 ;  /* 0x0000000402008985 */ /* 0x0087e4000c101d22 */
.L_x_839:
[----:B------:R-:W-:Y:S05]  /*6ef0*/  BSYNC B0 ;  /* 0x0000000000007941 */ /* 0x000fea0003800000 */
.L_x_838:
[----:B---3--:R3:W1:Y:S01]  /*6f00*/  SHFL.IDX PT, R0, R88, 0x2, 0x181f ;  /* 0x00581f0058007f89 */ /* 0x00866200000e0000 */
[----:B------:R-:W-:Y:S01]  /*6f10*/  ISETP.GE.AND P0, PT, R12, 0x21, PT ;  /* 0x000000210c00780c */ /* 0x000fe20003f06270 */
[----:B------:R-:W-:Y:S02]  /*6f20*/  BSSY B0, `(.L_x_840) ;  /* 0x000000d000007945 */ /* 0x000fe40003800000 */
[----:B----4-:R3:W4:Y:S10]  /*6f30*/  SHFL.IDX PT, R2, R89, 0x2, 0x181f ;  /* 0x00581f0059027f89 */ /* 0x01073400000e0000 */
[----:B------:R-:W-:-:S05]  /*6f40*/  @!P0 BRA `(.L_x_841) ;  /* 0x000000a000008947 */ /* 0x000fca0003800000 */
[----:B------:R-:W5:Y:S01]  /*6f50*/  @!P5 LDS.128 R8, [R74+0x5100] ;  /* 0x005100004a08d984 */ /* 0x000f620000000c00 */
[C---:B----4-:R-:W-:Y:S04]  /*6f60*/  @!P5 LEA R4, P0, R20.reuse, R2, 0x1 ;  /* 0x000000021404d211 */ /* 0x050fe800078008ff */
[----:B-1----:R-:W-:Y:S02]  /*6f70*/  @!P5 LEA.HI.X R5, R20, R0, R21, 0x1, P0 ;  /* 0x000000001405d211 */ /* 0x002fe400000f0c15 */
[----:B------:R-:W-:Y:S11]  /*6f80*/  ISETP.GE.AND P0, PT, R92, c[0x0][0x1d4], PT ;  /* 0x000075005c007a0c */ /* 0x000ff60003f06270 */
[----:B------:R-:W-:Y:S02]  /*6f90*/  @!UPT UIADD3 URZ, URZ, URZ, URZ ;  /* 0x0000003f3f3ff290 */ /* 0x000fe4000fffe03f */
[C---:B------:R-:W-:Y:S04]  /*6fa0*/  @!P0 LEA R2, P1, R82.reuse, R2, 0x1 ;  /* 0x0000000252028211 */ /* 0x040fe800078208ff */
[----:B------:R-:W-:Y:S01]  /*6fb0*/  @!P0 LEA.HI.X R3, R82, R0, R93, 0x1, P1 ;  /* 0x0000000052038211 */ /* 0x000fe200008f0c5d */
[----:B-----5:R-:W-:Y:S04]  /*6fc0*/  @!P5 ST.E.128 [R4.64], R8 ;  /* 0x000000080400d985 */ /* 0x020fe8000c101d22 */
[----:B------:R-:W1:Y:S04]  /*6fd0*/  @!P0 LDS.128 R4, [R74+0x7100] ;  /* 0x007100004a048984 */ /* 0x000e680000000c00 */
[----:B-1----:R1:W-:Y:S02]  /*6fe0*/  @!P0 ST.E.128 [R2.64], R4 ;  /* 0x0000000402008985 */ /* 0x0023e4000c101d22 */
.L_x_841:
[----:B------:R-:W-:Y:S05]  /*6ff0*/  BSYNC B0 ;  /* 0x0000000000007941 */ /* 0x000fea0003800000 */
.L_x_840:
[----:B-1----:R1:W3:Y:S01]  /*7000*/  SHFL.IDX PT, R0, R88, 0x3, 0x181f ;  /* 0x00781f0058007f89 */ /* 0x0022e200000e0000 */
[----:B------:R-:W-:Y:S03]  /*7010*/  ISETP.GE.AND P0, PT, R12, 0x31, PT ;  /* 0x000000310c00780c */ /* 0x000fe60003f06270 */
[----:B----4-:R1:W4:Y:S10]  /*7020*/  SHFL.IDX PT, R2, R89, 0x3, 0x181f ;  /* 0x00781f0059027f89 */ /* 0x01033400000e0000 */
        /* <DEDUP_REMOVED lines=11> */
.L_x_827:
[----:B------:R-:W-:Y:S05]  /*70e0*/  BSYNC B2 ;  /* 0x0000000000027941 */ /* 0x000fea0003800000 */
.L_x_804:
[----:B---3--:R-:W-:Y:S01]  /*70f0*/  IMAD.IADD R0, R139, 0x1, -R98 ;  /* 0x000000018b007824 */ /* 0x008fe200078e0a62 */
[----:B--2-4-:R-:W-:Y:S01]  /*7100*/  LEA R2, P0, R91, R118, 0x6 ;  /* 0x000000765b027211 */ /* 0x014fe200078030ff */
[----:B------:R-:W-:Y:S01]  /*7110*/  BSSY B0, `(.L_x_842) ;  /* 0x0000058000007945 */ /* 0x000fe20003800000 */
[----:B------:R-:W-:Y:S02]  /*7120*/  ISETP.NE.AND P6, PT, R141, RZ, PT ;  /* 0x000000ff8d00720c */ /* 0x000fe40003fc5270 */
[C---:B------:R-:W-:Y:S02]  /*7130*/  ISETP.GE.AND P2, PT, R0.reuse, 0x11, PT ;  /* 0x000000110000780c */ /* 0x040fe40003f46270 */
[----:B------:R-:W-:Y:S02]  /*7140*/  ISETP.GE.AND P1, PT, R0, 0x21, PT ;  /* 0x000000210000780c */ /* 0x000fe40003f26270 */
[----:B------:R-:W-:Y:S09]  /*7150*/  LEA.HI.X.SX32 R3, R91, R119, 0x6, P0 ;  /* 0x000000775b037211 */ /* 0x000ff200000f36ff */
[C---:B------:R-:W-:Y:S05]  /*7160*/  @P2 IADD3 R6, P0, R2.reuse, 0x10, RZ ;  /* 0x0000001002062810 */ /* 0x040fea0007f1e0ff */
[--C-:B------:R-:W-:Y:S01]  /*7170*/  @P2 IMAD.X R7, RZ, RZ, R3.reuse, P0 ;  /* 0x000000ffff072224 */ /* 0x100fe200000e0603 */
[----:B-1----:R-:W-:Y:S04]  /*7180*/  @P1 IADD3 R8, P0, R2, 0x20, RZ ;  /* 0x0000002002081810 */ /* 0x002fe80007f1e0ff */
[----:B------:R-:W-:Y:S02]  /*7190*/  @P1 IADD3.X R12, RZ, R3, RZ, P0, !PT ;  /* 0x00000003ff0c1210 */ /* 0x000fe400007fe4ff */
[----:B------:R-:W-:Y:S11]  /*71a0*/  ISETP.GE.AND P0, PT, R0, 0x31, PT ;  /* 0x000000310000780c */ /* 0x000ff60003f06270 */
[----:B------:R-:W-:Y:S02]  /*71b0*/  @!UPT UIADD3 URZ, URZ, URZ, URZ ;  /* 0x0000003f3f3ff290 */ /* 0x000fe4000fffe03f */
[----:B------:R-:W-:Y:S05]  /*71c0*/  @P0 IADD3 R9, P3, R2, 0x30, RZ ;  /* 0x0000003002090810 */ /* 0x000fea0007f7e0ff */
[----:B------:R-:W-:Y:S01]  /*71d0*/  @P0 IMAD.X R13, RZ, RZ, R3, P3 ;  /* 0x000000ffff0d0224 */ /* 0x000fe200018e0603 */
[----:B------:R-:W-:Y:S11]  /*71e0*/  ISETP.GE.AND P3, PT, R0, 0x1, PT ;  /* 0x000000010000780c */ /* 0x000ff60003f66270 */
[----:B------:R-:W-:Y:S02]  /*71f0*/  @!UPT UIADD3 URZ, URZ, URZ, URZ ;  /* 0x0000003f3f3ff290 */ /* 0x000fe4000fffe03f */
[----:B------:R-:W-:Y:S01]  /*7200*/  @P3 IMAD R0, R3, c[0x0][0x258], RZ ;  /* 0x0000960003003a24 */ /* 0x000fe200078e02ff */
[-C--:B------:R-:W-:Y:S01]  /*7210*/  @P3 MOV R5, R99.reuse ;  /* 0x0000006300053202 */ /* 0x080fe20000000f00 */
[----:B------:R-:W-:Y:S01]  /*7220*/  @P3 IMAD.MOV.U32 R4, RZ, RZ, R100 ;  /* 0x000000ffff043224 */ /* 0x000fe200078e0064 */
[-C--:B------:R-:W-:Y:S03]  /*7230*/  @P2 MOV R3, R99.reuse ;  /* 0x0000006300032202 */ /* 0x080fe60000000f00 */
[C---:B------:R-:W-:Y:S04]  /*7240*/  @P3 IMAD.WIDE.U32 R4, R2.reuse, c[0x0][0x258], R4 ;  /* 0x0000960002043a25 */ /* 0x040fe800078e0004 */
[----:B------:R-:W-:Y:S01]  /*7250*/  @P3 IMAD R2, R2, c[0x0][0x25c], R0 ;  /* 0x0000970002023a24 */ /* 0x000fe200078e0200 */
[----:B------:R-:W-:Y:S01]  /*7260*/  @P3 LEA R10, P4, R4, c[0x0][0x250], 0x1 ;  /* 0x00009400040a3a11 */ /* 0x000fe200078808ff */
[----:B------:R-:W-:Y:S02]  /*7270*/  @P2 IMAD R0, R7, c[0x0][0x258], RZ ;  /* 0x0000960007002a24 */ /* 0x000fe400078e02ff */
[----:B------:R-:W-:Y:S02]  /*7280*/  @P3 IMAD.IADD R2, R5, 0x1, R2 ;  /* 0x0000000105023824 */ /* 0x000fe400078e0202 */
[----:B------:R-:W-:Y:S03]  /*7290*/  @P2 IMAD R0, R6, c[0x0][0x25c], R0 ;  /* 0x0000970006002a24 */ /* 0x000fe600078e0200 */
[----:B------:R-:W-:Y:S01]  /*72a0*/  @P3 LEA.HI.X R11, R4, c[0x0][0x254], R2, 0x1, P4 ;  /* 0x00009500040b3a11 */ /* 0x000fe200020f0c02 */
[----:B------:R-:W-:Y:S04]  /*72b0*/  @P2 IMAD.MOV.U32 R2, RZ, RZ, R100 ;  /* 0x000000ffff022224 */ /* 0x000fe800078e0064 */
[----:B------:R-:W-:Y:S04]  /*72c0*/  @P2 IMAD.WIDE.U32 R2, R6, c[0x0][0x258], R2 ;  /* 0x0000960006022a25 */ /* 0x000fe800078e0002 */
[----:B------:R-:W-:Y:S01]  /*72d0*/  @P2 IMAD.IADD R0, R3, 0x1, R0 ;  /* 0x0000000103002824 */ /* 0x000fe200078e0200 */
[C---:B------:R-:W-:Y:S02]  /*72e0*/  @P2 LEA R6, P4, R2.reuse, c[0x0][0x250], 0x1 ;  /* 0x0000940002062a11 */ /* 0x040fe400078808ff */
[----:B------:R-:W-:Y:S02]  /*72f0*/  @P1 MOV R3, R99 ;  /* 0x0000006300031202 */ /* 0x000fe40000000f00 */
[----:B------:R-:W-:Y:S01]  /*7300*/  @P2 LEA.HI.X R7, R2, c[0x0][0x254], R0, 0x1, P4 ;  /* 0x0000950002072a11 */ /* 0x000fe200020f0c00 */
[----:B------:R-:W-:Y:S02]  /*7310*/  @P1 IMAD R0, R12, c[0x0][0x258], RZ ;  /* 0x000096000c001a24 */ /* 0x000fe400078e02ff */
[----:B------:R-:W-:Y:S02]  /*7320*/  @P1 IMAD.MOV.U32 R2, RZ, RZ, R100 ;  /* 0x000000ffff021224 */ /* 0x000fe400078e0064 */
[C---:B------:R-:W-:Y:S02]  /*7330*/  @P1 IMAD R0, R8.reuse, c[0x0][0x25c], R0 ;  /* 0x0000970008001a24 */ /* 0x040fe400078e0200 */
[----:B------:R-:W-:Y:S04]  /*7340*/  @P1 IMAD.WIDE.U32 R2, R8, c[0x0][0x258], R2 ;  /* 0x0000960008021a25 */ /* 0x000fe800078e0002 */
[----:B------:R-:W-:Y:S01]  /*7350*/  @P1 IMAD.IADD R0, R3, 0x1, R0 ;  /* 0x0000000103001824 */ /* 0x000fe200078e0200 */
[C---:B------:R-:W-:Y:S01]  /*7360*/  @P1 LEA R4, P4, R2.reuse, c[0x0][0x250], 0x1 ;  /* 0x0000940002041a11 */ /* 0x040fe200078808ff */
[----:B------:R-:W-:Y:S03]  /*7370*/  @P0 IMAD.MOV.U32 R3, RZ, RZ, R99 ;  /* 0x000000ffff030224 */ /* 0x000fe600078e0063 */
[----:B------:R-:W-:Y:S01]  /*7380*/  @P1 LEA.HI.X R5, R2, c[0x0][0x254], R0, 0x1, P4 ;  /* 0x0000950002051a11 */ /* 0x000fe200020f0c00 */
[----:B------:R-:W-:Y:S01]  /*7390*/  @P0 IMAD R0, R13, c[0x0][0x258], RZ ;  /* 0x000096000d000a24 */ /* 0x000fe200078e02ff */
[----:B------:R-:W-:Y:S02]  /*73a0*/  @P0 MOV R2, R100 ;  /* 0x0000006400020202 */ /* 0x000fe40000000f00 */
[----:B------:R-:W-:Y:S01]  /*73b0*/  IADD3 R13, -R96, R90, RZ ;  /* 0x0000005a600d7210 */ /* 0x000fe20007ffe1ff */
[C---:B------:R-:W-:Y:S02]  /*73c0*/  @P0 IMAD R0, R9.reuse, c[0x0][0x25c], R0 ;  /* 0x0000970009000a24 */ /* 0x040fe400078e0200 */
[----:B------:R-:W-:Y:S05]  /*73d0*/  @P0 IMAD.WIDE.U32 R2, R9, c[0x0][0x258], R2 ;  /* 0x0000960009020a25 */ /* 0x000fea00078e0002 */
[C---:B------:R-:W-:Y:S02]  /*73e0*/  @P0 LEA R8, P4, R2.reuse, c[0x0][0x250], 0x1 ;  /* 0x0000940002080a11 */ /* 0x040fe400078808ff */
[----:B------:R-:W-:Y:S04]  /*73f0*/  @P0 IADD3 R0, R3, R0, RZ ;  /* 0x0000000003000210 */ /* 0x000fe80007ffe0ff */
[----:B------:R-:W-:Y:S01]  /*7400*/  @P0 LEA.HI.X R9, R2, c[0x0][0x254], R0, 0x1, P4 ;  /* 0x0000950002090a11 */ /* 0x000fe200020f0c00 */
[----:B------:R-:W-:Y:S01]  /*7410*/  IMAD R0, R116, c[0x0][0x208], RZ ;  /* 0x0000820074007a24 */ /* 0x000fe200078e02ff */
[----:B------:R-:W-:Y:S01]  /*7420*/  ISETP.NE.AND P4, PT, R142, RZ, PT ;  /* 0x000000ff8e00720c */ /* 0x000fe20003f85270 */
[C---:B------:R-:W-:Y:S04]  /*7430*/  IMAD.WIDE.U32 R2, R97.reuse, c[0x0][0x208], RZ ;  /* 0x0000820061027a25 */ /* 0x040fe800078e00ff */
[----:B------:R-:W-:Y:S04]  /*7440*/  IMAD R0, R97, c[0x0][0x20c], R0 ;  /* 0x0000830061007a24 */ /* 0x000fe800078e0200 */
[----:B------:R-:W-:Y:S04]  /*7450*/  IMAD.IADD R3, R3, 0x1, R0 ;  /* 0x0000000103037824 */ /* 0x000fe800078e0200 */
[----:B------:R-:W-:Y:S01]  /*7460*/  @!PT LDS RZ, [RZ] ;  /* 0x00000000fffff984 */ /* 0x000fe20000000800 */
[----:B------:R-:W-:Y:S01]  /*7470*/  @!PT LDS RZ, [RZ] ;  /* 0x00000000fffff984 */ /* 0x000fe20000000800 */
[----:B------:R-:W-:Y:S01]  /*7480*/  @!PT LDS RZ, [RZ] ;  /* 0x00000000fffff984 */ /* 0x000fe20000000800 */
[----:B------:R1:W-:Y:S01]  /*7490*/  @P3 LDGSTS.E.BYPASS.LTC128B.128 [R74+0x100], [R10.64], !P4 ;  /* 0x001000000a4a3fae */ /* 0x0003e2000e101d62 */
[----:B------:R-:W-:Y:S03]  /*74a0*/  IMAD.WIDE.U32 R2, R95, c[0x0][0x218], R2 ;  /* 0x000086005f027a25 */ /* 0x000fe600078e0002 */
[----:B------:R1:W-:Y:S04]  /*74b0*/  @P3 LDGSTS.E.BYPASS.LTC128B.128 [R74+0x2100], [R10.64+0x80], !P6 ;  /* 0x021000800a4a3fae */ /* 0x0003e8000f101d62 */
[----:B------:R1:W-:Y:S04]  /*74c0*/  @P2 LDGSTS.E.BYPASS.LTC128B.128 [R74+0x900], [R6.64], !P4 ;  /* 0x00900000064a2fae */ /* 0x0003e8000e101d62 */
[----:B------:R1:W-:Y:S04]  /*74d0*/  @P2 LDGSTS.E.BYPASS.LTC128B.128 [R74+0x2900], [R6.64+0x80], !P6 ;  /* 0x02900080064a2fae */ /* 0x0003e8000f101d62 */
[----:B------:R2:W-:Y:S04]  /*74e0*/  @P1 LDGSTS.E.BYPASS.LTC128B.128 [R74+0x1100], [R4.64], !P4 ;  /* 0x01100000044a1fae */ /* 0x0005e8000e101d62 */
[----:B------:R2:W-:Y:S04]  /*74f0*/  @P1 LDGSTS.E.BYPASS.LTC128B.128 [R74+0x3100], [R4.64+0x80], !P6 ;  /* 0x03100080044a1fae */ /* 0x0005e8000f101d62 */
[----:B------:R1:W-:Y:S04]  /*7500*/  @P0 LDGSTS.E.BYPASS.LTC128B.128 [R74+0x1900], [R8.64], !P4 ;  /* 0x01900000084a0fae */ /* 0x0003e8000e101d62 */
[----:B------:R1:W-:Y:S01]  /*7510*/  @P0 LDGSTS.E.BYPASS.LTC128B.128 [R74+0x3900], [R8.64+0x80], !P6 ;  /* 0x03900080084a0fae */ /* 0x0003e2000f101d62 */
[----:B------:R-:W-:Y:S03]  /*7520*/  IADD3 R0, P0, R2, UR56, RZ ;  /* 0x0000003802007c10 */ /* 0x000fe6000ff1e0ff */
[----:B------:R-:W0:Y:S01]  /*7530*/  LDGDEPBAR ;  /* 0x00000000000079af */ /* 0x000e220000000000 */
[----:B--2---:R-:W-:Y:S04]  /*7540*/  IMAD R4, R117, c[0x0][0x218], RZ ;  /* 0x0000860075047a24 */ /* 0x004fe800078e02ff */
[----:B------:R-:W-:Y:S05]  /*7550*/  IMAD R4, R95, c[0x0][0x21c], R4 ;  /* 0x000087005f047a24 */ /* 0x000fea00078e0204 */
[----:B------:R-:W-:Y:S01]  /*7560*/  IADD3.X R2, R3, UR52, R4, P0, !PT ;  /* 0x0000003403027c10 */ /* 0x000fe200087fe404 */
[----:B------:R-:W-:Y:S04]  /*7570*/  DEPBAR.LE SB0, 0x0 ;  /* 0x000080000000791a */ /* 0x000fe80000000000 */
[----:B------:R-:W-:Y:S01]  /*7580*/  BAR.SYNC.DEFER_BLOCKING 0x0 ;  /* 0x0000000000007b1d */ /* 0x000fe20000010000 */
[C---:B------:R-:W-:Y:S04]  /*7590*/  LEA R14, P0, R0.reuse, c[0x0][0x1f8], 0x1 ;  /* 0x00007e00000e7a11 */ /* 0x040fe800078008ff */
[----:B------:R-:W-:Y:S02]  /*75a0*/  LEA.HI.X R12, R0, c[0x0][0x1fc], R2, 0x1, P0 ;  /* 0x00007f00000c7a11 */ /* 0x000fe400000f0c02 */
[----:B------:R1:W2:Y:S01]  /*75b0*/  SHFL.IDX PT, R2, R14, RZ, 0x181f ;  /* 0x00181fff0e027589 */ /* 0x0002a200000e0000 */
[----:B------:R-:W-:Y:S03]  /*75c0*/  ISETP.GE.AND P0, PT, R13, 0x1, PT ;  /* 0x000000010d00780c */ /* 0x000fe60003f06270 */
[----:B------:R1:W3:Y:S10]  /*75d0*/  SHFL.IDX PT, R0, R12, RZ, 0x181f ;  /* 0x00181fff0c007589 */ /* 0x0002f400000e0000 */
[----:B------:R-:W-:-:S05]  /*75e0*/  @!P0 BRA `(.L_x_843) ;  /* 0x000000a000008947 */ /* 0x000fca0003800000 */
[----:B-1----:R-:W1:Y:S01]  /*75f0*/  @!P5 LDS.128 R8, [R74+0x100] ;  /* 0x000100004a08d984 */ /* 0x002e620000000c00 */
[C---:B--2---:R-:W-:Y:S04]  /*7600*/  @!P5 LEA R4, P0, R20.reuse, R2, 0x1 ;  /* 0x000000021404d211 */ /* 0x044fe800078008ff */
[----:B---3--:R-:W-:Y:S02]  /*7610*/  @!P5 LEA.HI.X R5, R20, R0, R21, 0x1, P0 ;  /* 0x000000001405d211 */ /* 0x008fe400000f0c15 */
[----:B------:R-:W-:Y:S11]  /*7620*/  ISETP.GE.AND P0, PT, R92, c[0x0][0x1d4], PT ;  /* 0x000075005c007a0c */ /* 0x000ff60003f06270 */
[----:B------:R-:W-:Y:S02]  /*7630*/  @!UPT UIADD3 URZ, URZ, URZ, URZ ;  /* 0x0000003f3f3ff290 */ /* 0x000fe4000fffe03f */
[C---:B------:R-:W-:Y:S04]  /*7640*/  @!P0 LEA R2, P1, R82.reuse, R2, 0x1 ;  /* 0x0000000252028211 */ /* 0x040fe800078208ff */
[----:B------:R-:W-:Y:S01]  /*7650*/  @!P0 LEA.HI.X R3, R82, R0, R93, 0x1, P1 ;  /* 0x0000000052038211 */ /* 0x000fe200008f0c5d */
[----:B-1----:R-:W-:Y:S04]  /*7660*/  @!P5 ST.E.128 [R4.64], R8 ;  /* 0x000000080400d985 */ /* 0x002fe8000c101d22 */
[----:B------:R-:W1:Y:S04]  /*7670*/  @!P0 LDS.128 R4, [R74+0x2100] ;  /* 0x002100004a048984 */ /* 0x000e680000000c00 */
[----:B-1----:R1:W-:Y:S02]  /*7680*/  @!P0 ST.E.128 [R2.64], R4 ;  /* 0x0000000402008985 */ /* 0x0023e4000c101d22 */
.L_x_843:
[----:B------:R-:W-:Y:S05]  /*7690*/  BSYNC B0 ;  /* 0x0000000000007941 */ /* 0x000fea0003800000 */
.L_x_842:
[----:B---3--:R3:W4:Y:S01]  /*76a0*/  SHFL.IDX PT, R0, R12, 0x1, 0x181f ;  /* 0x00381f000c007f89 */ /* 0x00872200000e0000 */
[----:B------:R-:W-:Y:S01]  /*76b0*/  ISETP.GE.AND P0, PT, R13, 0x11, PT ;  /* 0x000000110d00780c */ /* 0x000fe20003f06270 */
[----:B------:R-:W-:Y:S02]  /*76c0*/  BSSY B0, `(.L_x_844) ;  /* 0x000000d000007945 */ /* 0x000fe40003800000 */
[----:B-12---:R3:W1:Y:S10]  /*76d0*/  SHFL.IDX PT, R2, R14, 0x1, 0x181f ;  /* 0x00381f000e027f89 */ /* 0x00667400000e0000 */
[----:B------:R-:W-:-:S05]  /*76e0*/  @!P0 BRA `(.L_x_845) ;  /* 0x000000a000008947 */ /* 0x000fca0003800000 */
[----:B------:R-:W2:Y:S01]  /*76f0*/  @!P5 LDS.128 R8, [R74+0x900] ;  /* 0x000900004a08d984 */ /* 0x000ea20000000c00 */
[C---:B-1----:R-:W-:Y:S04]  /*7700*/  @!P5 LEA R4, P0, R20.reuse, R2, 0x1 ;  /* 0x000000021404d211 */ /* 0x042fe800078008ff */
[----:B----4-:R-:W-:Y:S02]  /*7710*/  @!P5 LEA.HI.X R5, R20, R0, R21, 0x1, P0 ;  /* 0x000000001405d211 */ /* 0x010fe400000f0c15 */
[----:B------:R-:W-:Y:S11]  /*7720*/  ISETP.GE.AND P0, PT, R92, c[0x0][0x1d4], PT ;  /* 0x000075005c007a0c */ /* 0x000ff60003f06270 */
[----:B------:R-:W-:Y:S02]  /*7730*/  @!UPT UIADD3 URZ, URZ, URZ, URZ ;  /* 0x0000003f3f3ff290 */ /* 0x000fe4000fffe03f */
[C---:B------:R-:W-:Y:S04]  /*7740*/  @!P0 LEA R2, P1, R82.reuse, R2, 0x1 ;  /* 0x0000000252028211 */ /* 0x040fe800078208ff */
[----:B------:R-:W-:Y:S01]  /*7750*/  @!P0 LEA.HI.X R3, R82, R0, R93, 0x1, P1 ;  /* 0x0000000052038211 */ /* 0x000fe200008f0c5d */
[----:B--2---:R-:W-:Y:S04]  /*7760*/  @!P5 ST.E.128 [R4.64], R8 ;  /* 0x000000080400d985 */ /* 0x004fe8000c101d22 */
[----:B------:R-:W1:Y:S04]  /*7770*/  @!P0 LDS.128 R4, [R74+0x2900] ;  /* 0x002900004a048984 */ /* 0x000e680000000c00 */
[----:B-1----:R1:W-:Y:S02]  /*7780*/  @!P0 ST.E.128 [R2.64], R4 ;  /* 0x0000000402008985 */ /* 0x0023e4000c101d22 */
.L_x_845:
[----:B------:R-:W-:Y:S05]  /*7790*/  BSYNC B0 ;  /* 0x0000000000007941 */ /* 0x000fea0003800000 */
.L_x_844:
[----:B----4-:R2:W4:Y:S01]  /*77a0*/  SHFL.IDX PT, R0, R12, 0x2, 0x181f ;  /* 0x00581f000c007f89 */ /* 0x01052200000e0000 */
[----:B------:R-:W-:Y:S01]  /*77b0*/  ISETP.GE.AND P0, PT, R13, 0x21, PT ;  /* 0x000000210d00780c */ /* 0x000fe20003f06270 */
[----:B------:R-:W-:Y:S02]  /*77c0*/  BSSY B0, `(.L_x_846) ;  /* 0x000000d000007945 */ /* 0x000fe40003800000 */
[----:B-1----:R2:W1:Y:S10]  /*77d0*/  SHFL.IDX PT, R2, R14, 0x2, 0x181f ;  /* 0x00581f000e027f89 */ /* 0x00247400000e0000 */
[----:B------:R-:W-:-:S05]  /*77e0*/  @!P0 BRA `(.L_x_847) ;  /* 0x000000a000008947 */ /* 0x000fca0003800000 */
[----:B------:R-:W5:Y:S01]  /*77f0*/  @!P5 LDS.128 R8, [R74+0x1100] ;  /* 0x001100004a08d984 */ /* 0x000f620000000c00 */
[C---:B-1----:R-:W-:Y:S04]  /*7800*/  @!P5 LEA R4, P0, R20.reuse, R2, 0x1 ;  /* 0x000000021404d211 */ /* 0x042fe800078008ff */
[----:B----4-:R-:W-:Y:S02]  /*7810*/  @!P5 LEA.HI.X R5, R20, R0, R21, 0x1, P0 ;  /* 0x000000001405d211 */ /* 0x010fe400000f0c15 */
[----:B------:R-:W-:Y:S11]  /*7820*/  ISETP.GE.AND P0, PT, R92, c[0x0][0x1d4], PT ;  /* 0x000075005c007a0c */ /* 0x000ff60003f06270 */
[----:B------:R-:W-:Y:S02]  /*7830*/  @!UPT UIADD3 URZ, URZ, URZ, URZ ;  /* 0x0000003f3f3ff290 */ /* 0x000fe4000fffe03f */
[C---:B------:R-:W-:Y:S04]  /*7840*/  @!P0 LEA R2, P1, R82.reuse, R2, 0x1 ;  /* 0x0000000252028211 */ /* 0x040fe800078208ff */
[----:B------:R-:W-:Y:S01]  /*7850*/  @!P0 LEA.HI.X R3, R82, R0, R93, 0x1, P1 ;  /* 0x0000000052038211 */ /* 0x000fe200008f0c5d */
[----:B-----5:R-:W-:Y:S04]  /*7860*/  @!P5 ST.E.128 [R4.64], R8 ;  /* 0x000000080400d985 */ /* 0x020fe8000c101d22 */
[----:B------:R-:W1:Y:S04]  /*7870*/  @!P0 LDS.128 R4, [R74+0x3100] ;  /* 0x003100004a048984 */ /* 0x000e680000000c00 */
[----:B-1----:R1:W-:Y:S02]  /*7880*/  @!P0 ST.E.128 [R2.64], R4 ;  /* 0x0000000402008985 */ /* 0x0023e4000c101d22 */
.L_x_847:
[----:B------:R-:W-:Y:S05]  /*7890*/  BSYNC B0 ;  /* 0x0000000000007941 */ /* 0x000fea0003800000 */
.L_x_846:
[----:B----4-:R4:W2:Y:S01]  /*78a0*/  SHFL.IDX PT, R0, R12, 0x3, 0x181f ;  /* 0x00781f000c007f89 */ /* 0x0108a200000e0000 */
[----:B------:R-:W-:Y:S01]  /*78b0*/  ISETP.GE.AND P0, PT, R13, 0x31, PT ;  /* 0x000000310d00780c */ /* 0x000fe20003f06270 */
[----:B------:R-:W-:Y:S02]  /*78c0*/  BSSY B0, `(.L_x_848) ;  /* 0x000000d000007945 */ /* 0x000fe40003800000 */
[----:B-1----:R4:W1:Y:S10]  /*78d0*/  SHFL.IDX PT, R2, R14, 0x3, 0x181f ;  /* 0x00781f000e027f89 */ /* 0x00287400000e0000 */
[----:B------:R-:W-:-:S05]  /*78e0*/  @!P0 BRA `(.L_x_849) ;  /* 0x000000a000008947 */ /* 0x000fca0003800000 */
[----:B------:R-:W5:Y:S01]  /*78f0*/  @!P5 LDS.128 R8, [R74+0x1900] ;  /* 0x001900004a08d984 */ /* 0x000f620000000c00 */
[C---:B-1----:R-:W-:Y:S04]  /*7900*/  @!P5 LEA R4, P0, R20.reuse, R2, 0x1 ;  /* 0x000000021404d211 */ /* 0x042fe800078008ff */
[----:B--2---:R-:W-:Y:S02]  /*7910*/  @!P5 LEA.HI.X R5, R20, R0, R21, 0x1, P0 ;  /* 0x000000001405d211 */ /* 0x004fe400000f0c15 */
[----:B------:R-:W-:Y:S11]  /*7920*/  ISETP.GE.AND P0, PT, R92, c[0x0][0x1d4], PT ;  /* 0x000075005c007a0c */ /* 0x000ff60003f06270 */
[----:B------:R-:W-:Y:S02]  /*7930*/  @!UPT UIADD3 URZ, URZ, URZ, URZ ;  /* 0x0000003f3f3ff290 */ /* 0x000fe4000fffe03f */
[C---:B------:R-:W-:Y:S04]  /*7940*/  @!P0 LEA R2, P1, R82.reuse, R2, 0x1 ;  /* 0x0000000252028211 */ /* 0x040fe800078208ff */
[----:B------:R-:W-:Y:S01]  /*7950*/  @!P0 LEA.HI.X R3, R82, R0, R93, 0x1, P1 ;  /* 0x0000000052038211 */ /* 0x000fe200008f0c5d */
[----:B-----5:R-:W-:Y:S04]  /*7960*/  @!P5 ST.E.128 [R4.64], R8 ;  /* 0x000000080400d985 */ /* 0x020fe8000c101d22 */
[----:B------:R-:W1:Y:S04]  /*7970*/  @!P0 LDS.128 R4, [R74+0x3900] ;  /* 0x003900004a048984 */ /* 0x000e680000000c00 */
[----:B-1----:R1:W-:Y:S02]  /*7980*/  @!P0 ST.E.128 [R2.64], R4 ;  /* 0x0000000402008985 */ /* 0x0023e4000c101d22 */
.L_x_849:
[----:B------:R-:W-:Y:S05]  /*7990*/  BSYNC B0 ;  /* 0x0000000000007941 */ /* 0x000fea0003800000 */
.L_x_848:
[C---:B------:R-:W-:Y:S01]  /*79a0*/  ISETP.GT.AND P0, PT, R91.reuse, UR6, PT ;  /* 0x000000065b007c0c */ /* 0x040fe2000bf04270 */
[----:B--234-:R-:W-:Y:S01]  /*79b0*/  IMAD.U32 R14, RZ, RZ, UR14 ;  /* 0x0000000eff0e7e24 */ /* 0x01cfe2000f8e00ff */
[----:B------:R-:W-:Y:S11]  /*79c0*/  IADD3 R91, R91, -0x1, RZ ;  /* 0xffffffff5b5b7810 */ /* 0x000ff60007ffe0ff */
[----:B-1----:R-:W-:Y:S01]  /*79d0*/  @P0 SHF.R.S32.HI R2, RZ, 0x1f, R91 ;  /* 0x0000001fff020819 */ /* 0x002fe2000001145b */
[C---:B------:R-:W-:Y:S02]  /*79e0*/  @P0 IMAD R0, R91.reuse, UR10, RZ ;  /* 0x0000000a5b000c24 */ /* 0x040fe4000f8e02ff */
[----:B------:R-:W-:Y:S02]  /*79f0*/  @P0 IMAD.MOV.U32 R4, RZ, RZ, R128 ;  /* 0x000000ffff040224 */ /* 0x000fe400078e0080 */
[----:B------:R-:W-:Y:S02]  /*7a00*/  @P0 IMAD.MOV.U32 R5, RZ, RZ, R123 ;  /* 0x000000ffff050224 */ /* 0x000fe400078e007b */
[----:B------:R-:W-:Y:S02]  /*7a10*/  @P0 IMAD R0, R2, UR11, R0 ;  /* 0x0000000b02000c24 */ /* 0x000fe4000f8e0200 */
[----:B------:R-:W-:Y:S04]  /*7a20*/  @P0 IMAD.WIDE.U32 R4, R91, UR11, R4 ;  /* 0x0000000b5b040c25 */ /* 0x000fe8000f8e0004 */
        /* <DEDUP_REMOVED lines=8> */
[----:B------:R-:W-:Y:S02]  /*7ab0*/  @P0 IADD3.X R15, RZ, UR13, R3, P2, P1 ;  /* 0x0000000dff0f0c10 */ /* 0x000fe400097e2403 */
[----:B------:R-:W-:Y:S01]  /*7ac0*/  @P0 IADD3 R6, P1, R2, UR14, RZ ;  /* 0x0000000e02060c10 */ /* 0x000fe2000ff3e0ff */
[----:B------:R1:W-:Y:S03]  /*7ad0*/  @P0 LDGSTS.E.BYPASS.LTC128B.128 [R74+0x6100], [R2.64+0x80], !P6 ;  /* 0x06100080024a0fae */ /* 0x0003e6000f101d62 */
[----:B------:R-:W-:Y:S02]  /*7ae0*/  @P0 IADD3.X R7, R3, UR13, RZ, P1, !PT ;  /* 0x0000000d03070c10 */ /* 0x000fe40008ffe4ff */
[C---:B------:R-:W-:Y:S03]  /*7af0*/  @P0 IADD3 R4, P1, R6.reuse, UR14, RZ ;  /* 0x0000000e06040c10 */ /* 0x040fe6000ff3e0ff */
[----:B------:R1:W-:Y:S01]  /*7b00*/  @P0 LDGSTS.E.BYPASS.LTC128B.128 [R74+0x4900], [R6.64], !P4 ;  /* 0x04900000064a0fae */ /* 0x0003e2000e101d62 */
[C---:B------:R-:W-:Y:S02]  /*7b10*/  @P0 IADD3.X R5, R7.reuse, UR13, RZ, P1, !PT ;  /* 0x0000000d07050c10 */ /* 0x040fe40008ffe4ff */
[----:B------:R-:W-:Y:S01]  /*7b20*/  @P0 IADD3 R12, P1, R6, UR26, RZ ;  /* 0x0000001a060c0c10 */ /* 0x000fe2000ff3e0ff */
[----:B------:R1:W-:Y:S03]  /*7b30*/  @P0 LDGSTS.E.BYPASS.LTC128B.128 [R74+0x6900], [R14.64], !P6 ;  /* 0x069000000e4a0fae */ /* 0x0003e6000f101d62 */
[----:B------:R-:W-:Y:S01]  /*7b40*/  @P0 IADD3.X R13, R7, UR27, RZ, P1, !PT ;  /* 0x0000001b070d0c10 */ /* 0x000fe20008ffe4ff */
[----:B------:R1:W-:Y:S01]  /*7b50*/  @P0 LDGSTS.E.BYPASS.LTC128B.128 [R74+0x5100], [R4.64], !P4 ;  /* 0x05100000044a0fae */ /* 0x0003e2000e101d62 */
[C---:B------:R-:W-:Y:S03]  /*7b60*/  @P0 IADD3 R10, P1, R4.reuse, UR14, RZ ;  /* 0x0000000e040a0c10 */ /* 0x040fe6000ff3e0ff */
[----:B------:R1:W-:Y:S01]  /*7b70*/  @P0 LDGSTS.E.BYPASS.LTC128B.128 [R74+0x7100], [R12.64], !P6 ;  /* 0x071000000c4a0fae */ /* 0x0003e2000f101d62 */
[C---:B------:R-:W-:Y:S02]  /*7b80*/  @P0 IADD3.X R11, R5.reuse, UR13, RZ, P1, !PT ;  /* 0x0000000d050b0c10 */ /* 0x040fe40008ffe4ff */
[----:B------:R-:W-:Y:S03]  /*7b90*/  @P0 IADD3 R8, P1, R4, UR26, RZ ;  /* 0x0000001a04080c10 */ /* 0x000fe6000ff3e0ff */
[----:B------:R1:W-:Y:S01]  /*7ba0*/  @P0 LDGSTS.E.BYPASS.LTC128B.128 [R74+0x5900], [R10.64], !P4 ;  /* 0x059000000a4a0fae */ /* 0x0003e2000e101d62 */
[----:B------:R-:W-:Y:S05]  /*7bb0*/  @P0 IADD3.X R9, R5, UR27, RZ, P1, !PT ;  /* 0x0000001b05090c10 */ /* 0x000fea0008ffe4ff */
[----:B------:R1:W-:Y:S04]  /*7bc0*/  @P0 LDGSTS.E.BYPASS.LTC128B.128 [R74+0x7900], [R8.64], !P6 ;  /* 0x07900000084a0fae */ /* 0x0003e8000f101d62 */
[----:B------:R-:W0:Y:S01]  /*7bd0*/  LDGDEPBAR ;  /* 0x00000000000079af */ /* 0x000e220000000000 */
[----:B------:R-:W-:-:S05]  /*7be0*/  @P0 BRA `(.L_x_850) ;  /* 0xffffa04000000947 */ /* 0x000fca000383ffff */
[----:B------:R-:W-:Y:S06]  /*7bf0*/  BAR.SYNC.DEFER_BLOCKING 0x0 ;  /* 0x0000000000007b1d */ /* 0x000fec0000010000 */
.L_x_803:
[----:B-1----:R-:W-:Y:S01]  /*7c00*/  UISETP.GE.AND UP0, UPT, UR9, 0x1, UPT ;  /* 0x000000010900788c */ /* 0x002fe2000bf06270 */
[----:B------:R-:W-:Y:S01]  /*7c10*/  PLOP3.LUT P4, PT, PT, PT, PT, 0x80, 0x0 ;  /* 0x000000000000781c */ /* 0x000fe20003f8f070 */
[----:B------:R-:W-:Y:S01]  /*7c20*/  CS2R R14, SRZ ;  /* 0x00000000000e7805 */ /* 0x000fe2000001ff00 */
[----:B------:R-:W-:Y:S01]  /*7c30*/  IMAD.MOV.U32 R198, RZ, RZ, RZ ;  /* 0x000000ffffc67224 */ /* 0x000fe200078e00ff */
[----:B------:R-:W-:Y:S01]  /*7c40*/  CS2R R202, SRZ ;  /* 0x0000000000ca7805 */ /* 0x000fe2000001ff00 */
[----:B------:R-:W-:Y:S01]  /*7c50*/  IMAD.MOV.U32 R196, RZ, RZ, RZ ;  /* 0x000000ffffc47224 */ /* 0x000fe200078e00ff */
[----:B------:R-:W-:Y:S01]  /*7c60*/  PLOP3.LUT P0, PT, PT, PT, UP0, 0x80, 0x0 ;  /* 0x000000000000781c */ /* 0x000fe20003f0f008 */
[----:B------:R-:W-:Y:S01]  /*7c70*/  CS2R R200, SRZ ;  /* 0x0000000000c87805 */ /* 0x000fe2000001ff00 */
[----:B------:R-:W-:Y:S01]  /*7c80*/  CS2R R16, SRZ ;  /* 0x0000000000107805 */ /* 0x000fe2000001ff00 */
[----:B------:R-:W-:Y:S01]  /*7c90*/  MOV R194, RZ ;  /* 0x000000ff00c27202 */ /* 0x000fe20000000f00 */
[----:B------:R-:W-:Y:S01]  /*7ca0*/  CS2R R192, SRZ ;  /* 0x0000000000c07805 */ /* 0x000fe2000001ff00 */
[----:B------:R-:W-:Y:S01]  /*7cb0*/  CS2R R12, SRZ ;  /* 0x00000000000c7805 */ /* 0x000fe2000001ff00 */
[----:B------:R-:W-:Y:S01]  /*7cc0*/  IMAD.MOV.U32 R190, RZ, RZ, RZ ;  /* 0x000000ffffbe7224 */ /* 0x000fe200078e00ff */
[----:B------:R-:W-:Y:S01]  /*7cd0*/  MOV R188, RZ ;  /* 0x000000ff00bc7202 */ /* 0x000fe20000000f00 */
[----:B------:R-:W-:Y:S01]  /*7ce0*/  IMAD.MOV.U32 R154, RZ, RZ, RZ ;  /* 0x000000ffff9a7224 */ /* 0x000fe200078e00ff */
[----:B------:R-:W-:Y:S01]  /*7cf0*/  CS2R R18, SRZ ;  /* 0x0000000000127805 */ /* 0x000fe2000001ff00 */
        /* <DEDUP_REMOVED lines=11> */
[----:B-----5:R-:W-:Y:S01]  /*7db0*/  CS2R R26, SRZ ;  /* 0x00000000001a7805 */ /* 0x020fe2000001ff00 */
[----:B------:R-:W-:Y:S01]  /*7dc0*/  MOV R140, RZ ;  /* 0x000000ff008c7202 */ /* 0x000fe20000000f00 */
[----:B------:R-:W-:Y:S01]  /*7dd0*/  IMAD.MOV.U32 R146, RZ, RZ, RZ ;  /* 0x000000ffff927224 */ /* 0x000fe200078e00ff */
[----:B------:R-:W-:Y:S01]  /*7de0*/  MOV R28, RZ ;  /* 0x000000ff001c7202 */ /* 0x000fe20000000f00 */
[----:B------:R-:W-:Y:S01]  /*7df0*/  IMAD.MOV.U32 R144, RZ, RZ, RZ ;  /* 0x000000ffff907224 */ /* 0x000fe200078e00ff */
[----:B------:R-:W-:Y:S01]  /*7e00*/  CS2R R138, SRZ ;  /* 0x00000000008a7805 */ /* 0x000fe2000001ff00 */
[----:B------:R-:W-:Y:S01]  /*7e10*/  CS2R R30, SRZ ;  /* 0x00000000001e7805 */ /* 0x000fe2000001ff00 */
[----:B------:R-:W-:Y:S01]  /*7e20*/  MOV R136, RZ ;  /* 0x000000ff00887202 */ /* 0x000fe20000000f00 */
[----:B------:R-:W-:Y:S01]  /*7e30*/  IMAD.MOV.U32 R134, RZ, RZ, RZ ;  /* 0x000000ffff867224 */ /* 0x000fe200078e00ff */
[----:B------:R-:W-:Y:S01]  /*7e40*/  CS2R R32, SRZ ;  /* 0x0000000000207805 */ /* 0x000fe2000001ff00 */
[----:B------:R-:W-:Y:S01]  /*7e50*/  MOV R132, RZ ;  /* 0x000000ff00847202 */ /* 0x000fe20000000f00 */
[----:B------:R-:W-:Y:S01]  /*7e60*/  CS2R R126, SRZ ;  /* 0x00000000007e7805 */ /* 0x000fe2000001ff00 */
[----:B------:R-:W-:Y:S01]  /*7e70*/  IMAD.MOV.U32 R124, RZ, RZ, RZ ;  /* 0x000000ffff7c7224 */ /* 0x000fe200078e00ff */
[----:B------:R-:W-:Y:S01]  /*7e80*/  CS2R R34, SRZ ;  /* 0x0000000000227805 */ /* 0x000fe2000001ff00 */
        /* <DEDUP_REMOVED lines=20> */
[----:B------:R-:W-:Y:S01]  /*7fd0*/  CS2R R46, SRZ ;  /* 0x00000000002e7805 */ /* 0x000fe2000001ff00 */
        /* <DEDUP_REMOVED lines=11> */
[----:B------:R-:W-:Y:S01]  /*8090*/  CS2R R82, SRZ ;  /* 0x0000000000527805 */ /* 0x000fe2000001ff00 */
[----:B------:R-:W-:Y:S01]  /*80a0*/  CS2R R80, SRZ ;  /* 0x0000000000507805 */ /* 0x000fe2000001ff00 */
[----:B------:R-:W-:Y:S01]  /*80b0*/  CS2R R74, SRZ ;  /* 0x00000000004a7805 */ /* 0x000fe2000001ff00 */
[----:B------:R-:W-:Y:S01]  /*80c0*/  CS2R R54, SRZ ;  /* 0x0000000000367805 */ /* 0x000fe2000001ff00 */
        /* <DEDUP_REMOVED lines=13> */
[----:B------:R-:W-:Y:S01]  /*81a0*/  IMAD.MOV.U32 R172, RZ, RZ, RZ ;  /* 0x000000ffffac7224 */ /* 0x000fe200078e00ff */
[----:B------:R-:W-:Y:S01]  /*81b0*/  MOV R64, RZ ;  /* 0x000000ff00407202 */ /* 0x000fe20000000f00 */
        /* <DEDUP_REMOVED lines=9> */
[----:B------:R-:W-:Y:S01]  /*8250*/  @UP1 UIMAD.WIDE UR4, UR24, UR4, UR10 ;  /* 0x00000004180412a5 */ /* 0x000fe2000f8e020a */
[----:B------:R-:W1:Y:S01]  /*8260*/  S2R R19, SR_CTAID.X ;  /* 0x0000000000137919 */ /* 0x000e620000002500 */
[----:B------:R-:W-:Y:S01]  /*8270*/  SHF.R.S32.HI R157, RZ, 0x1f, R159 ;  /* 0x0000001fff9d7819 */ /* 0x000fe2000001149f */
[----:B------:R-:W-:Y:S02]  /*8280*/  USHF.R.S32.HI UR6, URZ, 0x1f, UR20 ;  /* 0x0000001f3f067899 */ /* 0x000fe40008011414 */
[----:B------:R-:W-:Y:S01]  /*8290*/  ULDC.64 UR10, c[0x0][0x348] ;  /* 0x0000d200000a7ab9 */ /* 0x000fe20000000a00 */
[----:B------:R-:W-:Y:S02]  /*82a0*/  IMAD.U32 R2, RZ, RZ, UR4 ;  /* 0x00000004ff027e24 */ /* 0x000fe4000f8e00ff */
[----:B------:R-:W-:Y:S01]  /*82b0*/  IMAD.U32 R3, RZ, RZ, UR5 ;  /* 0x00000005ff037e24 */ /* 0x000fe2000f8e00ff */
[----:B------:R-:W-:-:S02]  /*82c0*/  ULDC.64 UR4, c[0x0][0x178] ;  /* 0x00005e0000047ab9 */ /* 0x000fc40000000a00 */
[----:B------:R-:W-:Y:S02]  /*82d0*/  UIMAD UR6, UR6, UR4, URZ ;  /* 0x00000004060672a4 */ /* 0x000fe4000f8e023f */
[----:B------:R-:W-:Y:S01]  /*82e0*/  UIMAD.WIDE.U32 UR12, UR20, UR4, URZ ;  /* 0x00000004140c72a5 */ /* 0x000fe2000f8e003f */
[----:B------:R3:W4:Y:S01]  /*82f0*/  @P4 LDG.E R7, [R2.64] ;  /* 0x0000002202074981 */ /* 0x000722000c1e1900 */
[----:B------:R-:W-:Y:S01]  /*8300*/  UIMAD UR20, UR20, UR5, UR6 ;  /* 0x00000005141472a4 */ /* 0x000fe2000f8e0206 */
[----:B------:R-:W-:Y:S01]  /*8310*/  IMAD.MOV.U32 R166, RZ, RZ, c[0x0][0x2b8] ;  /* 0x0000ae00ffa67624 */ /* 0x000fe200078e00ff */
[----:B------:R-:W-:Y:S01]  /*8320*/  UISETP.NE.U32.AND UP0, UPT, URZ, UR10, UPT ;  /* 0x0000000a3f00728c */ /* 0x000fe2000bf05070 */
[----:B------:R-:W-:Y:S01]  /*8330*/  IMAD.MOV.U32 R47, RZ, RZ, RZ ;  /* 0x000000ffff2f7224 */ /* 0x000fe200078e00ff */
[----:B------:R-:W-:Y:S02]  /*8340*/  ULDC.64 UR4, c[0x0][0x1b8] ;  /* 0x00006e0000047ab9 */ /* 0x000fe40000000a00 */
[----:B------:R-:W-:-:S02]  /*8350*/  UIADD3 UR13, UR13, UR20, URZ ;  /* 0x000000140d0d7290 */ /* 0x000fc4000fffe03f */
[----:B------:R-:W-:Y:S02]  /*8360*/  UIMAD UR6, UR15, UR4, URZ ;  /* 0x000000040f0672a4 */ /* 0x000fe4000f8e023f */
[----:B------:R-:W-:Y:S02]  /*8370*/  UISETP.NE.AND.EX UP0, UPT, URZ, UR11, UPT, UP0 ;  /* 0x0000000b3f00728c */ /* 0x000fe4000bf05300 */
[----:B------:R-:W-:Y:S02]  /*8380*/  USHF.R.S32.HI UR10, URZ, 0x1f, UR24 ;  /* 0x0000001f3f0a7899 */ /* 0x000fe40008011418 */
[----:B------:R-:W-:Y:S02]  /*8390*/  UIMAD UR6, UR16, UR5, UR6 ;  /* 0x00000005100672a4 */ /* 0x000fe4000f8e0206 */
[----:B------:R-:W-:Y:S02]  /*83a0*/  UIMAD.WIDE.U32 UR12, UR16, UR4, UR12 ;  /* 0x00000004100c72a5 */ /* 0x000fe4000f8e000c */
[----:B------:R-:W-:-:S02]  /*83b0*/  USEL UR10, UR10, URZ, !UP0 ;  /* 0x0000003f0a0a7287 */ /* 0x000fc4000c000000 */
[----:B------:R-:W-:Y:S02]  /*83c0*/  ULDC.64 UR4, c[0x0][0x1c0] ;  /* 0x0000700000047ab9 */ /* 0x000fe40000000a00 */
[----:B------:R-:W-:Y:S01]  /*83d0*/  USEL UR11, UR24, URZ, !UP0 ;  /* 0x0000003f180b7287 */ /* 0x000fe2000c000000 */
[----:B---3--:R-:W-:Y:S01]  /*83e0*/  LEA.HI R2, R157, R159, RZ, 0x3 ;  /* 0x0000009f9d027211 */ /* 0x008fe200078f18ff */
[----:B------:R-:W-:Y:S01]  /*83f0*/  IMAD.MOV.U32 R3, RZ, RZ, c[0x0][0x2c4] ;  /* 0x0000b100ff037624 */ /* 0x000fe200078e00ff */
[----:B------:R-:W-:Y:S02]  /*8400*/  UIMAD UR10, UR10, UR4, URZ ;  /* 0x000000040a0a72a4 */ /* 0x000fe4000f8e023f */
[----:B------:R-:W-:Y:S01]  /*8410*/  LOP3.LUT R0, R2, 0xfffffff8, RZ, 0xc0, !PT ;  /* 0xfffffff802007812 */ /* 0x000fe200078ec0ff */
[----:B------:R-:W-:Y:S01]  /*8420*/  UIADD3 UR13, UR13, UR6, URZ ;  /* 0x000000060d0d7290 */ /* 0x000fe2000fffe03f */
[----:B------:R-:W-:Y:S01]  /*8430*/  SHF.R.S32.HI R42, RZ, 0x3, R2 ;  /* 0x00000003ff2a7819 */ /* 0x000fe20000011402 */
[----:B------:R-:W-:Y:S01]  /*8440*/  UIMAD UR5, UR11, UR5, UR10 ;  /* 0x000000050b0572a4 */ /* 0x000fe2000f8e020a */
[----:B------:R-:W-:Y:S01]  /*8450*/  ISETP.NE.AND P0, PT, R3, 0x1, PT ;  /* 0x000000010300780c */ /* 0x000fe20003f05270 */
[----:B------:R-:W-:Y:S01]  /*8460*/  IMAD.IADD R54, R159, 0x1, -R0 ;  /* 0x000000019f367824 */ /* 0x000fe200078e0a00 */
[----:B------:R-:W-:-:S02]  /*8470*/  UIMAD.WIDE.U32 UR12, UR11, UR4, UR12 ;  /* 0x000000040b0c72a5 */ /* 0x000fc4000f8e000c */
[----:B------:R-:W-:Y:S01]  /*8480*/  UIADD3 UR6, UR7, -0x40, URZ ;  /* 0xffffffc007067890 */ /* 0x000fe2000fffe03f */
[C---:B------:R-:W-:Y:S01]  /*8490*/  IMAD R165, R54.reuse, 0x10, R42 ;  /* 0x0000001036a57824 */ /* 0x040fe200078e022a */
[----:B------:R-:W-:Y:S01]  /*84a0*/  UIADD3 UR5, UR13, UR5, URZ ;  /* 0x000000050d057290 */ /* 0x000fe2000fffe03f */
[----:B------:R-:W-:Y:S01]  /*84b0*/  IMAD.SHL.U32 R160, R54, 0x8, RZ ;  /* 0x0000000836a07824 */ /* 0x000fe200078e00ff */
[----:B------:R-:W-:Y:S01]  /*84c0*/  ULDC UR4, c[0x0][0x2c4] ;  /* 0x0000b10000047ab9 */ /* 0x000fe20000000800 */
[----:B-1----:R-:W-:Y:S01]  /*84d0*/  IMAD R4, R19, 0x80, R165 ;  /* 0x0000008013047824 */ /* 0x002fe200078e02a5 */
[----:B--2---:R-:W-:Y:S01]  /*84e0*/  UIMAD UR23, UR23, UR4, URZ ;  /* 0x00000004171772a4 */ /* 0x004fe2000f8e023f */
[----:B------:R-:W-:Y:S01]  /*84f0*/  IMAD.U32 R3, RZ, RZ, UR13 ;  /* 0x0000000dff037e24 */ /* 0x000fe2000f8e00ff */
[----:B------:R-:W-:Y:S01]  /*8500*/  IADD3 R56, R160, 0x40, RZ ;  /* 0x00000040a0387810 */ /* 0x000fe20007ffe0ff */
[----:B------:R-:W-:Y:S01]  /*8510*/  @P0 IMAD.HI.U32 R2, R4, c[0x0][0x2c8], RZ ;  /* 0x0000b20004020a27 */ /* 0x000fe200078e00ff */
[----:B------:R-:W-:Y:S01]  /*8520*/  LEA.HI R46, R157, R159, RZ, 0x4 ;  /* 0x0000009f9d2e7211 */ /* 0x000fe200078f20ff */
[----:B------:R-:W-:Y:S02]  /*8530*/  STL [R1+0x2c], R165 ;  /* 0x00002ca501007387 */ /* 0x000fe40000100800 */
[----:B------:R-:W-:Y:S01]  /*8540*/  IMAD.MOV.U32 R0, RZ, RZ, R4 ;  /* 0x000000ffff007224 */ /* 0x000fe200078e0004 */
[----:B------:R-:W-:Y:S01]  /*8550*/  @P0 SHF.R.U32.HI R0, RZ, c[0x0][0x2cc], R2 ;  /* 0x0000b300ff000a19 */ /* 0x000fe20000011602 */
[----:B------:R-:W-:-:S02]  /*8560*/  IMAD.U32 R2, RZ, RZ, UR12 ;  /* 0x0000000cff027e24 */ /* 0x000fc4000f8e00ff */
[----:B------:R-:W-:Y:S01]  /*8570*/  IMAD.U32 R3, RZ, RZ, UR5 ;  /* 0x00000005ff037e24 */ /* 0x000fe2000f8e00ff */
[--C-:B------:R-:W-:Y:S01]  /*8580*/  SHF.R.S32.HI R6, RZ, 0x1f, R0.reuse ;  /* 0x0000001fff067819 */ /* 0x100fe20000011400 */
[----:B------:R-:W-:Y:S01]  /*8590*/  IMAD.MOV R5, RZ, RZ, -R0 ;  /* 0x000000ffff057224 */ /* 0x000fe200078e0a00 */
[----:B------:R-:W-:Y:S01]  /*85a0*/  ULDC.64 UR4, c[0x0][0x2b0] ;  /* 0x0000ac0000047ab9 */ /* 0x000fe20000000a00 */
[----:B------:R-:W-:-:S04]  /*85b0*/  IMAD.WIDE.U32 R2, R0, c[0x0][0x1b0], R2 ;  /* 0x00006c0000027a25 */ /* 0x000fc800078e0002 */
[----:B------:R-:W-:Y:S02]  /*85c0*/  IMAD R6, R6, c[0x0][0x1b0], RZ ;  /* 0x00006c0006067a24 */ /* 0x000fe400078e02ff */
[----:B------:R-:W-:Y:S02]  /*85d0*/  IMAD R4, R5, c[0x0][0x2c4], R4 ;  /* 0x0000b10005047a24 */ /* 0x000fe400078e0204 */
[----:B------:R-:W-:Y:S02]  /*85e0*/  IMAD R5, R0, c[0x0][0x1b4], R6 ;  /* 0x00006d0000057a24 */ /* 0x000fe400078e0206 */
[----:B------:R-:W-:Y:S01]  /*85f0*/  IMAD R19, R19, 0x80, R42 ;  /* 0x0000008013137824 */ /* 0x000fe200078e022a */
[----:B------:R-:W-:Y:S01]  /*8600*/  SHF.R.S32.HI R0, RZ, 0x1f, R4 ;  /* 0x0000001fff007819 */ /* 0x000fe20000011404 */
[----:B------:R-:W-:-:S03]  /*8610*/  IMAD.IADD R3, R3, 0x1, R5 ;  /* 0x0000000103037824 */ /* 0x000fc600078e0205 */
[C---:B------:R-:W-:Y:S01]  /*8620*/  IADD3 R5, R19.reuse, 0x10, RZ ;  /* 0x0000001013057810 */ /* 0x040fe20007ffe0ff */
[----:B------:R-:W-:Y:S01]  /*8630*/  IMAD R0, R0, c[0x0][0x1a8], RZ ;  /* 0x00006a0000007a24 */ /* 0x000fe200078e02ff */
[----:B------:R-:W-:Y:S01]  /*8640*/  ISETP.GE.AND P6, PT, R19, UR23, PT ;  /* 0x0000001713007c0c */ /* 0x000fe2000bfc6270 */
[C---:B------:R-:W-:Y:S01]  /*8650*/  IMAD.WIDE.U32 R2, R4.reuse, c[0x0][0x1a8], R2 ;  /* 0x00006a0004027a25 */ /* 0x040fe200078e0002 */
[----:B------:R-:W-:Y:S02]  /*8660*/  ISETP.GE.AND P2, PT, R5, UR23, PT ;  /* 0x0000001705007c0c */ /* 0x000fe4000bf46270 */
[C---:B------:R-:W-:Y:S01]  /*8670*/  IADD3 R5, R19.reuse, 0x30, RZ ;  /* 0x0000003013057810 */ /* 0x040fe20007ffe0ff */
[----:B------:R-:W-:Y:S01]  /*8680*/  IMAD R0, R4, c[0x0][0x1ac], R0 ;  /* 0x00006b0004007a24 */ /* 0x000fe200078e0200 */
[----:B------:R-:W-:Y:S02]  /*8690*/  LEA R16, P5, R2, c[0x0][0x160], 0x1 ;  /* 0x0000580002107a11 */ /* 0x000fe400078a08ff */
[----:B------:R-:W-:Y:S01]  /*86a0*/  IADD3 R4, R19, 0x40, RZ ;  /* 0x0000004013047810 */ /* 0x000fe20007ffe0ff */
[----:B------:R-:W-:Y:S01]  /*86b0*/  IMAD.IADD R0, R3, 0x1, R0 ;  /* 0x0000000103007824 */ /* 0x000fe200078e0200 */
[----:B------:R-:W-:Y:S01]  /*86c0*/  IADD3 R6, R19, 0x20, RZ ;  /* 0x0000002013067810 */ /* 0x000fe20007ffe0ff */
[----:B------:R-:W-:Y:S01]  /*86d0*/  SHFL.IDX PT, R12, R16, 0x3, 0x181f ;  /* 0x00781f00100c7f89 */ /* 0x000fe200000e0000 */
[----:B------:R-:W-:-:S02]  /*86e0*/  ISETP.GE.AND P0, PT, R5, UR23, PT ;  /* 0x0000001705007c0c */ /* 0x000fc4000bf06270 */
[----:B------:R-:W-:Y:S01]  /*86f0*/  LEA.HI.X R15, R2, c[0x0][0x164], R0, 0x1, P5 ;  /* 0x00005900020f7a11 */ /* 0x000fe200028f0c00 */
[----:B------:R-:W-:Y:S01]  /*8700*/  IMAD.SHL.U32 R0, R42, 0x40, RZ ;  /* 0x000000402a007824 */ /* 0x000fe200078e00ff */
[----:B------:R-:W-:Y:S01]  /*8710*/  ISETP.GE.AND P3, PT, R4, UR23, PT ;  /* 0x0000001704007c0c */ /* 0x000fe2000bf66270 */
[----:B------:R-:W-:Y:S01]  /*8720*/  SHFL.IDX PT, R2, R16, 0x1, 0x181f ;  /* 0x00381f0010027f89 */ /* 0x000fe200000e0000 */
[----:B------:R-:W-:Y:S02]  /*8730*/  ISETP.GE.AND P1, PT, R6, UR23, PT ;  /* 0x0000001706007c0c */ /* 0x000fe4000bf26270 */
[----:B------:R-:W-:Y:S01]  /*8740*/  LEA.HI R6, R157, R159, RZ, 0x6 ;  /* 0x0000009f9d067211 */ /* 0x000fe200078f30ff */
[----:B------:R-:W-:Y:S01]  /*8750*/  SHFL.IDX PT, R4, R16, RZ, 0x181f ;  /* 0x00181fff10047589 */ /* 0x000fe200000e0000 */
[----:B------:R-:W-:Y:S02]  /*8760*/  LOP3.LUT R23, R0, 0x1c0, RZ, 0xc0, !PT ;  /* 0x000001c000177812 */ /* 0x000fe400078ec0ff */
[----:B------:R-:W-:Y:S01]  /*8770*/  ISETP.GE.AND P5, PT, R160, c[0x0][0x198], PT ;  /* 0x00006600a0007a0c */ /* 0x000fe20003fa6270 */
[----:B------:R-:W1:Y:S01]  /*8780*/  SHFL.IDX PT, R5, R15, RZ, 0x181f ;  /* 0x00181fff0f057589 */ /* 0x000e6200000e0000 */
[----:B------:R-:W-:Y:S01]  /*8790*/  IMAD.SHL.U32 R0, R6, 0x8, RZ ;  /* 0x0000000806007824 */ /* 0x000fe200078e00ff */
[----:B------:R-:W-:-:S02]  /*87a0*/  SHF.R.U32.HI R25, RZ, 0x3, R23 ;  /* 0x00000003ff197819 */ /* 0x000fc40000011617 */
[----:B------:R-:W2:Y:S01]  /*87b0*/  SHFL.IDX PT, R3, R15, 0x1, 0x181f ;  /* 0x00381f000f037f89 */ /* 0x000ea200000e0000 */
[--C-:B------:R-:W-:Y:S02]  /*87c0*/  @!P6 SHF.R.S32.HI R6, RZ, 0x1f, R56.reuse ;  /* 0x0000001fff06e819 */ /* 0x100fe40000011438 */
[----:B------:R-:W-:Y:S01]  /*87d0*/  LOP3.LUT R24, R0, 0xfffffe00, RZ, 0xc0, !PT ;  /* 0xfffffe0000187812 */ /* 0x000fe200078ec0ff */
[----:B------:R-:W3:Y:S01]  /*87e0*/  SHFL.IDX PT, R13, R15, 0x3, 0x181f ;  /* 0x00781f000f0d7f89 */ /* 0x000ee200000e0000 */
[-C--:B------:R-:W-:Y:S02]  /*87f0*/  @!P6 LEA.HI R6, R6, R56.reuse, RZ, 0x3 ;  /* 0x000000380606e211 */ /* 0x080fe400078f18ff */
[----:B------:R-:W-:Y:S02]  /*8800*/  @!P2 SHF.R.S32.HI R0, RZ, 0x1f, R56 ;  /* 0x0000001fff00a819 */ /* 0x000fe40000011438 */
[----:B------:R-:W-:Y:S02]  /*8810*/  @!P6 LOP3.LUT R10, R6, 0xfffffff8, RZ, 0xc0, !PT ;  /* 0xfffffff8060ae812 */ /* 0x000fe400078ec0ff */
[----:B------:R-:W-:Y:S01]  /*8820*/  @!P2 LEA.HI R0, R0, R56, RZ, 0x3 ;  /* 0x000000380000a211 */ /* 0x000fe200078f18ff */
[----:B------:R-:W-:Y:S01]  /*8830*/  SHFL.IDX PT, R6, R16, 0x2, 0x181f ;  /* 0x00581f0010067f89 */ /* 0x000fe200000e0000 */
[----:B------:R-:W-:-:S02]  /*8840*/  P2R R20, PR, RZ, 0x40 ;  /* 0x00000040ff147803 */ /* 0x000fc40000000000 */
[----:B------:R-:W-:Y:S01]  /*8850*/  @!P2 LOP3.LUT R17, R0, 0xfffffff8, RZ, 0xc0, !PT ;  /* 0xfffffff80011a812 */ /* 0x000fe200078ec0ff */
[----:B-1----:R-:W-:-:S04]  /*8860*/  @!P6 IMAD.WIDE R8, R160, 0x2, R4 ;  /* 0x00000002a008e825 */ /* 0x002fc800078e0204 */
[----:B------:R-:W-:-:S04]  /*8870*/  @!P6 IMAD.WIDE R10, R10, 0x2, R4 ;  /* 0x000000020a0ae825 */ /* 0x000fc800078e0204 */
[----:B--2---:R-:W-:-:S04]  /*8880*/  @!P2 IMAD.WIDE R4, R160, 0x2, R2 ;  /* 0x00000002a004a825 */ /* 0x004fc800078e0202 */
[----:B------:R-:W-:Y:S01]  /*8890*/  @!P2 IMAD.WIDE R2, R17, 0x2, R2 ;  /* 0x000000021102a825 */ /* 0x000fe200078e0202 */
[----:B----4-:R1:W2:Y:S01]  /*88a0*/  @P4 R2UR UR11, R7 ;  /* 0x00000000070b43c2 */ /* 0x0102a200000e0000 */
[----:B------:R-:W-:Y:S01]  /*88b0*/  ISETP.GE.AND P4, PT, R56, c[0x0][0x198], PT ;  /* 0x0000660038007a0c */ /* 0x000fe20003f86270 */
[----:B--2---:R-:W-:Y:S02]  /*88c0*/  @!UP1 UMOV UR11, UR24 ;  /* 0x00000018000b9c82 */ /* 0x004fe40008000000 */
[----:B------:R-:W-:Y:S02]  /*88d0*/  USHF.R.S32.HI UR10, URZ, 0x1f, UR11 ;  /* 0x0000001f3f0a7899 */ /* 0x000fe4000801140b */
[----:B------:R-:W-:Y:S02]  /*88e0*/  UIMAD.WIDE.U32 UR12, UR11, UR4, URZ ;  /* 0x000000040b0c72a5 */ /* 0x000fe4000f8e003f */
[----:B------:R-:W-:-:S04]  /*88f0*/  UIMAD UR10, UR10, UR4, URZ ;  /* 0x000000040a0a72a4 */ /* 0x000fc8000f8e023f */
[----:B------:R-:W-:-:S03]  /*8900*/  UIMAD UR10, UR11, UR5, UR10 ;  /* 0x000000050b0a72a4 */ /* 0x000fc6000f8e020a */
[----:B------:R-:W-:Y:S02]  /*8910*/  ULDC.64 UR4, c[0x0][0x1e8] ;  /* 0x00007a0000047ab9 */ /* 0x000fe40000000a00 */
[----:B------:R-:W-:Y:S01]  /*8920*/  UIADD3 UR10, UR13, UR10, URZ ;  /* 0x0000000a0d0a7290 */ /* 0x000fe2000fffe03f */
[----:B-1----:R-:W-:-:S04]  /*8930*/  LOP3.LUT R7, R23, 0x38, R160, 0xf8, !PT ;  /* 0x0000003817077812 */ /* 0x002fc800078ef8a0 */
[----:B------:R-:W-:-:S05]  /*8940*/  LOP3.LUT R7, R7, R25, RZ, 0x3c, !PT ;  /* 0x0000001907077212 */ /* 0x000fca00078e3cff */
[----:B------:R-:W-:Y:S02]  /*8950*/  IMAD.IADD R55, R24, 0x1, R7 ;  /* 0x0000000118377824 */ /* 0x000fe400078e0207 */
[----:B------:R-:W1:Y:S02]  /*8960*/  SHFL.IDX PT, R7, R15, 0x2, 0x181f ;  /* 0x00581f000f077f89 */ /* 0x000e6400000e0000 */
[C---:B------:R-:W-:Y:S02]  /*8970*/  @!P6 IMAD.SHL.U32 R0, R55.reuse, 0x2, RZ ;  /* 0x000000023700e824 */ /* 0x040fe400078e00ff */
[----:B------:R-:W-:-:S03]  /*8980*/  @!P2 IMAD.SHL.U32 R14, R55, 0x2, RZ ;  /* 0x00000002370ea824 */ /* 0x000fc600078e00ff */
[----:B------:R3:W-:Y:S04]  /*8990*/  @!P6 LDGSTS.E.BYPASS.LTC128B.128 [R0+0x8100], [R8.64], !P5 ;  /* 0x081000000800efae */ /* 0x0007e8000e901d62 */
[----:B------:R2:W-:Y:S01]  /*89a0*/  @!P6 LDGSTS.E.BYPASS.LTC128B.128 [R0+0xc100], [R10.64], !P4 ;  /* 0x0c1000000a00efae */ /* 0x0005e2000e101d62 */
[----:B------:R-:W-:-:S03]  /*89b0*/  ISETP.NE.AND P6, PT, R166, 0x1, PT ;  /* 0x00000001a600780c */ /* 0x000fc60003fc5270 */
[----:B------:R4:W-:Y:S04]  /*89c0*/  @!P2 LDGSTS.E.BYPASS.LTC128B.128 [R14+0x8900], [R4.64], !P5 ;  /* 0x08900000040eafae */ /* 0x0009e8000e901d62 */
[----:B------:R5:W-:Y:S01]  /*89d0*/  @!P2 LDGSTS.E.BYPASS.LTC128B.128 [R14+0xc900], [R2.64], !P4 ;  /* 0x0c900000020eafae */ /* 0x000be2000e101d62 */
[----:B---3--:R-:W-:Y:S01]  /*89e0*/  @!P0 IMAD.WIDE R8, R160, 0x2, R12 ;  /* 0x00000002a0088825 */ /* 0x008fe200078e020c */
[--C-:B--2---:R-:W-:Y:S02]  /*89f0*/  @!P1 SHF.R.S32.HI R0, RZ, 0x1f, R56.reuse ;  /* 0x0000001fff009819 */ /* 0x104fe40000011438 */
[----:B----4-:R-:W-:Y:S02]  /*8a00*/  @!P0 SHF.R.S32.HI R4, RZ, 0x1f, R56 ;  /* 0x0000001fff048819 */ /* 0x010fe40000011438 */
[----:B------:R-:W-:-:S02]  /*8a10*/  IADD3 R5, R19, 0x50, RZ ;  /* 0x0000005013057810 */ /* 0x000fc40007ffe0ff */
[-C--:B-----5:R-:W-:Y:S01]  /*8a20*/  @!P1 LEA.HI R2, R0, R56.reuse, RZ, 0x3 ;  /* 0x0000003800029211 */ /* 0x0a0fe200078f18ff */
[----:B------:R-:W-:Y:S01]  /*8a30*/  SHFL.IDX PT, R3, R15, 0x5, 0x181f ;  /* 0x00b81f000f037f89 */ /* 0x000fe200000e0000 */
[----:B------:R-:W-:Y:S01]  /*8a40*/  @!P0 LEA.HI R0, R4, R56, RZ, 0x3 ;  /* 0x0000003804008211 */ /* 0x000fe200078f18ff */
[----:B------:R-:W-:Y:S01]  /*8a50*/  @!P0 IMAD.SHL.U32 R14, R55, 0x2, RZ ;  /* 0x00000002370e8824 */ /* 0x000fe200078e00ff */
[----:B------:R-:W-:Y:S01]  /*8a60*/  @!P1 LOP3.LUT R2, R2, 0xfffffff8, RZ, 0xc0, !PT ;  /* 0xfffffff802029812 */ /* 0x000fe200078ec0ff */
[----:B------:R-:W-:Y:S01]  /*8a70*/  SHFL.IDX PT, R4, R16, 0x4, 0x181f ;  /* 0x00981f0010047f89 */ /* 0x000fe200000e0000 */
[----:B------:R-:W-:Y:S02]  /*8a80*/  ISETP.GE.AND P2, PT, R5, UR23, PT ;  /* 0x0000001705007c0c */ /* 0x000fe4000bf46270 */
[----:B------:R-:W-:Y:S01]  /*8a90*/  @!P0 LOP3.LUT R17, R0, 0xfffffff8, RZ, 0xc0, !PT ;  /* 0xfffffff800118812 */ /* 0x000fe200078ec0ff */
[----:B------:R-:W2:Y:S01]  /*8aa0*/  SHFL.IDX PT, R5, R15, 0x4, 0x181f ;  /* 0x00981f000f057f89 */ /* 0x000ea200000e0000 */
[----:B-1----:R-:W-:-:S03]  /*8ab0*/  @!P1 IMAD.WIDE R10, R2, 0x2, R6 ;  /* 0x00000002020a9825 */ /* 0x002fc600078e0206 */
[----:B------:R-:W1:Y:S01]  /*8ac0*/  SHFL.IDX PT, R2, R16, 0x5, 0x181f ;  /* 0x00b81f0010027f89 */ /* 0x000e6200000e0000 */
[----:B------:R-:W-:Y:S02]  /*8ad0*/  @!P1 IMAD.SHL.U32 R0, R55, 0x2, RZ ;  /* 0x0000000237009824 */ /* 0x000fe400078e00ff */
[----:B------:R-:W-:-:S05]  /*8ae0*/  @!P1 IMAD.WIDE R6, R160, 0x2, R6 ;  /* 0x00000002a0069825 */ /* 0x000fca00078e0206 */
[----:B------:R3:W-:Y:S04]  /*8af0*/  @!P1 LDGSTS.E.BYPASS.LTC128B.128 [R0+0x9100], [R6.64], !P5 ;  /* 0x0910000006009fae */ /* 0x0007e8000e901d62 */
[----:B------:R4:W-:Y:S04]  /*8b00*/  @!P1 LDGSTS.E.BYPASS.LTC128B.128 [R0+0xd100], [R10.64], !P4 ;  /* 0x0d1000000a009fae */ /* 0x0009e8000e101d62 */
[----:B------:R5:W-:Y:S01]  /*8b10*/  @!P0 LDGSTS.E.BYPASS.LTC128B.128 [R14+0x9900], [R8.64], !P5 ;  /* 0x09900000080e8fae */ /* 0x000be2000e901d62 */
[----:B---3--:R-:W-:Y:S01]  /*8b20*/  @!P0 IMAD.WIDE R6, R17, 0x2, R12 ;  /* 0x0000000211068825 */ /* 0x008fe200078e020c */
[----:B------:R-:W-:-:S02]  /*8b30*/  IADD3 R13, R19, 0x70, RZ ;  /* 0x00000070130d7810 */ /* 0x000fc40007ffe0ff */
[--C-:B----4-:R-:W-:Y:S02]  /*8b40*/  @!P3 SHF.R.S32.HI R0, RZ, 0x1f, R56.reuse ;  /* 0x0000001fff00b819 */ /* 0x110fe40000011438 */
[----:B------:R3:W-:Y:S01]  /*8b50*/  @!P0 LDGSTS.E.BYPASS.LTC128B.128 [R14+0xd900], [R6.64], !P4 ;  /* 0x0d900000060e8fae */ /* 0x0007e2000e101d62 */
[----:B------:R-:W-:Y:S01]  /*8b60*/  @!P2 IMAD.SHL.U32 R12, R55, 0x2, RZ ;  /* 0x00000002370ca824 */ /* 0x000fe200078e00ff */
[----:B------:R-:W-:Y:S02]  /*8b70*/  ISETP.GE.AND P0, PT, R13, UR23, PT ;  /* 0x000000170d007c0c */ /* 0x000fe4000bf06270 */
[----:B-----5:R-:W-:Y:S02]  /*8b80*/  @!P2 SHF.R.S32.HI R8, RZ, 0x1f, R56 ;  /* 0x0000001fff08a819 */ /* 0x020fe40000011438 */
[----:B------:R-:W-:-:S04]  /*8b90*/  IADD3 R9, R19, 0x60, RZ ;  /* 0x0000006013097810 */ /* 0x000fc80007ffe0ff */
[----:B------:R-:W-:Y:S02]  /*8ba0*/  ISETP.GE.AND P1, PT, R9, UR23, PT ;  /* 0x0000001709007c0c */ /* 0x000fe4000bf26270 */
[----:B------:R-:W-:Y:S01]  /*8bb0*/  SHFL.IDX PT, R9, R15, 0x6, 0x181f ;  /* 0x00d81f000f097f89 */ /* 0x000fe200000e0000 */
[-C--:B---3--:R-:W-:Y:S02]  /*8bc0*/  @!P3 LEA.HI R6, R0, R56.reuse, RZ, 0x3 ;  /* 0x000000380006b211 */ /* 0x088fe400078f18ff */
[----:B------:R-:W-:Y:S02]  /*8bd0*/  @!P2 LEA.HI R0, R8, R56, RZ, 0x3 ;  /* 0x000000380800a211 */ /* 0x000fe400078f18ff */
[----:B------:R-:W-:Y:S01]  /*8be0*/  @!P3 LOP3.LUT R6, R6, 0xfffffff8, RZ, 0xc0, !PT ;  /* 0xfffffff80606b812 */ /* 0x000fe200078ec0ff */
[----:B------:R-:W3:Y:S01]  /*8bf0*/  SHFL.IDX PT, R8, R16, 0x6, 0x181f ;  /* 0x00d81f0010087f89 */ /* 0x000ee200000e0000 */
[----:B------:R-:W-:Y:S01]  /*8c00*/  @!P2 LOP3.LUT R7, R0, 0xfffffff8, RZ, 0xc0, !PT ;  /* 0xfffffff80007a812 */ /* 0x000fe200078ec0ff */
[----:B------:R-:W-:-:S02]  /*8c10*/  @!P3 IMAD.SHL.U32 R0, R55, 0x2, RZ ;  /* 0x000000023700b824 */ /* 0x000fc400078e00ff */
[----:B--2---:R-:W-:-:S04]  /*8c20*/  @!P3 IMAD.WIDE R10, R6, 0x2, R4 ;  /* 0x00000002060ab825 */ /* 0x004fc800078e0204 */
[----:B------:R-:W-:-:S04]  /*8c30*/  @!P3 IMAD.WIDE R4, R160, 0x2, R4 ;  /* 0x00000002a004b825 */ /* 0x000fc800078e0204 */
[--C-:B-1----:R-:W-:Y:S01]  /*8c40*/  @!P2 IMAD.WIDE R6, R7, 0x2, R2.reuse ;  /* 0x000000020706a825 */ /* 0x102fe200078e0202 */
[----:B------:R1:W-:Y:S03]  /*8c50*/  @!P3 LDGSTS.E.BYPASS.LTC128B.128 [R0+0xa100], [R4.64], !P5 ;  /* 0x0a1000000400bfae */ /* 0x0003e6000e901d62 */
[----:B------:R-:W-:Y:S01]  /*8c60*/  @!P2 IMAD.WIDE R2, R160, 0x2, R2 ;  /* 0x00000002a002a825 */ /* 0x000fe200078e0202 */
[----:B------:R2:W-:Y:S04]  /*8c70*/  @!P3 LDGSTS.E.BYPASS.LTC128B.128 [R0+0xe100], [R10.64], !P4 ;  /* 0x0e1000000a00bfae */ /* 0x0005e8000e101d62 */
[----:B------:R4:W-:Y:S04]  /*8c80*/  @!P2 LDGSTS.E.BYPASS.LTC128B.128 [R12+0xa900], [R2.64], !P5 ;  /* 0x0a900000020cafae */ /* 0x0009e8000e901d62 */
[----:B------:R5:W-:Y:S01]  /*8c90*/  @!P2 LDGSTS.E.BYPASS.LTC128B.128 [R12+0xe900], [R6.64], !P4 ;  /* 0x0e900000060cafae */ /* 0x000be2000e101d62 */
[----:B-1----:R-:W-:-:S02]  /*8ca0*/  IADD3 R4, R165, UR6, RZ ;  /* 0x00000006a5047c10 */ /* 0x002fc4000fffe0ff */
[----:B--2---:R-:W-:Y:S01]  /*8cb0*/  @!P1 SHF.R.S32.HI R0, RZ, 0x1f, R56 ;  /* 0x0000001fff009819 */ /* 0x004fe20000011438 */
[----:B------:R-:W-:Y:S01]  /*8cc0*/  @!P1 IMAD.SHL.U32 R10, R55, 0x2, RZ ;  /* 0x00000002370a9824 */ /* 0x000fe200078e00ff */
[----:B------:R-:W-:Y:S02]  /*8cd0*/  ISETP.GE.AND P2, PT, R4, UR9, PT ;  /* 0x0000000904007c0c */ /* 0x000fe4000bf46270 */
[----:B------:R-:W-:Y:S02]  /*8ce0*/  @!P1 LEA.HI R0, R0, R56, RZ, 0x3 ;  /* 0x0000003800009211 */ /* 0x000fe400078f18ff */
[----:B------:R-:W-:Y:S01]  /*8cf0*/  ISETP.GT.OR P2, PT, R165, 0x3f, P2 ;  /* 0x0000003fa500780c */ /* 0x000fe20001744670 */
[----:B-----5:R-:W-:Y:S01]  /*8d00*/  SHFL.IDX PT, R6, R16, 0x7, 0x181f ;  /* 0x00f81f0010067f89 */ /* 0x020fe200000e0000 */
[----:B------:R-:W-:Y:S02]  /*8d10*/  @!P1 LOP3.LUT R0, R0, 0xfffffff8, RZ, 0xc0, !PT ;  /* 0xfffffff800009812 */ /* 0x000fe400078ec0ff */
[----:B----4-:R-:W-:Y:S01]  /*8d20*/  IADD3 R12, R4, UR19, RZ ;  /* 0x00000013040c7c10 */ /* 0x010fe2000fffe0ff */
[----:B------:R-:W1:Y:S01]  /*8d30*/  SHFL.IDX PT, R7, R15, 0x7, 0x181f ;  /* 0x00f81f000f077f89 */ /* 0x000e6200000e0000 */
[----:B---3--:R-:W-:-:S04]  /*8d40*/  @!P1 IMAD.WIDE R4, R160, 0x2, R8 ;  /* 0x00000002a0049825 */ /* 0x008fc800078e0208 */
[----:B------:R-:W-:Y:S01]  /*8d50*/  @!P1 IMAD.WIDE R2, R0, 0x2, R8 ;  /* 0x0000000200029825 */ /* 0x000fe200078e0208 */
[----:B------:R-:W-:Y:S01]  /*8d60*/  @!P0 SHF.R.S32.HI R0, RZ, 0x1f, R56 ;  /* 0x0000001fff008819 */ /* 0x000fe20000011438 */
[----:B------:R2:W-:Y:S02]  /*8d70*/  @!P1 LDGSTS.E.BYPASS.LTC128B.128 [R10+0xb100], [R4.64], !P5 ;  /* 0x0b100000040a9fae */ /* 0x0005e4000e901d62 */
[----:B------:R-:W-:Y:S02]  /*8d80*/  @P6 IMAD.HI.U32 R13, R12, c[0x0][0x2bc], RZ ;  /* 0x0000af000c0d6a27 */ /* 0x000fe400078e00ff */
[----:B------:R3:W-:Y:S02]  /*8d90*/  @!P1 LDGSTS.E.BYPASS.LTC128B.128 [R10+0xf100], [R2.64], !P4 ;  /* 0x0f100000020a9fae */ /* 0x0007e4000e101d62 */
[----:B------:R-:W-:Y:S01]  /*8da0*/  IMAD.MOV.U32 R11, RZ, RZ, R12 ;  /* 0x000000ffff0b7224 */ /* 0x000fe200078e000c */
[----:B------:R-:W-:Y:S01]  /*8db0*/  @P6 SHF.R.U32.HI R11, RZ, c[0x0][0x2c0], R13 ;  /* 0x0000b000ff0b6a19 */ /* 0x000fe2000001160d */
[----:B-1----:R-:W-:Y:S01]  /*8dc0*/  @!P0 IMAD.WIDE R8, R160, 0x2, R6 ;  /* 0x00000002a0088825 */ /* 0x002fe200078e0206 */
[----:B--2---:R-:W-:-:S02]  /*8dd0*/  @!P0 LEA.HI R4, R0, R56, RZ, 0x3 ;  /* 0x0000003800048211 */ /* 0x004fc400078f18ff */
[----:B------:R-:W-:Y:S02]  /*8de0*/  @!P2 IADD3 R0, P1, R11, UR12, RZ ;  /* 0x0000000c0b00ac10 */ /* 0x000fe4000ff3e0ff */
[----:B------:R-:W-:Y:S01]  /*8df0*/  @!P0 LOP3.LUT R4, R4, 0xfffffff8, RZ, 0xc0, !PT ;  /* 0xfffffff804048812 */ /* 0x000fe200078ec0ff */
[----:B---3--:R-:W-:Y:S01]  /*8e00*/  @!P0 IMAD.SHL.U32 R10, R55, 0x2, RZ ;  /* 0x00000002370a8824 */ /* 0x008fe200078e00ff */
[----:B------:R-:W-:Y:S02]  /*8e10*/  @!P2 LEA.HI.X.SX32 R3, R11, UR10, 0x1, P1 ;  /* 0x0000000a0b03ac11 */ /* 0x000fe400088f0eff */
[----:B------:R-:W-:Y:S01]  /*8e20*/  @!P2 LEA R2, P1, R0, c[0x0][0x2a0], 0x2 ;  /* 0x0000a8000002aa11 */ /* 0x000fe200078210ff */
[----:B------:R-:W-:Y:S01]  /*8e30*/  @!P0 IMAD.WIDE R4, R4, 0x2, R6 ;  /* 0x0000000204048825 */ /* 0x000fe200078e0206 */
[----:B------:R1:W-:Y:S02]  /*8e40*/  @!P0 LDGSTS.E.BYPASS.LTC128B.128 [R10+0xb900], [R8.64], !P5 ;  /* 0x0b900000080a8fae */ /* 0x0003e4000e901d62 */
[----:B------:R-:W-:-:S02]  /*8e50*/  @!P2 LEA.HI.X R3, R0, c[0x0][0x2a4], R3, 0x2, P1 ;  /* 0x0000a9000003aa11 */ /* 0x000fc400008f1403 */
[----:B------:R2:W-:Y:S04]  /*8e60*/  @!P0 LDGSTS.E.BYPASS.LTC128B.128 [R10+0xf900], [R4.64], !P4 ;  /* 0x0f900000040a8fae */ /* 0x0005e8000e101d62 */
[----:B------:R-:W0:Y:S04]  /*8e70*/  LDGDEPBAR ;  /* 0x00000000000079af */ /* 0x000e280000000000 */
[----:B------:R-:W-:Y:S06]  /*8e80*/  BAR.SYNC.DEFER_BLOCKING 0x0 ;  /* 0x0000000000007b1d */ /* 0x000fec0000010000 */
[----:B------:R3:W4:Y:S01]  /*8e90*/  @!P2 LDG.E R47, [R2.64] ;  /* 0x00000022022fa981 */ /* 0x000722000c1e1900 */
[----:B------:R-:W-:Y:S01]  /*8ea0*/  IMAD.MOV R0, RZ, RZ, -R11 ;  /* 0x000000ffff007224 */ /* 0x000fe200078e0a0b */
[----:B------:R-:W-:Y:S01]  /*8eb0*/  UIMAD UR11, UR15, UR4, URZ ;  /* 0x000000040f0b72a4 */ /* 0x000fe2000f8e023f */
[----:B------:R-:W-:Y:S01]  /*8ec0*/  ISETP.GE.AND P5, PT, R160, c[0x0][0x1d4], PT ;  /* 0x00007500a0007a0c */ /* 0x000fe20003fa6270 */
[----:B------:R-:W-:Y:S01]  /*8ed0*/  UIMAD.WIDE.U32 UR20, UR16, UR4, URZ ;  /* 0x00000004101472a5 */ /* 0x000fe2000f8e003f */
[----:B------:R-:W-:Y:S01]  /*8ee0*/  IMAD R48, R0, c[0x0][0x2b8], R12 ;  /* 0x0000ae0000307a24 */ /* 0x000fe200078e020c */
[----:B------:R-:W-:Y:S01]  /*8ef0*/  UIMAD UR11, UR16, UR5, UR11 ;  /* 0x00000005100b72a4 */ /* 0x000fe2000f8e020b */
[----:B------:R-:W-:Y:S01]  /*8f00*/  ISETP.GE.AND P4, PT, R56, c[0x0][0x1d4], PT ;  /* 0x0000750038007a0c */ /* 0x000fe20003f86270 */
[----:B------:R-:W-:-:S02]  /*8f10*/  UIADD3 UR6, UR9, -UR6, URZ ;  /* 0x8000000609067290 */ /* 0x000fc4000fffe03f */
[----:B------:R-:W-:Y:S01]  /*8f20*/  SHF.R.S32.HI R44, RZ, 0x1f, R48 ;  /* 0x0000001fff2c7819 */ /* 0x000fe20000011430 */
[----:B------:R-:W-:Y:S01]  /*8f30*/  UIADD3 UR11, UR21, UR11, URZ ;  /* 0x0000000b150b7290 */ /* 0x000fe2000fffe03f */
[----:B------:R-:W-:Y:S01]  /*8f40*/  STL [R1+0x14], R48 ;  /* 0x0000143001007387 */ /* 0x000fe20000100800 */
[----:B------:R-:W-:Y:S01]  /*8f50*/  ULDC.64 UR4, c[0x0][0x210] ;  /* 0x0000840000047ab9 */ /* 0x000fe20000000a00 */
[----:B------:R-:W-:Y:S01]  /*8f60*/  IADD3 R120, -R42, UR6, RZ ;  /* 0x000000062a787c10 */ /* 0x000fe2000fffe1ff */
[----:B------:R-:W-:Y:S01]  /*8f70*/  IMAD R0, R44, c[0x0][0x1e0], RZ ;  /* 0x000078002c007a24 */ /* 0x000fe200078e02ff */
[----:B------:R-:W-:Y:S01]  /*8f80*/  UIMAD UR15, UR15, UR4, URZ ;  /* 0x000000040f0f72a4 */ /* 0x000fe2000f8e023f */
[----:B------:R-:W-:Y:S01]  /*8f90*/  SEL R158, RZ, 0x10, P4 ;  /* 0x00000010ff9e7807 */ /* 0x000fe20002000000 */
[----:B------:R-:W-:Y:S01]  /*8fa0*/  UIMAD.WIDE.U32 UR26, UR16, UR4, URZ ;  /* 0x00000004101a72a5 */ /* 0x000fe2000f8e003f */
[----:B------:R-:W-:Y:S01]  /*8fb0*/  IMAD R0, R48, c[0x0][0x1e4], R0 ;  /* 0x0000790030007a24 */ /* 0x000fe200078e0200 */
[----:B------:R-:W-:Y:S01]  /*8fc0*/  ISETP.GE.AND P2, PT, R120, 0x11, PT ;  /* 0x000000117800780c */ /* 0x000fe20003f46270 */
[----:B------:R-:W-:Y:S01]  /*8fd0*/  UIMAD UR5, UR16, UR5, UR15 ;  /* 0x00000005100572a4 */ /* 0x000fe2000f8e020f */
[----:B---3--:R-:W-:-:S03]  /*8fe0*/  IMAD.WIDE.U32 R2, R48, c[0x0][0x1e0], RZ ;  /* 0x0000780030027a25 */ /* 0x008fc600078e00ff */
[----:B------:R-:W-:Y:S01]  /*8ff0*/  UIADD3 UR5, UR27, UR5, URZ ;  /* 0x000000051b057290 */ /* 0x000fe2000fffe03f */
[----:B------:R-:W-:-:S07]  /*9000*/  IMAD.IADD R3, R3, 0x1, R0 ;  /* 0x0000000103037824 */ /* 0x000fce00078e0200 */
[----:B------:R-:W-:Y:S01]  /*9010*/  @P2 IMAD.SHL.U32 R16, R55, 0x2, RZ ;  /* 0x0000000237102824 */ /* 0x000fe200078e00ff */
[----:B----4-:R-:W-:Y:S01]  /*9020*/  SHF.R.S32.HI R45, RZ, 0x1f, R47 ;  /* 0x0000001fff2d7819 */ /* 0x010fe2000001142f */
[----:B------:R-:W-:Y:S01]  /*9030*/  IMAD.WIDE.U32 R2, R47, c[0x0][0x1f0], R2 ;  /* 0x00007c002f027a25 */ /* 0x000fe200078e0002 */
[----:B------:R-:W-:Y:S03]  /*9040*/  STL [R1+0x10], R47 ;  /* 0x0000102f01007387 */ /* 0x000fe60000100800 */
[----:B------:R-:W-:Y:S01]  /*9050*/  IMAD R0, R45, c[0x0][0x1f0], RZ ;  /* 0x00007c002d007a24 */ /* 0x000fe200078e02ff */
[----:B--2---:R-:W-:-:S03]  /*9060*/  IADD3 R4, P1, R2, UR20, RZ ;  /* 0x0000001402047c10 */ /* 0x004fc6000ff3e0ff */
[----:B------:R-:W-:Y:S01]  /*9070*/  IMAD R2, R47, c[0x0][0x1f4], R0 ;  /* 0x00007d002f027a24 */ /* 0x000fe200078e0200 */
[----:B-1----:R-:W-:-:S04]  /*9080*/  LEA R9, P0, R4, c[0x0][0x1c8], 0x1 ;  /* 0x0000720004097a11 */ /* 0x002fc800078008ff */
[----:B------:R-:W-:Y:S01]  /*9090*/  IADD3.X R2, R3, UR11, R2, P1, !PT ;  /* 0x0000000b03027c10 */ /* 0x000fe20008ffe402 */
[----:B------:R-:W-:Y:S01]  /*90a0*/  SHFL.IDX PT, R6, R9, 0x1, 0x181f ;  /* 0x00381f0009067f89 */ /* 0x000fe200000e0000 */
[----:B------:R-:W-:Y:S02]  /*90b0*/  ISETP.GE.AND P1, PT, R120, 0x21, PT ;  /* 0x000000217800780c */ /* 0x000fe40003f26270 */
[----:B------:R-:W-:Y:S02]  /*90c0*/  LEA.HI.X R8, R4, c[0x0][0x1cc], R2, 0x1, P0 ;  /* 0x0000730004087a11 */ /* 0x000fe400000f0c02 */
[----:B------:R-:W-:Y:S01]  /*90d0*/  ISETP.GE.AND P0, PT, R120, 0x1, PT ;  /* 0x000000017800780c */ /* 0x000fe20003f06270 */
[----:B------:R-:W-:Y:S04]  /*90e0*/  SHFL.IDX PT, R2, R9, RZ, 0x181f ;  /* 0x00181fff09027589 */ /* 0x000fe800000e0000 */
[----:B------:R-:W1:Y:S04]  /*90f0*/  SHFL.IDX PT, R3, R8, RZ, 0x181f ;  /* 0x00181fff08037589 */ /* 0x000e6800000e0000 */
[----:B------:R-:W2:Y:S01]  /*9100*/  SHFL.IDX PT, R7, R8, 0x1, 0x181f ;  /* 0x00381f0008077f89 */ /* 0x000ea200000e0000 */
[----:B------:R-:W-:-:S03]  /*9110*/  @P1 SHF.R.S32.HI R11, RZ, 0x1f, R56 ;  /* 0x0000001fff0b1819 */ /* 0x000fc60000011438 */
[----:B------:R-:W-:-:S04]  /*9120*/  @P0 SHF.R.S32.HI R0, RZ, 0x1f, R56 ;  /* 0x0000001fff000819 */ /* 0x000fc80000011438 */
[----:B------:R-:W-:-:S04]  /*9130*/  @P0 LEA.HI R0, R0, R56, RZ, 0x3 ;  /* 0x0000003800000211 */ /* 0x000fc800078f18ff */
[----:B------:R-:W-:Y:S01]  /*9140*/  @P0 LOP3.LUT R10, R0, 0xfffffff8, RZ, 0xc0, !PT ;  /* 0xfffffff8000a0812 */ /* 0x000fe200078ec0ff */
[----:B------:R-:W-:Y:S02]  /*9150*/  @P0 IMAD.SHL.U32 R0, R55, 0x2, RZ ;  /* 0x0000000237000824 */ /* 0x000fe400078e00ff */
[----:B-1----:R-:W-:-:S04]  /*9160*/  @P0 IMAD.WIDE R4, R160, 0x2, R2 ;  /* 0x00000002a0040825 */ /* 0x002fc800078e0202 */
[----:B------:R-:W-:Y:S01]  /*9170*/  @P0 IMAD.WIDE R2, R10, 0x2, R2 ;  /* 0x000000020a020825 */ /* 0x000fe200078e0202 */
[----:B------:R1:W-:Y:S01]  /*9180*/  @P0 LDGSTS.E.BYPASS.LTC128B.128 [R0+0x4100], [R4.64], !P5 ;  /* 0x0410000004000fae */ /* 0x0003e2000e901d62 */
[----:B------:R-:W-:-:S03]  /*9190*/  LOP3.LUT R10, R46, 0xfffffff0, RZ, 0xc0, !PT ;  /* 0xfffffff02e0a7812 */ /* 0x000fc600078ec0ff */
[----:B------:R3:W-:Y:S01]  /*91a0*/  @P0 LDGSTS.E.BYPASS.LTC128B.128 [R0+0x6100], [R2.64], !P4 ;  /* 0x0610000002000fae */ /* 0x0007e2000e101d62 */
[----:B------:R-:W-:Y:S01]  /*91b0*/  ISETP.GE.AND P0, PT, R120, 0x31, PT ;  /* 0x000000317800780c */ /* 0x000fe20003f06270 */
[----:B------:R-:W-:-:S12]  /*91c0*/  IMAD.IADD R12, R159, 0x1, -R10 ;  /* 0x000000019f0c7824 */ /* 0x000fd800078e0a0a */
[--C-:B------:R-:W-:Y:S01]  /*91d0*/  @P0 SHF.R.S32.HI R10, RZ, 0x1f, R56.reuse ;  /* 0x0000001fff0a0819 */ /* 0x100fe20000011438 */
[----:B-1----:R-:W-:Y:S04]  /*91e0*/  SHFL.IDX PT, R4, R9, 0x2, 0x181f ;  /* 0x00581f0009047f89 */ /* 0x002fe800000e0000 */
[----:B------:R-:W1:Y:S01]  /*91f0*/  SHFL.IDX PT, R5, R8, 0x2, 0x181f ;  /* 0x00581f0008057f89 */ /* 0x000e6200000e0000 */
[----:B---3--:R-:W-:-:S03]  /*9200*/  @P2 SHF.R.S32.HI R0, RZ, 0x1f, R56 ;  /* 0x0000001fff002819 */ /* 0x008fc60000011438 */
[----:B------:R-:W-:Y:S01]  /*9210*/  SHFL.IDX PT, R2, R9, 0x3, 0x181f ;  /* 0x00781f0009027f89 */ /* 0x000fe200000e0000 */
[----:B------:R-:W-:-:S03]  /*9220*/  @P2 LEA.HI R0, R0, R56, RZ, 0x3 ;  /* 0x0000003800002211 */ /* 0x000fc600078f18ff */
[----:B------:R3:W4:Y:S01]  /*9230*/  SHFL.IDX PT, R3, R8, 0x3, 0x181f ;  /* 0x00781f0008037f89 */ /* 0x00072200000e0000 */
[----:B------:R-:W-:-:S05]  /*9240*/  @P2 LOP3.LUT R0, R0, 0xfffffff8, RZ, 0xc0, !PT ;  /* 0xfffffff800002812 */ /* 0x000fca00078ec0ff */
[----:B--2---:R-:W-:Y:S01]  /*9250*/  @P2 IMAD.WIDE R14, R0, 0x2, R6 ;  /* 0x00000002000e2825 */ /* 0x004fe200078e0206 */
[----:B------:R-:W-:-:S03]  /*9260*/  @P1 LEA.HI R0, R11, R56, RZ, 0x3 ;  /* 0x000000380b001211 */ /* 0x000fc600078f18ff */
[C---:B------:R-:W-:Y:S01]  /*9270*/  @P0 IMAD.SHL.U32 R11, R55.reuse, 0x2, RZ ;  /* 0x00000002370b0824 */ /* 0x040fe200078e00ff */
[----:B------:R-:W-:Y:S01]  /*9280*/  @P1 LOP3.LUT R0, R0, 0xfffffff8, RZ, 0xc0, !PT ;  /* 0xfffffff800001812 */ /* 0x000fe200078ec0ff */
[----:B---3--:R-:W-:Y:S01]  /*9290*/  @P2 IMAD.WIDE R8, R160, 0x2, R6 ;  /* 0x00000002a0082825 */ /* 0x008fe200078e0206 */
[----:B------:R-:W-:Y:S02]  /*92a0*/  SHF.R.S32.HI R7, RZ, 0x1f, R12 ;  /* 0x0000001fff077819 */ /* 0x000fe4000001140c */
[----:B------:R-:W-:Y:S01]  /*92b0*/  @P0 LEA.HI R6, R10, R56, RZ, 0x3 ;  /* 0x000000380a060211 */ /* 0x000fe200078f18ff */
[----:B------:R-:W-:Y:S01]  /*92c0*/  @P1 IMAD.SHL.U32 R10, R55, 0x2, RZ ;  /* 0x00000002370a1824 */ /* 0x000fe200078e00ff */
[----:B------:R-:W-:Y:S01]  /*92d0*/  LEA.HI R57, R7, R12, RZ, 0x3 ;  /* 0x0000000c07397211 */ /* 0x000fe200078f18ff */
[----:B------:R2:W-:Y:S01]  /*92e0*/  @P2 LDGSTS.E.BYPASS.LTC128B.128 [R16+0x4900], [R8.64], !P5 ;  /* 0x0490000008102fae */ /* 0x0005e2000e901d62 */
[----:B------:R-:W-:Y:S01]  /*92f0*/  @P0 LOP3.LUT R13, R6, 0xfffffff8, RZ, 0xc0, !PT ;  /* 0xfffffff8060d0812 */ /* 0x000fe200078ec0ff */
[----:B-1----:R-:W-:-:S02]  /*9300*/  @P1 IMAD.WIDE R6, R160, 0x2, R4 ;  /* 0x00000002a0061825 */ /* 0x002fc400078e0204 */
[----:B------:R1:W-:Y:S04]  /*9310*/  @P2 LDGSTS.E.BYPASS.LTC128B.128 [R16+0x6900], [R14.64], !P4 ;  /* 0x069000000e102fae */ /* 0x0003e8000e101d62 */
[----:B------:R1:W-:Y:S01]  /*9320*/  @P1 LDGSTS.E.BYPASS.LTC128B.128 [R10+0x5100], [R6.64], !P5 ;  /* 0x05100000060a1fae */ /* 0x0003e2000e901d62 */
[----:B--2---:R-:W-:Y:S01]  /*9330*/  @P1 IMAD.WIDE R8, R0, 0x2, R4 ;  /* 0x0000000200081825 */ /* 0x004fe200078e0204 */
[----:B------:R-:W-:-:S03]  /*9340*/  LOP3.LUT R0, R57, 0xfffffff8, RZ, 0xc0, !PT ;  /* 0xfffffff839007812 */ /* 0x000fc600078ec0ff */
[--C-:B----4-:R-:W-:Y:S01]  /*9350*/  @P0 IMAD.WIDE R4, R13, 0x2, R2.reuse ;  /* 0x000000020d040825 */ /* 0x110fe200078e0202 */
[----:B------:R1:W-:Y:S03]  /*9360*/  @P1 LDGSTS.E.BYPASS.LTC128B.128 [R10+0x7100], [R8.64], !P4 ;  /* 0x07100000080a1fae */ /* 0x0003e6000e101d62 */
[----:B------:R-:W-:-:S04]  /*9370*/  @P0 IMAD.WIDE R2, R160, 0x2, R2 ;  /* 0x00000002a0020825 */ /* 0x000fc800078e0202 */
[----:B------:R-:W-:Y:S01]  /*9380*/  IMAD.IADD R43, R12, 0x1, -R0 ;  /* 0x000000010c2b7824 */ /* 0x000fe200078e0a00 */
[----:B------:R2:W-:Y:S04]  /*9390*/  @P0 LDGSTS.E.BYPASS.LTC128B.128 [R11+0x5900], [R2.64], !P5 ;  /* 0x05900000020b0fae */ /* 0x0005e8000e901d62 */
[----:B------:R3:W-:Y:S01]  /*93a0*/  @P0 LDGSTS.E.BYPASS.LTC128B.128 [R11+0x7900], [R4.64], !P4 ;  /* 0x07900000040b0fae */ /* 0x0007e2000e101d62 */
[----:B------:R-:W-:Y:S02]  /*93b0*/  R2P PR, R43, 0x6 ;  /* 0x000000062b007804 */ /* 0x000fe40000000000 */
[----:B------:R-:W-:Y:S01]  /*93c0*/  ISETP.LT.AND P0, PT, RZ, c[0x0][0x27c], PT ;  /* 0x00009f00ff007a0c */ /* 0x000fe20003f01270 */
[----:B------:R-:W0:Y:S01]  /*93d0*/  LDGDEPBAR ;  /* 0x00000000000079af */ /* 0x000e220000000000 */
[----:B------:R-:W-:Y:S01]  /*93e0*/  ISETP.GT.AND P6, PT, R165, 0x3f, PT ;  /* 0x0000003fa500780c */ /* 0x000fe20003fc4270 */
[----:B--2---:R-:W-:-:S02]  /*93f0*/  IMAD.MOV.U32 R3, RZ, RZ, 0x20 ;  /* 0x00000020ff037424 */ /* 0x004fc400078e00ff */
[----:B---3--:R-:W-:-:S03]  /*9400*/  IMAD.MOV.U32 R4, RZ, RZ, 0x10 ;  /* 0x00000010ff047424 */ /* 0x008fc600078e00ff */
[----:B------:R-:W-:Y:S02]  /*9410*/  SEL R3, R3, 0xffffffe0, !P2 ;  /* 0xffffffe003037807 */ /* 0x000fe40005000000 */
[----:B------:R-:W-:-:S03]  /*9420*/  SEL R4, R4, 0xfffffff0, !P1 ;  /* 0xfffffff004047807 */ /* 0x000fc60004800000 */
[----:B------:R-:W-:Y:S05]  /*9430*/  @P0 BRA `(.L_x_852) ;  /* 0x0000002000000947 */ /* 0x000fea0003800000 */
[----:B-1----:R-:W-:-:S04]  /*9440*/  DEPBAR.LE SB0, 0x1 ;  /* 0x000080400000791a */ /* 0x002fc80000000000 */
[----:B------:R-:W-:Y:S05]  /*9450*/  BRA `(.L_x_853) ;  /* 0x0000657000007947 */ /* 0x000fea0003800000 */
.L_x_852:
[----:B-1----:R-:W-:Y:S01]  /*9460*/  SHF.R.S32.HI R0, RZ, 0x1f, R143 ;  /* 0x0000001fff007819 */ /* 0x002fe2000001148f */
[----:B------:R-:W-:Y:S01]  /*9470*/  ULDC.U8 UR4, c[0x0][0x298] ;  /* 0x0000a60000047ab9 */ /* 0x000fe20000000000 */
[----:B------:R-:W-:Y:S01]  /*9480*/  IMAD.WIDE.U32 R8, R143, c[0x0][0x280], RZ ;  /* 0x0000a0008f087a25 */ /* 0x000fe200078e00ff */
[----:B------:R-:W-:Y:S01]  /*9490*/  ISETP.NE.AND P1, PT, RZ, UR4, PT ;  /* 0x00000004ff007c0c */ /* 0x000fe2000bf25270 */
[----:B------:R-:W-:Y:S01]  /*94a0*/  BSSY B2, `(.L_x_853) ;  /* 0x0000652000027945 */ /* 0x000fe20003800000 */
[----:B------:R-:W-:Y:S01]  /*94b0*/  SHF.L.U32 R27, R55, 0x1, RZ ;  /* 0x00000001371b7819 */ /* 0x000fe200000006ff */
[----:B------:R-:W-:Y:S01]  /*94c0*/  IMAD R2, R0, c[0x0][0x280], RZ ;  /* 0x0000a00000027a24 */ /* 0x000fe200078e02ff */
[----:B------:R-:W-:Y:S01]  /*94d0*/  LEA R18, P0, R8, c[0x0][0x270], 0x1 ;  /* 0x00009c0008127a11 */ /* 0x000fe200078008ff */
[----:B------:R-:W-:Y:S02]  /*94e0*/  IMAD R0, R0, c[0x0][0x290], RZ ;  /* 0x0000a40000007a24 */ /* 0x000fe400078e02ff */
[----:B------:R-:W-:-:S02]  /*94f0*/  IMAD R2, R143, c[0x0][0x284], R2 ;  /* 0x0000a1008f027a24 */ /* 0x000fc400078e0202 */
[----:B------:R-:W-:-:S03]  /*9500*/  IMAD.WIDE.U32 R6, R143, c[0x0][0x290], RZ ;  /* 0x0000a4008f067a25 */ /* 0x000fc600078e00ff */
[----:B------:R-:W-:Y:S01]  /*9510*/  IADD3 R2, R2, R9, RZ ;  /* 0x0000000902027210 */ /* 0x000fe20007ffe0ff */
[----:B------:R-:W-:-:S03]  /*9520*/  IMAD R0, R143, c[0x0][0x294], R0 ;  /* 0x0000a5008f007a24 */ /* 0x000fc600078e0200 */
[----:B------:R-:W-:Y:S02]  /*9530*/  LEA.HI.X R19, R8, c[0x0][0x274], R2, 0x1, P0 ;  /* 0x00009d0008137a11 */ /* 0x000fe400000f0c02 */
[----:B------:R-:W-:Y:S02]  /*9540*/  LEA R16, P0, R6, c[0x0][0x288], 0x1 ;  /* 0x0000a20006107a11 */ /* 0x000fe400078008ff */
[----:B------:R-:W-:-:S04]  /*9550*/  IADD3 R0, R0, R7, RZ ;  /* 0x0000000700007210 */ /* 0x000fc80007ffe0ff */
[----:B------:R-:W-:Y:S01]  /*9560*/  LEA.HI.X R17, R6, c[0x0][0x28c], R0, 0x1, P0 ;  /* 0x0000a30006117a11 */ /* 0x000fe200000f0c00 */
[----:B------:R-:W-:Y:S05]  /*9570*/  @!P1 BRA `(.L_x_854) ;  /* 0x00002f4000009947 */ /* 0x000fea0003800000 */
[----:B------:R-:W-:Y:S01]  /*9580*/  ISETP.NE.AND P2, PT, R20, RZ, PT ;  /* 0x000000ff1400720c */ /* 0x000fe20003f45270 */
[----:B------:R-:W-:Y:S01]  /*9590*/  BSSY B0, `(.L_x_855) ;  /* 0x0000017000007945 */ /* 0x000fe20003800000 */
[----:B------:R-:W-:Y:S01]  /*95a0*/  SHF.L.U32 R28, R54, 0x2, RZ ;  /* 0x00000002361c7819 */ /* 0x000fe200000006ff */
[----:B------:R-:W-:Y:S01]  /*95b0*/  CS2R R8, SRZ ;  /* 0x0000000000087805 */ /* 0x000fe2000001ff00 */
[----:B------:R-:W-:Y:S01]  /*95c0*/  CS2R R12, SRZ ;  /* 0x00000000000c7805 */ /* 0x000fe2000001ff00 */
[----:B------:R-:W-:Y:S01]  /*95d0*/  CS2R R6, SRZ ;  /* 0x0000000000067805 */ /* 0x000fe2000001ff00 */
[----:B------:R-:W-:-:S07]  /*95e0*/  CS2R R10, SRZ ;  /* 0x00000000000a7805 */ /* 0x000fce000001ff00 */
[----:B------:R-:W-:Y:S05]  /*95f0*/  @P2 BRA `(.L_x_856) ;  /* 0x0000010000002947 */ /* 0x000fea0003800000 */
[C---:B------:R-:W-:Y:S01]  /*9600*/  IADD3 R2, R28.reuse, 0x20, RZ ;  /* 0x000000201c027810 */ /* 0x040fe20007ffe0ff */
[----:B------:R-:W-:Y:S01]  /*9610*/  CS2R R8, SRZ ;  /* 0x0000000000087805 */ /* 0x000fe2000001ff00 */
[----:B------:R-:W-:Y:S01]  /*9620*/  ISETP.GE.AND P1, PT, R28, c[0x0][0x27c], PT ;  /* 0x00009f001c007a0c */ /* 0x000fe20003f26270 */
[----:B------:R-:W-:Y:S01]  /*9630*/  CS2R R6, SRZ ;  /* 0x0000000000067805 */ /* 0x000fe2000001ff00 */
[----:B------:R-:W-:-:S11]  /*9640*/  ISETP.GE.AND P0, PT, R2, c[0x0][0x27c], PT ;  /* 0x00009f0002007a0c */ /* 0x000fd60003f06270 */
[----:B------:R-:W-:Y:S02]  /*9650*/  @!P1 IMAD.WIDE R20, R28, 0x2, R18 ;  /* 0x000000021c149825 */ /* 0x000fe400078e0212 */
[----:B------:R-:W-:-:S03]  /*9660*/  @!P0 SHF.R.S32.HI R0, RZ, 0x1f, R2 ;  /* 0x0000001fff008819 */ /* 0x000fc60000011402 */
[----:B------:R1:W5:Y:S01]  /*9670*/  @!P1 LD.E.64 R12, [R20.64] ;  /* 0x00000022140c9980 */ /* 0x000362000c101b00 */
[----:B------:R-:W-:-:S04]  /*9680*/  @!P0 LEA.HI R0, R0, R2, RZ, 0x2 ;  /* 0x0000000200008211 */ /* 0x000fc800078f10ff */
[----:B------:R-:W-:-:S05]  /*9690*/  @!P0 LOP3.LUT R0, R0, 0xfffffffc, RZ, 0xc0, !PT ;  /* 0xfffffffc00008812 */ /* 0x000fca00078ec0ff */
[----:B------:R-:W-:-:S04]  /*96a0*/  @!P0 IMAD.WIDE R14, R0, 0x2, R16 ;  /* 0x00000002000e8825 */ /* 0x000fc800078e0210 */
[----:B------:R-:W-:Y:S01]  /*96b0*/  @!P0 IMAD.WIDE R18, R0, 0x2, R18 ;  /* 0x0000000200128825 */ /* 0x000fe200078e0212 */
[----:B------:R1:W5:Y:S03]  /*96c0*/  @!P0 LD.E.64 R6, [R14.64] ;  /* 0x000000220e068980 */ /* 0x000366000c101b00 */
[----:B------:R-:W-:Y:S01]  /*96d0*/  @!P1 IMAD.WIDE R16, R28, 0x2, R16 ;  /* 0x000000021c109825 */ /* 0x000fe200078e0210 */
[----:B------:R1:W5:Y:S04]  /*96e0*/  @!P0 LD.E.64 R8, [R18.64] ;  /* 0x0000002212088980 */ /* 0x000368000c101b00 */
[----:B------:R1:W5:Y:S02]  /*96f0*/  @!P1 LD.E.64 R10, [R16.64] ;  /* 0x00000022100a9980 */ /* 0x000364000c101b00 */
.L_x_856:
[----:B------:R-:W-:Y:S05]  /*9700*/  BSYNC B0 ;  /* 0x0000000000007941 */ /* 0x000fea0003800000 */
.L_x_855:
[----:B------:R-:W-:Y:S01]  /*9710*/  UIMAD UR4, UR17, -0x80, UR23 ;  /* 0xffffff80110478a4 */ /* 0x000fe2000f8e0217 */
[----:B-1---5:R-:W-:Y:S01]  /*9720*/  IMAD.MOV.U32 R17, RZ, RZ, R8 ;  /* 0x000000ffff117224 */ /* 0x022fe200078e0008 */
[----:B------:R-:W-:Y:S01]  /*9730*/  SHF.R.U64 R15, R8, 0x10, R9 ;  /* 0x00000010080f7819 */ /* 0x000fe20000001209 */
[----:B------:R-:W-:Y:S01]  /*9740*/  IMAD.MOV.U32 R20, RZ, RZ, R12 ;  /* 0x000000ffff147224 */ /* 0x000fe200078e000c */
[----:B------:R-:W-:Y:S01]  /*9750*/  UISETP.LT.AND UP0, UPT, UR4, 0x80, UPT ;  /* 0x000000800400788c */ /* 0x000fe2000bf01270 */
[--C-:B------:R-:W-:Y:S01]  /*9760*/  SHF.R.U64 R18, R12, 0x10, R13.reuse ;  /* 0x000000100c127819 */ /* 0x100fe2000000120d */
[--C-:B------:R-:W-:Y:S01]  /*9770*/  IMAD.MOV.U32 R19, RZ, RZ, R13.reuse ;  /* 0x000000ffff137224 */ /* 0x100fe200078e000d */
[----:B------:R-:W-:Y:S01]  /*9780*/  SHF.R.U32.HI R14, RZ, 0x10, R13 ;  /* 0x00000010ff0e7819 */ /* 0x000fe2000001160d */
[----:B------:R-:W-:Y:S01]  /*9790*/  USEL UR4, UR4, 0x80, UP0 ;  /* 0x0000008004047887 */ /* 0x000fe20008000000 */
[----:B------:R-:W-:Y:S01]  /*97a0*/  IMAD.MOV.U32 R8, RZ, RZ, R6 ;  /* 0x000000ffff087224 */ /* 0x000fe200078e0006 */
[----:B------:R-:W-:Y:S01]  /*97b0*/  SHF.R.U64 R5, R6, 0x10, R7 ;  /* 0x0000001006057819 */ /* 0x000fe20000001207 */
[--C-:B------:R-:W-:Y:S01]  /*97c0*/  IMAD.MOV.U32 R16, RZ, RZ, R9.reuse ;  /* 0x000000ffff107224 */ /* 0x100fe200078e0009 */
[----:B------:R-:W-:Y:S01]  /*97d0*/  SHF.R.U32.HI R9, RZ, 0x10, R9 ;  /* 0x00000010ff097819 */ /* 0x000fe20000011609 */
[----:B------:R-:W-:Y:S01]  /*97e0*/  IMAD.MOV.U32 R13, RZ, RZ, R10 ;  /* 0x000000ffff0d7224 */ /* 0x000fe200078e000a */
[----:B------:R-:W-:Y:S01]  /*97f0*/  ISETP.GE.AND P0, PT, R42, UR4, PT ;  /* 0x000000042a007c0c */ /* 0x000fe2000bf06270 */
[----:B------:R-:W-:Y:S01]  /*9800*/  IMAD.MOV.U32 R12, RZ, RZ, R11 ;  /* 0x000000ffff0c7224 */ /* 0x000fe200078e000b */
[----:B------:R-:W-:-:S04]  /*9810*/  DEPBAR.LE SB0, 0x1 ;  /* 0x000080400000791a */ /* 0x000fc80000000000 */
[----:B------:R-:W-:Y:S01]  /*9820*/  IMAD.MOV.U32 R6, RZ, RZ, R7 ;  /* 0x000000ffff067224 */ /* 0x000fe200078e0007 */
[--C-:B------:R-:W-:Y:S01]  /*9830*/  SHF.R.U64 R10, R10, 0x10, R11.reuse ;  /* 0x000000100a0a7819 */ /* 0x100fe2000000120b */
[----:B------:R-:W-:Y:S01]  /*9840*/  BSSY B1, `(.L_x_857) ;  /* 0x0000060000017945 */ /* 0x000fe20003800000 */
[----:B------:R-:W-:Y:S02]  /*9850*/  SHF.R.U32.HI R2, RZ, 0x10, R11 ;  /* 0x00000010ff027819 */ /* 0x000fe4000001160b */
[----:B------:R-:W-:Y:S02]  /*9860*/  SHF.R.U32.HI R0, RZ, 0x10, R7 ;  /* 0x00000010ff007819 */ /* 0x000fe40000011607 */
[----:B------:R-:W-:Y:S02]  /*9870*/  PRMT R22, R19, 0x5410, R14 ;  /* 0x0000541013167816 */ /* 0x000fe4000000000e */
[----:B------:R-:W-:Y:S02]  /*9880*/  PRMT R20, R20, 0x5410, R18 ;  /* 0x0000541014147816 */ /* 0x000fe40000000012 */
[----:B------:R-:W-:-:S02]  /*9890*/  PRMT R24, R17, 0x5410, R15 ;  /* 0x0000541011187816 */ /* 0x000fc4000000000f */
[----:B------:R-:W-:Y:S02]  /*98a0*/  PRMT R26, R16, 0x5410, R9 ;  /* 0x00005410101a7816 */ /* 0x000fe40000000009 */
        /* <DEDUP_REMOVED lines=10> */
[C---:B------:R-:W-:Y:S01]  /*9950*/  SHF.L.U32 R5, R20.reuse, 0x10, RZ ;  /* 0x0000001014057819 */ /* 0x040fe200000006ff */
[----:B------:R-:W-:Y:S01]  /*9960*/  IMAD.U32 R0, R19, 0x10000, RZ ;  /* 0x0001000013007824 */ /* 0x000fe200078e00ff */
[----:B------:R-:W-:Y:S02]  /*9970*/  LOP3.LUT R2, R20, 0xffff0000, RZ, 0xc0, !PT ;  /* 0xffff000014027812 */ /* 0x000fe400078ec0ff */
[C---:B-1----:R-:W-:Y:S01]  /*9980*/  SHF.L.U32 R7, R8.reuse, 0x10, RZ ;  /* 0x0000001008077819 */ /* 0x042fe200000006ff */
[----:B------:R-:W-:Y:S01]  /*9990*/  IMAD.U32 R16, R11, 0x10000, RZ ;  /* 0x000100000b107824 */ /* 0x000fe200078e00ff */
[----:B------:R-:W-:Y:S02]  /*99a0*/  LOP3.LUT R6, R8, 0xffff0000, RZ, 0xc0, !PT ;  /* 0xffff000008067812 */ /* 0x000fe400078ec0ff */
[C---:B------:R-:W-:Y:S02]  /*99b0*/  SHF.L.U32 R13, R9.reuse, 0x10, RZ ;  /* 0x00000010090d7819 */ /* 0x040fe400000006ff */
[----:B------:R-:W-:Y:S01]  /*99c0*/  LOP3.LUT R8, R9, 0xffff0000, RZ, 0xc0, !PT ;  /* 0xffff000009087812 */ /* 0x000fe200078ec0ff */
[----:B------:R-:W-:Y:S01]  /*99d0*/  FMUL.FTZ R14, R6, R0 ;  /* 0x00000000060e7220 */ /* 0x000fe20000410000 */
[----:B------:R-:W-:-:S02]  /*99e0*/  LOP3.LUT R9, R19, 0xffff0000, RZ, 0xc0, !PT ;  /* 0xffff000013097812 */ /* 0x000fc400078ec0ff */
[C---:B------:R-:W-:Y:S01]  /*99f0*/  SHF.L.U32 R15, R10.reuse, 0x10, RZ ;  /* 0x000000100a0f7819 */ /* 0x040fe200000006ff */
[-C--:B------:R-:W-:Y:S01]  /*9a00*/  FFMA.FTZ R18, R7, R5.reuse, -R14 ;  /* 0x0000000507127223 */ /* 0x080fe2000001080e */
[----:B------:R-:W-:Y:S01]  /*9a10*/  LOP3.LUT R12, R10, 0xffff0000, RZ, 0xc0, !PT ;  /* 0xffff00000a0c7812 */ /* 0x000fe200078ec0ff */
[----:B------:R-:W-:Y:S01]  /*9a20*/  FMUL.FTZ R10, R6, R5 ;  /* 0x00000005060a7220 */ /* 0x000fe20000410000 */
[----:B------:R-:W-:Y:S01]  /*9a30*/  LOP3.LUT R11, R11, 0xffff0000, RZ, 0xc0, !PT ;  /* 0xffff00000b0b7812 */ /* 0x000fe200078ec0ff */
[-C--:B------:R-:W-:Y:S01]  /*9a40*/  FMUL.FTZ R6, R8, R9.reuse ;  /* 0x0000000908067220 */ /* 0x080fe20000410000 */
[----:B------:R-:W-:Y:S01]  /*9a50*/  LOP3.LUT R5, R22, 0xffff0000, RZ, 0xc0, !PT ;  /* 0xffff000016057812 */ /* 0x000fe200078ec0ff */
[----:B------:R-:W-:Y:S01]  /*9a60*/  FFMA.FTZ R17, R7, R0, R10 ;  /* 0x0000000007117223 */ /* 0x000fe2000001000a */
[----:B------:R-:W-:Y:S01]  /*9a70*/  LOP3.LUT R0, R21, 0xffff0000, RZ, 0xc0, !PT ;  /* 0xffff000015007812 */ /* 0x000fe200078ec0ff */
[-C--:B------:R-:W-:Y:S02]  /*9a80*/  FMUL.FTZ R8, R8, R2.reuse ;  /* 0x0000000208087220 */ /* 0x080fe40000410000 */
[----:B------:R-:W-:Y:S01]  /*9a90*/  FFMA.FTZ R14, R13, R2, -R6 ;  /* 0x000000020d0e7223 */ /* 0x000fe20000010806 */
[----:B------:R-:W-:Y:S01]  /*9aa0*/  SHF.L.U32 R2, R21, 0x10, RZ ;  /* 0x0000001015027819 */ /* 0x000fe200000006ff */
[----:B------:R-:W-:Y:S01]  /*9ab0*/  FFMA.FTZ R13, R13, R9, R8 ;  /* 0x000000090d0d7223 */ /* 0x000fe20000010008 */
[----:B------:R-:W-:Y:S01]  /*9ac0*/  SHF.L.U32 R6, R22, 0x10, RZ ;  /* 0x0000001016067819 */ /* 0x000fe200000006ff */
[----:B------:R-:W-:-:S02]  /*9ad0*/  FMUL.FTZ R7, R11, R0 ;  /* 0x000000000b077220 */ /* 0x000fc40000410000 */
[C---:B------:R-:W-:Y:S02]  /*9ae0*/  FMUL.FTZ R9, R12.reuse, R2 ;  /* 0x000000020c097220 */ /* 0x040fe40000410000 */
[-C--:B------:R-:W-:Y:S02]  /*9af0*/  FMUL.FTZ R8, R12, R6.reuse ;  /* 0x000000060c087220 */ /* 0x080fe40000410000 */
[-C--:B------:R-:W-:Y:S02]  /*9b00*/  FMUL.FTZ R11, R11, R5.reuse ;  /* 0x000000050b0b7220 */ /* 0x080fe40000410000 */
        /* <DEDUP_REMOVED lines=9> */
.L_x_860:
[----:B------:R-:W-:Y:S05]  /*9ba0*/  BSYNC B0 ;  /* 0x0000000000007941 */ /* 0x000fea0003800000 */
.L_x_859:
[----:B------:R-:W-:-:S04]  /*9bb0*/  IADD3 R0, R28, 0x20, RZ ;  /* 0x000000201c007810 */ /* 0x000fc80007ffe0ff */
[----:B------:R-:W-:-:S13]  /*9bc0*/  ISETP.GE.AND P0, PT, R0, c[0x0][0x27c], PT ;  /* 0x00009f0000007a0c */ /* 0x000fda0003f06270 */
[----:B------:R-:W-:Y:S05]  /*9bd0*/  @P0 BRA `(.L_x_858) ;  /* 0x0000026000000947 */ /* 0x000fea0003800000 */
[----:B-1----:R-:W1:Y:S01]  /*9be0*/  LDS.128 R8, [R27+0xc100] ;  /* 0x00c100001b087984 */ /* 0x002e620000000c00 */
        /* <DEDUP_REMOVED lines=37> */
.L_x_858:
[----:B------:R-:W-:Y:S05]  /*9e40*/  BSYNC B1 ;  /* 0x0000000000017941 */ /* 0x000fea0003800000 */
.L_x_857:
[----:B------:R-:W-:Y:S01]  /*9e50*/  IADD3 R0, R42, 0x10, RZ ;  /* 0x000000102a007810 */ /* 0x000fe20007ffe0ff */
[----:B------:R-:W-:Y:S03]  /*9e60*/  BSSY B1, `(.L_x_861) ;  /* 0x0000056000017945 */ /* 0x000fe60003800000 */
[----:B------:R-:W-:-:S13]  /*9e70*/  ISETP.GE.AND P0, PT, R0, UR4, PT ;  /* 0x0000000400007c0c */ /* 0x000fda000bf06270 */
[----:B------:R-:W-:Y:S05]  /*9e80*/  @P0 BRA `(.L_x_862) ;  /* 0x0000053000000947 */ /* 0x000fea0003800000 */
[----:B------:R-:W-:Y:S01]  /*9e90*/  ISETP.GE.AND P0, PT, R28, c[0x0][0x27c], PT ;  /* 0x00009f001c007a0c */ /* 0x000fe20003f06270 */
[----:B------:R-:W-:-:S12]  /*9ea0*/  BSSY B0, `(.L_x_863) ;  /* 0x0000028000007945 */ /* 0x000fd80003800000 */
        /* <DEDUP_REMOVED lines=13> */
[CC--:B------:R-:W-:Y:S01]  /*9f80*/  FFMA.FTZ R18, R5.reuse, R7.reuse, -R14 ;  /* 0x0000000705127223 */ /* 0x0c0fe2000001080e */
[----:B------:R-:W-:Y:S01]  /*9f90*/  LOP3.LUT R12, R10, 0xffff0000, RZ, 0xc0, !PT ;  /* 0xffff00000a0c7812 */ /* 0x000fe200078ec0ff */
[----:B------:R-:W-:Y:S01]  /*9fa0*/  FMUL.FTZ R10, R5, R6 ;  /* 0x00000006050a7220 */ /* 0x000fe20000410000 */
[----:B------:R-:W-:Y:S01]  /*9fb0*/  LOP3.LUT R11, R11, 0xffff0000, RZ, 0xc0, !PT ;  /* 0xffff00000b0b7812 */ /* 0x000fe200078ec0ff */
[-C--:B------:R-:W-:Y:S01]  /*9fc0*/  FMUL.FTZ R6, R9, R8.reuse ;  /* 0x0000000809067220 */ /* 0x080fe20000410000 */
[----:B------:R-:W-:Y:S01]  /*9fd0*/  LOP3.LUT R5, R22, 0xffff0000, RZ, 0xc0, !PT ;  /* 0xffff000016057812 */ /* 0x000fe200078ec0ff */
[----:B------:R-:W-:Y:S01]  /*9fe0*/  FFMA.FTZ R17, R0, R7, R10 ;  /* 0x0000000700117223 */ /* 0x000fe2000001000a */
[C---:B------:R-:W-:Y:S01]  /*9ff0*/  LOP3.LUT R0, R21.reuse, 0xffff0000, RZ, 0xc0, !PT ;  /* 0xffff000015007812 */ /* 0x040fe200078ec0ff */
[C---:B------:R-:W-:Y:S02]  /*a000*/  FMUL.FTZ R8, R2.reuse, R8 ;  /* 0x0000000802087220 */ /* 0x040fe40000410000 */
[-C--:B------:R-:W-:Y:S01]  /*a010*/  FFMA.FTZ R14, R2, R13.reuse, -R6 ;  /* 0x0000000d020e7223 */ /* 0x080fe20000010806 */
[----:B------:R-:W-:Y:S01]  /*a020*/  SHF.L.U32 R2, R21, 0x10, RZ ;  /* 0x0000001015027819 */ /* 0x000fe200000006ff */
[----:B------:R-:W-:Y:S01]  /*a030*/  FFMA.FTZ R13, R9, R13, R8 ;  /* 0x0000000d090d7223 */ /* 0x000fe20000010008 */
[----:B------:R-:W-:Y:S01]  /*a040*/  SHF.L.U32 R6, R22, 0x10, RZ ;  /* 0x0000001016067819 */ /* 0x000fe200000006ff */
[----:B------:R-:W-:-:S02]  /*a050*/  FMUL.FTZ R7, R0, R11 ;  /* 0x0000000b00077220 */ /* 0x000fc40000410000 */
[-C--:B------:R-:W-:Y:S02]  /*a060*/  FMUL.FTZ R9, R2, R12.reuse ;  /* 0x0000000c02097220 */ /* 0x080fe40000410000 */
[C---:B------:R-:W-:Y:S02]  /*a070*/  FMUL.FTZ R8, R6.reuse, R12 ;  /* 0x0000000c06087220 */ /* 0x040fe40000410000 */
[----:B------:R-:W-:Y:S02]  /*a080*/  FMUL.FTZ R11, R5, R11 ;  /* 0x0000000b050b7220 */ /* 0x000fe40000410000 */
[-C--:B------:R-:W-:Y:S01]  /*a090*/  FFMA.FTZ R6, R6, R15.reuse, -R9 ;  /* 0x0000000f06067223 */ /* 0x080fe20000010809 */
        /* <DEDUP_REMOVED lines=8> */
.L_x_864:
[----:B------:R-:W-:Y:S05]  /*a120*/  BSYNC B0 ;  /* 0x0000000000007941 */ /* 0x000fea0003800000 */
.L_x_863:
        /* <DEDUP_REMOVED lines=41> */
.L_x_862:
[----:B------:R-:W-:Y:S05]  /*a3c0*/  BSYNC B1 ;  /* 0x0000000000017941 */ /* 0x000fea0003800000 */
.L_x_861:
        /* <DEDUP_REMOVED lines=45> */
.L_x_868:
[----:B------:R-:W-:Y:S05]  /*a6a0*/  BSYNC B0 ;  /* 0x0000000000007941 */ /* 0x000fea0003800000 */
.L_x_867:
        /* <DEDUP_REMOVED lines=41> */
.L_x_866:
[----:B------:R-:W-:Y:S05]  /*a940*/  BSYNC B1 ;  /* 0x0000000000017941 */ /* 0x000fea0003800000 */
.L_x_865:
        /* <DEDUP_REMOVED lines=45> */
.L_x_872:
[----:B------:R-:W-:Y:S05]  /*ac20*/  BSYNC B0 ;  /* 0x0000000000007941 */ /* 0x000fea0003800000 */
.L_x_871:
        /* <DEDUP_REMOVED lines=41> */
.L_x_870:
[----:B------:R-:W-:Y:S05]  /*aec0*/  BSYNC B1 ;  /* 0x0000000000017941 */ /* 0x000fea0003800000 */
.L_x_869:
        /* <DEDUP_REMOVED lines=45> */
.L_x_876:
[----:B------:R-:W-:Y:S05]  /*b1a0*/  BSYNC B0 ;  /* 0x0000000000007941 */ /* 0x000fea0003800000 */
.L_x_875:
        /* <DEDUP_REMOVED lines=41> */
.L_x_874:
[----:B------:R-:W-:Y:S05]  /*b440*/  BSYNC B1 ;  /* 0x0000000000017941 */ /* 0x000fea0003800000 */
.L_x_873:
        /* <DEDUP_REMOVED lines=45> */
.L_x_880:
[----:B------:R-:W-:Y:S05]  /*b720*/  BSYNC B0 ;  /* 0x0000000000007941 */ /* 0x000fea0003800000 */
.L_x_879:
        /* <DEDUP_REMOVED lines=41> */
.L_x_878:
[----:B------:R-:W-:Y:S05]  /*b9c0*/  BSYNC B1 ;  /* 0x0000000000017941 */ /* 0x000fea0003800000 */
.L_x_877:
        /* <DEDUP_REMOVED lines=45> */
.L_x_884:
[----:B------:R-:W-:Y:S05]  /*bca0*/  BSYNC B0 ;  /* 0x0000000000007941 */ /* 0x000fea0003800000 */
.L_x_883:
        /* <DEDUP_REMOVED lines=41> */
.L_x_882:
[----:B------:R-:W-:Y:S05]  /*bf40*/  BSYNC B1 ;  /* 0x0000000000017941 */ /* 0x000fea0003800000 */
.L_x_881:
[----:B------:R-:W-:-:S04]  /*bf50*/  IADD3 R0, R42, 0x70, RZ ;  /* 0x000000702a007810 */ /* 0x000fc80007ffe0ff */
        /* <DEDUP_REMOVED lines=43> */
.L_x_887:
[----:B------:R-:W-:Y:S05]  /*c210*/  BSYNC B0 ;  /* 0x0000000000007941 */ /* 0x000fea0003800000 */
.L_x_886:
        /* <DEDUP_REMOVED lines=42> */
.L_x_854:
[----:B------:R-:W-:Y:S01]  /*c4c0*/  ISETP.NE.AND P0, PT, R20, RZ, PT ;  /* 0x000000ff1400720c */ /* 0x000fe20003f05270 */
[----:B------:R-:W-:Y:S01]  /*c4d0*/  BSSY B0, `(.L_x_888) ;  /* 0x000000d000007945 */ /* 0x000fe20003800000 */
[----:B------:R-:W-:Y:S01]  /*c4e0*/  CS2R R10, SRZ ;  /* 0x00000000000a7805 */ /* 0x000fe2000001ff00 */
[----:B------:R-:W-:Y:S01]  /*c4f0*/  CS2R R8, SRZ ;  /* 0x0000000000087805 */ /* 0x000fe2000001ff00 */
[----:B------:R-:W-:Y:S01]  /*c500*/  CS2R R14, SRZ ;  /* 0x00000000000e7805 */ /* 0x000fe2000001ff00 */
[----:B------:R-:W-:-:S08]  /*c510*/  CS2R R12, SRZ ;  /* 0x00000000000c7805 */ /* 0x000fd0000001ff00 */
[----:B------:R-:W-:Y:S05]  /*c520*/  @P0 BRA `(.L_x_889) ;  /* 0x0000007000000947 */ /* 0x000fea0003800000 */
[----:B------:R-:W-:Y:S01]  /*c530*/  ISETP.GE.AND P0, PT, R160, c[0x0][0x27c], PT ;  /* 0x00009f00a0007a0c */ /* 0x000fe20003f06270 */
[----:B------:R-:W-:-:S12]  /*c540*/  CS2R R10, SRZ ;  /* 0x00000000000a7805 */ /* 0x000fd8000001ff00 */
[----:B------:R-:W-:Y:S05]  /*c550*/  @P0 BRA `(.L_x_889) ;  /* 0x0000004000000947 */ /* 0x000fea0003800000 */
[----:B------:R-:W-:-:S04]  /*c560*/  IMAD.WIDE R12, R160, 0x2, R18 ;  /* 0x00000002a00c7825 */ /* 0x000fc800078e0212 */
[----:B------:R-:W-:Y:S02]  /*c570*/  IMAD.WIDE R8, R160, 0x2, R16 ;  /* 0x00000002a0087825 */ /* 0x000fe400078e0210 */
[----:B------:R-:W5:Y:S04]  /*c580*/  LD.E.128 R12, [R12.64] ;  /* 0x000000220c0c7980 */ /* 0x000f68000c101d00 */
[----:B------:R-:W5:Y:S02]  /*c590*/  LD.E.128 R8, [R8.64] ;  /* 0x0000002208087980 */ /* 0x000f64000c101d00 */
.L_x_889:
[----:B------:R-:W-:Y:S05]  /*c5a0*/  BSYNC B0 ;  /* 0x0000000000007941 */ /* 0x000fea0003800000 */
.L_x_888:
[----:B------:R-:W-:Y:S01]  /*c5b0*/  UIMAD UR4, UR17, -0x80, UR23 ;  /* 0xffffff80110478a4 */ /* 0x000fe2000f8e0217 */
[----:B------:R-:W-:Y:S01]  /*c5c0*/  ISETP.GE.AND P0, PT, R160, c[0x0][0x27c], PT ;  /* 0x00009f00a0007a0c */ /* 0x000fe20003f06270 */
[--C-:B-----5:R-:W-:Y:S01]  /*c5d0*/  IMAD.MOV.U32 R21, RZ, RZ, R13.reuse ;  /* 0x000000ffff157224 */ /* 0x120fe200078e000d */
[--C-:B------:R-:W-:Y:S01]  /*c5e0*/  SHF.R.U64 R20, R12, 0x10, R13.reuse ;  /* 0x000000100c147819 */ /* 0x100fe2000000120d */
[----:B------:R-:W-:Y:S01]  /*c5f0*/  UISETP.LT.AND UP0, UPT, UR4, 0x80, UPT ;  /* 0x000000800400788c */ /* 0x000fe2000bf01270 */
[----:B------:R-:W-:Y:S01]  /*c600*/  SHF.R.U32.HI R16, RZ, 0x10, R13 ;  /* 0x00000010ff107819 */ /* 0x000fe2000001160d */
[----:B------:R-:W-:Y:S01]  /*c610*/  IMAD.MOV.U32 R19, RZ, RZ, R14 ;  /* 0x000000ffff137224 */ /* 0x000fe200078e000e */
[--C-:B------:R-:W-:Y:S01]  /*c620*/  SHF.R.U64 R17, R14, 0x10, R15.reuse ;  /* 0x000000100e117819 */ /* 0x100fe2000000120f */
[----:B------:R-:W-:Y:S01]  /*c630*/  USEL UR4, UR4, 0x80, UP0 ;  /* 0x0000008004047887 */ /* 0x000fe20008000000 */
[----:B------:R-:W-:Y:S01]  /*c640*/  IMAD.MOV.U32 R22, RZ, RZ, R12 ;  /* 0x000000ffff167224 */ /* 0x000fe200078e000c */
[--C-:B------:R-:W-:Y:S01]  /*c650*/  SHF.R.U32.HI R12, RZ, 0x10, R15.reuse ;  /* 0x00000010ff0c7819 */ /* 0x100fe2000001160f */
[----:B------:R-:W-:Y:S01]  /*c660*/  IMAD.MOV.U32 R18, RZ, RZ, R15 ;  /* 0x000000ffff127224 */ /* 0x000fe200078e000f */
[----:B------:R-:W-:-:S04]  /*c670*/  DEPBAR.LE SB0, 0x1 ;  /* 0x000080400000791a */ /* 0x000fc80000000000 */
[----:B------:R-:W-:Y:S01]  /*c680*/  ISETP.GE.OR P1, PT, R42, UR4, P0 ;  /* 0x000000042a007c0c */ /* 0x000fe20008726670 */
[----:B------:R-:W-:Y:S01]  /*c690*/  IMAD.MOV.U32 R14, RZ, RZ, R8 ;  /* 0x000000ffff0e7224 */ /* 0x000fe200078e0008 */
[--C-:B------:R-:W-:Y:S01]  /*c6a0*/  SHF.R.U64 R8, R8, 0x10, R9.reuse ;  /* 0x0000001008087819 */ /* 0x100fe20000001209 */
[--C-:B------:R-:W-:Y:S01]  /*c6b0*/  IMAD.MOV.U32 R13, RZ, RZ, R9.reuse ;  /* 0x000000ffff0d7224 */ /* 0x100fe200078e0009 */
[----:B------:R-:W-:Y:S01]  /*c6c0*/  SHF.R.U32.HI R2, RZ, 0x10, R9 ;  /* 0x00000010ff027819 */ /* 0x000fe20000011609 */
[----:B------:R-:W-:Y:S01]  /*c6d0*/  IMAD.MOV.U32 R7, RZ, RZ, R10 ;  /* 0x000000ffff077224 */ /* 0x000fe200078e000a */
[--C-:B------:R-:W-:Y:S01]  /*c6e0*/  SHF.R.U64 R5, R10, 0x10, R11.reuse ;  /* 0x000000100a057819 */ /* 0x100fe2000000120b */
[--C-:B------:R-:W-:Y:S01]  /*c6f0*/  IMAD.MOV.U32 R6, RZ, RZ, R11.reuse ;  /* 0x000000ffff067224 */ /* 0x100fe200078e000b */
[----:B------:R-:W-:Y:S01]  /*c700*/  SHF.R.U32.HI R0, RZ, 0x10, R11 ;  /* 0x00000010ff007819 */ /* 0x000fe2000001160b */
[----:B------:R-:W-:Y:S01]  /*c710*/  BSSY B0, `(.L_x_890) ;  /* 0x0000062000007945 */ /* 0x000fe20003800000 */
[----:B------:R-:W-:-:S02]  /*c720*/  PRMT R35, R22, 0x5410, R20 ;  /* 0x0000541016237816 */ /* 0x000fc40000000014 */
[----:B------:R-:W-:Y:S02]  /*c730*/  PRMT R41, R21, 0x5410, R16 ;  /* 0x0000541015297816 */ /* 0x000fe40000000010 */
[----:B------:R-:W-:Y:S02]  /*c740*/  PRMT R37, R19, 0x5410, R17 ;  /* 0x0000541013257816 */ /* 0x000fe40000000011 */
[----:B------:R-:W-:Y:S02]  /*c750*/  PRMT R40, R18, 0x5410, R12 ;  /* 0x0000541012287816 */ /* 0x000fe4000000000c */
[----:B------:R-:W-:Y:S02]  /*c760*/  PRMT R34, R14, 0x5410, R8 ;  /* 0x000054100e227816 */ /* 0x000fe40000000008 */
[----:B------:R-:W-:Y:S02]  /*c770*/  PRMT R38, R13, 0x5410, R2 ;  /* 0x000054100d267816 */ /* 0x000fe40000000002 */
[----:B------:R-:W-:-:S02]  /*c780*/  PRMT R36, R7, 0x5410, R5 ;  /* 0x0000541007247816 */ /* 0x000fc40000000005 */
[----:B------:R-:W-:Y:S01]  /*c790*/  PRMT R39, R6, 0x5410, R0 ;  /* 0x0000541006277816 */ /* 0x000fe20000000000 */
[----:B------:R-:W-:Y:S06]  /*c7a0*/  BAR.SYNC.DEFER_BLOCKING 0x0 ;  /* 0x0000000000007b1d */ /* 0x000fec0000010000 */
[----:B------:R-:W-:Y:S05]  /*c7b0*/  @P1 BRA `(.L_x_891) ;  /* 0x0000057000001947 */ /* 0x000fea0003800000 */
[----:B------:R-:W-:Y:S01]  /*c7c0*/  MOV R0, c[0x0][0x27c] ;  /* 0x00009f0000007a02 */ /* 0x000fe20000000f00 */
[----:B------:R-:W1:Y:S03]  /*c7d0*/  LDS.128 R12, [R27+0x8100] ;  /* 0x008100001b0c7984 */ /* 0x000e660000000c00 */
[----:B------:R-:W-:-:S04]  /*c7e0*/  LEA.HI R0, R0, R54, RZ, 0x1d ;  /* 0x0000003600007211 */ /* 0x000fc800078fe8ff */
[----:B------:R-:W-:Y:S01]  /*c7f0*/  SHF.R.S32.HI R5, RZ, 0x1f, R0 ;  /* 0x0000001fff057819 */ /* 0x000fe20000011400 */
[----:B------:R-:W-:-:S03]  /*c800*/  IMAD.SHL.U32 R2, R0, 0x8, RZ ;  /* 0x0000000800027824 */ /* 0x000fc600078e00ff */
[----:B------:R-:W-:Y:S02]  /*c810*/  LEA.HI R0, R5, R0, RZ, 0x3 ;  /* 0x0000000005007211 */ /* 0x000fe400078f18ff */
[----:B------:R-:W-:Y:S02]  /*c820*/  LOP3.LUT R2, R23, 0x38, R2, 0xf8, !PT ;  /* 0x0000003817027812 */ /* 0x000fe400078ef802 */
[----:B------:R-:W-:Y:S02]  /*c830*/  SHF.L.U32 R0, R0, 0xa, RZ ;  /* 0x0000000a00007819 */ /* 0x000fe400000006ff */
[----:B------:R-:W-:Y:S02]  /*c840*/  LOP3.LUT R2, R2, R25, RZ, 0x3c, !PT ;  /* 0x0000001902027212 */ /* 0x000fe400078e3cff */
[----:B------:R-:W-:-:S04]  /*c850*/  LOP3.LUT R0, R0, 0x7fffe000, RZ, 0xc0, !PT ;  /* 0x7fffe00000007812 */ /* 0x000fc800078ec0ff */
[----:B------:R-:W-:Y:S02]  /*c860*/  IADD3 R0, R2, R0, R24 ;  /* 0x0000000002007210 */ /* 0x000fe40007ffe018 */
[----:B------:R-:W-:-:S03]  /*c870*/  SHF.L.U32 R2, R34, 0x10, RZ ;  /* 0x0000001022027819 */ /* 0x000fc600000006ff */
[----:B------:R-:W-:Y:S02]  /*c880*/  IMAD.SHL.U32 R29, R0, 0x2, RZ ;  /* 0x00000002001d7824 */ /* 0x000fe400078e00ff */
[----:B------:R-:W-:-:S03]  /*c890*/  IMAD.U32 R0, R35, 0x10000, RZ ;  /* 0x0001000023007824 */ /* 0x000fc600078e00ff */
[----:B------:R-:W2:Y:S01]  /*c8a0*/  LDS.128 R8, [R29+0x8100] ;  /* 0x008100001d087984 */ /* 0x000ea20000000c00 */
[C---:B-1----:R-:W-:Y:S01]  /*c8b0*/  IMAD.U32 R18, R13.reuse, 0x10000, RZ ;  /* 0x000100000d127824 */ /* 0x042fe200078e00ff */
[----:B------:R-:W-:Y:S01]  /*c8c0*/  LOP3.LUT R26, R13, 0xffff0000, RZ, 0xc0, !PT ;  /* 0xffff00000d1a7812 */ /* 0x000fe200078ec0ff */
[----:B------:R-:W-:Y:S01]  /*c8d0*/  IMAD.U32 R24, R15, 0x10000, RZ ;  /* 0x000100000f187824 */ /* 0x000fe200078e00ff */
[C---:B------:R-:W-:Y:S02]  /*c8e0*/  SHF.L.U32 R16, R12.reuse, 0x10, RZ ;  /* 0x000000100c107819 */ /* 0x040fe400000006ff */
[----:B------:R-:W-:Y:S02]  /*c8f0*/  LOP3.LUT R17, R12, 0xffff0000, RZ, 0xc0, !PT ;  /* 0xffff00000c117812 */ /* 0x000fe400078ec0ff */
[C---:B------:R-:W-:Y:S02]  /*c900*/  SHF.L.U32 R20, R14.reuse, 0x10, RZ ;  /* 0x000000100e147819 */ /* 0x040fe400000006ff */
[----:B------:R-:W-:-:S02]  /*c910*/  LOP3.LUT R21, R14, 0xffff0000, RZ, 0xc0, !PT ;  /* 0xffff00000e157812 */ /* 0x000fc400078ec0ff */
[----:B------:R-:W-:Y:S02]  /*c920*/  LOP3.LUT R25, R15, 0xffff0000, RZ, 0xc0, !PT ;  /* 0xffff00000f197812 */ /* 0x000fe400078ec0ff */
[C---:B--2---:R-:W-:Y:S01]  /*c930*/  SHF.L.U32 R5, R8.reuse, 0x10, RZ ;  /* 0x0000001008057819 */ /* 0x044fe200000006ff */
[C---:B------:R-:W-:Y:S01]  /*c940*/  IMAD.U32 R13, R9.reuse, 0x10000, RZ ;  /* 0x00010000090d7824 */ /* 0x040fe200078e00ff */
[----:B------:R-:W-:Y:S01]  /*c950*/  LOP3.LUT R23, R9, 0xffff0000, RZ, 0xc0, !PT ;  /* 0xffff000009177812 */ /* 0x000fe200078ec0ff */
[----:B------:R-:W-:Y:S01]  /*c960*/  IMAD.U32 R19, R11, 0x10000, RZ ;  /* 0x000100000b137824 */ /* 0x000fe200078e00ff */
[----:B------:R-:W-:Y:S01]  /*c970*/  LOP3.LUT R12, R8, 0xffff0000, RZ, 0xc0, !PT ;  /* 0xffff0000080c7812 */ /* 0x000fe200078ec0ff */
[C---:B------:R-:W-:Y:S01]  /*c980*/  FMUL.FTZ R7, R5.reuse, R2 ;  /* 0x0000000205077220 */ /* 0x040fe20000410000 */
[----:B------:R-:W-:Y:S01]  /*c990*/  LOP3.LUT R9, R34, 0xffff0000, RZ, 0xc0, !PT ;  /* 0xffff000022097812 */ /* 0x000fe200078ec0ff */
[-C--:B------:R-:W-:Y:S01]  /*c9a0*/  FMUL.FTZ R6, R5, R0.reuse ;  /* 0x0000000005067220 */ /* 0x080fe20000410000 */
[----:B------:R-:W-:Y:S01]  /*c9b0*/  LOP3.LUT R5, R35, 0xffff0000, RZ, 0xc0, !PT ;  /* 0xffff000023057812 */ /* 0x000fe200078ec0ff */
[----:B------:R-:W-:Y:S01]  /*c9c0*/  FFMA.FTZ R33, R16, R0, -R7 ;  /* 0x0000000010217223 */ /* 0x000fe20000010807 */
[----:B------:R-:W-:Y:S01]  /*c9d0*/  SHF.L.U32 R0, R38, 0x10, RZ ;  /* 0x0000001026007819 */ /* 0x000fe200000006ff */
[----:B------:R-:W-:Y:S01]  /*c9e0*/  FMUL.FTZ R8, R12, R9 ;  /* 0x000000090c087220 */ /* 0x000fe20000410000 */
[----:B------:R-:W-:Y:S01]  /*c9f0*/  SHF.L.U32 R14, R10, 0x10, RZ ;  /* 0x000000100a0e7819 */ /* 0x000fe200000006ff */
[----:B------:R-:W-:Y:S01]  /*ca00*/  FFMA.FTZ R32, R16, R2, R6 ;  /* 0x0000000210207223 */ /* 0x000fe20000010006 */
[----:B------:R-:W-:Y:S01]  /*ca10*/  LOP3.LUT R15, R10, 0xffff0000, RZ, 0xc0, !PT ;  /* 0xffff00000a0f7812 */ /* 0x000fe200078ec0ff */
[----:B------:R-:W-:Y:S01]  /*ca20*/  IMAD.U32 R2, R41, 0x10000, RZ ;  /* 0x0001000029027824 */ /* 0x000fe200078e00ff */
[----:B------:R-:W-:Y:S01]  /*ca30*/  SHF.L.U32 R10, R36, 0x10, RZ ;  /* 0x00000010240a7819 */ /* 0x000fe200000006ff */
[-C--:B------:R-:W-:Y:S01]  /*ca40*/  FMUL.FTZ R7, R12, R5.reuse ;  /* 0x000000050c077220 */ /* 0x080fe20000410000 */
[----:B------:R-:W-:Y:S01]  /*ca50*/  LOP3.LUT R22, R11, 0xffff0000, RZ, 0xc0, !PT ;  /* 0xffff00000b167812 */ /* 0x000fe200078ec0ff */
[----:B------:R-:W-:Y:S01]  /*ca60*/  FFMA.FTZ R31, R17, R5, -R8 ;  /* 0x00000005111f7223 */ /* 0x000fe20000010808 */
[----:B------:R-:W-:Y:S01]  /*ca70*/  SHF.L.U32 R8, R39, 0x10, RZ ;  /* 0x0000001027087819 */ /* 0x000fe200000006ff */
[----:B------:R-:W-:-:S02]  /*ca80*/  FMUL.FTZ R5, R13, R0 ;  /* 0x000000000d057220 */ /* 0x000fc40000410000 */
[-C--:B------:R-:W-:Y:S02]  /*ca90*/  FMUL.FTZ R6, R13, R2.reuse ;  /* 0x000000020d067220 */ /* 0x080fe40000410000 */
[C---:B------:R-:W-:Y:S01]  /*caa0*/  FFMA.FTZ R28, R18.reuse, R2, -R5 ;  /* 0x00000002121c7223 */ /* 0x040fe20000010805 */
[C---:B------:R-:W-:Y:S01]  /*cab0*/  LOP3.LUT R5, R37.reuse, 0xffff0000, RZ, 0xc0, !PT ;  /* 0xffff000025057812 */ /* 0x040fe200078ec0ff */
[----:B------:R-:W-:Y:S02]  /*cac0*/  IMAD.U32 R2, R37, 0x10000, RZ ;  /* 0x0001000025027824 */ /* 0x000fe400078e00ff */
[----:B------:R-:W-:Y:S01]  /*cad0*/  FFMA.FTZ R18, R18, R0, R6 ;  /* 0x0000000012127223 */ /* 0x000fe20000010006 */
[----:B------:R-:W-:Y:S01]  /*cae0*/  LOP3.LUT R0, R36, 0xffff0000, RZ, 0xc0, !PT ;  /* 0xffff000024007812 */ /* 0x000fe200078ec0ff */
[----:B------:R-:W-:Y:S02]  /*caf0*/  FFMA.FTZ R30, R17, R9, R7 ;  /* 0x00000009111e7223 */ /* 0x000fe40000010007 */
[----:B------:R-:W-:-:S02]  /*cb00*/  FMUL.FTZ R6, R14, R10 ;  /* 0x0000000a0e067220 */ /* 0x000fc40000410000 */
[-C--:B------:R-:W-:Y:S02]  /*cb10*/  FMUL.FTZ R9, R14, R2.reuse ;  /* 0x000000020e097220 */ /* 0x080fe40000410000 */
[----:B------:R-:W-:Y:S01]  /*cb20*/  FFMA.FTZ R12, R20, R2, -R6 ;  /* 0x00000002140c7223 */ /* 0x000fe20000010806 */
[----:B------:R-:W-:Y:S01]  /*cb30*/  SHF.L.U32 R2, R40, 0x10, RZ ;  /* 0x0000001028027819 */ /* 0x000fe200000006ff */
[C---:B------:R-:W-:Y:S02]  /*cb40*/  FMUL.FTZ R7, R15.reuse, R0 ;  /* 0x000000000f077220 */ /* 0x040fe40000410000 */
[----:B------:R-:W-:Y:S02]  /*cb50*/  FFMA.FTZ R20, R20, R10, R9 ;  /* 0x0000000a14147223 */ /* 0x000fe40000010009 */
[----:B------:R-:W-:Y:S02]  /*cb60*/  FMUL.FTZ R6, R15, R5 ;  /* 0x000000050f067220 */ /* 0x000fe40000410000 */
[----:B------:R-:W-:-:S02]  /*cb70*/  FMUL.FTZ R9, R19, R8 ;  /* 0x0000000813097220 */ /* 0x000fc40000410000 */
[C---:B------:R-:W-:Y:S01]  /*cb80*/  FFMA.FTZ R14, R21.reuse, R5, -R7 ;  /* 0x00000005150e7223 */ /* 0x040fe20000010807 */
[----:B------:R-:W-:Y:S01]  /*cb90*/  LOP3.LUT R5, R40, 0xffff0000, RZ, 0xc0, !PT ;  /* 0xffff000028057812 */ /* 0x000fe200078ec0ff */
[----:B------:R-:W-:Y:S01]  /*cba0*/  FFMA.FTZ R11, R21, R0, R6 ;  /* 0x00000000150b7223 */ /* 0x000fe20000010006 */
[----:B------:R-:W-:Y:S01]  /*cbb0*/  LOP3.LUT R0, R39, 0xffff0000, RZ, 0xc0, !PT ;  /* 0xffff000027007812 */ /* 0x000fe200078ec0ff */
[-C--:B------:R-:W-:Y:S01]  /*cbc0*/  FMUL.FTZ R7, R19, R2.reuse ;  /* 0x0000000213077220 */ /* 0x080fe20000410000 */
[----:B------:R-:W-:Y:S01]  /*cbd0*/  LOP3.LUT R6, R41, 0xffff0000, RZ, 0xc0, !PT ;  /* 0xffff000029067812 */ /* 0x000fe200078ec0ff */
[----:B------:R-:W-:Y:S01]  /*cbe0*/  FFMA.FTZ R17, R24, R2, -R9 ;  /* 0x0000000218117223 */ /* 0x000fe20000010809 */
[----:B------:R-:W-:Y:S01]  /*cbf0*/  LOP3.LUT R2, R38, 0xffff0000, RZ, 0xc0, !PT ;  /* 0xffff000026027812 */ /* 0x000fe200078ec0ff */
[----:B------:R-:W-:Y:S01]  /*cc00*/  FFMA.FTZ R16, R24, R8, R7 ;  /* 0x0000000818107223 */ /* 0x000fe20000010007 */
[----:B------:R-:W-:Y:S01]  /*cc10*/  F2FP.BF16.PACK_AB R14, R14, R12 ;  /* 0x0000000c0e0e723e */ /* 0x000fe200000010ff */
[----:B------:R-:W-:Y:S01]  /*cc20*/  FMUL.FTZ R8, R22, R0 ;  /* 0x0000000016087220 */ /* 0x000fe20000410000 */
[----:B------:R-:W-:Y:S01]  /*cc30*/  F2FP.BF16.PACK_AB R12, R31, R33 ;  /* 0x000000211f0c723e */ /* 0x000fe200000010ff */
[----:B------:R-:W-:-:S02]  /*cc40*/  FMUL.FTZ R10, R23, R2 ;  /* 0x00000002170a7220 */ /* 0x000fc40000410000 */
[-C--:B------:R-:W-:Y:S02]  /*cc50*/  FMUL.FTZ R9, R23, R6.reuse ;  /* 0x0000000617097220 */ /* 0x080fe40000410000 */
[-C--:B------:R-:W-:Y:S02]  /*cc60*/  FMUL.FTZ R7, R22, R5.reuse ;  /* 0x0000000516077220 */ /* 0x080fe40000410000 */
        /* <DEDUP_REMOVED lines=12> */
.L_x_891:
[----:B------:R-:W-:Y:S05]  /*cd30*/  BSYNC B0 ;  /* 0x0000000000007941 */ /* 0x000fea0003800000 */
.L_x_890:
[----:B------:R-:W-:Y:S01]  /*cd40*/  IADD3 R0, R42, 0x10, RZ ;  /* 0x000000102a007810 */ /* 0x000fe20007ffe0ff */
[----:B------:R-:W-:Y:S03]  /*cd50*/  BSSY B0, `(.L_x_892) ;  /* 0x0000064000007945 */ /* 0x000fe60003800000 */
[----:B------:R-:W-:-:S13]  /*cd60*/  ISETP.GE.OR P1, PT, R0, UR4, P0 ;  /* 0x0000000400007c0c */ /* 0x000fda0008726670 */
[----:B------:R-:W-:Y:S05]  /*cd70*/  @P1 BRA `(.L_x_893) ;  /* 0x0000061000001947 */ /* 0x000fea0003800000 */
[----:B------:R-:W-:Y:S01]  /*cd80*/  IMAD.MOV.U32 R6, RZ, RZ, c[0x0][0x27c] ;  /* 0x00009f00ff067624 */ /* 0x000fe200078e00ff */
[----:B------:R-:W-:Y:S01]  /*cd90*/  SHF.R.S32.HI R2, RZ, 0x1f, R0 ;  /* 0x0000001fff027819 */ /* 0x000fe20000011400 */
[----:B------:R-:W-:-:S03]  /*cda0*/  IMAD.SHL.U32 R5, R0, 0x40, RZ ;  /* 0x0000004000057824 */ /* 0x000fc600078e00ff */
[----:B------:R-:W-:Y:S02]  /*cdb0*/  LEA.HI R6, R6, R54, RZ, 0x1d ;  /* 0x0000003606067211 */ /* 0x000fe400078fe8ff */
[----:B------:R-:W-:Y:S02]  /*cdc0*/  LEA.HI R2, R2, R0, RZ, 0x3 ;  /* 0x0000000002027211 */ /* 0x000fe400078f18ff */
[----:B-1----:R-:W-:Y:S01]  /*cdd0*/  SHF.R.S32.HI R9, RZ, 0x1f, R6 ;  /* 0x0000001fff097819 */ /* 0x002fe20000011406 */
[----:B------:R-:W-:Y:S01]  /*cde0*/  IMAD.SHL.U32 R7, R6, 0x8, RZ ;  /* 0x0000000806077824 */ /* 0x000fe200078e00ff */
[----:B------:R-:W-:Y:S02]  /*cdf0*/  LOP3.LUT R0, R5, 0x1c0, RZ, 0xc0, !PT ;  /* 0x000001c005007812 */ /* 0x000fe400078ec0ff */
[----:B------:R-:W-:Y:S02]  /*ce00*/  LEA.HI R6, R9, R6, RZ, 0x3 ;  /* 0x0000000609067211 */ /* 0x000fe400078f18ff */
[----:B------:R-:W-:-:S02]  /*ce10*/  SHF.L.U32 R5, R2, 0x6, RZ ;  /* 0x0000000602057819 */ /* 0x000fc400000006ff */
[C---:B------:R-:W-:Y:S02]  /*ce20*/  LOP3.LUT R8, R0.reuse, 0x38, R160, 0xf8, !PT ;  /* 0x0000003800087812 */ /* 0x040fe400078ef8a0 */
[----:B------:R-:W-:Y:S02]  /*ce30*/  SHF.R.U32.HI R2, RZ, 0x3, R0 ;  /* 0x00000003ff027819 */ /* 0x000fe40000011600 */
[----:B------:R-:W-:Y:S01]  /*ce40*/  LOP3.LUT R7, R0, 0x38, R7, 0xf8, !PT ;  /* 0x0000003800077812 */ /* 0x000fe200078ef807 */
[----:B------:R-:W-:Y:S01]  /*ce50*/  IMAD.SHL.U32 R0, R6, 0x400, RZ ;  /* 0x0000040006007824 */ /* 0x000fe200078e00ff */
[----:B------:R-:W-:Y:S02]  /*ce60*/  LOP3.LUT R5, R5, 0xfffffe00, RZ, 0xc0, !PT ;  /* 0xfffffe0005057812 */ /* 0x000fe400078ec0ff */
[----:B------:R-:W-:Y:S02]  /*ce70*/  LOP3.LUT R6, R34, 0xffff0000, RZ, 0xc0, !PT ;  /* 0xffff000022067812 */ /* 0x000fe400078ec0ff */
[----:B------:R-:W-:-:S02]  /*ce80*/  LOP3.LUT R8, R5, R8, R2, 0xf6, !PT ;  /* 0x0000000805087212 */ /* 0x000fc400078ef602 */
[----:B------:R-:W-:Y:S01]  /*ce90*/  LOP3.LUT R2, R7, R2, RZ, 0x3c, !PT ;  /* 0x0000000207027212 */ /* 0x000fe200078e3cff */
[----:B------:R-:W-:Y:S01]  /*cea0*/  IMAD.U32 R7, R34, 0x10000, RZ ;  /* 0x0001000022077824 */ /* 0x000fe200078e00ff */
[----:B------:R-:W-:Y:S02]  /*ceb0*/  LOP3.LUT R0, R0, 0x7fffe000, RZ, 0xc0, !PT ;  /* 0x7fffe00000007812 */ /* 0x000fe400078ec0ff */
[----:B------:R-:W-:Y:S02]  /*cec0*/  SHF.L.U32 R31, R8, 0x1, RZ ;  /* 0x00000001081f7819 */ /* 0x000fe400000006ff */
[----:B------:R-:W-:-:S03]  /*ced0*/  IADD3 R0, R2, R0, R5 ;  /* 0x0000000002007210 */ /* 0x000fc60007ffe005 */
[----:B------:R-:W1:Y:S02]  /*cee0*/  LDS.128 R12, [R31+0x8100] ;  /* 0x008100001f0c7984 */ /* 0x000e640000000c00 */
[----:B------:R-:W-:Y:S01]  /*cef0*/  IMAD.SHL.U32 R29, R0, 0x2, RZ ;  /* 0x00000002001d7824 */ /* 0x000fe200078e00ff */
[----:B------:R-:W-:-:S04]  /*cf00*/  SHF.L.U32 R0, R35, 0x10, RZ ;  /* 0x0000001023007819 */ /* 0x000fc800000006ff */
[----:B------:R-:W2:Y:S01]  /*cf10*/  LDS.128 R8, [R29+0x8100] ;  /* 0x008100001d087984 */ /* 0x000ea20000000c00 */
[C---:B-1----:R-:W-:Y:S01]  /*cf20*/  IMAD.U32 R16, R12.reuse, 0x10000, RZ ;  /* 0x000100000c107824 */ /* 0x042fe200078e00ff */
[----:B------:R-:W-:Y:S01]  /*cf30*/  LOP3.LUT R18, R12, 0xffff0000, RZ, 0xc0, !PT ;  /* 0xffff00000c127812 */ /* 0x000fe200078ec0ff */
[----:B------:R-:W-:Y:S01]  /*cf40*/  IMAD.U32 R17, R14, 0x10000, RZ ;  /* 0x000100000e117824 */ /* 0x000fe200078e00ff */
[C---:B------:R-:W-:Y:S02]  /*cf50*/  SHF.L.U32 R23, R15.reuse, 0x10, RZ ;  /* 0x000000100f177819 */ /* 0x040fe400000006ff */
[----:B------:R-:W-:Y:S01]  /*cf60*/  LOP3.LUT R25, R15, 0xffff0000, RZ, 0xc0, !PT ;  /* 0xffff00000f197812 */ /* 0x000fe200078ec0ff */
[C---:B--2---:R-:W-:Y:S01]  /*cf70*/  IMAD.U32 R2, R8.reuse, 0x10000, RZ ;  /* 0x0001000008027824 */ /* 0x044fe200078e00ff */
[----:B------:R-:W-:Y:S02]  /*cf80*/  LOP3.LUT R12, R8, 0xffff0000, RZ, 0xc0, !PT ;  /* 0xffff0000080c7812 */ /* 0x000fe400078ec0ff */
[----:B------:R-:W-:Y:S01]  /*cf90*/  SHF.L.U32 R15, R9, 0x10, RZ ;  /* 0x00000010090f7819 */ /* 0x000fe200000006ff */
[-C--:B------:R-:W-:Y:S01]  /*cfa0*/  FMUL.FTZ R5, R7, R2.reuse ;  /* 0x0000000207057220 */ /* 0x080fe20000410000 */
[----:B------:R-:W-:Y:S01]  /*cfb0*/  LOP3.LUT R22, R9, 0xffff0000, RZ, 0xc0, !PT ;  /* 0xffff000009167812 */ /* 0x000fe200078ec0ff */
[C---:B------:R-:W-:Y:S01]  /*cfc0*/  FMUL.FTZ R8, R0.reuse, R2 ;  /* 0x0000000200087220 */ /* 0x040fe20000410000 */
[----:B------:R-:W-:Y:S01]  /*cfd0*/  LOP3.LUT R2, R35, 0xffff0000, RZ, 0xc0, !PT ;  /* 0xffff000023027812 */ /* 0x000fe200078ec0ff */
[----:B------:R-:W-:Y:S01]  /*cfe0*/  FFMA.FTZ R33, R0, R16, -R5 ;  /* 0x0000001000217223 */ /* 0x000fe20000010805 */
[C---:B------:R-:W-:Y:S01]  /*cff0*/  SHF.L.U32 R20, R13.reuse, 0x10, RZ ;  /* 0x000000100d147819 */ /* 0x040fe200000006ff */
[----:B------:R-:W-:Y:S01]  /*d000*/  FMUL.FTZ R9, R6, R12 ;  /* 0x0000000c06097220 */ /* 0x000fe20000410000 */
[----:B------:R-:W-:Y:S01]  /*d010*/  LOP3.LUT R26, R13, 0xffff0000, RZ, 0xc0, !PT ;  /* 0xffff00000d1a7812 */ /* 0x000fe200078ec0ff */
[----:B------:R-:W-:Y:S01]  /*d020*/  IMAD.U32 R13, R10, 0x10000, RZ ;  /* 0x000100000a0d7824 */ /* 0x000fe200078e00ff */
[----:B------:R-:W-:Y:S01]  /*d030*/  SHF.L.U32 R0, R37, 0x10, RZ ;  /* 0x0000001025007819 */ /* 0x000fe200000006ff */
[----:B------:R-:W-:Y:S01]  /*d040*/  IMAD.U32 R5, R36, 0x10000, RZ ;  /* 0x0001000024057824 */ /* 0x000fe200078e00ff */
[----:B------:R-:W-:Y:S01]  /*d050*/  LOP3.LUT R10, R10, 0xffff0000, RZ, 0xc0, !PT ;  /* 0xffff00000a0a7812 */ /* 0x000fe200078ec0ff */
[----:B------:R-:W-:Y:S01]  /*d060*/  FFMA.FTZ R32, R7, R16, R8 ;  /* 0x0000001007207223 */ /* 0x000fe20000010008 */
[----:B------:R-:W-:Y:S01]  /*d070*/  LOP3.LUT R19, R14, 0xffff0000, RZ, 0xc0, !PT ;  /* 0xffff00000e137812 */ /* 0x000fe200078ec0ff */
[C---:B------:R-:W-:Y:S01]  /*d080*/  FMUL.FTZ R8, R2.reuse, R12 ;  /* 0x0000000c02087220 */ /* 0x040fe20000410000 */
[----:B------:R-:W-:Y:S01]  /*d090*/  SHF.L.U32 R14, R11, 0x10, RZ ;  /* 0x000000100b0e7819 */ /* 0x000fe200000006ff */
[-C--:B------:R-:W-:Y:S01]  /*d0a0*/  FFMA.FTZ R12, R2, R18.reuse, -R9 ;  /* 0x00000012020c7223 */ /* 0x080fe20000010809 */
[----:B------:R-:W-:Y:S01]  /*d0b0*/  LOP3.LUT R9, R36, 0xffff0000, RZ, 0xc0, !PT ;  /* 0xffff000024097812 */ /* 0x000fe200078ec0ff */
[-C--:B------:R-:W-:Y:S01]  /*d0c0*/  FMUL.FTZ R2, R5, R13.reuse ;  /* 0x0000000d05027220 */ /* 0x080fe20000410000 */
[----:B------:R-:W-:Y:S01]  /*d0d0*/  LOP3.LUT R21, R11, 0xffff0000, RZ, 0xc0, !PT ;  /* 0xffff00000b157812 */ /* 0x000fe200078ec0ff */
[----:B------:R-:W-:Y:S01]  /*d0e0*/  FMUL.FTZ R7, R0, R13 ;  /* 0x0000000d00077220 */ /* 0x000fe20000410000 */
[----:B------:R-:W-:Y:S01]  /*d0f0*/  F2FP.BF16.PACK_AB R12, R12, R33 ;  /* 0x000000210c0c723e */ /* 0x000fe200000010ff */
[----:B------:R-:W-:Y:S01]  /*d100*/  FFMA.FTZ R28, R0, R17, -R2 ;  /* 0x00000011001c7223 */ /* 0x000fe20000010802 */
[----:B------:R-:W-:Y:S01]  /*d110*/  LOP3.LUT R0, R37, 0xffff0000, RZ, 0xc0, !PT ;  /* 0xffff000025007812 */ /* 0x000fe200078ec0ff */
[----:B------:R-:W-:Y:S01]  /*d120*/  FFMA.FTZ R30, R6, R18, R8 ;  /* 0x00000012061e7223 */ /* 0x000fe20000010008 */
[----:B------:R-:W-:Y:S01]  /*d130*/  SHF.L.U32 R2, R38, 0x10, RZ ;  /* 0x0000001026027819 */ /* 0x000fe200000006ff */
[----:B------:R-:W-:-:S02]  /*d140*/  FMUL.FTZ R6, R9, R10 ;  /* 0x0000000a09067220 */ /* 0x000fc40000410000 */
[----:B------:R-:W-:Y:S02]  /*d150*/  FFMA.FTZ R27, R5, R17, R7 ;  /* 0x00000011051b7223 */ /* 0x000fe40000010007 */
[C---:B------:R-:W-:Y:S02]  /*d160*/  FMUL.FTZ R10, R0.reuse, R10 ;  /* 0x0000000a000a7220 */ /* 0x040fe40000410000 */
[----:B------:R-:W-:Y:S02]  /*d170*/  IMAD.U32 R5, R41, 0x10000, RZ ;  /* 0x0001000029057824 */ /* 0x000fe400078e00ff */
[----:B------:R-:W-:Y:S02]  /*d180*/  IMAD.U32 R7, R39, 0x10000, RZ ;  /* 0x0001000027077824 */ /* 0x000fe400078e00ff */
[----:B------:R-:W-:Y:S01]  /*d190*/  FFMA.FTZ R24, R0, R19, -R6 ;  /* 0x0000001300187223 */ /* 0x000fe20000010806 */
[----:B------:R-:W-:Y:S01]  /*d1a0*/  SHF.L.U32 R0, R40, 0x10, RZ ;  /* 0x0000001028007819 */ /* 0x000fe200000006ff */
[----:B------:R-:W-:-:S02]  /*d1b0*/  FMUL.FTZ R8, R2, R15 ;  /* 0x0000000f02087220 */ /* 0x000fc40000410000 */
[----:B------:R-:W-:Y:S02]  /*d1c0*/  FFMA.FTZ R19, R9, R19, R10 ;  /* 0x0000001309137223 */ /* 0x000fe4000001000a */
[----:B------:R-:W-:Y:S02]  /*d1d0*/  FMUL.FTZ R6, R5, R15 ;  /* 0x0000000f05067220 */ /* 0x000fe40000410000 */
[----:B------:R-:W-:Y:S02]  /*d1e0*/  FMUL.FTZ R9, R7, R14 ;  /* 0x0000000e07097220 */ /* 0x000fe40000410000 */
[-C--:B------:R-:W-:Y:S01]  /*d1f0*/  FFMA.FTZ R18, R5, R20.reuse, -R8 ;  /* 0x0000001405127223 */ /* 0x080fe20000010808 */
[----:B------:R-:W-:Y:S01]  /*d200*/  LOP3.LUT R5, R40, 0xffff0000, RZ, 0xc0, !PT ;  /* 0xffff000028057812 */ /* 0x000fe200078ec0ff */
[----:B------:R-:W-:Y:S01]  /*d210*/  FFMA.FTZ R17, R2, R20, R6 ;  /* 0x0000001402117223 */ /* 0x000fe20000010006 */
[----:B------:R-:W-:Y:S01]  /*d220*/  LOP3.LUT R2, R38, 0xffff0000, RZ, 0xc0, !PT ;  /* 0xffff000026027812 */ /* 0x000fe200078ec0ff */
[C---:B------:R-:W-:Y:S01]  /*d230*/  FMUL.FTZ R8, R0.reuse, R14 ;  /* 0x0000000e00087220 */ /* 0x040fe20000410000 */
[----:B------:R-:W-:Y:S01]  /*d240*/  LOP3.LUT R6, R41, 0xffff0000, RZ, 0xc0, !PT ;  /* 0xffff000029067812 */ /* 0x000fe200078ec0ff */
[-C--:B------:R-:W-:Y:S01]  /*d250*/  FFMA.FTZ R16, R0, R23.reuse, -R9 ;  /* 0x0000001700107223 */ /* 0x080fe20000010809 */
[----:B------:R-:W-:Y:S01]  /*d260*/  LOP3.LUT R0, R39, 0xffff0000, RZ, 0xc0, !PT ;  /* 0xffff000027007812 */ /* 0x000fe200078ec0ff */
[----:B------:R-:W-:Y:S01]  /*d270*/  FFMA.FTZ R11, R7, R23, R8 ;  /* 0x00000017070b7223 */ /* 0x000fe20000010008 */
[----:B------:R-:W-:Y:S01]  /*d280*/  F2FP.BF16.PACK_AB R14, R24, R28 ;  /* 0x0000001c180e723e */ /* 0x000fe200000010ff */
[----:B------:R-:W-:-:S02]  /*d290*/  FMUL.FTZ R10, R2, R22 ;  /* 0x00000016020a7220 */ /* 0x000fc40000410000 */
[-C--:B------:R-:W-:Y:S02]  /*d2a0*/  FMUL.FTZ R8, R0, R21.reuse ;  /* 0x0000001500087220 */ /* 0x080fe40000410000 */
[C---:B------:R-:W-:Y:S02]  /*d2b0*/  FMUL.FTZ R9, R6.reuse, R22 ;  /* 0x0000001606097220 */ /* 0x040fe40000410000 */
[----:B------:R-:W-:Y:S02]  /*d2c0*/  FMUL.FTZ R7, R5, R21 ;  /* 0x0000001505077220 */ /* 0x000fe40000410000 */
[----:B------:R-:W-:Y:S01]  /*d2d0*/  FFMA.FTZ R13, R6, R26, -R10 ;  /* 0x0000001a060d7223 */ /* 0x000fe2000001080a */
[----:B------:R-:W-:Y:S01]  /*d2e0*/  F2FP.BF16.PACK_AB R10, R19, R27 ;  /* 0x0000001b130a723e */ /* 0x000fe200000010ff */
[-C--:B------:R-:W-:Y:S01]  /*d2f0*/  FFMA.FTZ R15, R5, R25.reuse, -R8 ;  /* 0x00000019050f7223 */ /* 0x080fe20000010808 */
        /* <DEDUP_REMOVED lines=9> */
.L_x_893:
[----:B------:R-:W-:Y:S05]  /*d390*/  BSYNC B0 ;  /* 0x0000000000007941 */ /* 0x000fea0003800000 */
.L_x_892:
        /* <DEDUP_REMOVED lines=101> */
.L_x_895:
[----:B------:R-:W-:Y:S05]  /*d9f0*/  BSYNC B0 ;  /* 0x0000000000007941 */ /* 0x000fea0003800000 */
.L_x_894:
        /* <DEDUP_REMOVED lines=101> */
.L_x_897:
[----:B------:R-:W-:Y:S05]  /*e050*/  BSYNC B0 ;  /* 0x0000000000007941 */ /* 0x000fea0003800000 */
.L_x_896:
[----:B------:R-:W-:Y:S01]  /*e060*/  IADD3 R0, R42, 0x40, RZ ;  /* 0x000000402a007810 */ /* 0x000fe20007ffe0ff */
[----:B------:R-:W-:Y:S03]  /*e070*/  BSSY B0, `(.L_x_898) ;  /* 0x0000064000007945 */ /* 0x000fe60003800000 */
[----:B------:R-:W-:-:S13]  /*e080*/  ISETP.GE.OR P1, PT, R0, UR4, P0 ;  /* 0x0000000400007c0c */ /* 0x000fda0008726670 */
[----:B------:R-:W-:Y:S05]  /*e090*/  @P1 BRA `(.L_x_899) ;  /* 0x0000061000001947 */ /* 0x000fea0003800000 */
[----:B------:R-:W-:Y:S01]  /*e0a0*/  SHF.R.S32.HI R2, RZ, 0x1f, R0 ;  /* 0x0000001fff027819 */ /* 0x000fe20000011400 */
[----:B-1----:R-:W-:Y:S02]  /*e0b0*/  IMAD.MOV.U32 R9, RZ, RZ, c[0x0][0x27c] ;  /* 0x00009f00ff097624 */ /* 0x002fe400078e00ff */
[----:B------:R-:W-:Y:S01]  /*e0c0*/  IMAD.SHL.U32 R5, R0, 0x40, RZ ;  /* 0x0000004000057824 */ /* 0x000fe200078e00ff */
[----:B------:R-:W-:Y:S02]  /*e0d0*/  LEA.HI R2, R2, R0, RZ, 0x3 ;  /* 0x0000000002027211 */ /* 0x000fe400078f18ff */
[----:B------:R-:W-:Y:S02]  /*e0e0*/  LEA.HI R9, R9, R54, RZ, 0x1d ;  /* 0x0000003609097211 */ /* 0x000fe400078fe8ff */
[----:B------:R-:W-:Y:S02]  /*e0f0*/  LOP3.LUT R0, R5, 0x1c0, RZ, 0xc0, !PT ;  /* 0x000001c005007812 */ /* 0x000fe400078ec0ff */
[----:B------:R-:W-:Y:S01]  /*e100*/  SHF.L.U32 R5, R2, 0x6, RZ ;  /* 0x0000000602057819 */ /* 0x000fe200000006ff */
[----:B------:R-:W-:Y:S01]  /*e110*/  IMAD.SHL.U32 R7, R9, 0x8, RZ ;  /* 0x0000000809077824 */ /* 0x000fe200078e00ff */
[----:B------:R-:W-:-:S02]  /*e120*/  SHF.R.S32.HI R10, RZ, 0x1f, R9 ;  /* 0x0000001fff0a7819 */ /* 0x000fc40000011409 */
[----:B------:R-:W-:Y:S02]  /*e130*/  LOP3.LUT R6, R5, 0xfffffe00, RZ, 0xc0, !PT ;  /* 0xfffffe0005067812 */ /* 0x000fe400078ec0ff */
[----:B------:R-:W-:Y:S02]  /*e140*/  LEA.HI R5, R10, R9, RZ, 0x3 ;  /* 0x000000090a057211 */ /* 0x000fe400078f18ff */
[C---:B------:R-:W-:Y:S02]  /*e150*/  LOP3.LUT R8, R0.reuse, 0x38, R160, 0xf8, !PT ;  /* 0x0000003800087812 */ /* 0x040fe400078ef8a0 */
[----:B------:R-:W-:Y:S02]  /*e160*/  SHF.R.U32.HI R2, RZ, 0x3, R0 ;  /* 0x00000003ff027819 */ /* 0x000fe40000011600 */
[----:B------:R-:W-:Y:S01]  /*e170*/  LOP3.LUT R7, R0, 0x38, R7, 0xf8, !PT ;  /* 0x0000003800077812 */ /* 0x000fe200078ef807 */
[----:B------:R-:W-:Y:S01]  /*e180*/  IMAD.SHL.U32 R0, R5, 0x400, RZ ;  /* 0x0000040005007824 */ /* 0x000fe200078e00ff */
[----:B------:R-:W-:-:S02]  /*e190*/  LOP3.LUT R8, R6, R8, R2, 0xf6, !PT ;  /* 0x0000000806087212 */ /* 0x000fc400078ef602 */
[----:B------:R-:W-:Y:S01]  /*e1a0*/  LOP3.LUT R2, R7, R2, RZ, 0x3c, !PT ;  /* 0x0000000207027212 */ /* 0x000fe200078e3cff */
[----:B------:R-:W-:Y:S01]  /*e1b0*/  IMAD.U32 R7, R34, 0x10000, RZ ;  /* 0x0001000022077824 */ /* 0x000fe200078e00ff */
[----:B------:R-:W-:Y:S02]  /*e1c0*/  LOP3.LUT R0, R0, 0x7fffe000, RZ, 0xc0, !PT ;  /* 0x7fffe00000007812 */ /* 0x000fe400078ec0ff */
[----:B------:R-:W-:Y:S02]  /*e1d0*/  SHF.L.U32 R31, R8, 0x1, RZ ;  /* 0x00000001081f7819 */ /* 0x000fe400000006ff */
[----:B------:R-:W-:Y:S02]  /*e1e0*/  IADD3 R0, R2, R0, R6 ;  /* 0x0000000002007210 */ /* 0x000fe40007ffe006 */
[----:B------:R-:W-:Y:S01]  /*e1f0*/  LOP3.LUT R6, R34, 0xffff0000, RZ, 0xc0, !PT ;  /* 0xffff000022067812 */ /* 0x000fe200078ec0ff */
        /* <DEDUP_REMOVED lines=75> */
.L_x_899:
[----:B------:R-:W-:Y:S05]  /*e6b0*/  BSYNC B0 ;  /* 0x0000000000007941 */ /* 0x000fea0003800000 */
.L_x_898:
        /* <DEDUP_REMOVED lines=101> */
.L_x_901:
[----:B------:R-:W-:Y:S05]  /*ed10*/  BSYNC B0 ;  /* 0x0000000000007941 */ /* 0x000fea0003800000 */
.L_x_900:
        /* <DEDUP_REMOVED lines=101> */
.L_x_903:
[----:B------:R-:W-:Y:S05]  /*f370*/  BSYNC B0 ;  /* 0x0000000000007941 */ /* 0x000fea0003800000 */
.L_x_902:
[----:B------:R-:W-:-:S04]  /*f380*/  IADD3 R0, R42, 0x70, RZ ;  /* 0x000000702a007810 */ /* 0x000fc80007ffe0ff */
        /* <DEDUP_REMOVED lines=99> */
.L_x_885:
[----:B------:R-:W-:Y:S05]  /*f9c0*/  BSYNC B2 ;  /* 0x0000000000027941 */ /* 0x000fea0003800000 */
.L_x_853:
[----:B------:R-:W-:Y:S01]  /*f9d0*/  IMAD R0, R44, c[0x0][0x208], RZ ;  /* 0x000082002c007a24 */ /* 0x000fe200078e02ff */
[----:B-1----:R-:W-:Y:S01]  /*f9e0*/  SHF.R.S32.HI R8, RZ, 0x4, R46 ;  /* 0x00000004ff087819 */ /* 0x002fe2000001142e */
[----:B------:R-:W-:Y:S01]  /*f9f0*/  IMAD.WIDE.U32 R6, R48, c[0x0][0x208], RZ ;  /* 0x0000820030067a25 */ /* 0x000fe200078e00ff */
[----:B------:R-:W-:Y:S01]  /*fa00*/  LEA.HI R157, R157, R159, RZ, 0x5 ;  /* 0x0000009f9d9d7211 */ /* 0x000fe200078f28ff */
[----:B------:R-:W-:-:S04]  /*fa10*/  DEPBAR.LE SB0, 0x0 ;  /* 0x000080000000791a */ /* 0x000fc80000000000 */
[----:B------:R-:W-:Y:S01]  /*fa20*/  IMAD R0, R48, c[0x0][0x20c], R0 ;  /* 0x0000830030007a24 */ /* 0x000fe200078e0200 */
[----:B------:R-:W-:Y:S01]  /*fa30*/  LEA.HI R5, R46, R8, RZ, 0x1 ;  /* 0x000000082e057211 */ /* 0x000fe200078f08ff */
[----:B------:R-:W-:Y:S01]  /*fa40*/  IMAD R2, R45, c[0x0][0x218], RZ ;  /* 0x000086002d027a24 */ /* 0x000fe200078e02ff */
[----:B------:R-:W-:Y:S01]  /*fa50*/  UISETP.GE.AND UP0, UPT, UR9, 0x41, UPT ;  /* 0x000000410900788c */ /* 0x000fe2000bf06270 */
[----:B------:R-:W-:Y:S01]  /*fa60*/  IMAD.IADD R7, R7, 0x1, R0 ;  /* 0x0000000107077824 */ /* 0x000fe200078e0200 */
[----:B------:R-:W-:Y:S01]  /*fa70*/  LOP3.LUT R5, R5, 0xfffffffe, RZ, 0xc0, !PT ;  /* 0xfffffffe05057812 */ /* 0x000fe200078ec0ff */
[C---:B------:R-:W-:Y:S01]  /*fa80*/  IMAD R2, R47.reuse, c[0x0][0x21c], R2 ;  /* 0x000087002f027a24 */ /* 0x040fe200078e0202 */
[----:B------:R-:W-:Y:S01]  /*fa90*/  SHF.R.S32.HI R164, RZ, 0x1f, R160 ;  /* 0x0000001fffa47819 */ /* 0x000fe200000114a0 */
[----:B------:R-:W-:-:S04]  /*faa0*/  IMAD.WIDE.U32 R6, R47, c[0x0][0x218], R6 ;  /* 0x000086002f067a25 */ /* 0x000fc800078e0006 */
[----:B------:R-:W-:Y:S01]  /*fab0*/  IMAD.SHL.U32 R16, R42, 0x8, RZ ;  /* 0x000000082a107824 */ /* 0x000fe200078e00ff */
[----:B------:R-:W-:Y:S01]  /*fac0*/  BAR.SYNC.DEFER_BLOCKING 0x0 ;  /* 0x0000000000007b1d */ /* 0x000fe20000010000 */
[----:B------:R-:W-:Y:S01]  /*fad0*/  IADD3 R0, P0, R6, UR26, RZ ;  /* 0x0000001a06007c10 */ /* 0x000fe2000ff1e0ff */
[----:B------:R-:W-:-:S03]  /*fae0*/  IMAD.SHL.U32 R161, R55, 0x2, RZ ;  /* 0x0000000237a17824 */ /* 0x000fc600078e00ff */
[----:B------:R-:W-:Y:S01]  /*faf0*/  IADD3.X R6, R7, UR5, R2, P0, !PT ;  /* 0x0000000507067c10 */ /* 0x000fe200087fe402 */
[----:B------:R-:W-:Y:S01]  /*fb00*/  IMAD.IADD R7, R8, 0x1, -R5 ;  /* 0x0000000108077824 */ /* 0x000fe200078e0a05 */
[----:B------:R-:W-:Y:S01]  /*fb10*/  LEA R2, P0, R0, c[0x0][0x1f8], 0x1 ;  /* 0x00007e0000027a11 */ /* 0x000fe200078008ff */
[----:B------:R-:W-:-:S03]  /*fb20*/  IMAD.SHL.U32 R5, R43, 0x40, RZ ;  /* 0x000000402b057824 */ /* 0x000fc600078e00ff */
[----:B------:R-:W-:Y:S01]  /*fb30*/  LEA.HI.X R0, R0, c[0x0][0x1fc], R6, 0x1, P0 ;  /* 0x00007f0000007a11 */ /* 0x000fe200000f0c06 */
[----:B------:R-:W1:Y:S01]  /*fb40*/  SHFL.IDX PT, R8, R2, RZ, 0x181f ;  /* 0x00181fff02087589 */ /* 0x000e6200000e0000 */
[----:B------:R-:W-:Y:S01]  /*fb50*/  IMAD.SHL.U32 R6, R54, 0x40, RZ ;  /* 0x0000004036067824 */ /* 0x000fe200078e00ff */
[----:B------:R-:W-:Y:S02]  /*fb60*/  LOP3.LUT R5, R5, 0x1c0, RZ, 0xc0, !PT ;  /* 0x000001c005057812 */ /* 0x000fe400078ec0ff */
[----:B------:R-:W-:Y:S04]  /*fb70*/  SHFL.IDX PT, R13, R2, 0x1, 0x181f ;  /* 0x00381f00020d7f89 */ /* 0x000fe800000e0000 */
[----:B------:R-:W2:Y:S04]  /*fb80*/  SHFL.IDX PT, R11, R2, 0x2, 0x181f ;  /* 0x00581f00020b7f89 */ /* 0x000ea800000e0000 */
[----:B------:R-:W3:Y:S04]  /*fb90*/  SHFL.IDX PT, R15, R0, RZ, 0x181f ;  /* 0x00181fff000f7589 */ /* 0x000ee800000e0000 */
[----:B------:R4:W-:Y:S04]  /*fba0*/  SHFL.IDX PT, R10, R2, 0x3, 0x181f ;  /* 0x00781f00020a7f89 */ /* 0x0009e800000e0000 */
[----:B------:R-:W-:Y:S04]  /*fbb0*/  SHFL.IDX PT, R14, R0, 0x1, 0x181f ;  /* 0x00381f00000e7f89 */ /* 0x000fe800000e0000 */
[----:B------:R-:W5:Y:S04]  /*fbc0*/  SHFL.IDX PT, R12, R0, 0x2, 0x181f ;  /* 0x00581f00000c7f89 */ /* 0x000f6800000e0000 */
[----:B------:R2:W3:Y:S01]  /*fbd0*/  SHFL.IDX PT, R9, R0, 0x3, 0x181f ;  /* 0x00781f0000097f89 */ /* 0x0004e200000e0000 */
[----:B----4-:R-:W-:-:S04]  /*fbe0*/  LOP3.LUT R2, R6, 0x1c0, RZ, 0xc0, !PT ;  /* 0x000001c006027812 */ /* 0x010fc800078ec0ff */
[----:B------:R-:W-:Y:S01]  /*fbf0*/  LOP3.LUT R6, R2, 0x8, R16, 0xf8, !PT ;  /* 0x0000000802067812 */ /* 0x000fe200078ef810 */
[----:B------:R-:W-:-:S05]  /*fc00*/  IMAD.WIDE R16, R160, 0x2, RZ ;  /* 0x00000002a0107825 */ /* 0x000fca00078e02ff */
[----:B-1----:R-:W-:Y:S02]  /*fc10*/  IADD3 R50, P0, R8, R16, RZ ;  /* 0x0000001008327210 */ /* 0x002fe40007f1e0ff */
[----:B--2---:R-:W-:Y:S01]  /*fc20*/  SHF.R.U32.HI R0, RZ, 0x3, R2 ;  /* 0x00000003ff007819 */ /* 0x004fe20000011602 */
[----:B------:R-:W-:Y:S01]  /*fc30*/  IMAD.SHL.U32 R2, R7, 0x8, RZ ;  /* 0x0000000807027824 */ /* 0x000fe200078e00ff */
[----:B------:R-:W-:Y:S01]  /*fc40*/  IADD3 R46, P1, R16, R11, RZ ;  /* 0x0000000b102e7210 */ /* 0x000fe20007f3e0ff */
[----:B---3--:R-:W-:Y:S01]  /*fc50*/  IMAD.X R51, R15, 0x1, R17, P0 ;  /* 0x000000010f337824 */ /* 0x008fe200000e0611 */
[----:B------:R-:W-:Y:S02]  /*fc60*/  LOP3.LUT R0, R6, R0, RZ, 0x3c, !PT ;  /* 0x0000000006007212 */ /* 0x000fe400078e3cff */
[----:B------:R-:W-:Y:S01]  /*fc70*/  LOP3.LUT R2, R5, 0x8, R2, 0xf8, !PT ;  /* 0x0000000805027812 */ /* 0x000fe200078ef802 */
[----:B-----5:R-:W-:Y:S01]  /*fc80*/  IMAD.X R47, R17, 0x1, R12, P1 ;  /* 0x00000001112f7824 */ /* 0x020fe200008e060c */
[----:B------:R-:W-:Y:S01]  /*fc90*/  SHF.R.U32.HI R5, RZ, 0x3, R5 ;  /* 0x00000003ff057819 */ /* 0x000fe20000011605 */
[----:B------:R-:W-:Y:S01]  /*fca0*/  IMAD R0, R7, 0x200, R0 ;  /* 0x0000020007007824 */ /* 0x000fe200078e0200 */
[----:B------:R-:W-:-:S02]  /*fcb0*/  SHF.R.S32.HI R6, RZ, 0x1f, R56 ;  /* 0x0000001fff067819 */ /* 0x000fc40000011438 */
[----:B------:R-:W-:Y:S01]  /*fcc0*/  LOP3.LUT R156, R2, R5, RZ, 0x3c, !PT ;  /* 0x00000005029c7212 */ /* 0x000fe200078e3cff */
[----:B------:R-:W-:Y:S01]  /*fcd0*/  IMAD.SHL.U32 R5, R57, 0x40, RZ ;  /* 0x0000004039057824 */ /* 0x000fe200078e00ff */
[----:B------:R-:W-:Y:S01]  /*fce0*/  LEA.HI R2, R6, R56, RZ, 0x3 ;  /* 0x0000003806027211 */ /* 0x000fe200078f18ff */
[----:B------:R-:W-:Y:S01]  /*fcf0*/  IMAD.SHL.U32 R167, R0, 0x2, RZ ;  /* 0x0000000200a77824 */ /* 0x000fe200078e00ff */
[----:B------:R-:W-:Y:S02]  /*fd00*/  IADD3 R52, P0, R16, R10, RZ ;  /* 0x0000000a10347210 */ /* 0x000fe40007f1e0ff */
[----:B------:R-:W-:Y:S01]  /*fd10*/  LOP3.LUT R162, R2, 0xfffffff8, RZ, 0xc0, !PT ;  /* 0xfffffff802a27812 */ /* 0x000fe200078ec0ff */
[----:B------:R-:W-:Y:S01]  /*fd20*/  IMAD.SHL.U32 R2, R157, 0x20, RZ ;  /* 0x000000209d027824 */ /* 0x000fe200078e00ff */
[-C--:B------:R-:W-:Y:S01]  /*fd30*/  IADD3 R48, P2, R16, R13.reuse, RZ ;  /* 0x0000000d10307210 */ /* 0x080fe20007f5e0ff */
[----:B------:R-:W-:Y:S01]  /*fd40*/  IMAD.X R53, R17, 0x1, R9, P0 ;  /* 0x0000000111357824 */ /* 0x000fe200000e0609 */
[----:B------:R-:W-:Y:S01]  /*fd50*/  LOP3.LUT R5, R5, 0xfffffe00, RZ, 0xc0, !PT ;  /* 0xfffffe0005057812 */ /* 0x000fe200078ec0ff */
[----:B------:R-:W-:Y:S01]  /*fd60*/  IMAD.WIDE R6, R162, 0x2, RZ ;  /* 0x00000002a2067825 */ /* 0x000fe200078e02ff */
[----:B------:R-:W-:Y:S01]  /*fd70*/  LOP3.LUT R0, R2, 0x7ffffc00, RZ, 0xc0, !PT ;  /* 0x7ffffc0002007812 */ /* 0x000fe200078ec0ff */
[----:B------:R-:W-:Y:S01]  /*fd80*/  LDSM.16.M88.4 R36, [R167+0x4100] ;  /* 0x00410000a724783b */ /* 0x000fe20000000200 */
[----:B------:R-:W-:Y:S01]  /*fd90*/  IADD3 R2, R167, 0x4100, RZ ;  /* 0x00004100a7027810 */ /* 0x000fe20007ffe0ff */
[----:B------:R-:W-:Y:S01]  /*fda0*/  IMAD.X R49, R17, 0x1, R14, P2 ;  /* 0x0000000111317824 */ /* 0x000fe200010e060e */
[----:B------:R-:W-:Y:S01]  /*fdb0*/  IADD3 R42, P0, R8, R6, RZ ;  /* 0x00000006082a7210 */ /* 0x000fe20007f1e0ff */
[----:B------:R-:W-:Y:S01]  /*fdc0*/  LDSM.16.M88.4 R32, [R167+0x4900] ;  /* 0x00490000a720783b */ /* 0x000fe20000000200 */
[----:B------:R-:W-:-:S02]  /*fdd0*/  IADD3 R40, P1, R6, R13, RZ ;  /* 0x0000000d06287210 */ /* 0x000fc40007f3e0ff */
[----:B------:R-:W-:Y:S01]  /*fde0*/  LOP3.LUT P2, RZ, R54, 0x2, RZ, 0xc0, !PT ;  /* 0x0000000236ff7812 */ /* 0x000fe2000784c0ff */
[----:B------:R-:W-:Y:S01]  /*fdf0*/  IMAD.X R43, R15, 0x1, R7, P0 ;  /* 0x000000010f2b7824 */ /* 0x000fe200000e0607 */
[C---:B------:R-:W-:Y:S01]  /*fe00*/  IADD3 R44, P0, R6.reuse, R11, RZ ;  /* 0x0000000b062c7210 */ /* 0x040fe20007f1e0ff */
[----:B------:R-:W-:Y:S01]  /*fe10*/  IMAD.X R41, R7, 0x1, R14, P1 ;  /* 0x0000000107297824 */ /* 0x000fe200008e060e */
[----:B------:R-:W-:Y:S01]  /*fe20*/  IADD3 R6, P1, R6, R10, RZ ;  /* 0x0000000a06067210 */ /* 0x000fe20007f3e0ff */
[----:B------:R-:W-:Y:S01]  /*fe30*/  LDSM.16.M88.4 R28, [R167+0x5100] ;  /* 0x00510000a71c783b */ /* 0x000fe20000000200 */
[----:B------:R-:W-:Y:S01]  /*fe40*/  IADD3 R242, R167, 0x4120, RZ ;  /* 0x00004120a7f27810 */ /* 0x000fe20007ffe0ff */
[C---:B------:R-:W-:Y:S01]  /*fe50*/  IMAD.X R45, R7.reuse, 0x1, R12, P0 ;  /* 0x00000001072d7824 */ /* 0x040fe200000e060c */
[----:B------:R-:W-:Y:S01]  /*fe60*/  IADD3 R0, R156, R5, R0 ;  /* 0x000000059c007210 */ /* 0x000fe20007ffe000 */
[----:B------:R-:W-:Y:S01]  /*fe70*/  IMAD.X R7, R7, 0x1, R9, P1 ;  /* 0x0000000107077824 */ /* 0x000fe200008e0609 */
[----:B------:R-:W-:Y:S01]  /*fe80*/  ISETP.GE.AND P1, PT, R160, c[0x0][0x1d4], PT ;  /* 0x00007500a0007a0c */ /* 0x000fe20003f26270 */
[----:B------:R-:W-:Y:S01]  /*fe90*/  LDSM.16.M88.4 R24, [R167+0x5900] ;  /* 0x00590000a718783b */ /* 0x000fe20000000200 */
[----:B------:R-:W-:Y:S01]  /*fea0*/  ISETP.GE.AND P0, PT, R56, c[0x0][0x1d4], PT ;  /* 0x0000750038007a0c */ /* 0x000fe20003f06270 */
[----:B------:R-:W-:Y:S01]  /*feb0*/  IMAD.SHL.U32 R238, R0, 0x2, RZ ;  /* 0x0000000200ee7824 */ /* 0x000fe200078e00ff */
[----:B------:R-:W-:Y:S01]  /*fec0*/  @P2 IADD3 R242, R2, -0x20, RZ ;  /* 0xffffffe002f22810 */ /* 0x000fe20007ffe0ff */
[----:B------:R-:W-:Y:S01]  /*fed0*/  IMAD.MOV.U32 R0, RZ, RZ, 0x40 ;  /* 0x00000040ff007424 */ /* 0x000fe200078e00ff */
[----:B------:R-:W-:Y:S01]  /*fee0*/  ISETP.LT.OR P2, PT, R120, 0x1, P1 ;  /* 0x000000017800780c */ /* 0x000fe20000f41670 */
[--C-:B------:R-:W-:Y:S01]  /*fef0*/  IMAD R240, R4, 0x2, R238.reuse ;  /* 0x0000000204f07824 */ /* 0x100fe200078e02ee */
[----:B------:R-:W1:Y:S01]  /*ff00*/  LDSM.16.M88.4 R8, [R238+0xa100] ;  /* 0x00a10000ee08783b */ /* 0x000e620000000200 */
[----:B------:R-:W-:Y:S01]  /*ff10*/  ISETP.LT.OR P3, PT, R120, 0x21, P0 ;  /* 0x000000217800780c */ /* 0x000fe20000761670 */
[C---:B------:R-:W-:Y:S01]  /*ff20*/  IMAD R239, R3.reuse, 0x2, R238 ;  /* 0x0000000203ef7824 */ /* 0x040fe200078e02ee */
[----:B------:R-:W-:Y:S01]  /*ff30*/  SHF.R.S32.HI R163, RZ, 0x1f, R162 ;  /* 0x0000001fffa37819 */ /* 0x000fe200000114a2 */
[----:B------:R-:W-:Y:S01]  /*ff40*/  LDSM.16.M88.4 R68, [R242] ;  /* 0x00000000f244783b */ /* 0x000fe20000000200 */
[----:B------:R-:W-:Y:S01]  /*ff50*/  IMAD R241, R3, 0x2, R240 ;  /* 0x0000000203f17824 */ /* 0x000fe200078e02f0 */
[----:B------:R-:W-:Y:S01]  /*ff60*/  IADD3 R250, R242, 0x800, RZ ;  /* 0x00000800f2fa7810 */ /* 0x000fe20007ffe0ff */
[----:B------:R-:W-:Y:S01]  /*ff70*/  IMAD R243, R4, 0x2, R239 ;  /* 0x0000000204f37824 */ /* 0x000fe200078e02ef */
[----:B------:R-:W-:Y:S01]  /*ff80*/  LDSM.16.M88.4 R64, [R242+0x800] ;  /* 0x00080000f240783b */ /* 0x000fe20000000200 */
[----:B------:R-:W-:-:S02]  /*ff90*/  IADD3 R249, R242, 0x1000, RZ ;  /* 0x00001000f2f97810 */ /* 0x000fc40007ffe0ff */
[C---:B------:R-:W-:Y:S01]  /*ffa0*/  IADD3 R248, R242.reuse, 0x1800, RZ ;  /* 0x00001800f2f87810 */ /* 0x040fe20007ffe0ff */
[----:B------:R-:W-:Y:S01]  /*ffb0*/  LDSM.16.M88.4 R60, [R242+0x1000] ;  /* 0x00100000f23c783b */ /* 0x000fe20000000200 */
[C---:B------:R-:W-:Y:S02]  /*ffc0*/  IADD3 R247, R242.reuse, 0x2000, RZ ;  /* 0x00002000f2f77810 */ /* 0x040fe40007ffe0ff */
[C---:B------:R-:W-:Y:S01]  /*ffd0*/  IADD3 R246, R242.reuse, 0x2800, RZ ;  /* 0x00002800f2f67810 */ /* 0x040fe20007ffe0ff */
[----:B------:R-:W-:Y:S01]  /*ffe0*/  LDSM.16.M88.4 R56, [R242+0x1800] ;  /* 0x00180000f238783b */ /* 0x000fe20000000200 */
[C---:B------:R-:W-:Y:S02]  /*fff0*/  IADD3 R245, R242.reuse, 0x3000, RZ ;  /* 0x00003000f2f57810 */ /* 0x040fe40007ffe0ff */
[----:B------:R-:W-:Y:S01]  /*10000*/  IADD3 R244, R242, 0x3800, RZ ;  /* 0x00003800f2f47810 */ /* 0x000fe20007ffe0ff */
[----:B------:R-:W2:Y:S04]  /*10010*/  LDSM.16.M88.4 R12, [R238+0x8100] ;  /* 0x00810000ee0c783b */ /* 0x000ea80000000200 */
[----:B------:R-:W-:Y:S04]  /*10020*/  LDSM.16.M88.4 R20, [R240+0x8100] ;  /* 0x00810000f014783b */ /* 0x000fe80000000200 */
[----:B------:R-:W3:Y:S04]  /*10030*/  LDSM.16.M88.4 R16, [R240+0xa100] ;  /* 0x00a10000f010783b */ /* 0x000ee80000000200 */
[----:B------:R-:W-:Y:S01]  /*10040*/  @!PT LDS RZ, [RZ] ;  /* 0x00000000fffff984 */ /* 0x000fe20000000800 */
[----:B------:R-:W-:Y:S01]  /*10050*/  @!PT LDS RZ, [RZ] ;  /* 0x00000000fffff984 */ /* 0x000fe20000000800 */
[----:B------:R-:W-:Y:S01]  /*10060*/  @!PT LDS RZ, [RZ] ;  /* 0x00000000fffff984 */ /* 0x000fe20000000800 */
[----:B------:R4:W-:Y:S01]  /*10070*/  LDGSTS.E.BYPASS.LTC128B.128 [R161+0x100], [R50.64], !P2 ;  /* 0x0010000032a17fae */ /* 0x0009e2000d101d62 */
[----:B------:R-:W-:-:S03]  /*10080*/  ISETP.LT.OR P2, PT, R120, 0x1, P0 ;  /* 0x000000017800780c */ /* 0x000fc60000741670 */
[----:B------:R-:W-:Y:S01]  /*10090*/  STL [R1+0x18], R162 ;  /* 0x000018a201007387 */ /* 0x000fe20000100800 */
[C---:B-1----:R-:W-:Y:S03]  /*100a0*/  HMMA.16816.F32.BF16 R72, R8.reuse, R36, RZ ;  /* 0x000000240848723c */ /* 0x042fe600000418ff */
[----:B------:R-:W-:Y:S04]  /*100b0*/  STL [R1+0xc], R161 ;  /* 0x00000ca101007387 */ /* 0x000fe80000100800 */
[----:B------:R-:W-:Y:S01]  /*100c0*/  STL [R1+0x30], R163 ;  /* 0x000030a301007387 */ /* 0x000fe20000100800 */
[----:B------:R-:W-:Y:S03]  /*100d0*/  HMMA.16816.F32.BF16 R76, R8, R32, RZ ;  /* 0x00000020084c723c */ /* 0x000fe600000418ff */
[----:B------:R1:W-:Y:S01]  /*100e0*/  LDGSTS.E.BYPASS.LTC128B.128 [R161+0x2100], [R42.64], !P2 ;  /* 0x021000002aa17fae */ /* 0x0003e2000d101d62 */
[----:B------:R-:W-:-:S04]  /*100f0*/  ISETP.LT.OR P2, PT, R120, 0x11, P1 ;  /* 0x000000117800780c */ /* 0x000fc80000f41670 */
[----:B------:R-:W-:Y:S09]  /*10100*/  HMMA.16816.F32.BF16 R112, R8, R34, RZ ;  /* 0x000000220870723c */ /* 0x000ff200000418ff */
[----:B------:R4:W-:Y:S01]  /*10110*/  LDGSTS.E.BYPASS.LTC128B.128 [R161+0x900], [R48.64], !P2 ;  /* 0x0090000030a17fae */ /* 0x0009e2000d101d62 */
[C---:B------:R-:W-:Y:S01]  /*10120*/  ISETP.LT.OR P2, PT, R120.reuse, 0x11, P0 ;  /* 0x000000117800780c */ /* 0x040fe20000741670 */
[C---:B--2---:R-:W-:Y:S08]  /*10130*/  HMMA.16816.F32.BF16 R88, R12.reuse, R32, RZ ;  /* 0x000000200c58723c */ /* 0x044ff000000418ff */
[----:B------:R-:W-:Y:S04]  /*10140*/  HMMA.16816.F32.BF16 R92, R12, R34, RZ ;  /* 0x000000220c5c723c */ /* 0x000fe800000418ff */
[----:B------:R1:W-:Y:S01]  /*10150*/  LDGSTS.E.BYPASS.LTC128B.128 [R161+0x2900], [R40.64], !P2 ;  /* 0x0290000028a17fae */ /* 0x0003e2000d101d62 */
[----:B------:R-:W-:-:S03]  /*10160*/  ISETP.LT.OR P2, PT, R120, 0x21, P1 ;  /* 0x000000217800780c */ /* 0x000fc60000f41670 */
[----:B------:R-:W-:Y:S08]  /*10170*/  HMMA.16816.F32.BF16 R108, R8, R26, RZ ;  /* 0x0000001a086c723c */ /* 0x000ff000000418ff */
[----:B------:R-:W-:Y:S02]  /*10180*/  HMMA.16816.F32.BF16 R104, R12, R36, RZ ;  /* 0x000000240c68723c */ /* 0x000fe400000418ff */
[----:B------:R2:W-:Y:S01]  /*10190*/  LDGSTS.E.BYPASS.LTC128B.128 [R161+0x1100], [R46.64], !P2 ;  /* 0x011000002ea17fae */ /* 0x0005e2000d101d62 */
[----:B------:R-:W-:-:S02]  /*101a0*/  ISETP.LT.OR P2, PT, R120, 0x31, P1 ;  /* 0x000000317800780c */ /* 0x000fc40000f41670 */
[----:B------:R-:W-:Y:S01]  /*101b0*/  ISETP.LT.OR P1, PT, R120, 0x31, P0 ;  /* 0x000000317800780c */ /* 0x000fe20000721670 */
[----:B------:R2:W-:Y:S01]  /*101c0*/  LDGSTS.E.BYPASS.LTC128B.128 [R161+0x3100], [R44.64], !P3 ;  /* 0x031000002ca17fae */ /* 0x0005e2000d901d62 */
[----:B------:R-:W-:Y:S01]  /*101d0*/  LOP3.LUT P0, RZ, R54, 0x4, RZ, 0xc0, !PT ;  /* 0x0000000436ff7812 */ /* 0x000fe2000780c0ff */
[----:B----4-:R-:W-:Y:S03]  /*101e0*/  HMMA.16816.F32.BF16 R48, R8, R28, RZ ;  /* 0x0000001c0830723c */ /* 0x010fe600000418ff */
[----:B------:R-:W-:Y:S02]  /*101f0*/  SEL R0, R0, 0xffffffc0, !P0 ;  /* 0xffffffc000007807 */ /* 0x000fe40004000000 */
[----:B------:R-:W-:-:S03]  /*10200*/  PLOP3.LUT P0, PT, PT, PT, UP0, 0x40, 0x0 ;  /* 0x000000000000781c */ /* 0x000fc60003f0e808 */
[C---:B------:R-:W-:Y:S01]  /*10210*/  HMMA.16816.F32.BF16 R96, R12.reuse, R38, RZ ;  /* 0x000000260c60723c */ /* 0x040fe200000418ff */
[----:B------:R-:W-:Y:S01]  /*10220*/  IMAD.IADD R237, R167, 0x1, R0 ;  /* 0x00000001a7ed7824 */ /* 0x000fe200078e0200 */
[----:B------:R4:W-:Y:S01]  /*10230*/  LDGSTS.E.BYPASS.LTC128B.128 [R161+0x1900], [R52.64], !P2 ;  /* 0x0190000034a17fae */ /* 0x0009e2000d101d62 */
[----:B------:R-:W-:Y:S01]  /*10240*/  IMAD.IADD R236, R0, 0x1, R242 ;  /* 0x0000000100ec7824 */ /* 0x000fe200078e02f2 */
[----:B------:R-:W-:Y:S02]  /*10250*/  LOP3.LUT R0, R156, R5, RZ, 0xfc, !PT ;  /* 0x000000059c007212 */ /* 0x000fe400078efcff */
[----:B------:R3:W-:Y:S02]  /*10260*/  LDGSTS.E.BYPASS.LTC128B.128 [R161+0x3900], [R6.64], !P1 ;  /* 0x0390000006a17fae */ /* 0x0007e4000c901d62 */
[C---:B-1----:R-:W-:Y:S02]  /*10270*/  HMMA.16816.F32.BF16 R40, R12.reuse, R28, RZ ;  /* 0x0000001c0c28723c */ /* 0x042fe400000418ff */
[----:B------:R-:W0:Y:S06]  /*10280*/  LDGDEPBAR ;  /* 0x00000000000079af */ /* 0x000e2c0000000000 */
[C---:B------:R-:W-:Y:S01]  /*10290*/  HMMA.16816.F32.BF16 R80, R12.reuse, R30, RZ ;  /* 0x0000001e0c50723c */ /* 0x040fe200000418ff */
[----:B--2---:R-:W-:Y:S07]  /*102a0*/  LDSM.16.M88.4 R44, [R237+0x5100] ;  /* 0x00510000ed2c783b */ /* 0x004fee0000000200 */
[C---:B------:R-:W-:Y:S01]  /*102b0*/  HMMA.16816.F32.BF16 R32, R12.reuse, R24, RZ ;  /* 0x000000180c20723c */ /* 0x040fe200000418ff */
[----:B----4-:R-:W-:Y:S07]  /*102c0*/  LDSM.16.M88.4 R52, [R237+0x4100] ;  /* 0x00410000ed34783b */ /* 0x010fee0000000200 */
[----:B------:R-:W-:Y:S08]  /*102d0*/  HMMA.16816.F32.BF16 R12, R12, R26, RZ ;  /* 0x0000001a0c0c723c */ /* 0x000ff000000418ff */
[C---:B------:R-:W-:Y:S01]  /*102e0*/  HMMA.16816.F32.BF16 R84, R8.reuse, R24, RZ ;  /* 0x000000180854723c */ /* 0x040fe200000418ff */
[----:B------:R-:W1:Y:S07]  /*102f0*/  LDSM.16.M88.4 R24, [R239+0xa100] ;  /* 0x00a10000ef18783b */ /* 0x000e6e0000000200 */
[C---:B------:R-:W-:Y:S01]  /*10300*/  HMMA.16816.F32.BF16 R100, R8.reuse, R38, RZ ;  /* 0x000000260864723c */ /* 0x040fe200000418ff */
[----:B------:R-:W-:Y:S07]  /*10310*/  LDSM.16.M88.4 R36, [R237+0x5900] ;  /* 0x00590000ed24783b */ /* 0x000fee0000000200 */
[----:B------:R-:W-:Y:S08]  /*10320*/  HMMA.16816.F32.BF16 R116, R8, R30, RZ ;  /* 0x0000001e0874723c */ /* 0x000ff000000418ff */
[C---:B---3--:R-:W-:Y:S08]  /*10330*/  HMMA.16816.F32.BF16 R8, R16.reuse, R68, R72 ;  /* 0x000000441008723c */ /* 0x048ff00000041848 */
[C---:B------:R-:W-:Y:S01]  /*10340*/  HMMA.16816.F32.BF16 R72, R16.reuse, R60, R48 ;  /* 0x0000003c1048723c */ /* 0x040fe20000041830 */
[----:B------:R-:W2:Y:S07]  /*10350*/  LDSM.16.M88.4 R48, [R237+0x4900] ;  /* 0x00490000ed30783b */ /* 0x000eae0000000200 */
[C---:B------:R-:W-:Y:S08]  /*10360*/  HMMA.16816.F32.BF16 R28, R16.reuse, R64, R76 ;  /* 0x00000040101c723c */ /* 0x040ff0000004184c */
[-C--:B------:R-:W-:Y:S08]  /*10370*/  HMMA.16816.F32.BF16 R76, R16, R58.reuse, R108 ;  /* 0x0000003a104c723c */ /* 0x080ff0000004186c */
[----:B------:R-:W-:Y:S01]  /*10380*/  HMMA.16816.F32.BF16 R108, R20, R58, R12 ;  /* 0x0000003a146c723c */ /* 0x000fe2000004180c */
[----:B------:R-:W3:Y:S07]  /*10390*/  LDSM.16.M88.4 R12, [R239+0x8100] ;  /* 0x00810000ef0c783b */ /* 0x000eee0000000200 */
[C---:B------:R-:W-:Y:S08]  /*103a0*/  HMMA.16816.F32.BF16 R84, R16.reuse, R56, R84 ;  /* 0x000000381054723c */ /* 0x040ff00000041854 */
[C---:B------:R-:W-:Y:S08]  /*103b0*/  HMMA.16816.F32.BF16 R128, R16.reuse, R66, R112 ;  /* 0x000000421080723c */ /* 0x040ff00000041870 */
[C---:B------:R-:W-:Y:S08]  /*103c0*/  HMMA.16816.F32.BF16 R124, R16.reuse, R62, R116 ;  /* 0x0000003e107c723c */ /* 0x040ff00000041874 */
[----:B------:R-:W-:Y:S01]  /*103d0*/  HMMA.16816.F32.BF16 R100, R16, R70, R100 ;  /* 0x000000461064723c */ /* 0x000fe20000041864 */
[----:B------:R-:W-:Y:S07]  /*103e0*/  LDSM.16.M88.4 R16, [R241+0x8100] ;  /* 0x00810000f110783b */ /* 0x000fee0000000200 */
[C---:B------:R-:W-:Y:S08]  /*103f0*/  HMMA.16816.F32.BF16 R116, R20.reuse, R68, R104 ;  /* 0x000000441474723c */ /* 0x040ff00000041868 */
[C---:B------:R-:W-:Y:S08]  /*10400*/  HMMA.16816.F32.BF16 R132, R20.reuse, R64, R88 ;  /* 0x000000401484723c */ /* 0x040ff00000041858 */
[C---:B------:R-:W-:Y:S01]  /*10410*/  HMMA.16816.F32.BF16 R136, R20.reuse, R60, R40 ;  /* 0x0000003c1488723c */ /* 0x040fe20000041828 */
[----:B------:R-:W-:Y:S07]  /*10420*/  LDSM.16.M88.4 R40, [R236+0x1800] ;  /* 0x00180000ec28783b */ /* 0x000fee0000000200 */
[C---:B------:R-:W-:Y:S08]  /*10430*/  HMMA.16816.F32.BF16 R112, R20.reuse, R66, R92 ;  /* 0x000000421470723c */ /* 0x040ff0000004185c */
[C---:B------:R-:W-:Y:S01]  /*10440*/  HMMA.16816.F32.BF16 R140, R20.reuse, R56, R32 ;  /* 0x00000038148c723c */ /* 0x040fe20000041820 */
[----:B------:R-:W-:Y:S07]  /*10450*/  LDSM.16.M88.4 R32, [R236] ;  /* 0x00000000ec20783b */ /* 0x000fee0000000200 */
[C---:B------:R-:W-:Y:S08]  /*10460*/  HMMA.16816.F32.BF16 R68, R20.reuse, R70, R96 ;  /* 0x000000461444723c */ /* 0x040ff00000041860 */
[----:B------:R-:W-:Y:S01]  /*10470*/  HMMA.16816.F32.BF16 R120, R20, R62, R80 ;  /* 0x0000003e1478723c */ /* 0x000fe20000041850 */
[----:B------:R-:W-:Y:S07]  /*10480*/  LDSM.16.M88.4 R20, [R236+0x1000] ;  /* 0x00100000ec14783b */ /* 0x000fee0000000200 */
[C---:B-1----:R-:W-:Y:S01]  /*10490*/  HMMA.16816.F32.BF16 R104, R24.reuse, R52, R8 ;  /* 0x000000341868723c */ /* 0x042fe20000041808 */
[----:B------:R-:W1:Y:S07]  /*104a0*/  LDSM.16.M88.4 R8, [R241+0xa100] ;  /* 0x00a10000f108783b */ /* 0x000e6e0000000200 */
[C---:B--2---:R-:W-:Y:S01]  /*104b0*/  HMMA.16816.F32.BF16 R96, R24.reuse, R48, R28 ;  /* 0x000000301860723c */ /* 0x044fe2000004181c */
[----:B------:R-:W2:Y:S07]  /*104c0*/  LDSM.16.M88.4 R28, [R236+0x800] ;  /* 0x00080000ec1c783b */ /* 0x000eae0000000200 */
        /* <DEDUP_REMOVED lines=18> */
[C---:B------:R-:W-:Y:S08]  /*105f0*/  HMMA.16816.F32.BF16 R128, R8.reuse, R40, R80 ;  /* 0x000000280880723c */ /* 0x040ff00000041850 */
[C---:B------:R-:W-:Y:S08]  /*10600*/  HMMA.16816.F32.BF16 R104, R8.reuse, R34, R100 ;  /* 0x000000220868723c */ /* 0x040ff00000041864 */
[C---:B--2---:R-:W-:Y:S08]  /*10610*/  HMMA.16816.F32.BF16 R108, R8.reuse, R28, R96 ;  /* 0x0000001c086c723c */ /* 0x044ff00000041860 */
[----:B------:R-:W-:Y:S08]  /*10620*/  HMMA.16816.F32.BF16 R136, R8, R20, R88 ;  /* 0x000000140888723c */ /* 0x000ff00000041858 */
[C---:B------:R-:W-:Y:S08]  /*10630*/  HMMA.16816.F32.BF16 R80, R16.reuse, R32, R116 ;  /* 0x000000201050723c */ /* 0x040ff00000041874 */
[C---:B------:R-:W-:Y:S01]  /*10640*/  HMMA.16816.F32.BF16 R124, R16.reuse, R34, R76 ;  /* 0x00000022107c723c */ /* 0x040fe2000004184c */
[----:B------:R-:W-:Y:S07]  /*10650*/  LDSM.16.M88.4 R32, [R242+0x2000] ;  /* 0x00200000f220783b */ /* 0x000fee0000000200 */
        /* <DEDUP_REMOVED lines=96> */
[----:B------:R-:W-:Y:S01]  /*10c60*/  IMAD.U32 R2, RZ, RZ, UR7 ;  /* 0x00000007ff027e24 */ /* 0x000fe2000f8e00ff */
        /* <DEDUP_REMOVED lines=14> */
[----:B------:R-:W-:Y:S02]  /*10d50*/  IMAD.SHL.U32 R17, R160, 0x2, RZ ;  /* 0x00000002a0117824 */ /* 0x000fe400078e00ff */
[----:B------:R-:W-:-:S05]  /*10d60*/  IMAD R10, R2, c[0x0][0x2b8], R5 ;  /* 0x0000ae00020a7a24 */ /* 0x000fca00078e0205 */
[----:B------:R-:W-:Y:S01]  /*10d70*/  SHF.R.S32.HI R2, RZ, 0x1f, R10 ;  /* 0x0000001fff027819 */ /* 0x000fe2000001140a */
[----:B------:R3:W-:Y:S04]  /*10d80*/  STL [R1+0x14], R10 ;  /* 0x0000140a01007387 */ /* 0x0007e80000100800 */
[----:B------:R-:W-:-:S04]  /*10d90*/  IMAD R2, R2, c[0x0][0x1e0], RZ ;  /* 0x0000780002027a24 */ /* 0x000fc800078e02ff */
[C---:B------:R-:W-:Y:S02]  /*10da0*/  IMAD R2, R10.reuse, c[0x0][0x1e4], R2 ;  /* 0x000079000a027a24 */ /* 0x040fe400078e0202 */
[----:B-1----:R-:W-:-:S04]  /*10db0*/  IMAD.WIDE.U32 R6, R10, c[0x0][0x1e0], RZ ;  /* 0x000078000a067a25 */ /* 0x002fc800078e00ff */
[----:B------:R-:W-:Y:S01]  /*10dc0*/  IMAD.IADD R7, R7, 0x1, R2 ;  /* 0x0000000107077824 */ /* 0x000fe200078e0202 */
[----:B---3--:R-:W-:Y:S02]  /*10dd0*/  IADD3 R10, -R158, 0x10, RZ ;  /* 0x000000109e0a7810 */ /* 0x008fe40007ffe1ff */
[----:B--2---:R-:W-:Y:S01]  /*10de0*/  SHF.R.S32.HI R2, RZ, 0x1f, R9 ;  /* 0x0000001fff027819 */ /* 0x004fe20000011409 */
[----:B------:R-:W-:Y:S01]  /*10df0*/  IMAD.WIDE.U32 R6, R9, c[0x0][0x1f0], R6 ;  /* 0x00007c0009067a25 */ /* 0x000fe200078e0006 */
[----:B------:R-:W-:Y:S03]  /*10e00*/  STL [R1+0x10], R9 ;  /* 0x0000100901007387 */ /* 0x000fe60000100800 */
[----:B------:R-:W-:-:S04]  /*10e10*/  IMAD R2, R2, c[0x0][0x1f0], RZ ;  /* 0x00007c0002027a24 */ /* 0x000fc800078e02ff */
[----:B------:R-:W-:Y:S01]  /*10e20*/  IMAD R5, R9, c[0x0][0x1f4], R2 ;  /* 0x00007d0009057a24 */ /* 0x000fe200078e0202 */
[----:B------:R-:W-:-:S04]  /*10e30*/  IADD3 R2, P0, R6, UR20, RZ ;  /* 0x0000001406027c10 */ /* 0x000fc8000ff1e0ff */
[----:B------:R-:W-:Y:S02]  /*10e40*/  IADD3.X R6, R7, UR11, R5, P0, !PT ;  /* 0x0000000b07067c10 */ /* 0x000fe400087fe405 */
[----:B------:R-:W-:-:S04]  /*10e50*/  LEA R5, P0, R2, c[0x0][0x1c8], 0x1 ;  /* 0x0000720002057a11 */ /* 0x000fc800078008ff */
[----:B------:R-:W-:Y:S01]  /*10e60*/  LEA.HI.X R2, R2, c[0x0][0x1cc], R6, 0x1, P0 ;  /* 0x0000730002027a11 */ /* 0x000fe200000f0c06 */
[----:B------:R-:W-:Y:S01]  /*10e70*/  SHFL.IDX PT, R7, R5, 0x3, 0x181f ;  /* 0x00781f0005077f89 */ /* 0x000fe200000e0000 */
[----:B------:R-:W-:-:S03]  /*10e80*/  IADD3 R6, -R25, 0x10, RZ ;  /* 0x0000001019067810 */ /* 0x000fc60007ffe1ff */
[----:B------:R-:W-:Y:S04]  /*10e90*/  SHFL.IDX PT, R8, R2, 0x3, 0x181f ;  /* 0x00781f0002087f89 */ /* 0x000fe800000e0000 */
[----:B------:R-:W1:Y:S04]  /*10ea0*/  SHFL.IDX PT, R9, R5, RZ, 0x181f ;  /* 0x00181fff05097589 */ /* 0x000e6800000e0000 */
[----:B------:R-:W-:Y:S04]  /*10eb0*/  SHFL.IDX PT, R14, R5, 0x1, 0x181f ;  /* 0x00381f00050e7f89 */ /* 0x000fe800000e0000 */
[----:B------:R-:W2:Y:S04]  /*10ec0*/  SHFL.IDX PT, R12, R2, RZ, 0x181f ;  /* 0x00181fff020c7589 */ /* 0x000ea800000e0000 */
[----:B------:R3:W4:Y:S04]  /*10ed0*/  SHFL.IDX PT, R13, R5, 0x2, 0x181f ;  /* 0x00581f00050d7f89 */ /* 0x00072800000e0000 */
[----:B------:R-:W5:Y:S04]  /*10ee0*/  SHFL.IDX PT, R15, R2, 0x1, 0x181f ;  /* 0x00381f00020f7f89 */ /* 0x000f6800000e0000 */
[----:B------:R4:W4:Y:S01]  /*10ef0*/  SHFL.IDX PT, R24, R2, 0x2, 0x181f ;  /* 0x00581f0002187f89 */ /* 0x00092200000e0000 */
[----:B-1----:R-:W-:-:S02]  /*10f00*/  IADD3 R20, P2, R9, R17, RZ ;  /* 0x0000001109147210 */ /* 0x002fc40007f5e0ff */
[----:B---3--:R-:W-:Y:S02]  /*10f10*/  LOP3.LUT R5, R6, 0xf, RZ, 0xc0, !PT ;  /* 0x0000000f06057812 */ /* 0x008fe400078ec0ff */
[----:B------:R-:W-:Y:S02]  /*10f20*/  SHF.L.U64.HI R6, R160, 0x1, R164 ;  /* 0x00000001a0067819 */ /* 0x000fe400000102a4 */
[----:B------:R-:W-:Y:S02]  /*10f30*/  IADD3 R22, P1, P0, R5, R7, R17 ;  /* 0x0000000705167210 */ /* 0x000fe4000783e011 */
[----:B------:R-:W-:Y:S01]  /*10f40*/  LOP3.LUT R5, R10, 0xf, RZ, 0xc0, !PT ;  /* 0x0000000f0a057812 */ /* 0x000fe200078ec0ff */
[--C-:B--2---:R-:W-:Y:S01]  /*10f50*/  IMAD.X R21, R12, 0x1, R6.reuse, P2 ;  /* 0x000000010c157824 */ /* 0x104fe200010e0606 */
[----:B------:R-:W-:Y:S01]  /*10f60*/  IADD3.X R23, RZ, R8, R6, P1, P0 ;  /* 0x00000008ff177210 */ /* 0x000fe20000fe0406 */
[----:B----4-:R-:W-:-:S03]  /*10f70*/  IMAD.SHL.U32 R2, R162, 0x2, RZ ;  /* 0x00000002a2027824 */ /* 0x010fc600078e00ff */
[----:B------:R1:W-:Y:S02]  /*10f80*/  LDGSTS.E.BYPASS.LTC128B.128 [R161+0x4100], [R20.64], !P5 ;  /* 0x0410000014a17fae */ /* 0x0003e4000e901d62 */
[----:B------:R-:W-:Y:S02]  /*10f90*/  IADD3 R10, P1, P0, R5, R7, R2 ;  /* 0x00000007050a7210 */ /* 0x000fe4000783e002 */
[----:B------:R-:W-:-:S04]  /*10fa0*/  SHF.L.U64.HI R5, R162, 0x1, R163 ;  /* 0x00000001a2057819 */ /* 0x000fc800000102a3 */
[--C-:B------:R-:W-:Y:S02]  /*10fb0*/  IADD3.X R11, RZ, R8, R5.reuse, P1, P0 ;  /* 0x00000008ff0b7210 */ /* 0x100fe40000fe0405 */
[-C--:B------:R-:W-:Y:S02]  /*10fc0*/  IADD3 R18, P0, R9, R2.reuse, RZ ;  /* 0x0000000209127210 */ /* 0x080fe40007f1e0ff */
[CC--:B------:R-:W-:Y:S02]  /*10fd0*/  IADD3 R16, P1, R14.reuse, R17.reuse, RZ ;  /* 0x000000110e107210 */ /* 0x0c0fe40007f3e0ff */
[-C--:B------:R-:W-:Y:S01]  /*10fe0*/  IADD3 R14, P2, R14, R2.reuse, RZ ;  /* 0x000000020e0e7210 */ /* 0x080fe20007f5e0ff */
[--C-:B------:R-:W-:Y:S01]  /*10ff0*/  IMAD.X R19, R12, 0x1, R5.reuse, P0 ;  /* 0x000000010c137824 */ /* 0x100fe200000e0605 */
[----:B------:R-:W-:Y:S01]  /*11000*/  IADD3 R12, P0, R13, R17, RZ ;  /* 0x000000110d0c7210 */ /* 0x000fe20007f1e0ff */
[--C-:B-----5:R-:W-:Y:S01]  /*11010*/  IMAD.X R17, R15, 0x1, R6.reuse, P1 ;  /* 0x000000010f117824 */ /* 0x120fe200008e0606 */
[----:B------:R-:W-:Y:S01]  /*11020*/  IADD3 R8, P1, R13, R2, RZ ;  /* 0x000000020d087210 */ /* 0x000fe20007f3e0ff */
[--C-:B------:R-:W-:Y:S01]  /*11030*/  IMAD.X R15, R15, 0x1, R5.reuse, P2 ;  /* 0x000000010f0f7824 */ /* 0x100fe200010e0605 */
[----:B------:R-:W-:Y:S01]  /*11040*/  ISETP.NE.U32.AND P2, PT, R158, RZ, PT ;  /* 0x000000ff9e00720c */ /* 0x000fe20003f45070 */
[C---:B------:R-:W-:Y:S01]  /*11050*/  IMAD.X R13, R24.reuse, 0x1, R6, P0 ;  /* 0x00000001180d7824 */ /* 0x040fe200000e0606 */
        /* <DEDUP_REMOVED lines=9> */
.L_x_904:
[----:B------:R-:W-:Y:S01]  /*110f0*/  LOP3.LUT R2, R157, 0xffffffe0, RZ, 0xc0, !PT ;  /* 0xffffffe09d027812 */ /* 0x000fe200078ec0ff */
[----:B------:R-:W-:Y:S01]  /*11100*/  IMAD.U32 R6, RZ, RZ, UR6 ;  /* 0x00000006ff067e24 */ /* 0x000fe2000f8e00ff */
[----:B------:R-:W-:Y:S01]  /*11110*/  STL [R1+0x50], R241 ;  /* 0x000050f101007387 */ /* 0x000fe20000100800 */
[----:B------:R-:W-:-:S02]  /*11120*/  IMAD.SHL.U32 R232, R0, 0x2, RZ ;  /* 0x0000000200e87824 */ /* 0x000fc400078e00ff */
[----:B------:R-:W-:Y:S01]  /*11130*/  IMAD.IADD R2, R159, 0x1, -R2 ;  /* 0x000000019f027824 */ /* 0x000fe200078e0a02 */
[----:B------:R-:W-:Y:S01]  /*11140*/  STL [R1+0x4c], R240 ;  /* 0x00004cf001007387 */ /* 0x000fe20000100800 */
[----:B------:R-:W-:Y:S01]  /*11150*/  IMAD R233, R4, 0x2, R232 ;  /* 0x0000000204e97824 */ /* 0x000fe200078e02e8 */
[C---:B------:R-:W-:Y:S02]  /*11160*/  LEA R235, R3.reuse, R232, 0x1 ;  /* 0x000000e803eb7211 */ /* 0x040fe400078e08ff */
[----:B------:R-:W-:Y:S01]  /*11170*/  SHF.R.S32.HI R5, RZ, 0x1f, R2 ;  /* 0x0000001fff057819 */ /* 0x000fe20000011402 */
[----:B------:R-:W-:Y:S01]  /*11180*/  STL [R1+0x48], R239 ;  /* 0x000048ef01007387 */ /* 0x000fe20000100800 */
[----:B------:R-:W-:Y:S02]  /*11190*/  IMAD R234, R3, 0x2, R233 ;  /* 0x0000000203ea7824 */ /* 0x000fe400078e02e9 */
[----:B------:R-:W-:Y:S01]  /*111a0*/  LEA.HI R5, R5, R2, RZ, 0x2 ;  /* 0x0000000205057211 */ /* 0x000fe200078f10ff */
[----:B------:R-:W-:Y:S03]  /*111b0*/  STL [R1+0x44], R238 ;  /* 0x000044ee01007387 */ /* 0x000fe60000100800 */
[----:B------:R-:W-:Y:S01]  /*111c0*/  LOP3.LUT R5, R5, 0x7ffffffc, RZ, 0xc0, !PT ;  /* 0x7ffffffc05057812 */ /* 0x000fe200078ec0ff */
[----:B------:R-:W-:Y:S03]  /*111d0*/  STL [R1+0x40], R237 ;  /* 0x000040ed01007387 */ /* 0x000fe60000100800 */
[----:B------:R-:W-:Y:S01]  /*111e0*/  IADD3 R2, R2, -R5, RZ ;  /* 0x8000000502027210 */ /* 0x000fe20007ffe0ff */
[----:B------:R-:W-:Y:S04]  /*111f0*/  STL [R1+0x3c], R236 ;  /* 0x00003cec01007387 */ /* 0x000fe80000100800 */
[----:B------:R-:W-:Y:S01]  /*11200*/  IMAD R2, R2, -0x2, R6 ;  /* 0xfffffffe02027824 */ /* 0x000fe200078e0206 */
[----:B------:R2:W-:Y:S04]  /*11210*/  STL [R1+0x38], R167 ;  /* 0x000038a701007387 */ /* 0x0005e80000100800 */
[C---:B------:R-:W-:Y:S01]  /*11220*/  ISETP.GT.AND P1, PT, R2.reuse, RZ, PT ;  /* 0x000000ff0200720c */ /* 0x040fe20003f24270 */
[----:B------:R3:W-:Y:S01]  /*11230*/  STL [R1+0x34], R160 ;  /* 0x000034a001007387 */ /* 0x0007e20000100800 */
[----:B------:R-:W-:-:S02]  /*11240*/  ISETP.GT.AND P0, PT, R2, 0x1, PT ;  /* 0x000000010200780c */ /* 0x000fc40003f04270 */
[----:B------:R-:W-:Y:S01]  /*11250*/  FSEL R6, R104, -INF , P1 ;  /* 0xff80000068067808 */ /* 0x000fe20000800000 */
[----:B------:R-:W-:Y:S01]  /*11260*/  LDSM.16.MT88.4 R76, [R235+0x900] ;  /* 0x00090000eb4c783b */ /* 0x000fe20000004200 */
[----:B------:R-:W-:Y:S02]  /*11270*/  FSEL R7, R105, -INF , P0 ;  /* 0xff80000069077808 */ /* 0x000fe40000000000 */
[C---:B------:R-:W-:Y:S01]  /*11280*/  ISETP.GT.AND P3, PT, R2.reuse, 0x8, PT ;  /* 0x000000080200780c */ /* 0x040fe20003f64270 */
[----:B------:R-:W-:Y:S01]  /*11290*/  LDSM.16.MT88.4 R48, [R233+0x900] ;  /* 0x00090000e930783b */ /* 0x000fe20000004200 */
[----:B------:R-:W-:Y:S02]  /*112a0*/  ISETP.GT.AND P2, PT, R2, 0x9, PT ;  /* 0x000000090200780c */ /* 0x000fe40003f44270 */
[----:B-1----:R-:W-:Y:S01]  /*112b0*/  FSEL R8, R100, -INF , P3 ;  /* 0xff80000064087808 */ /* 0x002fe20001800000 */
[----:B------:R-:W0:Y:S01]  /*112c0*/  LDGDEPBAR ;  /* 0x00000000000079af */ /* 0x000e220000000000 */
[----:B------:R-:W-:-:S02]  /*112d0*/  FMNMX.FTZ R5, R6, R7, !PT ;  /* 0x0000000706057209 */ /* 0x000fc40007810000 */
[----:B------:R-:W-:Y:S02]  /*112e0*/  FSEL R10, R106, -INF , P1 ;  /* 0xff8000006a0a7808 */ /* 0x000fe40000800000 */
[----:B------:R-:W-:Y:S02]  /*112f0*/  FSEL R135, R66, -INF , P1 ;  /* 0xff80000042877808 */ /* 0x000fe40000800000 */
[----:B------:R-:W-:Y:S02]  /*11300*/  FSEL R119, R64, -INF , P1 ;  /* 0xff80000040777808 */ /* 0x000fe40000800000 */
[----:B------:R-:W-:Y:S02]  /*11310*/  FSEL R9, R101, -INF , P2 ;  /* 0xff80000065097808 */ /* 0x000fe40001000000 */
[----:B------:R-:W-:Y:S02]  /*11320*/  ISETP.GT.AND P1, PT, R2, 0x10, PT ;  /* 0x000000100200780c */ /* 0x000fe40003f24270 */
[----:B------:R-:W-:-:S02]  /*11330*/  FMNMX.FTZ R5, R8, R5, !PT ;  /* 0x0000000508057209 */ /* 0x000fc40007810000 */
[----:B------:R-:W-:Y:S02]  /*11340*/  FSEL R11, R107, -INF , P0 ;  /* 0xff8000006b0b7808 */ /* 0x000fe40000000000 */
[----:B------:R-:W-:Y:S01]  /*11350*/  FSEL R133, R67, -INF , P0 ;  /* 0xff80000043857808 */ /* 0x000fe20000000000 */
[----:B------:R-:W-:Y:S01]  /*11360*/  LDSM.16.MT88.4 R104, [R234+0x2100] ;  /* 0x00210000ea68783b */ /* 0x000fe20000004200 */
[----:B------:R-:W-:Y:S02]  /*11370*/  FSEL R118, R65, -INF , P0 ;  /* 0xff80000041767808 */ /* 0x000fe40000000000 */
[----:B------:R-:W-:Y:S01]  /*11380*/  ISETP.GT.AND P0, PT, R2, 0x11, PT ;  /* 0x000000110200780c */ /* 0x000fe20003f04270 */
[----:B------:R-:W-:Y:S01]  /*11390*/  LDSM.16.MT88.4 R64, [R232+0x900] ;  /* 0x00090000e840783b */ /* 0x000fe20000004200 */
[----:B------:R-:W-:Y:S02]  /*113a0*/  FSEL R16, R96, -INF , P1 ;  /* 0xff80000060107808 */ /* 0x000fe40000800000 */
        /* <DEDUP_REMOVED lines=8> */
[----:B------:R-:W-:Y:S02]  /*11430*/  FSEL R128, R59, -INF , P0 ;  /* 0xff8000003b807808 */ /* 0x000fe40000000000 */
[----:B------:R-:W-:Y:S02]  /*11440*/  FSEL R114, R57, -INF , P0 ;  /* 0xff80000039727808 */ /* 0x000fe40000000000 */
[----:B------:R-:W-:Y:S02]  /*11450*/  ISETP.GT.AND P0, PT, R2, 0x19, PT ;  /* 0x000000190200780c */ /* 0x000fe40003f04270 */
[----:B------:R-:W-:Y:S02]  /*11460*/  FSEL R18, R92, -INF , P3 ;  /* 0xff8000005c127808 */ /* 0x000fe40001800000 */
[----:B------:R-:W-:-:S02]  /*11470*/  FMNMX.FTZ R5, R17, R5, !PT ;  /* 0x0000000511057209 */ /* 0x000fc40007810000 */
[----:B------:R-:W-:Y:S02]  /*11480*/  FSEL R15, R103, -INF , P2 ;  /* 0xff800000670f7808 */ /* 0x000fe40001000000 */
[----:B------:R-:W-:Y:S01]  /*11490*/  FSEL R131, R63, -INF , P2 ;  /* 0xff8000003f837808 */ /* 0x000fe20001000000 */
[----:B------:R-:W-:Y:S01]  /*114a0*/  LDSM.16.MT88.4 R100, [R235+0x2100] ;  /* 0x00210000eb64783b */ /* 0x000fe20000004200 */
[----:B------:R-:W-:Y:S02]  /*114b0*/  FSEL R116, R61, -INF , P2 ;  /* 0xff8000003d747808 */ /* 0x000fe40001000000 */
[----:B------:R-:W-:Y:S01]  /*114c0*/  FSEL R19, R93, -INF , P0 ;  /* 0xff8000005d137808 */ /* 0x000fe20000000000 */
[----:B------:R-:W-:Y:S01]  /*114d0*/  LDSM.16.MT88.4 R60, [R234+0x900] ;  /* 0x00090000ea3c783b */ /* 0x000fe20000004200 */
        /* <DEDUP_REMOVED lines=33> */
[----:B--2---:R-:W-:Y:S02]  /*116f0*/  FSEL R167, R80, -INF , P0 ;  /* 0xff80000050a77808 */ /* 0x004fe40000000000 */
[----:B------:R-:W-:-:S02]  /*11700*/  FMNMX.FTZ R5, R178, R5, !PT ;  /* 0x00000005b2057209 */ /* 0x000fc40007810000 */
[----:B------:R-:W-:Y:S02]  /*11710*/  FSEL R182, R86, -INF , P1 ;  /* 0xff80000056b67808 */ /* 0x000fe40000800000 */
[----:B------:R-:W-:Y:S01]  /*11720*/  FSEL R168, R42, -INF , P1 ;  /* 0xff8000002aa87808 */ /* 0x000fe20000800000 */
[----:B------:R-:W-:Y:S01]  /*11730*/  LDSM.16.MT88.4 R84, [R235+0x100] ;  /* 0x00010000eb54783b */ /* 0x000fe20000004200 */
[----:B------:R-:W-:Y:S02]  /*11740*/  FSEL R162, R40, -INF , P1 ;  /* 0xff80000028a27808 */ /* 0x000fe40000800000 */
[----:B------:R-:W-:Y:S01]  /*11750*/  ISETP.GT.AND P1, PT, R2, 0x38, PT ;  /* 0x000000380200780c */ /* 0x000fe20003f24270 */
[----:B------:R-:W-:Y:S01]  /*11760*/  LDSM.16.MT88.4 R40, [R232+0x100] ;  /* 0x00010000e828783b */ /* 0x000fe20000004200 */
[----:B---3--:R-:W-:Y:S02]  /*11770*/  FSEL R160, R81, -INF , P2 ;  /* 0xff80000051a07808 */ /* 0x008fe40001000000 */
        /* <DEDUP_REMOVED lines=8> */
[----:B------:R-:W-:Y:S02]  /*11800*/  FMNMX.FTZ R2, R236, R2, !PT ;  /* 0x00000002ec027209 */ /* 0x000fe40007810000 */
[----:B------:R-:W-:Y:S02]  /*11810*/  FSEL R22, R94, -INF , P3 ;  /* 0xff8000005e167808 */ /* 0x000fe40001800000 */
[----:B------:R-:W-:Y:S01]  /*11820*/  FMNMX.FTZ R2, R241, R2, !PT ;  /* 0x00000002f1027209 */ /* 0x000fe20007810000 */
[----:B------:R-:W-:Y:S01]  /*11830*/  LDSM.16.MT88.4 R92, [R232+0x2100] ;  /* 0x00210000e85c783b */ /* 0x000fe20000004200 */
[----:B------:R-:W-:Y:S02]  /*11840*/  FSEL R130, R54, -INF , P3 ;  /* 0xff80000036827808 */ /* 0x000fe40001800000 */
[----:B------:R-:W-:Y:S01]  /*11850*/  FSEL R113, R52, -INF , P3 ;  /* 0xff80000034717808 */ /* 0x000fe20001800000 */
[----:B------:R-:W1:Y:S01]  /*11860*/  SHFL.BFLY PT, R5, R2, 0x2, 0x1f ;  /* 0x0c401f0002057f89 */ /* 0x000e6200000e0000 */
[----:B------:R-:W-:-:S02]  /*11870*/  FSEL R240, R83, -INF , P2 ;  /* 0xff80000053f07808 */ /* 0x000fc40001000000 */
[----:B------:R-:W-:Y:S01]  /*11880*/  FSEL R237, R70, -INF , P1 ;  /* 0xff80000046ed7808 */ /* 0x000fe20000800000 */
[----:B------:R-:W-:Y:S01]  /*11890*/  LDSM.16.MT88.4 R52, [R235+0x2900] ;  /* 0x00290000eb34783b */ /* 0x000fe20000004200 */
[----:B------:R-:W-:Y:S02]  /*118a0*/  FSEL R199, R71, -INF , P0 ;  /* 0xff80000047c77808 */ /* 0x000fe40000000000 */
[----:B------:R-:W-:Y:S01]  /*118b0*/  FSEL R186, R29, -INF , P2 ;  /* 0xff8000001dba7808 */ /* 0x000fe20001000000 */
[----:B------:R-:W-:Y:S01]  /*118c0*/  LDSM.16.MT88.4 R68, [R233+0x2900] ;  /* 0x00290000e944783b */ /* 0x000fe20000004200 */
[----:B------:R-:W-:Y:S02]  /*118d0*/  FSEL R187, R72, -INF , P1 ;  /* 0xff80000048bb7808 */ /* 0x000fe40000800000 */
[----:B------:R-:W-:Y:S02]  /*118e0*/  FSEL R185, R73, -INF , P0 ;  /* 0xff80000049b97808 */ /* 0x000fe40000000000 */
[----:B------:R-:W-:-:S02]  /*118f0*/  FSEL R190, R31, -INF , P2 ;  /* 0xff8000001fbe7808 */ /* 0x000fc40001000000 */
[----:B------:R-:W-:Y:S02]  /*11900*/  FSEL R189, R74, -INF , P1 ;  /* 0xff8000004abd7808 */ /* 0x000fe40000800000 */
[----:B------:R-:W-:Y:S02]  /*11910*/  FSEL R188, R75, -INF , P0 ;  /* 0xff8000004bbc7808 */ /* 0x000fe40000000000 */
[----:B------:R-:W-:Y:S01]  /*11920*/  LDSM.16.MT88.4 R72, [R232+0x2900] ;  /* 0x00290000e848783b */ /* 0x000fe20000004200 */
[----:B-1----:R-:W-:-:S05]  /*11930*/  FMNMX.FTZ R2, R2, R5, !PT ;  /* 0x0000000502027209 */ /* 0x002fca0007810000 */
[----:B------:R-:W1:Y:S02]  /*11940*/  SHFL.BFLY PT, R5, R2, 0x1, 0x1f ;  /* 0x0c201f0002057f89 */ /* 0x000e6400000e0000 */
[----:B-1----:R-:W-:-:S04]  /*11950*/  FMNMX.FTZ R163, R2, R5, !PT ;  /* 0x0000000502a37209 */ /* 0x002fc80007810000 */
[C---:B------:R-:W-:Y:S01]  /*11960*/  FSETP.NEU.FTZ.AND P3, PT, R163.reuse, -INF , PT ;  /* 0xff800000a300780b */ /* 0x040fe20003f7d000 */
[----:B------:R-:W-:-:S05]  /*11970*/  FMUL.FTZ R2, R163, c[0x0][0x2d0] ;  /* 0x0000b400a3027a20 */ /* 0x000fca0000410000 */
        /* <DEDUP_REMOVED lines=18> */
[----:B------:R-:W-:Y:S03]  /*11aa0*/  MUFU.EX2 R196, R3 ;  /* 0x0000000300c47308 */ /* 0x000fe60000000800 */
[----:B------:R-:W-:-:S04]  /*11ab0*/  FMNMX.FTZ R2, R240, R2, !PT ;  /* 0x00000002f0027209 */ /* 0x000fc80007810000 */
[----:B------:R-:W-:-:S04]  /*11ac0*/  FMNMX.FTZ R2, R237, R2, !PT ;  /* 0x00000002ed027209 */ /* 0x000fc80007810000 */
[----:B------:R-:W-:-:S05]  /*11ad0*/  FMNMX.FTZ R2, R199, R2, !PT ;  /* 0x00000002c7027209 */ /* 0x000fca0007810000 */
        /* <DEDUP_REMOVED lines=8> */
[----:B------:R-:W-:Y:S01]  /*11b60*/  FFMA.FTZ R0, R11, c[0x0][0x2d0], -R12 ;  /* 0x0000b4000b007a23 */ /* 0x000fe2000001080c */
[----:B------:R1:W-:Y:S08]  /*11b70*/  MUFU.EX2 R206, R5 ;  /* 0x0000000500ce7308 */ /* 0x0003f00000000800 */
[----:B------:R2:W-:Y:S01]  /*11b80*/  MUFU.EX2 R201, R0 ;  /* 0x0000000000c97308 */ /* 0x0005e20000000800 */
[----:B-1----:R-:W-:-:S07]  /*11b90*/  FFMA.FTZ R5, R7, c[0x0][0x2d0], -R13 ;  /* 0x0000b40007057a23 */ /* 0x002fce000001080d */
[----:B------:R1:W3:Y:S01]  /*11ba0*/  MUFU.EX2 R172, R5 ;  /* 0x0000000500ac7308 */ /* 0x0002e20000000800 */
[----:B--2---:R-:W-:-:S07]  /*11bb0*/  FFMA.FTZ R0, R14, c[0x0][0x2d0], -R12 ;  /* 0x0000b4000e007a23 */ /* 0x004fce000001080c */
[----:B------:R2:W-:Y:S01]  /*11bc0*/  MUFU.EX2 R174, R0 ;  /* 0x0000000000ae7308 */ /* 0x0005e20000000800 */
[----:B-1----:R-:W-:Y:S01]  /*11bd0*/  FFMA.FTZ R5, R8, c[0x0][0x2d0], -R13 ;  /* 0x0000b40008057a23 */ /* 0x002fe2000001080d */
[----:B------:R-:W-:Y:S02]  /*11be0*/  FMNMX.FTZ R8, R135, R133, !PT ;  /* 0x0000008587087209 */ /* 0x000fe40007810000 */
[----:B---3--:R-:W-:-:S04]  /*11bf0*/  F2FP.BF16.PACK_AB R4, R172, R206 ;  /* 0x000000ceac04723e */ /* 0x008fc800000010ff */
[----:B------:R1:W-:Y:S01]  /*11c00*/  MUFU.EX2 R202, R5 ;  /* 0x0000000500ca7308 */ /* 0x0003e20000000800 */
[----:B------:R-:W-:Y:S01]  /*11c10*/  FMNMX.FTZ R8, R132, R8, !PT ;  /* 0x0000000884087209 */ /* 0x000fe20007810000 */
[----:B--2---:R-:W-:-:S03]  /*11c20*/  FFMA.FTZ R0, R15, c[0x0][0x2d0], -R12 ;  /* 0x0000b4000f007a23 */ /* 0x004fc6000001080c */
[----:B------:R-:W-:-:S03]  /*11c30*/  FMNMX.FTZ R8, R131, R8, !PT ;  /* 0x0000000883087209 */ /* 0x000fc60007810000 */
[----:B------:R2:W3:Y:S01]  /*11c40*/  MUFU.EX2 R173, R0 ;  /* 0x0000000000ad7308 */ /* 0x0004e20000000800 */
[----:B------:R-:W-:-:S04]  /*11c50*/  FMNMX.FTZ R8, R129, R8, !PT ;  /* 0x0000000881087209 */ /* 0x000fc80007810000 */
[----:B------:R-:W-:Y:S01]  /*11c60*/  FMNMX.FTZ R3, R128, R8, !PT ;  /* 0x0000000880037209 */ /* 0x000fe20007810000 */
[--C-:B------:R-:W-:Y:S02]  /*11c70*/  FFMA.FTZ R8, R19, c[0x0][0x2d0], -R13.reuse ;  /* 0x0000b40013087a23 */ /* 0x100fe4000001080d */
[----:B-1----:R-:W-:Y:S01]  /*11c80*/  FFMA.FTZ R5, R9, c[0x0][0x2d0], -R13 ;  /* 0x0000b40009057a23 */ /* 0x002fe2000001080d */
[----:B------:R-:W-:Y:S01]  /*11c90*/  FMNMX.FTZ R3, R130, R3, !PT ;  /* 0x0000000382037209 */ /* 0x000fe20007810000 */
[----:B------:R1:W-:Y:S03]  /*11ca0*/  MUFU.EX2 R203, R8 ;  /* 0x0000000800cb7308 */ /* 0x0003e60000000800 */
[----:B------:R-:W-:Y:S02]  /*11cb0*/  FMNMX.FTZ R3, R134, R3, !PT ;  /* 0x0000000386037209 */ /* 0x000fe40007810000 */
[----:B--2---:R-:W-:-:S02]  /*11cc0*/  FMNMX.FTZ R0, R119, R118, !PT ;  /* 0x0000007677007209 */ /* 0x004fc40007810000 */
[----:B------:R-:W-:Y:S01]  /*11cd0*/  FMNMX.FTZ R3, R176, R3, !PT ;  /* 0x00000003b0037209 */ /* 0x000fe20007810000 */
[----:B------:R2:W4:Y:S01]  /*11ce0*/  MUFU.EX2 R164, R5 ;  /* 0x0000000500a47308 */ /* 0x0005220000000800 */
[----:B------:R-:W-:Y:S02]  /*11cf0*/  FMNMX.FTZ R0, R117, R0, !PT ;  /* 0x0000000075007209 */ /* 0x000fe40007810000 */
[----:B---3--:R-:W-:Y:S02]  /*11d00*/  F2FP.BF16.PACK_AB R7, R173, R174 ;  /* 0x000000aead07723e */ /* 0x008fe400000010ff */
[----:B------:R-:W-:Y:S01]  /*11d10*/  FMNMX.FTZ R0, R116, R0, !PT ;  /* 0x0000000074007209 */ /* 0x000fe20007810000 */
[----:B-1----:R-:W-:-:S03]  /*11d20*/  FFMA.FTZ R8, R20, c[0x0][0x2d0], -R12 ;  /* 0x0000b40014087a23 */ /* 0x002fc6000001080c */
[----:B------:R-:W-:Y:S01]  /*11d30*/  FMNMX.FTZ R0, R115, R0, !PT ;  /* 0x0000000073007209 */ /* 0x000fe20007810000 */
[----:B------:R1:W-:Y:S03]  /*11d40*/  MUFU.EX2 R204, R8 ;  /* 0x0000000800cc7308 */ /* 0x0003e60000000800 */
[----:B------:R-:W-:Y:S01]  /*11d50*/  FMNMX.FTZ R0, R114, R0, !PT ;  /* 0x0000000072007209 */ /* 0x000fe20007810000 */
[----:B--2---:R-:W-:-:S03]  /*11d60*/  FFMA.FTZ R5, R10, c[0x0][0x2d0], -R12 ;  /* 0x0000b4000a057a23 */ /* 0x004fc6000001080c */
[----:B------:R-:W-:Y:S02]  /*11d70*/  FMNMX.FTZ R0, R113, R0, !PT ;  /* 0x0000000071007209 */ /* 0x000fe40007810000 */
[----:B----4-:R-:W-:Y:S01]  /*11d80*/  F2FP.BF16.PACK_AB R6, R164, R202 ;  /* 0x000000caa406723e */ /* 0x010fe200000010ff */
[----:B------:R-:W2:Y:S01]  /*11d90*/  MUFU.EX2 R228, R5 ;  /* 0x0000000500e47308 */ /* 0x000ea20000000800 */
[----:B------:R-:W-:Y:S02]  /*11da0*/  FMNMX.FTZ R0, R112, R0, !PT ;  /* 0x0000000070007209 */ /* 0x000fe40007810000 */
[----:B------:R-:W-:Y:S02]  /*11db0*/  F2FP.BF16.PACK_AB R10, R203, R196 ;  /* 0x000000c4cb0a723e */ /* 0x000fe400000010ff */
[----:B------:R-:W-:Y:S02]  /*11dc0*/  FMNMX.FTZ R0, R170, R0, !PT ;  /* 0x00000000aa007209 */ /* 0x000fe40007810000 */
[----:B-1----:R-:W-:Y:S01]  /*11dd0*/  FMNMX.FTZ R8, R171, R3, !PT ;  /* 0x00000003ab087209 */ /* 0x002fe20007810000 */
[----:B------:R-:W-:Y:S01]  /*11de0*/  FFMA.FTZ R3, R21, c[0x0][0x2d0], -R12 ;  /* 0x0000b40015037a23 */ /* 0x000fe2000001080c */
[----:B------:R-:W-:-:S02]  /*11df0*/  FMNMX.FTZ R0, R169, R0, !PT ;  /* 0x00000000a9007209 */ /* 0x000fc40007810000 */
[----:B------:R-:W-:Y:S01]  /*11e00*/  FMNMX.FTZ R8, R168, R8, !PT ;  /* 0x00000008a8087209 */ /* 0x000fe20007810000 */
[----:B------:R1:W3:Y:S01]  /*11e10*/  MUFU.EX2 R175, R3 ;  /* 0x0000000300af7308 */ /* 0x0002e20000000800 */
[----:B------:R-:W-:Y:S02]  /*11e20*/  FMNMX.FTZ R0, R162, R0, !PT ;  /* 0x00000000a2007209 */ /* 0x000fe40007810000 */
[----:B--2---:R-:W-:Y:S02]  /*11e30*/  F2FP.BF16.PACK_AB R5, R201, R228 ;  /* 0x000000e4c905723e */ /* 0x004fe400000010ff */
[----:B------:R-:W-:-:S04]  /*11e40*/  FMNMX.FTZ R0, R161, R0, !PT ;  /* 0x00000000a1007209 */ /* 0x000fc80007810000 */
[----:B------:R-:W-:Y:S01]  /*11e50*/  FMNMX.FTZ R0, R191, R0, !PT ;  /* 0x00000000bf007209 */ /* 0x000fe20007810000 */
[C---:B------:R-:W-:Y:S03]  /*11e60*/  HMMA.16816.F32.BF16 R140, R4.reuse, R96, RZ ;  /* 0x00000060048c723c */ /* 0x040fe600000418ff */
[----:B------:R-:W-:Y:S02]  /*11e70*/  FMNMX.FTZ R0, R186, R0, !PT ;  /* 0x00000000ba007209 */ /* 0x000fe40007810000 */
[----:B-1----:R-:W-:Y:S01]  /*11e80*/  FMNMX.FTZ R3, R166, R8, !PT ;  /* 0x00000008a6037209 */ /* 0x002fe20007810000 */
[----:B------:R-:W-:Y:S01]  /*11e90*/  FFMA.FTZ R8, R22, c[0x0][0x2d0], -R12 ;  /* 0x0000b40016087a23 */ /* 0x000fe2000001080c */
[----:B------:R-:W-:Y:S01]  /*11ea0*/  FMNMX.FTZ R0, R187, R0, !PT ;  /* 0x00000000bb007209 */ /* 0x000fe20007810000 */
[----:B------:R-:W-:Y:S01]  /*11eb0*/  HMMA.16816.F32.BF16 R144, R4, R92, RZ ;  /* 0x0000005c0490723c */ /* 0x000fe200000418ff */
[----:B------:R-:W-:Y:S01]  /*11ec0*/  FMNMX.FTZ R3, R209, R3, !PT ;  /* 0x00000003d1037209 */ /* 0x000fe20007810000 */
[----:B------:R1:W-:Y:S01]  /*11ed0*/  MUFU.EX2 R239, R8 ;  /* 0x0000000800ef7308 */ /* 0x0003e20000000800 */
[----:B------:R-:W-:-:S02]  /*11ee0*/  FMNMX.FTZ R0, R185, R0, !PT ;  /* 0x00000000b9007209 */ /* 0x000fc40007810000 */
[----:B------:R-:W-:-:S03]  /*11ef0*/  FMNMX.FTZ R3, R190, R3, !PT ;  /* 0x00000003be037209 */ /* 0x000fc60007810000 */
[----:B------:R-:W2:Y:S01]  /*11f00*/  SHFL.BFLY PT, R9, R0, 0x2, 0x1f ;  /* 0x0c401f0000097f89 */ /* 0x000ea200000e0000 */
[----:B------:R-:W-:Y:S01]  /*11f10*/  FMNMX.FTZ R3, R189, R3, !PT ;  /* 0x00000003bd037209 */ /* 0x000fe20007810000 */
[----:B------:R-:W-:Y:S03]  /*11f20*/  HMMA.16816.F32.BF16 R56, R4, R40, RZ ;  /* 0x000000280438723c */ /* 0x000fe600000418ff */
[----:B------:R-:W-:-:S05]  /*11f30*/  FMNMX.FTZ R14, R188, R3, !PT ;  /* 0x00000003bc0e7209 */ /* 0x000fca0007810000 */
[----:B------:R-:W-:Y:S01]  /*11f40*/  SHFL.BFLY PT, R15, R14, 0x2, 0x1f ;  /* 0x0c401f000e0f7f89 */ /* 0x000fe200000e0000 */
[----:B-1----:R-:W-:Y:S01]  /*11f50*/  FFMA.FTZ R8, R23, c[0x0][0x2d0], -R12 ;  /* 0x0000b40017087a23 */ /* 0x002fe2000001080c */
[C---:B------:R-:W-:Y:S03]  /*11f60*/  HMMA.16816.F32.BF16 R148, R4.reuse, R44, RZ ;  /* 0x0000002c0494723c */ /* 0x040fe600000418ff */
[----:B------:R1:W4:Y:S05]  /*11f70*/  MUFU.EX2 R198, R8 ;  /* 0x0000000800c67308 */ /* 0x00032a0000000800 */
[----:B------:R-:W-:Y:S01]  /*11f80*/  HMMA.16816.F32.BF16 R156, R4, R84, RZ ;  /* 0x00000054049c723c */ /* 0x000fe200000418ff */
[----:B--2---:R-:W-:-:S02]  /*11f90*/  FMNMX.FTZ R0, R0, R9, !PT ;  /* 0x0000000900007209 */ /* 0x004fc40007810000 */
[----:B---3--:R-:W-:-:S05]  /*11fa0*/  F2FP.BF16.PACK_AB R9, R175, R204 ;  /* 0x000000ccaf09723e */ /* 0x008fca00000010ff */
[----:B------:R-:W-:Y:S01]  /*11fb0*/  HMMA.16816.F32.BF16 R152, R4, R88, RZ ;  /* 0x000000580498723c */ /* 0x000fe200000418ff */
[----:B------:R-:W2:Y:S01]  /*11fc0*/  SHFL.BFLY PT, R16, R0, 0x1, 0x1f ;  /* 0x0c201f0000107f89 */ /* 0x000ea200000e0000 */
[----:B-1----:R-:W-:Y:S02]  /*11fd0*/  F2FP.BF16.PACK_AB R8, R197, R205 ;  /* 0x000000cdc508723e */ /* 0x002fe400000010ff */
[----:B----4-:R-:W-:-:S04]  /*11fe0*/  F2FP.BF16.PACK_AB R11, R198, R239 ;  /* 0x000000efc60b723e */ /* 0x010fc800000010ff */
[C---:B------:R-:W-:Y:S08]  /*11ff0*/  HMMA.16816.F32.BF16 R136, R4.reuse, R100, RZ ;  /* 0x000000640488723c */ /* 0x040ff000000418ff */
[C---:B------:R-:W-:Y:S08]  /*12000*/  HMMA.16816.F32.BF16 R124, R4.reuse, R104, RZ ;  /* 0x00000068047c723c */ /* 0x040ff000000418ff */
[----:B------:R-:W-:Y:S01]  /*12010*/  HMMA.16816.F32.BF16 R120, R4, R42, RZ ;  /* 0x0000002a0478723c */ /* 0x000fe200000418ff */
[----:B--2---:R-:W-:-:S02]  /*12020*/  FMNMX.FTZ R165, R0, R16, !PT ;  /* 0x0000001000a57209 */ /* 0x004fc40007810000 */
[----:B------:R-:W-:Y:S02]  /*12030*/  FMNMX.FTZ R0, R14, R15, !PT ;  /* 0x0000000f0e007209 */ /* 0x000fe40007810000 */
[C---:B------:R-:W-:Y:S01]  /*12040*/  FSETP.NEU.FTZ.AND P0, PT, R165.reuse, -INF , PT ;  /* 0xff800000a500780b */ /* 0x040fe20003f1d000 */
[----:B------:R-:W-:Y:S02]  /*12050*/  FMUL.FTZ R3, R165, c[0x0][0x2d0] ;  /* 0x0000b400a5037a20 */ /* 0x000fe40000410000 */
[----:B------:R-:W-:Y:S03]  /*12060*/  HMMA.16816.F32.BF16 R108, R4, R46, RZ ;  /* 0x0000002e046c723c */ /* 0x000fe600000418ff */
[----:B------:R-:W-:-:S05]  /*12070*/  FSEL R3, R3, RZ, P0 ;  /* 0x000000ff03037208 */ /* 0x000fca0000000000 */
[C---:B------:R-:W-:Y:S08]  /*12080*/  HMMA.16816.F32.BF16 R80, R4.reuse, R86, RZ ;  /* 0x000000560450723c */ /* 0x040ff000000418ff */
[C---:B------:R-:W-:Y:S08]  /*12090*/  HMMA.16816.F32.BF16 R36, R4.reuse, R90, RZ ;  /* 0x0000005a0424723c */ /* 0x040ff000000418ff */
[C---:B------:R-:W-:Y:S08]  /*120a0*/  HMMA.16816.F32.BF16 R32, R4.reuse, R94, RZ ;  /* 0x0000005e0420723c */ /* 0x040ff000000418ff */
[C---:B------:R-:W-:Y:S08]  /*120b0*/  HMMA.16816.F32.BF16 R28, R4.reuse, R98, RZ ;  /* 0x00000062041c723c */ /* 0x040ff000000418ff */
[C---:B------:R-:W-:Y:S08]  /*120c0*/  HMMA.16816.F32.BF16 R24, R4.reuse, R102, RZ ;  /* 0x000000660418723c */ /* 0x040ff000000418ff */
[----:B------:R-:W-:Y:S01]  /*120d0*/  HMMA.16816.F32.BF16 R20, R4, R106, RZ ;  /* 0x0000006a0414723c */ /* 0x000fe200000418ff */
[----:B------:R-:W1:Y:S06]  /*120e0*/  SHFL.BFLY PT, R5, R0, 0x1, 0x1f ;  /* 0x0c201f0000057f89 */ /* 0x000e6c00000e0000 */
[--C-:B------:R-:W-:Y:S01]  /*120f0*/  FFMA.FTZ R4, R119, c[0x0][0x2d0], -R3.reuse ;  /* 0x0000b40077047a23 */ /* 0x100fe20000010803 */
[C---:B------:R-:W-:Y:S03]  /*12100*/  HMMA.16816.F32.BF16 R140, R8.reuse, R68, R140 ;  /* 0x00000044088c723c */ /* 0x040fe6000004188c */
[----:B------:R2:W-:Y:S05]  /*12110*/  MUFU.EX2 R119, R4 ;  /* 0x0000000400777308 */ /* 0x0005ea0000000800 */
[C---:B------:R-:W-:Y:S07]  /*12120*/  HMMA.16816.F32.BF16 R16, R8.reuse, R72, R144 ;  /* 0x000000480810723c */ /* 0x040fee0000041890 */
[----:B------:R-:W-:Y:S01]  /*12130*/  MOV R145, R164 ;  /* 0x000000a400917202 */ /* 0x000fe20000000f00 */
[----:B------:R-:W-:Y:S01]  /*12140*/  HMMA.16816.F32.BF16 R216, R8, R76, R156 ;  /* 0x0000004c08d8723c */ /* 0x000fe2000004189c */
[----:B-1----:R-:W-:Y:S01]  /*12150*/  FMNMX.FTZ R164, R0, R5, !PT ;  /* 0x0000000500a47209 */ /* 0x002fe20007810000 */
[----:B------:R-:W-:-:S02]  /*12160*/  FFMA.FTZ R0, R114, c[0x0][0x2d0], -R3 ;  /* 0x0000b40072007a23 */ /* 0x000fc40000010803 */
[----:B--2---:R-:W-:Y:S01]  /*12170*/  FFMA.FTZ R4, R118, c[0x0][0x2d0], -R3 ;  /* 0x0000b40076047a23 */ /* 0x004fe20000010803 */
[----:B------:R-:W-:Y:S01]  /*12180*/  FSETP.NEU.FTZ.AND P0, PT, R164, -INF , PT ;  /* 0xff800000a400780b */ /* 0x000fe20003f1d000 */
[----:B------:R-:W-:Y:S01]  /*12190*/  IMAD.MOV.U32 R147, RZ, RZ, R200 ;  /* 0x000000ffff937224 */ /* 0x000fe200078e00c8 */
[----:B------:R-:W-:Y:S01]  /*121a0*/  MOV R158, R203 ;  /* 0x000000cb009e7202 */ /* 0x000fe20000000f00 */
[----:B------:R1:W-:Y:S01]  /*121b0*/  MUFU.EX2 R15, R4 ;  /* 0x00000004000f7308 */ /* 0x0003e20000000800 */
[----:B------:R-:W-:Y:S01]  /*121c0*/  IMAD.MOV.U32 R14, RZ, RZ, R140 ;  /* 0x000000ffff0e7224 */ /* 0x000fe200078e008c */
[C---:B------:R-:W-:Y:S01]  /*121d0*/  HMMA.16816.F32.BF16 R192, R8.reuse, R64, R56 ;  /* 0x0000004008c0723c */ /* 0x040fe20000041838 */
[----:B------:R-:W-:Y:S01]  /*121e0*/  IMAD.MOV.U32 R159, RZ, RZ, R206 ;  /* 0x000000ffff9f7224 */ /* 0x000fe200078e00ce */
[----:B------:R-:W2:Y:S01]  /*121f0*/  LDSM.16.MT88.4 R56, [R234+0x2900] ;  /* 0x00290000ea38783b */ /* 0x000ea20000004200 */
[----:B------:R-:W-:Y:S01]  /*12200*/  IMAD.MOV.U32 R157, RZ, RZ, R202 ;  /* 0x000000ffff9d7224 */ /* 0x000fe200078e00ca */
[----:B------:R-:W-:Y:S01]  /*12210*/  MOV R114, R14 ;  /* 0x0000000e00727202 */ /* 0x000fe20000000f00 */
[----:B------:R-:W-:Y:S01]  /*12220*/  IMAD.MOV.U32 R156, RZ, RZ, R201 ;  /* 0x000000ffff9c7224 */ /* 0x000fe200078e00c9 */
[----:B------:R-:W-:Y:S01]  /*12230*/  MOV R7, R18 ;  /* 0x0000001200077202 */ /* 0x000fe20000000f00 */
[----:B------:R-:W-:Y:S01]  /*12240*/  IMAD.MOV.U32 R18, RZ, RZ, R143 ;  /* 0x000000ffff127224 */ /* 0x000fe200078e008f */
[----:B------:R3:W-:Y:S01]  /*12250*/  MUFU.EX2 R14, R0 ;  /* 0x00000000000e7308 */ /* 0x0007e20000000800 */
[----:B------:R-:W-:Y:S01]  /*12260*/  HMMA.16816.F32.BF16 R136, R8, R52, R136 ;  /* 0x000000340888723c */ /* 0x000fe20000041888 */
[----:B------:R-:W-:Y:S01]  /*12270*/  IMAD.MOV.U32 R6, RZ, RZ, R19 ;  /* 0x000000ffff067224 */ /* 0x000fe200078e0013 */
[----:B------:R-:W-:Y:S01]  /*12280*/  MOV R207, R17 ;  /* 0x0000001100cf7202 */ /* 0x000fe20000000f00 */
[----:B------:R-:W-:-:S02]  /*12290*/  IMAD.MOV.U32 R208, RZ, RZ, R16 ;  /* 0x000000ffffd07224 */ /* 0x000fc400078e0010 */
[----:B-1----:R-:W-:Y:S02]  /*122a0*/  FFMA.FTZ R4, R117, c[0x0][0x2d0], -R3 ;  /* 0x0000b40075047a23 */ /* 0x002fe40000010803 */
[----:B------:R-:W-:Y:S01]  /*122b0*/  IMAD.MOV.U32 R146, RZ, RZ, R199 ;  /* 0x000000ffff927224 */ /* 0x000fe200078e00c7 */
[----:B------:R-:W-:Y:S01]  /*122c0*/  HMMA.16816.F32.BF16 R220, R8, R60, R152 ;  /* 0x0000003c08dc723c */ /* 0x000fe20000041898 */
[----:B------:R1:W-:Y:S01]  /*122d0*/  MUFU.EX2 R229, R4 ;  /* 0x0000000400e57308 */ /* 0x0003e20000000800 */
[----:B------:R-:W-:Y:S02]  /*122e0*/  IMAD.MOV.U32 R144, RZ, RZ, R141 ;  /* 0x000000ffff907224 */ /* 0x000fe400078e008d */
[----:B---3--:R-:W-:-:S04]  /*122f0*/  FMUL.FTZ R0, R164, c[0x0][0x2d0] ;  /* 0x0000b400a4007a20 */ /* 0x008fc80000410000 */
[----:B------:R-:W-:Y:S01]  /*12300*/  HMMA.16816.F32.BF16 R148, R8, R48, R148 ;  /* 0x000000300894723c */ /* 0x000fe20000041894 */
[----:B------:R-:W-:-:S07]  /*12310*/  FSEL R0, R0, RZ, P0 ;  /* 0x000000ff00007208 */ /* 0x000fce0000000000 */
[----:B------:R-:W-:Y:S01]  /*12320*/  IMAD.MOV.U32 R19, RZ, RZ, R139 ;  /* 0x000000ffff137224 */ /* 0x000fe200078e008b */
[----:B------:R-:W-:Y:S01]  /*12330*/  MOV R17, R138 ;  /* 0x0000008a00117202 */ /* 0x000fe20000000f00 */
[----:B-1----:R-:W-:Y:S01]  /*12340*/  FFMA.FTZ R4, R116, c[0x0][0x2d0], -R3 ;  /* 0x0000b40074047a23 */ /* 0x002fe20000010803 */
[----:B------:R-:W-:Y:S01]  /*12350*/  MOV R116, R142 ;  /* 0x0000008e00747202 */ /* 0x000fe20000000f00 */
[----:B------:R-:W-:Y:S01]  /*12360*/  IMAD.MOV.U32 R16, RZ, RZ, R137 ;  /* 0x000000ffff107224 */ /* 0x000fe200078e0089 */
[C---:B------:R-:W-:Y:S01]  /*12370*/  HMMA.16816.F32.BF16 R120, R8.reuse, R66, R120 ;  /* 0x000000420878723c */ /* 0x040fe20000041878 */
[----:B------:R1:W-:Y:S07]  /*12380*/  MUFU.EX2 R231, R4 ;  /* 0x0000000400e77308 */ /* 0x0003ee0000000800 */
[C---:B--2---:R-:W-:Y:S08]  /*12390*/  HMMA.16816.F32.BF16 R224, R8.reuse, R56, R124 ;  /* 0x0000003808e0723c */ /* 0x044ff0000004187c */
[----:B------:R-:W-:Y:S01]  /*123a0*/  HMMA.16816.F32.BF16 R124, R8, R50, R108 ;  /* 0x00000032087c723c */ /* 0x000fe2000004186c */
[----:B-1----:R-:W-:-:S02]  /*123b0*/  FFMA.FTZ R4, R115, c[0x0][0x2d0], -R3 ;  /* 0x0000b40073047a23 */ /* 0x002fc40000010803 */
[----:B------:R-:W-:Y:S02]  /*123c0*/  IMAD.MOV.U32 R115, RZ, RZ, R136 ;  /* 0x000000ffff737224 */ /* 0x000fe400078e0088 */
[----:B------:R1:W-:Y:S03]  /*123d0*/  MUFU.EX2 R206, R4 ;  /* 0x0000000400ce7308 */ /* 0x0003e60000000800 */
[C---:B------:R-:W-:Y:S07]  /*123e0*/  HMMA.16816.F32.BF16 R136, R8.reuse, R78, R80 ;  /* 0x0000004e0888723c */ /* 0x040fee0000041850 */
[----:B------:R-:W-:Y:S01]  /*123f0*/  IMAD.MOV.U32 R80, RZ, RZ, R198 ;  /* 0x000000ffff507224 */ /* 0x000fe200078e00c6 */
[----:B------:R-:W-:Y:S01]  /*12400*/  HMMA.16816.F32.BF16 R140, R8, R62, R36 ;  /* 0x0000003e088c723c */ /* 0x000fe20000041824 */
[----:B------:R-:W-:Y:S01]  /*12410*/  IMAD.MOV.U32 R83, RZ, RZ, R17 ;  /* 0x000000ffff537224 */ /* 0x000fe200078e0011 */
[----:B------:R-:W-:Y:S01]  /*12420*/  MOV R82, R16 ;  /* 0x0000001000527202 */ /* 0x000fe20000000f00 */
[----:B-1----:R-:W-:-:S02]  /*12430*/  FFMA.FTZ R4, R113, c[0x0][0x2d0], -R3 ;  /* 0x0000b40071047a23 */ /* 0x002fc40000010803 */
[----:B------:R-:W-:-:S03]  /*12440*/  IMAD.MOV.U32 R113, RZ, RZ, R18 ;  /* 0x000000ffff717224 */ /* 0x000fc600078e0012 */
[C---:B------:R-:W-:Y:S01]  /*12450*/  HMMA.16816.F32.BF16 R212, R8.reuse, R74, R32 ;  /* 0x0000004a08d4723c */ /* 0x040fe20000041820 */
[----:B------:R1:W2:Y:S07]  /*12460*/  MUFU.EX2 R18, R4 ;  /* 0x0000000400127308 */ /* 0x0002ae0000000800 */
[C---:B------:R-:W-:Y:S08]  /*12470*/  HMMA.16816.F32.BF16 R200, R8.reuse, R70, R28 ;  /* 0x0000004608c8723c */ /* 0x040ff0000004181c */
[----:B------:R-:W-:Y:S01]  /*12480*/  HMMA.16816.F32.BF16 R152, R8, R54, R24 ;  /* 0x000000360898723c */ /* 0x000fe20000041818 */
[----:B-1----:R-:W-:-:S02]  /*12490*/  FFMA.FTZ R4, R112, c[0x0][0x2d0], -R3 ;  /* 0x0000b40070047a23 */ /* 0x002fc40000010803 */
[----:B------:R-:W-:Y:S02]  /*124a0*/  IMAD.MOV.U32 R112, RZ, RZ, R116 ;  /* 0x000000ffff707224 */ /* 0x000fe400078e0074 */
[----:B------:R1:W-:Y:S01]  /*124b0*/  MUFU.EX2 R118, R4 ;  /* 0x0000000400767308 */ /* 0x0003e20000000800 */
[----:B--2---:R-:W-:Y:S02]  /*124c0*/  IMAD.MOV.U32 R81, RZ, RZ, R18 ;  /* 0x000000ffff517224 */ /* 0x004fe400078e0012 */
[----:B-1----:R-:W-:Y:S01]  /*124d0*/  FFMA.FTZ R4, R135, c[0x0][0x2d0], -R0 ;  /* 0x0000b40087047a23 */ /* 0x002fe20000010800 */
[----:B------:R-:W-:-:S04]  /*124e0*/  MOV R135, R19 ;  /* 0x0000001300877202 */ /* 0x000fc80000000f00 */
[----:B------:R1:W-:Y:S02]  /*124f0*/  MUFU.EX2 R117, R4 ;  /* 0x0000000400757308 */ /* 0x0003e40000000800 */
[----:B-1----:R-:W-:Y:S02]  /*12500*/  FFMA.FTZ R4, R133, c[0x0][0x2d0], -R0 ;  /* 0x0000b40085047a23 */ /* 0x002fe40000010800 */
[----:B------:R-:W-:-:S04]  /*12510*/  IMAD.MOV.U32 R133, RZ, RZ, R197 ;  /* 0x000000ffff857224 */ /* 0x000fc800078e00c5 */
[----:B------:R1:W2:Y:S02]  /*12520*/  MUFU.EX2 R116, R4 ;  /* 0x0000000400747308 */ /* 0x0002a40000000800 */
[----:B-1----:R-:W-:Y:S01]  /*12530*/  FFMA.FTZ R4, R132, c[0x0][0x2d0], -R0 ;  /* 0x0000b40084047a23 */ /* 0x002fe20000010800 */
[----:B------:R-:W-:Y:S02]  /*12540*/  MOV R132, R196 ;  /* 0x000000c400847202 */ /* 0x000fe40000000f00 */
[----:B------:R-:W-:Y:S03]  /*12550*/  HMMA.16816.F32.BF16 R196, R8, R58, R20 ;  /* 0x0000003a08c4723c */ /* 0x000fe60000041814 */
[----:B------:R1:W-:Y:S04]  /*12560*/  MUFU.EX2 R238, R4 ;  /* 0x0000000400ee7308 */ /* 0x0003e80000000800 */
[----:B------:R-:W-:-:S02]  /*12570*/  F2FP.BF16.PACK_AB R8, R15, R119 ;  /* 0x000000770f08723e */ /* 0x000fc400000010ff */
[----:B------:R-:W-:Y:S02]  /*12580*/  F2FP.BF16.PACK_AB R10, R231, R229 ;  /* 0x000000e5e70a723e */ /* 0x000fe400000010ff */
[----:B--2---:R-:W-:Y:S01]  /*12590*/  F2FP.BF16.PACK_AB R9, R116, R117 ;  /* 0x000000757409723e */ /* 0x004fe200000010ff */
[--C-:B-1----:R-:W-:Y:S02]  /*125a0*/  FFMA.FTZ R4, R131, c[0x0][0x2d0], -R0.reuse ;  /* 0x0000b40083047a23 */ /* 0x102fe40000010800 */
[----:B------:R-:W-:Y:S02]  /*125b0*/  IMAD.MOV.U32 R131, RZ, RZ, R7 ;  /* 0x000000ffff837224 */ /* 0x000fe400078e0007 */
[----:B------:R1:W2:Y:S02]  /*125c0*/  MUFU.EX2 R230, R4 ;  /* 0x0000000400e67308 */ /* 0x0002a40000000800 */
[----:B-1----:R-:W-:Y:S01]  /*125d0*/  FFMA.FTZ R4, R129, c[0x0][0x2d0], -R0 ;  /* 0x0000b40081047a23 */ /* 0x002fe20000010800 */
[----:B--2---:R-:W-:Y:S01]  /*125e0*/  F2FP.BF16.PACK_AB R11, R230, R238 ;  /* 0x000000eee60b723e */ /* 0x004fe200000010ff */
[----:B------:R-:W-:Y:S01]  /*125f0*/  IMAD.MOV.U32 R129, RZ, RZ, R6 ;  /* 0x000000ffff817224 */ /* 0x000fe200078e0006 */
[----:B------:R-:W-:-:S03]  /*12600*/  F2FP.BF16.PACK_AB R6, R118, R81 ;  /* 0x000000517606723e */ /* 0x000fc600000010ff */
[----:B------:R1:W-:Y:S02]  /*12610*/  MUFU.EX2 R252, R4 ;  /* 0x0000000400fc7308 */ /* 0x0003e40000000800 */
[C---:B------:R-:W-:Y:S07]  /*12620*/  HMMA.16816.F32.BF16 R16, R8.reuse, R44, RZ ;  /* 0x0000002c0810723c */ /* 0x040fee00000418ff */
[----:B------:R-:W-:Y:S01]  /*12630*/  MOV R45, R80 ;  /* 0x00000050002d7202 */ /* 0x000fe20000000f00 */
[----:B------:R-:W-:Y:S01]  /*12640*/  HMMA.16816.F32.BF16 R20, R8, R40, RZ ;  /* 0x000000280814723c */ /* 0x000fe200000418ff */
[----:B------:R-:W-:-:S02]  /*12650*/  IMAD.MOV.U32 R44, RZ, RZ, R133 ;  /* 0x000000ffff2c7224 */ /* 0x000fc400078e0085 */
[----:B-1----:R-:W-:Y:S01]  /*12660*/  FFMA.FTZ R4, R128, c[0x0][0x2d0], -R0 ;  /* 0x0000b40080047a23 */ /* 0x002fe20000010800 */
[----:B------:R-:W-:-:S03]  /*12670*/  MOV R128, R175 ;  /* 0x000000af00807202 */ /* 0x000fc60000000f00 */
[----:B------:R-:W-:Y:S01]  /*12680*/  IMAD.MOV.U32 R40, RZ, RZ, R173 ;  /* 0x000000ffff287224 */ /* 0x000fe200078e00ad */
[----:B------:R1:W2:Y:S01]  /*12690*/  MUFU.EX2 R210, R4 ;  /* 0x0000000400d27308 */ /* 0x0002a20000000800 */
[----:B------:R-:W-:Y:S01]  /*126a0*/  HMMA.16816.F32.BF16 R36, R8, R84, RZ ;  /* 0x000000540824723c */ /* 0x000fe200000418ff */
[----:B------:R-:W-:-:S06]  /*126b0*/  MOV R41, R172 ;  /* 0x000000ac00297202 */ /* 0x000fcc0000000f00 */
[----:B------:R-:W-:Y:S01]  /*126c0*/  IMAD.MOV.U32 R84, RZ, RZ, R112 ;  /* 0x000000ffff547224 */ /* 0x000fe200078e0070 */
[----:B------:R-:W-:Y:S01]  /*126d0*/  HMMA.16816.F32.BF16 R32, R8, R88, RZ ;  /* 0x000000580820723c */ /* 0x000fe200000418ff */
[----:B------:R-:W-:Y:S01]  /*126e0*/  MOV R85, R113 ;  /* 0x0000007100557202 */ /* 0x000fe20000000f00 */
[----:B-1----:R-:W-:Y:S01]  /*126f0*/  FFMA.FTZ R4, R130, c[0x0][0x2d0], -R0 ;  /* 0x0000b40082047a23 */ /* 0x002fe20000010800 */
[----:B--2---:R-:W-:-:S05]  /*12700*/  F2FP.BF16.PACK_AB R5, R210, R252 ;  /* 0x000000fcd205723e */ /* 0x004fca00000010ff */
[C---:B------:R-:W-:Y:S01]  /*12710*/  HMMA.16816.F32.BF16 R28, R8.reuse, R92, RZ ;  /* 0x0000005c081c723c */ /* 0x040fe200000418ff */
[----:B------:R-:W-:Y:S01]  /*12720*/  IMAD.MOV.U32 R130, RZ, RZ, R174 ;  /* 0x000000ffff827224 */ /* 0x000fe200078e00ae */
[----:B------:R1:W-:Y:S01]  /*12730*/  MUFU.EX2 R251, R4 ;  /* 0x0000000400fb7308 */ /* 0x0003e20000000800 */
[----:B------:R-:W-:Y:S02]  /*12740*/  IMAD.MOV.U32 R88, RZ, RZ, R114 ;  /* 0x000000ffff587224 */ /* 0x000fe400078e0072 */
[----:B------:R-:W-:Y:S02]  /*12750*/  IMAD.MOV.U32 R89, RZ, RZ, R144 ;  /* 0x000000ffff597224 */ /* 0x000fe400078e0090 */
[----:B------:R-:W-:Y:S01]  /*12760*/  MOV R92, R83 ;  /* 0x00000053005c7202 */ /* 0x000fe20000000f00 */
[----:B------:R-:W-:Y:S01]  /*12770*/  HMMA.16816.F32.BF16 R24, R8, R96, RZ ;  /* 0x000000600818723c */ /* 0x000fe200000418ff */
[----:B------:R-:W-:-:S06]  /*12780*/  IMAD.MOV.U32 R93, RZ, RZ, R135 ;  /* 0x000000ffff5d7224 */ /* 0x000fcc00078e0087 */
[----:B------:R-:W-:Y:S02]  /*12790*/  IMAD.MOV.U32 R96, RZ, RZ, R82 ;  /* 0x000000ffff607224 */ /* 0x000fe400078e0052 */
[----:B------:R-:W-:Y:S02]  /*127a0*/  IMAD.MOV.U32 R97, RZ, RZ, R132 ;  /* 0x000000ffff617224 */ /* 0x000fe400078e0084 */
[----:B-1----:R-:W-:-:S04]  /*127b0*/  FFMA.FTZ R4, R134, c[0x0][0x2d0], -R0 ;  /* 0x0000b40086047a23 */ /* 0x002fc80000010800 */
[----:B------:R1:W2:Y:S02]  /*127c0*/  MUFU.EX2 R211, R4 ;  /* 0x0000000400d37308 */ /* 0x0002a40000000800 */
[----:B-1----:R-:W-:Y:S02]  /*127d0*/  F2FP.BF16.PACK_AB R4, R14, R206 ;  /* 0x000000ce0e04723e */ /* 0x002fe400000010ff */
[----:B--2---:R-:W-:-:S07]  /*127e0*/  F2FP.BF16.PACK_AB R7, R211, R251 ;  /* 0x000000fbd307723e */ /* 0x004fce00000010ff */
[----:B------:R-:W-:Y:S07]  /*127f0*/  HMMA.16816.F32.BF16 R108, R4, R48, R16 ;  /* 0x00000030046c723c */ /* 0x000fee0000041810 */
[----:B------:R-:W-:Y:S01]  /*12800*/  IMAD.MOV.U32 R48, RZ, RZ, R81 ;  /* 0x000000ffff307224 */ /* 0x000fe200078e0051 */
[----:B------:R-:W-:Y:S01]  /*12810*/  HMMA.16816.F32.BF16 R16, R8, R104, RZ ;  /* 0x000000680810723c */ /* 0x000fe200000418ff */
[----:B------:R-:W-:-:S06]  /*12820*/  MOV R49, R145 ;  /* 0x0000009100317202 */ /* 0x000fcc0000000f00 */
[----:B------:R-:W-:Y:S01]  /*12830*/  MOV R105, R130 ;  /* 0x0000008200697202 */ /* 0x000fe20000000f00 */
[----:B------:R-:W-:Y:S01]  /*12840*/  HMMA.16816.F32.BF16 R172, R4, R64, R20 ;  /* 0x0000004004ac723c */ /* 0x000fe20000041814 */
[----:B------:R-:W-:-:S06]  /*12850*/  IMAD.MOV.U32 R104, RZ, RZ, R128 ;  /* 0x000000ffff687224 */ /* 0x000fcc00078e0080 */
[----:B------:R-:W-:Y:S01]  /*12860*/  IMAD.MOV.U32 R65, RZ, RZ, R129 ;  /* 0x000000ffff417224 */ /* 0x000fe200078e0081 */
[----:B------:R-:W-:Y:S01]  /*12870*/  HMMA.16816.F32.BF16 R20, R8, R100, RZ ;  /* 0x000000640814723c */ /* 0x000fe200000418ff */
[----:B------:R-:W-:-:S06]  /*12880*/  MOV R64, R131 ;  /* 0x0000008300407202 */ /* 0x000fcc0000000f00 */
[----:B------:R-:W-:Y:S01]  /*12890*/  IMAD.MOV.U32 R101, RZ, RZ, R40 ;  /* 0x000000ffff657224 */ /* 0x000fe200078e0028 */
[----:B------:R-:W-:Y:S01]  /*128a0*/  HMMA.16816.F32.BF16 R80, R4, R76, R36 ;  /* 0x0000004c0450723c */ /* 0x000fe20000041824 */
[----:B------:R-:W-:-:S06]  /*128b0*/  IMAD.MOV.U32 R100, RZ, RZ, R41 ;  /* 0x000000ffff647224 */ /* 0x000fcc00078e0029 */
[----:B------:R-:W-:Y:S01]  /*128c0*/  IMAD.MOV.U32 R77, RZ, RZ, R115 ;  /* 0x000000ffff4d7224 */ /* 0x000fe200078e0073 */
[----:B------:R-:W-:Y:S01]  /*128d0*/  HMMA.16816.F32.BF16 R128, R4, R68, R24 ;  /* 0x000000440480723c */ /* 0x000fe20000041818 */
[----:B------:R-:W-:-:S06]  /*128e0*/  IMAD.MOV.U32 R76, RZ, RZ, R146 ;  /* 0x000000ffff4c7224 */ /* 0x000fcc00078e0092 */
[----:B------:R-:W-:Y:S01]  /*128f0*/  IMAD.MOV.U32 R69, RZ, RZ, R159 ;  /* 0x000000ffff457224 */ /* 0x000fe200078e009f */
[C---:B------:R-:W-:Y:S07]  /*12900*/  HMMA.16816.F32.BF16 R112, R4.reuse, R60, R32 ;  /* 0x0000003c0470723c */ /* 0x040fee0000041820 */
[----:B------:R-:W-:Y:S01]  /*12910*/  MOV R60, R147 ;  /* 0x00000093003c7202 */ /* 0x000fe20000000f00 */
[----:B------:R-:W-:Y:S01]  /*12920*/  IMAD.MOV.U32 R61, RZ, RZ, R156 ;  /* 0x000000ffff3d7224 */ /* 0x000fe200078e009c */
[C---:B------:R-:W-:Y:S07]  /*12930*/  HMMA.16816.F32.BF16 R144, R4.reuse, R72, R28 ;  /* 0x000000480490723c */ /* 0x040fee000004181c */
[----:B------:R-:W-:Y:S01]  /*12940*/  IMAD.MOV.U32 R72, RZ, RZ, R157 ;  /* 0x000000ffff487224 */ /* 0x000fe200078e009d */
[----:B------:R-:W-:Y:S01]  /*12950*/  MOV R73, R158 ;  /* 0x0000009e00497202 */ /* 0x000fe20000000f00 */
[C---:B------:R-:W-:Y:S08]  /*12960*/  HMMA.16816.F32.BF16 R132, R4.reuse, R52, R20 ;  /* 0x000000340484723c */ /* 0x040ff00000041814 */
[----:B------:R-:W-:Y:S07]  /*12970*/  HMMA.16816.F32.BF16 R156, R4, R56, R16 ;  /* 0x00000038049c723c */ /* 0x000fee0000041810 */
[----:B------:R-:W-:Y:S01]  /*12980*/  MOV R57, R73 ;  /* 0x0000004900397202 */ /* 0x000fe20000000f00 */
[----:B------:R-:W-:Y:S01]  /*12990*/  HMMA.16816.F32.BF16 R16, R8, R102, RZ ;  /* 0x000000660810723c */ /* 0x000fe200000418ff */
[----:B------:R-:W-:-:S06]  /*129a0*/  IMAD.MOV.U32 R56, RZ, RZ, R60 ;  /* 0x000000ffff387224 */ /* 0x000fcc00078e003c */
[----:B------:R-:W-:Y:S01]  /*129b0*/  IMAD.MOV.U32 R103, RZ, RZ, R44 ;  /* 0x000000ffff677224 */ /* 0x000fe200078e002c */
[----:B------:R-:W-:Y:S01]  /*129c0*/  HMMA.16816.F32.BF16 R36, R8, R46, RZ ;  /* 0x0000002e0824723c */ /* 0x000fe200000418ff */
[----:B------:R-:W-:-:S07]  /*129d0*/  MOV R102, R45 ;  /* 0x0000002d00667202 */ /* 0x000fce0000000f00 */
[C---:B------:R-:W-:Y:S08]  /*129e0*/  HMMA.16816.F32.BF16 R40, R8.reuse, R42, RZ ;  /* 0x0000002a0828723c */ /* 0x040ff000000418ff */
[C---:B------:R-:W-:Y:S07]  /*129f0*/  HMMA.16816.F32.BF16 R32, R8.reuse, R86, RZ ;  /* 0x000000560820723c */ /* 0x040fee00000418ff */
[----:B------:R-:W-:Y:S01]  /*12a00*/  IMAD.MOV.U32 R86, RZ, RZ, R208 ;  /* 0x000000ffff567224 */ /* 0x000fe200078e00d0 */
[----:B------:R-:W-:Y:S01]  /*12a10*/  HMMA.16816.F32.BF16 R28, R8, R90, RZ ;  /* 0x0000005a081c723c */ /* 0x000fe200000418ff */
[----:B------:R-:W-:Y:S01]  /*12a20*/  IMAD.MOV.U32 R87, RZ, RZ, R61 ;  /* 0x000000ffff577224 */ /* 0x000fe200078e003d */
[----:B------:R-:W-:-:S05]  /*12a30*/  MOV R61, R204 ;  /* 0x000000cc003d7202 */ /* 0x000fca0000000f00 */
[----:B------:R-:W-:Y:S01]  /*12a40*/  MOV R90, R64 ;  /* 0x00000040005a7202 */ /* 0x000fe20000000f00 */
[----:B------:R-:W-:Y:S01]  /*12a50*/  HMMA.16816.F32.BF16 R24, R8, R94, RZ ;  /* 0x0000005e0818723c */ /* 0x000fe200000418ff */
[----:B------:R-:W-:-:S06]  /*12a60*/  IMAD.MOV.U32 R91, RZ, RZ, R65 ;  /* 0x000000ffff5b7224 */ /* 0x000fcc00078e0041 */
[----:B------:R-:W-:Y:S01]  /*12a70*/  IMAD.MOV.U32 R94, RZ, RZ, R206 ;  /* 0x000000ffff5e7224 */ /* 0x000fe200078e00ce */
[----:B------:R-:W-:Y:S01]  /*12a80*/  HMMA.16816.F32.BF16 R20, R8, R98, RZ ;  /* 0x000000620814723c */ /* 0x000fe200000418ff */
[----:B------:R-:W-:-:S06]  /*12a90*/  MOV R95, R207 ;  /* 0x000000cf005f7202 */ /* 0x000fcc0000000f00 */
[----:B------:R-:W-:Y:S01]  /*12aa0*/  IMAD.MOV.U32 R99, RZ, RZ, R205 ;  /* 0x000000ffff637224 */ /* 0x000fe200078e00cd */
[----:B------:R-:W-:Y:S07]  /*12ab0*/  HMMA.16816.F32.BF16 R44, R8, R106, RZ ;  /* 0x0000006a082c723c */ /* 0x000fee00000418ff */
[----:B------:R-:W-:Y:S01]  /*12ac0*/  FFMA.FTZ R8, R170, c[0x0][0x2d0], -R3 ;  /* 0x0000b400aa087a23 */ /* 0x000fe20000010803 */
[----:B------:R-:W-:Y:S01]  /*12ad0*/  HMMA.16816.F32.BF16 R40, R4, R66, R40 ;  /* 0x000000420428723c */ /* 0x000fe20000041828 */
[----:B------:R-:W-:-:S02]  /*12ae0*/  IMAD.MOV.U32 R107, RZ, RZ, R69 ;  /* 0x000000ffff6b7224 */ /* 0x000fc400078e0045 */
[----:B------:R1:W-:Y:S01]  /*12af0*/  MUFU.EX2 R205, R8 ;  /* 0x0000000800cd7308 */ /* 0x0003e20000000800 */
[----:B------:R-:W-:-:S04]  /*12b00*/  IMAD.MOV.U32 R106, RZ, RZ, R72 ;  /* 0x000000ffff6a7224 */ /* 0x000fc800078e0048 */
[C---:B------:R-:W-:Y:S08]  /*12b10*/  HMMA.16816.F32.BF16 R36, R4.reuse, R50, R36 ;  /* 0x000000320424723c */ /* 0x040ff00000041824 */
[----:B------:R-:W-:Y:S01]  /*12b20*/  HMMA.16816.F32.BF16 R32, R4, R78, R32 ;  /* 0x0000004e0420723c */ /* 0x000fe20000041820 */
[----:B-1----:R-:W-:-:S04]  /*12b30*/  FFMA.FTZ R8, R169, c[0x0][0x2d0], -R3 ;  /* 0x0000b400a9087a23 */ /* 0x002fc80000010803 */
[----:B------:R1:W-:Y:S03]  /*12b40*/  MUFU.EX2 R206, R8 ;  /* 0x0000000800ce7308 */ /* 0x0003e60000000800 */
[C---:B------:R-:W-:Y:S08]  /*12b50*/  HMMA.16816.F32.BF16 R28, R4.reuse, R62, R28 ;  /* 0x0000003e041c723c */ /* 0x040ff0000004181c */
[----:B------:R-:W-:Y:S01]  /*12b60*/  HMMA.16816.F32.BF16 R72, R4, R74, R24 ;  /* 0x0000004a0448723c */ /* 0x000fe20000041818 */
[----:B------:R-:W-:Y:S01]  /*12b70*/  LDSM.16.MT88.4 R24, [R233+0x1100] ;  /* 0x00110000e918783b */ /* 0x000fe20000004200 */
[----:B-1----:R-:W-:-:S06]  /*12b80*/  FFMA.FTZ R8, R162, c[0x0][0x2d0], -R3 ;  /* 0x0000b400a2087a23 */ /* 0x002fcc0000010803 */
[C---:B------:R-:W-:Y:S01]  /*12b90*/  HMMA.16816.F32.BF16 R68, R4.reuse, R70, R20 ;  /* 0x000000460444723c */ /* 0x040fe20000041814 */
[----:B------:R-:W-:Y:S01]  /*12ba0*/  LDSM.16.MT88.4 R20, [R235+0x1100] ;  /* 0x00110000eb14783b */ /* 0x000fe20000004200 */
[----:B------:R1:W-:Y:S06]  /*12bb0*/  MUFU.EX2 R207, R8 ;  /* 0x0000000800cf7308 */ /* 0x0003ec0000000800 */
[C---:B------:R-:W-:Y:S01]  /*12bc0*/  HMMA.16816.F32.BF16 R52, R4.reuse, R54, R16 ;  /* 0x000000360434723c */ /* 0x040fe20000041810 */
[----:B------:R-:W2:Y:S07]  /*12bd0*/  LDSM.16.MT88.4 R16, [R232+0x1100] ;  /* 0x00110000e810783b */ /* 0x000eae0000004200 */
[----:B------:R-:W-:Y:S01]  /*12be0*/  HMMA.16816.F32.BF16 R44, R4, R58, R44 ;  /* 0x0000003a042c723c */ /* 0x000fe2000004182c */
[----:B-1----:R-:W-:-:S04]  /*12bf0*/  FFMA.FTZ R8, R161, c[0x0][0x2d0], -R3 ;  /* 0x0000b400a1087a23 */ /* 0x002fc80000010803 */
[----:B------:R1:W3:Y:S02]  /*12c00*/  MUFU.EX2 R208, R8 ;  /* 0x0000000800d07308 */ /* 0x0002e40000000800 */
[----:B------:R-:W-:-:S06]  /*12c10*/  FFMA.FTZ R4, R177, c[0x0][0x2d0], -R13 ;  /* 0x0000b400b1047a23 */ /* 0x000fcc000001080d */
[----:B------:R4:W-:Y:S01]  /*12c20*/  MUFU.EX2 R64, R4 ;  /* 0x0000000400407308 */ /* 0x0009e20000000800 */
[----:B-1----:R-:W-:Y:S01]  /*12c30*/  FFMA.FTZ R8, R176, c[0x0][0x2d0], -R0 ;  /* 0x0000b400b0087a23 */ /* 0x002fe20000010800 */
[----:B---3--:R-:W-:-:S06]  /*12c40*/  F2FP.BF16.PACK_AB R10, R208, R207 ;  /* 0x000000cfd00a723e */ /* 0x008fcc00000010ff */
[----:B------:R1:W-:Y:S01]  /*12c50*/  MUFU.EX2 R161, R8 ;  /* 0x0000000800a17308 */ /* 0x0003e20000000800 */
[----:B----4-:R-:W-:-:S07]  /*12c60*/  FFMA.FTZ R4, R178, c[0x0][0x2d0], -R13 ;  /* 0x0000b400b2047a23 */ /* 0x010fce000001080d */
[----:B------:R3:W4:Y:S01]  /*12c70*/  MUFU.EX2 R65, R4 ;  /* 0x0000000400417308 */ /* 0x0007220000000800 */
[----:B-1----:R-:W-:-:S07]  /*12c80*/  FFMA.FTZ R8, R171, c[0x0][0x2d0], -R0 ;  /* 0x0000b400ab087a23 */ /* 0x002fce0000010800 */
[----:B------:R1:W1:Y:S01]  /*12c90*/  MUFU.EX2 R162, R8 ;  /* 0x0000000800a27308 */ /* 0x0002620000000800 */
[----:B---3--:R-:W-:Y:S01]  /*12ca0*/  FFMA.FTZ R4, R184, c[0x0][0x2d0], -R12 ;  /* 0x0000b400b8047a23 */ /* 0x008fe2000001080c */
[----:B----4-:R-:W-:Y:S01]  /*12cb0*/  F2FP.BF16.PACK_AB R6, R65, R64 ;  /* 0x000000404106723e */ /* 0x010fe200000010ff */
[----:B------:R-:W-:-:S05]  /*12cc0*/  IMAD.MOV.U32 R184, RZ, RZ, R57 ;  /* 0x000000ffffb87224 */ /* 0x000fca00078e0039 */
[----:B------:R3:W-:Y:S01]  /*12cd0*/  MUFU.EX2 R60, R4 ;  /* 0x00000004003c7308 */ /* 0x0007e20000000800 */
[----:B-1----:R-:W-:Y:S01]  /*12ce0*/  FFMA.FTZ R8, R168, c[0x0][0x2d0], -R0 ;  /* 0x0000b400a8087a23 */ /* 0x002fe20000010800 */
[----:B------:R-:W-:-:S06]  /*12cf0*/  F2FP.BF16.PACK_AB R9, R162, R161 ;  /* 0x000000a1a209723e */ /* 0x000fcc00000010ff */
[----:B------:R1:W-:Y:S01]  /*12d00*/  MUFU.EX2 R204, R8 ;  /* 0x0000000800cc7308 */ /* 0x0003e20000000800 */
[----:B---3--:R-:W-:Y:S02]  /*12d10*/  FFMA.FTZ R4, R183, c[0x0][0x2d0], -R12 ;  /* 0x0000b400b7047a23 */ /* 0x008fe4000001080c */
[----:B------:R-:W-:-:S05]  /*12d20*/  IMAD.MOV.U32 R183, RZ, RZ, R61 ;  /* 0x000000ffffb77224 */ /* 0x000fca00078e003d */
        /* <DEDUP_REMOVED lines=8> */
[----:B------:R-:W-:Y:S02]  /*12db0*/  F2FP.BF16.PACK_AB R11, R166, R204 ;  /* 0x000000cca60b723e */ /* 0x000fe400000010ff */
[----:B------:R-:W-:-:S04]  /*12dc0*/  MOV R180, R56 ;  /* 0x0000003800b47202 */ /* 0x000fc80000000f00 */
[----:B------:R1:W-:Y:S01]  /*12dd0*/  MUFU.EX2 R66, R8 ;  /* 0x0000000800427308 */ /* 0x0003e20000000800 */
[----:B---3--:R-:W-:Y:S01]  /*12de0*/  FFMA.FTZ R4, R181, c[0x0][0x2d0], -R12 ;  /* 0x0000b400b5047a23 */ /* 0x008fe2000001080c */
[----:B------:R-:W-:-:S06]  /*12df0*/  MOV R181, R94 ;  /* 0x0000005e00b57202 */ /* 0x000fcc0000000f00 */
[----:B------:R-:W3:Y:S01]  /*12e00*/  MUFU.EX2 R63, R4 ;  /* 0x00000004003f7308 */ /* 0x000ee20000000800 */
[----:B-1----:R-:W-:-:S07]  /*12e10*/  FFMA.FTZ R8, R179, c[0x0][0x2d0], -R13 ;  /* 0x0000b400b3087a23 */ /* 0x002fce000001080d */
[----:B------:R1:W4:Y:S01]  /*12e20*/  MUFU.EX2 R67, R8 ;  /* 0x0000000800437308 */ /* 0x0003220000000800 */
[----:B---3--:R-:W-:Y:S02]  /*12e30*/  F2FP.BF16.PACK_AB R7, R63, R62 ;  /* 0x0000003e3f07723e */ /* 0x008fe400000010ff */
[----:B-1----:R-:W-:Y:S02]  /*12e40*/  F2FP.BF16.PACK_AB R8, R206, R205 ;  /* 0x000000cdce08723e */ /* 0x002fe400000010ff */
[----:B----4-:R-:W-:-:S05]  /*12e50*/  F2FP.BF16.PACK_AB R4, R67, R66 ;  /* 0x000000424304723e */ /* 0x010fca00000010ff */
[-C--:B--2---:R-:W-:Y:S08]  /*12e60*/  HMMA.16816.F32.BF16 R172, R8, R16.reuse, R172 ;  /* 0x0000001008ac723c */ /* 0x084ff000000418ac */
[C---:B------:R-:W-:Y:S07]  /*12e70*/  HMMA.16816.F32.BF16 R168, R4.reuse, R16, R192 ;  /* 0x0000001004a8723c */ /* 0x040fee00000418c0 */
[----:B------:R-:W-:Y:S01]  /*12e80*/  MOV R194, R48 ;  /* 0x0000003000c27202 */ /* 0x000fe20000000f00 */
[----:B------:R-:W-:Y:S01]  /*12e90*/  HMMA.16816.F32.BF16 R176, R4, R18, R120 ;  /* 0x0000001204b0723c */ /* 0x000fe20000041878 */
[----:B------:R-:W-:-:S02]  /*12ea0*/  IMAD.MOV.U32 R193, RZ, RZ, R49 ;  /* 0x000000ffffc17224 */ /* 0x000fc400078e0031 */
[----:B------:R-:W-:Y:S02]  /*12eb0*/  IMAD.MOV.U32 R195, RZ, RZ, R76 ;  /* 0x000000ffffc37224 */ /* 0x000fe400078e004c */
[----:B------:R-:W-:Y:S02]  /*12ec0*/  IMAD.MOV.U32 R192, RZ, RZ, R87 ;  /* 0x000000ffffc07224 */ /* 0x000fe400078e0057 */
[----:B------:R-:W-:Y:S01]  /*12ed0*/  IMAD.MOV.U32 R120, RZ, RZ, R86 ;  /* 0x000000ffff787224 */ /* 0x000fe200078e0056 */
[----:B------:R-:W-:Y:S01]  /*12ee0*/  HMMA.16816.F32.BF16 R40, R8, R18, R40 ;  /* 0x000000120828723c */ /* 0x000fe20000041828 */
[----:B------:R-:W1:Y:S01]  /*12ef0*/  LDSM.16.MT88.4 R16, [R234+0x1100] ;  /* 0x00110000ea10783b */ /* 0x000e620000004200 */
[----:B------:R-:W-:Y:S01]  /*12f00*/  IMAD.MOV.U32 R121, RZ, RZ, R95 ;  /* 0x000000ffff797224 */ /* 0x000fe200078e005f */
[----:B------:R-:W-:Y:S01]  /*12f10*/  MOV R123, R91 ;  /* 0x0000005b007b7202 */ /* 0x000fe20000000f00 */
[----:B------:R-:W-:-:S04]  /*12f20*/  IMAD.MOV.U32 R122, RZ, RZ, R90 ;  /* 0x000000ffff7a7224 */ /* 0x000fc800078e005a */
[-C--:B------:R-:W-:Y:S07]  /*12f30*/  HMMA.16816.F32.BF16 R48, R8, R24.reuse, R108 ;  /* 0x000000180830723c */ /* 0x080fee000004186c */
[----:B------:R-:W-:Y:S01]  /*12f40*/  IMAD.MOV.U32 R108, RZ, RZ, R77 ;  /* 0x000000ffff6c7224 */ /* 0x000fe200078e004d */
[----:B------:R-:W-:Y:S01]  /*12f50*/  HMMA.16816.F32.BF16 R56, R4, R24, R148 ;  /* 0x000000180438723c */ /* 0x000fe20000041894 */
[----:B------:R-:W-:Y:S01]  /*12f60*/  MOV R109, R96 ;  /* 0x00000060006d7202 */ /* 0x000fe20000000f00 */
[----:B------:R-:W-:-:S02]  /*12f70*/  IMAD.MOV.U32 R111, RZ, RZ, R93 ;  /* 0x000000ffff6f7224 */ /* 0x000fc400078e005d */
[----:B------:R-:W-:-:S03]  /*12f80*/  IMAD.MOV.U32 R110, RZ, RZ, R92 ;  /* 0x000000ffff6e7224 */ /* 0x000fc600078e005c */
[----:B------:R-:W-:Y:S01]  /*12f90*/  IMAD.MOV.U32 R150, RZ, RZ, R84 ;  /* 0x000000ffff967224 */ /* 0x000fe200078e0054 */
[----:B------:R-:W-:Y:S01]  /*12fa0*/  MOV R151, R85 ;  /* 0x0000005500977202 */ /* 0x000fe20000000f00 */
[----:B------:R-:W-:Y:S01]  /*12fb0*/  HMMA.16816.F32.BF16 R76, R4, R26, R124 ;  /* 0x0000001a044c723c */ /* 0x000fe2000004187c */
[----:B------:R-:W-:Y:S01]  /*12fc0*/  MOV R148, R88 ;  /* 0x0000005800947202 */ /* 0x000fe20000000f00 */
[----:B------:R-:W-:-:S05]  /*12fd0*/  IMAD.MOV.U32 R149, RZ, RZ, R89 ;  /* 0x000000ffff957224 */ /* 0x000fca00078e0059 */
[----:B------:R-:W-:Y:S01]  /*12fe0*/  IMAD.MOV.U32 R125, RZ, RZ, R181 ;  /* 0x000000ffff7d7224 */ /* 0x000fe200078e00b5 */
[C---:B------:R-:W-:Y:S01]  /*12ff0*/  HMMA.16816.F32.BF16 R84, R8.reuse, R20, R80 ;  /* 0x000000140854723c */ /* 0x040fe20000041850 */
[----:B------:R-:W-:Y:S01]  /*13000*/  IMAD.MOV.U32 R181, RZ, RZ, R231 ;  /* 0x000000ffffb57224 */ /* 0x000fe200078e00e7 */
[----:B------:R-:W-:Y:S01]  /*13010*/  MOV R127, R183 ;  /* 0x000000b7007f7202 */ /* 0x000fe20000000f00 */
[----:B------:R-:W-:Y:S02]  /*13020*/  IMAD.MOV.U32 R124, RZ, RZ, R228 ;  /* 0x000000ffff7c7224 */ /* 0x000fe400078e00e4 */
[----:B------:R-:W-:Y:S01]  /*13030*/  IMAD.MOV.U32 R126, RZ, RZ, R182 ;  /* 0x000000ffff7e7224 */ /* 0x000fe200078e00b6 */
[----:B------:R-:W-:Y:S01]  /*13040*/  MOV R182, R105 ;  /* 0x0000006900b67202 */ /* 0x000fe20000000f00 */
[----:B------:R-:W-:Y:S01]  /*13050*/  IMAD.MOV.U32 R82, RZ, RZ, R230 ;  /* 0x000000ffff527224 */ /* 0x000fe200078e00e6 */
[----:B------:R-:W-:Y:S01]  /*13060*/  MOV R83, R229 ;  /* 0x000000e500537202 */ /* 0x000fe20000000f00 */
[----:B------:R-:W-:Y:S01]  /*13070*/  HMMA.16816.F32.BF16 R36, R8, R26, R36 ;  /* 0x0000001a0824723c */ /* 0x000fe20000041824 */
[----:B------:R-:W-:Y:S01]  /*13080*/  MOV R81, R102 ;  /* 0x0000006600517202 */ /* 0x000fe20000000f00 */
[----:B------:R-:W2:Y:S01]  /*13090*/  LDSM.16.MT88.4 R24, [R232+0x3100] ;  /* 0x00310000e818783b */ /* 0x000ea20000004200 */
[----:B------:R-:W-:-:S02]  /*130a0*/  IMAD.MOV.U32 R102, RZ, RZ, R103 ;  /* 0x000000ffff667224 */ /* 0x000fc400078e0067 */
[----:B------:R-:W-:Y:S02]  /*130b0*/  IMAD.MOV.U32 R183, RZ, RZ, R106 ;  /* 0x000000ffffb77224 */ /* 0x000fe400078e006a */
[----:B------:R-:W-:Y:S01]  /*130c0*/  IMAD.MOV.U32 R80, RZ, RZ, R107 ;  /* 0x000000ffff507224 */ /* 0x000fe200078e006b */
[----:B-1----:R-:W-:Y:S01]  /*130d0*/  HMMA.16816.F32.BF16 R228, R8, R18, R28 ;  /* 0x0000001208e4723c */ /* 0x002fe2000004181c */
[----:B------:R-:W1:Y:S01]  /*130e0*/  LDSM.16.MT88.4 R28, [R234+0x3100] ;  /* 0x00310000ea1c783b */ /* 0x000e620000004200 */
[----:B------:R-:W-:-:S06]  /*130f0*/  IMAD.MOV.U32 R103, RZ, RZ, R104 ;  /* 0x000000ffff677224 */ /* 0x000fcc00078e0068 */
[----:B------:R-:W-:Y:S08]  /*13100*/  HMMA.16816.F32.BF16 R112, R8, R16, R112 ;  /* 0x000000100870723c */ /* 0x000ff00000041870 */
[C---:B------:R-:W-:Y:S07]  /*13110*/  HMMA.16816.F32.BF16 R88, R4.reuse, R20, R216 ;  /* 0x000000140458723c */ /* 0x040fee00000418d8 */
[----:B------:R-:W-:Y:S01]  /*13120*/  MOV R217, R149 ;  /* 0x0000009500d97202 */ /* 0x000fe20000000f00 */
[----:B------:R-:W-:Y:S01]  /*13130*/  HMMA.16816.F32.BF16 R92, R4, R22, R136 ;  /* 0x00000016045c723c */ /* 0x000fe20000041888 */
[----:B------:R-:W-:-:S02]  /*13140*/  IMAD.MOV.U32 R218, RZ, RZ, R150 ;  /* 0x000000ffffda7224 */ /* 0x000fc400078e0096 */
[----:B------:R-:W-:Y:S01]  /*13150*/  IMAD.MOV.U32 R219, RZ, RZ, R151 ;  /* 0x000000ffffdb7224 */ /* 0x000fe200078e0097 */
[----:B------:R-:W-:Y:S01]  /*13160*/  MOV R151, R111 ;  /* 0x0000006f00977202 */ /* 0x000fe20000000f00 */
[----:B------:R-:W-:Y:S02]  /*13170*/  IMAD.MOV.U32 R149, RZ, RZ, R109 ;  /* 0x000000ffff957224 */ /* 0x000fe400078e006d */
[----:B------:R-:W-:Y:S01]  /*13180*/  IMAD.MOV.U32 R139, RZ, RZ, R148 ;  /* 0x000000ffff8b7224 */ /* 0x000fe200078e0094 */
[----:B------:R-:W-:Y:S01]  /*13190*/  HMMA.16816.F32.BF16 R32, R8, R22, R32 ;  /* 0x000000160820723c */ /* 0x000fe20000041820 */
[----:B------:R-:W-:Y:S01]  /*131a0*/  MOV R148, R108 ;  /* 0x0000006c00947202 */ /* 0x000fe20000000f00 */
[----:B------:R-:W-:Y:S01]  /*131b0*/  IMAD.MOV.U32 R150, RZ, RZ, R110 ;  /* 0x000000ffff967224 */ /* 0x000fe200078e006e */
[----:B------:R-:W3:Y:S01]  /*131c0*/  LDSM.16.MT88.4 R20, [R233+0x3100] ;  /* 0x00310000e914783b */ /* 0x000ee20000004200 */
[----:B------:R-:W-:Y:S01]  /*131d0*/  IMAD.MOV.U32 R96, RZ, RZ, R115 ;  /* 0x000000ffff607224 */ /* 0x000fe200078e0073 */
[----:B------:R-:W-:Y:S01]  /*131e0*/  MOV R137, R217 ;  /* 0x000000d900897202 */ /* 0x000fe20000000f00 */
[----:B------:R-:W-:Y:S01]  /*131f0*/  IMAD.MOV.U32 R136, RZ, RZ, R139 ;  /* 0x000000ffff887224 */ /* 0x000fe200078e008b */
[----:B------:R-:W-:Y:S01]  /*13200*/  MOV R115, R80 ;  /* 0x0000005000737202 */ /* 0x000fe20000000f00 */
[----:B------:R-:W-:Y:S01]  /*13210*/  HMMA.16816.F32.BF16 R104, R4, R16, R220 ;  /* 0x000000100468723c */ /* 0x000fe200000418dc */
[----:B------:R-:W-:Y:S01]  /*13220*/  IMAD.MOV.U32 R138, RZ, RZ, R218 ;  /* 0x000000ffff8a7224 */ /* 0x000fe200078e00da */
[----:B------:R-:W-:Y:S01]  /*13230*/  MOV R218, R83 ;  /* 0x0000005300da7202 */ /* 0x000fe20000000f00 */
[----:B------:R-:W-:Y:S01]  /*13240*/  IMAD.MOV.U32 R139, RZ, RZ, R219 ;  /* 0x000000ffff8b7224 */ /* 0x000fe200078e00db */
[----:B------:R-:W-:Y:S01]  /*13250*/  MOV R98, R114 ;  /* 0x0000007200627202 */ /* 0x000fe20000000f00 */
[----:B------:R-:W-:-:S02]  /*13260*/  IMAD.MOV.U32 R217, RZ, RZ, R81 ;  /* 0x000000ffffd97224 */ /* 0x000fc400078e0051 */
[----:B------:R-:W-:Y:S01]  /*13270*/  IMAD.MOV.U32 R219, RZ, RZ, R124 ;  /* 0x000000ffffdb7224 */ /* 0x000fe200078e007c */
[C---:B------:R-:W-:Y:S01]  /*13280*/  HMMA.16816.F32.BF16 R108, R4.reuse, R18, R140 ;  /* 0x00000012046c723c */ /* 0x040fe2000004188c */
[----:B------:R-:W4:Y:S01]  /*13290*/  LDSM.16.MT88.4 R16, [R235+0x3100] ;  /* 0x00310000eb10783b */ /* 0x000f220000004200 */
        /* <DEDUP_REMOVED lines=13> */
[----:B------:R-:W-:Y:S01]  /*13370*/  IMAD.MOV.U32 R99, RZ, RZ, R113 ;  /* 0x000000ffff637224 */ /* 0x000fe200078e0071 */
[----:B------:R-:W-:Y:S01]  /*13380*/  MOV R113, R218 ;  /* 0x000000da00717202 */ /* 0x000fe20000000f00 */
[----:B------:R-:W-:Y:S02]  /*13390*/  IMAD.MOV.U32 R223, RZ, RZ, R115 ;  /* 0x000000ffffdf7224 */ /* 0x000fe400078e0073 */
[----:B------:R-:W-:Y:S02]  /*133a0*/  IMAD.MOV.U32 R112, RZ, RZ, R217 ;  /* 0x000000ffff707224 */ /* 0x000fe400078e00d9 */
[----:B------:R-:W-:Y:S01]  /*133b0*/  IMAD.MOV.U32 R114, RZ, RZ, R219 ;  /* 0x000000ffff727224 */ /* 0x000fe200078e00db */
[----:B------:R-:W-:Y:S01]  /*133c0*/  MOV R219, R192 ;  /* 0x000000c000db7202 */ /* 0x000fe20000000f00 */
[----:B------:R-:W-:Y:S01]  /*133d0*/  IMAD.MOV.U32 R115, RZ, RZ, R80 ;  /* 0x000000ffff737224 */ /* 0x000fe200078e0050 */
[----:B------:R-:W-:Y:S01]  /*133e0*/  MOV R80, R82 ;  /* 0x0000005200507202 */ /* 0x000fe20000000f00 */
[----:B------:R-:W-:-:S02]  /*133f0*/  IMAD.MOV.U32 R217, RZ, RZ, R83 ;  /* 0x000000ffffd97224 */ /* 0x000fc400078e0053 */
[----:B------:R-:W-:Y:S01]  /*13400*/  IMAD.MOV.U32 R218, RZ, RZ, R124 ;  /* 0x000000ffffda7224 */ /* 0x000fe200078e007c */
[----:B------:R-:W-:Y:S01]  /*13410*/  MOV R124, R195 ;  /* 0x000000c3007c7202 */ /* 0x000fe20000000f00 */
[----:B------:R-:W-:Y:S02]  /*13420*/  IMAD.MOV.U32 R83, RZ, RZ, R194 ;  /* 0x000000ffff537224 */ /* 0x000fe400078e00c2 */
[----:B------:R-:W-:Y:S02]  /*13430*/  IMAD.MOV.U32 R82, RZ, RZ, R193 ;  /* 0x000000ffff527224 */ /* 0x000fe400078e00c1 */
[----:B------:R-:W-:Y:S02]  /*13440*/  IMAD.MOV.U32 R194, RZ, RZ, R167 ;  /* 0x000000ffffc27224 */ /* 0x000fe400078e00a7 */
[----:B------:R-:W-:Y:S02]  /*13450*/  IMAD.MOV.U32 R192, RZ, RZ, R184 ;  /* 0x000000ffffc07224 */ /* 0x000fe400078e00b8 */
[----:B------:R-:W-:-:S02]  /*13460*/  IMAD.MOV.U32 R193, RZ, RZ, R237 ;  /* 0x000000ffffc17224 */ /* 0x000fc400078e00ed */
[----:B------:R-:W-:Y:S01]  /*13470*/  IMAD.MOV.U32 R195, RZ, RZ, R160 ;  /* 0x000000ffffc37224 */ /* 0x000fe200078e00a0 */
[----:B------:R-:W-:Y:S01]  /*13480*/  MOV R142, R223 ;  /* 0x000000df008e7202 */ /* 0x000fe20000000f00 */
[----:B------:R-:W-:Y:S01]  /*13490*/  IMAD.MOV.U32 R143, RZ, RZ, R112 ;  /* 0x000000ffff8f7224 */ /* 0x000fe200078e0070 */
[----:B------:R-:W-:Y:S01]  /*134a0*/  MOV R221, R218 ;  /* 0x000000da00dd7202 */ /* 0x000fe20000000f00 */
[----:B------:R-:W-:Y:S01]  /*134b0*/  IMAD.MOV.U32 R220, RZ, RZ, R217 ;  /* 0x000000ffffdc7224 */ /* 0x000fe200078e00d9 */
[----:B------:R-:W-:Y:S01]  /*134c0*/  MOV R218, R194 ;  /* 0x000000c200da7202 */ /* 0x000fe20000000f00 */
[----:B------:R-:W-:Y:S02]  /*134d0*/  IMAD.MOV.U32 R222, RZ, RZ, R219 ;  /* 0x000000ffffde7224 */ /* 0x000fe400078e00db */
[----:B------:R-:W-:Y:S02]  /*134e0*/  IMAD.MOV.U32 R223, RZ, RZ, R83 ;  /* 0x000000ffffdf7224 */ /* 0x000fe400078e0053 */
[----:B------:R-:W-:-:S02]  /*134f0*/  IMAD.MOV.U32 R217, RZ, RZ, R192 ;  /* 0x000000ffffd97224 */ /* 0x000fc400078e00c0 */
[----:B------:R-:W-:Y:S02]  /*13500*/  IMAD.MOV.U32 R83, RZ, RZ, R193 ;  /* 0x000000ffff537224 */ /* 0x000fe400078e00c1 */
[----:B------:R-:W-:Y:S01]  /*13510*/  IMAD.MOV.U32 R219, RZ, RZ, R195 ;  /* 0x000000ffffdb7224 */ /* 0x000fe200078e00c3 */
[----:B------:R-:W-:Y:S01]  /*13520*/  MOV R112, R124 ;  /* 0x0000007c00707202 */ /* 0x000fe20000000f00 */
[----:B-1----:R-:W-:Y:S01]  /*13530*/  HMMA.16816.F32.BF16 R192, R4, R28, R224 ;  /* 0x0000001c04c0723c */ /* 0x002fe200000418e0 */
[----:B------:R-:W-:-:S06]  /*13540*/  IMAD.MOV.U32 R180, RZ, RZ, R97 ;  /* 0x000000ffffb47224 */ /* 0x000fcc00078e0061 */
[----:B------:R-:W-:Y:S01]  /*13550*/  IMAD.MOV.U32 R225, RZ, RZ, R125 ;  /* 0x000000ffffe17224 */ /* 0x000fe200078e007d */
[----:B------:R-:W-:Y:S01]  /*13560*/  MOV R226, R126 ;  /* 0x0000007e00e27202 */ /* 0x000fe20000000f00 */
[----:B------:R-:W-:Y:S02]  /*13570*/  IMAD.MOV.U32 R227, RZ, RZ, R127 ;  /* 0x000000ffffe37224 */ /* 0x000fe400078e007f */
[C---:B------:R-:W-:Y:S07]  /*13580*/  HMMA.16816.F32.BF16 R124, R4.reuse, R26, R212 ;  /* 0x0000001a047c723c */ /* 0x040fee00000418d4 */
[----:B------:R-:W-:Y:S01]  /*13590*/  IMAD.MOV.U32 R212, RZ, RZ, R142 ;  /* 0x000000ffffd47224 */ /* 0x000fe200078e008e */
[----:B------:R-:W-:Y:S01]  /*135a0*/  MOV R213, R143 ;  /* 0x0000008f00d57202 */ /* 0x000fe20000000f00 */
[----:B------:R-:W-:Y:S01]  /*135b0*/  IMAD.MOV.U32 R214, RZ, RZ, R102 ;  /* 0x000000ffffd67224 */ /* 0x000fe200078e0066 */
[----:B---3--:R-:W-:Y:S01]  /*135c0*/  HMMA.16816.F32.BF16 R140, R4, R22, R200 ;  /* 0x00000016048c723c */ /* 0x008fe200000418c8 */
[----:B------:R-:W-:-:S06]  /*135d0*/  IMAD.MOV.U32 R215, RZ, RZ, R103 ;  /* 0x000000ffffd77224 */ /* 0x000fcc00078e0067 */
[----:B------:R-:W-:Y:S01]  /*135e0*/  MOV R203, R100 ;  /* 0x0000006400cb7202 */ /* 0x000fe20000000f00 */
[----:B------:R-:W-:Y:S01]  /*135f0*/  IMAD.MOV.U32 R200, RZ, RZ, R101 ;  /* 0x000000ffffc87224 */ /* 0x000fe200078e0065 */
[C---:B------:R-:W-:Y:S08]  /*13600*/  HMMA.16816.F32.BF16 R136, R4.reuse, R20, R136 ;  /* 0x000000140488723c */ /* 0x040ff00000041888 */
[C---:B----4-:R-:W-:Y:S08]  /*13610*/  HMMA.16816.F32.BF16 R148, R4.reuse, R16, R148 ;  /* 0x000000100494723c */ /* 0x050ff00000041894 */
[C---:B------:R-:W-:Y:S08]  /*13620*/  HMMA.16816.F32.BF16 R152, R4.reuse, R18, R152 ;  /* 0x000000120498723c */ /* 0x040ff00000041898 */
[----:B------:R-:W-:Y:S07]  /*13630*/  HMMA.16816.F32.BF16 R100, R4, R30, R196 ;  /* 0x0000001e0464723c */ /* 0x000fee00000418c4 */
[----:B------:R-:W-:Y:S01]  /*13640*/  FFMA.FTZ R4, R191, c[0x0][0x2d0], -R3 ;  /* 0x0000b400bf047a23 */ /* 0x000fe20000010803 */
[----:B------:R-:W-:Y:S01]  /*13650*/  MOV R6, R226 ;  /* 0x000000e200067202 */ /* 0x000fe20000000f00 */
[----:B------:R-:W-:-:S02]  /*13660*/  IMAD.MOV.U32 R7, RZ, RZ, R225 ;  /* 0x000000ffff077224 */ /* 0x000fc400078e00e1 */
[----:B------:R-:W-:Y:S02]  /*13670*/  IMAD.MOV.U32 R5, RZ, RZ, R227 ;  /* 0x000000ffff057224 */ /* 0x000fe400078e00e3 */
[----:B------:R-:W-:Y:S01]  /*13680*/  HMMA.16816.F32.BF16 R224, R8, R24, R144 ;  /* 0x0000001808e0723c */ /* 0x000fe20000041890 */
[----:B------:R1:W-:Y:S01]  /*13690*/  MUFU.EX2 R24, R4 ;  /* 0x0000000400187308 */ /* 0x0003e20000000800 */
[----:B------:R-:W-:Y:S02]  /*136a0*/  IMAD.MOV.U32 R199, RZ, RZ, R220 ;  /* 0x000000ffffc77224 */ /* 0x000fe400078e00dc */
[----:B------:R-:W-:-:S03]  /*136b0*/  IMAD.MOV.U32 R201, RZ, RZ, R222 ;  /* 0x000000ffffc97224 */ /* 0x000fc600078e00de */
[----:B------:R-:W-:Y:S02]  /*136c0*/  MOV R145, R221 ;  /* 0x000000dd00917202 */ /* 0x000fe40000000f00 */
[----:B------:R-:W-:Y:S01]  /*136d0*/  MOV R144, R223 ;  /* 0x000000df00907202 */ /* 0x000fe20000000f00 */
[----:B-1----:R-:W-:-:S04]  /*136e0*/  FFMA.FTZ R4, R186, c[0x0][0x2d0], -R3 ;  /* 0x0000b400ba047a23 */ /* 0x002fc80000010803 */
[----:B------:R1:W3:Y:S01]  /*136f0*/  MUFU.EX2 R25, R4 ;  /* 0x0000000400197308 */ /* 0x0002e20000000800 */
[----:B------:R-:W-:Y:S01]  /*13700*/  HMMA.16816.F32.BF16 R220, R8, R26, R72 ;  /* 0x0000001a08dc723c */ /* 0x000fe20000041848 */
[----:B------:R-:W-:Y:S01]  /*13710*/  MOV R147, R203 ;  /* 0x000000cb00937202 */ /* 0x000fe20000000f00 */
[----:B------:R-:W-:Y:S01]  /*13720*/  IMAD.MOV.U32 R203, RZ, RZ, R216 ;  /* 0x000000ffffcb7224 */ /* 0x000fe200078e00d8 */
[----:B------:R-:W-:-:S04]  /*13730*/  MOV R202, R217 ;  /* 0x000000d900ca7202 */ /* 0x000fc80000000f00 */
[----:B------:R-:W-:Y:S02]  /*13740*/  IMAD.MOV.U32 R73, RZ, RZ, R218 ;  /* 0x000000ffff497224 */ /* 0x000fe400078e00da */
[--C-:B-1----:R-:W-:Y:S02]  /*13750*/  FFMA.FTZ R4, R187, c[0x0][0x2d0], -R3.reuse ;  /* 0x0000b400bb047a23 */ /* 0x102fe40000010803 */
[----:B------:R-:W-:Y:S01]  /*13760*/  FFMA.FTZ R3, R185, c[0x0][0x2d0], -R3 ;  /* 0x0000b400b9037a23 */ /* 0x000fe20000010803 */
[----:B------:R-:W-:-:S03]  /*13770*/  MOV R74, R219 ;  /* 0x000000db004a7202 */ /* 0x000fc60000000f00 */
[----:B------:R1:W-:Y:S01]  /*13780*/  MUFU.EX2 R26, R3 ;  /* 0x00000003001a7308 */ /* 0x0003e20000000800 */
[----:B------:R-:W-:Y:S01]  /*13790*/  HMMA.16816.F32.BF16 R216, R8, R20, R128 ;  /* 0x0000001408d8723c */ /* 0x000fe20000041880 */
[----:B------:R-:W-:Y:S01]  /*137a0*/  IMAD.MOV.U32 R146, RZ, RZ, R212 ;  /* 0x000000ffff927224 */ /* 0x000fe200078e00d4 */
[----:B------:R-:W-:Y:S01]  /*137b0*/  MOV R196, R213 ;  /* 0x000000d500c47202 */ /* 0x000fe20000000f00 */
[----:B------:R-:W-:Y:S01]  /*137c0*/  IMAD.MOV.U32 R197, RZ, RZ, R214 ;  /* 0x000000ffffc57224 */ /* 0x000fe200078e00d6 */
[----:B------:R-:W-:Y:S01]  /*137d0*/  MOV R198, R215 ;  /* 0x000000d700c67202 */ /* 0x000fe20000000f00 */
[----:B-1----:R-:W-:-:S04]  /*137e0*/  FFMA.FTZ R3, R209, c[0x0][0x2d0], -R0 ;  /* 0x0000b400d1037a23 */ /* 0x002fc80000010800 */
[----:B------:R1:W-:Y:S01]  /*137f0*/  MUFU.EX2 R20, R3 ;  /* 0x0000000300147308 */ /* 0x0003e20000000800 */
[----:B------:R-:W-:Y:S01]  /*13800*/  HMMA.16816.F32.BF16 R212, R8, R22, R68 ;  /* 0x0000001608d4723c */ /* 0x000fe20000041844 */
[----:B------:R-:W-:Y:S01]  /*13810*/  MOV R184, R236 ;  /* 0x000000ec00b87202 */ /* 0x000fe20000000f00 */
[----:B-1----:R-:W-:-:S05]  /*13820*/  FFMA.FTZ R3, R190, c[0x0][0x2d0], -R0 ;  /* 0x0000b400be037a23 */ /* 0x002fca0000010800 */
[----:B------:R1:W4:Y:S01]  /*13830*/  MUFU.EX2 R22, R3 ;  /* 0x0000000300167308 */ /* 0x0003220000000800 */
[----:B------:R-:W-:Y:S02]  /*13840*/  IMAD.MOV.U32 R75, RZ, RZ, R184 ;  /* 0x000000ffff4b7224 */ /* 0x000fe400078e00b8 */
[----:B------:R-:W-:Y:S01]  /*13850*/  HMMA.16816.F32.BF16 R184, R8, R16, R132 ;  /* 0x0000001008b8723c */ /* 0x000fe20000041884 */
[--C-:B-1----:R-:W-:Y:S02]  /*13860*/  FFMA.FTZ R3, R189, c[0x0][0x2d0], -R0.reuse ;  /* 0x0000b400bd037a23 */ /* 0x102fe40000010800 */
[----:B------:R-:W-:-:S04]  /*13870*/  FFMA.FTZ R0, R188, c[0x0][0x2d0], -R0 ;  /* 0x0000b400bc007a23 */ /* 0x000fc80000010800 */
[----:B------:R1:W-:Y:S01]  /*13880*/  MUFU.EX2 R21, R0 ;  /* 0x0000000000157308 */ /* 0x0003e20000000800 */
[----:B------:R-:W-:Y:S01]  /*13890*/  HMMA.16816.F32.BF16 R52, R8, R18, R52 ;  /* 0x000000120834723c */ /* 0x000fe20000041834 */
[----:B-1----:R-:W-:-:S06]  /*138a0*/  FFMA.FTZ R0, R73, c[0x0][0x2d0], -R13 ;  /* 0x0000b40049007a23 */ /* 0x002fcc000001080d */
[----:B------:R1:W-:Y:S01]  /*138b0*/  MUFU.EX2 R17, R0 ;  /* 0x0000000000117308 */ /* 0x0003e20000000800 */
[----:B------:R-:W-:Y:S01]  /*138c0*/  IMAD.MOV.U32 R72, RZ, RZ, R146 ;  /* 0x000000ffff487224 */ /* 0x000fe200078e0092 */
[----:B------:R-:W-:Y:S01]  /*138d0*/  MOV R73, R147 ;  /* 0x0000009300497202 */ /* 0x000fe20000000f00 */
[----:B-1----:R-:W-:-:S05]  /*138e0*/  FFMA.FTZ R0, R74, c[0x0][0x2d0], -R13 ;  /* 0x0000b4004a007a23 */ /* 0x002fca000001080d */
[----:B------:R1:W-:Y:S01]  /*138f0*/  MUFU.EX2 R18, R0 ;  /* 0x0000000000127308 */ /* 0x0003e20000000800 */
[----:B------:R-:W-:Y:S01]  /*13900*/  MOV R131, R145 ;  /* 0x0000009100837202 */ /* 0x000fe20000000f00 */
[----:B------:R-:W-:Y:S01]  /*13910*/  IMAD.MOV.U32 R146, RZ, RZ, R80 ;  /* 0x000000ffff927224 */ /* 0x000fe200078e0050 */
[----:B------:R-:W-:Y:S01]  /*13920*/  MOV R147, R81 ;  /* 0x0000005100937202 */ /* 0x000fe20000000f00 */
[----:B------:R-:W-:Y:S01]  /*13930*/  IMAD.MOV.U32 R74, RZ, RZ, R5 ;  /* 0x000000ffff4a7224 */ /* 0x000fe200078e0005 */
[----:B------:R-:W-:Y:S01]  /*13940*/  MOV R145, R200 ;  /* 0x000000c800917202 */ /* 0x000fe20000000f00 */
[----:B-1----:R-:W-:-:S04]  /*13950*/  FFMA.FTZ R0, R75, c[0x0][0x2d0], -R13 ;  /* 0x0000b4004b007a23 */ /* 0x002fc8000001080d */
[----:B------:R1:W-:Y:S01]  /*13960*/  MUFU.EX2 R19, R0 ;  /* 0x0000000000137308 */ /* 0x0003e20000000800 */
[----:B------:R-:W-:Y:S01]  /*13970*/  MOV R75, R6 ;  /* 0x00000006004b7202 */ /* 0x000fe20000000f00 */
[----:B------:R-:W-:Y:S01]  /*13980*/  IMAD.MOV.U32 R5, RZ, RZ, R181 ;  /* 0x000000ffff057224 */ /* 0x000fe200078e00b5 */
[----:B------:R-:W-:Y:S02]  /*13990*/  MOV R6, R182 ;  /* 0x000000b600067202 */ /* 0x000fe40000000f00 */
[----:B------:R-:W-:-:S03]  /*139a0*/  MOV R200, R180 ;  /* 0x000000b400c87202 */ /* 0x000fc60000000f00 */
[----:B------:R2:W2:Y:S01]  /*139b0*/  MUFU.EX2 R23, R3 ;  /* 0x0000000300177308 */ /* 0x0004a20000000800 */
[----:B-1----:R-:W-:Y:S02]  /*139c0*/  FFMA.FTZ R0, R144, c[0x0][0x2d0], -R13 ;  /* 0x0000b40090007a23 */ /* 0x002fe4000001080d */
[----:B------:R-:W-:-:S05]  /*139d0*/  IMAD.MOV.U32 R144, RZ, RZ, R7 ;  /* 0x000000ffff907224 */ /* 0x000fca00078e0007 */
[----:B------:R1:W-:Y:S01]  /*139e0*/  MUFU.EX2 R16, R0 ;  /* 0x0000000000107308 */ /* 0x0003e20000000800 */
[----:B------:R-:W-:Y:S02]  /*139f0*/  IMAD.MOV.U32 R7, RZ, RZ, R183 ;  /* 0x000000ffff077224 */ /* 0x000fe400078e00b7 */
[----:B------:R-:W-:Y:S01]  /*13a00*/  LDSM.16.MT88.4 R180, [R232+0x1900] ;  /* 0x00190000e8b4783b */ /* 0x000fe20000004200 */
[----:B--2---:R-:W-:Y:S02]  /*13a10*/  FFMA.FTZ R3, R83, c[0x0][0x2d0], -R12 ;  /* 0x0000b40053037a23 */ /* 0x004fe4000001080c */
[----:B------:R-:W-:Y:S02]  /*13a20*/  IMAD.MOV.U32 R97, RZ, RZ, R240 ;  /* 0x000000ffff617224 */ /* 0x000fe400078e00f0 */
[----:B-1----:R-:W-:Y:S01]  /*13a30*/  FFMA.FTZ R0, R82, c[0x0][0x2d0], -R12 ;  /* 0x0000b40052007a23 */ /* 0x002fe2000001080c */
[----:B------:R-:W1:Y:S01]  /*13a40*/  MUFU.EX2 R27, R4 ;  /* 0x00000004001b7308 */ /* 0x000e620000000800 */
[----:B------:R-:W2:Y:S01]  /*13a50*/  LDSM.16.MT88.4 R80, [R233+0x1900] ;  /* 0x00190000e950783b */ /* 0x000ea20000004200 */
[----:B------:R-:W-:Y:S01]  /*13a60*/  HMMA.16816.F32.BF16 R188, R8, R28, R156 ;  /* 0x0000001c08bc723c */ /* 0x000fe2000004189c */
[----:B------:R-:W-:-:S07]  /*13a70*/  MOV R69, R72 ;  /* 0x0000004800457202 */ /* 0x000fce0000000f00 */
[----:B------:R-:W-:Y:S01]  /*13a80*/  HMMA.16816.F32.BF16 R44, R8, R30, R44 ;  /* 0x0000001e082c723c */ /* 0x000fe2000004182c */
[----:B------:R1:W-:Y:S01]  /*13a90*/  MUFU.EX2 R13, R0 ;  /* 0x00000000000d7308 */ /* 0x0003e20000000800 */
[----:B------:R-:W-:Y:S01]  /*13aa0*/  IMAD.MOV.U32 R68, RZ, RZ, R73 ;  /* 0x000000ffff447224 */ /* 0x000fe200078e0049 */
[----:B------:R-:W-:Y:S01]  /*13ab0*/  MOV R128, R5 ;  /* 0x0000000500807202 */ /* 0x000fe20000000f00 */
[----:B------:R-:W-:Y:S01]  /*13ac0*/  IMAD.MOV.U32 R71, RZ, RZ, R147 ;  /* 0x000000ffff477224 */ /* 0x000fe200078e0093 */
[----:B------:R-:W-:Y:S01]  /*13ad0*/  MOV R70, R146 ;  /* 0x0000009200467202 */ /* 0x000fe20000000f00 */
[----:B------:R-:W-:Y:S01]  /*13ae0*/  IMAD.MOV.U32 R129, RZ, RZ, R6 ;  /* 0x000000ffff817224 */ /* 0x000fe200078e0006 */
[----:B------:R-:W-:Y:S01]  /*13af0*/  MOV R130, R7 ;  /* 0x0000000700827202 */ /* 0x000fe20000000f00 */
[----:B------:R-:W-:Y:S01]  /*13b00*/  FADD.FTZ R9, R119, R15 ;  /* 0x0000000f77097221 */ /* 0x000fe20000010000 */
[----:B------:R-:W-:Y:S04]  /*13b10*/  LDSM.16.MT88.4 R156, [R235+0x3900] ;  /* 0x00390000eb9c783b */ /* 0x000fe80000004200 */
[----:B------:R2:W5:Y:S01]  /*13b20*/  LDL.LU R240, [R1+0x4c] ;  /* 0x00004c0001f07983 */ /* 0x0005620000300800 */
[----:B-1----:R-:W-:Y:S01]  /*13b30*/  FFMA.FTZ R0, R97, c[0x0][0x2d0], -R12 ;  /* 0x0000b40061007a23 */ /* 0x002fe2000001080c */
[----:B------:R-:W-:Y:S01]  /*13b40*/  MOV R72, R74 ;  /* 0x0000004a00487202 */ /* 0x000fe20000000f00 */
[----:B------:R-:W-:-:S02]  /*13b50*/  IMAD.MOV.U32 R97, RZ, RZ, R14 ;  /* 0x000000ffff617224 */ /* 0x000fc400078e000e */
[----:B------:R-:W-:Y:S01]  /*13b60*/  IMAD.MOV.U32 R73, RZ, RZ, R75 ;  /* 0x000000ffff497224 */ /* 0x000fe200078e004b */
[----:B------:R1:W1:Y:S01]  /*13b70*/  MUFU.EX2 R14, R0 ;  /* 0x00000000000e7308 */ /* 0x0002620000000800 */
        /* <DEDUP_REMOVED lines=12> */
[----:B------:R2:W5:Y:S01]  /*13c40*/  LDL.LU R239, [R1+0x48] ;  /* 0x0000480001ef7983 */ /* 0x0005620000300800 */
[----:B-1----:R-:W-:Y:S01]  /*13c50*/  FFMA.FTZ R0, R131, c[0x0][0x2d0], -R12 ;  /* 0x0000b40083007a23 */ /* 0x002fe2000001080c */
[----:B------:R-:W-:Y:S01]  /*13c60*/  MOV R5, R97 ;  /* 0x0000006100057202 */ /* 0x000fe20000000f00 */
[----:B------:R1:W-:Y:S01]  /*13c70*/  MUFU.EX2 R12, R3 ;  /* 0x00000003000c7308 */ /* 0x0003e20000000800 */
[----:B------:R-:W-:Y:S01]  /*13c80*/  IMAD.MOV.U32 R145, RZ, RZ, R99 ;  /* 0x000000ffff917224 */ /* 0x000fe200078e0063 */
[----:B---3--:R-:W-:Y:S01]  /*13c90*/  F2FP.BF16.PACK_AB R200, R25, R24 ;  /* 0x0000001819c8723e */ /* 0x008fe200000010ff */
[----:B------:R-:W-:Y:S01]  /*13ca0*/  IMAD.MOV.U32 R131, RZ, RZ, R202 ;  /* 0x000000ffff837224 */ /* 0x000fe200078e00ca */
[----:B----4-:R-:W-:Y:S01]  /*13cb0*/  F2FP.BF16.PACK_AB R201, R22, R20 ;  /* 0x0000001416c9723e */ /* 0x010fe200000010ff */
[----:B------:R-:W-:Y:S01]  /*13cc0*/  IMAD.MOV.U32 R128, RZ, RZ, R144 ;  /* 0x000000ffff807224 */ /* 0x000fe200078e0090 */
[----:B------:R-:W-:Y:S01]  /*13cd0*/  F2FP.BF16.PACK_AB R203, R21, R23 ;  /* 0x0000001715cb723e */ /* 0x000fe200000010ff */
[----:B------:R-:W-:Y:S01]  /*13ce0*/  IMAD.MOV.U32 R130, RZ, RZ, R146 ;  /* 0x000000ffff827224 */ /* 0x000fe200078e0092 */
[----:B------:R-:W3:Y:S01]  /*13cf0*/  MUFU.EX2 R15, R0 ;  /* 0x00000000000f7308 */ /* 0x000ee20000000800 */
[----:B------:R-:W-:Y:S01]  /*13d00*/  MOV R4, R131 ;  /* 0x0000008300047202 */ /* 0x000fe20000000f00 */
[----:B------:R-:W-:Y:S01]  /*13d10*/  IMAD.MOV.U32 R144, RZ, RZ, R5 ;  /* 0x000000ffff907224 */ /* 0x000fe200078e0005 */
[----:B------:R-:W-:Y:S01]  /*13d20*/  F2FP.BF16.PACK_AB R202, R26, R27 ;  /* 0x0000001b1aca723e */ /* 0x000fe200000010ff */
[----:B------:R-:W-:Y:S01]  /*13d30*/  IMAD.MOV.U32 R146, RZ, RZ, R197 ;  /* 0x000000ffff927224 */ /* 0x000fe200078e00c5 */
[----:B------:R-:W-:Y:S01]  /*13d40*/  MOV R129, R145 ;  /* 0x0000009100817202 */ /* 0x000fe20000000f00 */
[----:B------:R-:W-:Y:S01]  /*13d50*/  IMAD.MOV.U32 R5, RZ, RZ, R199 ;  /* 0x000000ffff057224 */ /* 0x000fe200078e00c7 */
[----:B------:R-:W-:Y:S01]  /*13d60*/  MOV R131, R147 ;  /* 0x0000009300837202 */ /* 0x000fe20000000f00 */
[----:B------:R-:W-:Y:S01]  /*13d70*/  FADD.FTZ R11, R69, R68 ;  /* 0x00000044450b7221 */ /* 0x000fe20000010000 */
[----:B------:R-:W-:Y:S01]  /*13d80*/  MOV R145, R196 ;  /* 0x000000c400917202 */ /* 0x000fe20000000f00 */
[----:B------:R-:W-:Y:S01]  /*13d90*/  IMAD.MOV.U32 R10, RZ, RZ, R134 ;  /* 0x000000ffff0a7224 */ /* 0x000fe200078e0086 */
[----:B------:R-:W-:Y:S01]  /*13da0*/  MOV R147, R198 ;  /* 0x000000c600937202 */ /* 0x000fe20000000f00 */
[----:B-1----:R-:W-:Y:S01]  /*13db0*/  IMAD.MOV.U32 R3, RZ, RZ, R114 ;  /* 0x000000ffff037224 */ /* 0x002fe200078e0072 */
[----:B------:R-:W-:Y:S01]  /*13dc0*/  F2FP.BF16.PACK_AB R196, R18, R17 ;  /* 0x0000001112c4723e */ /* 0x000fe200000010ff */
[----:B------:R-:W1:Y:S01]  /*13dd0*/  LDSM.16.MT88.4 R96, [R235+0x1900] ;  /* 0x00190000eb60783b */ /* 0x000e620000004200 */
[----:B------:R-:W-:-:S02]  /*13de0*/  F2FP.BF16.PACK_AB R197, R14, R13 ;  /* 0x0000000d0ec5723e */ /* 0x000fc400000010ff */
[----:B------:R-:W-:Y:S01]  /*13df0*/  F2FP.BF16.PACK_AB R198, R16, R19 ;  /* 0x0000001310c6723e */ /* 0x000fe200000010ff */
[----:B------:R-:W-:Y:S01]  /*13e00*/  FADD.FTZ R8, R117, R116 ;  /* 0x0000007475087221 */ /* 0x000fe20000010000 */
[----:B---3--:R-:W-:Y:S01]  /*13e10*/  F2FP.BF16.PACK_AB R199, R15, R12 ;  /* 0x0000000c0fc7723e */ /* 0x008fe200000010ff */
[C---:B--2---:R-:W-:Y:S01]  /*13e20*/  HMMA.16816.F32.BF16 R68, R200.reuse, R80, R48 ;  /* 0x00000050c844723c */ /* 0x044fe20000041830 */
[----:B------:R-:W-:Y:S01]  /*13e30*/  MOV R31, R144 ;  /* 0x00000090001f7202 */ /* 0x000fe20000000f00 */
[----:B------:R-:W-:Y:S01]  /*13e40*/  IMAD.MOV.U32 R29, RZ, RZ, R147 ;  /* 0x000000ffff1d7224 */ /* 0x000fe200078e0093 */
[----:B------:R-:W-:Y:S01]  /*13e50*/  MOV R28, R146 ;  /* 0x00000092001c7202 */ /* 0x000fe20000000f00 */
[----:B------:R2:W5:Y:S03]  /*13e60*/  LDL.LU R238, [R1+0x44] ;  /* 0x0000440001ee7983 */ /* 0x0005660000300800 */
[----:B------:R-:W-:Y:S01]  /*13e70*/  MOV R51, R72 ;  /* 0x0000004800337202 */ /* 0x000fe20000000f00 */
[----:B------:R-:W-:Y:S01]  /*13e80*/  IMAD.MOV.U32 R50, RZ, RZ, R73 ;  /* 0x000000ffff327224 */ /* 0x000fe200078e0049 */
[----:B------:R-:W-:Y:S01]  /*13e90*/  MOV R49, R74 ;  /* 0x0000004a00317202 */ /* 0x000fe20000000f00 */
[----:B------:R-:W-:Y:S01]  /*13ea0*/  IMAD.MOV.U32 R48, RZ, RZ, R75 ;  /* 0x000000ffff307224 */ /* 0x000fe200078e004b */
[----:B------:R-:W-:Y:S01]  /*13eb0*/  HMMA.16816.F32.BF16 R172, R200, R180, R172 ;  /* 0x000000b4c8ac723c */ /* 0x000fe200000418ac */
[----:B------:R-:W-:Y:S01]  /*13ec0*/  MOV R134, R7 ;  /* 0x0000000700867202 */ /* 0x000fe20000000f00 */
[----:B------:R2:W5:Y:S01]  /*13ed0*/  LDL.LU R237, [R1+0x40] ;  /* 0x0000400001ed7983 */ /* 0x0005620000300800 */
[----:B------:R-:W-:-:S05]  /*13ee0*/  MOV R0, R113 ;  /* 0x0000007100007202 */ /* 0x000fca0000000f00 */
[C---:B------:R-:W-:Y:S08]  /*13ef0*/  HMMA.16816.F32.BF16 R168, R196.reuse, R180, R168 ;  /* 0x000000b4c4a8723c */ /* 0x040ff000000418a8 */
[C---:B------:R-:W-:Y:S08]  /*13f00*/  HMMA.16816.F32.BF16 R176, R196.reuse, R182, R176 ;  /* 0x000000b6c4b0723c */ /* 0x040ff000000418b0 */
[C---:B------:R-:W-:Y:S08]  /*13f10*/  HMMA.16816.F32.BF16 R72, R196.reuse, R80, R56 ;  /* 0x00000050c448723c */ /* 0x040ff00000041838 */
[----:B------:R-:W-:Y:S01]  /*13f20*/  HMMA.16816.F32.BF16 R76, R196, R82, R76 ;  /* 0x00000052c44c723c */ /* 0x000fe2000004184c */
[----:B------:R-:W-:Y:S01]  /*13f30*/  MOV R59, R209 ;  /* 0x000000d1003b7202 */ /* 0x000fe20000000f00 */
[----:B------:R-:W-:Y:S01]  /*13f40*/  IMAD.MOV.U32 R58, RZ, RZ, R132 ;  /* 0x000000ffff3a7224 */ /* 0x000fe200078e0084 */
[----:B------:R-:W-:Y:S01]  /*13f50*/  MOV R57, R133 ;  /* 0x0000008500397202 */ /* 0x000fe20000000f00 */
[----:B------:R-:W-:Y:S01]  /*13f60*/  IMAD.MOV.U32 R209, RZ, RZ, R145 ;  /* 0x000000ffffd17224 */ /* 0x000fe200078e0091 */
[----:B------:R-:W-:Y:S01]  /*13f70*/  MOV R56, R135 ;  /* 0x0000008700387202 */ /* 0x000fe20000000f00 */
[----:B------:R-:W-:Y:S01]  /*13f80*/  IMAD.MOV.U32 R133, RZ, RZ, R6 ;  /* 0x000000ffff857224 */ /* 0x000fe200078e0006 */
[----:B------:R-:W-:Y:S01]  /*13f90*/  MOV R132, R5 ;  /* 0x0000000500847202 */ /* 0x000fe20000000f00 */
[----:B------:R-:W-:Y:S01]  /*13fa0*/  HMMA.16816.F32.BF16 R180, R200, R182, R40 ;  /* 0x000000b6c8b4723c */ /* 0x000fe20000041828 */
[----:B------:R-:W-:Y:S01]  /*13fb0*/  IMAD.MOV.U32 R135, RZ, RZ, R112 ;  /* 0x000000ffff877224 */ /* 0x000fe200078e0070 */
[----:B------:R-:W3:Y:S06]  /*13fc0*/  LDSM.16.MT88.4 R144, [R233+0x3900] ;  /* 0x00390000e990783b */ /* 0x000eec0000004200 */
[----:B-1----:R-:W-:Y:S01]  /*13fd0*/  HMMA.16816.F32.BF16 R88, R196, R96, R88 ;  /* 0x00000060c458723c */ /* 0x002fe20000041858 */
[----:B------:R-:W-:Y:S01]  /*13fe0*/  MOV R40, R128 ;  /* 0x0000008000287202 */ /* 0x000fe20000000f00 */
[----:B------:R-:W-:Y:S01]  /*13ff0*/  IMAD.MOV.U32 R41, RZ, RZ, R129 ;  /* 0x000000ffff297224 */ /* 0x000fe200078e0081 */
[----:B------:R-:W-:Y:S01]  /*14000*/  MOV R42, R130 ;  /* 0x00000082002a7202 */ /* 0x000fe20000000f00 */
[----:B------:R-:W-:-:S04]  /*14010*/  IMAD.MOV.U32 R43, RZ, RZ, R131 ;  /* 0x000000ffff2b7224 */ /* 0x000fc800078e0083 */
[C---:B------:R-:W-:Y:S01]  /*14020*/  HMMA.16816.F32.BF16 R92, R196.reuse, R98, R92 ;  /* 0x00000062c45c723c */ /* 0x040fe2000004185c */
[----:B------:R-:W1:Y:S07]  /*14030*/  LDSM.16.MT88.4 R128, [R232+0x3900] ;  /* 0x00390000e880783b */ /* 0x000e6e0000004200 */
[C---:B------:R-:W-:Y:S08]  /*14040*/  HMMA.16816.F32.BF16 R148, R196.reuse, R156, R148 ;  /* 0x0000009cc494723c */ /* 0x040ff00000041894 */
[----:B------:R-:W-:Y:S01]  /*14050*/  HMMA.16816.F32.BF16 R152, R196, R158, R152 ;  /* 0x0000009ec498723c */ /* 0x000fe20000041898 */
[----:B------:R-:W-:Y:S01]  /*14060*/  MOV R30, R134 ;  /* 0x00000086001e7202 */ /* 0x000fe20000000f00 */
[----:B------:R2:W5:Y:S06]  /*14070*/  LDL.LU R236, [R1+0x3c] ;  /* 0x00003c0001ec7983 */ /* 0x00056c0000300800 */
[----:B------:R-:W-:Y:S01]  /*14080*/  HMMA.16816.F32.BF16 R80, R200, R82, R36 ;  /* 0x00000052c850723c */ /* 0x000fe20000041824 */
[----:B------:R-:W-:Y:S01]  /*14090*/  FADD.FTZ R0, R0, R9 ;  /* 0x0000000900007221 */ /* 0x000fe20000010000 */
[----:B------:R2:W5:Y:S05]  /*140a0*/  LDL.LU R167, [R1+0x38] ;  /* 0x0000380001a77983 */ /* 0x00056a0000300800 */
[----:B------:R-:W-:Y:S01]  /*140b0*/  IMAD.MOV.U32 R39, RZ, RZ, R4 ;  /* 0x000000ffff277224 */ /* 0x000fe200078e0004 */
[----:B------:R-:W-:Y:S01]  /*140c0*/  MOV R38, R115 ;  /* 0x0000007300267202 */ /* 0x000fe20000000f00 */
[----:B------:R-:W4:Y:S04]  /*140d0*/  LDSM.16.MT88.4 R4, [R234+0x3900] ;  /* 0x00390000ea04783b */ /* 0x000f280000004200 */
[----:B------:R-:W2:Y:S01]  /*140e0*/  LDSM.16.MT88.4 R112, [R234+0x1900] ;  /* 0x00190000ea70783b */ /* 0x000ea20000004200 */
[----:B------:R-:W-:Y:S01]  /*140f0*/  FADD.FTZ R3, R3, R38 ;  /* 0x0000002603037221 */ /* 0x000fe20000010000 */
[----:B---3--:R-:W-:Y:S01]  /*14100*/  HMMA.16816.F32.BF16 R136, R196, R144, R136 ;  /* 0x00000090c488723c */ /* 0x008fe20000041888 */
[----:B------:R-:W-:Y:S01]  /*14110*/  FADD.FTZ R9, R57, R0 ;  /* 0x0000000039097221 */ /* 0x000fe20000010000 */
[----:B------:R3:W5:Y:S01]  /*14120*/  LDL.LU R160, [R1+0x34] ;  /* 0x0000340001a07983 */ /* 0x0007620000300800 */
[----:B------:R-:W-:-:S02]  /*14130*/  FADD.FTZ R10, R10, R3 ;  /* 0x000000030a0a7221 */ /* 0x000fc40000010000 */
[----:B------:R-:W-:-:S03]  /*14140*/  FADD.FTZ R8, R39, R8 ;  /* 0x0000000827087221 */ /* 0x000fc60000010000 */
[----:B-1----:R-:W-:Y:S01]  /*14150*/  HMMA.16816.F32.BF16 R120, R196, R128, R120 ;  /* 0x00000080c478723c */ /* 0x002fe20000041878 */
[----:B------:R-:W-:Y:S02]  /*14160*/  FADD.FTZ R11, R56, R11 ;  /* 0x0000000b380b7221 */ /* 0x000fe40000010000 */
[----:B------:R-:W-:Y:S02]  /*14170*/  FADD.FTZ R0, R48, R10 ;  /* 0x0000000a30007221 */ /* 0x000fe40000010000 */
[----:B------:R-:W-:-:S03]  /*14180*/  FADD.FTZ R9, R49, R9 ;  /* 0x0000000931097221 */ /* 0x000fc60000010000 */
[----:B------:R-:W-:Y:S01]  /*14190*/  HMMA.16816.F32.BF16 R124, R196, R130, R124 ;  /* 0x00000082c47c723c */ /* 0x000fe2000004187c */
[----:B------:R-:W-:-:S07]  /*141a0*/  FADD.FTZ R3, R59, R11 ;  /* 0x0000000b3b037221 */ /* 0x000fce0000010000 */
[C---:B------:R-:W-:Y:S08]  /*141b0*/  HMMA.16816.F32.BF16 R140, R196.reuse, R146, R140 ;  /* 0x00000092c48c723c */ /* 0x040ff0000004188c */
[C---:B----4-:R-:W-:Y:S08]  /*141c0*/  HMMA.16816.F32.BF16 R192, R196.reuse, R4, R192 ;  /* 0x00000004c4c0723c */ /* 0x050ff000000418c0 */
[C---:B--2---:R-:W-:Y:S08]  /*141d0*/  HMMA.16816.F32.BF16 R104, R196.reuse, R112, R104 ;  /* 0x00000070c468723c */ /* 0x044ff00000041868 */
[C---:B------:R-:W-:Y:S08]  /*141e0*/  HMMA.16816.F32.BF16 R108, R196.reuse, R114, R108 ;  /* 0x00000072c46c723c */ /* 0x040ff0000004186c */
[----:B------:R-:W-:Y:S08]  /*141f0*/  HMMA.16816.F32.BF16 R196, R196, R6, R100 ;  /* 0x00000006c4c4723c */ /* 0x000ff00000041864 */
[C---:B------:R-:W-:Y:S07]  /*14200*/  HMMA.16816.F32.BF16 R100, R200.reuse, R112, R40 ;  /* 0x00000070c864723c */ /* 0x040fee0000041828 */
[----:B------:R-:W-:Y:S01]  /*14210*/  IMAD.MOV.U32 R40, RZ, RZ, R31 ;  /* 0x000000ffff287224 */ /* 0x000fe200078e001f */
[----:B------:R-:W-:Y:S01]  /*14220*/  HMMA.16816.F32.BF16 R188, R200, R4, R188 ;  /* 0x00000004c8bc723c */ /* 0x000fe200000418bc */
[----:B------:R-:W-:Y:S01]  /*14230*/  MOV R43, R132 ;  /* 0x00000084002b7202 */ /* 0x000fe20000000f00 */
[----:B------:R-:W-:-:S05]  /*14240*/  IMAD.MOV.U32 R42, RZ, RZ, R29 ;  /* 0x000000ffff2a7224 */ /* 0x000fca00078e001d */
[----:B------:R-:W-:Y:S02]  /*14250*/  FADD.FTZ R4, R58, R8 ;  /* 0x000000083a047221 */ /* 0x000fe40000010000 */
[----:B------:R-:W-:Y:S02]  /*14260*/  FADD.FTZ R5, R51, R0 ;  /* 0x0000000033057221 */ /* 0x000fe40000010000 */
[----:B------:R-:W-:Y:S01]  /*14270*/  FADD.FTZ R0, R40, R9 ;  /* 0x0000000928007221 */ /* 0x000fe20000010000 */
[----:B------:R-:W-:Y:S01]  /*14280*/  MOV R41, R28 ;  /* 0x0000001c00297202 */ /* 0x000fe20000000f00 */
[----:B------:R-:W-:Y:S01]  /*14290*/  FADD.FTZ R8, R252, R4 ;  /* 0x00000004fc087221 */ /* 0x000fe20000010000 */
[----:B------:R-:W-:Y:S01]  /*142a0*/  MOV R28, R118 ;  /* 0x00000076001c7202 */ /* 0x000fe20000000f00 */
[----:B------:R-:W-:Y:S02]  /*142b0*/  FADD.FTZ R4, R50, R3 ;  /* 0x0000000332047221 */ /* 0x000fe40000010000 */
[----:B------:R-:W-:-:S02]  /*142c0*/  FADD.FTZ R0, R43, R0 ;  /* 0x000000002b007221 */ /* 0x000fc40000010000 */
[----:B------:R-:W-:Y:S02]  /*142d0*/  FADD.FTZ R3, R210, R8 ;  /* 0x00000008d2037221 */ /* 0x000fe40000010000 */
[----:B------:R-:W-:Y:S02]  /*142e0*/  IMAD.MOV.U32 R31, RZ, RZ, R135 ;  /* 0x000000ffff1f7224 */ /* 0x000fe400078e0087 */
[----:B------:R-:W-:Y:S02]  /*142f0*/  FADD.FTZ R5, R42, R5 ;  /* 0x000000052a057221 */ /* 0x000fe40000010000 */
[----:B------:R-:W-:Y:S02]  /*14300*/  FADD.FTZ R4, R41, R4 ;  /* 0x0000000429047221 */ /* 0x000fe40000010000 */
        /* <DEDUP_REMOVED lines=33> */
[----:B------:R-:W-:Y:S01]  /*14520*/  FADD.FTZ R0, R26, R0 ;  /* 0x000000001a007221 */ /* 0x000fe20000010000 */
[----:B------:R-:W-:Y:S01]  /*14530*/  HMMA.16816.F32.BF16 R84, R200, R96, R84 ;  /* 0x00000060c854723c */ /* 0x000fe20000041854 */
[----:B------:R-:W-:Y:S02]  /*14540*/  FADD.FTZ R3, R23, R3 ;  /* 0x0000000317037221 */ /* 0x000fe40000010000 */
[----:B------:R-:W-:Y:S02]  /*14550*/  FADD.FTZ R5, R12, R5 ;  /* 0x000000050c057221 */ /* 0x000fe40000010000 */
[----:B------:R-:W-:-:S03]  /*14560*/  FADD.FTZ R4, R19, R4 ;  /* 0x0000000413047221 */ /* 0x000fc60000010000 */
[C---:B------:R-:W-:Y:S01]  /*14570*/  HMMA.16816.F32.BF16 R116, R200.reuse, R128, R224 ;  /* 0x00000080c874723c */ /* 0x040fe200000418e0 */
[----:B------:R1:W-:Y:S07]  /*14580*/  STL [R1+0x28], R0 ;  /* 0x0000280001007387 */ /* 0x0003ee0000100800 */
        /* <DEDUP_REMOVED lines=14> */
[----:B------:R-:W-:Y:S11]  /*14670*/  PLOP3.LUT P0, PT, PT, PT, UP0, 0x40, 0x0 ;  /* 0x000000000000781c */ /* 0x000ff60003f0e808 */
[----:B------:R-:W-:Y:S02]  /*14680*/  @!UPT UIADD3 URZ, URZ, URZ, URZ ;  /* 0x0000003f3f3ff290 */ /* 0x000fe4000fffe03f */
[----:B------:R-:W-:Y:S05]  /*14690*/  @P0 BRA `(.L_x_905) ;  /* 0x00003eb000000947 */ /* 0x000fea0003800000 */
[----:B------:R-:W2:Y:S04]  /*146a0*/  LDL.LU R29, [R1+0x18] ;  /* 0x00001800011d7983 */ /* 0x000ea80000300800 */
[----:B------:R-:W4:Y:S04]  /*146b0*/  LDL R209, [R1+0xc] ;  /* 0x00000c0001d17983 */ /* 0x000f280000100800 */
[----:B---3--:R-:W3:Y:S01]  /*146c0*/  LDL.LU R28, [R1+0x30] ;  /* 0x00003000011c7983 */ /* 0x008ee20000300800 */
[----:B-----5:R-:W-:Y:S01]  /*146d0*/  SHF.R.S32.HI R31, RZ, 0x1f, R160 ;  /* 0x0000001fff1f7819 */ /* 0x020fe200000114a0 */
[C---:B------:R-:W-:Y:S01]  /*146e0*/  IMAD.SHL.U32 R3, R160.reuse, 0x2, RZ ;  /* 0x00000002a0037824 */ /* 0x040fe200078e00ff */
[----:B------:R-:W-:Y:S01]  /*146f0*/  ULDC UR6, c[0x0][0x210] ;  /* 0x0000840000067ab9 */ /* 0x000fe20000000800 */
[----:B------:R-:W-:Y:S01]  /*14700*/  IMAD.MOV.U32 R166, RZ, RZ, R2 ;  /* 0x000000ffffa67224 */ /* 0x000fe200078e0002 */
[----:B------:R-:W-:Y:S01]  /*14710*/  SHF.L.U64.HI R0, R160, 0x1, R31 ;  /* 0x00000001a0007819 */ /* 0x000fe2000001021f */
[----:B------:R-:W-:Y:S01]  /*14720*/  ULDC UR4, c[0x0][0x1e8] ;  /* 0x00007a0000047ab9 */ /* 0x000fe20000000800 */
[----:B------:R-:W-:Y:S01]  /*14730*/  MOV R160, R163 ;  /* 0x000000a300a07202 */ /* 0x000fe20000000f00 */
[----:B------:R-:W-:-:S02]  /*14740*/  ULEA.HI.SX32 UR8, UR8, 0xfffffffe, 0x1a ;  /* 0xfffffffe08087891 */ /* 0x000fc4000f8fd23f */
[----:B------:R-:W-:Y:S01]  /*14750*/  STL [R1+0x8], R0 ;  /* 0x0000080001007387 */ /* 0x000fe20000100800 */
[----:B------:R-:W-:Y:S02]  /*14760*/  UIMAD UR6, UR16, UR6, URZ ;  /* 0x00000006100672a4 */ /* 0x000fe4000f8e023f */
[----:B------:R-:W-:Y:S01]  /*14770*/  UIMAD UR4, UR16, UR4, URZ ;  /* 0x00000004100472a4 */ /* 0x000fe2000f8e023f */
[----:B------:R1:W-:Y:S01]  /*14780*/  STL [R1+0x4], R3 ;  /* 0x0000040301007387 */ /* 0x0003e20000100800 */
[----:B------:R-:W-:Y:S02]  /*14790*/  ULDC.64 UR20, c[0x0][0x118] ;  /* 0x0000460000147ab9 */ /* 0x000fe40000000a00 */
[----:B------:R-:W-:Y:S01]  /*147a0*/  ULDC.64 UR14, c[0x0][0x118] ;  /* 0x00004600000e7ab9 */ /* 0x000fe20000000a00 */
[----:B-1----:R-:W-:Y:S02]  /*147b0*/  IMAD.MOV.U32 R3, RZ, RZ, R164 ;  /* 0x000000ffff037224 */ /* 0x002fe400078e00a4 */
[----:B--2---:R-:W-:Y:S01]  /*147c0*/  IMAD.SHL.U32 R252, R29, 0x2, RZ ;  /* 0x000000021dfc7824 */ /* 0x004fe200078e00ff */
[----:B----4-:R-:W-:-:S02]  /*147d0*/  IADD3 R251, R209, 0x100, RZ ;  /* 0x00000100d1fb7810 */ /* 0x010fc40007ffe0ff */
[----:B---3--:R-:W-:-:S05]  /*147e0*/  SHF.L.U64.HI R0, R29, 0x1, R28 ;  /* 0x000000011d007819 */ /* 0x008fca000001021c */
[----:B------:R1:W-:Y:S02]  /*147f0*/  STL [R1], R0 ;  /* 0x0000000001007387 */ /* 0x0003e40000100800 */
[----:B-1----:R-:W-:Y:S01]  /*14800*/  MOV R0, R165 ;  /* 0x000000a500007202 */ /* 0x002fe20000000f00 */
[----:B------:R-:W-:Y:S05]  /*14810*/  BRA `(.L_x_906) ;  /* 0x0000045000007947 */ /* 0x000fea0003800000 */
.L_x_908:
[----:B------:R-:W2:Y:S01]  /*14820*/  LDL R162, [R1+0x2c] ;  /* 0x00002c0001a27983 */ /* 0x000ea20000100800 */
[----:B------:R-:W-:Y:S01]  /*14830*/  IMAD.MOV.U32 R161, RZ, RZ, c[0x0][0x2b8] ;  /* 0x0000ae00ffa17624 */ /* 0x000fe200078e00ff */
[----:B------:R-:W-:Y:S01]  /*14840*/  ULEA UR7, UR8, UR19, 0x6 ;  /* 0x0000001308077291 */ /* 0x000fe2000f8e303f */
[----:B------:R-:W-:Y:S01]  /*14850*/  IMAD.MOV.U32 R165, RZ, RZ, RZ ;  /* 0x000000ffffa57224 */ /* 0x000fe200078e00ff */
[----:B------:R-:W3:Y:S02]  /*14860*/  LDL R231, [R1+0x4] ;  /* 0x0000040001e77983 */ /* 0x000ee40000100800 */
[----:B------:R-:W-:Y:S02]  /*14870*/  ISETP.NE.AND P3, PT, R161, 0x1, PT ;  /* 0x00000001a100780c */ /* 0x000fe40003f65270 */
[----:B------:R-:W4:Y:S01]  /*14880*/  LDL R228, [R1+0x8] ;  /* 0x0000080001e47983 */ /* 0x000f220000100800 */
[----:B------:R-:W-:Y:S03]  /*14890*/  IMAD.U32 R161, RZ, RZ, UR7 ;  /* 0x00000007ffa17e24 */ /* 0x000fe6000f8e00ff */
[----:B------:R-:W5:Y:S04]  /*148a0*/  LDL R229, [R1] ;  /* 0x0000000001e57983 */ /* 0x000f680000100800 */
[----:B------:R-:W3:Y:S01]  /*148b0*/  LDL R211, [R1+0xc] ;  /* 0x00000c0001d37983 */ /* 0x000ee20000100800 */
[----:B--2---:R-:W-:Y:S05]  /*148c0*/  IADD3 R161, R161, -0x40, R162 ;  /* 0xffffffc0a1a17810 */ /* 0x004fea0007ffe0a2 */
[----:B------:R-:W-:Y:S04]  /*148d0*/  @P3 IMAD.HI.U32 R162, R161, c[0x0][0x2bc], RZ ;  /* 0x0000af00a1a23a27 */ /* 0x000fe800078e00ff */
[--C-:B------:R-:W-:Y:S01]  /*148e0*/  IMAD.MOV.U32 R2, RZ, RZ, R161.reuse ;  /* 0x000000ffff027224 */ /* 0x100fe200078e00a1 */
[----:B------:R-:W-:Y:S04]  /*148f0*/  @P3 SHF.R.U32.HI R2, RZ, c[0x0][0x2c0], R162 ;  /* 0x0000b000ff023a19 */ /* 0x000fe800000116a2 */
[C---:B------:R-:W-:Y:S04]  /*14900*/  @!P6 IADD3 R163, P0, R2.reuse, UR12, RZ ;  /* 0x0000000c02a3ec10 */ /* 0x040fe8000ff1e0ff */
[----:B------:R-:W-:Y:S01]  /*14910*/  @!P6 LEA.HI.X.SX32 R164, R2, UR10, 0x1, P0 ;  /* 0x0000000a02a4ec11 */ /* 0x000fe200080f0eff */
[----:B------:R-:W-:Y:S01]  /*14920*/  IMAD.MOV R2, RZ, RZ, -R2 ;  /* 0x000000ffff027224 */ /* 0x000fe200078e0a02 */
[C---:B------:R-:W-:Y:S03]  /*14930*/  @!P6 LEA R162, P0, R163.reuse, c[0x0][0x2a0], 0x2 ;  /* 0x0000a800a3a2ea11 */ /* 0x040fe600078010ff */
[----:B------:R-:W-:Y:S01]  /*14940*/  IMAD R204, R2, c[0x0][0x2b8], R161 ;  /* 0x0000ae0002cc7a24 */ /* 0x000fe200078e02a1 */
[----:B------:R-:W-:Y:S04]  /*14950*/  @!P6 LEA.HI.X R163, R163, c[0x0][0x2a4], R164, 0x2, P0 ;  /* 0x0000a900a3a3ea11 */ /* 0x000fe800000f14a4 */
[----:B------:R-:W-:Y:S01]  /*14960*/  STL [R1+0x14], R204 ;  /* 0x000014cc01007387 */ /* 0x000fe20000100800 */
[----:B------:R-:W-:Y:S03]  /*14970*/  SHF.R.S32.HI R2, RZ, 0x1f, R204 ;  /* 0x0000001fff027819 */ /* 0x000fe600000114cc */
[----:B------:R1:W2:Y:S02]  /*14980*/  @!P6 LDG.E R165, [R162.64] ;  /* 0x0000000ea2a5e981 */ /* 0x0002a4000c1e1900 */
[----:B------:R-:W-:Y:S04]  /*14990*/  IMAD R2, R2, c[0x0][0x1e0], RZ ;  /* 0x0000780002027a24 */ /* 0x000fe800078e02ff */
[C---:B------:R-:W-:Y:S02]  /*149a0*/  IMAD R2, R204.reuse, c[0x0][0x1e4], R2 ;  /* 0x00007900cc027a24 */ /* 0x040fe400078e0202 */
[----:B-1----:R-:W-:Y:S04]  /*149b0*/  IMAD.WIDE.U32 R162, R204, c[0x0][0x1e0], RZ ;  /* 0x00007800cca27a25 */ /* 0x002fe800078e00ff */
        /* <DEDUP_REMOVED lines=10> */
[----:B------:R-:W3:Y:S04]  /*14a60*/  SHFL.IDX PT, R164, R161, RZ, 0x181f ;  /* 0x00181fffa1a47589 */ /* 0x000ee800000e0000 */
[----:B------:R-:W4:Y:S04]  /*14a70*/  SHFL.IDX PT, R163, R2, RZ, 0x181f ;  /* 0x00181fff02a37589 */ /* 0x000f2800000e0000 */
[----:B------:R-:W1:Y:S04]  /*14a80*/  SHFL.IDX PT, R208, R161, 0x1, 0x181f ;  /* 0x00381f00a1d07f89 */ /* 0x000e6800000e0000 */
[----:B------:R-:W2:Y:S04]  /*14a90*/  SHFL.IDX PT, R209, R2, 0x1, 0x181f ;  /* 0x00381f0002d17f89 */ /* 0x000ea800000e0000 */
[----:B------:R-:W2:Y:S04]  /*14aa0*/  SHFL.IDX PT, R207, R161, 0x2, 0x181f ;  /* 0x00581f00a1cf7f89 */ /* 0x000ea800000e0000 */
[----:B------:R-:W2:Y:S04]  /*14ab0*/  SHFL.IDX PT, R210, R2, 0x2, 0x181f ;  /* 0x00581f0002d27f89 */ /* 0x000ea800000e0000 */
[----:B------:R-:W2:Y:S01]  /*14ac0*/  SHFL.IDX PT, R161, R161, 0x3, 0x181f ;  /* 0x00781f00a1a17f89 */ /* 0x000ea200000e0000 */
[C---:B---3--:R-:W-:Y:S02]  /*14ad0*/  IADD3 R204, P2, R164.reuse, R231, RZ ;  /* 0x000000e7a4cc7210 */ /* 0x048fe40007f5e0ff */
[-C--:B------:R-:W-:Y:S01]  /*14ae0*/  IADD3 R164, P1, R164, R252.reuse, RZ ;  /* 0x000000fca4a47210 */ /* 0x080fe20007f3e0ff */
[----:B------:R-:W3:Y:S02]  /*14af0*/  SHFL.IDX PT, R2, R2, 0x3, 0x181f ;  /* 0x00781f0002027f89 */ /* 0x000ee400000e0000 */
[C-C-:B----4-:R-:W-:Y:S01]  /*14b00*/  IMAD.X R205, R163.reuse, 0x1, R228.reuse, P2 ;  /* 0x00000001a3cd7824 */ /* 0x150fe200010e06e4 */
[----:B-----5:R-:W-:Y:S02]  /*14b10*/  IADD3.X R165, R163, R229, RZ, P1, !PT ;  /* 0x000000e5a3a57210 */ /* 0x020fe40000ffe4ff */
[CC--:B-1----:R-:W-:Y:S02]  /*14b20*/  IADD3 R162, P0, R208.reuse, R231.reuse, RZ ;  /* 0x000000e7d0a27210 */ /* 0x0c2fe40007f1e0ff */
[----:B------:R1:W-:Y:S03]  /*14b30*/  LDGSTS.E.BYPASS.LTC128B.128 [R211+0x4100], [R204.64], !P5 ;  /* 0x04100000ccd37fae */ /* 0x0003e6000e901d4e */
[--C-:B--2---:R-:W-:Y:S01]  /*14b40*/  IMAD.X R163, R209, 0x1, R228.reuse, P0 ;  /* 0x00000001d1a37824 */ /* 0x104fe200000e06e4 */
[----:B------:R2:W-:Y:S01]  /*14b50*/  LDGSTS.E.BYPASS.LTC128B.128 [R211+0x6100], [R164.64], !P4 ;  /* 0x06100000a4d37fae */ /* 0x0005e2000e101d4e */
[-C--:B------:R-:W-:Y:S02]  /*14b60*/  IADD3 R208, P0, R208, R252.reuse, RZ ;  /* 0x000000fcd0d07210 */ /* 0x080fe40007f1e0ff */
[-C--:B------:R-:W-:Y:S01]  /*14b70*/  IADD3 R206, P3, R207, R231.reuse, RZ ;  /* 0x000000e7cfce7210 */ /* 0x080fe20007f7e0ff */
[----:B------:R4:W-:Y:S02]  /*14b80*/  LDGSTS.E.BYPASS.LTC128B.128 [R211+0x4900], [R162.64], !P5 ;  /* 0x04900000a2d37fae */ /* 0x0009e4000e901d4e */
[--C-:B------:R-:W-:Y:S05]  /*14b90*/  IMAD.X R209, R209, 0x1, R229.reuse, P0 ;  /* 0x00000001d1d17824 */ /* 0x100fea00000e06e5 */
[----:B------:R3:W-:Y:S01]  /*14ba0*/  LDGSTS.E.BYPASS.LTC128B.128 [R211+0x6900], [R208.64], !P4 ;  /* 0x06900000d0d37fae */ /* 0x0007e2000e101d4e */
[-C--:B-1----:R-:W-:Y:S01]  /*14bb0*/  IADD3 R204, P2, R207, R252.reuse, RZ ;  /* 0x000000fccfcc7210 */ /* 0x082fe20007f5e0ff */
[C-C-:B------:R-:W-:Y:S01]  /*14bc0*/  IMAD.X R207, R210.reuse, 0x1, R228.reuse, P3 ;  /* 0x00000001d2cf7824 */ /* 0x140fe200018e06e4 */
[C---:B--2---:R-:W-:Y:S04]  /*14bd0*/  IADD3 R164, P1, R161.reuse, R231, RZ ;  /* 0x000000e7a1a47210 */ /* 0x044fe80007f3e0ff */
[----:B------:R1:W-:Y:S01]  /*14be0*/  LDGSTS.E.BYPASS.LTC128B.128 [R211+0x5100], [R206.64], !P5 ;  /* 0x05100000ced37fae */ /* 0x0003e2000e901d4e */
[----:B------:R-:W-:Y:S02]  /*14bf0*/  IADD3.X R205, R210, R229, RZ, P2, !PT ;  /* 0x000000e5d2cd7210 */ /* 0x000fe400017fe4ff */
[----:B----4-:R-:W-:Y:S01]  /*14c00*/  IADD3 R162, P0, R161, R252, RZ ;  /* 0x000000fca1a27210 */ /* 0x010fe20007f1e0ff */
[C---:B---3--:R-:W-:Y:S02]  /*14c10*/  IMAD.X R165, R2.reuse, 0x1, R228, P1 ;  /* 0x0000000102a57824 */ /* 0x048fe400008e06e4 */
[----:B------:R1:W-:Y:S02]  /*14c20*/  LDGSTS.E.BYPASS.LTC128B.128 [R211+0x7100], [R204.64], !P4 ;  /* 0x07100000ccd37fae */ /* 0x0003e4000e101d4e */
[----:B------:R-:W-:Y:S02]  /*14c30*/  IMAD.X R163, R2, 0x1, R229, P0 ;  /* 0x0000000102a37824 */ /* 0x000fe400000e06e5 */
[----:B------:R1:W-:Y:S04]  /*14c40*/  LDGSTS.E.BYPASS.LTC128B.128 [R211+0x5900], [R164.64], !P5 ;  /* 0x05900000a4d37fae */ /* 0x0003e8000e901d4e */
[----:B------:R1:W-:Y:S01]  /*14c50*/  LDGSTS.E.BYPASS.LTC128B.128 [R211+0x7900], [R162.64], !P4 ;  /* 0x07900000a2d37fae */ /* 0x0003e2000e101d4e */
[----:B------:R-:W-:-:S05]  /*14c60*/  BRA `(.L_x_907) ;  /* 0x00000ea000007947 */ /* 0x000fca0003800000 */
.L_x_906:
[----:B------:R-:W2:Y:S01]  /*14c70*/  LDL R4, [R1+0x14] ;  /* 0x0000140001047983 */ /* 0x000ea20000100800 */
[----:B------:R-:W-:Y:S04]  /*14c80*/  DEPBAR.LE SB0, 0x0 ;  /* 0x000080000000791a */ /* 0x000fe80000000000 */
[----:B------:R-:W-:Y:S01]  /*14c90*/  UISETP.GE.AND UP0, UPT, UR8, 0x1, UPT ;  /* 0x000000010800788c */ /* 0x000fe2000bf06270 */
[----:B------:R-:W3:Y:S06]  /*14ca0*/  LDL R10, [R1+0x10] ;  /* 0x00001000010a7983 */ /* 0x000eec0000100800 */
[----:B------:R-:W4:Y:S06]  /*14cb0*/  LDL R57, [R1+0x4] ;  /* 0x0000040001397983 */ /* 0x000f2c0000100800 */
[----:B------:R-:W5:Y:S06]  /*14cc0*/  LDL R56, [R1+0x8] ;  /* 0x0000080001387983 */ /* 0x000f6c0000100800 */
[----:B------:R-:W4:Y:S06]  /*14cd0*/  LDL R55, [R1] ;  /* 0x0000000001377983 */ /* 0x000f2c0000100800 */
[----:B------:R-:W-:Y:S06]  /*14ce0*/  BAR.SYNC.DEFER_BLOCKING 0x0 ;  /* 0x0000000000007b1d */ /* 0x000fec0000010000 */
[----:B------:R-:W-:Y:S06]  /*14cf0*/  LDSM.16.M88.4 R64, [R238+0x8100] ;  /* 0x00810000ee40783b */ /* 0x000fec0000000200 */
[----:B------:R-:W1:Y:S06]  /*14d00*/  LDSM.16.M88.4 R16, [R167+0x4100] ;  /* 0x00410000a710783b */ /* 0x000e6c0000000200 */
[----:B------:R-:W1:Y:S06]  /*14d10*/  LDSM.16.M88.4 R60, [R238+0xa100] ;  /* 0x00a10000ee3c783b */ /* 0x000e6c0000000200 */
[----:B------:R-:W1:Y:S06]  /*14d20*/  LDSM.16.M88.4 R32, [R167+0x4900] ;  /* 0x00490000a720783b */ /* 0x000e6c0000000200 */
        /* <DEDUP_REMOVED lines=8> */
[----:B--2---:R-:W-:Y:S01]  /*14db0*/  SHF.R.S32.HI R2, RZ, 0x1f, R4 ;  /* 0x0000001fff027819 */ /* 0x004fe20000011404 */
[----:B------:R-:W-:Y:S04]  /*14dc0*/  IMAD.WIDE.U32 R8, R4, c[0x0][0x208], RZ ;  /* 0x0000820004087a25 */ /* 0x000fe800078e00ff */
[----:B------:R-:W-:Y:S04]  /*14dd0*/  IMAD R2, R2, c[0x0][0x208], RZ ;  /* 0x0000820002027a24 */ /* 0x000fe800078e02ff */
[----:B------:R-:W-:Y:S02]  /*14de0*/  IMAD R2, R4, c[0x0][0x20c], R2 ;  /* 0x0000830004027a24 */ /* 0x000fe400078e0202 */
[-C--:B-1----:R-:W-:Y:S03]  /*14df0*/  HMMA.16816.F32.BF16 R4, R64, R16.reuse, RZ ;  /* 0x000000104004723c */ /* 0x082fe600000418ff */
[----:B------:R-:W-:Y:S01]  /*14e00*/  IMAD.IADD R9, R9, 0x1, R2 ;  /* 0x0000000109097824 */ /* 0x000fe200078e0202 */
[----:B---3--:R-:W-:Y:S03]  /*14e10*/  SHF.R.S32.HI R2, RZ, 0x1f, R10 ;  /* 0x0000001fff027819 */ /* 0x008fe6000001140a */
[----:B------:R-:W-:Y:S05]  /*14e20*/  IMAD.WIDE.U32 R12, R10, c[0x0][0x218], R8 ;  /* 0x000086000a0c7a25 */ /* 0x000fea00078e0008 */
[----:B------:R-:W-:Y:S04]  /*14e30*/  IMAD R2, R2, c[0x0][0x218], RZ ;  /* 0x0000860002027a24 */ /* 0x000fe800078e02ff */
[----:B------:R-:W-:Y:S01]  /*14e40*/  IMAD R14, R10, c[0x0][0x21c], R2 ;  /* 0x000087000a0e7a24 */ /* 0x000fe200078e0202 */
[----:B------:R-:W-:Y:S01]  /*14e50*/  IADD3 R2, P0, R12, UR6, RZ ;  /* 0x000000060c027c10 */ /* 0x000fe2000ff1e0ff */
[C---:B------:R-:W-:Y:S07]  /*14e60*/  HMMA.16816.F32.BF16 R8, R60.reuse, R16, RZ ;  /* 0x000000103c08723c */ /* 0x040fee00000418ff */
[----:B------:R-:W-:Y:S02]  /*14e70*/  IADD3.X R16, R13, UR5, R14, P0, !PT ;  /* 0x000000050d107c10 */ /* 0x000fe400087fe40e */
[-C--:B------:R-:W-:Y:S03]  /*14e80*/  HMMA.16816.F32.BF16 R12, R60, R18.reuse, RZ ;  /* 0x000000123c0c723c */ /* 0x080fe600000418ff */
[C---:B------:R-:W-:Y:S04]  /*14e90*/  LEA R36, P0, R2.reuse, c[0x0][0x1f8], 0x1 ;  /* 0x00007e0002247a11 */ /* 0x040fe800078008ff */
[----:B------:R-:W-:Y:S01]  /*14ea0*/  LEA.HI.X R2, R2, c[0x0][0x1fc], R16, 0x1, P0 ;  /* 0x00007f0002027a11 */ /* 0x000fe200000f0c10 */
[----:B------:R-:W4:Y:S01]  /*14eb0*/  SHFL.IDX PT, R42, R36, RZ, 0x181f ;  /* 0x00181fff242a7589 */ /* 0x000f2200000e0000 */
[C---:B------:R-:W-:Y:S05]  /*14ec0*/  HMMA.16816.F32.BF16 R16, R64.reuse, R18, RZ ;  /* 0x000000124010723c */ /* 0x040fea00000418ff */
[----:B------:R-:W5:Y:S03]  /*14ed0*/  SHFL.IDX PT, R37, R2, RZ, 0x181f ;  /* 0x00181fff02257589 */ /* 0x000f6600000e0000 */
[-C--:B------:R-:W-:Y:S03]  /*14ee0*/  HMMA.16816.F32.BF16 R20, R64, R32.reuse, RZ ;  /* 0x000000204014723c */ /* 0x080fe600000418ff */
[----:B------:R-:W1:Y:S05]  /*14ef0*/  SHFL.IDX PT, R46, R36, 0x1, 0x181f ;  /* 0x00381f00242e7f89 */ /* 0x000e6a00000e0000 */
[C---:B------:R-:W-:Y:S01]  /*14f00*/  HMMA.16816.F32.BF16 R24, R60.reuse, R32, RZ ;  /* 0x000000203c18723c */ /* 0x040fe200000418ff */
[----:B------:R-:W2:Y:S03]  /*14f10*/  SHFL.IDX PT, R45, R2, 0x1, 0x181f ;  /* 0x00381f00022d7f89 */ /* 0x000ea600000e0000 */
[CC--:B----4-:R-:W-:Y:S04]  /*14f20*/  IADD3 R38, P1, R42.reuse, R57.reuse, RZ ;  /* 0x000000392a267210 */ /* 0x0d0fe80007f3e0ff */
[-C--:B------:R-:W-:Y:S01]  /*14f30*/  HMMA.16816.F32.BF16 R28, R60, R34.reuse, RZ ;  /* 0x000000223c1c723c */ /* 0x080fe200000418ff */
[----:B------:R-:W3:Y:S03]  /*14f40*/  SHFL.IDX PT, R52, R36, 0x2, 0x181f ;  /* 0x00581f0024347f89 */ /* 0x000ee600000e0000 */
[-C--:B------:R-:W-:Y:S01]  /*14f50*/  IADD3 R42, P0, R42, R252.reuse, RZ ;  /* 0x000000fc2a2a7210 */ /* 0x080fe20007f1e0ff */
[C-C-:B-----5:R-:W-:Y:S02]  /*14f60*/  IMAD.X R39, R37.reuse, 0x1, R56.reuse, P1 ;  /* 0x0000000125277824 */ /* 0x160fe400008e0638 */
[----:B------:R-:W4:Y:S01]  /*14f70*/  SHFL.IDX PT, R53, R2, 0x2, 0x181f ;  /* 0x00581f0002357f89 */ /* 0x000f2200000e0000 */
[C---:B------:R-:W-:Y:S04]  /*14f80*/  HMMA.16816.F32.BF16 R32, R64.reuse, R34, RZ ;  /* 0x000000224020723c */ /* 0x040fe800000418ff */
[--C-:B------:R-:W-:Y:S01]  /*14f90*/  IMAD.X R43, R37, 0x1, R55.reuse, P0 ;  /* 0x00000001252b7824 */ /* 0x100fe200000e0637 */
[----:B------:R5:W-:Y:S01]  /*14fa0*/  LDGSTS.E.BYPASS.LTC128B.128 [R251], [R38.64], !P5 ;  /* 0x0000000026fb7fae */ /* 0x000be2000e901d54 */
[CC--:B-1----:R-:W-:Y:S02]  /*14fb0*/  IADD3 R40, P0, R46.reuse, R57.reuse, RZ ;  /* 0x000000392e287210 */ /* 0x0c2fe40007f1e0ff */
[-C--:B------:R-:W-:Y:S03]  /*14fc0*/  IADD3 R46, P2, R46, R252.reuse, RZ ;  /* 0x000000fc2e2e7210 */ /* 0x080fe60007f5e0ff */
[----:B------:R1:W-:Y:S01]  /*14fd0*/  LDGSTS.E.BYPASS.LTC128B.128 [R251+0x2000], [R42.64], !P4 ;  /* 0x020000002afb7fae */ /* 0x0003e2000e101d54 */
[C-C-:B--2---:R-:W-:Y:S02]  /*14fe0*/  IMAD.X R41, R45.reuse, 0x1, R56.reuse, P0 ;  /* 0x000000012d297824 */ /* 0x144fe400000e0638 */
[--C-:B------:R-:W-:Y:S03]  /*14ff0*/  IMAD.X R47, R45, 0x1, R55.reuse, P2 ;  /* 0x000000012d2f7824 */ /* 0x100fe600010e0637 */
[----:B------:R5:W2:Y:S01]  /*15000*/  SHFL.IDX PT, R54, R36, 0x3, 0x181f ;  /* 0x00781f0024367f89 */ /* 0x000aa200000e0000 */
[CC--:B---3--:R-:W-:Y:S02]  /*15010*/  IADD3 R44, P1, R52.reuse, R57.reuse, RZ ;  /* 0x00000039342c7210 */ /* 0x0c8fe40007f3e0ff */
[-C--:B------:R-:W-:Y:S03]  /*15020*/  IADD3 R52, P0, R52, R252.reuse, RZ ;  /* 0x000000fc34347210 */ /* 0x080fe60007f1e0ff */
[----:B------:R1:W-:Y:S01]  /*15030*/  LDGSTS.E.BYPASS.LTC128B.128 [R251+0x800], [R40.64], !P5 ;  /* 0x0080000028fb7fae */ /* 0x0003e2000e901d54 */
[C-C-:B----4-:R-:W-:Y:S02]  /*15040*/  IMAD.X R45, R53.reuse, 0x1, R56.reuse, P1 ;  /* 0x00000001352d7824 */ /* 0x150fe400008e0638 */
[--C-:B------:R-:W-:Y:S03]  /*15050*/  IMAD.X R53, R53, 0x1, R55.reuse, P0 ;  /* 0x0000000135357824 */ /* 0x100fe600000e0637 */
[----:B------:R3:W-:Y:S06]  /*15060*/  LDGSTS.E.BYPASS.LTC128B.128 [R251+0x2800], [R46.64], !P4 ;  /* 0x028000002efb7fae */ /* 0x0007ec000e101d54 */
[----:B------:R3:W-:Y:S01]  /*15070*/  LDGSTS.E.BYPASS.LTC128B.128 [R251+0x1000], [R44.64], !P5 ;  /* 0x010000002cfb7fae */ /* 0x0007e2000e901d54 */
[-C--:B-----5:R-:W-:Y:S05]  /*15080*/  HMMA.16816.F32.BF16 R36, R64, R48.reuse, RZ ;  /* 0x000000304024723c */ /* 0x0a0fea00000418ff */
[----:B------:R4:W-:Y:S06]  /*15090*/  LDGSTS.E.BYPASS.LTC128B.128 [R251+0x3000], [R52.64], !P4 ;  /* 0x0300000034fb7fae */ /* 0x0009ec000e101d54 */
[----:B------:R-:W5:Y:S01]  /*150a0*/  SHFL.IDX PT, R2, R2, 0x3, 0x181f ;  /* 0x00781f0002027f89 */ /* 0x000f6200000e0000 */
[C---:B-1----:R-:W-:Y:S07]  /*150b0*/  HMMA.16816.F32.BF16 R40, R60.reuse, R48, RZ ;  /* 0x000000303c28723c */ /* 0x042fee00000418ff */
[----:B--2---:R-:W-:Y:S01]  /*150c0*/  IADD3 R48, P0, R54, R57, RZ ;  /* 0x0000003936307210 */ /* 0x004fe20007f1e0ff */
[-C--:B---3--:R-:W-:Y:S04]  /*150d0*/  HMMA.16816.F32.BF16 R44, R60, R50.reuse, RZ ;  /* 0x000000323c2c723c */ /* 0x088fe800000418ff */
[----:B-----5:R-:W-:Y:S01]  /*150e0*/  IMAD.X R49, R2, 0x1, R56, P0 ;  /* 0x0000000102317824 */ /* 0x020fe200000e0638 */
[----:B----4-:R-:W-:Y:S04]  /*150f0*/  IADD3 R52, P0, R54, R252, RZ ;  /* 0x000000fc36347210 */ /* 0x010fe80007f1e0ff */
[----:B------:R1:W-:Y:S03]  /*15100*/  LDGSTS.E.BYPASS.LTC128B.128 [R251+0x1800], [R48.64], !P5 ;  /* 0x0180000030fb7fae */ /* 0x0003e6000e901d54 */
[----:B------:R-:W-:Y:S01]  /*15110*/  IMAD.X R53, R2, 0x1, R55, P0 ;  /* 0x0000000102357824 */ /* 0x000fe200000e0637 */
[----:B------:R-:W-:Y:S04]  /*15120*/  PLOP3.LUT P0, PT, PT, PT, UP0, 0x80, 0x0 ;  /* 0x000000000000781c */ /* 0x000fe80003f0f008 */
[----:B------:R2:W-:Y:S06]  /*15130*/  LDGSTS.E.BYPASS.LTC128B.128 [R251+0x3800], [R52.64], !P4 ;  /* 0x0380000034fb7fae */ /* 0x0005ec000e101d54 */
[----:B------:R-:W0:Y:S01]  /*15140*/  LDGDEPBAR ;  /* 0x00000000000079af */ /* 0x000e220000000000 */
[C---:B-1----:R-:W-:Y:S08]  /*15150*/  HMMA.16816.F32.BF16 R48, R64.reuse, R50, RZ ;  /* 0x000000324030723c */ /* 0x042ff000000418ff */
        /* <DEDUP_REMOVED lines=155> */
.L_x_907:
[----:B------:R-:W-:Y:S01]  /*15b10*/  FMNMX.FTZ R2, R4, R0, !PT ;  /* 0x0000000004027209 */ /* 0x000fe20007810000 */
[----:B------:R-:W-:Y:S01]  /*15b20*/  STL [R1+0x38], R236 ;  /* 0x000038ec01007387 */ /* 0x000fe20000100800 */
[----:B-1----:R-:W-:Y:S02]  /*15b30*/  FMNMX.FTZ R162, R6, R3, !PT ;  /* 0x0000000306a27209 */ /* 0x002fe40007810000 */
[----:B------:R-:W-:Y:S01]  /*15b40*/  FMNMX.FTZ R2, R5, R2, !PT ;  /* 0x0000000205027209 */ /* 0x000fe20007810000 */
        /* <DEDUP_REMOVED lines=40> */
[----:B------:R-:W-:Y:S01]  /*15dd0*/  FMNMX.FTZ R163, R10, R166, !PT ;  /* 0x000000a60aa37209 */ /* 0x000fe20007810000 */
[----:B------:R-:W2:Y:S01]  /*15de0*/  SHFL.BFLY PT, R164, R162, 0x2, 0x1f ;  /* 0x0c401f00a2a47f89 */ /* 0x000ea200000e0000 */
        /* <DEDUP_REMOVED lines=14> */
[----:B--2---:R-:W-:Y:S01]  /*15ed0*/  FMNMX.FTZ R162, R162, R164, !PT ;  /* 0x000000a4a2a27209 */ /* 0x004fe20007810000 */
        /* <DEDUP_REMOVED lines=9> */
[----:B------:R-:W3:Y:S01]  /*15f70*/  SHFL.BFLY PT, R204, R161, 0x2, 0x1f ;  /* 0x0c401f00a1cc7f89 */ /* 0x000ee200000e0000 */
[----:B-1----:R-:W-:Y:S02]  /*15f80*/  FMNMX.FTZ R165, R2, R165, !PT ;  /* 0x000000a502a57209 */ /* 0x002fe40007810000 */
[----:B------:R-:W-:Y:S03]  /*15f90*/  FMNMX.FTZ R2, R47, R163, !PT ;  /* 0x000000a32f027209 */ /* 0x000fe60007810000 */
[C---:B------:R-:W-:Y:S01]  /*15fa0*/  FADD.FTZ R0, -R165.reuse, R0 ;  /* 0x00000000a5007221 */ /* 0x040fe20000010100 */
[----:B------:R-:W-:Y:S01]  /*15fb0*/  FMNMX.FTZ R163, R58, R2, !PT ;  /* 0x000000023aa37209 */ /* 0x000fe20007810000 */
[----:B------:R-:W-:Y:S01]  /*15fc0*/  FMUL.FTZ R208, R165, c[0x0][0x2d0] ;  /* 0x0000b400a5d07a20 */ /* 0x000fe20000410000 */
[----:B--2---:R-:W-:Y:S01]  /*15fd0*/  FMNMX.FTZ R164, R162, R164, !PT ;  /* 0x000000a4a2a47209 */ /* 0x004fe20007810000 */
[----:B------:R-:W-:Y:S01]  /*15fe0*/  FMUL.FTZ R2, R0, c[0x0][0x2d0] ;  /* 0x0000b40000027a20 */ /* 0x000fe20000410000 */
[----:B------:R-:W-:Y:S01]  /*15ff0*/  FMNMX.FTZ R0, R59, R163, !PT ;  /* 0x000000a33b007209 */ /* 0x000fe20007810000 */
[--C-:B------:R-:W-:Y:S02]  /*16000*/  FFMA.FTZ R17, R17, c[0x0][0x2d0], -R208.reuse ;  /* 0x0000b40011117a23 */ /* 0x100fe400000108d0 */
[----:B------:R1:W2:Y:S01]  /*16010*/  MUFU.EX2 R162, R2 ;  /* 0x0000000200a27308 */ /* 0x0002a20000000800 */
[----:B------:R-:W-:Y:S01]  /*16020*/  FMNMX.FTZ R0, R62, R0, !PT ;  /* 0x000000003e007209 */ /* 0x000fe20007810000 */
[----:B------:R-:W-:Y:S01]  /*16030*/  FMUL.FTZ R209, R164, c[0x0][0x2d0] ;  /* 0x0000b400a4d17a20 */ /* 0x000fe20000410000 */
[----:B---3--:R-:W-:Y:S01]  /*16040*/  FMNMX.FTZ R161, R161, R204, !PT ;  /* 0x000000cca1a17209 */ /* 0x008fe20007810000 */
[--C-:B------:R-:W-:Y:S01]  /*16050*/  FFMA.FTZ R4, R4, c[0x0][0x2d0], -R208.reuse ;  /* 0x0000b40004047a23 */ /* 0x100fe200000108d0 */
[----:B------:R-:W-:Y:S01]  /*16060*/  FMNMX.FTZ R0, R63, R0, !PT ;  /* 0x000000003f007209 */ /* 0x000fe20007810000 */
[--C-:B------:R-:W-:Y:S02]  /*16070*/  FFMA.FTZ R19, R19, c[0x0][0x2d0], -R209.reuse ;  /* 0x0000b40013137a23 */ /* 0x100fe400000108d1 */
[----:B------:R-:W3:Y:S01]  /*16080*/  SHFL.BFLY PT, R204, R161, 0x1, 0x1f ;  /* 0x0c201f00a1cc7f89 */ /* 0x000ee200000e0000 */
[--C-:B------:R-:W-:Y:S01]  /*16090*/  FFMA.FTZ R5, R5, c[0x0][0x2d0], -R208.reuse ;  /* 0x0000b40005057a23 */ /* 0x100fe200000108d0 */
[----:B------:R4:W-:Y:S01]  /*160a0*/  MUFU.EX2 R236, R17 ;  /* 0x0000001100ec7308 */ /* 0x0009e20000000800 */
[--C-:B------:R-:W-:Y:S02]  /*160b0*/  FFMA.FTZ R16, R16, c[0x0][0x2d0], -R208.reuse ;  /* 0x0000b40010107a23 */ /* 0x100fe400000108d0 */
[--C-:B------:R-:W-:Y:S02]  /*160c0*/  FFMA.FTZ R6, R6, c[0x0][0x2d0], -R209.reuse ;  /* 0x0000b40006067a23 */ /* 0x100fe400000108d1 */
[--C-:B------:R-:W-:Y:S02]  /*160d0*/  FFMA.FTZ R7, R7, c[0x0][0x2d0], -R209.reuse ;  /* 0x0000b40007077a23 */ /* 0x100fe400000108d1 */
[--C-:B------:R-:W-:Y:S02]  /*160e0*/  FFMA.FTZ R18, R18, c[0x0][0x2d0], -R209.reuse ;  /* 0x0000b40012127a23 */ /* 0x100fe400000108d1 */
[--C-:B------:R-:W-:Y:S01]  /*160f0*/  FFMA.FTZ R20, R20, c[0x0][0x2d0], -R208.reuse ;  /* 0x0000b40014147a23 */ /* 0x100fe200000108d0 */
[----:B------:R-:W-:Y:S01]  /*16100*/  MUFU.EX2 R167, R19 ;  /* 0x0000001300a77308 */ /* 0x000fe20000000800 */
[----:B------:R-:W-:Y:S02]  /*16110*/  FFMA.FTZ R21, R21, c[0x0][0x2d0], -R208 ;  /* 0x0000b40015157a23 */ /* 0x000fe400000108d0 */
[----:B------:R-:W-:Y:S02]  /*16120*/  FFMA.FTZ R22, R22, c[0x0][0x2d0], -R209 ;  /* 0x0000b40016167a23 */ /* 0x000fe400000108d1 */
[----:B-1----:R-:W-:Y:S02]  /*16130*/  FADD.FTZ R2, -R164, R3 ;  /* 0x00000003a4027221 */ /* 0x002fe40000010100 */
[----:B------:R-:W1:Y:S01]  /*16140*/  SHFL.BFLY PT, R3, R0, 0x2, 0x1f ;  /* 0x0c401f0000037f89 */ /* 0x000e6200000e0000 */
[----:B--2---:R-:W-:Y:S02]  /*16150*/  FMUL.FTZ R68, R162, R68 ;  /* 0x00000044a2447220 */ /* 0x004fe40000410000 */
[----:B------:R-:W-:Y:S01]  /*16160*/  FMUL.FTZ R2, R2, c[0x0][0x2d0] ;  /* 0x0000b40002027a20 */ /* 0x000fe20000410000 */
[----:B------:R2:W-:Y:S01]  /*16170*/  MUFU.EX2 R218, R16 ;  /* 0x0000001000da7308 */ /* 0x0005e20000000800 */
[----:B---3--:R-:W-:Y:S01]  /*16180*/  FMNMX.FTZ R163, R161, R204, !PT ;  /* 0x000000cca1a37209 */ /* 0x008fe20007810000 */
[C---:B------:R-:W-:Y:S02]  /*16190*/  FMUL.FTZ R69, R162.reuse, R69 ;  /* 0x00000045a2457220 */ /* 0x040fe40000410000 */
[----:B------:R-:W-:Y:S01]  /*161a0*/  LDSM.16.MT88.4 R204, [R232+0x100] ;  /* 0x00010000e8cc783b */ /* 0x000fe20000004200 */
[C---:B----4-:R-:W-:Y:S02]  /*161b0*/  FMUL.FTZ R17, R162.reuse, R181 ;  /* 0x000000b5a2117220 */ /* 0x050fe40000410000 */
[C---:B------:R-:W-:Y:S02]  /*161c0*/  FMUL.FTZ R80, R162.reuse, R80 ;  /* 0x00000050a2507220 */ /* 0x040fe40000410000 */
[C---:B------:R-:W-:Y:S01]  /*161d0*/  FMUL.FTZ R81, R162.reuse, R81 ;  /* 0x00000051a2517220 */ /* 0x040fe20000410000 */
[----:B------:R3:W4:Y:S01]  /*161e0*/  MUFU.EX2 R161, R2 ;  /* 0x0000000200a17308 */ /* 0x0007220000000800 */
[C---:B------:R-:W-:Y:S02]  /*161f0*/  FMUL.FTZ R84, R162.reuse, R84 ;  /* 0x00000054a2547220 */ /* 0x040fe40000410000 */
[C---:B------:R-:W-:Y:S02]  /*16200*/  FMUL.FTZ R85, R162.reuse, R85 ;  /* 0x00000055a2557220 */ /* 0x040fe40000410000 */
[C---:B------:R-:W-:Y:S02]  /*16210*/  FMUL.FTZ R96, R162.reuse, R96 ;  /* 0x00000060a2607220 */ /* 0x040fe40000410000 */
[C---:B------:R-:W-:Y:S02]  /*16220*/  FMUL.FTZ R97, R162.reuse, R97 ;  /* 0x00000061a2617220 */ /* 0x040fe40000410000 */
[----:B------:R-:W-:Y:S01]  /*16230*/  FMUL.FTZ R100, R162, R100 ;  /* 0x00000064a2647220 */ /* 0x000fe20000410000 */
[----:B-1----:R-:W-:Y:S01]  /*16240*/  FMNMX.FTZ R0, R0, R3, !PT ;  /* 0x0000000300007209 */ /* 0x002fe20007810000 */
[----:B------:R1:W-:Y:S01]  /*16250*/  MUFU.EX2 R225, R18 ;  /* 0x0000001200e17308 */ /* 0x0003e20000000800 */
[C---:B------:R-:W-:Y:S02]  /*16260*/  FMUL.FTZ R101, R162.reuse, R101 ;  /* 0x00000065a2657220 */ /* 0x040fe40000410000 */
[C---:B--2---:R-:W-:Y:S02]  /*16270*/  FMUL.FTZ R16, R162.reuse, R180 ;  /* 0x000000b4a2107220 */ /* 0x044fe40000410000 */
[C---:B------:R-:W-:Y:S02]  /*16280*/  FMUL.FTZ R112, R162.reuse, R112 ;  /* 0x00000070a2707220 */ /* 0x040fe40000410000 */
[C---:B------:R-:W-:Y:S02]  /*16290*/  FMUL.FTZ R113, R162.reuse, R113 ;  /* 0x00000071a2717220 */ /* 0x040fe40000410000 */
[C---:B------:R-:W-:Y:S01]  /*162a0*/  FMUL.FTZ R116, R162.reuse, R116 ;  /* 0x00000074a2747220 */ /* 0x040fe20000410000 */
[----:B------:R2:W-:Y:S01]  /*162b0*/  MUFU.EX2 R215, R4 ;  /* 0x0000000400d77308 */ /* 0x0005e20000000800 */
[----:B------:R-:W-:Y:S02]  /*162c0*/  FMUL.FTZ R117, R162, R117 ;  /* 0x00000075a2757220 */ /* 0x000fe40000410000 */
[----:B---3--:R-:W-:Y:S02]  /*162d0*/  FADD.FTZ R2, -R163, R160 ;  /* 0x000000a0a3027221 */ /* 0x008fe40000010100 */
[C---:B----4-:R-:W-:Y:S02]  /*162e0*/  FMUL.FTZ R19, R161.reuse, R183 ;  /* 0x000000b7a1137220 */ /* 0x050fe40000410000 */
[----:B------:R-:W-:Y:S02]  /*162f0*/  FMUL.FTZ R2, R2, c[0x0][0x2d0] ;  /* 0x0000b40002027a20 */ /* 0x000fe40000410000 */
[C---:B------:R-:W-:Y:S01]  /*16300*/  FMUL.FTZ R70, R161.reuse, R70 ;  /* 0x00000046a1467220 */ /* 0x040fe20000410000 */
[----:B------:R-:W3:Y:S01]  /*16310*/  MUFU.EX2 R216, R5 ;  /* 0x0000000500d87308 */ /* 0x000ee20000000800 */
[C---:B------:R-:W-:Y:S02]  /*16320*/  FMUL.FTZ R71, R161.reuse, R71 ;  /* 0x00000047a1477220 */ /* 0x040fe40000410000 */
[C---:B------:R-:W-:Y:S02]  /*16330*/  FMUL.FTZ R82, R161.reuse, R82 ;  /* 0x00000052a1527220 */ /* 0x040fe40000410000 */
[C---:B-1----:R-:W-:Y:S02]  /*16340*/  FMUL.FTZ R18, R161.reuse, R182 ;  /* 0x000000b6a1127220 */ /* 0x042fe40000410000 */
[C---:B------:R-:W-:Y:S02]  /*16350*/  FMUL.FTZ R83, R161.reuse, R83 ;  /* 0x00000053a1537220 */ /* 0x040fe40000410000 */
[C---:B------:R-:W-:Y:S01]  /*16360*/  FMUL.FTZ R86, R161.reuse, R86 ;  /* 0x00000056a1567220 */ /* 0x040fe20000410000 */
[----:B------:R1:W4:Y:S01]  /*16370*/  MUFU.EX2 R160, R2 ;  /* 0x0000000200a07308 */ /* 0x0003220000000800 */
[C---:B------:R-:W-:Y:S02]  /*16380*/  FMUL.FTZ R87, R161.reuse, R87 ;  /* 0x00000057a1577220 */ /* 0x040fe40000410000 */
[C---:B------:R-:W-:Y:S02]  /*16390*/  FMUL.FTZ R98, R161.reuse, R98 ;  /* 0x00000062a1627220 */ /* 0x040fe40000410000 */
[----:B--2---:R-:W-:Y:S02]  /*163a0*/  FMUL.FTZ R4, R162, R172 ;  /* 0x000000aca2047220 */ /* 0x004fe40000410000 */
[C---:B------:R-:W-:Y:S02]  /*163b0*/  FMUL.FTZ R99, R161.reuse, R99 ;  /* 0x00000063a1637220 */ /* 0x040fe40000410000 */
[C---:B------:R-:W-:Y:S01]  /*163c0*/  FMUL.FTZ R102, R161.reuse, R102 ;  /* 0x00000066a1667220 */ /* 0x040fe20000410000 */
[----:B------:R2:W-:Y:S01]  /*163d0*/  MUFU.EX2 R213, R6 ;  /* 0x0000000600d57308 */ /* 0x0005e20000000800 */
[C---:B------:R-:W-:Y:S02]  /*163e0*/  FMUL.FTZ R103, R161.reuse, R103 ;  /* 0x00000067a1677220 */ /* 0x040fe40000410000 */
[C---:B------:R-:W-:Y:S01]  /*163f0*/  FMUL.FTZ R114, R161.reuse, R114 ;  /* 0x00000072a1727220 */ /* 0x040fe20000410000 */
[----:B---3--:R-:W-:Y:S01]  /*16400*/  F2FP.BF16.PACK_AB R172, R216, R215 ;  /* 0x000000d7d8ac723e */ /* 0x008fe200000010ff */
[C---:B------:R-:W-:Y:S02]  /*16410*/  FMUL.FTZ R5, R162.reuse, R173 ;  /* 0x000000ada2057220 */ /* 0x040fe40000410000 */
[C---:B------:R-:W-:Y:S02]  /*16420*/  FMUL.FTZ R115, R161.reuse, R115 ;  /* 0x00000073a1737220 */ /* 0x040fe40000410000 */
[C---:B------:R-:W-:Y:S01]  /*16430*/  FMUL.FTZ R118, R161.reuse, R118 ;  /* 0x00000076a1767220 */ /* 0x040fe20000410000 */
[----:B------:R-:W3:Y:S01]  /*16440*/  MUFU.EX2 R217, R7 ;  /* 0x0000000700d97308 */ /* 0x000ee20000000800 */
[C---:B------:R-:W-:Y:S02]  /*16450*/  FMUL.FTZ R119, R161.reuse, R119 ;  /* 0x00000077a1777220 */ /* 0x040fe40000410000 */
[----:B------:R-:W-:Y:S01]  /*16460*/  FMUL.FTZ R128, R162, R128 ;  /* 0x00000080a2807220 */ /* 0x000fe20000410000 */
[----:B-1----:R-:W1:Y:S01]  /*16470*/  SHFL.BFLY PT, R2, R0, 0x1, 0x1f ;  /* 0x0c201f0000027f89 */ /* 0x002e6200000e0000 */
[C---:B----4-:R-:W-:Y:S02]  /*16480*/  FMUL.FTZ R72, R160.reuse, R72 ;  /* 0x00000048a0487220 */ /* 0x050fe40000410000 */
[C---:B------:R-:W-:Y:S02]  /*16490*/  FMUL.FTZ R73, R160.reuse, R73 ;  /* 0x00000049a0497220 */ /* 0x040fe40000410000 */
[C---:B------:R-:W-:Y:S01]  /*164a0*/  FMUL.FTZ R76, R160.reuse, R76 ;  /* 0x0000004ca04c7220 */ /* 0x040fe20000410000 */
[----:B------:R-:W-:Y:S01]  /*164b0*/  MUFU.EX2 R219, R20 ;  /* 0x0000001400db7308 */ /* 0x000fe20000000800 */
[C---:B------:R-:W-:Y:S02]  /*164c0*/  FMUL.FTZ R77, R160.reuse, R77 ;  /* 0x0000004da04d7220 */ /* 0x040fe40000410000 */
[----:B------:R-:W-:Y:S02]  /*164d0*/  FMUL.FTZ R88, R160, R88 ;  /* 0x00000058a0587220 */ /* 0x000fe40000410000 */
[----:B--2---:R-:W-:Y:S01]  /*164e0*/  FMUL.FTZ R6, R161, R174 ;  /* 0x000000aea1067220 */ /* 0x004fe20000410000 */
[----:B------:R-:W-:Y:S01]  /*164f0*/  F2FP.BF16.PACK_AB R174, R236, R218 ;  /* 0x000000daecae723e */ /* 0x000fe200000010ff */
[C---:B------:R-:W-:Y:S02]  /*16500*/  FMUL.FTZ R89, R160.reuse, R89 ;  /* 0x00000059a0597220 */ /* 0x040fe40000410000 */
[C---:B------:R-:W-:Y:S01]  /*16510*/  FMUL.FTZ R92, R160.reuse, R92 ;  /* 0x0000005ca05c7220 */ /* 0x040fe20000410000 */
[----:B------:R-:W-:Y:S01]  /*16520*/  MUFU.EX2 R180, R21 ;  /* 0x0000001500b47308 */ /* 0x000fe20000000800 */
[C---:B------:R-:W-:Y:S02]  /*16530*/  FMUL.FTZ R93, R160.reuse, R93 ;  /* 0x0000005da05d7220 */ /* 0x040fe40000410000 */
[----:B------:R-:W-:Y:S01]  /*16540*/  FMUL.FTZ R104, R160, R104 ;  /* 0x00000068a0687220 */ /* 0x000fe20000410000 */
[----:B---3--:R-:W-:Y:S01]  /*16550*/  F2FP.BF16.PACK_AB R173, R217, R213 ;  /* 0x000000d5d9ad723e */ /* 0x008fe200000010ff */
[----:B------:R-:W-:Y:S01]  /*16560*/  FMUL.FTZ R7, R161, R175 ;  /* 0x000000afa1077220 */ /* 0x000fe20000410000 */
[----:B------:R-:W-:Y:S01]  /*16570*/  F2FP.BF16.PACK_AB R175, R167, R225 ;  /* 0x000000e1a7af723e */ /* 0x000fe200000010ff */
[--C-:B------:R-:W-:Y:S01]  /*16580*/  FFMA.FTZ R183, R38, c[0x0][0x2d0], -R209.reuse ;  /* 0x0000b40026b77a23 */ /* 0x100fe200000108d1 */
[----:B-1----:R-:W-:Y:S01]  /*16590*/  FMNMX.FTZ R2, R2, R0, !PT ;  /* 0x0000000002027209 */ /* 0x002fe20007810000 */
[--C-:B------:R-:W-:Y:S01]  /*165a0*/  FFMA.FTZ R182, R39, c[0x0][0x2d0], -R209.reuse ;  /* 0x0000b40027b67a23 */ /* 0x100fe200000108d1 */
[----:B------:R-:W-:Y:S01]  /*165b0*/  MUFU.EX2 R228, R22 ;  /* 0x0000001600e47308 */ /* 0x000fe20000000800 */
[----:B------:R-:W-:Y:S02]  /*165c0*/  FFMA.FTZ R181, R50, c[0x0][0x2d0], -R209 ;  /* 0x0000b40032b57a23 */ /* 0x000fe400000108d1 */
[-C--:B------:R-:W-:Y:S05]  /*165d0*/  HMMA.16816.F32.BF16 R4, R172, R204.reuse, R4 ;  /* 0x000000ccac04723c */ /* 0x080fea0000041804 */
[C---:B------:R-:W-:Y:S02]  /*165e0*/  FADD.FTZ R0, -R2.reuse, R166 ;  /* 0x000000a602007221 */ /* 0x040fe40000010100 */
[----:B------:R-:W-:Y:S02]  /*165f0*/  FMUL.FTZ R166, R163, c[0x0][0x2d0] ;  /* 0x0000b400a3a67a20 */ /* 0x000fe40000410000 */
[----:B------:R-:W-:Y:S03]  /*16600*/  FMUL.FTZ R3, R2, c[0x0][0x2d0] ;  /* 0x0000b40002037a20 */ /* 0x000fe60000410000 */
[----:B------:R-:W-:Y:S02]  /*16610*/  FMUL.FTZ R0, R0, c[0x0][0x2d0] ;  /* 0x0000b40000007a20 */ /* 0x000fe40000410000 */
[--C-:B------:R-:W-:Y:S02]  /*16620*/  FFMA.FTZ R12, R12, c[0x0][0x2d0], -R166.reuse ;  /* 0x0000b4000c0c7a23 */ /* 0x100fe400000108a6 */
[--C-:B------:R-:W-:Y:S02]  /*16630*/  FFMA.FTZ R13, R13, c[0x0][0x2d0], -R166.reuse ;  /* 0x0000b4000d0d7a23 */ /* 0x100fe400000108a6 */
[--C-:B------:R-:W-:Y:S01]  /*16640*/  FFMA.FTZ R14, R14, c[0x0][0x2d0], -R3.reuse ;  /* 0x0000b4000e0e7a23 */ /* 0x100fe20000010803 */
[----:B------:R-:W1:Y:S01]  /*16650*/  MUFU.EX2 R0, R0 ;  /* 0x0000000000007308 */ /* 0x000e620000000800 */
[--C-:B------:R-:W-:Y:S02]  /*16660*/  FFMA.FTZ R15, R15, c[0x0][0x2d0], -R3.reuse ;  /* 0x0000b4000f0f7a23 */ /* 0x100fe40000010803 */
[--C-:B------:R-:W-:Y:S02]  /*16670*/  FFMA.FTZ R8, R8, c[0x0][0x2d0], -R166.reuse ;  /* 0x0000b40008087a23 */ /* 0x100fe400000108a6 */
[----:B------:R-:W-:Y:S02]  /*16680*/  FFMA.FTZ R9, R9, c[0x0][0x2d0], -R166 ;  /* 0x0000b40009097a23 */ /* 0x000fe400000108a6 */
[--C-:B------:R-:W-:Y:S02]  /*16690*/  FFMA.FTZ R10, R10, c[0x0][0x2d0], -R3.reuse ;  /* 0x0000b4000a0a7a23 */ /* 0x100fe40000010803 */
[----:B------:R-:W-:Y:S01]  /*166a0*/  FFMA.FTZ R11, R11, c[0x0][0x2d0], -R3 ;  /* 0x0000b4000b0b7a23 */ /* 0x000fe20000010803 */
[----:B------:R2:W-:Y:S01]  /*166b0*/  MUFU.EX2 R226, R12 ;  /* 0x0000000c00e27308 */ /* 0x0005e20000000800 */
[C---:B------:R-:W-:Y:S02]  /*166c0*/  FMUL.FTZ R105, R160.reuse, R105 ;  /* 0x00000069a0697220 */ /* 0x040fe40000410000 */
[C---:B------:R-:W-:Y:S02]  /*166d0*/  FMUL.FTZ R108, R160.reuse, R108 ;  /* 0x0000006ca06c7220 */ /* 0x040fe40000410000 */
[C---:B------:R-:W-:Y:S02]  /*166e0*/  FMUL.FTZ R109, R160.reuse, R109 ;  /* 0x0000006da06d7220 */ /* 0x040fe40000410000 */
[C---:B------:R-:W-:Y:S02]  /*166f0*/  FMUL.FTZ R120, R160.reuse, R120 ;  /* 0x00000078a0787220 */ /* 0x040fe40000410000 */
[C---:B------:R-:W-:Y:S01]  /*16700*/  FMUL.FTZ R121, R160.reuse, R121 ;  /* 0x00000079a0797220 */ /* 0x040fe20000410000 */
[----:B------:R3:W-:Y:S01]  /*16710*/  MUFU.EX2 R221, R13 ;  /* 0x0000000d00dd7308 */ /* 0x0007e20000000800 */
[C---:B------:R-:W-:Y:S02]  /*16720*/  FMUL.FTZ R124, R160.reuse, R124 ;  /* 0x0000007ca07c7220 */ /* 0x040fe40000410000 */
[----:B------:R-:W-:Y:S02]  /*16730*/  FMUL.FTZ R125, R160, R125 ;  /* 0x0000007da07d7220 */ /* 0x000fe40000410000 */
[C---:B-1----:R-:W-:Y:S02]  /*16740*/  FMUL.FTZ R74, R0.reuse, R74 ;  /* 0x0000004a004a7220 */ /* 0x042fe40000410000 */
[C---:B------:R-:W-:Y:S02]  /*16750*/  FMUL.FTZ R75, R0.reuse, R75 ;  /* 0x0000004b004b7220 */ /* 0x040fe40000410000 */
[C---:B------:R-:W-:Y:S01]  /*16760*/  FMUL.FTZ R78, R0.reuse, R78 ;  /* 0x0000004e004e7220 */ /* 0x040fe20000410000 */
[----:B------:R1:W-:Y:S01]  /*16770*/  MUFU.EX2 R220, R14 ;  /* 0x0000000e00dc7308 */ /* 0x0003e20000000800 */
[C---:B------:R-:W-:Y:S02]  /*16780*/  FMUL.FTZ R79, R0.reuse, R79 ;  /* 0x0000004f004f7220 */ /* 0x040fe40000410000 */
[----:B------:R-:W-:Y:S02]  /*16790*/  FMUL.FTZ R90, R0, R90 ;  /* 0x0000005a005a7220 */ /* 0x000fe40000410000 */
[----:B--2---:R-:W-:Y:S02]  /*167a0*/  FMUL.FTZ R12, R160, R176 ;  /* 0x000000b0a00c7220 */ /* 0x004fe40000410000 */
[C---:B------:R-:W-:Y:S02]  /*167b0*/  FMUL.FTZ R91, R0.reuse, R91 ;  /* 0x0000005b005b7220 */ /* 0x040fe40000410000 */
[C---:B------:R-:W-:Y:S01]  /*167c0*/  FMUL.FTZ R94, R0.reuse, R94 ;  /* 0x0000005e005e7220 */ /* 0x040fe20000410000 */
[----:B------:R2:W-:Y:S01]  /*167d0*/  MUFU.EX2 R222, R15 ;  /* 0x0000000f00de7308 */ /* 0x0005e20000000800 */
[C---:B------:R-:W-:Y:S02]  /*167e0*/  FMUL.FTZ R95, R0.reuse, R95 ;  /* 0x0000005f005f7220 */ /* 0x040fe40000410000 */
[----:B------:R-:W-:Y:S02]  /*167f0*/  FMUL.FTZ R106, R0, R106 ;  /* 0x0000006a006a7220 */ /* 0x000fe40000410000 */
[----:B---3--:R-:W-:Y:S02]  /*16800*/  FMUL.FTZ R13, R160, R177 ;  /* 0x000000b1a00d7220 */ /* 0x008fe40000410000 */
[C---:B------:R-:W-:Y:S02]  /*16810*/  FMUL.FTZ R107, R0.reuse, R107 ;  /* 0x0000006b006b7220 */ /* 0x040fe40000410000 */
[C---:B------:R-:W-:Y:S01]  /*16820*/  FMUL.FTZ R110, R0.reuse, R110 ;  /* 0x0000006e006e7220 */ /* 0x040fe20000410000 */
[----:B------:R3:W-:Y:S01]  /*16830*/  MUFU.EX2 R211, R8 ;  /* 0x0000000800d37308 */ /* 0x0007e20000000800 */
[C---:B------:R-:W-:Y:S02]  /*16840*/  FMUL.FTZ R111, R0.reuse, R111 ;  /* 0x0000006f006f7220 */ /* 0x040fe40000410000 */
[C---:B------:R-:W-:Y:S02]  /*16850*/  FMUL.FTZ R122, R0.reuse, R122 ;  /* 0x0000007a007a7220 */ /* 0x040fe40000410000 */
[C---:B-1----:R-:W-:Y:S02]  /*16860*/  FMUL.FTZ R14, R0.reuse, R178 ;  /* 0x000000b2000e7220 */ /* 0x042fe40000410000 */
[C---:B------:R-:W-:Y:S02]  /*16870*/  FMUL.FTZ R123, R0.reuse, R123 ;  /* 0x0000007b007b7220 */ /* 0x040fe40000410000 */
[C---:B------:R-:W-:Y:S01]  /*16880*/  FMUL.FTZ R126, R0.reuse, R126 ;  /* 0x0000007e007e7220 */ /* 0x040fe20000410000 */
[----:B------:R-:W1:Y:S01]  /*16890*/  MUFU.EX2 R214, R9 ;  /* 0x0000000900d67308 */ /* 0x000e620000000800 */
[----:B------:R-:W-:Y:S02]  /*168a0*/  FMUL.FTZ R127, R0, R127 ;  /* 0x0000007f007f7220 */ /* 0x000fe40000410000 */
[----:B------:R-:W-:Y:S02]  /*168b0*/  FMUL.FTZ R129, R162, R129 ;  /* 0x00000081a2817220 */ /* 0x000fe40000410000 */
[----:B--2---:R-:W-:Y:S02]  /*168c0*/  FMUL.FTZ R15, R0, R179 ;  /* 0x000000b3000f7220 */ /* 0x004fe40000410000 */
[----:B------:R-:W2:Y:S01]  /*168d0*/  LDSM.16.MT88.4 R176, [R233+0x100] ;  /* 0x00010000e9b0783b */ /* 0x000ea20000004200 */
[C---:B------:R-:W-:Y:S02]  /*168e0*/  FMUL.FTZ R130, R161.reuse, R130 ;  /* 0x00000082a1827220 */ /* 0x040fe40000410000 */
[----:B------:R4:W-:Y:S01]  /*168f0*/  MUFU.EX2 R210, R10 ;  /* 0x0000000a00d27308 */ /* 0x0009e20000000800 */
[C---:B------:R-:W-:Y:S02]  /*16900*/  FMUL.FTZ R131, R161.reuse, R131 ;  /* 0x00000083a1837220 */ /* 0x040fe40000410000 */
[----:B------:R-:W-:Y:S02]  /*16910*/  FMUL.FTZ R132, R162, R132 ;  /* 0x00000084a2847220 */ /* 0x000fe40000410000 */
[----:B---3--:R-:W-:Y:S02]  /*16920*/  FMUL.FTZ R8, R160, R168 ;  /* 0x000000a8a0087220 */ /* 0x008fe40000410000 */
[----:B------:R-:W-:Y:S02]  /*16930*/  FMUL.FTZ R133, R162, R133 ;  /* 0x00000085a2857220 */ /* 0x000fe40000410000 */
[C---:B------:R-:W-:Y:S01]  /*16940*/  FMUL.FTZ R134, R161.reuse, R134 ;  /* 0x00000086a1867220 */ /* 0x040fe20000410000 */
[----:B------:R-:W3:Y:S01]  /*16950*/  MUFU.EX2 R212, R11 ;  /* 0x0000000b00d47308 */ /* 0x000ee20000000800 */
[----:B------:R-:W-:Y:S02]  /*16960*/  FMUL.FTZ R135, R161, R135 ;  /* 0x00000087a1877220 */ /* 0x000fe40000410000 */
[----:B------:R-:W-:Y:S01]  /*16970*/  FMUL.FTZ R136, R160, R136 ;  /* 0x00000088a0887220 */ /* 0x000fe20000410000 */
[----:B-1----:R-:W-:Y:S01]  /*16980*/  F2FP.BF16.PACK_AB R168, R214, R211 ;  /* 0x000000d3d6a8723e */ /* 0x002fe200000010ff */
[C---:B------:R-:W-:Y:S02]  /*16990*/  FMUL.FTZ R9, R160.reuse, R169 ;  /* 0x000000a9a0097220 */ /* 0x040fe40000410000 */
[----:B------:R-:W-:Y:S02]  /*169a0*/  FMUL.FTZ R137, R160, R137 ;  /* 0x00000089a0897220 */ /* 0x000fe40000410000 */
[C---:B------:R-:W-:Y:S02]  /*169b0*/  FMUL.FTZ R138, R0.reuse, R138 ;  /* 0x0000008a008a7220 */ /* 0x040fe40000410000 */
[----:B------:R-:W-:Y:S02]  /*169c0*/  FMUL.FTZ R139, R0, R139 ;  /* 0x0000008b008b7220 */ /* 0x000fe40000410000 */
[----:B------:R-:W-:Y:S02]  /*169d0*/  FMUL.FTZ R140, R160, R140 ;  /* 0x0000008ca08c7220 */ /* 0x000fe40000410000 */
[----:B----4-:R-:W-:Y:S01]  /*169e0*/  FMUL.FTZ R10, R0, R170 ;  /* 0x000000aa000a7220 */ /* 0x010fe20000410000 */
[----:B------:R-:W-:Y:S01]  /*169f0*/  F2FP.BF16.PACK_AB R170, R221, R226 ;  /* 0x000000e2ddaa723e */ /* 0x000fe200000010ff */
[----:B------:R-:W-:Y:S02]  /*16a00*/  FMUL.FTZ R141, R160, R141 ;  /* 0x0000008da08d7220 */ /* 0x000fe40000410000 */
[C---:B------:R-:W-:Y:S02]  /*16a10*/  FMUL.FTZ R142, R0.reuse, R142 ;  /* 0x0000008e008e7220 */ /* 0x040fe40000410000 */
[----:B------:R-:W-:Y:S02]  /*16a20*/  FMUL.FTZ R143, R0, R143 ;  /* 0x0000008f008f7220 */ /* 0x000fe40000410000 */
[----:B------:R-:W-:Y:S01]  /*16a30*/  FMUL.FTZ R144, R162, R144 ;  /* 0x00000090a2907220 */ /* 0x000fe20000410000 */
[----:B---3--:R-:W-:Y:S01]  /*16a40*/  F2FP.BF16.PACK_AB R169, R212, R210 ;  /* 0x000000d2d4a9723e */ /* 0x008fe200000010ff */
[----:B------:R-:W-:Y:S01]  /*16a50*/  FMUL.FTZ R11, R0, R171 ;  /* 0x000000ab000b7220 */ /* 0x000fe20000410000 */
[----:B------:R-:W-:Y:S01]  /*16a60*/  F2FP.BF16.PACK_AB R171, R222, R220 ;  /* 0x000000dcdeab723e */ /* 0x000fe200000010ff */
[C---:B------:R-:W-:Y:S02]  /*16a70*/  FMUL.FTZ R145, R162.reuse, R145 ;  /* 0x00000091a2917220 */ /* 0x040fe40000410000 */
[C---:B------:R-:W-:Y:S02]  /*16a80*/  FMUL.FTZ R146, R161.reuse, R146 ;  /* 0x00000092a1927220 */ /* 0x040fe40000410000 */
[----:B------:R-:W-:Y:S02]  /*16a90*/  FMUL.FTZ R147, R161, R147 ;  /* 0x00000093a1937220 */ /* 0x000fe40000410000 */
[C---:B------:R-:W-:Y:S04]  /*16aa0*/  HMMA.16816.F32.BF16 R8, R168.reuse, R204, R8 ;  /* 0x000000cca808723c */ /* 0x040fe80000041808 */
[C---:B------:R-:W-:Y:S02]  /*16ab0*/  FMUL.FTZ R20, R162.reuse, R184 ;  /* 0x000000b8a2147220 */ /* 0x040fe40000410000 */
[--C-:B------:R-:W-:Y:S02]  /*16ac0*/  FFMA.FTZ R184, R49, c[0x0][0x2d0], -R208.reuse ;  /* 0x0000b40031b87a23 */ /* 0x100fe400000108d0 */
[-C--:B------:R-:W-:Y:S04]  /*16ad0*/  HMMA.16816.F32.BF16 R12, R168, R206.reuse, R12 ;  /* 0x000000cea80c723c */ /* 0x080fe8000004180c */
[----:B------:R-:W-:Y:S02]  /*16ae0*/  FMUL.FTZ R21, R162, R185 ;  /* 0x000000b9a2157220 */ /* 0x000fe40000410000 */
[--C-:B------:R-:W-:Y:S02]  /*16af0*/  FFMA.FTZ R185, R48, c[0x0][0x2d0], -R208.reuse ;  /* 0x0000b40030b97a23 */ /* 0x100fe400000108d0 */
        /* <DEDUP_REMOVED lines=10> */
[----:B------:R-:W-:Y:S02]  /*16ba0*/  FMUL.FTZ R153, R160, R153 ;  /* 0x00000099a0997220 */ /* 0x000fe40000410000 */
[C---:B------:R-:W-:Y:S02]  /*16bb0*/  FMUL.FTZ R154, R0.reuse, R154 ;  /* 0x0000009a009a7220 */ /* 0x040fe40000410000 */
[C---:B------:R-:W-:Y:S01]  /*16bc0*/  HMMA.16816.F32.BF16 R80, R172.reuse, R178, R80 ;  /* 0x000000b2ac50723c */ /* 0x040fe20000041850 */
[----:B------:R-:W1:Y:S03]  /*16bd0*/  LDSM.16.MT88.4 R176, [R235+0x100] ;  /* 0x00010000ebb0783b */ /* 0x000e660000004200 */
[----:B------:R-:W-:Y:S02]  /*16be0*/  FMUL.FTZ R155, R0, R155 ;  /* 0x0000009b009b7220 */ /* 0x000fe40000410000 */
[C---:B------:R-:W-:Y:S02]  /*16bf0*/  FMUL.FTZ R156, R162.reuse, R156 ;  /* 0x0000009ca29c7220 */ /* 0x040fe40000410000 */
[----:B------:R-:W-:Y:S04]  /*16c00*/  FMUL.FTZ R157, R162, R157 ;  /* 0x0000009da29d7220 */ /* 0x000fe80000410000 */
[C---:B------:R-:W-:Y:S02]  /*16c10*/  FMUL.FTZ R158, R161.reuse, R158 ;  /* 0x0000009ea19e7220 */ /* 0x040fe40000410000 */
[----:B------:R-:W-:Y:S02]  /*16c20*/  FMUL.FTZ R159, R161, R159 ;  /* 0x0000009fa19f7220 */ /* 0x000fe40000410000 */
[--C-:B------:R-:W-:Y:S02]  /*16c30*/  FFMA.FTZ R204, R52, c[0x0][0x2d0], -R208.reuse ;  /* 0x0000b40034cc7a23 */ /* 0x100fe400000108d0 */
[----:B------:R-:W-:Y:S02]  /*16c40*/  FFMA.FTZ R206, R64, c[0x0][0x2d0], -R208 ;  /* 0x0000b40040ce7a23 */ /* 0x000fe400000108d0 */
[----:B------:R-:W-:Y:S02]  /*16c50*/  FFMA.FTZ R64, R41, c[0x0][0x2d0], -R166 ;  /* 0x0000b40029407a23 */ /* 0x000fe400000108a6 */
[--C-:B------:R-:W-:Y:S02]  /*16c60*/  FFMA.FTZ R23, R23, c[0x0][0x2d0], -R209.reuse ;  /* 0x0000b40017177a23 */ /* 0x100fe400000108d1 */
[----:B------:R-:W-:Y:S02]  /*16c70*/  FFMA.FTZ R32, R32, c[0x0][0x2d0], -R208 ;  /* 0x0000b40020207a23 */ /* 0x000fe400000108d0 */
[----:B------:R2:W-:Y:S01]  /*16c80*/  MUFU.EX2 R207, R23 ;  /* 0x0000001700cf7308 */ /* 0x0005e20000000800 */
[----:B------:R-:W-:Y:S02]  /*16c90*/  FFMA.FTZ R34, R34, c[0x0][0x2d0], -R209 ;  /* 0x0000b40022227a23 */ /* 0x000fe400000108d1 */
[--C-:B------:R-:W-:Y:S02]  /*16ca0*/  FFMA.FTZ R24, R24, c[0x0][0x2d0], -R166.reuse ;  /* 0x0000b40018187a23 */ /* 0x100fe400000108a6 */
[----:B------:R-:W-:Y:S02]  /*16cb0*/  FFMA.FTZ R25, R25, c[0x0][0x2d0], -R166 ;  /* 0x0000b40019197a23 */ /* 0x000fe400000108a6 */
[--C-:B------:R-:W-:Y:S02]  /*16cc0*/  FFMA.FTZ R26, R26, c[0x0][0x2d0], -R3.reuse ;  /* 0x0000b4001a1a7a23 */ /* 0x100fe40000010803 */
[----:B------:R-:W-:Y:S01]  /*16cd0*/  FFMA.FTZ R27, R27, c[0x0][0x2d0], -R3 ;  /* 0x0000b4001b1b7a23 */ /* 0x000fe20000010803 */
[----:B------:R-:W3:Y:S01]  /*16ce0*/  MUFU.EX2 R231, R34 ;  /* 0x0000002200e77308 */ /* 0x000ee20000000800 */
[--C-:B------:R-:W-:Y:S02]  /*16cf0*/  FFMA.FTZ R186, R37, c[0x0][0x2d0], -R208.reuse ;  /* 0x0000b40025ba7a23 */ /* 0x100fe400000108d0 */
[----:B------:R-:W-:Y:S01]  /*16d00*/  FFMA.FTZ R33, R33, c[0x0][0x2d0], -R208 ;  /* 0x0000b40021217a23 */ /* 0x000fe200000108d0 */
[-C--:B-1----:R-:W-:Y:S03]  /*16d10*/  HMMA.16816.F32.BF16 R84, R172, R176.reuse, R84 ;  /* 0x000000b0ac54723c */ /* 0x082fe60000041854 */
[--C-:B------:R-:W-:Y:S03]  /*16d20*/  FFMA.FTZ R28, R28, c[0x0][0x2d0], -R166.reuse ;  /* 0x0000b4001c1c7a23 */ /* 0x100fe600000108a6 */
[----:B------:R1:W-:Y:S01]  /*16d30*/  MUFU.EX2 R227, R24 ;  /* 0x0000001800e37308 */ /* 0x0003e20000000800 */
[----:B------:R-:W-:Y:S01]  /*16d40*/  FFMA.FTZ R35, R35, c[0x0][0x2d0], -R209 ;  /* 0x0000b40023237a23 */ /* 0x000fe200000108d1 */
[C---:B------:R-:W-:Y:S04]  /*16d50*/  HMMA.16816.F32.BF16 R88, R168.reuse, R176, R88 ;  /* 0x000000b0a858723c */ /* 0x040fe80000041858 */
[----:B--2---:R-:W-:Y:S02]  /*16d60*/  FMUL.FTZ R23, R161, R187 ;  /* 0x000000bba1177220 */ /* 0x004fe40000410000 */
[----:B------:R-:W-:Y:S02]  /*16d70*/  FFMA.FTZ R29, R29, c[0x0][0x2d0], -R166 ;  /* 0x0000b4001d1d7a23 */ /* 0x000fe400000108a6 */
[----:B------:R2:W-:Y:S01]  /*16d80*/  MUFU.EX2 R223, R25 ;  /* 0x0000001900df7308 */ /* 0x0005e20000000800 */
[-C--:B------:R-:W-:Y:S03]  /*16d90*/  HMMA.16816.F32.BF16 R92, R168, R178.reuse, R92 ;  /* 0x000000b2a85c723c */ /* 0x080fe6000004185c */
[----:B---3--:R-:W-:Y:S01]  /*16da0*/  MOV R52, R231 ;  /* 0x000000e700347202 */ /* 0x008fe20000000f00 */
[----:B------:R-:W-:Y:S02]  /*16db0*/  FMUL.FTZ R34, R0, R194 ;  /* 0x000000c200227220 */ /* 0x000fe40000410000 */
[--C-:B------:R-:W-:Y:S02]  /*16dc0*/  FFMA.FTZ R30, R30, c[0x0][0x2d0], -R3.reuse ;  /* 0x0000b4001e1e7a23 */ /* 0x100fe40000010803 */
[C---:B------:R-:W-:Y:S01]  /*16dd0*/  HMMA.16816.F32.BF16 R96, R172.reuse, R178, R96 ;  /* 0x000000b2ac60723c */ /* 0x040fe20000041860 */
[----:B------:R-:W3:Y:S01]  /*16de0*/  LDSM.16.MT88.4 R176, [R234+0x100] ;  /* 0x00010000eab0783b */ /* 0x000ee20000004200 */
[----:B------:R-:W4:Y:S02]  /*16df0*/  MUFU.EX2 R205, R26 ;  /* 0x0000001a00cd7308 */ /* 0x000f240000000800 */
[----:B------:R-:W-:Y:S02]  /*16e00*/  FFMA.FTZ R31, R31, c[0x0][0x2d0], -R3 ;  /* 0x0000b4001f1f7a23 */ /* 0x000fe40000010803 */
[----:B-1----:R-:W-:Y:S02]  /*16e10*/  FMUL.FTZ R24, R162, R188 ;  /* 0x000000bca2187220 */ /* 0x002fe40000410000 */
[--C-:B------:R-:W-:Y:S04]  /*16e20*/  FFMA.FTZ R188, R54, c[0x0][0x2d0], -R209.reuse ;  /* 0x0000b40036bc7a23 */ /* 0x100fe800000108d1 */
[----:B------:R1:W-:Y:S01]  /*16e30*/  MUFU.EX2 R229, R35 ;  /* 0x0000002300e57308 */ /* 0x0003e20000000800 */
[----:B------:R-:W-:Y:S02]  /*16e40*/  FMUL.FTZ R38, R0, R198 ;  /* 0x000000c600267220 */ /* 0x000fe40000410000 */
[----:B--2---:R-:W-:Y:S02]  /*16e50*/  FMUL.FTZ R25, R162, R189 ;  /* 0x000000bda2197220 */ /* 0x004fe40000410000 */
[--C-:B------:R-:W-:Y:S02]  /*16e60*/  FFMA.FTZ R189, R55, c[0x0][0x2d0], -R209.reuse ;  /* 0x0000b40037bd7a23 */ /* 0x100fe400000108d1 */
[----:B------:R-:W-:Y:S02]  /*16e70*/  FMUL.FTZ R39, R0, R199 ;  /* 0x000000c700277220 */ /* 0x000fe40000410000 */
[--C-:B------:R-:W-:Y:S01]  /*16e80*/  FFMA.FTZ R187, R36, c[0x0][0x2d0], -R208.reuse ;  /* 0x0000b40024bb7a23 */ /* 0x100fe200000108d0 */
[----:B------:R2:W2:Y:S01]  /*16e90*/  MUFU.EX2 R224, R32 ;  /* 0x0000002000e07308 */ /* 0x0004a20000000800 */
[----:B----4-:R-:W-:Y:S01]  /*16ea0*/  MOV R36, R205 ;  /* 0x000000cd00247202 */ /* 0x010fe20000000f00 */
[--C-:B------:R-:W-:Y:S02]  /*16eb0*/  FFMA.FTZ R205, R53, c[0x0][0x2d0], -R208.reuse ;  /* 0x0000b40035cd7a23 */ /* 0x100fe400000108d0 */
[----:B------:R-:W-:Y:S02]  /*16ec0*/  FFMA.FTZ R208, R65, c[0x0][0x2d0], -R208 ;  /* 0x0000b40041d07a23 */ /* 0x000fe400000108d0 */
[--C-:B------:R-:W-:Y:S04]  /*16ed0*/  FFMA.FTZ R65, R40, c[0x0][0x2d0], -R166.reuse ;  /* 0x0000b40028417a23 */ /* 0x100fe800000108a6 */
[----:B------:R-:W4:Y:S01]  /*16ee0*/  MUFU.EX2 R230, R33 ;  /* 0x0000002100e67308 */ /* 0x000f220000000800 */
[----:B------:R-:W-:Y:S02]  /*16ef0*/  FMUL.FTZ R26, R161, R190 ;  /* 0x000000bea11a7220 */ /* 0x000fe40000410000 */
[--C-:B------:R-:W-:Y:S02]  /*16f00*/  FFMA.FTZ R190, R66, c[0x0][0x2d0], -R209.reuse ;  /* 0x0000b40042be7a23 */ /* 0x100fe400000108d1 */
[--C-:B------:R-:W-:Y:S02]  /*16f10*/  FFMA.FTZ R66, R44, c[0x0][0x2d0], -R166.reuse ;  /* 0x0000b4002c427a23 */ /* 0x100fe400000108a6 */
[----:B-1----:R-:W-:Y:S01]  /*16f20*/  FMUL.FTZ R35, R0, R195 ;  /* 0x000000c300237220 */ /* 0x002fe20000410000 */
[-C--:B---3--:R-:W-:Y:S02]  /*16f30*/  HMMA.16816.F32.BF16 R100, R172, R176.reuse, R100 ;  /* 0x000000b0ac64723c */ /* 0x088fe40000041864 */
[----:B------:R-:W-:Y:S01]  /*16f40*/  MUFU.EX2 R195, R64 ;  /* 0x0000004000c37308 */ /* 0x000fe20000000800 */
[C---:B--2---:R-:W-:Y:S01]  /*16f50*/  FMUL.FTZ R32, R160.reuse, R192 ;  /* 0x000000c0a0207220 */ /* 0x044fe20000410000 */
[----:B------:R-:W-:Y:S01]  /*16f60*/  MOV R192, R180 ;  /* 0x000000b400c07202 */ /* 0x000fe20000000f00 */
[--C-:B------:R-:W-:Y:S03]  /*16f70*/  FFMA.FTZ R180, R51, c[0x0][0x2d0], -R209.reuse ;  /* 0x0000b40033b47a23 */ /* 0x100fe600000108d1 */
[C---:B------:R-:W-:Y:S01]  /*16f80*/  HMMA.16816.F32.BF16 R104, R168.reuse, R176, R104 ;  /* 0x000000b0a868723c */ /* 0x040fe20000041868 */
[----:B------:R-:W-:Y:S03]  /*16f90*/  LDSM.16.MT88.4 R48, [R232+0x900] ;  /* 0x00090000e830783b */ /* 0x000fe60000004200 */
[----:B------:R-:W1:Y:S01]  /*16fa0*/  MUFU.EX2 R231, R28 ;  /* 0x0000001c00e77308 */ /* 0x000e620000000800 */
[----:B------:R-:W-:Y:S01]  /*16fb0*/  FFMA.FTZ R209, R67, c[0x0][0x2d0], -R209 ;  /* 0x0000b40043d17a23 */ /* 0x000fe200000108d1 */
[----:B------:R-:W-:Y:S01]  /*16fc0*/  MOV R37, R224 ;  /* 0x000000e000257202 */ /* 0x000fe20000000f00 */
[--C-:B------:R-:W-:Y:S01]  /*16fd0*/  FFMA.FTZ R67, R45, c[0x0][0x2d0], -R166.reuse ;  /* 0x0000b4002d437a23 */ /* 0x100fe200000108a6 */
[----:B----4-:R-:W-:Y:S01]  /*16fe0*/  MOV R199, R230 ;  /* 0x000000e600c77202 */ /* 0x010fe20000000f00 */
[-C--:B------:R-:W-:Y:S03]  /*16ff0*/  HMMA.16816.F32.BF16 R108, R168, R178.reuse, R108 ;  /* 0x000000b2a86c723c */ /* 0x080fe6000004186c */
[----:B------:R-:W-:Y:S02]  /*17000*/  FMUL.FTZ R33, R160, R193 ;  /* 0x000000c1a0217220 */ /* 0x000fe40000410000 */
[----:B------:R2:W-:Y:S03]  /*17010*/  MUFU.EX2 R224, R27 ;  /* 0x0000001b00e07308 */ /* 0x0005e60000000800 */
[C---:B------:R-:W-:Y:S01]  /*17020*/  HMMA.16816.F32.BF16 R112, R172.reuse, R178, R112 ;  /* 0x000000b2ac70723c */ /* 0x040fe20000041870 */
[----:B------:R-:W3:Y:S06]  /*17030*/  LDSM.16.MT88.4 R176, [R232+0x2100] ;  /* 0x00210000e8b0783b */ /* 0x000eec0000004200 */
[----:B------:R-:W-:Y:S01]  /*17040*/  MUFU.EX2 R193, R65 ;  /* 0x0000004100c17308 */ /* 0x000fe20000000800 */
[----:B-1----:R-:W-:Y:S01]  /*17050*/  MOV R198, R231 ;  /* 0x000000e700c67202 */ /* 0x002fe20000000f00 */
[C---:B------:R-:W-:Y:S03]  /*17060*/  FMUL.FTZ R28, R162.reuse, R200 ;  /* 0x000000c8a21c7220 */ /* 0x040fe60000410000 */
[----:B------:R-:W-:Y:S05]  /*17070*/  MOV R200, R221 ;  /* 0x000000dd00c87202 */ /* 0x000fea0000000f00 */
[----:B------:R-:W-:Y:S01]  /*17080*/  MUFU.EX2 R221, R67 ;  /* 0x0000004300dd7308 */ /* 0x000fe20000000800 */
[----:B--2---:R-:W-:Y:S09]  /*17090*/  FMUL.FTZ R27, R161, R191 ;  /* 0x000000bfa11b7220 */ /* 0x004ff20000410000 */
[----:B------:R1:W2:Y:S10]  /*170a0*/  MUFU.EX2 R191, R29 ;  /* 0x0000001d00bf7308 */ /* 0x0002b40000000800 */
[----:B------:R4:W-:Y:S01]  /*170b0*/  MUFU.EX2 R231, R30 ;  /* 0x0000001e00e77308 */ /* 0x0009e20000000800 */
[-C--:B---3--:R-:W-:Y:S09]  /*170c0*/  HMMA.16816.F32.BF16 R116, R172, R176.reuse, R116 ;  /* 0x000000b0ac74723c */ /* 0x088ff20000041874 */
[----:B------:R3:W2:Y:S01]  /*170d0*/  MUFU.EX2 R230, R31 ;  /* 0x0000001f00e67308 */ /* 0x0006a20000000800 */
[C---:B------:R-:W-:Y:S04]  /*170e0*/  HMMA.16816.F32.BF16 R120, R168.reuse, R176, R120 ;  /* 0x000000b0a878723c */ /* 0x040fe80000041878 */
[----:B-1----:R-:W-:Y:S01]  /*170f0*/  FMUL.FTZ R29, R162, R201 ;  /* 0x000000c9a21d7220 */ /* 0x002fe20000410000 */
[----:B------:R-:W-:Y:S03]  /*17100*/  MOV R201, R192 ;  /* 0x000000c000c97202 */ /* 0x000fe60000000f00 */
[-C--:B------:R-:W-:Y:S04]  /*17110*/  HMMA.16816.F32.BF16 R124, R168, R178.reuse, R124 ;  /* 0x000000b2a87c723c */ /* 0x080fe8000004187c */
[----:B------:R-:W-:Y:S01]  /*17120*/  F2FP.BF16.PACK_AB R40, R201, R219 ;  /* 0x000000dbc928723e */ /* 0x000fe200000010ff */
[C---:B----4-:R-:W-:Y:S01]  /*17130*/  FMUL.FTZ R30, R161.reuse, R202 ;  /* 0x000000caa11e7220 */ /* 0x050fe20000410000 */
[----:B------:R-:W-:Y:S02]  /*17140*/  MOV R202, R207 ;  /* 0x000000cf00ca7202 */ /* 0x000fe40000000f00 */
[C---:B------:R-:W-:Y:S01]  /*17150*/  HMMA.16816.F32.BF16 R128, R172.reuse, R178, R128 ;  /* 0x000000b2ac80723c */ /* 0x040fe20000041880 */
[----:B------:R-:W1:Y:S03]  /*17160*/  LDSM.16.MT88.4 R176, [R233+0x2100] ;  /* 0x00210000e9b0783b */ /* 0x000e660000004200 */
[----:B------:R-:W-:Y:S02]  /*17170*/  MOV R207, R226 ;  /* 0x000000e200cf7202 */ /* 0x000fe40000000f00 */
[----:B------:R-:W-:Y:S01]  /*17180*/  MUFU.EX2 R226, R181 ;  /* 0x000000b500e27308 */ /* 0x000fe20000000800 */
[----:B---3--:R-:W-:Y:S01]  /*17190*/  FMUL.FTZ R31, R161, R203 ;  /* 0x000000cba11f7220 */ /* 0x008fe20000410000 */
[----:B------:R-:W-:Y:S01]  /*171a0*/  MOV R203, R220 ;  /* 0x000000dc00cb7202 */ /* 0x000fe20000000f00 */
[-C--:B-1----:R-:W-:Y:S08]  /*171b0*/  HMMA.16816.F32.BF16 R132, R172, R176.reuse, R132 ;  /* 0x000000b0ac84723c */ /* 0x082ff00000041884 */
[C---:B------:R-:W-:Y:S08]  /*171c0*/  HMMA.16816.F32.BF16 R136, R168.reuse, R176, R136 ;  /* 0x000000b0a888723c */ /* 0x040ff00000041888 */
[-C--:B------:R-:W-:Y:S08]  /*171d0*/  HMMA.16816.F32.BF16 R140, R168, R178.reuse, R140 ;  /* 0x000000b2a88c723c */ /* 0x080ff0000004188c */
[C---:B------:R-:W-:Y:S01]  /*171e0*/  HMMA.16816.F32.BF16 R144, R172.reuse, R178, R144 ;  /* 0x000000b2ac90723c */ /* 0x040fe20000041890 */
[----:B------:R-:W1:Y:S07]  /*171f0*/  LDSM.16.MT88.4 R176, [R235+0x2100] ;  /* 0x00210000ebb0783b */ /* 0x000e6e0000004200 */
[-C--:B-1----:R-:W-:Y:S08]  /*17200*/  HMMA.16816.F32.BF16 R20, R172, R176.reuse, R20 ;  /* 0x000000b0ac14723c */ /* 0x082ff00000041814 */
[C---:B------:R-:W-:Y:S08]  /*17210*/  HMMA.16816.F32.BF16 R148, R168.reuse, R176, R148 ;  /* 0x000000b0a894723c */ /* 0x040ff00000041894 */
[-C--:B------:R-:W-:Y:S08]  /*17220*/  HMMA.16816.F32.BF16 R152, R168, R178.reuse, R152 ;  /* 0x000000b2a898723c */ /* 0x080ff00000041898 */
[C---:B------:R-:W-:Y:S01]  /*17230*/  HMMA.16816.F32.BF16 R156, R172.reuse, R178, R156 ;  /* 0x000000b2ac9c723c */ /* 0x040fe2000004189c */
[----:B------:R-:W1:Y:S07]  /*17240*/  LDSM.16.MT88.4 R176, [R234+0x2100] ;  /* 0x00210000eab0783b */ /* 0x000e6e0000004200 */
[-C--:B-1----:R-:W-:Y:S08]  /*17250*/  HMMA.16816.F32.BF16 R24, R172, R176.reuse, R24 ;  /* 0x000000b0ac18723c */ /* 0x082ff00000041818 */
[C---:B------:R-:W-:Y:S07]  /*17260*/  HMMA.16816.F32.BF16 R32, R168.reuse, R176, R32 ;  /* 0x000000b0a820723c */ /* 0x040fee0000041820 */
[----:B------:R-:W-:Y:S01]  /*17270*/  MOV R177, R36 ;  /* 0x0000002400b17202 */ /* 0x000fe20000000f00 */
[C---:B------:R-:W-:Y:S01]  /*17280*/  FMUL.FTZ R36, R160.reuse, R196 ;  /* 0x000000c4a0247220 */ /* 0x040fe20000410000 */
[----:B------:R-:W-:Y:S03]  /*17290*/  MOV R196, R37 ;  /* 0x0000002500c47202 */ /* 0x000fe60000000f00 */
[----:B------:R-:W-:Y:S01]  /*172a0*/  FMUL.FTZ R37, R160, R197 ;  /* 0x000000c5a0257220 */ /* 0x000fe20000410000 */
[----:B------:R-:W-:Y:S01]  /*172b0*/  MOV R197, R52 ;  /* 0x0000003400c57202 */ /* 0x000fe20000000f00 */
[--C-:B------:R-:W-:Y:S01]  /*172c0*/  FFMA.FTZ R176, R60, c[0x0][0x2d0], -R166.reuse ;  /* 0x0000b4003cb07a23 */ /* 0x100fe200000108a6 */
[----:B------:R-:W1:Y:S01]  /*172d0*/  LDSM.16.MT88.4 R52, [R233+0x900] ;  /* 0x00090000e934783b */ /* 0x000e620000004200 */
[--C-:B------:R-:W-:Y:S03]  /*172e0*/  FFMA.FTZ R60, R46, c[0x0][0x2d0], -R3.reuse ;  /* 0x0000b4002e3c7a23 */ /* 0x100fe60000010803 */
[-C--:B------:R-:W-:Y:S01]  /*172f0*/  HMMA.16816.F32.BF16 R36, R168, R178.reuse, R36 ;  /* 0x000000b2a824723c */ /* 0x080fe20000041824 */
[----:B------:R-:W-:Y:S06]  /*17300*/  MUFU.EX2 R220, R60 ;  /* 0x0000003c00dc7308 */ /* 0x000fec0000000800 */
[--C-:B------:R-:W-:Y:S01]  /*17310*/  FFMA.FTZ R168, R58, c[0x0][0x2d0], -R3.reuse ;  /* 0x0000b4003aa87a23 */ /* 0x100fe20000010803 */
[----:B------:R-:W-:Y:S04]  /*17320*/  HMMA.16816.F32.BF16 R28, R172, R178, R28 ;  /* 0x000000b2ac1c723c */ /* 0x000fe8000004181c */
[--C-:B------:R-:W-:Y:S02]  /*17330*/  FFMA.FTZ R170, R56, c[0x0][0x2d0], -R166.reuse ;  /* 0x0000b40038aa7a23 */ /* 0x100fe400000108a6 */
[--C-:B------:R-:W-:Y:S01]  /*17340*/  FFMA.FTZ R56, R43, c[0x0][0x2d0], -R3.reuse ;  /* 0x0000b4002b387a23 */ /* 0x100fe20000010803 */
[----:B------:R-:W-:Y:S01]  /*17350*/  MOV R175, R229 ;  /* 0x000000e500af7202 */ /* 0x000fe20000000f00 */
[--C-:B------:R-:W-:Y:S01]  /*17360*/  FFMA.FTZ R172, R62, c[0x0][0x2d0], -R3.reuse ;  /* 0x0000b4003eac7a23 */ /* 0x100fe20000010803 */
[----:B------:R-:W-:Y:S01]  /*17370*/  MOV R62, R225 ;  /* 0x000000e1003e7202 */ /* 0x000fe20000000f00 */
[----:B------:R-:W-:Y:S02]  /*17380*/  MUFU.EX2 R229, R184 ;  /* 0x000000b800e57308 */ /* 0x000fe40000000800 */
[----:B------:R-:W-:Y:S01]  /*17390*/  MOV R178, R228 ;  /* 0x000000e400b27202 */ /* 0x000fe20000000f00 */
[--C-:B------:R-:W-:Y:S01]  /*173a0*/  FFMA.FTZ R171, R57, c[0x0][0x2d0], -R166.reuse ;  /* 0x0000b40039ab7a23 */ /* 0x100fe200000108a6 */
[----:B------:R-:W-:Y:S01]  /*173b0*/  F2FP.BF16.PACK_AB R43, R175, R197 ;  /* 0x000000c5af2b723e */ /* 0x000fe200000010ff */
[--C-:B------:R-:W-:Y:S01]  /*173c0*/  FFMA.FTZ R57, R42, c[0x0][0x2d0], -R3.reuse ;  /* 0x0000b4002a397a23 */ /* 0x100fe20000010803 */
[----:B------:R-:W-:Y:S01]  /*173d0*/  F2FP.BF16.PACK_AB R41, R202, R178 ;  /* 0x000000b2ca29723e */ /* 0x000fe200000010ff */
[--C-:B------:R-:W-:Y:S01]  /*173e0*/  FFMA.FTZ R169, R59, c[0x0][0x2d0], -R3.reuse ;  /* 0x0000b4003ba97a23 */ /* 0x100fe20000010803 */
[----:B------:R-:W-:Y:S01]  /*173f0*/  F2FP.BF16.PACK_AB R42, R199, R196 ;  /* 0x000000c4c72a723e */ /* 0x000fe200000010ff */
[----:B------:R-:W-:Y:S01]  /*17400*/  FFMA.FTZ R166, R61, c[0x0][0x2d0], -R166 ;  /* 0x0000b4003da67a23 */ /* 0x000fe200000108a6 */
[----:B------:R3:W-:Y:S01]  /*17410*/  MUFU.EX2 R225, R186 ;  /* 0x000000ba00e17308 */ /* 0x0007e20000000800 */
[--C-:B------:R-:W-:Y:S01]  /*17420*/  FFMA.FTZ R61, R47, c[0x0][0x2d0], -R3.reuse ;  /* 0x0000b4002f3d7a23 */ /* 0x100fe20000010803 */
[----:B--2---:R-:W-:Y:S01]  /*17430*/  MOV R174, R191 ;  /* 0x000000bf00ae7202 */ /* 0x004fe20000000f00 */
[----:B------:R-:W-:Y:S01]  /*17440*/  FFMA.FTZ R3, R63, c[0x0][0x2d0], -R3 ;  /* 0x0000b4003f037a23 */ /* 0x000fe20000010803 */
[----:B------:R-:W-:Y:S01]  /*17450*/  MOV R63, R224 ;  /* 0x000000e0003f7202 */ /* 0x000fe20000000f00 */
[-C--:B------:R-:W-:Y:S05]  /*17460*/  HMMA.16816.F32.BF16 R4, R40, R48.reuse, R4 ;  /* 0x000000302804723c */ /* 0x080fea0000041804 */
[----:B------:R-:W-:Y:S01]  /*17470*/  MOV R179, R227 ;  /* 0x000000e300b37202 */ /* 0x000fe20000000f00 */
[----:B------:R-:W-:Y:S01]  /*17480*/  MUFU.EX2 R224, R182 ;  /* 0x000000b600e07308 */ /* 0x000fe20000000800 */
[----:B------:R-:W-:Y:S02]  /*17490*/  F2FP.BF16.PACK_AB R45, R63, R177 ;  /* 0x000000b13f2d723e */ /* 0x000fe400000010ff */
[----:B------:R-:W-:Y:S03]  /*174a0*/  F2FP.BF16.PACK_AB R44, R223, R179 ;  /* 0x000000b3df2c723e */ /* 0x000fe600000010ff */
[----:B------:R-:W-:Y:S02]  /*174b0*/  F2FP.BF16.PACK_AB R46, R174, R198 ;  /* 0x000000c6ae2e723e */ /* 0x000fe400000010ff */
[----:B------:R-:W-:Y:S02]  /*174c0*/  F2FP.BF16.PACK_AB R47, R230, R231 ;  /* 0x000000e7e62f723e */ /* 0x000fe400000010ff */
[----:B------:R-:W-:Y:S01]  /*174d0*/  MUFU.EX2 R227, R185 ;  /* 0x000000b900e37308 */ /* 0x000fe20000000800 */
[----:B------:R-:W-:Y:S02]  /*174e0*/  MOV R173, R222 ;  /* 0x000000de00ad7202 */ /* 0x000fe40000000f00 */
[----:B---3--:R-:W-:Y:S02]  /*174f0*/  MOV R186, R223 ;  /* 0x000000df00ba7202 */ /* 0x008fe40000000f00 */
[C---:B------:R-:W-:Y:S05]  /*17500*/  HMMA.16816.F32.BF16 R8, R44.reuse, R48, R8 ;  /* 0x000000302c08723c */ /* 0x040fea0000041808 */
[----:B------:R2:W-:Y:S03]  /*17510*/  MUFU.EX2 R223, R183 ;  /* 0x000000b700df7308 */ /* 0x0005e60000000800 */
[-C--:B------:R-:W-:Y:S07]  /*17520*/  HMMA.16816.F32.BF16 R12, R44, R50.reuse, R12 ;  /* 0x000000322c0c723c */ /* 0x080fee000004180c */
[----:B------:R-:W-:Y:S01]  /*17530*/  MUFU.EX2 R192, R57 ;  /* 0x0000003900c07308 */ /* 0x000fe20000000800 */
[C---:B------:R-:W-:Y:S01]  /*17540*/  HMMA.16816.F32.BF16 R16, R40.reuse, R50, R16 ;  /* 0x000000322810723c */ /* 0x040fe20000041810 */
[----:B------:R-:W3:Y:S07]  /*17550*/  LDSM.16.MT88.4 R48, [R235+0x900] ;  /* 0x00090000eb30783b */ /* 0x000eee0000004200 */
[-C--:B-1----:R-:W-:Y:S01]  /*17560*/  HMMA.16816.F32.BF16 R68, R40, R52.reuse, R68 ;  /* 0x000000342844723c */ /* 0x082fe20000041844 */
[----:B------:R1:W4:Y:S01]  /*17570*/  MUFU.EX2 R194, R56 ;  /* 0x0000003800c27308 */ /* 0x0003220000000800 */
[----:B--2---:R-:W2:Y:S06]  /*17580*/  LDL.LU R183, [R1+0x1c] ;  /* 0x00001c0001b77983 */ /* 0x004eac0000300800 */
[C---:B------:R-:W-:Y:S01]  /*17590*/  HMMA.16816.F32.BF16 R72, R44.reuse, R52, R72 ;  /* 0x000000342c48723c */ /* 0x040fe20000041848 */
[----:B------:R-:W2:Y:S02]  /*175a0*/  LDL.LU R182, [R1+0x20] ;  /* 0x0000200001b67983 */ /* 0x000ea40000300800 */
[----:B------:R-:W-:Y:S02]  /*175b0*/  MUFU.EX2 R228, R180 ;  /* 0x000000b400e47308 */ /* 0x000fe40000000800 */
[----:B------:R-:W2:Y:S03]  /*175c0*/  LDL.LU R185, [R1+0x24] ;  /* 0x0000240001b97983 */ /* 0x000ea60000300800 */
[-C--:B------:R-:W-:Y:S01]  /*175d0*/  HMMA.16816.F32.BF16 R76, R44, R54.reuse, R76 ;  /* 0x000000362c4c723c */ /* 0x080fe2000004184c */
[----:B------:R-:W2:Y:S04]  /*175e0*/  LDL.LU R184, [R1+0x28] ;  /* 0x0000280001b87983 */ /* 0x000ea80000300800 */
[----:B------:R4:W4:Y:S03]  /*175f0*/  MUFU.EX2 R222, R66 ;  /* 0x0000004200de7308 */ /* 0x0009260000000800 */
[C---:B------:R-:W-:Y:S01]  /*17600*/  HMMA.16816.F32.BF16 R80, R40.reuse, R54, R80 ;  /* 0x000000362850723c */ /* 0x040fe20000041850 */
[----:B------:R-:W4:Y:S06]  /*17610*/  LDSM.16.MT88.4 R52, [R234+0x900] ;  /* 0x00090000ea34783b */ /* 0x000f2c0000004200 */
[----:B------:R4:W4:Y:S01]  /*17620*/  MUFU.EX2 R191, R187 ;  /* 0x000000bb00bf7308 */ /* 0x0009220000000800 */
[-C--:B---3--:R-:W-:Y:S01]  /*17630*/  HMMA.16816.F32.BF16 R84, R40, R48.reuse, R84 ;  /* 0x000000302854723c */ /* 0x088fe20000041854 */
[----:B-1----:R-:W-:Y:S07]  /*17640*/  LDSM.16.MT88.4 R56, [R233+0x1100] ;  /* 0x00110000e938783b */ /* 0x002fee0000004200 */
[C---:B------:R-:W-:Y:S01]  /*17650*/  HMMA.16816.F32.BF16 R88, R44.reuse, R48, R88 ;  /* 0x000000302c58723c */ /* 0x040fe20000041858 */
[----:B----4-:R-:W-:Y:S07]  /*17660*/  LDSM.16.MT88.4 R64, [R235+0x3100] ;  /* 0x00310000eb40783b */ /* 0x010fee0000004200 */
[-C--:B------:R-:W-:Y:S04]  /*17670*/  HMMA.16816.F32.BF16 R92, R44, R50.reuse, R92 ;  /* 0x000000322c5c723c */ /* 0x080fe8000004185c */
[----:B------:R-:W-:Y:S04]  /*17680*/  MOV R187, R219 ;  /* 0x000000db00bb7202 */ /* 0x000fe80000000f00 */
[C---:B------:R-:W-:Y:S01]  /*17690*/  HMMA.16816.F32.BF16 R96, R40.reuse, R50, R96 ;  /* 0x000000322860723c */ /* 0x040fe20000041860 */
[----:B------:R-:W1:Y:S01]  /*176a0*/  LDSM.16.MT88.4 R48, [R232+0x2900] ;  /* 0x00290000e830783b */ /* 0x000e620000004200 */
[----:B------:R-:W3:Y:S06]  /*176b0*/  MUFU.EX2 R219, R61 ;  /* 0x0000003d00db7308 */ /* 0x000eec0000000800 */
[-C--:B------:R-:W-:Y:S08]  /*176c0*/  HMMA.16816.F32.BF16 R100, R40, R52.reuse, R100 ;  /* 0x000000342864723c */ /* 0x080ff00000041864 */
        /* <DEDUP_REMOVED lines=29> */
[----:B------:R-:W-:Y:S02]  /*178a0*/  F2FP.BF16.PACK_AB R42, R229, R227 ;  /* 0x000000e3e52a723e */ /* 0x000fe400000010ff */
[----:B------:R-:W-:Y:S02]  /*178b0*/  F2FP.BF16.PACK_AB R43, R228, R226 ;  /* 0x000000e2e42b723e */ /* 0x000fe400000010ff */
[----:B---3--:R-:W-:Y:S05]  /*178c0*/  F2FP.BF16.PACK_AB R47, R219, R220 ;  /* 0x000000dcdb2f723e */ /* 0x008fea00000010ff */
[-C--:B-1----:R-:W-:Y:S08]  /*178d0*/  HMMA.16816.F32.BF16 R4, R40, R48.reuse, R4 ;  /* 0x000000302804723c */ /* 0x082ff00000041804 */
        /* <DEDUP_REMOVED lines=8> */
[----:B------:R-:W-:Y:S03]  /*17960*/  LDSM.16.MT88.4 R56, [R233+0x3100] ;  /* 0x00310000e938783b */ /* 0x000fe60000004200 */
[----:B--2---:R-:W-:Y:S04]  /*17970*/  FFMA.FTZ R0, R0, R183, R210 ;  /* 0x000000b700007223 */ /* 0x004fe800000100d2 */
[-C--:B----4-:R-:W-:Y:S01]  /*17980*/  HMMA.16816.F32.BF16 R84, R40, R52.reuse, R84 ;  /* 0x000000342854723c */ /* 0x090fe20000041854 */
[----:B------:R-:W-:Y:S03]  /*17990*/  MUFU.EX2 R210, R170 ;  /* 0x000000aa00d27308 */ /* 0x000fe60000000800 */
[----:B------:R-:W-:Y:S01]  /*179a0*/  MOV R183, R62 ;  /* 0x0000003e00b77202 */ /* 0x000fe20000000f00 */
[----:B------:R-:W-:Y:S02]  /*179b0*/  FFMA.FTZ R160, R160, R182, R211 ;  /* 0x000000b6a0a07223 */ /* 0x000fe400000100d3 */
[----:B------:R-:W-:Y:S01]  /*179c0*/  FFMA.FTZ R161, R161, R185, R213 ;  /* 0x000000b9a1a17223 */ /* 0x000fe200000100d5 */
[C---:B------:R-:W-:Y:S03]  /*179d0*/  HMMA.16816.F32.BF16 R88, R44.reuse, R52, R88 ;  /* 0x000000342c58723c */ /* 0x040fe60000041858 */
[----:B------:R-:W-:Y:S01]  /*179e0*/  MUFU.EX2 R211, R209 ;  /* 0x000000d100d37308 */ /* 0x000fe20000000800 */
[----:B------:R-:W-:Y:S01]  /*179f0*/  MOV R185, R63 ;  /* 0x0000003f00b97202 */ /* 0x000fe20000000f00 */
[----:B------:R-:W-:Y:S01]  /*17a00*/  FADD.FTZ R160, R214, R160 ;  /* 0x000000a0d6a07221 */ /* 0x000fe20000010000 */
[----:B------:R-:W2:Y:S01]  /*17a10*/  LDSM.16.MT88.4 R60, [R232+0x3100] ;  /* 0x00310000e83c783b */ /* 0x000ea20000004200 */
[----:B------:R-:W-:Y:S01]  /*17a20*/  FFMA.FTZ R162, R162, R184, R215 ;  /* 0x000000b8a2a27223 */ /* 0x000fe200000100d7 */
[-C--:B------:R-:W-:Y:S04]  /*17a30*/  HMMA.16816.F32.BF16 R92, R44, R54.reuse, R92 ;  /* 0x000000362c5c723c */ /* 0x080fe8000004185c */
[----:B------:R-:W-:Y:S01]  /*17a40*/  FADD.FTZ R162, R216, R162 ;  /* 0x000000a2d8a27221 */ /* 0x000fe20000010000 */
[----:B------:R-:W-:Y:S01]  /*17a50*/  MOV R184, R207 ;  /* 0x000000cf00b87202 */ /* 0x000fe20000000f00 */
[----:B------:R3:W-:Y:S01]  /*17a60*/  MUFU.EX2 R216, R188 ;  /* 0x000000bc00d87308 */ /* 0x0007e20000000800 */
[----:B------:R-:W-:Y:S01]  /*17a70*/  MOV R207, R218 ;  /* 0x000000da00cf7202 */ /* 0x000fe20000000f00 */
[C---:B------:R-:W-:Y:S01]  /*17a80*/  HMMA.16816.F32.BF16 R96, R40.reuse, R54, R96 ;  /* 0x000000362860723c */ /* 0x040fe20000041860 */
[----:B------:R-:W4:Y:S03]  /*17a90*/  LDSM.16.MT88.4 R52, [R234+0x3100] ;  /* 0x00310000ea34783b */ /* 0x000f260000004200 */
[----:B------:R-:W-:Y:S02]  /*17aa0*/  FADD.FTZ R161, R217, R161 ;  /* 0x000000a1d9a17221 */ /* 0x000fe40000010000 */
[----:B------:R-:W-:Y:S02]  /*17ab0*/  FADD.FTZ R0, R212, R0 ;  /* 0x00000000d4007221 */ /* 0x000fe40000010000 */
[-C--:B-1----:R-:W-:Y:S01]  /*17ac0*/  HMMA.16816.F32.BF16 R100, R40, R48.reuse, R100 ;  /* 0x000000302864723c */ /* 0x082fe20000041864 */
[----:B------:R-:W-:Y:S03]  /*17ad0*/  MUFU.EX2 R214, R208 ;  /* 0x000000d000d67308 */ /* 0x000fe60000000800 */
[----:B------:R-:W-:Y:S04]  /*17ae0*/  FADD.FTZ R0, R203, R0 ;  /* 0x00000000cb007221 */ /* 0x000fe80000010000 */
[C---:B------:R-:W-:Y:S03]  /*17af0*/  HMMA.16816.F32.BF16 R104, R44.reuse, R48, R104 ;  /* 0x000000302c68723c */ /* 0x040fe60000041868 */
[----:B------:R1:W-:Y:S01]  /*17b00*/  MUFU.EX2 R215, R189 ;  /* 0x000000bd00d77308 */ /* 0x0003e20000000800 */
[----:B---3--:R-:W-:Y:S04]  /*17b10*/  MOV R188, R183 ;  /* 0x000000b700bc7202 */ /* 0x008fe80000000f00 */
[-C--:B------:R-:W-:Y:S01]  /*17b20*/  HMMA.16816.F32.BF16 R108, R44, R50.reuse, R108 ;  /* 0x000000322c6c723c */ /* 0x080fe2000004186c */
[----:B------:R-:W3:Y:S04]  /*17b30*/  LDSM.16.MT88.4 R180, [R232+0x1900] ;  /* 0x00190000e8b4783b */ /* 0x000ee80000004200 */
[----:B------:R-:W-:Y:S03]  /*17b40*/  MUFU.EX2 R218, R204 ;  /* 0x000000cc00da7308 */ /* 0x000fe60000000800 */
[C---:B------:R-:W-:Y:S01]  /*17b50*/  HMMA.16816.F32.BF16 R112, R40.reuse, R50, R112 ;  /* 0x000000322870723c */ /* 0x040fe20000041870 */
[----:B------:R-:W3:Y:S06]  /*17b60*/  LDSM.16.MT88.4 R48, [R233+0x1900] ;  /* 0x00190000e930783b */ /* 0x000eec0000004200 */
[----:B------:R-:W-:Y:S01]  /*17b70*/  MUFU.EX2 R204, R172 ;  /* 0x000000ac00cc7308 */ /* 0x000fe20000000800 */
[-C--:B--2---:R-:W-:Y:S04]  /*17b80*/  HMMA.16816.F32.BF16 R116, R40, R60.reuse, R116 ;  /* 0x0000003c2874723c */ /* 0x084fe80000041874 */
[----:B-1----:R-:W-:Y:S04]  /*17b90*/  MOV R189, R207 ;  /* 0x000000cf00bd7202 */ /* 0x002fe80000000f00 */
[C---:B------:R-:W-:Y:S01]  /*17ba0*/  HMMA.16816.F32.BF16 R120, R44.reuse, R60, R120 ;  /* 0x0000003c2c78723c */ /* 0x040fe20000041878 */
[----:B------:R-:W-:Y:S07]  /*17bb0*/  MUFU.EX2 R217, R205 ;  /* 0x000000cd00d97308 */ /* 0x000fee0000000800 */
[-C--:B------:R-:W-:Y:S03]  /*17bc0*/  HMMA.16816.F32.BF16 R124, R44, R62.reuse, R124 ;  /* 0x0000003e2c7c723c */ /* 0x080fe6000004187c */
[----:B------:R-:W-:Y:S05]  /*17bd0*/  MUFU.EX2 R205, R166 ;  /* 0x000000a600cd7308 */ /* 0x000fea0000000800 */
[C---:B------:R-:W-:Y:S01]  /*17be0*/  HMMA.16816.F32.BF16 R128, R40.reuse, R62, R128 ;  /* 0x0000003e2880723c */ /* 0x040fe20000041880 */
[----:B------:R-:W-:Y:S04]  /*17bf0*/  LDSM.16.MT88.4 R60, [R235+0x3900] ;  /* 0x00390000eb3c783b */ /* 0x000fe80000004200 */
[----:B------:R1:W-:Y:S03]  /*17c00*/  MUFU.EX2 R166, R3 ;  /* 0x0000000300a67308 */ /* 0x0003e60000000800 */
[-C--:B------:R-:W-:Y:S07]  /*17c10*/  HMMA.16816.F32.BF16 R132, R40, R56.reuse, R132 ;  /* 0x000000382884723c */ /* 0x080fee0000041884 */
[----:B------:R-:W-:Y:S01]  /*17c20*/  MUFU.EX2 R213, R206 ;  /* 0x000000ce00d57308 */ /* 0x000fe20000000800 */
[C---:B------:R-:W-:Y:S08]  /*17c30*/  HMMA.16816.F32.BF16 R136, R44.reuse, R56, R136 ;  /* 0x000000382c88723c */ /* 0x040ff00000041888 */
[-C--:B------:R-:W-:Y:S01]  /*17c40*/  HMMA.16816.F32.BF16 R140, R44, R58.reuse, R140 ;  /* 0x0000003a2c8c723c */ /* 0x080fe2000004188c */
[----:B------:R-:W2:Y:S03]  /*17c50*/  MUFU.EX2 R212, R190 ;  /* 0x000000be00d47308 */ /* 0x000ea60000000800 */
[----:B-1----:R-:W-:Y:S01]  /*17c60*/  FADD.FTZ R3, R188, R161 ;  /* 0x000000a1bc037221 */ /* 0x002fe20000010000 */
[----:B------:R-:W-:Y:S03]  /*17c70*/  MOV R188, R174 ;  /* 0x000000ae00bc7202 */ /* 0x000fe60000000f00 */
[C---:B------:R-:W-:Y:S01]  /*17c80*/  HMMA.16816.F32.BF16 R144, R40.reuse, R58, R144 ;  /* 0x0000003a2890723c */ /* 0x040fe20000041890 */
[----:B------:R-:W1:Y:S02]  /*17c90*/  LDSM.16.MT88.4 R56, [R235+0x1900] ;  /* 0x00190000eb38783b */ /* 0x000e640000004200 */
[----:B------:R3:W-:Y:S01]  /*17ca0*/  MUFU.EX2 R206, R176 ;  /* 0x000000b000ce7308 */ /* 0x0007e20000000800 */
[----:B------:R-:W-:Y:S04]  /*17cb0*/  MOV R161, R197 ;  /* 0x000000c500a17202 */ /* 0x000fe80000000f00 */
[-C--:B------:R-:W-:Y:S05]  /*17cc0*/  HMMA.16816.F32.BF16 R20, R40, R64.reuse, R20 ;  /* 0x000000402814723c */ /* 0x080fea0000041814 */
[----:B------:R-:W-:Y:S03]  /*17cd0*/  MUFU.EX2 R207, R169 ;  /* 0x000000a900cf7308 */ /* 0x000fe60000000800 */
[C---:B------:R-:W-:Y:S04]  /*17ce0*/  HMMA.16816.F32.BF16 R148, R44.reuse, R64, R148 ;  /* 0x000000402c94723c */ /* 0x040fe80000041894 */
[----:B--2---:R-:W-:Y:S02]  /*17cf0*/  F2FP.BF16.PACK_AB R203, R211, R212 ;  /* 0x000000d4d3cb723e */ /* 0x004fe400000010ff */
[----:B------:R-:W-:Y:S01]  /*17d00*/  MOV R190, R199 ;  /* 0x000000c700be7202 */ /* 0x000fe20000000f00 */
[----:B------:R-:W-:Y:S01]  /*17d10*/  FADD.FTZ R64, R173, R0 ;  /* 0x00000000ad407221 */ /* 0x000fe20000010000 */
[-C--:B------:R-:W-:Y:S01]  /*17d20*/  HMMA.16816.F32.BF16 R152, R44, R66.reuse, R152 ;  /* 0x000000422c98723c */ /* 0x080fe20000041898 */
[----:B------:R-:W-:Y:S03]  /*17d30*/  MUFU.EX2 R209, R171 ;  /* 0x000000ab00d17308 */ /* 0x000fe60000000800 */
[----:B------:R-:W-:Y:S02]  /*17d40*/  F2FP.BF16.PACK_AB R199, R166, R204 ;  /* 0x000000cca6c7723e */ /* 0x000fe400000010ff */
[----:B---3--:R-:W-:Y:S02]  /*17d50*/  MOV R176, R185 ;  /* 0x000000b900b07202 */ /* 0x008fe40000000f00 */
[C---:B------:R-:W-:Y:S03]  /*17d60*/  HMMA.16816.F32.BF16 R156, R40.reuse, R66, R156 ;  /* 0x00000042289c723c */ /* 0x040fe6000004189c */
[----:B------:R-:W2:Y:S01]  /*17d70*/  MUFU.EX2 R208, R168 ;  /* 0x000000a800d07308 */ /* 0x000ea20000000800 */
[----:B------:R-:W-:Y:S02]  /*17d80*/  MOV R185, R187 ;  /* 0x000000bb00b97202 */ /* 0x000fe40000000f00 */
[----:B------:R-:W-:Y:S01]  /*17d90*/  MOV R187, R202 ;  /* 0x000000ca00bb7202 */ /* 0x000fe20000000f00 */
[----:B------:R-:W-:Y:S01]  /*17da0*/  FADD.FTZ R66, R167, R3 ;  /* 0x00000003a7427221 */ /* 0x000fe20000010000 */
[-C--:B----4-:R-:W-:Y:S04]  /*17db0*/  HMMA.16816.F32.BF16 R24, R40, R52.reuse, R24 ;  /* 0x000000342818723c */ /* 0x090fe80000041818 */
[----:B------:R-:W-:Y:S02]  /*17dc0*/  F2FP.BF16.PACK_AB R202, R214, R213 ;  /* 0x000000d5d6ca723e */ /* 0x000fe400000010ff */
[----:B------:R-:W-:Y:S02]  /*17dd0*/  MOV R0, R178 ;  /* 0x000000b200007202 */ /* 0x000fe40000000f00 */
[C---:B------:R-:W-:Y:S04]  /*17de0*/  HMMA.16816.F32.BF16 R32, R44.reuse, R52, R32 ;  /* 0x000000342c20723c */ /* 0x040fe80000041820 */
[----:B------:R-:W-:Y:S01]  /*17df0*/  MOV R3, R185 ;  /* 0x000000b900037202 */ /* 0x000fe20000000f00 */
[----:B------:R-:W-:Y:S02]  /*17e00*/  FADD.FTZ R0, R0, R66 ;  /* 0x0000004200007221 */ /* 0x000fe40000010000 */
[----:B------:R-:W-:Y:S01]  /*17e10*/  FADD.FTZ R52, R184, R160 ;  /* 0x000000a0b8347221 */ /* 0x000fe20000010000 */
[-C--:B------:R-:W-:Y:S01]  /*17e20*/  HMMA.16816.F32.BF16 R36, R44, R54.reuse, R36 ;  /* 0x000000362c24723c */ /* 0x080fe20000041824 */
[----:B------:R-:W3:Y:S03]  /*17e30*/  LDSM.16.MT88.4 R44, [R234+0x1900] ;  /* 0x00190000ea2c783b */ /* 0x000ee60000004200 */
[----:B------:R-:W-:Y:S01]  /*17e40*/  FADD.FTZ R65, R200, R52 ;  /* 0x00000034c8417221 */ /* 0x000fe20000010000 */
[----:B------:R-:W-:Y:S01]  /*17e50*/  F2FP.BF16.PACK_AB R200, R217, R218 ;  /* 0x000000dad9c8723e */ /* 0x000fe200000010ff */
[----:B------:R-:W-:Y:S01]  /*17e60*/  FADD.FTZ R53, R189, R162 ;  /* 0x000000a2bd357221 */ /* 0x000fe20000010000 */
[----:B------:R-:W-:Y:S01]  /*17e70*/  MOV R189, R175 ;  /* 0x000000af00bd7202 */ /* 0x000fe20000000f00 */
[----:B------:R-:W-:Y:S01]  /*17e80*/  HMMA.16816.F32.BF16 R28, R40, R54, R28 ;  /* 0x00000036281c723c */ /* 0x000fe2000004181c */
[----:B------:R-:W4:Y:S03]  /*17e90*/  LDSM.16.MT88.4 R40, [R232+0x3900] ;  /* 0x00390000e828783b */ /* 0x000f260000004200 */
[----:B------:R-:W-:Y:S01]  /*17ea0*/  MOV R184, R186 ;  /* 0x000000ba00b87202 */ /* 0x000fe20000000f00 */
[----:B------:R-:W-:Y:S01]  /*17eb0*/  FADD.FTZ R67, R236, R53 ;  /* 0x00000035ec437221 */ /* 0x000fe20000010000 */
[----:B------:R-:W-:Y:S02]  /*17ec0*/  MOV R186, R201 ;  /* 0x000000c900ba7202 */ /* 0x000fe40000000f00 */
[----:B------:R-:W-:Y:S01]  /*17ed0*/  F2FP.BF16.PACK_AB R201, R215, R216 ;  /* 0x000000d8d7c9723e */ /* 0x000fe200000010ff */
[----:B------:R-:W1:Y:S03]  /*17ee0*/  LDSM.16.MT88.4 R52, [R233+0x3900] ;  /* 0x00390000e934783b */ /* 0x000e660000004200 */
[----:B--2---:R-:W-:Y:S01]  /*17ef0*/  F2FP.BF16.PACK_AB R197, R207, R208 ;  /* 0x000000d0cfc5723e */ /* 0x004fe200000010ff */
[----:B------:R-:W-:Y:S01]  /*17f00*/  FADD.FTZ R3, R3, R67 ;  /* 0x0000004303037221 */ /* 0x000fe20000010000 */
[----:B------:R-:W-:Y:S01]  /*17f10*/  MOV R162, R198 ;  /* 0x000000c600a27202 */ /* 0x000fe20000000f00 */
[-C--:B------:R-:W-:Y:S02]  /*17f20*/  HMMA.16816.F32.BF16 R172, R200, R180.reuse, R4 ;  /* 0x000000b4c8ac723c */ /* 0x080fe40000041804 */
[----:B------:R2:W5:Y:S03]  /*17f30*/  LDL.LU R236, [R1+0x38] ;  /* 0x0000380001ec7983 */ /* 0x0005660000300800 */
[----:B------:R-:W-:Y:S01]  /*17f40*/  F2FP.BF16.PACK_AB R198, R205, R206 ;  /* 0x000000cecdc6723e */ /* 0x000fe200000010ff */
[----:B------:R2:W5:Y:S01]  /*17f50*/  LDL.LU R167, [R1+0x34] ;  /* 0x0000340001a77983 */ /* 0x0005620000300800 */
[----:B------:R-:W-:Y:S02]  /*17f60*/  MOV R160, R196 ;  /* 0x000000c400a07202 */ /* 0x000fe40000000f00 */
[----:B------:R-:W-:Y:S01]  /*17f70*/  F2FP.BF16.PACK_AB R196, R209, R210 ;  /* 0x000000d2d1c4723e */ /* 0x000fe200000010ff */
[----:B------:R-:W1:Y:S06]  /*17f80*/  LDSM.16.MT88.4 R4, [R234+0x3900] ;  /* 0x00390000ea04783b */ /* 0x000e6c0000004200 */
[C---:B------:R-:W-:Y:S07]  /*17f90*/  HMMA.16816.F32.BF16 R168, R196.reuse, R180, R8 ;  /* 0x000000b4c4a8723c */ /* 0x040fee0000041808 */
[----:B------:R-:W-:Y:S02]  /*17fa0*/  MOV R11, R176 ;  /* 0x000000b0000b7202 */ /* 0x000fe40000000f00 */
[----:B------:R-:W-:Y:S03]  /*17fb0*/  MOV R9, R179 ;  /* 0x000000b300097202 */ /* 0x000fe60000000f00 */
[----:B------:R-:W-:Y:S02]  /*17fc0*/  MOV R8, R177 ;  /* 0x000000b100087202 */ /* 0x000fe40000000f00 */
[-C--:B------:R-:W-:Y:S03]  /*17fd0*/  HMMA.16816.F32.BF16 R176, R196, R182.reuse, R12 ;  /* 0x000000b6c4b0723c */ /* 0x080fe6000004180c */
[----:B------:R-:W-:Y:S01]  /*17fe0*/  MOV R10, R184 ;  /* 0x000000b8000a7202 */ /* 0x000fe20000000f00 */
[----:B------:R-:W-:Y:S02]  /*17ff0*/  FADD.FTZ R9, R9, R65 ;  /* 0x0000004109097221 */ /* 0x000fe40000010000 */
[----:B------:R-:W-:Y:S01]  /*18000*/  FADD.FTZ R8, R8, R64 ;  /* 0x0000004008087221 */ /* 0x000fe20000010000 */
[----:B------:R-:W-:Y:S01]  /*18010*/  MOV R14, R186 ;  /* 0x000000ba000e7202 */ /* 0x000fe20000000f00 */
[C---:B------:R-:W-:Y:S04]  /*18020*/  HMMA.16816.F32.BF16 R180, R200.reuse, R182, R16 ;  /* 0x000000b6c8b4723c */ /* 0x040fe80000041810 */
[----:B------:R-:W-:Y:S01]  /*18030*/  MOV R15, R187 ;  /* 0x000000bb000f7202 */ /* 0x000fe20000000f00 */
[----:B------:R-:W-:Y:S02]  /*18040*/  FADD.FTZ R12, R10, R9 ;  /* 0x000000090a0c7221 */ /* 0x000fe40000010000 */
[----:B------:R-:W-:Y:S01]  /*18050*/  FADD.FTZ R11, R11, R8 ;  /* 0x000000080b0b7221 */ /* 0x000fe20000010000 */
        /* <DEDUP_REMOVED lines=8> */
[----:B------:R-:W-:Y:S01]  /*180e0*/  FADD.FTZ R10, R160, R3 ;  /* 0x00000003a00a7221 */ /* 0x000fe20000010000 */
[----:B------:R-:W-:Y:S01]  /*180f0*/  MOV R160, R163 ;  /* 0x000000a300a07202 */ /* 0x000fe20000000f00 */
        /* <DEDUP_REMOVED lines=15> */
[-C--:B---3--:R-:W-:Y:S04]  /*181f0*/  HMMA.16816.F32.BF16 R100, R200, R44.reuse, R100 ;  /* 0x0000002cc864723c */ /* 0x088fe80000041864 */
        /* <DEDUP_REMOVED lines=10> */
[-C--:B----4-:R-:W-:Y:S08]  /*182a0*/  HMMA.16816.F32.BF16 R116, R200, R40.reuse, R116 ;  /* 0x00000028c874723c */ /* 0x090ff00000041874 */
        /* <DEDUP_REMOVED lines=37> */
[----:B------:R1:W-:Y:S04]  /*18500*/  STL [R1+0x20], R3 ;  /* 0x0000200301007387 */ /* 0x0003e80000100800 */
[----:B------:R3:W-:Y:S01]  /*18510*/  STL [R1+0x1c], R0 ;  /* 0x00001c0001007387 */ /* 0x0007e20000100800 */
[----:B-1----:R-:W-:Y:S02]  /*18520*/  MOV R3, R164 ;  /* 0x000000a400037202 */ /* 0x002fe40000000f00 */
[----:B---3--:R-:W-:Y:S01]  /*18530*/  MOV R0, R165 ;  /* 0x000000a500007202 */ /* 0x008fe20000000f00 */
[----:B--2--5:R-:W-:-:S05]  /*18540*/  @P0 BRA `(.L_x_906) ;  /* 0xffffc72000000947 */ /* 0x024fca000383ffff */
.L_x_905:
[----:B---3--:R-:W2:Y:S04]  /*18550*/  LDL.LU R6, [R1+0x28] ;  /* 0x0000280001067983 */ /* 0x008ea80000300800 */
[----:B------:R-:W3:Y:S04]  /*18560*/  LDL.LU R4, [R1+0x24] ;  /* 0x0000240001047983 */ /* 0x000ee80000300800 */
[----:B------:R-:W4:Y:S04]  /*18570*/  LDL.LU R8, [R1+0x20] ;  /* 0x0000200001087983 */ /* 0x000f280000300800 */
[----:B------:R-:W4:Y:S01]  /*18580*/  LDL.LU R5, [R1+0x1c] ;  /* 0x00001c0001057983 */ /* 0x000f220000300800 */
[----:B------:R-:W-:-:S02]  /*18590*/  MOV R61, 0xff800000 ;  /* 0xff800000003d7802 */ /* 0x000fc40000000f00 */
[----:B------:R-:W-:Y:S02]  /*185a0*/  MOV R62, 0xff800000 ;  /* 0xff800000003e7802 */ /* 0x000fe40000000f00 */
[----:B------:R-:W-:Y:S02]  /*185b0*/  MOV R63, 0xff800000 ;  /* 0xff800000003f7802 */ /* 0x000fe40000000f00 */
[----:B------:R-:W-:Y:S02]  /*185c0*/  MOV R64, 0xff800000 ;  /* 0xff80000000407802 */ /* 0x000fe40000000f00 */
[----:B------:R-:W-:Y:S01]  /*185d0*/  PLOP3.LUT P4, PT, PT, PT, PT, 0x8, 0x0 ;  /* 0x000000000000781c */ /* 0x000fe20003f8e170 */
[----:B--2---:R-:W1:Y:S04]  /*185e0*/  SHFL.BFLY PT, R11, R6, 0x2, 0x1f ;  /* 0x0c401f00060b7f89 */ /* 0x004e6800000e0000 */
[----:B---3--:R-:W2:Y:S04]  /*185f0*/  SHFL.BFLY PT, R9, R4, 0x2, 0x1f ;  /* 0x0c401f0004097f89 */ /* 0x008ea800000e0000 */
[----:B----4-:R-:W3:Y:S01]  /*18600*/  SHFL.BFLY PT, R7, R8, 0x2, 0x1f ;  /* 0x0c401f0008077f89 */ /* 0x010ee200000e0000 */
[----:B-1----:R-:W-:-:S03]  /*18610*/  FADD.FTZ R11, R11, R6 ;  /* 0x000000060b0b7221 */ /* 0x002fc60000010000 */
[----:B------:R-:W1:Y:S01]  /*18620*/  SHFL.BFLY PT, R6, R5, 0x2, 0x1f ;  /* 0x0c401f0005067f89 */ /* 0x000e6200000e0000 */
[----:B--2---:R-:W-:-:S03]  /*18630*/  FADD.FTZ R9, R9, R4 ;  /* 0x0000000409097221 */ /* 0x004fc60000010000 */
[----:B------:R-:W2:Y:S01]  /*18640*/  SHFL.BFLY PT, R0, R11, 0x1, 0x1f ;  /* 0x0c201f000b007f89 */ /* 0x000ea200000e0000 */
[----:B---3--:R-:W-:-:S03]  /*18650*/  FADD.FTZ R7, R7, R8 ;  /* 0x0000000807077221 */ /* 0x008fc60000010000 */
[----:B------:R-:W3:Y:S04]  /*18660*/  SHFL.BFLY PT, R4, R9, 0x1, 0x1f ;  /* 0x0c201f0009047f89 */ /* 0x000ee800000e0000 */
[----:B------:R-:W4:Y:S01]  /*18670*/  SHFL.BFLY PT, R3, R7, 0x1, 0x1f ;  /* 0x0c201f0007037f89 */ /* 0x000f2200000e0000 */
[----:B-1----:R-:W-:Y:S02]  /*18680*/  FADD.FTZ R6, R6, R5 ;  /* 0x0000000506067221 */ /* 0x002fe40000010000 */
[----:B--2---:R-:W-:-:S03]  /*18690*/  FADD.FTZ R11, R11, R0 ;  /* 0x000000000b0b7221 */ /* 0x004fc60000010000 */
[----:B------:R-:W1:Y:S01]  /*186a0*/  SHFL.BFLY PT, R5, R6, 0x1, 0x1f ;  /* 0x0c201f0006057f89 */ /* 0x000e6200000e0000 */
[----:B------:R-:W-:Y:S01]  /*186b0*/  MOV R0, RZ ;  /* 0x000000ff00007202 */ /* 0x000fe20000000f00 */
[----:B---3--:R-:W-:Y:S01]  /*186c0*/  FADD.FTZ R9, R9, R4 ;  /* 0x0000000409097221 */ /* 0x008fe20000010000 */
[----:B------:R-:W-:Y:S02]  /*186d0*/  FSETP.NE.FTZ.AND P3, PT, R11, RZ, PT ;  /* 0x000000ff0b00720b */ /* 0x000fe40003f75000 */
[----:B------:R-:W-:Y:S01]  /*186e0*/  MOV R4, RZ ;  /* 0x000000ff00047202 */ /* 0x000fe20000000f00 */
[----:B----4-:R-:W-:Y:S01]  /*186f0*/  FADD.FTZ R7, R7, R3 ;  /* 0x0000000307077221 */ /* 0x010fe20000010000 */
[----:B------:R-:W-:Y:S02]  /*18700*/  FSETP.NE.FTZ.AND P2, PT, R9, RZ, PT ;  /* 0x000000ff0900720b */ /* 0x000fe40003f55000 */
[----:B------:R-:W-:Y:S02]  /*18710*/  MOV R3, RZ ;  /* 0x000000ff00037202 */ /* 0x000fe40000000f00 */
[----:B------:R-:W-:-:S05]  /*18720*/  FSETP.NE.FTZ.AND P1, PT, R7, RZ, PT ;  /* 0x000000ff0700720b */ /* 0x000fca0003f35000 */
[----:B------:R-:W2:Y:S01]  /*18730*/  @P3 MUFU.RCP R0, R11 ;  /* 0x0000000b00003308 */ /* 0x000ea20000001000 */
[----:B-1----:R-:W-:-:S07]  /*18740*/  FADD.FTZ R6, R5, R6 ;  /* 0x0000000605067221 */ /* 0x002fce0000010000 */
[----:B------:R-:W1:Y:S01]  /*18750*/  @P1 MUFU.RCP R3, R7 ;  /* 0x0000000700031308 */ /* 0x000e620000001000 */
[----:B------:R-:W-:Y:S01]  /*18760*/  FSETP.NE.FTZ.AND P0, PT, R6, RZ, PT ;  /* 0x000000ff0600720b */ /* 0x000fe20003f15000 */
[----:B--2---:R-:W-:-:S06]  /*18770*/  FMUL.FTZ R172, R0, R172 ;  /* 0x000000ac00ac7220 */ /* 0x004fcc0000410000 */
[----:B------:R-:W2:Y:S01]  /*18780*/  @P2 MUFU.RCP R4, R9 ;  /* 0x0000000900042308 */ /* 0x000ea20000001000 */
[C---:B------:R-:W-:Y:S02]  /*18790*/  FMUL.FTZ R57, R0.reuse, R173 ;  /* 0x000000ad00397220 */ /* 0x040fe40000410000 */
[C---:B------:R-:W-:Y:S02]  /*187a0*/  FMUL.FTZ R180, R0.reuse, R180 ;  /* 0x000000b400b47220 */ /* 0x040fe40000410000 */
[C---:B------:R-:W-:Y:S02]  /*187b0*/  FMUL.FTZ R181, R0.reuse, R181 ;  /* 0x000000b500b57220 */ /* 0x040fe40000410000 */
[C---:B------:R-:W-:Y:S01]  /*187c0*/  FMUL.FTZ R68, R0.reuse, R68 ;  /* 0x0000004400447220 */ /* 0x040fe20000410000 */
[----:B------:R-:W-:Y:S01]  /*187d0*/  @P3 MUFU.LG2 R11, R11 ;  /* 0x0000000b000b3308 */ /* 0x000fe20000000c00 */
[C---:B------:R-:W-:Y:S01]  /*187e0*/  FMUL.FTZ R51, R0.reuse, R69 ;  /* 0x0000004500337220 */ /* 0x040fe20000410000 */
[----:B------:R-:W-:Y:S01]  /*187f0*/  @P0 MOV R8, 0x3f317218 ;  /* 0x3f31721800080802 */ /* 0x000fe20000000f00 */
[----:B------:R-:W-:-:S02]  /*18800*/  FMUL.FTZ R80, R0, R80 ;  /* 0x0000005000507220 */ /* 0x000fc40000410000 */
[C---:B------:R-:W-:Y:S02]  /*18810*/  FMUL.FTZ R81, R0.reuse, R81 ;  /* 0x0000005100517220 */ /* 0x040fe40000410000 */
[C---:B------:R-:W-:Y:S01]  /*18820*/  FMUL.FTZ R84, R0.reuse, R84 ;  /* 0x0000005400547220 */ /* 0x040fe20000410000 */
[----:B------:R-:W-:Y:S01]  /*18830*/  @P2 MUFU.LG2 R9, R9 ;  /* 0x0000000900092308 */ /* 0x000fe20000000c00 */
[C---:B------:R-:W-:Y:S02]  /*18840*/  FMUL.FTZ R49, R0.reuse, R85 ;  /* 0x0000005500317220 */ /* 0x040fe40000410000 */
[C---:B------:R-:W-:Y:S02]  /*18850*/  FMUL.FTZ R96, R0.reuse, R96 ;  /* 0x0000006000607220 */ /* 0x040fe40000410000 */
[C---:B------:R-:W-:Y:S02]  /*18860*/  FMUL.FTZ R45, R0.reuse, R97 ;  /* 0x00000061002d7220 */ /* 0x040fe40000410000 */
[C---:B------:R-:W-:Y:S01]  /*18870*/  FMUL.FTZ R100, R0.reuse, R100 ;  /* 0x0000006400647220 */ /* 0x040fe20000410000 */
[----:B------:R-:W-:Y:S01]  /*18880*/  @P1 MUFU.LG2 R7, R7 ;  /* 0x0000000700071308 */ /* 0x000fe20000000c00 */
        /* <DEDUP_REMOVED lines=19> */
[----:B------:R-:W-:Y:S01]  /*189c0*/  MOV R0, RZ ;  /* 0x000000ff00007202 */ /* 0x000fe20000000f00 */
[----:B-1----:R-:W-:-:S02]  /*189d0*/  FMUL.FTZ R168, R3, R168 ;  /* 0x000000a803a87220 */ /* 0x002fc40000410000 */
[C---:B------:R-:W-:Y:S02]  /*189e0*/  FMUL.FTZ R58, R3.reuse, R169 ;  /* 0x000000a9033a7220 */ /* 0x040fe40000410000 */
[C---:B------:R-:W-:Y:S01]  /*189f0*/  FMUL.FTZ R176, R3.reuse, R176 ;  /* 0x000000b003b07220 */ /* 0x040fe20000410000 */
[----:B------:R-:W1:Y:S01]  /*18a00*/  @P0 MUFU.RCP R0, R6 ;  /* 0x0000000600000308 */ /* 0x000e620000001000 */
[C---:B------:R-:W-:Y:S02]  /*18a10*/  FMUL.FTZ R55, R3.reuse, R177 ;  /* 0x000000b103377220 */ /* 0x040fe40000410000 */
[C---:B------:R-:W-:Y:S02]  /*18a20*/  FMUL.FTZ R72, R3.reuse, R72 ;  /* 0x0000004803487220 */ /* 0x040fe40000410000 */
[C---:B------:R-:W-:Y:S02]  /*18a30*/  FMUL.FTZ R54, R3.reuse, R73 ;  /* 0x0000004903367220 */ /* 0x040fe40000410000 */
[C---:B------:R-:W-:Y:S01]  /*18a40*/  FMUL.FTZ R76, R3.reuse, R76 ;  /* 0x0000004c034c7220 */ /* 0x040fe20000410000 */
[----:B------:R-:W3:Y:S01]  /*18a50*/  @P0 MUFU.LG2 R6, R6 ;  /* 0x0000000600060308 */ /* 0x000ee20000000c00 */
        /* <DEDUP_REMOVED lines=26> */
[----:B--2---:R-:W-:-:S02]  /*18c00*/  FMUL.FTZ R174, R4, R174 ;  /* 0x000000ae04ae7220 */ /* 0x004fc40000410000 */
        /* <DEDUP_REMOVED lines=31> */
[----:B------:R-:W-:Y:S01]  /*18e00*/  @P3 MOV R4, 0x3f317218 ;  /* 0x3f31721800043802 */ /* 0x000fe20000000f00 */
[C---:B-1----:R-:W-:Y:S02]  /*18e10*/  FMUL.FTZ R170, R0.reuse, R170 ;  /* 0x000000aa00aa7220 */ /* 0x042fe40000410000 */
        /* <DEDUP_REMOVED lines=31> */
[----:B------:R-:W-:Y:S01]  /*19010*/  @P1 MOV R0, 0x3f317218 ;  /* 0x3f31721800001802 */ /* 0x000fe20000000f00 */
[----:B------:R-:W-:Y:S02]  /*19020*/  @P2 FMUL.FTZ R5, R3, c[0x0][0x2d0] ;  /* 0x0000b40003052a20 */ /* 0x000fe40000410000 */
[----:B------:R-:W-:Y:S02]  /*19030*/  @P3 FMUL.FTZ R10, R4, c[0x0][0x2d0] ;  /* 0x0000b400040a3a20 */ /* 0x000fe40000410000 */
[----:B------:R-:W-:-:S02]  /*19040*/  @P1 FMUL.FTZ R3, R0, c[0x0][0x2d0] ;  /* 0x0000b40000031a20 */ /* 0x000fc40000410000 */
[----:B------:R-:W-:Y:S02]  /*19050*/  @P3 FMUL.FTZ R11, R11, 0.69314718246459960938 ;  /* 0x3f3172180b0b3820 */ /* 0x000fe40000410000 */
[----:B------:R-:W-:Y:S02]  /*19060*/  @P2 FMUL.FTZ R9, R9, 0.69314718246459960938 ;  /* 0x3f31721809092820 */ /* 0x000fe40000410000 */
[----:B------:R-:W-:Y:S02]  /*19070*/  @P1 FMUL.FTZ R7, R7, 0.69314718246459960938 ;  /* 0x3f31721807071820 */ /* 0x000fe40000410000 */
[----:B---3--:R-:W-:Y:S02]  /*19080*/  @P0 FMUL.FTZ R4, R6, 0.69314718246459960938 ;  /* 0x3f31721806040820 */ /* 0x008fe40000410000 */
[----:B------:R-:W-:Y:S02]  /*19090*/  @P0 FMUL.FTZ R0, R8, c[0x0][0x2d0] ;  /* 0x0000b40008000a20 */ /* 0x000fe40000410000 */
[----:B------:R-:W-:-:S02]  /*190a0*/  @P3 FFMA.FTZ R61, R10, R165, R11 ;  /* 0x000000a50a3d3223 */ /* 0x000fc4000001000b */
[----:B------:R-:W-:Y:S02]  /*190b0*/  @P2 FFMA.FTZ R62, R5, R164, R9 ;  /* 0x000000a4053e2223 */ /* 0x000fe40000010009 */
[----:B------:R-:W-:Y:S02]  /*190c0*/  @P1 FFMA.FTZ R63, R3, R163, R7 ;  /* 0x000000a3033f1223 */ /* 0x000fe40000010007 */
[----:B------:R-:W-:Y:S02]  /*190d0*/  @P0 FFMA.FTZ R64, R0, R2, R4 ;  /* 0x0000000200400223 */ /* 0x000fe40000010004 */
.L_x_851:
        /* <DEDUP_REMOVED lines=24> */
[CC--:B------:R-:W-:Y:S02]  /*19260*/  LEA.HI R2, R65.reuse, R66.reuse, RZ, 0x2 ;  /* 0x0000004241027211 */ /* 0x0c0fe400078f10ff */
[----:B------:R-:W-:Y:S02]  /*19270*/  LEA.HI R60, R65, R66, RZ, 0x5 ;  /* 0x00000042413c7211 */ /* 0x000fe400078f28ff */
[----:B------:R-:W-:-:S02]  /*19280*/  SHF.R.S32.HI R4, RZ, 0x2, R2 ;  /* 0x00000002ff047819 */ /* 0x000fc40000011402 */
[----:B------:R-:W-:Y:S02]  /*19290*/  SHF.R.S32.HI R0, RZ, 0x1f, R2 ;  /* 0x0000001fff007819 */ /* 0x000fe40000011402 */
[----:B------:R-:W-:Y:S02]  /*192a0*/  SHF.R.S32.HI R59, RZ, 0x5, R60 ;  /* 0x00000005ff3b7819 */ /* 0x000fe4000001143c */
[----:B------:R-:W-:Y:S02]  /*192b0*/  LEA.HI R0, R0, R4, RZ, 0x3 ;  /* 0x0000000400007211 */ /* 0x000fe400078f18ff */
[----:B------:R-:W-:Y:S02]  /*192c0*/  F2FP.BF16.PACK_AB R74, R75, R74 ;  /* 0x0000004a4b4a723e */ /* 0x000fe400000010ff */
[----:B------:R-:W-:Y:S02]  /*192d0*/  LOP3.LUT R0, R0, 0xfffffff8, RZ, 0xc0, !PT ;  /* 0xfffffff800007812 */ /* 0x000fe400078ec0ff */
[----:B------:R-:W-:-:S02]  /*192e0*/  F2FP.BF16.PACK_AB R53, R53, R76 ;  /* 0x0000004c3535723e */ /* 0x000fc400000010ff */
[----:B------:R-:W-:Y:S01]  /*192f0*/  F2FP.BF16.PACK_AB R78, R79, R78 ;  /* 0x0000004e4f4e723e */ /* 0x000fe200000010ff */
[----:B------:R-:W-:Y:S01]  /*19300*/  IMAD.IADD R4, R4, 0x1, -R0 ;  /* 0x0000000104047824 */ /* 0x000fe200078e0a00 */
[----:B------:R-:W-:Y:S02]  /*19310*/  LOP3.LUT R0, R2, 0xfffffffc, RZ, 0xc0, !PT ;  /* 0xfffffffc02007812 */ /* 0x000fe400078ec0ff */
[----:B------:R-:W-:Y:S01]  /*19320*/  F2FP.BF16.PACK_AB R49, R49, R84 ;  /* 0x000000543131723e */ /* 0x000fe200000010ff */
[C---:B------:R-:W-:Y:S01]  /*19330*/  IMAD.SHL.U32 R2, R4.reuse, 0x40, RZ ;  /* 0x0000004004027824 */ /* 0x040fe200078e00ff */
[----:B------:R-:W-:Y:S01]  /*19340*/  LOP3.LUT R3, R4, 0x1, RZ, 0xc0, !PT ;  /* 0x0000000104037812 */ /* 0x000fe200078ec0ff */
[----:B------:R-:W-:Y:S01]  /*19350*/  IMAD.IADD R29, R66, 0x1, -R0 ;  /* 0x00000001421d7824 */ /* 0x000fe200078e0a00 */
[----:B------:R-:W-:Y:S02]  /*19360*/  F2FP.BF16.PACK_AB R48, R48, R86 ;  /* 0x000000563030723e */ /* 0x000fe400000010ff */
        /* <DEDUP_REMOVED lines=13> */
[----:B------:R-:W-:Y:S02]  /*19440*/  F2FP.BF16.PACK_AB R90, R91, R90 ;  /* 0x0000005a5b5a723e */ /* 0x000fe400000010ff */
[C---:B------:R-:W-:Y:S02]  /*19450*/  IADD3 R3, R0.reuse, 0x80, RZ ;  /* 0x0000008000037810 */ /* 0x040fe40007ffe0ff */
[C---:B------:R-:W-:Y:S02]  /*19460*/  IADD3 R2, R0.reuse, 0x70, RZ ;  /* 0x0000007000027810 */ /* 0x040fe40007ffe0ff */
[----:B------:R-:W-:Y:S01]  /*19470*/  @P0 IADD3 R2, R3, 0x10, RZ ;  /* 0x0000001003020810 */ /* 0x000fe20007ffe0ff */
[----:B------:R-:W-:Y:S01]  /*19480*/  IMAD.IADD R3, R0, 0x1, R4 ;  /* 0x0000000100037824 */ /* 0x000fe200078e0204 */
[----:B------:R-:W-:Y:S02]  /*19490*/  F2FP.BF16.PACK_AB R46, R46, R92 ;  /* 0x0000005c2e2e723e */ /* 0x000fe400000010ff */
[----:B------:R-:W-:Y:S01]  /*194a0*/  F2FP.BF16.PACK_AB R94, R95, R94 ;  /* 0x0000005e5f5e723e */ /* 0x000fe200000010ff */
[----:B------:R-:W-:Y:S01]  /*194b0*/  IMAD.IADD R4, R4, 0x1, R2 ;  /* 0x0000000104047824 */ /* 0x000fe200078e0202 */
[----:B------:R-:W-:-:S02]  /*194c0*/  F2FP.BF16.PACK_AB R44, R44, R100 ;  /* 0x000000642c2c723e */ /* 0x000fc400000010ff */
[----:B------:R-:W-:Y:S02]  /*194d0*/  F2FP.BF16.PACK_AB R43, R43, R102 ;  /* 0x000000662b2b723e */ /* 0x000fe400000010ff */
[----:B------:R-:W-:Y:S02]  /*194e0*/  F2FP.BF16.PACK_AB R41, R41, R112 ;  /* 0x000000702929723e */ /* 0x000fe400000010ff */
        /* <DEDUP_REMOVED lines=8> */
[----:B------:R1:W-:Y:S01]  /*19570*/  STS [R2], R7 ;  /* 0x0000000702007388 */ /* 0x0003e20000000800 */
        /* <DEDUP_REMOVED lines=18> */
[----:B-1----:R-:W-:Y:S01]  /*196a0*/  IMAD.MOV.U32 R7, RZ, RZ, 0x40 ;  /* 0x00000040ff077424 */ /* 0x002fe200078e00ff */
[----:B------:R-:W-:Y:S02]  /*196b0*/  F2FP.BF16.PACK_AB R139, R139, R138 ;  /* 0x0000008a8b8b723e */ /* 0x000fe400000010ff */
[----:B------:R-:W-:Y:S01]  /*196c0*/  STS [R3+0x480], R50 ;  /* 0x0004803203007388 */ /* 0x000fe20000000800 */
[----:B------:R-:W-:Y:S02]  /*196d0*/  F2FP.BF16.PACK_AB R26, R26, R140 ;  /* 0x0000008c1a1a723e */ /* 0x000fe400000010ff */
[----:B------:R-:W-:Y:S01]  /*196e0*/  SEL R7, R7, 0xffffffc0, !P2 ;  /* 0xffffffc007077807 */ /* 0x000fe20005000000 */
[----:B------:R1:W-:Y:S01]  /*196f0*/  STS [R4+0x400], R6 ;  /* 0x0004000604007388 */ /* 0x0003e20000000800 */
        /* <DEDUP_REMOVED lines=17> */
[----:B-1----:R-:W-:Y:S01]  /*19810*/  IMAD.IADD R6, R0, 0x1, R7 ;  /* 0x0000000100067824 */ /* 0x002fe200078e0207 */
[----:B------:R-:W-:-:S02]  /*19820*/  F2FP.BF16.PACK_AB R9, R203, R202 ;  /* 0x000000cacb09723e */ /* 0x000fc400000010ff */
[----:B------:R-:W-:Y:S01]  /*19830*/  F2FP.BF16.PACK_AB R11, R193, R192 ;  /* 0x000000c0c10b723e */ /* 0x000fe200000010ff */
[----:B---3--:R-:W-:Y:S01]  /*19840*/  IMAD.IADD R8, R7, 0x1, R2 ;  /* 0x0000000107087824 */ /* 0x008fe200078e0202 */
[----:B------:R-:W-:Y:S01]  /*19850*/  STS [R6+0x80], R49 ;  /* 0x0000803106007388 */ /* 0x000fe20000000800 */
[----:B------:R-:W-:Y:S02]  /*19860*/  F2FP.BF16.PACK_AB R16, R16, R194 ;  /* 0x000000c21010723e */ /* 0x000fe400000010ff */
[----:B------:R-:W-:Y:S01]  /*19870*/  F2FP.BF16.PACK_AB R15, R15, R196 ;  /* 0x000000c40f0f723e */ /* 0x000fe200000010ff */
[----:B------:R-:W-:Y:S01]  /*19880*/  STS [R6+0x480], R48 ;  /* 0x0004803006007388 */ /* 0x000fe20000000800 */
[----:B------:R-:W-:Y:S02]  /*19890*/  F2FP.BF16.PACK_AB R14, R14, R198 ;  /* 0x000000c60e0e723e */ /* 0x000fe400000010ff */
[----:B------:R-:W-:Y:S01]  /*198a0*/  PLOP3.LUT P0, PT, PT, PT, UP1, 0x80, 0x0 ;  /* 0x000000000000781c */ /* 0x000fe20003f0f018 */
[----:B------:R1:W-:Y:S04]  /*198b0*/  STS [R8+0x400], R5 ;  /* 0x0004000508007388 */ /* 0x0003e80000000800 */
[----:B------:R-:W-:Y:S04]  /*198c0*/  STS [R8], R45 ;  /* 0x0000002d08007388 */ /* 0x000fe80000000800 */
[----:B------:R-:W-:Y:S04]  /*198d0*/  STS [R6+0x2080], R47 ;  /* 0x0020802f06007388 */ /* 0x000fe80000000800 */
[----:B------:R-:W-:Y:S04]  /*198e0*/  STS [R6+0x2480], R90 ;  /* 0x0024805a06007388 */ /* 0x000fe80000000800 */
[----:B------:R-:W-:Y:S04]  /*198f0*/  STS [R8+0x2000], R46 ;  /* 0x0020002e08007388 */ /* 0x000fe80000000800 */
[----:B------:R-:W-:Y:S01]  /*19900*/  STS [R8+0x2400], R94 ;  /* 0x0024005e08007388 */ /* 0x000fe20000000800 */
[----:B-1----:R-:W-:-:S02]  /*19910*/  IMAD.IADD R5, R7, 0x1, R3 ;  /* 0x0000000107057824 */ /* 0x002fc400078e0203 */
        /* <DEDUP_REMOVED lines=37> */
[----:B------:R4:W-:Y:S04]  /*19b70*/  STS [R5+0x6080], R11 ;  /* 0x0060800b05007388 */ /* 0x0009e80000000800 */
[----:B------:R4:W-:Y:S01]  /*19b80*/  STS [R5+0x6480], R16 ;  /* 0x0064801005007388 */ /* 0x0009e20000000800 */
[----:B-1----:R-:W-:-:S03]  /*19b90*/  IMAD.U32 R8, RZ, RZ, UR4 ;  /* 0x00000004ff087e24 */ /* 0x002fc6000f8e00ff */
[----:B------:R4:W-:Y:S04]  /*19ba0*/  STS [R7+0x6000], R15 ;  /* 0x0060000f07007388 */ /* 0x0009e80000000800 */
[----:B------:R4:W-:Y:S01]  /*19bb0*/  STS [R7+0x6400], R14 ;  /* 0x0064000e07007388 */ /* 0x0009e20000000800 */
[----:B---3--:R-:W-:-:S03]  /*19bc0*/  IMAD.U32 R9, RZ, RZ, UR5 ;  /* 0x00000005ff097e24 */ /* 0x008fc6000f8e00ff */
[----:B------:R-:W-:Y:S06]  /*19bd0*/  BAR.SYNC.DEFER_BLOCKING 0x1, 0x80 ;  /* 0x0042000000007b1d */ /* 0x000fec0000010000 */
[----:B------:R-:W-:Y:S02]  /*19be0*/  ULDC.64 UR4, c[0x0][0x508] ;  /* 0x0001420000047ab9 */ /* 0x000fe40000000a00 */
[----:B------:R-:W-:Y:S01]  /*19bf0*/  UISETP.NE.U32.AND UP0, UPT, URZ, UR4, UPT ;  /* 0x000000043f00728c */ /* 0x000fe2000bf05070 */
[----:B------:R-:W3:Y:S03]  /*19c00*/  @P0 LDG.E R0, [R8.64] ;  /* 0x0000000a08000981 */ /* 0x000ee6000c1e1900 */
        /* <DEDUP_REMOVED lines=10> */
[----:B---3--:R-:W1:Y:S02]  /*19cb0*/  @P0 R2UR UR5, R0 ;  /* 0x00000000000503c2 */ /* 0x008e6400000e0000 */
[----:B-1----:R-:W-:Y:S02]  /*19cc0*/  @UP1 USHF.R.S32.HI UR4, URZ, 0x1f, UR5 ;  /* 0x0000001f3f041899 */ /* 0x002fe40008011405 */
[----:B------:R-:W-:-:S05]  /*19cd0*/  @UP1 UMOV UR12, UR5 ;  /* 0x00000005000c1c82 */ /* 0x000fca0008000000 */
[----:B------:R-:W-:Y:S01]  /*19ce0*/  @UP1 UMOV UR13, UR4 ;  /* 0x00000004000d1c82 */ /* 0x000fe20008000000 */
[----:B------:R-:W-:Y:S05]  /*19cf0*/  @P1 BRA `(.L_x_910) ;  /* 0x0000004000001947 */ /* 0x000fea0003800000 */
[----:B----4-:R-:W-:Y:S05]  /*19d00*/  @!P0 BRA `(.L_x_910) ;  /* 0x0000003000008947 */ /* 0x010fea0003800000 */
[----:B------:R-:W3:Y:S04]  /*19d10*/  LDG.E R0, [R8.64] ;  /* 0x0000000a08007981 */ /* 0x000ee8000c1e1900 */
[----:B------:R-:W3:Y:S02]  /*19d20*/  LDG.E R2, [R8.64+0x4] ;  /* 0x0000040a08027981 */ /* 0x000ee4000c1e1900 */
[----:B---3-5:R-:W-:Y:S02]  /*19d30*/  IADD3 R17, -R0, R2, RZ ;  /* 0x0000000200117210 */ /* 0x028fe40007ffe1ff */
.L_x_910:
[----:B----4-:R-:W-:Y:S01]  /*19d40*/  LOP3.LUT R0, R60, 0xffffffe0, RZ, 0xc0, !PT ;  /* 0xffffffe03c007812 */ /* 0x010fe200078ec0ff */
[----:B------:R-:W-:Y:S01]  /*19d50*/  IMAD.MOV.U32 R2, RZ, RZ, c[0x0][0x4e8] ;  /* 0x00013a00ff027624 */ /* 0x000fe200078e00ff */
[----:B------:R-:W-:Y:S01]  /*19d60*/  SHF.R.S32.HI R3, RZ, 0x1f, R59 ;  /* 0x0000001fff037819 */ /* 0x000fe2000001143b */
[----:B------:R-:W1:Y:S01]  /*19d70*/  S2R R76, SR_CTAID.X ;  /* 0x00000000004c7919 */ /* 0x000e620000002500 */
[----:B------:R-:W-:Y:S01]  /*19d80*/  ULDC.64 UR4, c[0x0][0x490] ;  /* 0x0001240000047ab9 */ /* 0x000fe20000000a00 */
[----:B------:R-:W-:Y:S01]  /*19d90*/  IMAD.IADD R5, R66, 0x1, -R0 ;  /* 0x0000000142057824 */ /* 0x000fe200078e0a00 */
[----:B------:R-:W-:Y:S01]  /*19da0*/  LEA.HI R0, R29, R29, RZ, 0x1 ;  /* 0x0000001d1d007211 */ /* 0x000fe200078f08ff */
[----:B------:R-:W-:Y:S01]  /*19db0*/  USHF.R.S32.HI UR9, URZ, 0x1f, UR24 ;  /* 0x0000001f3f097899 */ /* 0x000fe20008011418 */
[----:B------:R-:W-:Y:S01]  /*19dc0*/  LEA.HI R3, R3, R59, RZ, 0x2 ;  /* 0x0000003b03037211 */ /* 0x000fe200078f10ff */
[----:B------:R-:W-:Y:S01]  /*19dd0*/  UIMAD UR6, UR8, UR4, URZ ;  /* 0x00000004080672a4 */ /* 0x000fe2000f8e023f */
[----:B------:R-:W-:Y:S01]  /*19de0*/  SHF.R.S32.HI R6, RZ, 0x1f, R5 ;  /* 0x0000001fff067819 */ /* 0x000fe20000011405 */
[----:B------:R-:W-:Y:S01]  /*19df0*/  UMOV UR18, UR12 ;  /* 0x0000000c00127c82 */ /* 0x000fe20008000000 */
[----:B------:R-:W-:Y:S01]  /*19e00*/  ISETP.NE.AND P1, PT, R2, 0x1, PT ;  /* 0x000000010200780c */ /* 0x000fe20003f25270 */
[C---:B------:R-:W-:Y:S01]  /*19e10*/  IMAD.SHL.U32 R2, R0.reuse, 0x20, RZ ;  /* 0x0000002000027824 */ /* 0x040fe200078e00ff */
[----:B------:R-:W-:Y:S01]  /*19e20*/  LOP3.LUT R4, R0, 0x1ffffffe, RZ, 0xc0, !PT ;  /* 0x1ffffffe00047812 */ /* 0x000fe200078ec0ff */
[----:B------:R-:W-:Y:S01]  /*19e30*/  UMOV UR19, UR13 ;  /* 0x0000000d00137c82 */ /* 0x000fe20008000000 */
[----:B------:R-:W-:Y:S01]  /*19e40*/  LOP3.LUT R3, R3, 0xffffffc, RZ, 0xc0, !PT ;  /* 0x0ffffffc03037812 */ /* 0x000fe200078ec0ff */
[----:B------:R-:W-:Y:S01]  /*19e50*/  USEL UR9, UR9, URZ, !UP1 ;  /* 0x0000003f09097287 */ /* 0x000fe2000c800000 */
[----:B------:R-:W-:Y:S01]  /*19e60*/  LEA.HI R0, R6, R5, RZ, 0x2 ;  /* 0x0000000506007211 */ /* 0x000fe200078f10ff */
[----:B------:R-:W-:Y:S01]  /*19e70*/  IMAD.IADD R4, R29, 0x1, -R4 ;  /* 0x000000011d047824 */ /* 0x000fe200078e0a04 */
[----:B------:R-:W-:Y:S01]  /*19e80*/  LOP3.LUT R2, R2, 0xffffffc0, RZ, 0xc0, !PT ;  /* 0xffffffc002027812 */ /* 0x000fe200078ec0ff */
[----:B------:R-:W-:Y:S01]  /*19e90*/  IMAD.IADD R3, R59, 0x1, -R3 ;  /* 0x000000013b037824 */ /* 0x000fe200078e0a03 */
[----:B------:R-:W-:Y:S01]  /*19ea0*/  SHF.R.S32.HI R0, RZ, 0x2, R0 ;  /* 0x00000002ff007819 */ /* 0x000fe20000011400 */
[----:B------:R-:W-:Y:S01]  /*19eb0*/  UIMAD.WIDE.U32 UR18, UR16, UR4, UR18 ;  /* 0x00000004101272a5 */ /* 0x000fe2000f8e0012 */
[----:B------:R-:W-:Y:S01]  /*19ec0*/  LOP3.LUT P0, RZ, R5, 0x3, RZ, 0xc0, !PT ;  /* 0x0000000305ff7812 */ /* 0x000fe2000780c0ff */
[----:B------:R-:W-:Y:S01]  /*19ed0*/  IMAD R2, R4, 0x8, R2 ;  /* 0x0000000804027824 */ /* 0x000fe200078e0202 */
[----:B------:R-:W-:Y:S01]  /*19ee0*/  UIMAD UR6, UR16, UR5, UR6 ;  /* 0x00000005100672a4 */ /* 0x000fe2000f8e0206 */
[----:B------:R-:W-:Y:S01]  /*19ef0*/  IMAD R15, R3, 0x10, R0 ;  /* 0x00000010030f7824 */ /* 0x000fe200078e0200 */
[----:B------:R-:W-:Y:S01]  /*19f00*/  USEL UR24, UR24, URZ, !UP1 ;  /* 0x0000003f18187287 */ /* 0x000fe2000c800000 */
[-C--:B------:R-:W-:Y:S01]  /*19f10*/  LEA.HI R4, R65, R66.reuse, RZ, 0x3 ;  /* 0x0000004241047211 */ /* 0x080fe200078f18ff */
[----:B------:R-:W-:Y:S01]  /*19f20*/  ULDC.64 UR4, c[0x0][0x498] ;  /* 0x0001260000047ab9 */ /* 0x000fe20000000a00 */
[----:B------:R-:W-:Y:S01]  /*19f30*/  IMAD.IADD R2, R15, 0x1, R2 ;  /* 0x000000010f027824 */ /* 0x000fe200078e0202 */
[----:B------:R-:W-:Y:S01]  /*19f40*/  UIMAD UR14, UR9, UR4, URZ ;  /* 0x00000004090e72a4 */ /* 0x000fe2000f8e023f */
[----:B------:R-:W-:Y:S01]  /*19f50*/  LOP3.LUT R6, R4, 0xfffffff8, RZ, 0xc0, !PT ;  /* 0xfffffff804067812 */ /* 0x000fe200078ec0ff */
[----:B------:R-:W-:Y:S01]  /*19f60*/  UIADD3 UR19, UR19, UR6, URZ ;  /* 0x0000000613137290 */ /* 0x000fe2000fffe03f */
[----:B-1----:R-:W-:Y:S01]  /*19f70*/  IMAD R2, R76, 0x80, R2 ;  /* 0x000000804c027824 */ /* 0x002fe200078e0202 */
[----:B------:R-:W-:Y:S01]  /*19f80*/  UIMAD UR14, UR24, UR5, UR14 ;  /* 0x00000005180e72a4 */ /* 0x000fe2000f8e020e */
[----:B------:R-:W-:Y:S01]  /*19f90*/  SHF.R.S32.HI R19, RZ, 0x3, R4 ;  /* 0x00000003ff137819 */ /* 0x000fe20000011404 */
[----:B------:R-:W-:Y:S01]  /*19fa0*/  UIMAD.WIDE.U32 UR18, UR24, UR4, UR18 ;  /* 0x00000004181272a5 */ /* 0x000fe2000f8e0012 */
[----:B------:R-:W-:Y:S01]  /*19fb0*/  @P1 IMAD.HI.U32 R3, R2, c[0x0][0x4ec], RZ ;  /* 0x00013b0002031a27 */ /* 0x000fe200078e00ff */
[----:B------:R-:W-:Y:S01]  /*19fc0*/  ULDC.64 UR6, c[0x0][0x3a0] ;  /* 0x0000e80000067ab9 */ /* 0x000fe20000000a00 */
[----:B------:R-:W-:Y:S01]  /*19fd0*/  LEA.HI R21, R65, R66, RZ, 0x6 ;  /* 0x0000004241157211 */ /* 0x000fe200078f30ff */
[----:B------:R-:W-:Y:S01]  /*19fe0*/  ULDC.64 UR4, c[0x0][0x3e8] ;  /* 0x0000fa0000047ab9 */ /* 0x000fe20000000a00 */
[----:B------:R-:W-:Y:S01]  /*19ff0*/  IMAD.MOV.U32 R0, RZ, RZ, R2 ;  /* 0x000000ffff007224 */ /* 0x000fe200078e0002 */
[----:B------:R-:W-:Y:S01]  /*1a000*/  @P1 SHF.R.U32.HI R0, RZ, c[0x0][0x4f0], R3 ;  /* 0x00013c00ff001a19 */ /* 0x000fe20000011603 */
[----:B------:R-:W-:Y:S01]  /*1a010*/  IMAD.IADD R6, R66, 0x1, -R6 ;  /* 0x0000000142067824 */ /* 0x000fe200078e0a06 */
[----:B------:R-:W-:Y:S01]  /*1a020*/  UIMAD UR8, UR8, UR4, URZ ;  /* 0x00000004080872a4 */ /* 0x000fe2000f8e023f */
[----:B------:R-:W-:Y:S01]  /*1a030*/  IMAD R15, R76, 0x80, R15 ;  /* 0x000000804c0f7824 */ /* 0x000fe200078e020f */
[----:B------:R-:W-:Y:S01]  /*1a040*/  IADD3 R8, P2, R0, UR18, RZ ;  /* 0x0000001200087c10 */ /* 0x000fe2000ff5e0ff */
[----:B------:R-:W-:Y:S01]  /*1a050*/  IMAD.MOV R3, RZ, RZ, -R0 ;  /* 0x000000ffff037224 */ /* 0x000fe200078e0a00 */
[----:B------:R-:W-:Y:S01]  /*1a060*/  UIMAD UR5, UR16, UR5, UR8 ;  /* 0x00000005100572a4 */ /* 0x000fe2000f8e0208 */
[----:B-----5:R-:W-:Y:S01]  /*1a070*/  IMAD R17, R17, c[0x0][0x4e8], RZ ;  /* 0x00013a0011117a24 */ /* 0x020fe200078e02ff */
[----:B------:R-:W-:Y:S01]  /*1a080*/  BSSY B0, `(.L_x_911) ;  /* 0x0000069000007945 */ /* 0x000fe20003800000 */
[----:B------:R-:W-:Y:S01]  /*1a090*/  IMAD R5, R3, c[0x0][0x4e8], R2 ;  /* 0x00013a0003057a24 */ /* 0x000fe200078e0202 */
[----:B------:R-:W-:Y:S01]  /*1a0a0*/  SHF.R.S32.HI R3, RZ, 0x1f, R0 ;  /* 0x0000001fff037819 */ /* 0x000fe20000011400 */
[----:B------:R-:W-:Y:S01]  /*1a0b0*/  IMAD.U32 R2, RZ, RZ, UR14 ;  /* 0x0000000eff027e24 */ /* 0x000fe2000f8e00ff */
[----:B------:R-:W-:Y:S01]  /*1a0c0*/  UIMAD.WIDE.U32 UR14, UR12, UR6, URZ ;  /* 0x000000060c0e72a5 */ /* 0x000fe2000f8e003f */
[----:B------:R-:W-:Y:S01]  /*1a0d0*/  IMAD.SHL.U32 R0, R19, 0x40, RZ ;  /* 0x0000004013007824 */ /* 0x000fe200078e00ff */
[----:B------:R-:W-:-:S02]  /*1a0e0*/  UIMAD UR6, UR13, UR6, URZ ;  /* 0x000000060d0672a4 */ /* 0x000fc4000f8e023f */
[----:B------:R-:W-:Y:S02]  /*1a0f0*/  IADD3.X R9, R3, UR19, R2, P2, !PT ;  /* 0x0000001303097c10 */ /* 0x000fe400097fe402 */
[C---:B------:R-:W-:Y:S01]  /*1a100*/  LEA R2, R6.reuse, R19, 0x4 ;  /* 0x0000001306027211 */ /* 0x040fe200078e20ff */
[----:B------:R-:W-:Y:S01]  /*1a110*/  IMAD.SHL.U32 R6, R6, 0x8, RZ ;  /* 0x0000000806067824 */ /* 0x000fe200078e00ff */
[----:B------:R-:W-:Y:S01]  /*1a120*/  LOP3.LUT R0, R0, 0x1c0, RZ, 0xc0, !PT ;  /* 0x000001c000007812 */ /* 0x000fe200078ec0ff */
[----:B------:R-:W-:Y:S01]  /*1a130*/  UIMAD UR6, UR12, UR7, UR6 ;  /* 0x000000070c0672a4 */ /* 0x000fe2000f8e0206 */
[----:B------:R-:W-:Y:S01]  /*1a140*/  ISETP.GE.OR P2, PT, R15, R17, P0 ;  /* 0x000000110f00720c */ /* 0x000fe20000746670 */
[----:B------:R-:W-:Y:S01]  /*1a150*/  IMAD R4, R76, 0x80, R2 ;  /* 0x000000804c047824 */ /* 0x000fe200078e0202 */
[----:B------:R-:W-:Y:S01]  /*1a160*/  SHF.R.U32.HI R7, RZ, 0x3, R0 ;  /* 0x00000003ff077819 */ /* 0x000fe20000011600 */
[----:B------:R-:W-:Y:S01]  /*1a170*/  UIADD3 UR7, UR15, UR6, URZ ;  /* 0x000000060f077290 */ /* 0x000fe2000fffe03f */
[----:B------:R-:W-:Y:S01]  /*1a180*/  LOP3.LUT R0, R0, 0x38, R6, 0xf8, !PT ;  /* 0x0000003800007812 */ /* 0x000fe200078ef806 */
[----:B------:R-:W-:Y:S01]  /*1a190*/  @P1 IMAD.HI.U32 R3, R4, c[0x0][0x4ec], RZ ;  /* 0x00013b0004031a27 */ /* 0x000fe200078e00ff */
[----:B------:R-:W-:Y:S01]  /*1a1a0*/  SHF.R.S32.HI R2, RZ, 0x1f, R5 ;  /* 0x0000001fff027819 */ /* 0x000fe20000011405 */
[----:B------:R-:W-:Y:S01]  /*1a1b0*/  UMOV UR6, UR14 ;  /* 0x0000000e00067c82 */ /* 0x000fe20008000000 */
[----:B------:R-:W-:Y:S01]  /*1a1c0*/  LOP3.LUT R20, R0, R7, RZ, 0x3c, !PT ;  /* 0x0000000700147212 */ /* 0x000fe200078e3cff */
[----:B------:R-:W-:Y:S01]  /*1a1d0*/  UIMAD.WIDE.U32 UR16, UR16, UR4, UR6 ;  /* 0x00000004101072a5 */ /* 0x000fe2000f8e0006 */
[----:B------:R-:W-:Y:S01]  /*1a1e0*/  IMAD.MOV.U32 R14, RZ, RZ, R4 ;  /* 0x000000ffff0e7224 */ /* 0x000fe200078e0004 */
[----:B------:R-:W-:Y:S01]  /*1a1f0*/  @P1 SHF.R.U32.HI R14, RZ, c[0x0][0x4f0], R3 ;  /* 0x00013c00ff0e1a19 */ /* 0x000fe20000011603 */
[----:B------:R-:W-:Y:S01]  /*1a200*/  IMAD R0, R2, c[0x0][0x488], RZ ;  /* 0x0001220002007a24 */ /* 0x000fe200078e02ff */
[----:B------:R-:W-:Y:S01]  /*1a210*/  UIADD3 UR17, UR17, UR5, URZ ;  /* 0x0000000511117290 */ /* 0x000fe2000fffe03f */
[----:B------:R-:W-:Y:S01]  /*1a220*/  IMAD.WIDE.U32 R2, R5, c[0x0][0x488], R8 ;  /* 0x0001220005027a25 */ /* 0x000fe200078e0008 */
[----:B------:R-:W-:Y:S01]  /*1a230*/  IADD3 R8, R15, 0x8, RZ ;  /* 0x000000080f087810 */ /* 0x000fe20007ffe0ff */
[----:B------:R-:W-:Y:S01]  /*1a240*/  ULDC.64 UR4, c[0x0][0x3f0] ;  /* 0x0000fc0000047ab9 */ /* 0x000fe20000000a00 */
[----:B------:R-:W-:Y:S01]  /*1a250*/  SHF.R.S32.HI R9, RZ, 0x1f, R14 ;  /* 0x0000001fff097819 */ /* 0x000fe2000001140e */
[----:B------:R-:W-:Y:S01]  /*1a260*/  IMAD R0, R5, c[0x0][0x48c], R0 ;  /* 0x0001230005007a24 */ /* 0x000fe200078e0200 */
[----:B------:R-:W-:Y:S01]  /*1a270*/  UIMAD UR9, UR9, UR4, URZ ;  /* 0x00000004090972a4 */ /* 0x000fe2000f8e023f */
[----:B------:R-:W-:Y:S01]  /*1a280*/  LEA R5, P1, R2, c[0x0][0x450], 0x2 ;  /* 0x0001140002057a11 */ /* 0x000fe200078210ff */
[----:B------:R-:W-:Y:S01]  /*1a290*/  UIMAD.WIDE.U32 UR16, UR24, UR4, UR16 ;  /* 0x00000004181072a5 */ /* 0x000fe2000f8e0010 */
[----:B------:R-:W-:Y:S01]  /*1a2a0*/  IMAD.IADD R0, R3, 0x1, R0 ;  /* 0x0000000103007824 */ /* 0x000fe200078e0200 */
[----:B------:R-:W-:Y:S01]  /*1a2b0*/  UIMAD UR5, UR24, UR5, UR9 ;  /* 0x00000005180572a4 */ /* 0x000fe2000f8e0209 */
[----:B------:R-:W-:Y:S01]  /*1a2c0*/  IMAD.MOV R7, RZ, RZ, -R14 ;  /* 0x000000ffff077224 */ /* 0x000fe200078e0a0e */
[----:B------:R-:W-:Y:S01]  /*1a2d0*/  ISETP.GE.OR P3, PT, R8, R17, P0 ;  /* 0x000000110800720c */ /* 0x000fe20000766670 */
[----:B------:R-:W-:Y:S01]  /*1a2e0*/  IMAD R16, R9, c[0x0][0x3e0], RZ ;  /* 0x0000f80009107a24 */ /* 0x000fe200078e02ff */
[----:B------:R-:W-:Y:S01]  /*1a2f0*/  LEA.HI.X R0, R2, c[0x0][0x454], R0, 0x2, P1 ;  /* 0x0001150002007a11 */ /* 0x000fe200008f1400 */
[----:B------:R-:W-:Y:S01]  /*1a300*/  UIADD3 UR5, UR17, UR5, URZ ;  /* 0x0000000511057290 */ /* 0x000fe2000fffe03f */
[----:B------:R-:W-:Y:S01]  /*1a310*/  SHFL.IDX PT, R10, R5, RZ, 0x1c1f ;  /* 0x001c1fff050a7589 */ /* 0x000fe200000e0000 */
[----:B------:R-:W-:Y:S01]  /*1a320*/  IMAD R7, R7, c[0x0][0x4e8], R4 ;  /* 0x00013a0007077a24 */ /* 0x000fe200078e0204 */
[----:B------:R-:W-:Y:S01]  /*1a330*/  MOV R3, UR17 ;  /* 0x0000001100037c02 */ /* 0x000fe20008000f00 */
[----:B------:R-:W-:Y:S01]  /*1a340*/  IMAD.U32 R2, RZ, RZ, UR16 ;  /* 0x00000010ff027e24 */ /* 0x000fe2000f8e00ff */
[----:B------:R-:W1:Y:S01]  /*1a350*/  SHFL.IDX PT, R11, R0, RZ, 0x1c1f ;  /* 0x001c1fff000b7589 */ /* 0x000e6200000e0000 */
[----:B------:R-:W-:-:S02]  /*1a360*/  IMAD.U32 R3, RZ, RZ, UR5 ;  /* 0x00000005ff037e24 */ /* 0x000fc4000f8e00ff */
[C---:B------:R-:W-:Y:S01]  /*1a370*/  IMAD R18, R14.reuse, c[0x0][0x3e4], R16 ;  /* 0x0000f9000e127a24 */ /* 0x040fe200078e0210 */
[----:B------:R-:W-:Y:S01]  /*1a380*/  SHFL.IDX PT, R8, R5, 0x1, 0x1c1f ;  /* 0x003c1f0005087f89 */ /* 0x000fe200000e0000 */
[----:B------:R-:W-:Y:S01]  /*1a390*/  IMAD.WIDE.U32 R2, R14, c[0x0][0x3e0], R2 ;  /* 0x0000f8000e027a25 */ /* 0x000fe200078e0002 */
[C---:B------:R-:W-:Y:S02]  /*1a3a0*/  IADD3 R14, R15.reuse, 0x40, RZ ;  /* 0x000000400f0e7810 */ /* 0x040fe40007ffe0ff */
[----:B------:R-:W3:Y:S01]  /*1a3b0*/  SHFL.IDX PT, R9, R0, 0x1, 0x1c1f ;  /* 0x003c1f0000097f89 */ /* 0x000ee200000e0000 */
[----:B------:R-:W-:Y:S01]  /*1a3c0*/  IADD3 R15, R15, 0x48, RZ ;  /* 0x000000480f0f7810 */ /* 0x000fe20007ffe0ff */
[----:B------:R-:W-:Y:S01]  /*1a3d0*/  IMAD.SHL.U32 R16, R21, 0x8, RZ ;  /* 0x0000000815107824 */ /* 0x000fe200078e00ff */
[-C--:B------:R-:W-:Y:S01]  /*1a3e0*/  ISETP.GE.OR P1, PT, R14, R17.reuse, P0 ;  /* 0x000000110e00720c */ /* 0x080fe20000726670 */
[----:B------:R-:W-:Y:S01]  /*1a3f0*/  SHFL.IDX PT, R12, R5, 0x2, 0x1c1f ;  /* 0x005c1f00050c7f89 */ /* 0x000fe200000e0000 */
[----:B------:R-:W-:Y:S01]  /*1a400*/  ISETP.GE.OR P0, PT, R15, R17, P0 ;  /* 0x000000110f00720c */ /* 0x000fe20000706670 */
[----:B------:R-:W-:Y:S01]  /*1a410*/  IMAD.IADD R3, R3, 0x1, R18 ;  /* 0x0000000103037824 */ /* 0x000fe200078e0212 */
[----:B------:R-:W-:Y:S01]  /*1a420*/  LOP3.LUT R15, R20, 0x7ffffe00, R16, 0xf8, !PT ;  /* 0x7ffffe00140f7812 */ /* 0x000fe200078ef810 */
[----:B------:R-:W4:Y:S02]  /*1a430*/  SHFL.IDX PT, R13, R0, 0x2, 0x1c1f ;  /* 0x005c1f00000d7f89 */ /* 0x000f2400000e0000 */
[----:B------:R-:W-:-:S02]  /*1a440*/  IMAD.WIDE.U32 R2, R7, c[0x0][0x3d8], R2 ;  /* 0x0000f60007027a25 */ /* 0x000fc400078e0002 */
[----:B------:R-:W-:Y:S04]  /*1a450*/  SHFL.IDX PT, R4, R5, 0x3, 0x1c1f ;  /* 0x007c1f0005047f89 */ /* 0x000fe800000e0000 */
[----:B------:R2:W2:Y:S04]  /*1a460*/  SHFL.IDX PT, R5, R0, 0x3, 0x1c1f ;  /* 0x007c1f0000057f89 */ /* 0x0004a800000e0000 */
[----:B-1----:R1:W-:Y:S04]  /*1a470*/  @!P2 ST.E [R10.64], R61 ;  /* 0x0000003d0a00a985 */ /* 0x0023e8000c10190a */
[----:B---3--:R1:W-:Y:S04]  /*1a480*/  @!P3 ST.E [R8.64], R62 ;  /* 0x0000003e0800b985 */ /* 0x0083e8000c10190a */
[----:B----4-:R1:W-:Y:S01]  /*1a490*/  @!P1 ST.E [R12.64], R63 ;  /* 0x0000003f0c009985 */ /* 0x0103e2000c10190a */
[----:B--2---:R-:W-:-:S03]  /*1a4a0*/  SHF.R.S32.HI R0, RZ, 0x1f, R7 ;  /* 0x0000001fff007819 */ /* 0x004fc60000011407 */
[----:B------:R1:W-:Y:S01]  /*1a4b0*/  @!P0 ST.E [R4.64], R64 ;  /* 0x0000004004008985 */ /* 0x0003e2000c10190a */
[----:B------:R-:W-:Y:S01]  /*1a4c0*/  LEA R18, P0, R2, c[0x0][0x380], 0x1 ;  /* 0x0000e00002127a11 */ /* 0x000fe200078008ff */
[----:B------:R-:W-:-:S04]  /*1a4d0*/  IMAD R0, R0, c[0x0][0x3d8], RZ ;  /* 0x0000f60000007a24 */ /* 0x000fc800078e02ff */
[----:B------:R-:W-:Y:S02]  /*1a4e0*/  IMAD R14, R7, c[0x0][0x3dc], R0 ;  /* 0x0000f700070e7a24 */ /* 0x000fe400078e0200 */
[----:B------:R-:W-:Y:S02]  /*1a4f0*/  IMAD.SHL.U32 R0, R15, 0x2, RZ ;  /* 0x000000020f007824 */ /* 0x000fe400078e00ff */
[----:B------:R-:W-:Y:S02]  /*1a500*/  IMAD.IADD R3, R3, 0x1, R14 ;  /* 0x0000000103037824 */ /* 0x000fe400078e020e */
[----:B------:R-:W-:Y:S01]  /*1a510*/  IMAD R7, R76, 0x80, R19 ;  /* 0x000000804c077824 */ /* 0x000fe200078e0213 */
        /* <DEDUP_REMOVED lines=19> */
[----:B-1234-:R-:W1:Y:S01]  /*1a650*/  LDS.128 R12, [R0+0x80] ;  /* 0x00008000000c7984 */ /* 0x01ee620000000c00 */
[----:B------:R-:W-:-:S02]  /*1a660*/  IADD3 R4, R6, 0x40, RZ ;  /* 0x0000004006047810 */ /* 0x000fc40007ffe0ff */
[----:B------:R-:W-:Y:S01]  /*1a670*/  ISETP.GE.AND P1, PT, R6, c[0x0][0x3c8], PT ;  /* 0x0000f20006007a0c */ /* 0x000fe20003f26270 */
[----:B------:R2:W3:Y:S01]  /*1a680*/  LDS.128 R8, [R0+0x4080] ;  /* 0x0040800000087984 */ /* 0x0004e20000000c00 */
[----:B------:R-:W-:-:S13]  /*1a690*/  ISETP.GE.AND P0, PT, R4, c[0x0][0x3c8], PT ;  /* 0x0000f20004007a0c */ /* 0x000fda0003f06270 */
[----:B--2---:R-:W-:-:S04]  /*1a6a0*/  @!P0 SHF.R.S32.HI R0, RZ, 0x1f, R4 ;  /* 0x0000001fff008819 */ /* 0x004fc80000011404 */
[----:B------:R-:W-:Y:S01]  /*1a6b0*/  @!P0 LEA.HI R0, R0, R4, RZ, 0x3 ;  /* 0x0000000400008211 */ /* 0x000fe200078f18ff */
[----:B------:R-:W-:-:S03]  /*1a6c0*/  @!P1 IMAD.WIDE R4, R6, 0x2, R2 ;  /* 0x0000000206049825 */ /* 0x000fc600078e0202 */
[----:B------:R-:W-:-:S05]  /*1a6d0*/  @!P0 LOP3.LUT R0, R0, 0xfffffff8, RZ, 0xc0, !PT ;  /* 0xfffffff800008812 */ /* 0x000fca00078ec0ff */
[----:B------:R-:W-:Y:S01]  /*1a6e0*/  @!P0 IMAD.WIDE R2, R0, 0x2, R2 ;  /* 0x0000000200028825 */ /* 0x000fe200078e0202 */
[----:B-1----:R1:W-:Y:S04]  /*1a6f0*/  @!P1 ST.E.128 [R4.64], R12 ;  /* 0x0000000c04009985 */ /* 0x0023e8000c101d0a */
[----:B---3--:R1:W-:Y:S02]  /*1a700*/  @!P0 ST.E.128 [R2.64], R8 ;  /* 0x0000000802008985 */ /* 0x0083e4000c101d0a */
.L_x_912:
[----:B--234-:R-:W-:Y:S05]  /*1a710*/  BSYNC B0 ;  /* 0x0000000000007941 */ /* 0x01cfea0003800000 */
.L_x_911:
[----:B-1----:R-:W-:Y:S01]  /*1a720*/  IADD3 R0, R7, 0x10, RZ ;  /* 0x0000001007007810 */ /* 0x002fe20007ffe0ff */
[----:B------:R1:W2:Y:S01]  /*1a730*/  SHFL.IDX PT, R3, R16, 0x1, 0x181f ;  /* 0x00381f0010037f89 */ /* 0x0002a200000e0000 */
[----:B------:R-:W-:Y:S02]  /*1a740*/  BSSY B0, `(.L_x_913) ;  /* 0x000000e000007945 */ /* 0x000fe40003800000 */
[----:B------:R-:W-:Y:S01]  /*1a750*/  ISETP.GE.AND P0, PT, R0, R17, PT ;  /* 0x000000110000720c */ /* 0x000fe20003f06270 */
[----:B------:R1:W3:-:S12]  /*1a760*/  SHFL.IDX PT, R2, R18, 0x1, 0x181f ;  /* 0x00381f0012027f89 */ /* 0x0002d800000e0000 */
[----:B------:R-:W-:Y:S05]  /*1a770*/  @P0 BRA `(.L_x_914) ;  /* 0x000000a000000947 */ /* 0x000fea0003800000 */
[C---:B------:R-:W-:Y:S02]  /*1a780*/  IADD3 R4, R6.reuse, 0x40, RZ ;  /* 0x0000004006047810 */ /* 0x040fe40007ffe0ff */
[----:B------:R-:W-:Y:S02]  /*1a790*/  ISETP.GE.AND P1, PT, R6, c[0x0][0x3c8], PT ;  /* 0x0000f20006007a0c */ /* 0x000fe40003f26270 */
[----:B------:R-:W-:-:S13]  /*1a7a0*/  ISETP.GE.AND P0, PT, R4, c[0x0][0x3c8], PT ;  /* 0x0000f20004007a0c */ /* 0x000fda0003f06270 */
[----:B------:R-:W-:-:S04]  /*1a7b0*/  @!P0 SHF.R.S32.HI R0, RZ, 0x1f, R4 ;  /* 0x0000001fff008819 */ /* 0x000fc80000011404 */
[----:B------:R-:W-:Y:S01]  /*1a7c0*/  @!P0 LEA.HI R0, R0, R4, RZ, 0x3 ;  /* 0x0000000400008211 */ /* 0x000fe200078f18ff */
[----:B--23--:R-:W-:-:S03]  /*1a7d0*/  @!P1 IMAD.WIDE R4, R6, 0x2, R2 ;  /* 0x0000000206049825 */ /* 0x00cfc600078e0202 */
[----:B------:R-:W-:Y:S02]  /*1a7e0*/  @!P0 LOP3.LUT R0, R0, 0xfffffff8, RZ, 0xc0, !PT ;  /* 0xfffffff800008812 */ /* 0x000fe400078ec0ff */
[----:B------:R2:W-:Y:S03]  /*1a7f0*/  @!P1 ST.E.128 [R4.64], R24 ;  /* 0x0000001804009985 */ /* 0x0005e6000c101d0a */
[----:B------:R-:W-:-:S05]  /*1a800*/  @!P0 IMAD.WIDE R2, R0, 0x2, R2 ;  /* 0x0000000200028825 */ /* 0x000fca00078e0202 */
[----:B------:R2:W-:Y:S02]  /*1a810*/  @!P0 ST.E.128 [R2.64], R20 ;  /* 0x0000001402008985 */ /* 0x0005e4000c101d0a */
.L_x_914:
[----:B------:R-:W-:Y:S05]  /*1a820*/  BSYNC B0 ;  /* 0x0000000000007941 */ /* 0x000fea0003800000 */
.L_x_913:
[----:B------:R-:W-:Y:S01]  /*1a830*/  IADD3 R0, R7, 0x20, RZ ;  /* 0x0000002007007810 */ /* 0x000fe20007ffe0ff */
[----:B--2---:R2:W4:Y:S01]  /*1a840*/  SHFL.IDX PT, R3, R16, 0x2, 0x181f ;  /* 0x00581f0010037f89 */ /* 0x00452200000e0000 */
[----:B------:R-:W-:Y:S02]  /*1a850*/  BSSY B0, `(.L_x_915) ;  /* 0x000000e000007945 */ /* 0x000fe40003800000 */
[----:B------:R-:W-:Y:S01]  /*1a860*/  ISETP.GE.AND P0, PT, R0, R17, PT ;  /* 0x000000110000720c */ /* 0x000fe20003f06270 */
[----:B---3--:R2:W3:-:S12]  /*1a870*/  SHFL.IDX PT, R2, R18, 0x2, 0x181f ;  /* 0x00581f0012027f89 */ /* 0x0084d800000e0000 */
[----:B------:R-:W-:Y:S05]  /*1a880*/  @P0 BRA `(.L_x_916) ;  /* 0x000000a000000947 */ /* 0x000fea0003800000 */
[C---:B------:R-:W-:Y:S02]  /*1a890*/  IADD3 R4, R6.reuse, 0x40, RZ ;  /* 0x0000004006047810 */ /* 0x040fe40007ffe0ff */
        /* <DEDUP_REMOVED lines=9> */
.L_x_916:
[----:B------:R-:W-:Y:S05]  /*1a930*/  BSYNC B0 ;  /* 0x0000000000007941 */ /* 0x000fea0003800000 */
.L_x_915:
[----:B------:R-:W-:Y:S01]  /*1a940*/  IADD3 R0, R7, 0x30, RZ ;  /* 0x0000003007007810 */ /* 0x000fe20007ffe0ff */
[----:B---34-:R3:W4:Y:S01]  /*1a950*/  SHFL.IDX PT, R3, R16, 0x3, 0x181f ;  /* 0x00781f0010037f89 */ /* 0x01872200000e0000 */
[----:B------:R-:W-:Y:S02]  /*1a960*/  BSSY B0, `(.L_x_917) ;  /* 0x000000e000007945 */ /* 0x000fe40003800000 */
[----:B------:R-:W-:Y:S01]  /*1a970*/  ISETP.GE.AND P0, PT, R0, R17, PT ;  /* 0x000000110000720c */ /* 0x000fe20003f06270 */
[----:B------:R3:W1:-:S12]  /*1a980*/  SHFL.IDX PT, R2, R18, 0x3, 0x181f ;  /* 0x00781f0012027f89 */ /* 0x00065800000e0000 */
        /* <DEDUP_REMOVED lines=11> */
.L_x_918:
[----:B------:R-:W-:Y:S05]  /*1aa40*/  BSYNC B0 ;  /* 0x0000000000007941 */ /* 0x000fea0003800000 */
.L_x_917:
[----:B------:R-:W-:Y:S01]  /*1aa50*/  IADD3 R0, R7, 0x40, RZ ;  /* 0x0000004007007810 */ /* 0x000fe20007ffe0ff */
[----:B-1--4-:R1:W4:Y:S01]  /*1aa60*/  SHFL.IDX PT, R3, R16, 0x4, 0x181f ;  /* 0x00981f0010037f89 */ /* 0x01232200000e0000 */
[----:B------:R-:W-:Y:S02]  /*1aa70*/  BSSY B0, `(.L_x_919) ;  /* 0x000000e000007945 */ /* 0x000fe40003800000 */
[----:B------:R-:W-:Y:S01]  /*1aa80*/  ISETP.GE.AND P0, PT, R0, R17, PT ;  /* 0x000000110000720c */ /* 0x000fe20003f06270 */
[----:B------:R1:W2:-:S12]  /*1aa90*/  SHFL.IDX PT, R2, R18, 0x4, 0x181f ;  /* 0x00981f0012027f89 */ /* 0x00029800000e0000 */
        /* <DEDUP_REMOVED lines=11> */
.L_x_920:
[----:B------:R-:W-:Y:S05]  /*1ab50*/  BSYNC B0 ;  /* 0x0000000000007941 */ /* 0x000fea0003800000 */
.L_x_919:
[----:B------:R-:W-:Y:S01]  /*1ab60*/  IADD3 R0, R7, 0x50, RZ ;  /* 0x0000005007007810 */ /* 0x000fe20007ffe0ff */
[----:B--2-4-:R2:W4:Y:S01]  /*1ab70*/  SHFL.IDX PT, R3, R16, 0x5, 0x181f ;  /* 0x00b81f0010037f89 */ /* 0x01452200000e0000 */
        /* <DEDUP_REMOVED lines=14> */
.L_x_922:
[----:B------:R-:W-:Y:S05]  /*1ac60*/  BSYNC B0 ;  /* 0x0000000000007941 */ /* 0x000fea0003800000 */
.L_x_921:
        /* <DEDUP_REMOVED lines=16> */
.L_x_924:
[----:B------:R-:W-:Y:S05]  /*1ad70*/  BSYNC B0 ;  /* 0x0000000000007941 */ /* 0x000fea0003800000 */
.L_x_923:
[----:B------:R-:W-:Y:S01]  /*1ad80*/  IADD3 R0, R7, 0x70, RZ ;  /* 0x0000007007007810 */ /* 0x000fe20007ffe0ff */
[----:B--2-4-:R2:W4:Y:S03]  /*1ad90*/  SHFL.IDX PT, R3, R16, 0x7, 0x181f ;  /* 0x00f81f0010037f89 */ /* 0x01452600000e0000 */
[----:B------:R-:W-:Y:S01]  /*1ada0*/  ISETP.GE.AND P0, PT, R0, R17, PT ;  /* 0x000000110000720c */ /* 0x000fe20003f06270 */
[----:B------:R2:W1:-:S12]  /*1adb0*/  SHFL.IDX PT, R2, R18, 0x7, 0x181f ;  /* 0x00f81f0012027f89 */ /* 0x00045800000e0000 */
[----:B------:R-:W-:Y:S05]  /*1adc0*/  @P0 EXIT ;  /* 0x000000000000094d */ /* 0x000fea0003800000 */
[C---:B------:R-:W-:Y:S02]  /*1add0*/  ISETP.GE.AND P0, PT, R6.reuse, c[0x0][0x3c8], PT ;  /* 0x0000f20006007a0c */ /* 0x040fe40003f06270 */
[----:B------:R-:W-:-:S11]  /*1ade0*/  IADD3 R0, R6, 0x40, RZ ;  /* 0x0000004006007810 */ /* 0x000fd60007ffe0ff */
        /* <DEDUP_REMOVED lines=10> */
.L_x_909:
        /* <DEDUP_REMOVED lines=10> */
[----:B------:R-:W3:Y:S01]  /*1af30*/  @P0 LDG.E R0, [R4.64] ;  /* 0x0000000a04000981 */ /* 0x000ee2000c1e1900 */
        /* <DEDUP_REMOVED lines=11> */
[----:B---3--:R-:W3:Y:S02]  /*1aff0*/  @P0 R2UR UR5, R0 ;  /* 0x00000000000503c2 */ /* 0x008ee400000e0000 */
[----:B---3--:R-:W-:Y:S02]  /*1b000*/  @UP1 USHF.R.S32.HI UR4, URZ, 0x1f, UR5 ;  /* 0x0000001f3f041899 */ /* 0x008fe40008011405 */
[----:B------:R-:W-:-:S05]  /*1b010*/  @UP1 UMOV UR12, UR5 ;  /* 0x00000005000c1c82 */ /* 0x000fca0008000000 */
[----:B------:R-:W-:Y:S01]  /*1b020*/  @UP1 UMOV UR13, UR4 ;  /* 0x00000004000d1c82 */ /* 0x000fe20008000000 */
[----:B------:R-:W-:Y:S05]  /*1b030*/  @P1 BRA `(.L_x_925) ;  /* 0x0000004000001947 */ /* 0x000fea0003800000 */
[----:B-1----:R-:W-:Y:S05]  /*1b040*/  @!P0 BRA `(.L_x_925) ;  /* 0x0000003000008947 */ /* 0x002fea0003800000 */
[----:B------:R-:W3:Y:S04]  /*1b050*/  LDG.E R0, [R4.64] ;  /* 0x0000000a04007981 */ /* 0x000ee8000c1e1900 */
[----:B------:R-:W3:Y:S02]  /*1b060*/  LDG.E R2, [R4.64+0x4] ;  /* 0x0000040a04027981 */ /* 0x000ee4000c1e1900 */
[----:B---3-5:R-:W-:Y:S02]  /*1b070*/  IADD3 R10, -R0, R2, RZ ;  /* 0x00000002000a7210 */ /* 0x028fe40007ffe1ff */
.L_x_925:
        /* <DEDUP_REMOVED lines=13> */
[----:B------:R-:W-:Y:S02]  /*1b150*/  ULDC.64 UR4, c[0x0][0x490] ;  /* 0x0001240000047ab9 */ /* 0x000fe40000000a00 */
[----:B------:R-:W-:Y:S02]  /*1b160*/  UIMAD UR7, UR8, UR4, URZ ;  /* 0x00000004080772a4 */ /* 0x000fe4000f8e023f */
[----:B------:R-:W-:Y:S01]  /*1b170*/  ISETP.NE.AND P0, PT, R0, 0x1, PT ;  /* 0x000000010000780c */ /* 0x000fe20003f05270 */
[----:B------:R-:W-:Y:S01]  /*1b180*/  UMOV UR14, UR12 ;  /* 0x0000000c000e7c82 */ /* 0x000fe20008000000 */
[----:B------:R-:W-:Y:S01]  /*1b190*/  IMAD.MOV.U32 R0, RZ, RZ, R3 ;  /* 0x000000ffff007224 */ /* 0x000fe200078e0003 */
        /* <DEDUP_REMOVED lines=10> */
[----:B------:R-:W-:-:S03]  /*1b240*/  IADD3 R2, -R0, RZ, RZ ;  /* 0x000000ff00027210 */ /* 0x000fc60007ffe1ff */
[----:B------:R-:W-:Y:S02]  /*1b250*/  IMAD.U32 R5, RZ, RZ, UR5 ;  /* 0x00000005ff057e24 */ /* 0x000fe4000f8e00ff */
[----:B------:R-:W-:Y:S01]  /*1b260*/  IMAD R4, R2, c[0x0][0x4e8], R3 ;  /* 0x00013a0002047a24 */ /* 0x000fe200078e0203 */
[----:B------:R-:W-:Y:S02]  /*1b270*/  SHF.R.S32.HI R3, RZ, 0x1f, R0 ;  /* 0x0000001fff037819 */ /* 0x000fe40000011400 */
[----:B------:R-:W-:Y:S02]  /*1b280*/  IADD3 R2, P0, R0, UR14, RZ ;  /* 0x0000000e00027c10 */ /* 0x000fe4000ff1e0ff */
        /* <DEDUP_REMOVED lines=10> */
.L_x_927:
[----:B------:R-:W-:Y:S05]  /*1b330*/  BSYNC B0 ;  /* 0x0000000000007941 */ /* 0x000fea0003800000 */
.L_x_926:
[----:B------:R-:W3:Y:S01]  /*1b340*/  S2R R12, SR_CTAID.X ;  /* 0x00000000000c7919 */ /* 0x000ee20000002500 */
        /* <DEDUP_REMOVED lines=16> */
[----:B------:R-:W-:Y:S01]  /*1b450*/  LEA R0, R7, R8, 0x4 ;  /* 0x0000000807007211 */ /* 0x000fe200078e20ff */
[----:B------:R-:W-:Y:S02]  /*1b460*/  UIMAD.WIDE.U32 UR14, UR16, UR4, UR14 ;  /* 0x00000004100e72a5 */ /* 0x000fe4000f8e000e */
[----:B------:R-:W-:Y:S02]  /*1b470*/  UIMAD UR7, UR16, UR5, UR7 ;  /* 0x00000005100772a4 */ /* 0x000fe4000f8e0207 */
[C---:B---3--:R-:W-:Y:S01]  /*1b480*/  IMAD R0, R12.reuse, 0x80, R0 ;  /* 0x000000800c007824 */ /* 0x048fe200078e0200 */
[----:B------:R-:W-:Y:S01]  /*1b490*/  ULDC.64 UR4, c[0x0][0x3f0] ;  /* 0x0000fc0000047ab9 */ /* 0x000fe20000000a00 */
[----:B------:R-:W-:Y:S01]  /*1b4a0*/  IMAD R8, R12, 0x80, R8 ;  /* 0x000000800c087824 */ /* 0x000fe200078e0208 */
[----:B------:R-:W-:Y:S01]  /*1b4b0*/  UIMAD UR6, UR6, UR4, URZ ;  /* 0x00000004060672a4 */ /* 0x000fe2000f8e023f */
[----:B------:R-:W-:Y:S01]  /*1b4c0*/  @P0 IMAD.HI.U32 R2, R0, c[0x0][0x4ec], RZ ;  /* 0x00013b0000020a27 */ /* 0x000fe200078e00ff */
[----:B------:R-:W-:Y:S01]  /*1b4d0*/  UIADD3 UR15, UR7, UR15, URZ ;  /* 0x0000000f070f7290 */ /* 0x000fe2000fffe03f */
[----:B------:R-:W-:Y:S01]  /*1b4e0*/  MOV R4, R0 ;  /* 0x0000000000047202 */ /* 0x000fe20000000f00 */
[----:B------:R-:W-:-:S02]  /*1b4f0*/  UIMAD UR5, UR24, UR5, UR6 ;  /* 0x00000005180572a4 */ /* 0x000fc4000f8e0206 */
[----:B------:R-:W-:Y:S01]  /*1b500*/  @P0 SHF.R.U32.HI R4, RZ, c[0x0][0x4f0], R2 ;  /* 0x00013c00ff040a19 */ /* 0x000fe20000011602 */
[----:B------:R-:W-:-:S03]  /*1b510*/  UIMAD.WIDE.U32 UR14, UR24, UR4, UR14 ;  /* 0x00000004180e72a5 */ /* 0x000fc6000f8e000e */
[--C-:B------:R-:W-:Y:S01]  /*1b520*/  SHF.R.S32.HI R3, RZ, 0x1f, R4.reuse ;  /* 0x0000001fff037819 */ /* 0x100fe20000011404 */
[----:B------:R-:W-:Y:S01]  /*1b530*/  IMAD.MOV R2, RZ, RZ, -R4 ;  /* 0x000000ffff027224 */ /* 0x000fe200078e0a04 */
[----:B------:R-:W-:-:S03]  /*1b540*/  UIADD3 UR5, UR15, UR5, URZ ;  /* 0x000000050f057290 */ /* 0x000fc6000fffe03f */
[----:B------:R-:W-:Y:S01]  /*1b550*/  IMAD R5, R2, c[0x0][0x4e8], R0 ;  /* 0x00013a0002057a24 */ /* 0x000fe200078e0200 */
[----:B------:R-:W-:Y:S01]  /*1b560*/  MOV R2, UR14 ;  /* 0x0000000e00027c02 */ /* 0x000fe20008000f00 */
[----:B------:R-:W-:Y:S02]  /*1b570*/  IMAD R0, R3, c[0x0][0x3e0], RZ ;  /* 0x0000f80003007a24 */ /* 0x000fe400078e02ff */
[----:B------:R-:W-:Y:S01]  /*1b580*/  IMAD.U32 R3, RZ, RZ, UR15 ;  /* 0x0000000fff037e24 */ /* 0x000fe2000f8e00ff */
[----:B------:R-:W-:Y:S01]  /*1b590*/  MOV R3, UR5 ;  /* 0x0000000500037c02 */ /* 0x000fe20008000f00 */
[----:B------:R-:W-:Y:S01]  /*1b5a0*/  IMAD R6, R4, c[0x0][0x3e4], R0 ;  /* 0x0000f90004067a24 */ /* 0x000fe200078e0200 */
[----:B------:R-:W-:-:S03]  /*1b5b0*/  SHF.R.S32.HI R0, RZ, 0x1f, R5 ;  /* 0x0000001fff007819 */ /* 0x000fc60000011405 */
[----:B------:R-:W-:-:S04]  /*1b5c0*/  IMAD.WIDE.U32 R2, R4, c[0x0][0x3e0], R2 ;  /* 0x0000f80004027a25 */ /* 0x000fc800078e0002 */
[----:B------:R-:W-:Y:S02]  /*1b5d0*/  IMAD R0, R0, c[0x0][0x3d8], RZ ;  /* 0x0000f60000007a24 */ /* 0x000fe400078e02ff */
[----:B------:R-:W-:Y:S01]  /*1b5e0*/  IMAD.IADD R3, R3, 0x1, R6 ;  /* 0x0000000103037824 */ /* 0x000fe200078e0206 */
[----:B------:R-:W-:Y:S01]  /*1b5f0*/  SHF.L.U32 R6, R7, 0x3, RZ ;  /* 0x0000000307067819 */ /* 0x000fe200000006ff */
[C---:B------:R-:W-:Y:S02]  /*1b600*/  IMAD R0, R5.reuse, c[0x0][0x3dc], R0 ;  /* 0x0000f70005007a24 */ /* 0x040fe400078e0200 */
[----:B------:R-:W-:Y:S01]  /*1b610*/  IMAD.WIDE.U32 R2, R5, c[0x0][0x3d8], R2 ;  /* 0x0000f60005027a25 */ /* 0x000fe200078e0002 */
[----:B------:R-:W-:-:S04]  /*1b620*/  IADD3 R7, R6, 0x40, RZ ;  /* 0x0000004006077810 */ /* 0x000fc80007ffe0ff */
[----:B------:R-:W-:Y:S02]  /*1b630*/  IADD3 R0, R3, R0, RZ ;  /* 0x0000000003007210 */ /* 0x000fe40007ffe0ff */
[----:B------:R-:W-:-:S04]  /*1b640*/  LEA R11, P0, R2, c[0x0][0x380], 0x1 ;  /* 0x0000e000020b7a11 */ /* 0x000fc800078008ff */
[----:B------:R-:W-:Y:S02]  /*1b650*/  LEA.HI.X R9, R2, c[0x0][0x384], R0, 0x1, P0 ;  /* 0x0000e10002097a11 */ /* 0x000fe400000f0c00 */
[----:B------:R-:W-:Y:S01]  /*1b660*/  ISETP.GE.AND P0, PT, R8, R10, PT ;  /* 0x0000000a0800720c */ /* 0x000fe20003f06270 */
[----:B------:R1:W3:Y:S04]  /*1b670*/  SHFL.IDX PT, R2, R11, RZ, 0x181f ;  /* 0x00181fff0b027589 */ /* 0x0002e800000e0000 */
[----:B------:R1:W4:Y:S08]  /*1b680*/  SHFL.IDX PT, R3, R9, RZ, 0x181f ;  /* 0x00181fff09037589 */ /* 0x00033000000e0000 */
        /* <DEDUP_REMOVED lines=10> */
.L_x_929:
[----:B------:R-:W-:Y:S05]  /*1b730*/  BSYNC B0 ;  /* 0x0000000000007941 */ /* 0x000fea0003800000 */
.L_x_928:
[----:B------:R-:W-:Y:S01]  /*1b740*/  IADD3 R0, R8, 0x10, RZ ;  /* 0x0000001008007810 */ /* 0x000fe20007ffe0ff */
[----:B---34-:R3:W4:Y:S01]  /*1b750*/  SHFL.IDX PT, R3, R9, 0x1, 0x181f ;  /* 0x00381f0009037f89 */ /* 0x01872200000e0000 */
        /* <DEDUP_REMOVED lines=13> */
.L_x_931:
[----:B------:R-:W-:Y:S05]  /*1b830*/  BSYNC B0 ;  /* 0x0000000000007941 */ /* 0x000fea0003800000 */
.L_x_930:
[----:B------:R-:W-:Y:S01]  /*1b840*/  IADD3 R0, R8, 0x20, RZ ;  /* 0x0000002008007810 */ /* 0x000fe20007ffe0ff */
[----:B-1--4-:R1:W4:Y:S01]  /*1b850*/  SHFL.IDX PT, R3, R9, 0x2, 0x181f ;  /* 0x00581f0009037f89 */ /* 0x01232200000e0000 */
        /* <DEDUP_REMOVED lines=13> */
.L_x_933:
[----:B------:R-:W-:Y:S05]  /*1b930*/  BSYNC B0 ;  /* 0x0000000000007941 */ /* 0x000fea0003800000 */
.L_x_932:
        /* <DEDUP_REMOVED lines=15> */
.L_x_935:
[----:B------:R-:W-:Y:S05]  /*1ba30*/  BSYNC B0 ;  /* 0x0000000000007941 */ /* 0x000fea0003800000 */
.L_x_934:
        /* <DEDUP_REMOVED lines=15> */
.L_x_937:
[----:B------:R-:W-:Y:S05]  /*1bb30*/  BSYNC B0 ;  /* 0x0000000000007941 */ /* 0x000fea0003800000 */
.L_x_936:
        /* <DEDUP_REMOVED lines=15> */
.L_x_939:
[----:B------:R-:W-:Y:S05]  /*1bc30*/  BSYNC B0 ;  /* 0x0000000000007941 */ /* 0x000fea0003800000 */
.L_x_938:
        /* <DEDUP_REMOVED lines=15> */
.L_x_941:
[----:B------:R-:W-:Y:S05]  /*1bd30*/  BSYNC B0 ;  /* 0x0000000000007941 */ /* 0x000fea0003800000 */
.L_x_940:
[----:B------:R-:W-:Y:S01]  /*1bd40*/  IADD3 R0, R8, 0x70, RZ ;  /* 0x0000007008007810 */ /* 0x000fe20007ffe0ff */
[----:B---34-:R3:W4:Y:S03]  /*1bd50*/  SHFL.IDX PT, R3, R9, 0x7, 0x181f ;  /* 0x00f81f0009037f89 */ /* 0x01872600000e0000 */
[----:B------:R-:W-:Y:S01]  /*1bd60*/  ISETP.GE.AND P0, PT, R0, R10, PT ;  /* 0x0000000a0000720c */ /* 0x000fe20003f06270 */
[----:B------:R3:W1:-:S12]  /*1bd70*/  SHFL.IDX PT, R2, R11, 0x7, 0x181f ;  /* 0x00f81f000b027f89 */ /* 0x00065800000e0000 */
[----:B------:R-:W-:Y:S05]  /*1bd80*/  @P0 EXIT ;  /* 0x000000000000094d */ /* 0x000fea0003800000 */
[----:B------:R-:W-:-:S13]  /*1bd90*/  ISETP.GE.AND P0, PT, R6, c[0x0][0x3c8], PT ;  /* 0x0000f20006007a0c */ /* 0x000fda0003f06270 */
[----:B-1--4-:R-:W-:-:S05]  /*1bda0*/  @!P0 IMAD.WIDE R4, R6, 0x2, R2 ;  /* 0x0000000206048825 */ /* 0x012fca00078e0202 */
        /* <DEDUP_REMOVED lines=9> */
.L_x_942:
        /* <DEDUP_REMOVED lines=12> */
.L_x_2178:


//--------------------- .text._ZN7cutlass13device_kernelIN5flash19enable_sm80_to_sm89INS1_16FlashAttnFwdSm80INS1_25CollectiveMainloopFwdSm80ILi4ELi1ELb0EN4cute5tupleIJNS5_1CILi128EEENS7_ILi48EEES8_EEELi128ENS_10bfloat16_tEfNS_4arch4Sm80ELb0ELb1ELb0ELb0ELb1ELb0ELb1ELb0EEENS1_21CollectiveEpilogueFwdINS6_IJS8_S8_S9_EEENS6_IJNS7_ILi1EEESH_SH_EEESB_SD_Li128ELb0ELb1ELb0ELb0EEENS1_19SingleTileSchedulerILb0ELb0ELb1ELi128EEEEEEEEEvNT_6ParamsE --------------------------
	.section	.text._ZN7cutlass13device_kernelIN5flash19enable_sm80_to_sm89INS1_16FlashAttnFwdSm80INS1_25CollectiveMainloopFwdSm80ILi4ELi1ELb0EN4cute5tupleIJNS5_1CILi128EEENS7_ILi48EEES8_EEELi128ENS_10bfloat16_tEfNS_4arch4Sm80ELb0ELb1ELb0ELb0ELb1ELb0ELb1ELb0EEENS1_21CollectiveEpilogueFwdINS6_IJS8_S8_S9_EEENS6_IJNS7_ILi1EEESH_SH_EEESB_SD_Li128ELb0ELb1ELb0ELb0EEENS1_19SingleTileSchedulerILb0ELb0ELb1ELi128EEEEEEEEEvNT_6ParamsE,"ax",@progbits
	.sectioninfo	@"SHI_REGISTERS=255"
	.align	128
.text._ZN7cutlass13device_kernelIN5flash19enable_sm80_to_sm89INS1_16FlashAttnFwdSm80INS1_25CollectiveMainloopFwdSm80ILi4ELi1ELb0EN4cute5tupleIJNS5_1CILi128EEENS7_ILi48EEES8_EEELi128ENS_10bfloat16_tEfNS_4arch4Sm80ELb0ELb1ELb0ELb0ELb1ELb0ELb1ELb0EEENS1_21CollectiveEpilogueFwdINS6_IJS8_S8_S9_EEENS6_IJNS7_ILi1EEESH_SH_EEESB_SD_Li128ELb0ELb1ELb0ELb0EEENS1_19SingleTileSchedulerILb0ELb0ELb1ELi128EEEEEEEEEvNT_6ParamsE:
        .type           _ZN7cutlass13device_kernelIN5flash19enable_sm80_to_sm89INS1_16FlashAttnFwdSm80INS1_25CollectiveMainloopFwdSm80ILi4ELi1ELb0EN4cute5tupleIJNS5_1CILi128EEENS7_ILi48EEES8_EEELi128ENS_10bfloat16_tEfNS_4arch4Sm80ELb0ELb1ELb0ELb0ELb1ELb0ELb1ELb0EEENS1_21CollectiveEpilogueFwdINS6_IJS8_S8_S9_EEENS6_IJNS7_ILi1EEESH_SH_EEESB_SD_Li128ELb0ELb1ELb0ELb0EEENS1_19SingleTileSchedulerILb0ELb0ELb1ELi128EEEEEEEEEvNT_6ParamsE,@function
        .size           _ZN7cutlass13device_kernelIN5flash19enable_sm80_to_sm89INS1_16FlashAttnFwdSm80INS1_25CollectiveMainloopFwdSm80ILi4ELi1ELb0EN4cute5tupleIJNS5_1CILi128EEENS7_ILi48EEES8_EEELi128ENS_10bfloat16_tEfNS_4arch4Sm80ELb0ELb1ELb0ELb0ELb1ELb0ELb1ELb0EEENS1_21CollectiveEpilogueFwdINS6_IJS8_S8_S9_EEENS6_IJNS7_ILi1EEESH_SH_EEESB_SD_Li128ELb0ELb1ELb0ELb0EEENS1_19SingleTileSchedulerILb0ELb0ELb1ELi128EEEEEEEEEvNT_6ParamsE,(.L_x_2179 - _ZN7cutlass13device_kernelIN5flash19enable_sm80_to_sm89INS1_16FlashAttnFwdSm80INS1_25CollectiveMainloopFwdSm80ILi4ELi1ELb0EN4cute5tupleIJNS5_1CILi128EEENS7_ILi48EEES8_EEELi128ENS_10bfloat16_tEfNS_4arch4Sm80ELb0ELb1ELb0ELb0ELb1ELb0ELb1ELb0EEENS1_21CollectiveEpilogueFwdINS6_IJS8_S8_S9_EEENS6_IJNS7_ILi1EEESH_SH_EEESB_SD_Li128ELb0ELb1ELb0ELb0EEENS1_19SingleTileSchedulerILb0ELb0ELb1ELi128EEEEEEEEEvNT_6ParamsE)
        .other          _ZN7cutlass13device_kernelIN5flash19enable_sm80_to_sm89INS1_16FlashAttnFwdSm80INS1_25CollectiveMainloopFwdSm80ILi4ELi1ELb0EN4cute5tupleIJNS5_1CILi128EEENS7_ILi48EEES8_EEELi128ENS_10bfloat16_tEfNS_4arch4Sm80ELb0ELb1ELb0ELb0ELb1ELb0ELb1ELb0EEENS1_21CollectiveEpilogueFwdINS6_IJS8_S8_S9_EEENS6_IJNS7_ILi1EEESH_SH_EEESB_SD_Li128ELb0ELb1ELb0ELb0EEENS1_19SingleTileSchedulerILb0ELb0ELb1ELi128EEEEEEEEEvNT_6ParamsE,@"STO_CUDA_ENTRY STV_DEFAULT"
_ZN7cutlass13device_kernelIN5flash19enable_sm80_to_sm89INS1_16FlashAttnFwdSm80INS1_25CollectiveMainloopFwdSm80ILi4ELi1ELb0EN4cute5tupleIJNS5_1CILi128EEENS7_ILi48EEES8_EEELi128ENS_10bfloat16_tEfNS_4arch4Sm80ELb0ELb1ELb0ELb0ELb1ELb0ELb1ELb0EEENS1_21CollectiveEpilogueFwdINS6_IJS8_S8_S9_EEENS6_IJNS7_ILi1EEESH_SH_EEESB_SD_Li128ELb0ELb1ELb0ELb0EEENS1_19SingleTileSchedulerILb0ELb0ELb1ELi128EEEEEEEEEvNT_6ParamsE:
[----:B------:R-:W-:-:S03]  /*0000*/  MOV R1, c[0x0][0x28] ;  /* 0x00000a0000017a02 */ /* 0x000fc60000000f00 */
[----:B------:R-:W1:Y:S01]  /*0010*/  S2UR UR6, SR_CTAID.Z ;  /* 0x00000000000679c3 */ /* 0x000e620000002700 */
[----:B------:R-:W-:Y:S02]  /*0020*/  IADD3 R1, R1, -0x70, RZ ;  /* 0xffffff9001017810 */ /* 0x000fe40007ffe0ff */
[----:B-1----:R-:W-:-:S13]  /*0030*/  ISETP.LE.AND P0, PT, RZ, UR6, PT ;  /* 0x00000006ff007c0c */ /* 0x002fda000bf03270 */
[----:B------:R-:W-:Y:S05]  /*0040*/  @!P0 EXIT ;  /* 0x000000000000894d */ /* 0x000fea0003800000 */
[----:B------:R-:W-:Y:S02]  /*0050*/  ULDC.64 UR4, c[0x0][0x370] ;  /* 0x0000dc0000047ab9 */ /* 0x000fe40000000a00 */
[----:B------:R-:W-:Y:S02]  /*0060*/  UISETP.NE.U32.AND UP0, UPT, URZ, UR4, UPT ;  /* 0x000000043f00728c */ /* 0x000fe4000bf05070 */
[----:B------:R-:W-:Y:S02]  /*0070*/  ULDC.64 UR8, c[0x0][0x370] ;  /* 0x0000dc0000087ab9 */ /* 0x000fe40000000a00 */
[----:B------:R-:W-:Y:S02]  /*0080*/  UISETP.NE.AND.EX UP0, UPT, URZ, UR5, UPT, UP0 ;  /* 0x000000053f00728c */ /* 0x000fe4000bf05300 */
[----:B------:R-:W-:-:S04]  /*0090*/  ULDC.64 UR20, c[0x0][0x118] ;  /* 0x0000460000147ab9 */ /* 0x000fc80000000a00 */
[----:B------:R-:W-:-:S05]  /*00a0*/  PLOP3.LUT P0, PT, PT, PT, UP0, 0x80, 0x0 ;  /* 0x000000000000781c */ /* 0x000fca0003f0f008 */
[----:B------:R-:W-:Y:S02]  /*00b0*/  @UP0 UMOV UR4, 0x4 ;  /* 0x0000000400040882 */ /* 0x000fe40000000000 */
[----:B------:R-:W-:-:S06]  /*00c0*/  @UP0 UIMAD.WIDE UR4, UR6, UR4, UR8 ;  /* 0x00000004060402a5 */ /* 0x000fcc000f8e0208 */
[----:B------:R-:W-:Y:S02]  /*00d0*/  IMAD.U32 R2, RZ, RZ, UR4 ;  /* 0x00000004ff027e24 */ /* 0x000fe4000f8e00ff */
[----:B------:R-:W-:Y:S01]  /*00e0*/  IMAD.U32 R3, RZ, RZ, UR5 ;  /* 0x00000005ff037e24 */ /* 0x000fe2000f8e00ff */
[----:B------:R-:W1:Y:S01]  /*00f0*/  S2UR UR27, SR_CTAID.X ;  /* 0x00000000001b79c3 */ /* 0x000e620000002500 */
[----:B------:R-:W-:Y:S02]  /*0100*/  ULDC UR8, c[0x0][0x2c4] ;  /* 0x0000b10000087ab9 */ /* 0x000fe40000000800 */
[----:B------:R-:W-:Y:S01]  /*0110*/  ULDC.64 UR4, c[0x0][0x2c8] ;  /* 0x0000b20000047ab9 */ /* 0x000fe20000000a00 */
[----:B------:R-:W2:Y:S01]  /*0120*/  @P0 LDG.E R2, [R2.64] ;  /* 0x0000001402020981 */ /* 0x000ea2000c1e1900 */
[----:B------:R-:W-:Y:S02]  /*0130*/  UISETP.NE.AND UP1, UPT, UR8, 0x1, UPT ;  /* 0x000000010800788c */ /* 0x000fe4000bf25270 */
[----:B------:R-:W-:Y:S01]  /*0140*/  UMOV UR11, URZ ;  /* 0x0000003f000b7c82 */ /* 0x000fe20008000000 */
[----:B------:R-:W3:Y:S01]  /*0150*/  S2UR UR10, SR_CTAID.Y ;  /* 0x00000000000a79c3 */ /* 0x000ee20000002600 */
[----:B------:R-:W4:Y:S01]  /*0160*/  S2R R129, SR_TID.X ;  /* 0x0000000000817919 */ /* 0x000f220000002100 */
[----:B------:R-:W-:-:S02]  /*0170*/  ULDC UR22, c[0x0][0x2ac] ;  /* 0x0000ab0000167ab9 */ /* 0x000fc40000000800 */
[----:B------:R-:W-:Y:S02]  /*0180*/  ULDC UR12, c[0x0][0x168] ;  /* 0x00005a00000c7ab9 */ /* 0x000fe40000000800 */
[----:B------:R-:W-:Y:S02]  /*0190*/  UP2UR UR13, UPR, URZ, 0x2 ;  /* 0x000000023f0d7883 */ /* 0x000fe40008000000 */
[----:B-1----:R-:W-:-:S04]  /*01a0*/  USHF.L.U32 UR27, UR27, 0x7, URZ ;  /* 0x000000071b1b7899 */ /* 0x002fc8000800063f */
[----:B------:R-:W-:Y:S02]  /*01b0*/  @UP1 UIADD3 UR14, UR27, 0x7f, URZ ;  /* 0x0000007f1b0e1890 */ /* 0x000fe4000fffe03f */
[----:B------:R-:W-:Y:S02]  /*01c0*/  UIADD3 UR7, UR27, 0x7f, URZ ;  /* 0x0000007f1b077890 */ /* 0x000fe4000fffe03f */
[----:B------:R-:W-:Y:S02]  /*01d0*/  UIMAD.WIDE.U32 UR14, UR14, UR4, URZ ;  /* 0x000000040e0e72a5 */ /* 0x000fe4000f8e003f */
[----:B---3--:R-:W-:-:S05]  /*01e0*/  USHF.R.S32.HI UR18, URZ, 0x1f, UR10 ;  /* 0x0000001f3f127899 */ /* 0x008fca000801140a */
[----:B------:R-:W-:Y:S02]  /*01f0*/  @UP1 UMOV UR9, UR15 ;  /* 0x0000000f00091c82 */ /* 0x000fe40008000000 */
[----:B------:R-:W-:Y:S02]  /*0200*/  @UP1 USHF.R.U32.HI UR7, URZ, UR5, UR9 ;  /* 0x000000053f071299 */ /* 0x000fe40008011609 */
[----:B------:R-:W-:Y:S02]  /*0210*/  UMOV UR14, 0x1 ;  /* 0x00000001000e7882 */ /* 0x000fe40000000000 */
[----:B------:R-:W-:Y:S02]  /*0220*/  ULDC.64 UR4, c[0x0][0x328] ;  /* 0x0000ca0000047ab9 */ /* 0x000fe40000000a00 */
[----:B------:R-:W-:Y:S02]  /*0230*/  UISETP.LE.AND UP0, UPT, UR14, UR5, UPT ;  /* 0x000000050e00728c */ /* 0x000fe4000bf03270 */
[----:B------:R-:W-:-:S02]  /*0240*/  ULDC UR9, c[0x0][0x1d0] ;  /* 0x0000740000097ab9 */ /* 0x000fc40000000800 */
[----:B------:R-:W-:-:S04]  /*0250*/  UIMAD UR9, UR22, UR9, URZ ;  /* 0x00000009160972a4 */ /* 0x000fc8000f8e023f */
[----:B------:R-:W-:-:S04]  /*0260*/  UIADD3 UR12, UR9, -UR12, UR14 ;  /* 0x8000000c090c7290 */ /* 0x000fc8000fffe00e */
[----:B------:R-:W-:Y:S02]  /*0270*/  UIADD3 UR5, UR12, UR7, URZ ;  /* 0x000000070c057290 */ /* 0x000fe4000fffe03f */
[----:B------:R-:W-:Y:S02]  /*0280*/  UP2UR UR12, UPR, URZ, 0x1 ;  /* 0x000000013f0c7883 */ /* 0x000fe40008000000 */
[----:B------:R-:W-:Y:S01]  /*0290*/  UIADD3 UR7, UR5, UR4, URZ ;  /* 0x0000000405077290 */ /* 0x000fe2000fffe03f */
[----:B--2---:R1:W2:Y:S01]  /*02a0*/  @P0 R2UR UR11, R2 ;  /* 0x00000000020b03c2 */ /* 0x0042a200000e0000 */
[----:B------:R-:W-:-:S13]  /*02b0*/  PLOP3.LUT P0, PT, PT, PT, UP0, 0x40, 0x0 ;  /* 0x000000000000781c */ /* 0x000fda0003f0e808 */
[----:B------:R-:W-:Y:S05]  /*02c0*/  @P0 BRA `(.L_x_943) ;  /* 0x0000014000000947 */ /* 0x000fea0003800000 */
[----:B----4-:R-:W-:Y:S01]  /*02d0*/  ISETP.LT.AND P0, PT, RZ, UR5, PT ;  /* 0x00000005ff007c0c */ /* 0x010fe2000bf01270 */
[----:B------:R-:W-:-:S12]  /*02e0*/  UIADD3 UR15, UR5, -0x1, URZ ;  /* 0xffffffff050f7890 */ /* 0x000fd8000fffe03f */
[----:B------:R-:W-:Y:S05]  /*02f0*/  @P0 BRA `(.L_x_944) ;  /* 0x0000008000000947 */ /* 0x000fea0003800000 */
[----:B------:R-:W-:Y:S02]  /*0300*/  ULDC UR4, c[0x0][0x32c] ;  /* 0x0000cb0000047ab9 */ /* 0x000fe40000000800 */
[----:B------:R-:W-:Y:S02]  /*0310*/  UISETP.NE.AND UP0, UPT, UR14, UR4, UPT ;  /* 0x000000040e00728c */ /* 0x000fe4000bf05270 */
[----:B------:R-:W-:-:S03]  /*0320*/  UIADD3 UR15, -UR5, URZ, URZ ;  /* 0x0000003f050f7290 */ /* 0x000fc6000fffe13f */
[----:B------:R-:W-:Y:S02]  /*0330*/  ULDC.64 UR4, c[0x0][0x330] ;  /* 0x0000cc0000047ab9 */ /* 0x000fe40000000a00 */
[----:B------:R-:W-:-:S04]  /*0340*/  UIMAD.WIDE.U32 UR16, UR15, UR4, URZ ;  /* 0x000000040f1072a5 */ /* 0x000fc8000f8e003f */
[----:B------:R-:W-:-:S04]  /*0350*/  @UP0 USHF.R.U32.HI UR15, URZ, UR5, UR17 ;  /* 0x000000053f0f0299 */ /* 0x000fc80008011611 */
[----:B------:R-:W-:Y:S01]  /*0360*/  ULOP3.LUT UR15, URZ, UR15, URZ, 0x33, !UPT ;  /* 0x0000000f3f0f7292 */ /* 0x000fe2000f8e333f */
[----:B------:R-:W-:Y:S05]  /*0370*/  BRA `(.L_x_945) ;  /* 0x0000005000007947 */ /* 0x000fea0003800000 */
.L_x_944:
[----:B------:R-:W-:Y:S02]  /*0380*/  ULDC UR4, c[0x0][0x32c] ;  /* 0x0000cb0000047ab9 */ /* 0x000fe40000000800 */
[----:B------:R-:W-:-:S03]  /*0390*/  UISETP.NE.AND UP0, UPT, UR14, UR4, UPT ;  /* 0x000000040e00728c */ /* 0x000fc6000bf05270 */
[----:B------:R-:W-:Y:S02]  /*03a0*/  ULDC.64 UR4, c[0x0][0x330] ;  /* 0x0000cc0000047ab9 */ /* 0x000fe40000000a00 */
[----:B------:R-:W-:-:S06]  /*03b0*/  UIMAD.WIDE.U32 UR16, UR15, UR4, URZ ;  /* 0x000000040f1072a5 */ /* 0x000fcc000f8e003f */
[----:B------:R-:W-:Y:S02]  /*03c0*/  @UP0 USHF.R.U32.HI UR15, URZ, UR5, UR17 ;  /* 0x000000053f0f0299 */ /* 0x000fe40008011611 */
.L_x_945:
[----:B------:R-:W-:Y:S02]  /*03d0*/  ULDC UR4, c[0x0][0x32c] ;  /* 0x0000cb0000047ab9 */ /* 0x000fe40000000800 */
[----:B------:R-:W-:-:S04]  /*03e0*/  UIMAD UR4, UR15, UR4, UR4 ;  /* 0x000000040f0472a4 */ /* 0x000fc8000f8e0204 */
[----:B------:R-:W-:-:S04]  /*03f0*/  UISETP.LT.AND UP0, UPT, UR7, UR4, UPT ;  /* 0x000000040700728c */ /* 0x000fc8000bf01270 */
[----:B------:R-:W-:Y:S02]  /*0400*/  USEL UR7, UR7, UR4, UP0 ;  /* 0x0000000407077287 */ /* 0x000fe40008000000 */
.L_x_943:
[----:B----4-:R-:W-:Y:S02]  /*0410*/  UISETP.NE.AND UP0, UPT, UR8, 0x1, UPT ;  /* 0x000000010800788c */ /* 0x010fe4000bf05270 */
[----:B------:R-:W-:Y:S02]  /*0420*/  UIADD3 UR14, UR9, 0x2f, URZ ;  /* 0x0000002f090e7890 */ /* 0x000fe4000fffe03f */
[----:B------:R-:W-:Y:S02]  /*0430*/  UIADD3 UR24, UR7, 0x2f, URZ ;  /* 0x0000002f07187890 */ /* 0x000fe4000fffe03f */
[----:B------:R-:W-:Y:S02]  /*0440*/  ULDC.64 UR4, c[0x0][0x2c8] ;  /* 0x0000b20000047ab9 */ /* 0x000fe40000000a00 */
[----:B------:R-:W-:Y:S02]  /*0450*/  UIMAD.WIDE.U32 UR16, UR27, UR4, URZ ;  /* 0x000000041b1072a5 */ /* 0x000fe4000f8e003f */
[----:B------:R-:W-:-:S02]  /*0460*/  UIMAD.WIDE UR14, UR14, 0x2aaaaaab, URZ ;  /* 0x2aaaaaab0e0e78a5 */ /* 0x000fc4000f8e023f */
[----:B------:R-:W-:Y:S02]  /*0470*/  UIMAD.WIDE UR24, UR24, 0x2aaaaaab, URZ ;  /* 0x2aaaaaab181878a5 */ /* 0x000fe4000f8e023f */
[----:B------:R-:W-:Y:S02]  /*0480*/  UISETP.NE.AND UP1, UPT, UR12, URZ, UPT ;  /* 0x0000003f0c00728c */ /* 0x000fe4000bf25270 */
[----:B------:R-:W-:Y:S02]  /*0490*/  UMOV UR4, UR27 ;  /* 0x0000001b00047c82 */ /* 0x000fe40008000000 */
[----:B------:R-:W-:Y:S02]  /*04a0*/  @UP0 USHF.R.U32.HI UR4, URZ, UR5, UR17 ;  /* 0x000000053f040299 */ /* 0x000fe40008011611 */
[----:B------:R-:W-:Y:S01]  /*04b0*/  PLOP3.LUT P0, PT, PT, PT, UP1, 0x40, 0x0 ;  /* 0x000000000000781c */ /* 0x000fe20003f0e818 */
[----:B------:R-:W-:Y:S02]  /*04c0*/  UMOV UR17, UR15 ;  /* 0x0000000f00117c82 */ /* 0x000fe40008000000 */
[----:B------:R-:W-:-:S02]  /*04d0*/  UMOV UR15, UR25 ;  /* 0x00000019000f7c82 */ /* 0x000fc40008000000 */
[----:B------:R-:W-:Y:S02]  /*04e0*/  USHF.R.U32.HI UR14, URZ, 0x1f, UR17 ;  /* 0x0000001f3f0e7899 */ /* 0x000fe40008011611 */
[----:B------:R-:W-:Y:S02]  /*04f0*/  USHF.R.U32.HI UR7, URZ, 0x1f, UR15 ;  /* 0x0000001f3f077899 */ /* 0x000fe4000801160f */
[----:B------:R-:W-:Y:S02]  /*0500*/  ULDC UR26, c[0x0][0x168] ;  /* 0x00005a00001a7ab9 */ /* 0x000fe40000000800 */
[----:B------:R-:W-:Y:S02]  /*0510*/  UIADD3 UR26, UR9, -UR26, URZ ;  /* 0x8000001a091a7290 */ /* 0x000fe4000fffe03f */
[----:B------:R-:W-:Y:S02]  /*0520*/  ULEA.HI.SX32 UR14, UR17, UR14, 0x1d ;  /* 0x0000000e110e7291 */ /* 0x000fe4000f8fea3f */
[----:B------:R-:W-:-:S02]  /*0530*/  ULEA.HI.SX32 UR15, UR15, UR7, 0x1d ;  /* 0x000000070f0f7291 */ /* 0x000fc4000f8fea3f */
[----:B------:R-:W-:Y:S02]  /*0540*/  UIADD3 UR4, UR26, UR4, URZ ;  /* 0x000000041a047290 */ /* 0x000fe4000fffe03f */
[----:B------:R-:W-:Y:S02]  /*0550*/  UISETP.LT.AND UP0, UPT, UR14, UR15, UPT ;  /* 0x0000000f0e00728c */ /* 0x000fe4000bf01270 */
[----:B------:R-:W-:Y:S02]  /*0560*/  ULDC UR5, c[0x0][0x324] ;  /* 0x0000c90000057ab9 */ /* 0x000fe40000000800 */
        /* <DEDUP_REMOVED lines=11> */
[----:B------:R-:W-:-:S07]  /*0620*/  UIMAD.WIDE.U32 UR16, UR14, UR4, URZ ;  /* 0x000000040e1072a5 */ /* 0x000fce000f8e003f */
[----:B------:R-:W-:Y:S02]  /*0630*/  @UP0 UMOV UR15, UR17 ;  /* 0x00000011000f0c82 */ /* 0x000fe40008000000 */
[----:B------:R-:W-:-:S04]  /*0640*/  @UP0 USHF.R.U32.HI UR14, URZ, UR5, UR15 ;  /* 0x000000053f0e0299 */ /* 0x000fc8000801160f */
[----:B------:R-:W-:Y:S01]  /*0650*/  ULOP3.LUT UR14, URZ, UR14, URZ, 0x33, !UPT ;  /* 0x0000000e3f0e7292 */ /* 0x000fe2000f8e333f */
[----:B------:R-:W-:Y:S05]  /*0660*/  BRA `(.L_x_948) ;  /* 0x0000006000007947 */ /* 0x000fea0003800000 */
.L_x_947:
[----:B------:R-:W-:Y:S02]  /*0670*/  ULDC UR4, c[0x0][0x32c] ;  /* 0x0000cb0000047ab9 */ /* 0x000fe40000000800 */
[----:B------:R-:W-:-:S03]  /*0680*/  UISETP.NE.AND UP0, UPT, UR4, 0x1, UPT ;  /* 0x000000010400788c */ /* 0x000fc6000bf05270 */
[----:B------:R-:W-:Y:S02]  /*0690*/  ULDC.64 UR4, c[0x0][0x330] ;  /* 0x0000cc0000047ab9 */ /* 0x000fe40000000a00 */
[----:B------:R-:W-:-:S07]  /*06a0*/  UIMAD.WIDE.U32 UR16, UR14, UR4, URZ ;  /* 0x000000040e1072a5 */ /* 0x000fce000f8e003f */
[----:B------:R-:W-:Y:S02]  /*06b0*/  @UP0 UMOV UR15, UR17 ;  /* 0x00000011000f0c82 */ /* 0x000fe40008000000 */
[----:B------:R-:W-:Y:S02]  /*06c0*/  @UP0 USHF.R.U32.HI UR14, URZ, UR5, UR15 ;  /* 0x000000053f0e0299 */ /* 0x000fe4000801160f */
.L_x_948:
[----:B------:R-:W-:Y:S02]  /*06d0*/  ULDC UR4, c[0x0][0x32c] ;  /* 0x0000cb0000047ab9 */ /* 0x000fe40000000800 */
[----:B------:R-:W-:-:S04]  /*06e0*/  UIMAD UR4, UR14, UR4, URZ ;  /* 0x000000040e0472a4 */ /* 0x000fc8000f8e023f */
[----:B------:R-:W-:-:S04]  /*06f0*/  UISETP.LT.AND UP0, UPT, UR7, UR4, UPT ;  /* 0x000000040700728c */ /* 0x000fc8000bf01270 */
[----:B------:R-:W-:-:S04]  /*0700*/  USEL UR7, UR7, UR4, !UP0 ;  /* 0x0000000407077287 */ /* 0x000fc8000c000000 */
.L_x_946:
[----:B------:R-:W-:Y:S01]  /*0710*/  UIMAD.WIDE UR4, UR7, 0x2aaaaaab, URZ ;  /* 0x2aaaaaab070478a5 */ /* 0x000fe2000f8e023f */
[----:B------:R-:W-:Y:S01]  /*0720*/  PLOP3.LUT P4, PT, PT, PT, PT, 0x80, 0x0 ;  /* 0x000000000000781c */ /* 0x000fe20003f8f070 */
[----:B------:R-:W-:Y:S01]  /*0730*/  CS2R R126, SRZ ;  /* 0x00000000007e7805 */ /* 0x000fe2000001ff00 */
[----:B------:R-:W-:Y:S01]  /*0740*/  CS2R R124, SRZ ;  /* 0x00000000007c7805 */ /* 0x000fe2000001ff00 */
[----:B------:R-:W-:Y:S01]  /*0750*/  USHF.R.U32.HI UR4, URZ, 0x1f, UR5 ;  /* 0x0000001f3f047899 */ /* 0x000fe20008011605 */
[----:B------:R-:W-:Y:S01]  /*0760*/  CS2R R22, SRZ ;  /* 0x0000000000167805 */ /* 0x000fe2000001ff00 */
[----:B------:R-:W-:Y:S01]  /*0770*/  IMAD.MOV.U32 R130, RZ, RZ, RZ ;  /* 0x000000ffff827224 */ /* 0x000fe200078e00ff */
[----:B------:R-:W-:Y:S01]  /*0780*/  CS2R R122, SRZ ;  /* 0x00000000007a7805 */ /* 0x000fe2000001ff00 */
[----:B------:R-:W-:Y:S01]  /*0790*/  ULEA.HI.SX32 UR4, UR5, UR4, 0x1d ;  /* 0x0000000405047291 */ /* 0x000fe2000f8fea3f */
[----:B------:R-:W-:Y:S01]  /*07a0*/  IMAD.MOV.U32 R128, RZ, RZ, RZ ;  /* 0x000000ffff807224 */ /* 0x000fe200078e00ff */
[----:B------:R-:W-:Y:S01]  /*07b0*/  CS2R R120, SRZ ;  /* 0x0000000000787805 */ /* 0x000fe2000001ff00 */
[----:B------:R-:W-:Y:S01]  /*07c0*/  CS2R R24, SRZ ;  /* 0x0000000000187805 */ /* 0x000fe2000001ff00 */
[----:B------:R-:W-:Y:S01]  /*07d0*/  UISETP.LT.AND UP0, UPT, URZ, UR4, UPT ;  /* 0x000000043f00728c */ /* 0x000fe2000bf01270 */
[----:B------:R-:W-:Y:S01]  /*07e0*/  MOV R118, RZ ;  /* 0x000000ff00767202 */ /* 0x000fe20000000f00 */
[----:B------:R-:W-:Y:S01]  /*07f0*/  IMAD.MOV.U32 R116, RZ, RZ, RZ ;  /* 0x000000ffff747224 */ /* 0x000fe200078e00ff */
[----:B------:R-:W-:Y:S01]  /*0800*/  CS2R R110, SRZ ;  /* 0x00000000006e7805 */ /* 0x000fe2000001ff00 */
[----:B------:R-:W-:Y:S01]  /*0810*/  USEL UR7, URZ, UR4, !UP0 ;  /* 0x000000043f077287 */ /* 0x000fe2000c000000 */
[----:B------:R-:W-:Y:S01]  /*0820*/  CS2R R108, SRZ ;  /* 0x00000000006c7805 */ /* 0x000fe2000001ff00 */
[----:B------:R-:W-:Y:S01]  /*0830*/  CS2R R26, SRZ ;  /* 0x00000000001a7805 */ /* 0x000fe2000001ff00 */
[----:B------:R-:W-:Y:S01]  /*0840*/  MOV R114, RZ ;  /* 0x000000ff00727202 */ /* 0x000fe20000000f00 */
[----:B------:R-:W-:Y:S01]  /*0850*/  UISETP.GT.AND UP0, UPT, UR23, UR7, UPT ;  /* 0x000000071700728c */ /* 0x000fe2000bf04270 */
[----:B------:R-:W-:Y:S01]  /*0860*/  IMAD.MOV.U32 R112, RZ, RZ, RZ ;  /* 0x000000ffff707224 */ /* 0x000fe200078e00ff */
[----:B------:R-:W-:Y:S01]  /*0870*/  CS2R R106, SRZ ;  /* 0x00000000006a7805 */ /* 0x000fe2000001ff00 */
[----:B------:R-:W-:Y:S01]  /*0880*/  CS2R R104, SRZ ;  /* 0x0000000000687805 */ /* 0x000fe2000001ff00 */
[----:B------:R-:W-:Y:S01]  /*0890*/  CS2R R30, SRZ ;  /* 0x00000000001e7805 */ /* 0x000fe2000001ff00 */
[----:B------:R-:W-:Y:S01]  /*08a0*/  MOV R102, RZ ;  /* 0x000000ff00667202 */ /* 0x000fe20000000f00 */
[----:B------:R-:W-:Y:S01]  /*08b0*/  CS2R R28, SRZ ;  /* 0x00000000001c7805 */ /* 0x000fe2000001ff00 */
[----:B------:R-:W-:Y:S01]  /*08c0*/  PLOP3.LUT P0, PT, PT, PT, UP0, 0x80, 0x0 ;  /* 0x000000000000781c */ /* 0x000fe20003f0f008 */
[----:B------:R-:W-:Y:S01]  /*08d0*/  IMAD.MOV.U32 R100, RZ, RZ, RZ ;  /* 0x000000ffff647224 */ /* 0x000fe200078e00ff */
[----:B------:R-:W-:Y:S01]  /*08e0*/  CS2R R94, SRZ ;  /* 0x00000000005e7805 */ /* 0x000fe2000001ff00 */
[----:B------:R-:W-:Y:S01]  /*08f0*/  CS2R R92, SRZ ;  /* 0x00000000005c7805 */ /* 0x000fe2000001ff00 */
[----:B------:R-:W-:Y:S01]  /*0900*/  MOV R98, RZ ;  /* 0x000000ff00627202 */ /* 0x000fe20000000f00 */
[----:B------:R-:W-:Y:S01]  /*0910*/  IMAD.MOV.U32 R96, RZ, RZ, RZ ;  /* 0x000000ffff607224 */ /* 0x000fe200078e00ff */
[----:B------:R-:W-:Y:S01]  /*0920*/  CS2R R90, SRZ ;  /* 0x00000000005a7805 */ /* 0x000fe2000001ff00 */
        /* <DEDUP_REMOVED lines=52> */
[----:B------:R-:W-:Y:S05]  /*0c70*/  @!P0 BRA `(.L_x_949) ;  /* 0x0001378000008947 */ /* 0x000fea0003800000 */
[----:B------:R-:W-:Y:S02]  /*0c80*/  ULDC.64 UR4, c[0x0][0x340] ;  /* 0x0000d00000047ab9 */ /* 0x000fe40000000a00 */
[----:B------:R-:W-:-:S02]  /*0c90*/  UISETP.NE.U32.AND UP0, UPT, URZ, UR4, UPT ;  /* 0x000000043f00728c */ /* 0x000fc4000bf05070 */
[----:B------:R-:W-:Y:S02]  /*0ca0*/  ULDC.64 UR14, c[0x0][0x340] ;  /* 0x0000d000000e7ab9 */ /* 0x000fe40000000a00 */
[----:B------:R-:W-:Y:S02]  /*0cb0*/  UISETP.NE.AND.EX UP0, UPT, URZ, UR5, UPT, UP0 ;  /* 0x000000053f00728c */ /* 0x000fe4000bf05300 */
[----:B------:R-:W-:-:S04]  /*0cc0*/  UISETP.NE.AND UP1, UPT, UR13, URZ, UPT ;  /* 0x0000003f0d00728c */ /* 0x000fc8000bf25270 */
[----:B------:R-:W-:-:S05]  /*0cd0*/  PLOP3.LUT P1, PT, PT, PT, UP0, 0x80, 0x0 ;  /* 0x000000000000781c */ /* 0x000fca0003f2f008 */
[----:B------:R-:W-:Y:S02]  /*0ce0*/  @UP0 UMOV UR4, 0x4 ;  /* 0x0000000400040882 */ /* 0x000fe40000000000 */
[----:B------:R-:W-:-:S06]  /*0cf0*/  @UP0 UIMAD.WIDE UR4, UR6, UR4, UR14 ;  /* 0x00000004060402a5 */ /* 0x000fcc000f8e020e */
[----:B-1----:R-:W-:Y:S02]  /*0d00*/  IMAD.U32 R2, RZ, RZ, UR4 ;  /* 0x00000004ff027e24 */ /* 0x002fe4000f8e00ff */
[----:B------:R-:W-:Y:S01]  /*0d10*/  IMAD.U32 R3, RZ, RZ, UR5 ;  /* 0x00000005ff037e24 */ /* 0x000fe2000f8e00ff */
[----:B------:R-:W-:Y:S01]  /*0d20*/  SHF.R.S32.HI R124, RZ, 0x1f, R129 ;  /* 0x0000001fff7c7819 */ /* 0x000fe20000011481 */
[----:B------:R-:W-:Y:S02]  /*0d30*/  ULDC.64 UR4, c[0x0][0x1b8] ;  /* 0x00006e0000047ab9 */ /* 0x000fe40000000a00 */
[----:B------:R-:W-:Y:S01]  /*0d40*/  UIMAD UR14, UR18, UR4, URZ ;  /* 0x00000004120e72a4 */ /* 0x000fe2000f8e023f */
[----:B------:R1:W3:Y:S01]  /*0d50*/  @P1 LDG.E R9, [R2.64] ;  /* 0x0000001402091981 */ /* 0x0002e2000c1e1900 */
[----:B------:R-:W-:Y:S01]  /*0d60*/  PLOP3.LUT P2, PT, PT, PT, UP1, 0x80, 0x0 ;  /* 0x000000000000781c */ /* 0x000fe20003f4f018 */
[----:B------:R-:W-:Y:S01]  /*0d70*/  UIMAD.WIDE.U32 UR16, UR10, UR4, URZ ;  /* 0x000000040a1072a5 */ /* 0x000fe2000f8e003f */
[----:B------:R-:W-:Y:S01]  /*0d80*/  PLOP3.LUT P0, PT, PT, PT, UP1, 0x80, 0x0 ;  /* 0x000000000000781c */ /* 0x000fe20003f0f018 */
[----:B------:R-:W-:Y:S01]  /*0d90*/  UIMAD UR14, UR10, UR5, UR14 ;  /* 0x000000050a0e72a4 */ /* 0x000fe2000f8e020e */
[----:B------:R-:W-:Y:S01]  /*0da0*/  IMAD.MOV.U32 R242, RZ, RZ, RZ ;  /* 0x000000fffff27224 */ /* 0x000fe200078e00ff */
[----:B------:R-:W-:-:S02]  /*0db0*/  USHF.R.S32.HI UR15, URZ, 0x1f, UR6 ;  /* 0x0000001f3f0f7899 */ /* 0x000fc40008011406 */
[----:B------:R-:W-:Y:S02]  /*0dc0*/  ULDC.64 UR4, c[0x0][0x1c0] ;  /* 0x0000700000047ab9 */ /* 0x000fe40000000a00 */
[----:B------:R-:W-:Y:S02]  /*0dd0*/  UIADD3 UR17, UR17, UR14, URZ ;  /* 0x0000000e11117290 */ /* 0x000fe4000fffe03f */
[----:B------:R-:W-:Y:S02]  /*0de0*/  UIMAD UR15, UR15, UR4, URZ ;  /* 0x000000040f0f72a4 */ /* 0x000fe4000f8e023f */
[----:B------:R-:W-:Y:S02]  /*0df0*/  UIMAD.WIDE.U32 UR16, UR6, UR4, UR16 ;  /* 0x00000004061072a5 */ /* 0x000fe4000f8e0010 */
[----:B------:R-:W-:Y:S02]  /*0e00*/  UIMAD UR5, UR6, UR5, UR15 ;  /* 0x00000005060572a4 */ /* 0x000fe4000f8e020f */
[----:B------:R-:W-:-:S02]  /*0e10*/  ULDC UR4, c[0x0][0x168] ;  /* 0x00005a0000047ab9 */ /* 0x000fc40000000800 */
[----:B------:R-:W-:Y:S02]  /*0e20*/  UIADD3 UR5, UR17, UR5, URZ ;  /* 0x0000000511057290 */ /* 0x000fe4000fffe03f */
[----:B------:R-:W-:Y:S02]  /*0e30*/  UIMAD UR8, UR8, UR4, URZ ;  /* 0x00000004080872a4 */ /* 0x000fe4000f8e023f */
[----:B------:R-:W-:Y:S01]  /*0e40*/  UMOV UR31, 0x30 ;  /* 0x00000030001f7882 */ /* 0x000fe20000000000 */
[----:B-1----:R-:W-:Y:S01]  /*0e50*/  LEA.HI R2, R124, R129, RZ, 0x3 ;  /* 0x000000817c027211 */ /* 0x002fe200078f18ff */
[----:B------:R-:W-:Y:S01]  /*0e60*/  IMAD.U32 R3, RZ, RZ, UR17 ;  /* 0x00000011ff037e24 */ /* 0x000fe2000f8e00ff */
[----:B------:R-:W-:Y:S01]  /*0e70*/  UIMAD UR19, UR23, UR31, -0x30 ;  /* 0xffffffd0171374a4 */ /* 0x000fe2000f8e021f */
[----:B------:R-:W-:Y:S01]  /*0e80*/  IMAD.U32 R3, RZ, RZ, UR5 ;  /* 0x00000005ff037e24 */ /* 0x000fe2000f8e00ff */
[----:B------:R-:W-:Y:S01]  /*0e90*/  LOP3.LUT R0, R2, 0xfffffff8, RZ, 0xc0, !PT ;  /* 0xfffffff802007812 */ /* 0x000fe200078ec0ff */
[----:B------:R-:W-:Y:S01]  /*0ea0*/  ULDC.64 UR4, c[0x0][0x2b0] ;  /* 0x0000ac0000047ab9 */ /* 0x000fe20000000a00 */
[----:B------:R-:W-:Y:S01]  /*0eb0*/  SHF.R.S32.HI R21, RZ, 0x3, R2 ;  /* 0x00000003ff157819 */ /* 0x000fe20000011402 */
[----:B------:R-:W-:-:S02]  /*0ec0*/  IMAD.U32 R2, RZ, RZ, UR16 ;  /* 0x00000010ff027e24 */ /* 0x000fc4000f8e00ff */
[----:B------:R-:W-:Y:S01]  /*0ed0*/  IMAD.IADD R40, R129, 0x1, -R0 ;  /* 0x0000000181287824 */ /* 0x000fe200078e0a00 */
[----:B------:R-:W-:-:S03]  /*0ee0*/  IADD3 R18, R21, UR27, RZ ;  /* 0x0000001b15127c10 */ /* 0x000fc6000fffe0ff */
[----:B------:R-:W-:Y:S01]  /*0ef0*/  IMAD R131, R40, 0x10, R21 ;  /* 0x0000001028837824 */ /* 0x000fe200078e0215 */
[----:B------:R-:W-:Y:S01]  /*0f00*/  IADD3 R20, R18, 0x30, RZ ;  /* 0x0000003012147810 */ /* 0x000fe20007ffe0ff */
[----:B------:R-:W-:Y:S01]  /*0f10*/  IMAD.SHL.U32 R128, R40, 0x8, RZ ;  /* 0x0000000828807824 */ /* 0x000fe200078e00ff */
[----:B------:R-:W-:Y:S02]  /*0f20*/  IADD3 R19, R18, 0x40, RZ ;  /* 0x0000004012137810 */ /* 0x000fe40007ffe0ff */
[----:B------:R-:W-:Y:S01]  /*0f30*/  IADD3 R5, R131, UR27, RZ ;  /* 0x0000001b83057c10 */ /* 0x000fe2000fffe0ff */
[----:B------:R-:W-:Y:S01]  /*0f40*/  UIMAD UR31, UR23, -0x30, UR31 ;  /* 0xffffffd0171f78a4 */ /* 0x000fe2000f8e021f */
[C---:B------:R-:W-:Y:S01]  /*0f50*/  IADD3 R42, R128.reuse, 0x40, RZ ;  /* 0x00000040802a7810 */ /* 0x040fe20007ffe0ff */
[----:B------:R-:W-:Y:S01]  /*0f60*/  STL [R1+0x4], R131 ;  /* 0x0000048301007387 */ /* 0x000fe20000100800 */
[----:B------:R-:W-:Y:S01]  /*0f70*/  ISETP.GE.AND P5, PT, R128, c[0x0][0x198], PT ;  /* 0x0000660080007a0c */ /* 0x000fe20003fa6270 */
[----:B------:R-:W-:Y:S01]  /*0f80*/  @P2 IMAD.HI.U32 R0, R5, c[0x0][0x2c8], RZ ;  /* 0x0000b20005002a27 */ /* 0x000fe200078e00ff */
[----:B------:R-:W-:-:S02]  /*0f90*/  ISETP.GE.AND P4, PT, R42, c[0x0][0x198], PT ;  /* 0x000066002a007a0c */ /* 0x000fc40003f86270 */
[----:B------:R-:W-:Y:S01]  /*0fa0*/  ISETP.GE.AND P6, PT, R20, UR8, PT ;  /* 0x0000000814007c0c */ /* 0x000fe2000bfc6270 */
[----:B------:R-:W-:Y:S01]  /*0fb0*/  IMAD.MOV.U32 R4, RZ, RZ, R5 ;  /* 0x000000ffff047224 */ /* 0x000fe200078e0005 */
[----:B------:R-:W-:Y:S01]  /*0fc0*/  @P0 SHF.R.U32.HI R4, RZ, c[0x0][0x2cc], R0 ;  /* 0x0000b300ff040a19 */ /* 0x000fe20000011600 */
[----:B---3--:R1:W3:Y:S03]  /*0fd0*/  @P1 R2UR UR16, R9 ;  /* 0x00000000091013c2 */ /* 0x0082e600000e0000 */
[--C-:B------:R-:W-:Y:S01]  /*0fe0*/  SHF.R.S32.HI R6, RZ, 0x1f, R4.reuse ;  /* 0x0000001fff067819 */ /* 0x100fe20000011404 */
[----:B------:R-:W-:Y:S01]  /*0ff0*/  IMAD.MOV R0, RZ, RZ, -R4 ;  /* 0x000000ffff007224 */ /* 0x000fe200078e0a04 */
[----:B------:R-:W-:Y:S01]  /*1000*/  ISETP.GE.AND P1, PT, R18, UR8, PT ;  /* 0x0000000812007c0c */ /* 0x000fe2000bf26270 */
[----:B------:R-:W-:Y:S01]  /*1010*/  IMAD.WIDE.U32 R2, R4, c[0x0][0x1b0], R2 ;  /* 0x00006c0004027a25 */ /* 0x000fe200078e0002 */
[----:B---3--:R-:W-:Y:S01]  /*1020*/  @!UP0 UMOV UR16, UR6 ;  /* 0x0000000600108c82 */ /* 0x008fe20008000000 */
[----:B------:R-:W-:Y:S01]  /*1030*/  LEA.HI R123, R124, R129, RZ, 0x5 ;  /* 0x000000817c7b7211 */ /* 0x000fe200078f28ff */
[----:B------:R-:W-:Y:S01]  /*1040*/  USHF.R.S32.HI UR6, URZ, 0x1f, UR16 ;  /* 0x0000001f3f067899 */ /* 0x000fe20008011410 */
[----:B------:R-:W-:Y:S01]  /*1050*/  IMAD R5, R0, c[0x0][0x2c4], R5 ;  /* 0x0000b10000057a24 */ /* 0x000fe200078e0205 */
[----:B------:R-:W-:Y:S01]  /*1060*/  UIMAD.WIDE.U32 UR14, UR16, UR4, URZ ;  /* 0x00000004100e72a5 */ /* 0x000fe2000f8e003f */
[----:B------:R-:W-:Y:S01]  /*1070*/  IMAD R6, R6, c[0x0][0x1b0], RZ ;  /* 0x00006c0006067a24 */ /* 0x000fe200078e02ff */
[----:B------:R-:W-:Y:S01]  /*1080*/  UIMAD UR6, UR6, UR4, URZ ;  /* 0x00000004060672a4 */ /* 0x000fe2000f8e023f */
[----:B------:R-:W-:Y:S01]  /*1090*/  SHF.R.S32.HI R130, RZ, 0x1f, R128 ;  /* 0x0000001fff827819 */ /* 0x000fe20000011480 */
[----:B------:R-:W-:Y:S01]  /*10a0*/  UIADD3 UR28, UR31, UR9, URZ ;  /* 0x000000091f1c7290 */ /* 0x000fe2000fffe03f */
[----:B------:R-:W-:Y:S01]  /*10b0*/  IMAD R4, R4, c[0x0][0x1b4], R6 ;  /* 0x00006d0004047a24 */ /* 0x000fe200078e0206 */
[----:B------:R-:W-:Y:S01]  /*10c0*/  SHF.R.S32.HI R0, RZ, 0x1f, R5 ;  /* 0x0000001fff007819 */ /* 0x000fe20000011405 */
[----:B------:R-:W-:Y:S01]  /*10d0*/  IMAD.SHL.U32 R6, R21, 0x40, RZ ;  /* 0x0000004015067824 */ /* 0x000fe200078e00ff */
[----:B------:R-:W-:Y:S01]  /*10e0*/  UIMAD UR6, UR16, UR5, UR6 ;  /* 0x00000005100672a4 */ /* 0x000fe2000f8e0206 */
[----:B------:R-:W-:Y:S01]  /*10f0*/  IMAD.IADD R3, R3, 0x1, R4 ;  /* 0x0000000103037824 */ /* 0x000fe200078e0204 */
[----:B------:R-:W-:Y:S01]  /*1100*/  STL [R1], R128 ;  /* 0x0000008001007387 */ /* 0x000fe20000100800 */
[----:B------:R-:W-:Y:S01]  /*1110*/  IMAD R4, R0, c[0x0][0x1a8], RZ ;  /* 0x00006a0000047a24 */ /* 0x000fe200078e02ff */
[----:B------:R-:W-:Y:S01]  /*1120*/  LOP3.LUT R0, R6, 0x1c0, RZ, 0xc0, !PT ;  /* 0x000001c006007812 */ /* 0x000fe200078ec0ff */
[----:B------:R-:W-:Y:S01]  /*1130*/  IMAD.WIDE.U32 R2, R5, c[0x0][0x1a8], R2 ;  /* 0x00006a0005027a25 */ /* 0x000fe200078e0002 */
[----:B------:R-:W-:-:S02]  /*1140*/  UIADD3 UR6, UR15, UR6, URZ ;  /* 0x000000060f067290 */ /* 0x000fc4000fffe03f */
[----:B------:R-:W-:Y:S01]  /*1150*/  ULDC.64 UR4, c[0x0][0x1e8] ;  /* 0x00007a0000047ab9 */ /* 0x000fe20000000a00 */
[----:B------:R-:W-:Y:S01]  /*1160*/  IMAD R6, R5, c[0x0][0x1ac], R4 ;  /* 0x00006b0005067a24 */ /* 0x000fe200078e0204 */
[----:B------:R-:W-:Y:S01]  /*1170*/  SHF.R.U32.HI R4, RZ, 0x3, R0 ;  /* 0x00000003ff047819 */ /* 0x000fe20000011600 */
[----:B------:R-:W-:Y:S01]  /*1180*/  IMAD.MOV.U32 R5, RZ, RZ, c[0x0][0x2b8] ;  /* 0x0000ae00ff057624 */ /* 0x000fe200078e00ff */
[----:B------:R-:W-:Y:S02]  /*1190*/  LOP3.LUT R0, R0, 0x38, R128, 0xf8, !PT ;  /* 0x0000003800007812 */ /* 0x000fe400078ef880 */
[----:B------:R-:W-:Y:S02]  /*11a0*/  LEA R15, P0, R2, c[0x0][0x160], 0x1 ;  /* 0x00005800020f7a11 */ /* 0x000fe400078008ff */
[----:B------:R-:W-:Y:S01]  /*11b0*/  LOP3.LUT R8, R0, R4, RZ, 0x3c, !PT ;  /* 0x0000000400087212 */ /* 0x000fe200078e3cff */
[----:B------:R-:W-:Y:S01]  /*11c0*/  IMAD.IADD R0, R3, 0x1, R6 ;  /* 0x0000000103007824 */ /* 0x000fe200078e0206 */
[----:B------:R-:W-:Y:S01]  /*11d0*/  LEA.HI R3, R124, R129, RZ, 0x6 ;  /* 0x000000817c037211 */ /* 0x000fe200078f30ff */
[----:B------:R-:W-:Y:S01]  /*11e0*/  SHFL.IDX PT, R6, R15, RZ, 0x181f ;  /* 0x00181fff0f067589 */ /* 0x000fe200000e0000 */
[----:B------:R-:W-:-:S02]  /*11f0*/  ISETP.NE.AND P3, PT, R5, 0x1, PT ;  /* 0x000000010500780c */ /* 0x000fc40003f65270 */
[----:B------:R-:W-:Y:S01]  /*1200*/  LEA.HI.X R14, R2, c[0x0][0x164], R0, 0x1, P0 ;  /* 0x00005900020e7a11 */ /* 0x000fe200000f0c00 */
[----:B------:R-:W-:Y:S01]  /*1210*/  IMAD.SHL.U32 R0, R3, 0x8, RZ ;  /* 0x0000000803007824 */ /* 0x000fe200078e00ff */
[----:B------:R-:W-:Y:S01]  /*1220*/  SHFL.IDX PT, R2, R15, 0x1, 0x181f ;  /* 0x00381f000f027f89 */ /* 0x000fe200000e0000 */
[C---:B------:R-:W-:Y:S02]  /*1230*/  IADD3 R5, R18.reuse, 0x10, RZ ;  /* 0x0000001012057810 */ /* 0x040fe40007ffe0ff */
[----:B------:R-:W-:Y:S01]  /*1240*/  IADD3 R4, R18, 0x20, RZ ;  /* 0x0000002012047810 */ /* 0x000fe20007ffe0ff */
[----:B------:R-:W3:Y:S01]  /*1250*/  SHFL.IDX PT, R7, R14, RZ, 0x181f ;  /* 0x00181fff0e077589 */ /* 0x000ee200000e0000 */
[----:B------:R-:W-:Y:S02]  /*1260*/  LOP3.LUT R8, R8, 0xfffffe00, R0, 0xf8, !PT ;  /* 0xfffffe0008087812 */ /* 0x000fe400078ef800 */
[----:B------:R-:W-:Y:S01]  /*1270*/  ISETP.GE.AND P0, PT, R5, UR8, PT ;  /* 0x0000000805007c0c */ /* 0x000fe2000bf06270 */
[----:B------:R-:W4:Y:S01]  /*1280*/  SHFL.IDX PT, R3, R14, 0x1, 0x181f ;  /* 0x00381f000e037f89 */ /* 0x000f2200000e0000 */
[----:B------:R-:W-:Y:S01]  /*1290*/  ISETP.GE.AND P2, PT, R4, UR8, PT ;  /* 0x0000000804007c0c */ /* 0x000fe2000bf46270 */
[----:B------:R-:W-:Y:S01]  /*12a0*/  IMAD.SHL.U32 R245, R8, 0x2, RZ ;  /* 0x0000000208f57824 */ /* 0x000fe200078e00ff */
[----:B------:R-:W-:Y:S01]  /*12b0*/  SHF.R.S32.HI R0, RZ, 0x1f, R42 ;  /* 0x0000001fff007819 */ /* 0x000fe2000001142a */
[----:B------:R-:W-:Y:S03]  /*12c0*/  SHFL.IDX PT, R4, R15, 0x2, 0x181f ;  /* 0x00581f000f047f89 */ /* 0x000fe600000e0000 */
[----:B------:R-:W-:Y:S01]  /*12d0*/  LEA.HI R0, R0, R42, RZ, 0x3 ;  /* 0x0000002a00007211 */ /* 0x000fe200078f18ff */
[----:B------:R-:W-:Y:S03]  /*12e0*/  SHFL.IDX PT, R5, R14, 0x2, 0x181f ;  /* 0x00581f000e057f89 */ /* 0x000fe600000e0000 */
[----:B------:R-:W-:Y:S01]  /*12f0*/  LOP3.LUT R126, R0, 0xfffffff8, RZ, 0xc0, !PT ;  /* 0xfffffff8007e7812 */ /* 0x000fe200078ec0ff */
[----:B------:R-:W-:Y:S01]  /*1300*/  SHFL.IDX PT, R8, R15, 0x3, 0x181f ;  /* 0x00781f000f087f89 */ /* 0x000fe200000e0000 */
[----:B------:R-:W-:-:S03]  /*1310*/  IADD3 R0, R18, 0x50, RZ ;  /* 0x0000005012007810 */ /* 0x000fc60007ffe0ff */
[----:B-1----:R-:W1:Y:S04]  /*1320*/  SHFL.IDX PT, R9, R14, 0x3, 0x181f ;  /* 0x00781f000e097f89 */ /* 0x002e6800000e0000 */
[----:B------:R-:W-:Y:S01]  /*1330*/  SHFL.IDX PT, R12, R15, 0x4, 0x181f ;  /* 0x00981f000f0c7f89 */ /* 0x000fe200000e0000 */
[----:B---3--:R-:W-:-:S03]  /*1340*/  @!P1 IMAD.WIDE R16, R128, 0x2, R6 ;  /* 0x0000000280109825 */ /* 0x008fc600078e0206 */
[----:B------:R-:W3:Y:S01]  /*1350*/  SHFL.IDX PT, R13, R14, 0x4, 0x181f ;  /* 0x00981f000e0d7f89 */ /* 0x000ee200000e0000 */
[----:B------:R-:W-:-:S03]  /*1360*/  @!P1 IMAD.WIDE R10, R126, 0x2, R6 ;  /* 0x000000027e0a9825 */ /* 0x000fc600078e0206 */
[----:B------:R2:W-:Y:S01]  /*1370*/  @!P1 LDGSTS.E.BYPASS.LTC128B.128 [R245+0x8080], [R16.64], !P5 ;  /* 0x0808000010f59fae */ /* 0x0005e2000e901d54 */
[----:B----4-:R-:W-:-:S03]  /*1380*/  @!P0 IMAD.WIDE R6, R128, 0x2, R2 ;  /* 0x0000000280068825 */ /* 0x010fc600078e0202 */
[----:B------:R1:W-:Y:S01]  /*1390*/  @!P1 LDGSTS.E.BYPASS.LTC128B.128 [R245+0xc080], [R10.64], !P4 ;  /* 0x0c0800000af59fae */ /* 0x0003e2000e101d54 */
[----:B------:R-:W-:-:S03]  /*13a0*/  ISETP.GE.AND P1, PT, R19, UR8, PT ;  /* 0x0000000813007c0c */ /* 0x000fc6000bf26270 */
[----:B------:R4:W-:Y:S01]  /*13b0*/  @!P0 LDGSTS.E.BYPASS.LTC128B.128 [R245+0x8880], [R6.64], !P5 ;  /* 0x0888000006f58fae */ /* 0x0009e2000e901d54 */
[----:B------:R-:W-:Y:S01]  /*13c0*/  UIMAD.WIDE.U32 UR16, UR10, UR4, URZ ;  /* 0x000000040a1072a5 */ /* 0x000fe2000f8e003f */
[----:B------:R-:W-:Y:S02]  /*13d0*/  IADD3 R41, -R21, UR28, RZ ;  /* 0x0000001c15297c10 */ /* 0x000fe4000fffe1ff */
[----:B------:R-:W-:Y:S01]  /*13e0*/  SHF.R.S32.HI R122, RZ, 0x5, R123 ;  /* 0x00000005ff7a7819 */ /* 0x000fe2000001147b */
[----:B------:R-:W-:Y:S01]  /*13f0*/  STL [R1+0x20], R126 ;  /* 0x0000207e01007387 */ /* 0x000fe20000100800 */
[----:B-1----:R-:W-:-:S04]  /*1400*/  @!P6 IMAD.WIDE R10, R128, 0x2, R8 ;  /* 0x00000002800ae825 */ /* 0x002fc800078e0208 */
[----:B----4-:R-:W-:-:S04]  /*1410*/  @!P0 IMAD.WIDE R6, R126, 0x2, R2 ;  /* 0x000000027e068825 */ /* 0x010fc800078e0202 */
[--C-:B------:R-:W-:Y:S01]  /*1420*/  @!P2 IMAD.WIDE R2, R128, 0x2, R4.reuse ;  /* 0x000000028002a825 */ /* 0x100fe200078e0204 */
[----:B------:R1:W-:Y:S01]  /*1430*/  @!P0 LDGSTS.E.BYPASS.LTC128B.128 [R245+0xc880], [R6.64], !P4 ;  /* 0x0c88000006f58fae */ /* 0x0003e2000e101d54 */
[----:B------:R-:W-:Y:S02]  /*1440*/  ISETP.GE.AND P0, PT, R0, UR8, PT ;  /* 0x0000000800007c0c */ /* 0x000fe4000bf06270 */
[----:B------:R-:W-:Y:S01]  /*1450*/  @!P2 IMAD.WIDE R4, R126, 0x2, R4 ;  /* 0x000000027e04a825 */ /* 0x000fe200078e0204 */
[----:B------:R4:W-:Y:S01]  /*1460*/  @!P2 LDGSTS.E.BYPASS.LTC128B.128 [R245+0x9080], [R2.64], !P5 ;  /* 0x0908000002f5afae */ /* 0x0009e2000e901d54 */
[----:B------:R-:W-:-:S03]  /*1470*/  IADD3 R0, R18, 0x60, RZ ;  /* 0x0000006012007810 */ /* 0x000fc60007ffe0ff */
[----:B------:R2:W-:Y:S01]  /*1480*/  @!P2 LDGSTS.E.BYPASS.LTC128B.128 [R245+0xd080], [R4.64], !P4 ;  /* 0x0d08000004f5afae */ /* 0x0005e2000e101d54 */
[----:B------:R-:W-:Y:S02]  /*1490*/  ISETP.GE.AND P2, PT, R0, UR8, PT ;  /* 0x0000000800007c0c */ /* 0x000fe4000bf46270 */
[----:B------:R-:W-:Y:S01]  /*14a0*/  IADD3 R0, R131, UR19, RZ ;  /* 0x0000001383007c10 */ /* 0x000fe2000fffe0ff */
[----:B------:R2:W-:Y:S04]  /*14b0*/  @!P6 LDGSTS.E.BYPASS.LTC128B.128 [R245+0x9880], [R10.64], !P5 ;  /* 0x098800000af5efae */ /* 0x0005e8000e901d54 */
[----:B-1----:R-:W-:Y:S01]  /*14c0*/  SHFL.IDX PT, R6, R15, 0x5, 0x181f ;  /* 0x00b81f000f067f89 */ /* 0x002fe200000e0000 */
[----:B----4-:R-:W-:-:S03]  /*14d0*/  @!P6 IMAD.WIDE R2, R126, 0x2, R8 ;  /* 0x000000027e02e825 */ /* 0x010fc600078e0208 */
[----:B------:R-:W1:Y:S01]  /*14e0*/  SHFL.IDX PT, R7, R14, 0x5, 0x181f ;  /* 0x00b81f000e077f89 */ /* 0x000e6200000e0000 */
[----:B---3--:R-:W-:-:S03]  /*14f0*/  @!P1 IMAD.WIDE R8, R128, 0x2, R12 ;  /* 0x0000000280089825 */ /* 0x008fc600078e020c */
[----:B------:R3:W-:Y:S01]  /*1500*/  @!P6 LDGSTS.E.BYPASS.LTC128B.128 [R245+0xd880], [R2.64], !P4 ;  /* 0x0d88000002f5efae */ /* 0x0007e2000e101d54 */
[----:B------:R-:W-:Y:S01]  /*1510*/  ISETP.GE.AND P6, PT, R0, UR9, PT ;  /* 0x0000000900007c0c */ /* 0x000fe2000bfc6270 */
[----:B--2---:R-:W-:Y:S02]  /*1520*/  @!P1 IMAD.WIDE R4, R126, 0x2, R12 ;  /* 0x000000027e049825 */ /* 0x004fe400078e020c */
[----:B------:R1:W-:Y:S01]  /*1530*/  @!P1 LDGSTS.E.BYPASS.LTC128B.128 [R245+0xa080], [R8.64], !P5 ;  /* 0x0a08000008f59fae */ /* 0x0003e2000e901d54 */
[----:B------:R-:W-:Y:S02]  /*1540*/  IADD3 R11, R18, 0x70, RZ ;  /* 0x00000070120b7810 */ /* 0x000fe40007ffe0ff */
[----:B------:R-:W-:Y:S01]  /*1550*/  IADD3 R12, R0, UR11, RZ ;  /* 0x0000000b000c7c10 */ /* 0x000fe2000fffe0ff */
[----:B------:R2:W-:Y:S01]  /*1560*/  @!P1 LDGSTS.E.BYPASS.LTC128B.128 [R245+0xe080], [R4.64], !P4 ;  /* 0x0e08000004f59fae */ /* 0x0005e2000e101d54 */
[----:B------:R-:W-:Y:S02]  /*1570*/  ISETP.GE.AND P1, PT, R11, UR8, PT ;  /* 0x000000080b007c0c */ /* 0x000fe4000bf26270 */
[----:B------:R-:W-:Y:S01]  /*1580*/  ISETP.GT.OR P6, PT, R131, 0x2f, P6 ;  /* 0x0000002f8300780c */ /* 0x000fe200037c4670 */
[----:B------:R-:W-:-:S04]  /*1590*/  @P3 IMAD.HI.U32 R10, R12, c[0x0][0x2bc], RZ ;  /* 0x0000af000c0a3a27 */ /* 0x000fc800078e00ff */
[----:B------:R-:W-:Y:S01]  /*15a0*/  IMAD.MOV.U32 R0, RZ, RZ, R12 ;  /* 0x000000ffff007224 */ /* 0x000fe200078e000c */
[----:B------:R-:W-:Y:S01]  /*15b0*/  @P3 SHF.R.U32.HI R0, RZ, c[0x0][0x2c0], R10 ;  /* 0x0000b000ff003a19 */ /* 0x000fe2000001160a */
[----:B---3--:R-:W-:Y:S04]  /*15c0*/  SHFL.IDX PT, R2, R15, 0x7, 0x181f ;  /* 0x00f81f000f027f89 */ /* 0x008fe800000e0000 */
[----:B------:R-:W-:Y:S01]  /*15d0*/  SHFL.IDX PT, R3, R14, 0x7, 0x181f ;  /* 0x00f81f000e037f89 */ /* 0x000fe200000e0000 */
[----:B-1----:R-:W-:-:S03]  /*15e0*/  @!P0 IMAD.WIDE R8, R128, 0x2, R6 ;  /* 0x0000000280088825 */ /* 0x002fc600078e0206 */
[----:B--2---:R-:W-:Y:S01]  /*15f0*/  SHFL.IDX PT, R4, R15, 0x6, 0x181f ;  /* 0x00d81f000f047f89 */ /* 0x004fe200000e0000 */
[----:B------:R-:W-:-:S03]  /*1600*/  @!P0 IMAD.WIDE R6, R126, 0x2, R6 ;  /* 0x000000027e068825 */ /* 0x000fc600078e0206 */
[----:B------:R-:W1:Y:S04]  /*1610*/  SHFL.IDX PT, R5, R14, 0x6, 0x181f ;  /* 0x00d81f000e057f89 */ /* 0x000e6800000e0000 */
[----:B------:R2:W-:Y:S04]  /*1620*/  @!P0 LDGSTS.E.BYPASS.LTC128B.128 [R245+0xa880], [R8.64], !P5 ;  /* 0x0a88000008f58fae */ /* 0x0005e8000e901d54 */
[----:B------:R3:W-:Y:S01]  /*1630*/  @!P0 LDGSTS.E.BYPASS.LTC128B.128 [R245+0xe880], [R6.64], !P4 ;  /* 0x0e88000006f58fae */ /* 0x0007e2000e101d54 */
[----:B-1----:R-:W-:-:S05]  /*1640*/  @!P2 IMAD.WIDE R10, R128, 0x2, R4 ;  /* 0x00000002800aa825 */ /* 0x002fca00078e0204 */
[----:B------:R1:W-:Y:S01]  /*1650*/  @!P2 LDGSTS.E.BYPASS.LTC128B.128 [R245+0xb080], [R10.64], !P5 ;  /* 0x0b0800000af5afae */ /* 0x0003e2000e901d54 */
[----:B--2---:R-:W-:-:S04]  /*1660*/  @!P2 IMAD.WIDE R8, R126, 0x2, R4 ;  /* 0x000000027e08a825 */ /* 0x004fc800078e0204 */
[--C-:B------:R-:W-:Y:S01]  /*1670*/  @!P1 IMAD.WIDE R4, R128, 0x2, R2.reuse ;  /* 0x0000000280049825 */ /* 0x100fe200078e0202 */
[----:B------:R2:W-:Y:S01]  /*1680*/  @!P2 LDGSTS.E.BYPASS.LTC128B.128 [R245+0xf080], [R8.64], !P4 ;  /* 0x0f08000008f5afae */ /* 0x0005e2000e101d54 */
[----:B---3--:R-:W-:Y:S02]  /*1690*/  @!P6 IADD3 R7, P0, R0, UR14, RZ ;  /* 0x0000000e0007ec10 */ /* 0x008fe4000ff1e0ff */
[----:B------:R-:W-:Y:S01]  /*16a0*/  @!P1 IMAD.WIDE R2, R126, 0x2, R2 ;  /* 0x000000027e029825 */ /* 0x000fe200078e0202 */
[----:B------:R3:W-:Y:S01]  /*16b0*/  @!P1 LDGSTS.E.BYPASS.LTC128B.128 [R245+0xb880], [R4.64], !P5 ;  /* 0x0b88000004f59fae */ /* 0x0007e2000e901d54 */
[----:B------:R-:W-:Y:S02]  /*16c0*/  @!P6 LEA.HI.X.SX32 R13, R0, UR6, 0x1, P0 ;  /* 0x00000006000dec11 */ /* 0x000fe400080f0eff */
[C---:B------:R-:W-:Y:S01]  /*16d0*/  @!P6 LEA R6, P0, R7.reuse, c[0x0][0x2a0], 0x2 ;  /* 0x0000a8000706ea11 */ /* 0x040fe200078010ff */
[----:B------:R4:W-:Y:S03]  /*16e0*/  @!P1 LDGSTS.E.BYPASS.LTC128B.128 [R245+0xf880], [R2.64], !P4 ;  /* 0x0f88000002f59fae */ /* 0x0009e6000e101d54 */
[----:B------:R-:W-:Y:S01]  /*16f0*/  @!P6 LEA.HI.X R7, R7, c[0x0][0x2a4], R13, 0x2, P0 ;  /* 0x0000a9000707ea11 */ /* 0x000fe200000f140d */
[----:B------:R-:W0:Y:S04]  /*1700*/  LDGDEPBAR ;  /* 0x00000000000079af */ /* 0x000e280000000000 */
[----:B------:R-:W-:Y:S06]  /*1710*/  BAR.SYNC.DEFER_BLOCKING 0x0 ;  /* 0x0000000000007b1d */ /* 0x000fec0000010000 */
[----:B------:R1:W5:Y:S01]  /*1720*/  @!P6 LDG.E R242, [R6.64] ;  /* 0x0000001406f2e981 */ /* 0x000362000c1e1900 */
[----:B------:R-:W-:Y:S01]  /*1730*/  IMAD.MOV R0, RZ, RZ, -R0 ;  /* 0x000000ffff007224 */ /* 0x000fe200078e0a00 */
[----:B------:R-:W-:Y:S01]  /*1740*/  UIMAD UR8, UR18, UR4, URZ ;  /* 0x00000004120872a4 */ /* 0x000fe2000f8e023f */
[----:B--2---:R-:W-:Y:S01]  /*1750*/  LEA.HI R8, R124, R129, RZ, 0x4 ;  /* 0x000000817c087211 */ /* 0x004fe200078f20ff */
[C---:B------:R-:W-:Y:S01]  /*1760*/  IMAD.WIDE R18, R128.reuse, 0x2, RZ ;  /* 0x0000000280127825 */ /* 0x040fe200078e02ff */
[C---:B------:R-:W-:Y:S01]  /*1770*/  ISETP.GE.AND P2, PT, R41.reuse, 0x1, PT ;  /* 0x000000012900780c */ /* 0x040fe20003f46270 */
[----:B------:R-:W-:Y:S01]  /*1780*/  UIMAD UR8, UR10, UR5, UR8 ;  /* 0x000000050a0872a4 */ /* 0x000fe2000f8e0208 */
[----:B------:R-:W-:Y:S01]  /*1790*/  ISETP.GE.AND P5, PT, R128, c[0x0][0x1d4], PT ;  /* 0x0000750080007a0c */ /* 0x000fe20003fa6270 */
[----:B------:R-:W-:Y:S01]  /*17a0*/  IMAD R243, R0, c[0x0][0x2b8], R12 ;  /* 0x0000ae0000f37a24 */ /* 0x000fe200078e020c */
[----:B------:R-:W-:Y:S01]  /*17b0*/  LOP3.LUT R12, R8, 0xfffffff0, RZ, 0xc0, !PT ;  /* 0xfffffff0080c7812 */ /* 0x000fe200078ec0ff */
[----:B------:R-:W-:Y:S01]  /*17c0*/  UIADD3 UR8, UR17, UR8, URZ ;  /* 0x0000000811087290 */ /* 0x000fe2000fffe03f */
[----:B------:R-:W-:Y:S01]  /*17d0*/  ISETP.GE.AND P1, PT, R41, 0x11, PT ;  /* 0x000000112900780c */ /* 0x000fe20003f26270 */
[C---:B----4-:R-:W-:Y:S01]  /*17e0*/  IMAD.WIDE.U32 R2, R243.reuse, c[0x0][0x1e0], RZ ;  /* 0x00007800f3027a25 */ /* 0x050fe200078e00ff */
[----:B------:R-:W-:Y:S01]  /*17f0*/  SHF.R.S32.HI R13, RZ, 0x1f, R243 ;  /* 0x0000001fff0d7819 */ /* 0x000fe200000114f3 */
[----:B------:R-:W-:Y:S01]  /*1800*/  ULDC.64 UR4, c[0x0][0x210] ;  /* 0x0000840000047ab9 */ /* 0x000fe20000000a00 */
[----:B------:R-:W-:Y:S01]  /*1810*/  SHF.R.S32.HI R14, RZ, 0x4, R8 ;  /* 0x00000004ff0e7819 */ /* 0x000fe20000011408 */
[----:B---3--:R-:W-:Y:S01]  /*1820*/  IMAD R5, R243, c[0x0][0x1e0], RZ ;  /* 0x00007800f3057a24 */ /* 0x008fe200078e02ff */
[----:B------:R-:W-:Y:S01]  /*1830*/  ISETP.GE.AND P4, PT, R42, c[0x0][0x1d4], PT ;  /* 0x000075002a007a0c */ /* 0x000fe20003f86270 */
[----:B------:R-:W-:Y:S01]  /*1840*/  IMAD R0, R13, c[0x0][0x1e0], RZ ;  /* 0x000078000d007a24 */ /* 0x000fe200078e02ff */
[----:B------:R-:W-:Y:S01]  /*1850*/  UIMAD UR18, UR18, UR4, URZ ;  /* 0x00000004121272a4 */ /* 0x000fe2000f8e023f */
[----:B------:R-:W-:Y:S01]  /*1860*/  IMAD.IADD R12, R129, 0x1, -R12 ;  /* 0x00000001810c7824 */ /* 0x000fe200078e0a0c */
[----:B------:R-:W-:Y:S01]  /*1870*/  UIMAD.WIDE.U32 UR24, UR10, UR4, URZ ;  /* 0x000000040a1872a5 */ /* 0x000fe2000f8e003f */
[----:B------:R-:W-:Y:S01]  /*1880*/  IMAD R0, R243, c[0x0][0x1e4], R0 ;  /* 0x00007900f3007a24 */ /* 0x000fe200078e0200 */
[----:B------:R-:W-:Y:S01]  /*1890*/  UIMAD UR18, UR10, UR5, UR18 ;  /* 0x000000050a1272a4 */ /* 0x000fe2000f8e0212 */
[----:B------:R-:W-:Y:S01]  /*18a0*/  IMAD R13, R13, c[0x0][0x208], RZ ;  /* 0x000082000d0d7a24 */ /* 0x000fe200078e02ff */
[----:B------:R-:W-:Y:S01]  /*18b0*/  SHF.R.S32.HI R16, RZ, 0x1f, R12 ;  /* 0x0000001fff107819 */ /* 0x000fe2000001140c */
[----:B------:R-:W-:Y:S01]  /*18c0*/  IMAD.IADD R3, R3, 0x1, R0 ;  /* 0x0000000103037824 */ /* 0x000fe200078e0200 */
[----:B------:R-:W-:Y:S01]  /*18d0*/  UIADD3 UR18, UR25, UR18, URZ ;  /* 0x0000001219127290 */ /* 0x000fe2000fffe03f */
[----:B-1----:R-:W-:Y:S01]  /*18e0*/  IMAD.U32 R7, RZ, RZ, UR10 ;  /* 0x0000000aff077e24 */ /* 0x002fe2000f8e00ff */
[----:B------:R-:W-:Y:S01]  /*18f0*/  LEA.HI R16, R16, R12, RZ, 0x3 ;  /* 0x0000000c10107211 */ /* 0x000fe200078f18ff */
[----:B------:R-:W-:Y:S01]  /*1900*/  IMAD R13, R243, c[0x0][0x20c], R13 ;  /* 0x00008300f30d7a24 */ /* 0x000fe200078e020d */
[----:B------:R-:W-:Y:S01]  /*1910*/  LOP3.LUT P6, RZ, R40, 0x2, RZ, 0xc0, !PT ;  /* 0x0000000228ff7812 */ /* 0x000fe200078cc0ff */
[----:B------:R-:W-:Y:S01]  /*1920*/  UIADD3 UR4, UR23, -0x1, URZ ;  /* 0xffffffff17047890 */ /* 0x000fe2000fffe03f */
[----:B------:R-:W-:Y:S01]  /*1930*/  LOP3.LUT R15, R16, 0xfffffff8, RZ, 0xc0, !PT ;  /* 0xfffffff8100f7812 */ /* 0x000fe200078ec0ff */
[----:B------:R-:W-:Y:S01]  /*1940*/  STL [R1+0x2c], R130 ;  /* 0x00002c8201007387 */ /* 0x000fe20000100800 */
[----:B------:R-:W-:Y:S01]  /*1950*/  SHF.R.S32.HI R127, RZ, 0x1f, R126 ;  /* 0x0000001fff7f7819 */ /* 0x000fe2000001147e */
[----:B------:R-:W-:Y:S01]  /*1960*/  UISETP.GT.AND UP0, UPT, UR4, UR7, UPT ;  /* 0x000000070400728c */ /* 0x000fe2000bf04270 */
[----:B------:R-:W-:Y:S01]  /*1970*/  SEL R125, RZ, 0x10, P4 ;  /* 0x00000010ff7d7807 */ /* 0x000fe20002000000 */
[----:B------:R-:W-:Y:S01]  /*1980*/  IMAD.IADD R22, R12, 0x1, -R15 ;  /* 0x000000010c167824 */ /* 0x000fe200078e0a0f */
[----:B------:R-:W-:Y:S01]  /*1990*/  IADD3 R244, R245, 0x2080, RZ ;  /* 0x00002080f5f47810 */ /* 0x000fe20007ffe0ff */
[----:B------:R-:W-:Y:S01]  /*19a0*/  STL [R1+0x28], R127 ;  /* 0x0000287f01007387 */ /* 0x000fe20000100800 */
[----:B-----5:R-:W-:Y:S01]  /*19b0*/  SHF.R.S32.HI R17, RZ, 0x1f, R242 ;  /* 0x0000001fff117819 */ /* 0x020fe200000114f2 */
[----:B------:R-:W-:-:S04]  /*19c0*/  IMAD.WIDE.U32 R2, R242, c[0x0][0x1f0], R2 ;  /* 0x00007c00f2027a25 */ /* 0x000fc800078e0002 */
[----:B------:R-:W-:Y:S01]  /*19d0*/  IMAD R0, R17, c[0x0][0x1f0], RZ ;  /* 0x00007c0011007a24 */ /* 0x000fe200078e02ff */
[----:B------:R-:W-:-:S03]  /*19e0*/  IADD3 R4, P0, R2, UR16, RZ ;  /* 0x0000001002047c10 */ /* 0x000fc6000ff1e0ff */
[----:B------:R-:W-:-:S05]  /*19f0*/  IMAD R0, R242, c[0x0][0x1f4], R0 ;  /* 0x00007d00f2007a24 */ /* 0x000fca00078e0200 */
[----:B------:R-:W-:Y:S01]  /*1a00*/  IADD3.X R2, R3, UR8, R0, P0, !PT ;  /* 0x0000000803027c10 */ /* 0x000fe200087fe400 */
[----:B------:R-:W-:Y:S01]  /*1a10*/  IMAD R3, R242, c[0x0][0x1f0], R5 ;  /* 0x00007c00f2037a24 */ /* 0x000fe200078e0205 */
[----:B------:R-:W-:-:S04]  /*1a20*/  LEA R6, P0, R4, c[0x0][0x1c8], 0x1 ;  /* 0x0000720004067a11 */ /* 0x000fc800078008ff */
[----:B------:R-:W-:Y:S01]  /*1a30*/  LEA.HI.X R0, R4, c[0x0][0x1cc], R2, 0x1, P0 ;  /* 0x0000730004007a11 */ /* 0x000fe200000f0c02 */
[----:B------:R-:W-:Y:S01]  /*1a40*/  IMAD R4, R7, c[0x0][0x1e8], R3 ;  /* 0x00007a0007047a24 */ /* 0x000fe200078e0203 */
[----:B------:R-:W-:Y:S01]  /*1a50*/  SHFL.IDX PT, R2, R6, RZ, 0x181f ;  /* 0x00181fff06027589 */ /* 0x000fe200000e0000 */
[----:B------:R-:W-:-:S03]  /*1a60*/  ISETP.GT.AND P0, PT, R41, 0x20, PT ;  /* 0x000000202900780c */ /* 0x000fc60003f04270 */
[----:B------:R-:W1:Y:S01]  /*1a70*/  SHFL.IDX PT, R3, R0, RZ, 0x181f ;  /* 0x00181fff00037589 */ /* 0x000e6200000e0000 */
[----:B------:R-:W-:-:S03]  /*1a80*/  LEA R4, R4, c[0x0][0x1c8], 0x1 ;  /* 0x0000720004047a11 */ /* 0x000fc600078e08ff */
[----:B------:R-:W-:Y:S04]  /*1a90*/  SHFL.IDX PT, R6, R6, 0x1, 0x181f ;  /* 0x00381f0006067f89 */ /* 0x000fe800000e0000 */
[----:B------:R-:W-:Y:S04]  /*1aa0*/  SHFL.IDX PT, R7, R0, 0x1, 0x181f ;  /* 0x00381f0000077f89 */ /* 0x000fe800000e0000 */
[----:B------:R-:W-:Y:S04]  /*1ab0*/  SHFL.IDX PT, R4, R4, 0x2, 0x181f ;  /* 0x00581f0004047f89 */ /* 0x000fe800000e0000 */
[----:B------:R2:W3:Y:S01]  /*1ac0*/  SHFL.IDX PT, R5, R0, 0x2, 0x181f ;  /* 0x00581f0000057f89 */ /* 0x0004e200000e0000 */
[----:B-1----:R-:W-:-:S05]  /*1ad0*/  @P2 IMAD.WIDE R10, R128, 0x2, R2 ;  /* 0x00000002800a2825 */ /* 0x002fca00078e0202 */
[----:B------:R1:W-:Y:S01]  /*1ae0*/  @P2 LDGSTS.E.BYPASS.LTC128B.128 [R245+0x5080], [R10.64], !P5 ;  /* 0x050800000af52fae */ /* 0x0003e2000e901d54 */
[----:B--2---:R-:W-:Y:S01]  /*1af0*/  LEA.HI R0, R8, R14, RZ, 0x1 ;  /* 0x0000000e08007211 */ /* 0x004fe200078f08ff */
[----:B------:R-:W-:-:S03]  /*1b00*/  IMAD.WIDE.U32 R8, R243, c[0x0][0x208], RZ ;  /* 0x00008200f3087a25 */ /* 0x000fc600078e00ff */
[----:B------:R-:W-:Y:S01]  /*1b10*/  LOP3.LUT R0, R0, 0xfffffffe, RZ, 0xc0, !PT ;  /* 0xfffffffe00007812 */ /* 0x000fe200078ec0ff */
[----:B------:R-:W-:Y:S02]  /*1b20*/  IMAD.IADD R13, R9, 0x1, R13 ;  /* 0x00000001090d7824 */ /* 0x000fe400078e020d */
[----:B------:R-:W-:Y:S02]  /*1b30*/  IMAD.MOV.U32 R12, RZ, RZ, R8 ;  /* 0x000000ffff0c7224 */ /* 0x000fe400078e0008 */
[----:B------:R-:W-:-:S04]  /*1b40*/  @P2 IMAD.WIDE R8, R126, 0x2, R2 ;  /* 0x000000027e082825 */ /* 0x000fc800078e0202 */
[C---:B---3--:R-:W-:Y:S01]  /*1b50*/  @P0 IMAD.WIDE R2, R128.reuse, 0x2, R4 ;  /* 0x0000000280020825 */ /* 0x048fe200078e0204 */
[----:B------:R2:W-:Y:S03]  /*1b60*/  @P2 LDGSTS.E.BYPASS.LTC128B.128 [R245+0x6880], [R8.64], !P4 ;  /* 0x0688000008f52fae */ /* 0x0005e6000e101d54 */
[----:B-1----:R-:W-:-:S04]  /*1b70*/  @P1 IMAD.WIDE R10, R128, 0x2, R6 ;  /* 0x00000002800a1825 */ /* 0x002fc800078e0206 */
[----:B------:R-:W-:Y:S01]  /*1b80*/  @P1 IMAD.WIDE R6, R126, 0x2, R6 ;  /* 0x000000027e061825 */ /* 0x000fe200078e0206 */
[----:B------:R1:W-:Y:S03]  /*1b90*/  @P1 LDGSTS.E.BYPASS.LTC128B.128 [R245+0x5880], [R10.64], !P5 ;  /* 0x058800000af51fae */ /* 0x0003e6000e901d54 */
[----:B------:R-:W-:Y:S01]  /*1ba0*/  IMAD.IADD R14, R14, 0x1, -R0 ;  /* 0x000000010e0e7824 */ /* 0x000fe200078e0a00 */
[----:B------:R3:W-:Y:S01]  /*1bb0*/  @P1 LDGSTS.E.BYPASS.LTC128B.128 [R245+0x7080], [R6.64], !P4 ;  /* 0x0708000006f51fae */ /* 0x0007e2000e101d54 */
[----:B------:R-:W-:Y:S02]  /*1bc0*/  IMAD.SHL.U32 R0, R40, 0x40, RZ ;  /* 0x0000004028007824 */ /* 0x000fe400078e00ff */
[----:B------:R-:W-:Y:S01]  /*1bd0*/  @P0 IMAD.WIDE R4, R126, 0x2, R4 ;  /* 0x000000027e040825 */ /* 0x000fe200078e0204 */
[----:B------:R4:W-:Y:S02]  /*1be0*/  @P0 LDGSTS.E.BYPASS.LTC128B.128 [R245+0x6080], [R2.64], !P5 ;  /* 0x0608000002f50fae */ /* 0x0009e4000e901d54 */
[----:B------:R-:W-:-:S02]  /*1bf0*/  LOP3.LUT R0, R0, 0x1c0, RZ, 0xc0, !PT ;  /* 0x000001c000007812 */ /* 0x000fc400078ec0ff */
[----:B------:R5:W-:Y:S04]  /*1c00*/  @P0 LDGSTS.E.BYPASS.LTC128B.128 [R245+0x7880], [R4.64], !P4 ;  /* 0x0788000004f50fae */ /* 0x000be8000e101d54 */
[----:B------:R-:W0:Y:S01]  /*1c10*/  LDGDEPBAR ;  /* 0x00000000000079af */ /* 0x000e220000000000 */
[----:B--2---:R-:W-:Y:S01]  /*1c20*/  SHF.R.U32.HI R8, RZ, 0x3, R0 ;  /* 0x00000003ff087819 */ /* 0x004fe20000011600 */
[----:B---3--:R-:W-:Y:S02]  /*1c30*/  IMAD.SHL.U32 R6, R16, 0x40, RZ ;  /* 0x0000004010067824 */ /* 0x008fe400078e00ff */
[----:B----4-:R-:W-:-:S03]  /*1c40*/  IMAD.SHL.U32 R3, R21, 0x8, RZ ;  /* 0x0000000815037824 */ /* 0x010fc600078e00ff */
[----:B------:R-:W-:Y:S01]  /*1c50*/  LOP3.LUT R121, R6, 0xfffffe00, RZ, 0xc0, !PT ;  /* 0xfffffe0006797812 */ /* 0x000fe200078ec0ff */
[----:B------:R-:W-:Y:S02]  /*1c60*/  IMAD.SHL.U32 R2, R22, 0x40, RZ ;  /* 0x0000004016027824 */ /* 0x000fe400078e00ff */
[----:B-----5:R-:W-:Y:S01]  /*1c70*/  IMAD.SHL.U32 R5, R14, 0x8, RZ ;  /* 0x000000080e057824 */ /* 0x020fe200078e00ff */
[----:B------:R-:W-:Y:S01]  /*1c80*/  LOP3.LUT R9, R0, 0x8, R3, 0xf8, !PT ;  /* 0x0000000800097812 */ /* 0x000fe200078ef803 */
[----:B------:R-:W-:Y:S01]  /*1c90*/  IMAD R4, R17, c[0x0][0x218], RZ ;  /* 0x0000860011047a24 */ /* 0x000fe200078e02ff */
[----:B------:R-:W-:Y:S01]  /*1ca0*/  LOP3.LUT R0, R2, 0x1c0, RZ, 0xc0, !PT ;  /* 0x000001c002007812 */ /* 0x000fe200078ec0ff */
[----:B------:R-:W-:Y:S01]  /*1cb0*/  IMAD.WIDE.U32 R2, R242, c[0x0][0x218], R12 ;  /* 0x00008600f2027a25 */ /* 0x000fe200078e000c */
[----:B------:R-:W-:Y:S01]  /*1cc0*/  LOP3.LUT R8, R9, R8, RZ, 0x3c, !PT ;  /* 0x0000000809087212 */ /* 0x000fe200078e3cff */
[----:B------:R-:W-:-:S04]  /*1cd0*/  DEPBAR.LE SB0, 0x1 ;  /* 0x000080400000791a */ /* 0x000fc80000000000 */
[----:B------:R-:W-:Y:S01]  /*1ce0*/  LOP3.LUT R7, R0, 0x8, R5, 0xf8, !PT ;  /* 0x0000000800077812 */ /* 0x000fe200078ef805 */
[----:B------:R-:W-:-:S04]  /*1cf0*/  DEPBAR.LE SB0, 0x0 ;  /* 0x000080000000791a */ /* 0x000fc80000000000 */
[----:B------:R-:W-:Y:S01]  /*1d00*/  SHF.R.U32.HI R6, RZ, 0x3, R0 ;  /* 0x00000003ff067819 */ /* 0x000fe20000011600 */
[----:B------:R-:W-:Y:S01]  /*1d10*/  IMAD R0, R242, c[0x0][0x21c], R4 ;  /* 0x00008700f2007a24 */ /* 0x000fe200078e0204 */
[----:B------:R-:W-:Y:S01]  /*1d20*/  BAR.SYNC.DEFER_BLOCKING 0x0 ;  /* 0x0000000000007b1d */ /* 0x000fe20000010000 */
[----:B------:R-:W-:Y:S01]  /*1d30*/  IADD3 R5, P0, R2, UR24, RZ ;  /* 0x0000001802057c10 */ /* 0x000fe2000ff1e0ff */
[----:B------:R-:W-:Y:S01]  /*1d40*/  IMAD R2, R122, 0x400, R121 ;  /* 0x000004007a027824 */ /* 0x000fe200078e0279 */
[----:B------:R-:W-:Y:S02]  /*1d50*/  LOP3.LUT R120, R7, R6, RZ, 0x3c, !PT ;  /* 0x0000000607787212 */ /* 0x000fe400078e3cff */
[----:B------:R-:W-:Y:S01]  /*1d60*/  IADD3.X R3, R3, UR18, R0, P0, !PT ;  /* 0x0000001203037c10 */ /* 0x000fe200087fe400 */
[----:B------:R-:W-:Y:S01]  /*1d70*/  IMAD R0, R14, 0x200, R8 ;  /* 0x000002000e007824 */ /* 0x000fe200078e0208 */
[----:B------:R-:W-:Y:S01]  /*1d80*/  LEA R4, P0, R5, c[0x0][0x1f8], 0x1 ;  /* 0x00007e0005047a11 */ /* 0x000fe200078008ff */
[----:B------:R-:W-:-:S02]  /*1d90*/  IMAD.IADD R2, R120, 0x1, R2 ;  /* 0x0000000178027824 */ /* 0x000fc400078e0202 */
[----:B------:R-:W-:Y:S01]  /*1da0*/  IMAD.SHL.U32 R224, R0, 0x2, RZ ;  /* 0x0000000200e07824 */ /* 0x000fe200078e00ff */
[----:B------:R-:W-:Y:S01]  /*1db0*/  LEA.HI.X R3, R5, c[0x0][0x1fc], R3, 0x1, P0 ;  /* 0x00007f0005037a11 */ /* 0x000fe200000f0c03 */
[----:B------:R-:W2:Y:S01]  /*1dc0*/  SHFL.IDX PT, R8, R4, 0x2, 0x181f ;  /* 0x00581f0004087f89 */ /* 0x000ea200000e0000 */
[----:B------:R-:W-:Y:S02]  /*1dd0*/  IMAD.SHL.U32 R231, R2, 0x2, RZ ;  /* 0x0000000202e77824 */ /* 0x000fe400078e00ff */
[C---:B------:R-:W-:Y:S01]  /*1de0*/  IADD3 R17, R224.reuse, 0x5080, RZ ;  /* 0x00005080e0117810 */ /* 0x040fe20007ffe0ff */
[----:B------:R-:W3:Y:S01]  /*1df0*/  SHFL.IDX PT, R16, R4, RZ, 0x181f ;  /* 0x00181fff04107589 */ /* 0x000ee200000e0000 */
[----:B------:R-:W-:Y:S02]  /*1e00*/  IADD3 R235, R224, 0x50a0, RZ ;  /* 0x000050a0e0eb7810 */ /* 0x000fe40007ffe0ff */
[----:B------:R-:W-:Y:S01]  /*1e10*/  @P6 IADD3 R235, R17, -0x20, RZ ;  /* 0xffffffe011eb6810 */ /* 0x000fe20007ffe0ff */
[----:B-1----:R-:W1:Y:S03]  /*1e20*/  SHFL.IDX PT, R11, R4, 0x1, 0x181f ;  /* 0x00381f00040b7f89 */ /* 0x002e6600000e0000 */
[C---:B------:R-:W-:Y:S01]  /*1e30*/  IADD3 R241, R235.reuse, 0x800, RZ ;  /* 0x00000800ebf17810 */ /* 0x040fe20007ffe0ff */
[----:B------:R-:W4:Y:S01]  /*1e40*/  SHFL.IDX PT, R0, R3, 0x2, 0x181f ;  /* 0x00581f0003007f89 */ /* 0x000f2200000e0000 */
[----:B------:R-:W-:-:S02]  /*1e50*/  IADD3 R240, R235, 0x1000, RZ ;  /* 0x00001000ebf07810 */ /* 0x000fc40007ffe0ff */
[C---:B------:R-:W-:Y:S01]  /*1e60*/  IADD3 R239, R235.reuse, 0x1800, RZ ;  /* 0x00001800ebef7810 */ /* 0x040fe20007ffe0ff */
[----:B------:R-:W5:Y:S01]  /*1e70*/  SHFL.IDX PT, R10, R3, RZ, 0x181f ;  /* 0x00181fff030a7589 */ /* 0x000f6200000e0000 */
[C---:B------:R-:W-:Y:S02]  /*1e80*/  IADD3 R238, R235.reuse, 0x2000, RZ ;  /* 0x00002000ebee7810 */ /* 0x040fe40007ffe0ff */
[----:B------:R-:W-:Y:S01]  /*1e90*/  IADD3 R237, R235, 0x2800, RZ ;  /* 0x00002800ebed7810 */ /* 0x000fe20007ffe0ff */
[----:B------:R5:W5:Y:S01]  /*1ea0*/  SHFL.IDX PT, R9, R3, 0x1, 0x181f ;  /* 0x00381f0003097f89 */ /* 0x000b6200000e0000 */
[----:B--2---:R-:W-:-:S03]  /*1eb0*/  IADD3 R30, P0, R18, R8, RZ ;  /* 0x00000008121e7210 */ /* 0x004fc60007f1e0ff */
[----:B------:R-:W-:Y:S01]  /*1ec0*/  LDSM.16.M88.4 R36, [R224+0x5080] ;  /* 0x00508000e024783b */ /* 0x000fe20000000200 */
[----:B---3--:R-:W-:-:S03]  /*1ed0*/  IADD3 R28, P2, R16, R18, RZ ;  /* 0x00000012101c7210 */ /* 0x008fc60007f5e0ff */
[----:B------:R-:W2:Y:S01]  /*1ee0*/  LDSM.16.M88.4 R12, [R231+0x8080] ;  /* 0x00808000e70c783b */ /* 0x000ea20000000200 */
[----:B-1----:R-:W-:-:S03]  /*1ef0*/  IADD3 R26, P1, R18, R11, RZ ;  /* 0x0000000b121a7210 */ /* 0x002fc60007f3e0ff */
[----:B------:R-:W1:Y:S01]  /*1f00*/  LDSM.16.M88.4 R4, [R231+0xa080] ;  /* 0x00a08000e704783b */ /* 0x000e620000000200 */
[----:B----4-:R-:W-:-:S03]  /*1f10*/  IMAD.X R31, R19, 0x1, R0, P0 ;  /* 0x00000001131f7824 */ /* 0x010fc600000e0600 */
[----:B------:R-:W3:Y:S01]  /*1f20*/  LDSM.16.M88.4 R32, [R224+0x6080] ;  /* 0x00608000e020783b */ /* 0x000ee20000000200 */
[----:B-----5:R-:W-:-:S03]  /*1f30*/  IMAD.X R29, R10, 0x1, R19, P2 ;  /* 0x000000010a1d7824 */ /* 0x020fc600010e0613 */
[----:B------:R-:W4:Y:S01]  /*1f40*/  LDSM.16.M88.4 R44, [R224+0x5880] ;  /* 0x00588000e02c783b */ /* 0x000f220000000200 */
[----:B------:R-:W-:-:S03]  /*1f50*/  IMAD.WIDE R2, R126, 0x2, RZ ;  /* 0x000000027e027825 */ /* 0x000fc600078e02ff */
[----:B------:R-:W-:Y:S01]  /*1f60*/  LDSM.16.M88.4 R52, [R235] ;  /* 0x00000000eb34783b */ /* 0x000fe20000000200 */
[----:B------:R-:W-:Y:S01]  /*1f70*/  IMAD.X R27, R19, 0x1, R9, P1 ;  /* 0x00000001131b7824 */ /* 0x000fe200008e0609 */
[----:B------:R-:W-:Y:S02]  /*1f80*/  IADD3 R24, P0, R16, R2, RZ ;  /* 0x0000000210187210 */ /* 0x000fe40007f1e0ff */
[----:B------:R-:W-:Y:S01]  /*1f90*/  LDSM.16.M88.4 R56, [R235+0x800] ;  /* 0x00080000eb38783b */ /* 0x000fe20000000200 */
[----:B------:R-:W-:Y:S02]  /*1fa0*/  IADD3 R20, P6, R2, R11, RZ ;  /* 0x0000000b02147210 */ /* 0x000fe40007fde0ff */
[----:B------:R-:W-:Y:S02]  /*1fb0*/  IMAD.X R25, R10, 0x1, R3, P0 ;  /* 0x000000010a197824 */ /* 0x000fe400000e0603 */
[----:B------:R-:W-:Y:S01]  /*1fc0*/  R2P PR, R22, 0x6 ;  /* 0x0000000616007804 */ /* 0x000fe20000000000 */
[C---:B------:R-:W-:Y:S01]  /*1fd0*/  IMAD.X R21, R3.reuse, 0x1, R9, P6 ;  /* 0x0000000103157824 */ /* 0x040fe200030e0609 */
[----:B------:R-:W-:Y:S01]  /*1fe0*/  IADD3 R22, P0, R2, R8, RZ ;  /* 0x0000000802167210 */ /* 0x000fe20007f1e0ff */
[----:B------:R-:W-:Y:S01]  /*1ff0*/  IMAD.MOV.U32 R2, RZ, RZ, 0x10 ;  /* 0x00000010ff027424 */ /* 0x000fe200078e00ff */
[----:B------:R-:W-:Y:S01]  /*2000*/  ISETP.GE.AND P6, PT, R128, c[0x0][0x1d4], PT ;  /* 0x0000750080007a0c */ /* 0x000fe20003fc6270 */
[----:B------:R-:W-:Y:S02]  /*2010*/  LDSM.16.M88.4 R64, [R235+0x1000] ;  /* 0x00100000eb40783b */ /* 0x000fe40000000200 */
[----:B------:R-:W-:Y:S01]  /*2020*/  IMAD.X R23, R3, 0x1, R0, P0 ;  /* 0x0000000103177824 */ /* 0x000fe200000e0600 */
[----:B------:R-:W-:Y:S01]  /*2030*/  ISETP.LT.OR P0, PT, R41, 0x1, P6 ;  /* 0x000000012900780c */ /* 0x000fe20003701670 */
[----:B------:R-:W-:Y:S01]  /*2040*/  IMAD.MOV.U32 R0, RZ, RZ, 0x40 ;  /* 0x00000040ff007424 */ /* 0x000fe200078e00ff */
[----:B------:R-:W-:Y:S01]  /*2050*/  SEL R3, R2, 0xfffffff0, !P1 ;  /* 0xfffffff002037807 */ /* 0x000fe20004800000 */
[----:B------:R-:W-:Y:S01]  /*2060*/  IMAD.MOV.U32 R2, RZ, RZ, 0x20 ;  /* 0x00000020ff027424 */ /* 0x000fe200078e00ff */
[----:B------:R-:W-:-:S03]  /*2070*/  ISETP.GE.AND P1, PT, R42, c[0x0][0x1d4], PT ;  /* 0x000075002a007a0c */ /* 0x000fc60003f26270 */
[----:B------:R-:W-:Y:S01]  /*2080*/  IMAD R233, R3, 0x2, R231 ;  /* 0x0000000203e97824 */ /* 0x000fe200078e02e7 */
[----:B--2---:R-:W-:Y:S01]  /*2090*/  HMMA.16816.F32.BF16 R88, R12, R36, RZ ;  /* 0x000000240c58723c */ /* 0x004fe200000418ff */
[----:B------:R-:W-:-:S03]  /*20a0*/  SEL R2, R2, 0xffffffe0, !P2 ;  /* 0xffffffe002027807 */ /* 0x000fc60005000000 */
[----:B------:R-:W2:Y:S02]  /*20b0*/  LDSM.16.M88.4 R8, [R233+0xa080] ;  /* 0x00a08000e908783b */ /* 0x000ea40000000200 */
[C---:B------:R-:W-:Y:S02]  /*20c0*/  IMAD R232, R2.reuse, 0x2, R231 ;  /* 0x0000000202e87824 */ /* 0x040fe400078e02e7 */
[----:B------:R-:W5:Y:S01]  /*20d0*/  LDSM.16.M88.4 R16, [R233+0x8080] ;  /* 0x00808000e910783b */ /* 0x000f620000000200 */
[----:B-1----:R-:W-:Y:S01]  /*20e0*/  HMMA.16816.F32.BF16 R72, R4, R36, RZ ;  /* 0x000000240448723c */ /* 0x002fe200000418ff */
[----:B------:R-:W-:Y:S02]  /*20f0*/  IMAD R234, R2, 0x2, R233 ;  /* 0x0000000202ea7824 */ /* 0x000fe400078e02e9 */
[----:B------:R-:W-:Y:S01]  /*2100*/  @!PT LDS RZ, [RZ] ;  /* 0x00000000fffff984 */ /* 0x000fe20000000800 */
[----:B------:R-:W-:Y:S01]  /*2110*/  @!PT LDS RZ, [RZ] ;  /* 0x00000000fffff984 */ /* 0x000fe20000000800 */
[----:B------:R-:W-:Y:S01]  /*2120*/  @!PT LDS RZ, [RZ] ;  /* 0x00000000fffff984 */ /* 0x000fe20000000800 */
[----:B------:R1:W-:Y:S01]  /*2130*/  LDGSTS.E.BYPASS.LTC128B.128 [R245+0x2080], [R28.64], !P0 ;  /* 0x020800001cf57fae */ /* 0x0003e2000c101d54 */
[----:B------:R-:W-:Y:S01]  /*2140*/  ISETP.LT.OR P0, PT, R41, 0x1, P1 ;  /* 0x000000012900780c */ /* 0x000fe20000f01670 */
[----:B------:R-:W-:-:S03]  /*2150*/  IMAD R236, R3, 0x2, R232 ;  /* 0x0000000203ec7824 */ /* 0x000fc600078e02e8 */
[-C--:B------:R-:W-:Y:S08]  /*2160*/  HMMA.16816.F32.BF16 R68, R4, R38.reuse, RZ ;  /* 0x000000260444723c */ /* 0x080ff000000418ff */
[----:B------:R-:W-:Y:S01]  /*2170*/  HMMA.16816.F32.BF16 R92, R12, R38, RZ ;  /* 0x000000260c5c723c */ /* 0x000fe200000418ff */
[----:B------:R1:W-:Y:S01]  /*2180*/  LDGSTS.E.BYPASS.LTC128B.128 [R245+0x3880], [R24.64], !P0 ;  /* 0x0388000018f57fae */ /* 0x0003e2000c101d54 */
[----:B------:R-:W-:-:S02]  /*2190*/  ISETP.LT.OR P0, PT, R41, 0x11, P6 ;  /* 0x000000112900780c */ /* 0x000fc40003701670 */
[----:B------:R-:W-:-:S04]  /*21a0*/  ISETP.LT.OR P6, PT, R41, 0x21, P6 ;  /* 0x000000212900780c */ /* 0x000fc800037c1670 */
[C---:B---3--:R-:W-:Y:S07]  /*21b0*/  HMMA.16816.F32.BF16 R36, R4.reuse, R32, RZ ;  /* 0x000000200424723c */ /* 0x048fee00000418ff */
[----:B------:R1:W-:Y:S01]  /*21c0*/  LDGSTS.E.BYPASS.LTC128B.128 [R245+0x2880], [R26.64], !P0 ;  /* 0x028800001af57fae */ /* 0x0003e2000c101d54 */
[C---:B------:R-:W-:Y:S01]  /*21d0*/  ISETP.LT.OR P0, PT, R41.reuse, 0x11, P1 ;  /* 0x000000112900780c */ /* 0x040fe20000f01670 */
[----:B----4-:R-:W-:Y:S01]  /*21e0*/  HMMA.16816.F32.BF16 R48, R4, R44, RZ ;  /* 0x0000002c0430723c */ /* 0x010fe200000418ff */
[----:B------:R-:W-:-:S07]  /*21f0*/  ISETP.LT.OR P1, PT, R41, 0x21, P1 ;  /* 0x000000212900780c */ /* 0x000fce0000f21670 */
[----:B------:R-:W-:Y:S04]  /*2200*/  HMMA.16816.F32.BF16 R60, R4, R46, RZ ;  /* 0x0000002e043c723c */ /* 0x000fe800000418ff */
[----:B------:R3:W-:Y:S01]  /*2210*/  LDGSTS.E.BYPASS.LTC128B.128 [R245+0x4080], [R20.64], !P0 ;  /* 0x0408000014f57fae */ /* 0x0007e2000c101d54 */
[----:B------:R-:W-:-:S03]  /*2220*/  LOP3.LUT P0, RZ, R40, 0x4, RZ, 0xc0, !PT ;  /* 0x0000000428ff7812 */ /* 0x000fc6000780c0ff */
[----:B------:R-:W-:Y:S01]  /*2230*/  HMMA.16816.F32.BF16 R4, R4, R34, RZ ;  /* 0x000000220404723c */ /* 0x000fe200000418ff */
[----:B------:R-:W-:Y:S01]  /*2240*/  SEL R0, R0, 0xffffffc0, !P0 ;  /* 0xffffffc000007807 */ /* 0x000fe20004000000 */
[----:B------:R4:W-:Y:S01]  /*2250*/  LDGSTS.E.BYPASS.LTC128B.128 [R245+0x3080], [R30.64], !P6 ;  /* 0x030800001ef57fae */ /* 0x0009e2000f101d54 */
[----:B------:R-:W-:Y:S02]  /*2260*/  PLOP3.LUT P0, PT, PT, PT, UP0, 0x80, 0x0 ;  /* 0x000000000000781c */ /* 0x000fe40003f0f008 */
[----:B------:R-:W-:Y:S01]  /*2270*/  ISETP.GT.AND P6, PT, R131, 0x2f, PT ;  /* 0x0000002f8300780c */ /* 0x000fe20003fc4270 */
[----:B------:R-:W-:Y:S01]  /*2280*/  IMAD.IADD R230, R224, 0x1, R0 ;  /* 0x00000001e0e67824 */ /* 0x000fe200078e0200 */
[----:B------:R3:W-:Y:S01]  /*2290*/  LDGSTS.E.BYPASS.LTC128B.128 [R245+0x4880], [R22.64], !P1 ;  /* 0x0488000016f57fae */ /* 0x0007e2000c901d54 */
[C---:B------:R-:W-:Y:S01]  /*22a0*/  HMMA.16816.F32.BF16 R80, R12.reuse, R44, RZ ;  /* 0x0000002c0c50723c */ /* 0x040fe200000418ff */
[----:B------:R-:W-:Y:S02]  /*22b0*/  IMAD.IADD R229, R0, 0x1, R235 ;  /* 0x0000000100e57824 */ /* 0x000fe400078e02eb */
[----:B-1----:R-:W-:Y:S04]  /*22c0*/  LDSM.16.M88.4 R24, [R230+0x5080] ;  /* 0x00508000e618783b */ /* 0x002fe80000000200 */
[----:B------:R-:W-:Y:S01]  /*22d0*/  LDSM.16.M88.4 R40, [R229] ;  /* 0x00000000e528783b */ /* 0x000fe20000000200 */
[C---:B------:R-:W-:Y:S03]  /*22e0*/  HMMA.16816.F32.BF16 R100, R12.reuse, R46, RZ ;  /* 0x0000002e0c64723c */ /* 0x040fe600000418ff */
[----:B------:R-:W0:Y:S05]  /*22f0*/  LDGDEPBAR ;  /* 0x00000000000079af */ /* 0x000e2a0000000000 */
[C---:B------:R-:W-:Y:S08]  /*2300*/  HMMA.16816.F32.BF16 R76, R12.reuse, R32, RZ ;  /* 0x000000200c4c723c */ /* 0x040ff000000418ff */
[----:B------:R-:W-:Y:S01]  /*2310*/  HMMA.16816.F32.BF16 R104, R12, R34, RZ ;  /* 0x000000220c68723c */ /* 0x000fe200000418ff */
[----:B------:R-:W1:Y:S04]  /*2320*/  LDSM.16.M88.4 R12, [R232+0xa080] ;  /* 0x00a08000e80c783b */ /* 0x000e680000000200 */
[----:B---3--:R-:W3:Y:S03]  /*2330*/  LDSM.16.M88.4 R20, [R230+0x5880] ;  /* 0x00588000e614783b */ /* 0x008ee60000000200 */
[C---:B--2---:R-:W-:Y:S01]  /*2340*/  HMMA.16816.F32.BF16 R108, R8.reuse, R64, R36 ;  /* 0x00000040086c723c */ /* 0x044fe20000041824 */
[----:B------:R-:W2:Y:S07]  /*2350*/  LDSM.16.M88.4 R36, [R230+0x6080] ;  /* 0x00608000e624783b */ /* 0x000eae0000000200 */
[C---:B------:R-:W-:Y:S08]  /*2360*/  HMMA.16816.F32.BF16 R116, R8.reuse, R52, R72 ;  /* 0x000000340874723c */ /* 0x040ff00000041848 */
[C---:B------:R-:W-:Y:S08]  /*2370*/  HMMA.16816.F32.BF16 R112, R8.reuse, R56, R48 ;  /* 0x000000380870723c */ /* 0x040ff00000041830 */
[C---:B------:R-:W-:Y:S01]  /*2380*/  HMMA.16816.F32.BF16 R96, R8.reuse, R54, R68 ;  /* 0x000000360860723c */ /* 0x040fe20000041844 */
[----:B------:R-:W-:Y:S07]  /*2390*/  LDSM.16.M88.4 R68, [R229+0x1000] ;  /* 0x00100000e544783b */ /* 0x000fee0000000200 */
[C---:B------:R-:W-:Y:S01]  /*23a0*/  HMMA.16816.F32.BF16 R84, R8.reuse, R58, R60 ;  /* 0x0000003a0854723c */ /* 0x040fe2000004183c */
[----:B------:R-:W-:Y:S07]  /*23b0*/  LDSM.16.M88.4 R60, [R229+0x800] ;  /* 0x00080000e53c783b */ /* 0x000fee0000000200 */
[----:B------:R-:W-:Y:S01]  /*23c0*/  HMMA.16816.F32.BF16 R72, R8, R66, R4 ;  /* 0x000000420848723c */ /* 0x000fe20000041804 */
[----:B------:R-:W1:Y:S04]  /*23d0*/  LDSM.16.M88.4 R8, [R232+0x8080] ;  /* 0x00808000e808783b */ /* 0x000e680000000200 */
[----:B------:R-:W1:Y:S03]  /*23e0*/  LDSM.16.M88.4 R4, [R234+0xa080] ;  /* 0x00a08000ea04783b */ /* 0x000e660000000200 */
[C---:B-----5:R-:W-:Y:S08]  /*23f0*/  HMMA.16816.F32.BF16 R48, R16.reuse, R52, R88 ;  /* 0x000000341030723c */ /* 0x060ff00000041858 */
[C---:B------:R-:W-:Y:S08]  /*2400*/  HMMA.16816.F32.BF16 R32, R16.reuse, R64, R76 ;  /* 0x000000401020723c */ /* 0x040ff0000004184c */
[C---:B------:R-:W-:Y:S08]  /*2410*/  HMMA.16816.F32.BF16 R52, R16.reuse, R54, R92 ;  /* 0x000000361034723c */ /* 0x040ff0000004185c */
[C---:B----4-:R-:W-:Y:S08]  /*2420*/  HMMA.16816.F32.BF16 R28, R16.reuse, R58, R100 ;  /* 0x0000003a101c723c */ /* 0x050ff00000041864 */
[C---:B------:R-:W-:Y:S08]  /*2430*/  HMMA.16816.F32.BF16 R44, R16.reuse, R56, R80 ;  /* 0x00000038102c723c */ /* 0x040ff00000041850 */
[----:B------:R-:W-:Y:S01]  /*2440*/  HMMA.16816.F32.BF16 R64, R16, R66, R104 ;  /* 0x000000421040723c */ /* 0x000fe20000041868 */
[----:B------:R-:W4:Y:S07]  /*2450*/  LDSM.16.M88.4 R16, [R234+0x8080] ;  /* 0x00808000ea10783b */ /* 0x000f2e0000000200 */
[C---:B-1----:R-:W-:Y:S08]  /*2460*/  HMMA.16816.F32.BF16 R56, R12.reuse, R24, R116 ;  /* 0x000000180c38723c */ /* 0x042ff00000041874 */
[C---:B------:R-:W-:Y:S08]  /*2470*/  HMMA.16816.F32.BF16 R76, R12.reuse, R26, R96 ;  /* 0x0000001a0c4c723c */ /* 0x040ff00000041860 */
[C---:B---3--:R-:W-:Y:S08]  /*2480*/  HMMA.16816.F32.BF16 R80, R12.reuse, R20, R112 ;  /* 0x000000140c50723c */ /* 0x048ff00000041870 */
[C---:B--2---:R-:W-:Y:S08]  /*2490*/  HMMA.16816.F32.BF16 R88, R12.reuse, R36, R108 ;  /* 0x000000240c58723c */ /* 0x044ff0000004186c */
[C---:B------:R-:W-:Y:S08]  /*24a0*/  HMMA.16816.F32.BF16 R84, R12.reuse, R22, R84 ;  /* 0x000000160c54723c */ /* 0x040ff00000041854 */
[----:B------:R-:W-:Y:S01]  /*24b0*/  HMMA.16816.F32.BF16 R92, R12, R38, R72 ;  /* 0x000000260c5c723c */ /* 0x000fe20000041848 */
[----:B------:R-:W-:Y:S07]  /*24c0*/  LDSM.16.M88.4 R12, [R231+0xe080] ;  /* 0x00e08000e70c783b */ /* 0x000fee0000000200 */
[C---:B------:R-:W-:Y:S01]  /*24d0*/  HMMA.16816.F32.BF16 R104, R8.reuse, R36, R32 ;  /* 0x000000240868723c */ /* 0x040fe20000041820 */
[----:B------:R-:W1:Y:S07]  /*24e0*/  LDSM.16.M88.4 R32, [R224+0x6880] ;  /* 0x00688000e020783b */ /* 0x000e6e0000000200 */
[C---:B------:R-:W-:Y:S08]  /*24f0*/  HMMA.16816.F32.BF16 R48, R8.reuse, R24, R48 ;  /* 0x000000180830723c */ /* 0x040ff00000041830 */
[C---:B------:R-:W-:Y:S01]  /*2500*/  HMMA.16816.F32.BF16 R96, R8.reuse, R26, R52 ;  /* 0x0000001a0860723c */ /* 0x040fe20000041834 */
[----:B------:R-:W-:Y:S07]  /*2510*/  LDSM.16.M88.4 R24, [R224+0x7880] ;  /* 0x00788000e018783b */ /* 0x000fee0000000200 */
[C---:B------:R-:W-:Y:S01]  /*2520*/  HMMA.16816.F32.BF16 R108, R8.reuse, R22, R28 ;  /* 0x00000016086c723c */ /* 0x040fe2000004181c */
[----:B------:R-:W2:Y:S07]  /*2530*/  LDSM.16.M88.4 R28, [R224+0x7080] ;  /* 0x00708000e01c783b */ /* 0x000eae0000000200 */
[C---:B------:R-:W-:Y:S01]  /*2540*/  HMMA.16816.F32.BF16 R100, R8.reuse, R20, R44 ;  /* 0x000000140864723c */ /* 0x040fe2000004182c */
[----:B------:R-:W-:Y:S07]  /*2550*/  LDSM.16.M88.4 R44, [R235+0x2000] ;  /* 0x00200000eb2c783b */ /* 0x000fee0000000200 */
[----:B------:R-:W-:Y:S01]  /*2560*/  HMMA.16816.F32.BF16 R52, R8, R38, R64 ;  /* 0x000000260834723c */ /* 0x000fe20000041840 */
[----:B------:R-:W3:Y:S07]  /*2570*/  LDSM.16.M88.4 R8, [R231+0xc080] ;  /* 0x00c08000e708783b */ /* 0x000eee0000000200 */
[C---:B------:R-:W-:Y:S01]  /*2580*/  HMMA.16816.F32.BF16 R36, R4.reuse, R40, R56 ;  /* 0x000000280424723c */ /* 0x040fe20000041838 */
[----:B------:R-:W-:Y:S07]  /*2590*/  LDSM.16.M88.4 R56, [R235+0x2800] ;  /* 0x00280000eb38783b */ /* 0x000fee0000000200 */
[C---:B------:R-:W-:Y:S08]  /*25a0*/  HMMA.16816.F32.BF16 R20, R4.reuse, R42, R76 ;  /* 0x0000002a0414723c */ /* 0x040ff0000004184c */
[C---:B------:R-:W-:Y:S08]  /*25b0*/  HMMA.16816.F32.BF16 R64, R4.reuse, R60, R80 ;  /* 0x0000003c0440723c */ /* 0x040ff00000041850 */
[C---:B------:R-:W-:Y:S08]  /*25c0*/  HMMA.16816.F32.BF16 R72, R4.reuse, R62, R84 ;  /* 0x0000003e0448723c */ /* 0x040ff00000041854 */
[C---:B------:R-:W-:Y:S08]  /*25d0*/  HMMA.16816.F32.BF16 R76, R4.reuse, R68, R88 ;  /* 0x00000044044c723c */ /* 0x040ff00000041858 */
[----:B------:R-:W-:Y:S01]  /*25e0*/  HMMA.16816.F32.BF16 R92, R4, R70, R92 ;  /* 0x00000046045c723c */ /* 0x000fe2000004185c */
[----:B------:R-:W-:Y:S07]  /*25f0*/  LDSM.16.M88.4 R4, [R233+0xe080] ;  /* 0x00e08000e904783b */ /* 0x000fee0000000200 */
[C---:B----4-:R-:W-:Y:S01]  /*2600*/  HMMA.16816.F32.BF16 R84, R16.reuse, R40, R48 ;  /* 0x000000281054723c */ /* 0x050fe20000041830 */
[----:B------:R-:W4:Y:S07]  /*2610*/  LDSM.16.M88.4 R48, [R235+0x1800] ;  /* 0x00180000eb30783b */ /* 0x000f2e0000000200 */
[C---:B------:R-:W-:Y:S08]  /*2620*/  HMMA.16816.F32.BF16 R96, R16.reuse, R42, R96 ;  /* 0x0000002a1060723c */ /* 0x040ff00000041860 */
[C---:B------:R-:W-:Y:S08]  /*2630*/  HMMA.16816.F32.BF16 R100, R16.reuse, R60, R100 ;  /* 0x0000003c1064723c */ /* 0x040ff00000041864 */
[C---:B------:R-:W-:Y:S08]  /*2640*/  HMMA.16816.F32.BF16 R60, R16.reuse, R62, R108 ;  /* 0x0000003e103c723c */ /* 0x040ff0000004186c */
[C---:B------:R-:W-:Y:S08]  /*2650*/  HMMA.16816.F32.BF16 R104, R16.reuse, R68, R104 ;  /* 0x000000441068723c */ /* 0x040ff00000041868 */
[----:B------:R-:W-:Y:S08]  /*2660*/  HMMA.16816.F32.BF16 R88, R16, R70, R52 ;  /* 0x000000461058723c */ /* 0x000ff00000041834 */
[C---:B-1----:R-:W-:Y:S08]  /*2670*/  HMMA.16816.F32.BF16 R80, R12.reuse, R32, R36 ;  /* 0x000000200c50723c */ /* 0x042ff00000041824 */
[C---:B------:R-:W-:Y:S01]  /*2680*/  HMMA.16816.F32.BF16 R52, R12.reuse, R34, R20 ;  /* 0x000000220c34723c */ /* 0x040fe20000041814 */
[----:B------:R-:W1:Y:S07]  /*2690*/  LDSM.16.M88.4 R20, [R233+0xc080] ;  /* 0x00c08000e914783b */ /* 0x000e6e0000000200 */
[C---:B--2---:R-:W-:Y:S08]  /*26a0*/  HMMA.16816.F32.BF16 R40, R12.reuse, R28, R64 ;  /* 0x0000001c0c28723c */ /* 0x044ff00000041840 */
[C---:B------:R-:W-:Y:S08]  /*26b0*/  HMMA.16816.F32.BF16 R36, R12.reuse, R30, R72 ;  /* 0x0000001e0c24723c */ /* 0x040ff00000041848 */
[C---:B------:R-:W-:Y:S08]  /*26c0*/  HMMA.16816.F32.BF16 R16, R12.reuse, R24, R76 ;  /* 0x000000180c10723c */ /* 0x040ff0000004184c */
[----:B------:R-:W-:Y:S08]  /*26d0*/  HMMA.16816.F32.BF16 R12, R12, R26, R92 ;  /* 0x0000001a0c0c723c */ /* 0x000ff0000004185c */
[C---:B---3--:R-:W-:Y:S08]  /*26e0*/  HMMA.16816.F32.BF16 R72, R8.reuse, R32, R84 ;  /* 0x000000200848723c */ /* 0x048ff00000041854 */
[C---:B------:R-:W-:Y:S01]  /*26f0*/  HMMA.16816.F32.BF16 R68, R8.reuse, R34, R96 ;  /* 0x000000220844723c */ /* 0x040fe20000041860 */
[----:B------:R-:W-:Y:S07]  /*2700*/  LDSM.16.M88.4 R32, [R230+0x7880] ;  /* 0x00788000e620783b */ /* 0x000fee0000000200 */
        /* <DEDUP_REMOVED lines=8> */
[C---:B------:R-:W-:Y:S01]  /*2790*/  HMMA.16816.F32.BF16 R100, R4.reuse, R56, R16 ;  /* 0x000000380464723c */ /* 0x040fe20000041810 */
[----:B------:R-:W2:Y:S07]  /*27a0*/  LDSM.16.M88.4 R16, [R232+0xe080] ;  /* 0x00e08000e810783b */ /* 0x000eae0000000200 */
[C---:B------:R-:W-:Y:S01]  /*27b0*/  HMMA.16816.F32.BF16 R52, R4.reuse, R58, R12 ;  /* 0x0000003a0434723c */ /* 0x040fe2000004180c */
[----:B------:R-:W3:Y:S07]  /*27c0*/  LDSM.16.M88.4 R12, [R232+0xc080] ;  /* 0x00c08000e80c783b */ /* 0x000eee0000000200 */
[C---:B------:R-:W-:Y:S01]  /*27d0*/  HMMA.16816.F32.BF16 R104, R4.reuse, R46, R36 ;  /* 0x0000002e0468723c */ /* 0x040fe20000041824 */
[----:B------:R-:W4:Y:S07]  /*27e0*/  LDSM.16.M88.4 R36, [R230+0x7080] ;  /* 0x00708000e624783b */ /* 0x000f2e0000000200 */
[-C--:B------:R-:W-:Y:S01]  /*27f0*/  HMMA.16816.F32.BF16 R80, R4, R48.reuse, R80 ;  /* 0x000000300450723c */ /* 0x080fe20000041850 */
[----:B------:R-:W5:Y:S07]  /*2800*/  LDSM.16.M88.4 R4, [R236+0xe080] ;  /* 0x00e08000ec04783b */ /* 0x000f6e0000000200 */
[C---:B-1----:R-:W-:Y:S08]  /*2810*/  HMMA.16816.F32.BF16 R96, R20.reuse, R48, R72 ;  /* 0x000000301460723c */ /* 0x042ff00000041848 */
[C---:B------:R-:W-:Y:S08]  /*2820*/  HMMA.16816.F32.BF16 R92, R20.reuse, R50, R68 ;  /* 0x00000032145c723c */ /* 0x040ff00000041844 */
[C---:B------:R-:W-:Y:S08]  /*2830*/  HMMA.16816.F32.BF16 R88, R20.reuse, R44, R64 ;  /* 0x0000002c1458723c */ /* 0x040ff00000041840 */
[C---:B------:R-:W-:Y:S08]  /*2840*/  HMMA.16816.F32.BF16 R84, R20.reuse, R46, R60 ;  /* 0x0000002e1454723c */ /* 0x040ff0000004183c */
[C---:B------:R-:W-:Y:S01]  /*2850*/  HMMA.16816.F32.BF16 R60, R20.reuse, R56, R28 ;  /* 0x00000038143c723c */ /* 0x040fe2000004181c */
[----:B------:R-:W-:Y:S07]  /*2860*/  LDSM.16.M88.4 R28, [R229+0x1800] ;  /* 0x00180000e51c783b */ /* 0x000fee0000000200 */
[----:B------:R-:W-:Y:S01]  /*2870*/  HMMA.16816.F32.BF16 R56, R20, R58, R8 ;  /* 0x0000003a1438723c */ /* 0x000fe20000041808 */
[----:B------:R-:W1:Y:S04]  /*2880*/  LDSM.16.M88.4 R8, [R234+0xc080] ;  /* 0x00c08000ea08783b */ /* 0x000e680000000200 */
[----:B------:R-:W1:Y:S01]  /*2890*/  LDSM.16.M88.4 R20, [R229+0x2800] ;  /* 0x00280000e514783b */ /* 0x000e620000000200 */
[----:B------:R-:W-:-:S04]  /*28a0*/  DEPBAR.LE SB0, 0x0 ;  /* 0x000080000000791a */ /* 0x000fc80000000000 */
[C---:B--2---:R-:W-:Y:S08]  /*28b0*/  HMMA.16816.F32.BF16 R80, R16.reuse, R40, R80 ;  /* 0x000000281050723c */ /* 0x044ff00000041850 */
[----:B------:R-:W-:Y:S08]  /*28c0*/  HMMA.16816.F32.BF16 R76, R16, R42, R76 ;  /* 0x0000002a104c723c */ /* 0x000ff0000004184c */
[C---:B---3--:R-:W-:Y:S08]  /*28d0*/  HMMA.16816.F32.BF16 R48, R12.reuse, R40, R96 ;  /* 0x000000280c30723c */ /* 0x048ff00000041860 */
[----:B------:R-:W-:Y:S08]  /*28e0*/  HMMA.16816.F32.BF16 R44, R12, R42, R92 ;  /* 0x0000002a0c2c723c */ /* 0x000ff0000004185c */
[C---:B----4-:R-:W-:Y:S08]  /*28f0*/  HMMA.16816.F32.BF16 R72, R16.reuse, R36, R108 ;  /* 0x000000241048723c */ /* 0x050ff0000004186c */
[----:B------:R-:W-:Y:S08]  /*2900*/  HMMA.16816.F32.BF16 R68, R16, R38, R104 ;  /* 0x000000261044723c */ /* 0x000ff00000041868 */
[----:B------:R-:W-:Y:S08]  /*2910*/  HMMA.16816.F32.BF16 R40, R12, R36, R88 ;  /* 0x000000240c28723c */ /* 0x000ff00000041858 */
[C---:B------:R-:W-:Y:S08]  /*2920*/  HMMA.16816.F32.BF16 R64, R16.reuse, R32, R100 ;  /* 0x000000201040723c */ /* 0x040ff00000041864 */
[----:B------:R-:W-:Y:S08]  /*2930*/  HMMA.16816.F32.BF16 R52, R16, R34, R52 ;  /* 0x000000221034723c */ /* 0x000ff00000041834 */
[C---:B------:R-:W-:Y:S08]  /*2940*/  HMMA.16816.F32.BF16 R36, R12.reuse, R38, R84 ;  /* 0x000000260c24723c */ /* 0x040ff00000041854 */
[C---:B------:R-:W-:Y:S08]  /*2950*/  HMMA.16816.F32.BF16 R16, R12.reuse, R32, R60 ;  /* 0x000000200c10723c */ /* 0x040ff0000004183c */
[----:B------:R-:W-:Y:S08]  /*2960*/  HMMA.16816.F32.BF16 R12, R12, R34, R56 ;  /* 0x000000220c0c723c */ /* 0x000ff00000041838 */
[C---:B-----5:R-:W-:Y:S08]  /*2970*/  HMMA.16816.F32.BF16 R32, R4.reuse, R24, R72 ;  /* 0x000000180420723c */ /* 0x060ff00000041848 */
[----:B------:R-:W-:Y:S08]  /*2980*/  HMMA.16816.F32.BF16 R84, R4, R26, R68 ;  /* 0x0000001a0454723c */ /* 0x000ff00000041844 */
[C---:B-1----:R-:W-:Y:S08]  /*2990*/  HMMA.16816.F32.BF16 R40, R8.reuse, R24, R40 ;  /* 0x000000180828723c */ /* 0x042ff00000041828 */
[----:B------:R-:W-:Y:S08]  /*29a0*/  HMMA.16816.F32.BF16 R36, R8, R26, R36 ;  /* 0x0000001a0824723c */ /* 0x000ff00000041824 */
[C---:B------:R-:W-:Y:S08]  /*29b0*/  HMMA.16816.F32.BF16 R92, R4.reuse, R20, R64 ;  /* 0x00000014045c723c */ /* 0x040ff00000041840 */
[----:B------:R-:W-:Y:S08]  /*29c0*/  HMMA.16816.F32.BF16 R96, R4, R22, R52 ;  /* 0x000000160460723c */ /* 0x000ff00000041834 */
[----:B------:R-:W-:Y:S08]  /*29d0*/  HMMA.16816.F32.BF16 R24, R8, R20, R16 ;  /* 0x000000140818723c */ /* 0x000ff00000041810 */
[C---:B------:R-:W-:Y:S08]  /*29e0*/  HMMA.16816.F32.BF16 R80, R4.reuse, R28, R80 ;  /* 0x0000001c0450723c */ /* 0x040ff00000041850 */
[----:B------:R-:W-:Y:S08]  /*29f0*/  HMMA.16816.F32.BF16 R76, R4, R30, R76 ;  /* 0x0000001e044c723c */ /* 0x000ff0000004184c */
[C---:B------:R-:W-:Y:S08]  /*2a00*/  HMMA.16816.F32.BF16 R48, R8.reuse, R28, R48 ;  /* 0x0000001c0830723c */ /* 0x040ff00000041830 */
[C---:B------:R-:W-:Y:S08]  /*2a10*/  HMMA.16816.F32.BF16 R44, R8.reuse, R30, R44 ;  /* 0x0000001e082c723c */ /* 0x040ff0000004182c */
[----:B------:R-:W-:Y:S01]  /*2a20*/  HMMA.16816.F32.BF16 R20, R8, R22, R12 ;  /* 0x000000160814723c */ /* 0x000fe2000004180c */
[----:B------:R-:W-:Y:S06]  /*2a30*/  BAR.SYNC.DEFER_BLOCKING 0x0 ;  /* 0x0000000000007b1d */ /* 0x000fec0000010000 */
[----:B------:R-:W-:Y:S05]  /*2a40*/  @!P0 BRA `(.L_x_950) ;  /* 0x000003e000008947 */ /* 0x000fea0003800000 */
[----:B------:R-:W-:Y:S02]  /*2a50*/  IMAD.U32 R0, RZ, RZ, UR19 ;  /* 0x00000013ff007e24 */ /* 0x000fe4000f8e00ff */
        /* <DEDUP_REMOVED lines=12> */
[----:B------:R-:W-:Y:S01]  /*2b20*/  SEL R19, RZ, 0x10, P5 ;  /* 0x00000010ff137807 */ /* 0x000fe20002800000 */
[----:B------:R-:W-:Y:S01]  /*2b30*/  IMAD.SHL.U32 R15, R128, 0x2, RZ ;  /* 0x00000002800f7824 */ /* 0x000fe200078e00ff */
[----:B------:R-:W-:Y:S01]  /*2b40*/  IADD3 R8, -R125, 0x10, RZ ;  /* 0x000000107d087810 */ /* 0x000fe20007ffe1ff */
[----:B------:R-:W-:-:S04]  /*2b50*/  IMAD R243, R0, c[0x0][0x2b8], R4 ;  /* 0x0000ae0000f37a24 */ /* 0x000fc800078e0204 */
[----:B------:R-:W-:Y:S01]  /*2b60*/  IMAD.WIDE.U32 R4, R243, c[0x0][0x1e0], RZ ;  /* 0x00007800f3047a25 */ /* 0x000fe200078e00ff */
[----:B------:R-:W-:-:S05]  /*2b70*/  SHF.R.S32.HI R0, RZ, 0x1f, R243 ;  /* 0x0000001fff007819 */ /* 0x000fca00000114f3 */
[----:B------:R-:W-:-:S04]  /*2b80*/  IMAD R0, R0, c[0x0][0x1e0], RZ ;  /* 0x0000780000007a24 */ /* 0x000fc800078e02ff */
[----:B------:R-:W-:-:S04]  /*2b90*/  IMAD R0, R243, c[0x0][0x1e4], R0 ;  /* 0x00007900f3007a24 */ /* 0x000fc800078e0200 */
[----:B------:R-:W-:Y:S01]  /*2ba0*/  IMAD.IADD R5, R5, 0x1, R0 ;  /* 0x0000000105057824 */ /* 0x000fe200078e0200 */
[----:B--2---:R-:W-:-:S03]  /*2bb0*/  SHF.R.S32.HI R0, RZ, 0x1f, R242 ;  /* 0x0000001fff007819 */ /* 0x004fc600000114f2 */
[----:B------:R-:W-:-:S04]  /*2bc0*/  IMAD.WIDE.U32 R4, R242, c[0x0][0x1f0], R4 ;  /* 0x00007c00f2047a25 */ /* 0x000fc800078e0004 */
[----:B------:R-:W-:-:S04]  /*2bd0*/  IMAD R0, R0, c[0x0][0x1f0], RZ ;  /* 0x00007c0000007a24 */ /* 0x000fc800078e02ff */
[----:B------:R-:W-:Y:S01]  /*2be0*/  IMAD R6, R242, c[0x0][0x1f4], R0 ;  /* 0x00007d00f2067a24 */ /* 0x000fe200078e0200 */
[----:B------:R-:W-:-:S04]  /*2bf0*/  IADD3 R0, P0, R4, UR16, RZ ;  /* 0x0000001004007c10 */ /* 0x000fc8000ff1e0ff */
[----:B------:R-:W-:Y:S02]  /*2c00*/  IADD3.X R5, R5, UR8, R6, P0, !PT ;  /* 0x0000000805057c10 */ /* 0x000fe400087fe406 */
[----:B------:R-:W-:-:S04]  /*2c10*/  LEA R4, P0, R0, c[0x0][0x1c8], 0x1 ;  /* 0x0000720000047a11 */ /* 0x000fc800078008ff */
[----:B------:R-:W-:Y:S01]  /*2c20*/  LEA.HI.X R0, R0, c[0x0][0x1cc], R5, 0x1, P0 ;  /* 0x0000730000007a11 */ /* 0x000fe200000f0c05 */
[----:B------:R-:W-:Y:S01]  /*2c30*/  SHFL.IDX PT, R6, R4, 0x2, 0x181f ;  /* 0x00581f0004067f89 */ /* 0x000fe200000e0000 */
[----:B------:R-:W-:-:S03]  /*2c40*/  IMAD.SHL.U32 R5, R126, 0x2, RZ ;  /* 0x000000027e057824 */ /* 0x000fc600078e00ff */
[----:B------:R-:W-:Y:S04]  /*2c50*/  SHFL.IDX PT, R7, R0, 0x2, 0x181f ;  /* 0x00581f0000077f89 */ /* 0x000fe800000e0000 */
[----:B------:R-:W1:Y:S04]  /*2c60*/  SHFL.IDX PT, R10, R4, RZ, 0x181f ;  /* 0x00181fff040a7589 */ /* 0x000e6800000e0000 */
[----:B------:R2:W3:Y:S04]  /*2c70*/  SHFL.IDX PT, R11, R4, 0x1, 0x181f ;  /* 0x00381f00040b7f89 */ /* 0x0004e800000e0000 */
[----:B------:R-:W4:Y:S04]  /*2c80*/  SHFL.IDX PT, R13, R0, RZ, 0x181f ;  /* 0x00181fff000d7589 */ /* 0x000f2800000e0000 */
[----:B------:R5:W3:Y:S01]  /*2c90*/  SHFL.IDX PT, R18, R0, 0x1, 0x181f ;  /* 0x00381f0000127f89 */ /* 0x000ae200000e0000 */
[----:B-1----:R-:W-:-:S02]  /*2ca0*/  IADD3 R14, P2, R10, R15, RZ ;  /* 0x0000000f0a0e7210 */ /* 0x002fc40007f5e0ff */
[----:B--2---:R-:W-:-:S04]  /*2cb0*/  IADD3 R4, -R19, 0x10, RZ ;  /* 0x0000001013047810 */ /* 0x004fc80007ffe1ff */
[----:B------:R-:W-:Y:S02]  /*2cc0*/  LOP3.LUT R4, R4, 0xf, RZ, 0xc0, !PT ;  /* 0x0000000f04047812 */ /* 0x000fe400078ec0ff */
[----:B-----5:R-:W-:Y:S02]  /*2cd0*/  SHF.L.U64.HI R0, R128, 0x1, R130 ;  /* 0x0000000180007819 */ /* 0x020fe40000010282 */
[-C--:B------:R-:W-:Y:S02]  /*2ce0*/  IADD3 R16, P1, P0, R4, R6.reuse, R15 ;  /* 0x0000000604107210 */ /* 0x080fe4000783e00f */
[----:B------:R-:W-:Y:S02]  /*2cf0*/  LOP3.LUT R4, R8, 0xf, RZ, 0xc0, !PT ;  /* 0x0000000f08047812 */ /* 0x000fe400078ec0ff */
[----:B------:R-:W-:Y:S02]  /*2d00*/  IADD3.X R17, RZ, R7, R0, P1, P0 ;  /* 0x00000007ff117210 */ /* 0x000fe40000fe0400 */
[----:B------:R-:W-:-:S02]  /*2d10*/  IADD3 R8, P1, P0, R4, R6, R5 ;  /* 0x0000000604087210 */ /* 0x000fc4000783e005 */
[----:B------:R-:W-:-:S04]  /*2d20*/  SHF.L.U64.HI R4, R126, 0x1, R127 ;  /* 0x000000017e047819 */ /* 0x000fc8000001027f */
[----:B------:R-:W-:Y:S02]  /*2d30*/  IADD3.X R9, RZ, R7, R4, P1, P0 ;  /* 0x00000007ff097210 */ /* 0x000fe40000fe0404 */
[----:B------:R-:W-:Y:S02]  /*2d40*/  IADD3 R12, P1, R10, R5, RZ ;  /* 0x000000050a0c7210 */ /* 0x000fe40007f3e0ff */
[----:B---3--:R-:W-:Y:S01]  /*2d50*/  IADD3 R10, P0, R11, R15, RZ ;  /* 0x0000000f0b0a7210 */ /* 0x008fe20007f1e0ff */
[----:B----4-:R-:W-:Y:S01]  /*2d60*/  IMAD.X R15, R13, 0x1, R0, P2 ;  /* 0x000000010d0f7824 */ /* 0x010fe200010e0600 */
[----:B------:R-:W-:Y:S01]  /*2d70*/  IADD3 R6, P2, R11, R5, RZ ;  /* 0x000000050b067210 */ /* 0x000fe20007f5e0ff */
[----:B------:R-:W-:Y:S01]  /*2d80*/  IMAD.X R13, R13, 0x1, R4, P1 ;  /* 0x000000010d0d7824 */ /* 0x000fe200008e0604 */
        /* <DEDUP_REMOVED lines=10> */
.L_x_950:
[----:B------:R-:W-:Y:S01]  /*2e30*/  LOP3.LUT R0, R123, 0xffffffe0, RZ, 0xc0, !PT ;  /* 0xffffffe07b007812 */ /* 0x000fe200078ec0ff */
[----:B------:R-:W-:Y:S01]  /*2e40*/  UISETP.NE.AND UP1, UPT, UR13, URZ, UPT ;  /* 0x0000003f0d00728c */ /* 0x000fe2000bf25270 */
[----:B------:R-:W-:Y:S01]  /*2e50*/  LEA.HI R5, R124, R129, RZ, 0x2 ;  /* 0x000000817c057211 */ /* 0x000fe200078f10ff */
[----:B------:R-:W-:Y:S01]  /*2e60*/  UISETP.NE.AND UP0, UPT, UR12, URZ, UPT ;  /* 0x0000003f0c00728c */ /* 0x000fe2000bf05270 */
[----:B------:R-:W-:Y:S01]  /*2e70*/  SHF.R.S32.HI R4, RZ, 0x1f, R122 ;  /* 0x0000001fff047819 */ /* 0x000fe2000001147a */
[----:B------:R-:W-:Y:S01]  /*2e80*/  IMAD.IADD R0, R129, 0x1, -R0 ;  /* 0x0000000181007824 */ /* 0x000fe200078e0a00 */
[----:B------:R-:W-:Y:S01]  /*2e90*/  LOP3.LUT R5, R5, 0xfffffffc, RZ, 0xc0, !PT ;  /* 0xfffffffc05057812 */ /* 0x000fe200078ec0ff */
[----:B------:R-:W-:Y:S01]  /*2ea0*/  ULDC UR19, c[0x0][0x324] ;  /* 0x0000c90000137ab9 */ /* 0x000fe20000000800 */
[----:B------:R-:W-:Y:S01]  /*2eb0*/  LEA.HI R4, R4, R122, RZ, 0x2 ;  /* 0x0000007a04047211 */ /* 0x000fe200078f10ff */
[----:B------:R-:W-:Y:S01]  /*2ec0*/  ULDC UR4, c[0x0][0x1d0] ;  /* 0x0000740000047ab9 */ /* 0x000fe20000000800 */
[----:B-1----:R-:W-:Y:S01]  /*2ed0*/  SHF.R.S32.HI R6, RZ, 0x1f, R0 ;  /* 0x0000001fff067819 */ /* 0x002fe20000011400 */
[----:B------:R-:W-:Y:S01]  /*2ee0*/  IMAD.IADD R5, R129, 0x1, -R5 ;  /* 0x0000000181057824 */ /* 0x000fe200078e0a05 */
[----:B------:R-:W-:Y:S01]  /*2ef0*/  LOP3.LUT R7, R4, 0xffffffc, RZ, 0xc0, !PT ;  /* 0x0ffffffc04077812 */ /* 0x000fe200078ec0ff */
[----:B------:R-:W-:Y:S01]  /*2f00*/  ULOP3.LUT UR19, URZ, UR19, URZ, 0x33, !UPT ;  /* 0x000000133f137292 */ /* 0x000fe2000f8e333f */
[----:B------:R-:W-:Y:S01]  /*2f10*/  LEA.HI R6, R6, R0, RZ, 0x2 ;  /* 0x0000000006067211 */ /* 0x000fe200078f10ff */
[----:B------:R-:W-:Y:S01]  /*2f20*/  UIMAD UR4, UR22, UR4, UR31 ;  /* 0x00000004160472a4 */ /* 0x000fe2000f8e021f */
[----:B------:R-:W-:Y:S01]  /*2f30*/  LEA.HI R4, R5, R5, RZ, 0x1 ;  /* 0x0000000505047211 */ /* 0x000fe200078f08ff */
[----:B------:R-:W-:Y:S01]  /*2f40*/  IMAD.IADD R8, R122, 0x1, -R7 ;  /* 0x000000017a087824 */ /* 0x000fe200078e0a07 */
[----:B------:R-:W-:Y:S01]  /*2f50*/  LEA.HI.SX32 R7, R6, UR27, 0x1e ;  /* 0x0000001b06077c11 */ /* 0x000fe2000f8ff2ff */
[----:B------:R-:W0:Y:S01]  /*2f60*/  LDGDEPBAR ;  /* 0x00000000000079af */ /* 0x000e220000000000 */
[----:B------:R-:W-:Y:S01]  /*2f70*/  PLOP3.LUT P1, PT, PT, PT, UP1, 0x80, 0x0 ;  /* 0x000000000000781c */ /* 0x000fe20003f2f018 */
[C---:B------:R-:W-:Y:S01]  /*2f80*/  IMAD.SHL.U32 R9, R4.reuse, 0x20, RZ ;  /* 0x0000002004097824 */ /* 0x040fe200078e00ff */
[----:B------:R-:W-:Y:S01]  /*2f90*/  LOP3.LUT R4, R4, 0x1ffffffe, RZ, 0xc0, !PT ;  /* 0x1ffffffe04047812 */ /* 0x000fe200078ec0ff */
[----:B------:R-:W-:Y:S01]  /*2fa0*/  IMAD R8, R8, 0x10, R7 ;  /* 0x0000001008087824 */ /* 0x000fe200078e0207 */
[----:B------:R-:W-:-:S02]  /*2fb0*/  PLOP3.LUT P0, PT, PT, PT, UP1, 0x80, 0x0 ;  /* 0x000000000000781c */ /* 0x000fc40003f0f018 */
[----:B------:R-:W-:Y:S01]  /*2fc0*/  LOP3.LUT R7, R9, 0xffffffc0, RZ, 0xc0, !PT ;  /* 0xffffffc009077812 */ /* 0x000fe200078ec0ff */
[----:B------:R-:W-:-:S04]  /*2fd0*/  IMAD.IADD R5, R5, 0x1, -R4 ;  /* 0x0000000105057824 */ /* 0x000fc800078e0a04 */
[----:B------:R-:W-:-:S04]  /*2fe0*/  IMAD.IADD R4, R7, 0x1, R8 ;  /* 0x0000000107047824 */ /* 0x000fc800078e0208 */
[----:B------:R-:W-:-:S04]  /*2ff0*/  IMAD R10, R5, 0x8, R4 ;  /* 0x00000008050a7824 */ /* 0x000fc800078e0204 */
[----:B------:R-:W-:Y:S01]  /*3000*/  @P1 IMAD.HI.U32 R4, R10, c[0x0][0x2c8], RZ ;  /* 0x0000b2000a041a27 */ /* 0x000fe200078e00ff */
[----:B------:R1:W-:Y:S03]  /*3010*/  STL [R1+0x1c], R10 ;  /* 0x00001c0a01007387 */ /* 0x0003e60000100800 */
[----:B------:R-:W-:Y:S01]  /*3020*/  IMAD.MOV.U32 R9, RZ, RZ, R10 ;  /* 0x000000ffff097224 */ /* 0x000fe200078e000a */
[----:B------:R-:W-:Y:S02]  /*3030*/  @P0 SHF.R.U32.HI R9, RZ, c[0x0][0x2cc], R4 ;  /* 0x0000b300ff090a19 */ /* 0x000fe40000011604 */
[----:B------:R-:W-:Y:S02]  /*3040*/  LOP3.LUT R4, R6, 0x7ffffffc, RZ, 0xc0, !PT ;  /* 0x7ffffffc06047812 */ /* 0x000fe400078ec0ff */
[----:B------:R-:W-:Y:S01]  /*3050*/  PLOP3.LUT P0, PT, PT, PT, UP0, 0x40, 0x0 ;  /* 0x000000000000781c */ /* 0x000fe20003f0e808 */
[----:B------:R-:W2:Y:S02]  /*3060*/  SHFL.IDX PT, R6, R9, RZ, 0x1c1f ;  /* 0x001c1fff09067589 */ /* 0x000ea400000e0000 */
[----:B------:R-:W-:-:S02]  /*3070*/  IMAD.IADD R4, R0, 0x1, -R4 ;  /* 0x0000000100047824 */ /* 0x000fc400078e0a04 */
[----:B------:R-:W-:Y:S02]  /*3080*/  IMAD.U32 R0, RZ, RZ, UR28 ;  /* 0x0000001cff007e24 */ /* 0x000fe4000f8e00ff */
[----:B------:R-:W-:-:S05]  /*3090*/  IMAD.SHL.U32 R7, R4, 0x2, RZ ;  /* 0x0000000204077824 */ /* 0x000fca00078e00ff */
[----:B------:R3:W-:Y:S01]  /*30a0*/  STL [R1+0x8], R7 ;  /* 0x0000080701007387 */ /* 0x0007e20000100800 */
[C---:B------:R-:W-:Y:S02]  /*30b0*/  IADD3 R0, -R7.reuse, 0x1, R0 ;  /* 0x0000000107007810 */ /* 0x040fe40007ffe100 */
[C---:B------:R-:W-:Y:S02]  /*30c0*/  IADD3 R11, -R7.reuse, UR4, RZ ;  /* 0x00000004070b7c10 */ /* 0x040fe4000fffe1ff */
[----:B------:R-:W-:Y:S02]  /*30d0*/  IADD3 R0, R0, -c[0x0][0x168], RZ ;  /* 0x80005a0000007a10 */ /* 0x000fe40007ffe0ff */
[----:B------:R-:W-:Y:S02]  /*30e0*/  IADD3 R13, -R7, UR31, RZ ;  /* 0x0000001f070d7c10 */ /* 0x000fe4000fffe1ff */
[C---:B-1----:R-:W-:Y:S02]  /*30f0*/  IADD3 R10, R0.reuse, c[0x0][0x328], RZ ;  /* 0x0000ca00000a7a10 */ /* 0x042fe40007ffe0ff */
[----:B------:R-:W-:Y:S01]  /*3100*/  IADD3 R12, R0, UR19, RZ ;  /* 0x00000013000c7c10 */ /* 0x000fe2000fffe0ff */
[----:B------:R-:W-:-:S02]  /*3110*/  IMAD.IADD R0, R121, 0x1, R120 ;  /* 0x0000000179007824 */ /* 0x000fc400078e0278 */
[--C-:B--2---:R-:W-:Y:S02]  /*3120*/  IMAD.IADD R5, R10, 0x1, R6.reuse ;  /* 0x000000010a057824 */ /* 0x104fe400078e0206 */
[----:B------:R-:W-:-:S03]  /*3130*/  IMAD.IADD R4, R12, 0x1, R6 ;  /* 0x000000010c047824 */ /* 0x000fc600078e0206 */
[----:B------:R-:W-:Y:S01]  /*3140*/  IMNMX R5, R5, R11, PT ;  /* 0x0000000b05057217 */ /* 0x000fe20003800200 */
[----:B------:R-:W-:Y:S05]  /*3150*/  @P0 BRA `(.L_x_951) ;  /* 0x0000015000000947 */ /* 0x000fea0003800000 */
[----:B---3--:R-:W-:Y:S01]  /*3160*/  IMAD.U32 R7, RZ, RZ, UR9 ;  /* 0x00000009ff077e24 */ /* 0x008fe2000f8e00ff */
        /* <DEDUP_REMOVED lines=11> */
.L_x_953:
[----:B------:R-:W-:-:S04]  /*3220*/  MOV R7, c[0x0][0x32c] ;  /* 0x0000cb0000077a02 */ /* 0x000fc80000000f00 */
[----:B------:R-:W-:-:S13]  /*3230*/  ISETP.NE.AND P0, PT, R7, 0x1, PT ;  /* 0x000000010700780c */ /* 0x000fda0003f05270 */
[----:B------:R-:W-:-:S05]  /*3240*/  @P0 IMAD.HI.U32 R7, R6, c[0x0][0x330], RZ ;  /* 0x0000cc0006070a27 */ /* 0x000fca00078e00ff */
[----:B------:R-:W-:Y:S02]  /*3250*/  @P0 SHF.R.U32.HI R6, RZ, c[0x0][0x334], R7 ;  /* 0x0000cd00ff060a19 */ /* 0x000fe40000011607 */
.L_x_954:
[----:B------:R-:W-:Y:S05]  /*3260*/  BSYNC B0 ;  /* 0x0000000000007941 */ /* 0x000fea0003800000 */
.L_x_952:
[----:B------:R-:W-:-:S05]  /*3270*/  IMAD R6, R6, c[0x0][0x32c], R13 ;  /* 0x0000cb0006067a24 */ /* 0x000fca00078e020d */
[----:B------:R-:W-:Y:S02]  /*3280*/  IADD3 R7, R6, c[0x0][0x32c], RZ ;  /* 0x0000cb0006077a10 */ /* 0x000fe40007ffe0ff */
[----:B------:R-:W-:Y:S02]  /*3290*/  IMNMX R4, R4, R6, !PT ;  /* 0x0000000604047217 */ /* 0x000fe40007800200 */
[----:B------:R-:W-:Y:S02]  /*32a0*/  IMNMX R5, R5, R7, PT ;  /* 0x0000000705057217 */ /* 0x000fe40003800200 */
.L_x_951:
[----:B------:R-:W1:Y:S01]  /*32b0*/  SHFL.IDX PT, R8, R9, 0x1, 0x1c1f ;  /* 0x003c1f0009087f89 */ /* 0x000e6200000e0000 */
[----:B------:R-:W-:-:S06]  /*32c0*/  UISETP.NE.AND UP0, UPT, UR12, URZ, UPT ;  /* 0x0000003f0c00728c */ /* 0x000fcc000bf05270 */
[----:B------:R-:W-:Y:S01]  /*32d0*/  PLOP3.LUT P0, PT, PT, PT, UP0, 0x40, 0x0 ;  /* 0x000000000000781c */ /* 0x000fe20003f0e808 */
[--C-:B-1-3--:R-:W-:Y:S02]  /*32e0*/  IMAD.IADD R7, R10, 0x1, R8.reuse ;  /* 0x000000010a077824 */ /* 0x10afe400078e0208 */
[----:B------:R-:W-:-:S03]  /*32f0*/  IMAD.IADD R6, R12, 0x1, R8 ;  /* 0x000000010c067824 */ /* 0x000fc600078e0208 */
[----:B------:R-:W-:-:S07]  /*3300*/  IMNMX R7, R7, R11, PT ;  /* 0x0000000b07077217 */ /* 0x000fce0003800200 */
        /* <DEDUP_REMOVED lines=13> */
.L_x_957:
[----:B------:R-:W-:-:S04]  /*33e0*/  MOV R14, c[0x0][0x32c] ;  /* 0x0000cb00000e7a02 */ /* 0x000fc80000000f00 */
[----:B------:R-:W-:-:S13]  /*33f0*/  ISETP.NE.AND P0, PT, R14, 0x1, PT ;  /* 0x000000010e00780c */ /* 0x000fda0003f05270 */
[----:B------:R-:W-:-:S05]  /*3400*/  @P0 IMAD.HI.U32 R14, R8, c[0x0][0x330], RZ ;  /* 0x0000cc00080e0a27 */ /* 0x000fca00078e00ff */
[----:B------:R-:W-:Y:S02]  /*3410*/  @P0 SHF.R.U32.HI R8, RZ, c[0x0][0x334], R14 ;  /* 0x0000cd00ff080a19 */ /* 0x000fe4000001160e */
.L_x_958:
[----:B------:R-:W-:Y:S05]  /*3420*/  BSYNC B0 ;  /* 0x0000000000007941 */ /* 0x000fea0003800000 */
.L_x_956:
[----:B------:R-:W-:-:S05]  /*3430*/  IMAD R8, R8, c[0x0][0x32c], R13 ;  /* 0x0000cb0008087a24 */ /* 0x000fca00078e020d */
[----:B------:R-:W-:Y:S02]  /*3440*/  IADD3 R14, R8, c[0x0][0x32c], RZ ;  /* 0x0000cb00080e7a10 */ /* 0x000fe40007ffe0ff */
[----:B------:R-:W-:Y:S02]  /*3450*/  IMNMX R6, R6, R8, !PT ;  /* 0x0000000806067217 */ /* 0x000fe40007800200 */
[----:B------:R-:W-:Y:S02]  /*3460*/  IMNMX R7, R7, R14, PT ;  /* 0x0000000e07077217 */ /* 0x000fe40003800200 */
.L_x_955:
[----:B------:R-:W-:Y:S01]  /*3470*/  UISETP.GE.AND UP2, UPT, UR31, 0x1, UPT ;  /* 0x000000011f00788c */ /* 0x000fe2000bf46270 */
[----:B------:R-:W1:Y:S01]  /*3480*/  SHFL.IDX PT, R8, R9, 0x2, 0x1c1f ;  /* 0x005c1f0009087f89 */ /* 0x000e6200000e0000 */
[----:B------:R-:W-:Y:S02]  /*3490*/  UISETP.GE.AND UP1, UPT, UR31, 0x2, UPT ;  /* 0x000000021f00788c */ /* 0x000fe4000bf26270 */
[----:B------:R-:W-:Y:S02]  /*34a0*/  UISETP.GE.AND UP0, UPT, UR31, 0x9, UPT ;  /* 0x000000091f00788c */ /* 0x000fe4000bf06270 */
[----:B------:R-:W-:Y:S01]  /*34b0*/  PLOP3.LUT P0, PT, PT, PT, UP2, 0x40, 0x0 ;  /* 0x000000000000781c */ /* 0x000fe20003f0e828 */
[----:B------:R-:W-:Y:S01]  /*34c0*/  UP2UR UR29, UPR, URZ, 0x2 ;  /* 0x000000023f1d7883 */ /* 0x000fe20008000000 */
[----:B------:R-:W-:Y:S01]  /*34d0*/  PLOP3.LUT P2, PT, PT, PT, UP1, 0x40, 0x0 ;  /* 0x000000000000781c */ /* 0x000fe20003f4e818 */
[----:B------:R-:W-:Y:S01]  /*34e0*/  UISETP.GE.AND UP1, UPT, UR31, 0xa, UPT ;  /* 0x0000000a1f00788c */ /* 0x000fe2000bf26270 */
[C---:B------:R-:W-:Y:S01]  /*34f0*/  ISETP.GT.AND P0, PT, R4.reuse, RZ, P0 ;  /* 0x000000ff0400720c */ /* 0x040fe20000704270 */
[----:B------:R-:W-:Y:S01]  /*3500*/  UP2UR UR28, UPR, URZ, 0x1 ;  /* 0x000000013f1c7883 */ /* 0x000fe20008000000 */
[----:B------:R-:W-:Y:S01]  /*3510*/  PLOP3.LUT P1, PT, PT, PT, UP0, 0x40, 0x0 ;  /* 0x000000000000781c */ /* 0x000fe20003f2e808 */
[----:B------:R-:W-:Y:S01]  /*3520*/  UISETP.GE.AND UP5, UPT, UR31, 0x19, UPT ;  /* 0x000000191f00788c */ /* 0x000fe2000bfa6270 */
[C---:B------:R-:W-:Y:S01]  /*3530*/  ISETP.LT.OR P0, PT, R5.reuse, 0x1, P0 ;  /* 0x000000010500780c */ /* 0x040fe20000701670 */
[----:B------:R-:W-:Y:S01]  /*3540*/  UISETP.GE.AND UP0, UPT, UR31, 0x11, UPT ;  /* 0x000000111f00788c */ /* 0x000fe2000bf06270 */
[----:B------:R-:W-:Y:S01]  /*3550*/  ISETP.GT.AND P2, PT, R4, 0x1, P2 ;  /* 0x000000010400780c */ /* 0x000fe20001744270 */
[----:B------:R-:W-:Y:S01]  /*3560*/  UISETP.GE.AND UP6, UPT, UR31, 0x12, UPT ;  /* 0x000000121f00788c */ /* 0x000fe2000bfc6270 */
[----:B------:R-:W-:Y:S01]  /*3570*/  FSEL R15, R48, -INF , !P0 ;  /* 0xff800000300f7808 */ /* 0x000fe20004000000 */
[----:B------:R-:W-:Y:S01]  /*3580*/  UP2UR UR30, UPR, URZ, 0x4 ;  /* 0x000000043f1e7883 */ /* 0x000fe20008000000 */
[----:B------:R-:W-:Y:S01]  /*3590*/  PLOP3.LUT P0, PT, PT, PT, UP1, 0x40, 0x0 ;  /* 0x000000000000781c */ /* 0x000fe20003f0e818 */
[----:B------:R-:W-:Y:S01]  /*35a0*/  UISETP.GE.AND UP2, UPT, UR31, 0x22, UPT ;  /* 0x000000221f00788c */ /* 0x000fe2000bf46270 */
[C---:B------:R-:W-:Y:S01]  /*35b0*/  ISETP.GT.AND P1, PT, R4.reuse, 0x8, P1 ;  /* 0x000000080400780c */ /* 0x040fe20000f24270 */
[----:B------:R-:W-:Y:S01]  /*35c0*/  UISETP.GE.AND UP4, UPT, UR31, 0x1a, UPT ;  /* 0x0000001a1f00788c */ /* 0x000fe2000bf86270 */
[----:B------:R-:W-:Y:S01]  /*35d0*/  ISETP.GT.AND P0, PT, R4, 0x9, P0 ;  /* 0x000000090400780c */ /* 0x000fe20000704270 */
[----:B------:R-:W-:Y:S01]  /*35e0*/  UISETP.GE.AND UP3, UPT, UR31, 0x21, UPT ;  /* 0x000000211f00788c */ /* 0x000fe2000bf66270 */
[C---:B------:R-:W-:Y:S01]  /*35f0*/  ISETP.LT.OR P2, PT, R5.reuse, 0x2, P2 ;  /* 0x000000020500780c */ /* 0x040fe20001741670 */
[----:B------:R-:W-:Y:S01]  /*3600*/  UP2UR UR32, UPR, URZ, 0x40 ;  /* 0x000000403f207883 */ /* 0x000fe20008000000 */
[C---:B------:R-:W-:Y:S01]  /*3610*/  ISETP.LT.OR P0, PT, R5.reuse, 0xa, P0 ;  /* 0x0000000a0500780c */ /* 0x040fe20000701670 */
[----:B------:R-:W-:Y:S01]  /*3620*/  UP2UR UR5, UPR, URZ, 0x2 ;  /* 0x000000023f057883 */ /* 0x000fe20008000000 */
[----:B------:R-:W-:Y:S01]  /*3630*/  ISETP.LT.OR P1, PT, R5, 0x9, P1 ;  /* 0x000000090500780c */ /* 0x000fe20000f21670 */
[----:B------:R-:W-:Y:S01]  /*3640*/  UP2UR UR4, UPR, URZ, 0x1 ;  /* 0x000000013f047883 */ /* 0x000fe20008000000 */
[----:B------:R-:W-:Y:S01]  /*3650*/  FSEL R19, R45, -INF , !P0 ;  /* 0xff8000002d137808 */ /* 0x000fe20004000000 */
[----:B------:R-:W-:Y:S01]  /*3660*/  UISETP.GE.AND UP1, UPT, UR31, 0x29, UPT ;  /* 0x000000291f00788c */ /* 0x000fe2000bf26270 */
[----:B------:R-:W-:-:S02]  /*3670*/  FSEL R16, R49, -INF , !P2 ;  /* 0xff80000031107808 */ /* 0x000fc40005000000 */
[----:B------:R-:W-:Y:S02]  /*3680*/  FSEL R18, R44, -INF , !P1 ;  /* 0xff8000002c127808 */ /* 0x000fe40004800000 */
[----:B------:R-:W-:Y:S02]  /*3690*/  PLOP3.LUT P0, PT, PT, PT, UP5, 0x40, 0x0 ;  /* 0x000000000000781c */ /* 0x000fe40003f0e858 */
[----:B------:R-:W-:Y:S01]  /*36a0*/  PLOP3.LUT P2, PT, PT, PT, UP0, 0x40, 0x0 ;  /* 0x000000000000781c */ /* 0x000fe20003f4e808 */
[----:B------:R-:W-:Y:S01]  /*36b0*/  UISETP.GE.AND UP0, UPT, UR31, 0x2a, UPT ;  /* 0x0000002a1f00788c */ /* 0x000fe2000bf06270 */
[----:B------:R-:W-:Y:S01]  /*36c0*/  PLOP3.LUT P1, PT, PT, PT, UP6, 0x40, 0x0 ;  /* 0x000000000000781c */ /* 0x000fe20003f2e868 */
[----:B------:R-:W-:Y:S01]  /*36d0*/  UISETP.NE.AND UP6, UPT, UR12, URZ, UPT ;  /* 0x0000003f0c00728c */ /* 0x000fe2000bfc5270 */
[C---:B------:R-:W-:Y:S02]  /*36e0*/  ISETP.GT.AND P0, PT, R4.reuse, 0x18, P0 ;  /* 0x000000180400780c */ /* 0x040fe40000704270 */
[----:B------:R-:W-:-:S02]  /*36f0*/  ISETP.GT.AND P2, PT, R4, 0x10, P2 ;  /* 0x000000100400780c */ /* 0x000fc40001744270 */
[----:B------:R-:W-:Y:S02]  /*3700*/  ISETP.GT.AND P1, PT, R4, 0x11, P1 ;  /* 0x000000110400780c */ /* 0x000fe40000f24270 */
[C---:B------:R-:W-:Y:S02]  /*3710*/  ISETP.LT.OR P0, PT, R5.reuse, 0x19, P0 ;  /* 0x000000190500780c */ /* 0x040fe40000701670 */
[C---:B------:R-:W-:Y:S02]  /*3720*/  ISETP.LT.OR P2, PT, R5.reuse, 0x11, P2 ;  /* 0x000000110500780c */ /* 0x040fe40001741670 */
[----:B------:R-:W-:Y:S02]  /*3730*/  ISETP.LT.OR P1, PT, R5, 0x12, P1 ;  /* 0x000000120500780c */ /* 0x000fe40000f21670 */
[----:B------:R-:W-:Y:S02]  /*3740*/  FSEL R70, R36, -INF , !P0 ;  /* 0xff80000024467808 */ /* 0x000fe40004000000 */
[----:B------:R-:W-:-:S02]  /*3750*/  FSEL R64, R40, -INF , !P2 ;  /* 0xff80000028407808 */ /* 0x000fc40005000000 */
[----:B------:R-:W-:Y:S02]  /*3760*/  FSEL R69, R41, -INF , !P1 ;  /* 0xff80000029457808 */ /* 0x000fe40004800000 */
[----:B------:R-:W-:Y:S02]  /*3770*/  PLOP3.LUT P0, PT, PT, PT, UP2, 0x40, 0x0 ;  /* 0x000000000000781c */ /* 0x000fe40003f0e828 */
        /* <DEDUP_REMOVED lines=11> */
[----:B------:R-:W-:Y:S01]  /*3830*/  PLOP3.LUT P0, PT, PT, PT, UP6, 0x40, 0x0 ;  /* 0x000000000000781c */ /* 0x000fe20003f0e868 */
[----:B------:R-:W-:Y:S01]  /*3840*/  UISETP.NE.AND UP6, UPT, UR32, URZ, UPT ;  /* 0x0000003f2000728c */ /* 0x000fe2000bfc5270 */
[----:B------:R-:W-:Y:S02]  /*3850*/  PLOP3.LUT P2, PT, PT, PT, UP1, 0x40, 0x0 ;  /* 0x000000000000781c */ /* 0x000fe40003f4e818 */
[----:B------:R-:W-:Y:S02]  /*3860*/  PLOP3.LUT P1, PT, PT, PT, UP0, 0x40, 0x0 ;  /* 0x000000000000781c */ /* 0x000fe40003f2e808 */
[C---:B------:R-:W-:Y:S02]  /*3870*/  ISETP.GT.AND P2, PT, R4.reuse, 0x28, P2 ;  /* 0x000000280400780c */ /* 0x040fe40001744270 */
[----:B------:R-:W-:Y:S01]  /*3880*/  ISETP.GT.AND P1, PT, R4, 0x29, P1 ;  /* 0x000000290400780c */ /* 0x000fe20000f24270 */
[----:B-1----:R-:W-:Y:S01]  /*3890*/  IMAD.IADD R4, R12, 0x1, R8 ;  /* 0x000000010c047824 */ /* 0x002fe200078e0208 */
[----:B------:R-:W-:-:S02]  /*38a0*/  ISETP.LT.OR P2, PT, R5, 0x29, P2 ;  /* 0x000000290500780c */ /* 0x000fc40001741670 */
[----:B------:R-:W-:Y:S01]  /*38b0*/  ISETP.LT.OR P1, PT, R5, 0x2a, P1 ;  /* 0x0000002a0500780c */ /* 0x000fe20000f21670 */
[----:B------:R-:W-:Y:S01]  /*38c0*/  IMAD.IADD R5, R10, 0x1, R8 ;  /* 0x000000010a057824 */ /* 0x000fe200078e0208 */
[----:B------:R-:W-:Y:S02]  /*38d0*/  FSEL R147, R20, -INF , !P2 ;  /* 0xff80000014937808 */ /* 0x000fe40005000000 */
[----:B------:R-:W-:Y:S02]  /*38e0*/  FSEL R146, R21, -INF , !P1 ;  /* 0xff80000015927808 */ /* 0x000fe40004800000 */
        /* <DEDUP_REMOVED lines=14> */
.L_x_961:
[----:B------:R-:W-:-:S04]  /*39d0*/  MOV R14, c[0x0][0x32c] ;  /* 0x0000cb00000e7a02 */ /* 0x000fc80000000f00 */
[----:B------:R-:W-:-:S13]  /*39e0*/  ISETP.NE.AND P0, PT, R14, 0x1, PT ;  /* 0x000000010e00780c */ /* 0x000fda0003f05270 */
[----:B------:R-:W-:-:S05]  /*39f0*/  @P0 IMAD.HI.U32 R14, R8, c[0x0][0x330], RZ ;  /* 0x0000cc00080e0a27 */ /* 0x000fca00078e00ff */
[----:B------:R-:W-:Y:S02]  /*3a00*/  @P0 SHF.R.U32.HI R8, RZ, c[0x0][0x334], R14 ;  /* 0x0000cd00ff080a19 */ /* 0x000fe4000001160e */
.L_x_962:
[----:B------:R-:W-:Y:S05]  /*3a10*/  BSYNC B0 ;  /* 0x0000000000007941 */ /* 0x000fea0003800000 */
.L_x_960:
[----:B------:R-:W-:-:S05]  /*3a20*/  IMAD R8, R8, c[0x0][0x32c], R13 ;  /* 0x0000cb0008087a24 */ /* 0x000fca00078e020d */
[----:B------:R-:W-:Y:S02]  /*3a30*/  IADD3 R14, R8, c[0x0][0x32c], RZ ;  /* 0x0000cb00080e7a10 */ /* 0x000fe40007ffe0ff */
[----:B------:R-:W-:Y:S02]  /*3a40*/  IMNMX R4, R4, R8, !PT ;  /* 0x0000000804047217 */ /* 0x000fe40007800200 */
[----:B------:R-:W-:Y:S02]  /*3a50*/  IMNMX R5, R5, R14, PT ;  /* 0x0000000e05057217 */ /* 0x000fe40003800200 */
.L_x_959:
[----:B------:R-:W-:Y:S01]  /*3a60*/  UP2UR UR34, UPR, URZ, 0x8 ;  /* 0x000000083f227883 */ /* 0x000fe20008000000 */
[----:B------:R-:W1:Y:S01]  /*3a70*/  SHFL.IDX PT, R8, R9, 0x3, 0x1c1f ;  /* 0x007c1f0009087f89 */ /* 0x000e6200000e0000 */
[----:B------:R-:W-:Y:S02]  /*3a80*/  UISETP.NE.AND UP3, UPT, UR29, URZ, UPT ;  /* 0x0000003f1d00728c */ /* 0x000fe4000bf65270 */
[----:B------:R-:W-:Y:S02]  /*3a90*/  UP2UR UR31, UPR, URZ, 0x1 ;  /* 0x000000013f1f7883 */ /* 0x000fe40008000000 */
[----:B------:R-:W-:-:S02]  /*3aa0*/  UP2UR UR33, UPR, URZ, 0x4 ;  /* 0x000000043f217883 */ /* 0x000fc40008000000 */
[----:B------:R-:W-:Y:S01]  /*3ab0*/  PLOP3.LUT P0, PT, PT, PT, UP3, 0x40, 0x0 ;  /* 0x000000000000781c */ /* 0x000fe20003f0e838 */
[----:B------:R-:W-:Y:S02]  /*3ac0*/  UISETP.NE.AND UP0, UPT, UR4, URZ, UPT ;  /* 0x0000003f0400728c */ /* 0x000fe4000bf05270 */
[----:B------:R-:W-:Y:S01]  /*3ad0*/  UISETP.NE.AND UP2, UPT, UR28, URZ, UPT ;  /* 0x0000003f1c00728c */ /* 0x000fe2000bf45270 */
[----:B------:R-:W-:Y:S01]  /*3ae0*/  ISETP.GT.AND P0, PT, R4, 0x1, P0 ;  /* 0x000000010400780c */ /* 0x000fe20000704270 */
[----:B------:R-:W-:Y:S02]  /*3af0*/  UP2UR UR35, UPR, URZ, 0x10 ;  /* 0x000000103f237883 */ /* 0x000fe40008000000 */
[----:B------:R-:W-:Y:S01]  /*3b00*/  UISETP.NE.AND UP4, UPT, UR30, URZ, UPT ;  /* 0x0000003f1e00728c */ /* 0x000fe2000bf85270 */
[----:B------:R-:W-:Y:S01]  /*3b10*/  ISETP.LT.OR P0, PT, R5, 0x2, P0 ;  /* 0x000000020500780c */ /* 0x000fe20000701670 */
[----:B------:R-:W-:Y:S01]  /*3b20*/  UP2UR UR32, UPR, URZ, 0x2 ;  /* 0x000000023f207883 */ /* 0x000fe20008000000 */
[----:B------:R-:W-:Y:S01]  /*3b30*/  PLOP3.LUT P1, PT, PT, PT, UP2, 0x40, 0x0 ;  /* 0x000000000000781c */ /* 0x000fe20003f2e828 */
[----:B------:R-:W-:Y:S01]  /*3b40*/  UISETP.NE.AND UP1, UPT, UR5, URZ, UPT ;  /* 0x0000003f0500728c */ /* 0x000fe2000bf25270 */
[----:B------:R-:W-:-:S02]  /*3b50*/  FSEL R55, R81, -INF , !P0 ;  /* 0xff80000051377808 */ /* 0x000fc40004000000 */
[----:B------:R-:W-:Y:S02]  /*3b60*/  PLOP3.LUT P0, PT, PT, PT, UP0, 0x40, 0x0 ;  /* 0x000000000000781c */ /* 0x000fe40003f0e808 */
[----:B------:R-:W-:Y:S01]  /*3b70*/  PLOP3.LUT P2, PT, PT, PT, UP4, 0x40, 0x0 ;  /* 0x000000000000781c */ /* 0x000fe20003f4e848 */
[----:B------:R-:W-:Y:S01]  /*3b80*/  UISETP.NE.AND UP4, UPT, UR35, URZ, UPT ;  /* 0x0000003f2300728c */ /* 0x000fe2000bf85270 */
[C---:B------:R-:W-:Y:S01]  /*3b90*/  ISETP.GT.AND P0, PT, R4.reuse, 0x10, P0 ;  /* 0x000000100400780c */ /* 0x040fe20000704270 */
[----:B------:R-:W-:Y:S01]  /*3ba0*/  UP2UR UR35, UPR, URZ, 0x8 ;  /* 0x000000083f237883 */ /* 0x000fe20008000000 */
[C---:B------:R-:W-:Y:S01]  /*3bb0*/  ISETP.GT.AND P1, PT, R4.reuse, 0x8, P1 ;  /* 0x000000080400780c */ /* 0x040fe20000f24270 */
[----:B------:R-:W-:Y:S01]  /*3bc0*/  UISETP.NE.AND UP3, UPT, UR30, URZ, UPT ;  /* 0x0000003f1e00728c */ /* 0x000fe2000bf65270 */
[----:B------:R-:W-:Y:S02]  /*3bd0*/  ISETP.GT.AND P2, PT, R4, RZ, P2 ;  /* 0x000000ff0400720c */ /* 0x000fe40001744270 */
[----:B------:R-:W-:-:S02]  /*3be0*/  ISETP.LT.OR P0, PT, R5, 0x11, P0 ;  /* 0x000000110500780c */ /* 0x000fc40000701670 */
[C---:B------:R-:W-:Y:S02]  /*3bf0*/  ISETP.LT.OR P1, PT, R5.reuse, 0x9, P1 ;  /* 0x000000090500780c */ /* 0x040fe40000f21670 */
[----:B------:R-:W-:Y:S02]  /*3c00*/  ISETP.LT.OR P2, PT, R5, 0x1, P2 ;  /* 0x000000010500780c */ /* 0x000fe40001741670 */
[----:B------:R-:W-:Y:S02]  /*3c10*/  FSEL R68, R32, -INF , !P0 ;  /* 0xff80000020447808 */ /* 0x000fe40004000000 */
[----:B------:R-:W-:Y:S02]  /*3c20*/  FSEL R58, R76, -INF , !P1 ;  /* 0xff8000004c3a7808 */ /* 0x000fe40004800000 */
[----:B------:R-:W-:Y:S02]  /*3c30*/  PLOP3.LUT P0, PT, PT, PT, UP4, 0x40, 0x0 ;  /* 0x000000000000781c */ /* 0x000fe40003f0e848 */
[----:B------:R-:W-:-:S02]  /*3c40*/  PLOP3.LUT P1, PT, PT, PT, UP6, 0x40, 0x0 ;  /* 0x000000000000781c */ /* 0x000fc40003f2e868 */
[----:B------:R-:W-:Y:S02]  /*3c50*/  FSEL R54, R80, -INF , !P2 ;  /* 0xff80000050367808 */ /* 0x000fe40005000000 */
[----:B------:R-:W-:Y:S02]  /*3c60*/  PLOP3.LUT P2, PT, PT, PT, UP1, 0x40, 0x0 ;  /* 0x000000000000781c */ /* 0x000fe40003f4e818 */
[C---:B------:R-:W-:Y:S02]  /*3c70*/  ISETP.GT.AND P0, PT, R4.reuse, 0x19, P0 ;  /* 0x000000190400780c */ /* 0x040fe40000704270 */
[C---:B------:R-:W-:Y:S02]  /*3c80*/  ISETP.GT.AND P1, PT, R4.reuse, 0x11, P1 ;  /* 0x000000110400780c */ /* 0x040fe40000f24270 */
[----:B------:R-:W-:Y:S02]  /*3c90*/  ISETP.GT.AND P2, PT, R4, 0x9, P2 ;  /* 0x000000090400780c */ /* 0x000fe40001744270 */
[----:B------:R-:W-:-:S02]  /*3ca0*/  ISETP.LT.OR P0, PT, R5, 0x1a, P0 ;  /* 0x0000001a0500780c */ /* 0x000fc40000701670 */
[C---:B------:R-:W-:Y:S02]  /*3cb0*/  ISETP.LT.OR P1, PT, R5.reuse, 0x12, P1 ;  /* 0x000000120500780c */ /* 0x040fe40000f21670 */
[----:B------:R-:W-:Y:S02]  /*3cc0*/  ISETP.LT.OR P2, PT, R5, 0xa, P2 ;  /* 0x0000000a0500780c */ /* 0x000fe40001741670 */
[----:B------:R-:W-:Y:S02]  /*3cd0*/  FSEL R74, R85, -INF , !P0 ;  /* 0xff800000554a7808 */ /* 0x000fe40004000000 */
[----:B------:R-:W-:Y:S02]  /*3ce0*/  FSEL R72, R33, -INF , !P1 ;  /* 0xff80000021487808 */ /* 0x000fe40004800000 */
[----:B------:R-:W-:Y:S01]  /*3cf0*/  PLOP3.LUT P0, PT, PT, PT, UP2, 0x40, 0x0 ;  /* 0x000000000000781c */ /* 0x000fe20003f0e828 */
[----:B------:R-:W-:Y:S01]  /*3d00*/  UISETP.NE.AND UP2, UPT, UR33, URZ, UPT ;  /* 0x0000003f2100728c */ /* 0x000fe2000bf45270 */
[----:B------:R-:W-:Y:S01]  /*3d10*/  PLOP3.LUT P1, PT, PT, PT, UP3, 0x40, 0x0 ;  /* 0x000000000000781c */ /* 0x000fe20003f2e838 */
[----:B------:R-:W-:Y:S01]  /*3d20*/  UISETP.NE.AND UP3, UPT, UR35, URZ, UPT ;  /* 0x0000003f2300728c */ /* 0x000fe2000bf65270 */
[----:B------:R-:W-:-:S02]  /*3d30*/  FSEL R59, R77, -INF , !P2 ;  /* 0xff8000004d3b7808 */ /* 0x000fc40005000000 */
[----:B------:R-:W-:Y:S02]  /*3d40*/  PLOP3.LUT P2, PT, PT, PT, UP5, 0x40, 0x0 ;  /* 0x000000000000781c */ /* 0x000fe40003f4e858 */
[C---:B------:R-:W-:Y:S02]  /*3d50*/  ISETP.GT.AND P0, PT, R6.reuse, 0x8, P0 ;  /* 0x000000080600780c */ /* 0x040fe40000704270 */
[----:B------:R-:W-:Y:S02]  /*3d60*/  ISETP.GT.AND P1, PT, R6, RZ, P1 ;  /* 0x000000ff0600720c */ /* 0x000fe40000f24270 */
[----:B------:R-:W-:Y:S02]  /*3d70*/  ISETP.GT.AND P2, PT, R4, 0x18, P2 ;  /* 0x000000180400780c */ /* 0x000fe40001744270 */
[C---:B------:R-:W-:Y:S02]  /*3d80*/  ISETP.LT.OR P0, PT, R7.reuse, 0x9, P0 ;  /* 0x000000090700780c */ /* 0x040fe40000701670 */
[----:B------:R-:W-:-:S02]  /*3d90*/  ISETP.LT.OR P1, PT, R7, 0x1, P1 ;  /* 0x000000010700780c */ /* 0x000fc40000f21670 */
[----:B------:R-:W-:Y:S02]  /*3da0*/  ISETP.LT.OR P2, PT, R5, 0x19, P2 ;  /* 0x000000190500780c */ /* 0x000fe40001741670 */
[----:B------:R-:W-:Y:S02]  /*3db0*/  FSEL R20, R46, -INF , !P0 ;  /* 0xff8000002e147808 */ /* 0x000fe40004000000 */
[----:B------:R-:W-:Y:S02]  /*3dc0*/  FSEL R14, R50, -INF , !P1 ;  /* 0xff800000320e7808 */ /* 0x000fe40004800000 */
[----:B------:R-:W-:Y:S02]  /*3dd0*/  PLOP3.LUT P0, PT, PT, PT, UP6, 0x40, 0x0 ;  /* 0x000000000000781c */ /* 0x000fe40003f0e868 */
[----:B------:R-:W-:Y:S01]  /*3de0*/  PLOP3.LUT P1, PT, PT, PT, UP1, 0x40, 0x0 ;  /* 0x000000000000781c */ /* 0x000fe20003f2e818 */
[----:B------:R-:W-:Y:S01]  /*3df0*/  UISETP.NE.AND UP1, UPT, UR32, URZ, UPT ;  /* 0x0000003f2000728c */ /* 0x000fe2000bf25270 */
[----:B------:R-:W-:-:S02]  /*3e00*/  FSEL R73, R84, -INF , !P2 ;  /* 0xff80000054497808 */ /* 0x000fc40005000000 */
[----:B------:R-:W-:Y:S01]  /*3e10*/  PLOP3.LUT P2, PT, PT, PT, UP3, 0x40, 0x0 ;  /* 0x000000000000781c */ /* 0x000fe20003f4e838 */
[----:B------:R-:W-:Y:S01]  /*3e20*/  UISETP.NE.AND UP3, UPT, UR34, URZ, UPT ;  /* 0x0000003f2200728c */ /* 0x000fe2000bf65270 */
[C---:B------:R-:W-:Y:S02]  /*3e30*/  ISETP.GT.AND P0, PT, R6.reuse, 0x11, P0 ;  /* 0x000000110600780c */ /* 0x040fe40000704270 */
[C---:B------:R-:W-:Y:S02]  /*3e40*/  ISETP.GT.AND P1, PT, R6.reuse, 0x9, P1 ;  /* 0x000000090600780c */ /* 0x040fe40000f24270 */
[----:B------:R-:W-:Y:S02]  /*3e50*/  ISETP.GT.AND P2, PT, R6, 0x1, P2 ;  /* 0x000000010600780c */ /* 0x000fe40001744270 */
[C---:B------:R-:W-:Y:S02]  /*3e60*/  ISETP.LT.OR P0, PT, R7.reuse, 0x12, P0 ;  /* 0x000000120700780c */ /* 0x040fe40000701670 */
[----:B------:R-:W-:-:S02]  /*3e70*/  ISETP.LT.OR P1, PT, R7, 0xa, P1 ;  /* 0x0000000a0700780c */ /* 0x000fc40000f21670 */
[----:B------:R-:W-:Y:S02]  /*3e80*/  ISETP.LT.OR P2, PT, R7, 0x2, P2 ;  /* 0x000000020700780c */ /* 0x000fe40001741670 */
[----:B------:R-:W-:Y:S02]  /*3e90*/  FSEL R61, R43, -INF , !P0 ;  /* 0xff8000002b3d7808 */ /* 0x000fe40004000000 */
[----:B------:R-:W-:Y:S02]  /*3ea0*/  FSEL R21, R47, -INF , !P1 ;  /* 0xff8000002f157808 */ /* 0x000fe40004800000 */
[----:B------:R-:W-:Y:S02]  /*3eb0*/  PLOP3.LUT P0, PT, PT, PT, UP3, 0x40, 0x0 ;  /* 0x000000000000781c */ /* 0x000fe40003f0e838 */
[----:B------:R-:W-:Y:S02]  /*3ec0*/  PLOP3.LUT P1, PT, PT, PT, UP5, 0x40, 0x0 ;  /* 0x000000000000781c */ /* 0x000fe40003f2e858 */
[----:B------:R-:W-:-:S02]  /*3ed0*/  FSEL R17, R51, -INF , !P2 ;  /* 0xff80000033117808 */ /* 0x000fc40005000000 */
[----:B------:R-:W-:Y:S01]  /*3ee0*/  PLOP3.LUT P2, PT, PT, PT, UP0, 0x40, 0x0 ;  /* 0x000000000000781c */ /* 0x000fe20003f4e808 */
[----:B------:R-:W-:Y:S01]  /*3ef0*/  UISETP.NE.AND UP0, UPT, UR31, URZ, UPT ;  /* 0x0000003f1f00728c */ /* 0x000fe2000bf05270 */
[----:B------:R-:W-:Y:S01]  /*3f00*/  ISETP.GT.AND P0, PT, R4, 0x20, P0 ;  /* 0x000000200400780c */ /* 0x000fe20000704270 */
[----:B------:R-:W-:Y:S01]  /*3f10*/  UP2UR UR31, UPR, URZ, 0x40 ;  /* 0x000000403f1f7883 */ /* 0x000fe20008000000 */
[C---:B------:R-:W-:Y:S01]  /*3f20*/  ISETP.GT.AND P1, PT, R6.reuse, 0x18, P1 ;  /* 0x000000180600780c */ /* 0x040fe20000f24270 */
[----:B------:R-:W-:Y:S01]  /*3f30*/  UISETP.NE.AND UP6, UPT, UR12, URZ, UPT ;  /* 0x0000003f0c00728c */ /* 0x000fe2000bfc5270 */
[----:B------:R-:W-:Y:S02]  /*3f40*/  ISETP.GT.AND P2, PT, R6, 0x10, P2 ;  /* 0x000000100600780c */ /* 0x000fe40001744270 */
[----:B------:R-:W-:Y:S02]  /*3f50*/  ISETP.LT.OR P0, PT, R5, 0x21, P0 ;  /* 0x000000210500780c */ /* 0x000fe40000701670 */
[----:B------:R-:W-:-:S02]  /*3f60*/  ISETP.LT.OR P1, PT, R7, 0x19, P1 ;  /* 0x000000190700780c */ /* 0x000fc40000f21670 */
[----:B------:R-:W-:Y:S02]  /*3f70*/  ISETP.LT.OR P2, PT, R7, 0x11, P2 ;  /* 0x000000110700780c */ /* 0x000fe40001741670 */
[----:B------:R-:W-:Y:S02]  /*3f80*/  FSEL R126, R92, -INF , !P0 ;  /* 0xff8000005c7e7808 */ /* 0x000fe40004000000 */
[----:B------:R-:W-:Y:S02]  /*3f90*/  FSEL R62, R38, -INF , !P1 ;  /* 0xff800000263e7808 */ /* 0x000fe40004800000 */
[----:B------:R-:W-:Y:S02]  /*3fa0*/  PLOP3.LUT P0, PT, PT, PT, UP2, 0x40, 0x0 ;  /* 0x000000000000781c */ /* 0x000fe40003f0e828 */
[----:B------:R-:W-:Y:S02]  /*3fb0*/  PLOP3.LUT P1, PT, PT, PT, UP3, 0x40, 0x0 ;  /* 0x000000000000781c */ /* 0x000fe40003f2e838 */
[----:B------:R-:W-:-:S02]  /*3fc0*/  FSEL R60, R42, -INF , !P2 ;  /* 0xff8000002a3c7808 */ /* 0x000fc40005000000 */
[----:B------:R-:W-:Y:S02]  /*3fd0*/  PLOP3.LUT P2, PT, PT, PT, UP4, 0x40, 0x0 ;  /* 0x000000000000781c */ /* 0x000fe40003f4e848 */
[----:B------:R-:W-:Y:S02]  /*3fe0*/  ISETP.GT.AND P0, PT, R4, 0x21, P0 ;  /* 0x000000210400780c */ /* 0x000fe40000704270 */
[C---:B------:R-:W-:Y:S02]  /*3ff0*/  ISETP.GT.AND P1, PT, R6.reuse, 0x20, P1 ;  /* 0x000000200600780c */ /* 0x040fe40000f24270 */
        /* <DEDUP_REMOVED lines=11> */
[----:B------:R-:W-:Y:S02]  /*40b0*/  ISETP.GT.AND P1, PT, R4, 0x28, P1 ;  /* 0x000000280400780c */ /* 0x000fe40000f24270 */
[----:B------:R-:W-:Y:S02]  /*40c0*/  ISETP.GT.AND P2, PT, R6, 0x21, P2 ;  /* 0x000000210600780c */ /* 0x000fe40001744270 */
[----:B------:R-:W-:Y:S02]  /*40d0*/  ISETP.LT.OR P0, PT, R7, 0x29, P0 ;  /* 0x000000290700780c */ /* 0x000fe40000701670 */
[----:B------:R-:W-:-:S02]  /*40e0*/  ISETP.LT.OR P1, PT, R5, 0x29, P1 ;  /* 0x000000290500780c */ /* 0x000fc40000f21670 */
[----:B------:R-:W-:Y:S02]  /*40f0*/  ISETP.LT.OR P2, PT, R7, 0x22, P2 ;  /* 0x000000220700780c */ /* 0x000fe40001741670 */
[----:B------:R-:W-:Y:S02]  /*4100*/  FSEL R91, R22, -INF , !P0 ;  /* 0xff800000165b7808 */ /* 0x000fe40004000000 */
[----:B------:R-:W-:Y:S02]  /*4110*/  FSEL R145, R96, -INF , !P1 ;  /* 0xff80000060917808 */ /* 0x000fe40004800000 */
[----:B------:R-:W-:Y:S01]  /*4120*/  PLOP3.LUT P0, PT, PT, PT, UP6, 0x40, 0x0 ;  /* 0x000000000000781c */ /* 0x000fe20003f0e868 */
[----:B------:R-:W-:Y:S01]  /*4130*/  UISETP.NE.AND UP6, UPT, UR31, URZ, UPT ;  /* 0x0000003f1f00728c */ /* 0x000fe2000bfc5270 */
[----:B------:R-:W-:Y:S02]  /*4140*/  PLOP3.LUT P1, PT, PT, PT, UP0, 0x40, 0x0 ;  /* 0x000000000000781c */ /* 0x000fe40003f2e808 */
[----:B------:R-:W-:-:S02]  /*4150*/  FSEL R124, R27, -INF , !P2 ;  /* 0xff8000001b7c7808 */ /* 0x000fc40005000000 */
[----:B------:R-:W-:Y:S02]  /*4160*/  PLOP3.LUT P2, PT, PT, PT, UP0, 0x40, 0x0 ;  /* 0x000000000000781c */ /* 0x000fe40003f4e808 */
[----:B------:R-:W-:Y:S01]  /*4170*/  ISETP.GT.AND P1, PT, R4, 0x29, P1 ;  /* 0x000000290400780c */ /* 0x000fe20000f24270 */
[--C-:B-1----:R-:W-:Y:S01]  /*4180*/  IMAD.IADD R4, R12, 0x1, R8.reuse ;  /* 0x000000010c047824 */ /* 0x102fe200078e0208 */
[----:B------:R-:W-:Y:S02]  /*4190*/  ISETP.GT.AND P2, PT, R6, 0x29, P2 ;  /* 0x000000290600780c */ /* 0x000fe40001744270 */
[----:B------:R-:W-:Y:S01]  /*41a0*/  ISETP.LT.OR P1, PT, R5, 0x2a, P1 ;  /* 0x0000002a0500780c */ /* 0x000fe20000f21670 */
[----:B------:R-:W-:Y:S01]  /*41b0*/  IMAD.IADD R5, R10, 0x1, R8 ;  /* 0x000000010a057824 */ /* 0x000fe200078e0208 */
[----:B------:R-:W-:Y:S02]  /*41c0*/  ISETP.LT.OR P2, PT, R7, 0x2a, P2 ;  /* 0x0000002a0700780c */ /* 0x000fe40001741670 */
[----:B------:R-:W-:-:S02]  /*41d0*/  FSEL R127, R97, -INF , !P1 ;  /* 0xff800000617f7808 */ /* 0x000fc40004800000 */
[----:B------:R-:W-:Y:S02]  /*41e0*/  IMNMX R5, R5, R11, PT ;  /* 0x0000000b05057217 */ /* 0x000fe40003800200 */
        /* <DEDUP_REMOVED lines=14> */
.L_x_965:
[----:B------:R-:W-:-:S04]  /*42d0*/  MOV R7, c[0x0][0x32c] ;  /* 0x0000cb0000077a02 */ /* 0x000fc80000000f00 */
[----:B------:R-:W-:-:S13]  /*42e0*/  ISETP.NE.AND P0, PT, R7, 0x1, PT ;  /* 0x000000010700780c */ /* 0x000fda0003f05270 */
[----:B------:R-:W-:-:S05]  /*42f0*/  @P0 IMAD.HI.U32 R7, R6, c[0x0][0x330], RZ ;  /* 0x0000cc0006070a27 */ /* 0x000fca00078e00ff */
[----:B------:R-:W-:Y:S02]  /*4300*/  @P0 SHF.R.U32.HI R6, RZ, c[0x0][0x334], R7 ;  /* 0x0000cd00ff060a19 */ /* 0x000fe40000011607 */
.L_x_966:
[----:B------:R-:W-:Y:S05]  /*4310*/  BSYNC B0 ;  /* 0x0000000000007941 */ /* 0x000fea0003800000 */
.L_x_964:
[----:B------:R-:W-:-:S05]  /*4320*/  IMAD R6, R6, c[0x0][0x32c], R13 ;  /* 0x0000cb0006067a24 */ /* 0x000fca00078e020d */
[----:B------:R-:W-:Y:S02]  /*4330*/  IADD3 R7, R6, c[0x0][0x32c], RZ ;  /* 0x0000cb0006077a10 */ /* 0x000fe40007ffe0ff */
[----:B------:R-:W-:Y:S02]  /*4340*/  IMNMX R4, R4, R6, !PT ;  /* 0x0000000604047217 */ /* 0x000fe40007800200 */
[----:B------:R-:W-:Y:S02]  /*4350*/  IMNMX R5, R5, R7, PT ;  /* 0x0000000705057217 */ /* 0x000fe40003800200 */
.L_x_963:
[----:B------:R-:W-:Y:S01]  /*4360*/  FMNMX.FTZ R7, R15, R16, !PT ;  /* 0x000000100f077209 */ /* 0x000fe20007810000 */
[----:B------:R-:W-:Y:S01]  /*4370*/  UP2UR UR31, UPR, URZ, 0x10 ;  /* 0x000000103f1f7883 */ /* 0x000fe20008000000 */
[----:B------:R-:W-:Y:S01]  /*4380*/  FMNMX.FTZ R6, R14, R17, !PT ;  /* 0x000000110e067209 */ /* 0x000fe20007810000 */
[----:B------:R-:W-:Y:S01]  /*4390*/  UISETP.NE.AND UP4, UPT, UR30, URZ, UPT ;  /* 0x0000003f1e00728c */ /* 0x000fe2000bf85270 */
        /* <DEDUP_REMOVED lines=17> */
[----:B------:R-:W-:Y:S01]  /*44b0*/  STL [R1+0x68], R242 ;  /* 0x000068f201007387 */ /* 0x000fe20000100800 */
[----:B------:R-:W-:Y:S01]  /*44c0*/  FMNMX.FTZ R6, R62, R6, !PT ;  /* 0x000000063e067209 */ /* 0x000fe20007810000 */
[----:B------:R-:W-:Y:S01]  /*44d0*/  IMAD.SHL.U32 R225, R0, 0x2, RZ ;  /* 0x0000000200e17824 */ /* 0x000fe200078e00ff */
[----:B------:R-:W-:Y:S01]  /*44e0*/  FMNMX.FTZ R169, R71, R169, !PT ;  /* 0x000000a947a97209 */ /* 0x000fe20007810000 */
[----:B------:R-:W-:Y:S01]  /*44f0*/  STL [R1+0x64], R241 ;  /* 0x000064f101007387 */ /* 0x000fe20000100800 */
[----:B------:R-:W-:Y:S01]  /*4500*/  FMNMX.FTZ R6, R63, R6, !PT ;  /* 0x000000063f067209 */ /* 0x000fe20007810000 */
[----:B------:R-:W-:Y:S01]  /*4510*/  IMAD R226, R3, 0x2, R225 ;  /* 0x0000000203e27824 */ /* 0x000fe200078e02e1 */
[----:B------:R-:W-:Y:S01]  /*4520*/  FMNMX.FTZ R169, R161, R169, !PT ;  /* 0x000000a9a1a97209 */ /* 0x000fe20007810000 */
[----:B------:R-:W-:Y:S01]  /*4530*/  STL [R1+0x60], R240 ;  /* 0x000060f001007387 */ /* 0x000fe20000100800 */
[----:B------:R-:W-:Y:S01]  /*4540*/  FMNMX.FTZ R6, R125, R6, !PT ;  /* 0x000000067d067209 */ /* 0x000fe20007810000 */
[----:B------:R-:W-:Y:S01]  /*4550*/  IMAD R227, R2, 0x2, R226 ;  /* 0x0000000202e37824 */ /* 0x000fe200078e02e2 */
[----:B------:R-:W-:Y:S01]  /*4560*/  FMNMX.FTZ R169, R160, R169, !PT ;  /* 0x000000a9a0a97209 */ /* 0x000fe20007810000 */
[----:B------:R-:W-:Y:S01]  /*4570*/  STL [R1+0x5c], R239 ;  /* 0x00005cef01007387 */ /* 0x000fe20000100800 */
[----:B------:R-:W-:-:S02]  /*4580*/  FMNMX.FTZ R6, R124, R6, !PT ;  /* 0x000000067c067209 */ /* 0x000fc40007810000 */
[----:B------:R-:W-:Y:S01]  /*4590*/  FMNMX.FTZ R169, R147, R169, !PT ;  /* 0x000000a993a97209 */ /* 0x000fe20007810000 */
[----:B------:R-:W-:Y:S01]  /*45a0*/  STL [R1+0x58], R238 ;  /* 0x000058ee01007387 */ /* 0x000fe20000100800 */
[----:B------:R-:W-:Y:S02]  /*45b0*/  FMNMX.FTZ R6, R91, R6, !PT ;  /* 0x000000065b067209 */ /* 0x000fe40007810000 */
[----:B------:R-:W-:Y:S01]  /*45c0*/  FMNMX.FTZ R169, R146, R169, !PT ;  /* 0x000000a992a97209 */ /* 0x000fe20007810000 */
[----:B------:R-:W-:Y:S01]  /*45d0*/  STL [R1+0x54], R237 ;  /* 0x000054ed01007387 */ /* 0x000fe20000100800 */
[----:B------:R-:W-:Y:S02]  /*45e0*/  FMNMX.FTZ R168, R90, R6, !PT ;  /* 0x000000065aa87209 */ /* 0x000fe40007810000 */
[----:B------:R-:W-:Y:S01]  /*45f0*/  PLOP3.LUT P0, PT, PT, PT, UP3, 0x40, 0x0 ;  /* 0x000000000000781c */ /* 0x000fe20003f0e838 */
[----:B------:R-:W1:Y:S01]  /*4600*/  SHFL.BFLY PT, R6, R169, 0x2, 0x1f ;  /* 0x0c401f00a9067f89 */ /* 0x000e6200000e0000 */
[----:B------:R-:W-:Y:S01]  /*4610*/  PLOP3.LUT P1, PT, PT, PT, UP4, 0x40, 0x0 ;  /* 0x000000000000781c */ /* 0x000fe20003f2e848 */
[----:B------:R-:W-:Y:S01]  /*4620*/  UISETP.NE.AND UP4, UPT, UR31, URZ, UPT ;  /* 0x0000003f1f00728c */ /* 0x000fe2000bf85270 */
[C---:B------:R-:W-:Y:S01]  /*4630*/  ISETP.GT.AND P0, PT, R4.reuse, 0x1, P0 ;  /* 0x000000010400780c */ /* 0x040fe20000704270 */
[----:B------:R-:W2:Y:S01]  /*4640*/  SHFL.BFLY PT, R7, R168, 0x2, 0x1f ;  /* 0x0c401f00a8077f89 */ /* 0x000ea200000e0000 */
[----:B------:R-:W-:Y:S01]  /*4650*/  ISETP.GT.AND P1, PT, R4, RZ, P1 ;  /* 0x000000ff0400720c */ /* 0x000fe20000f24270 */
[----:B------:R-:W-:Y:S01]  /*4660*/  UISETP.NE.AND UP3, UPT, UR30, URZ, UPT ;  /* 0x0000003f1e00728c */ /* 0x000fe2000bf65270 */
[C---:B------:R-:W-:Y:S01]  /*4670*/  ISETP.LT.OR P0, PT, R5.reuse, 0x2, P0 ;  /* 0x000000020500780c */ /* 0x040fe20000701670 */
[----:B------:R-:W-:Y:S01]  /*4680*/  STL [R1+0x50], R236 ;  /* 0x000050ec01007387 */ /* 0x000fe20000100800 */
[----:B------:R-:W-:-:S02]  /*4690*/  ISETP.LT.OR P1, PT, R5, 0x1, P1 ;  /* 0x000000010500780c */ /* 0x000fc40000f21670 */
[----:B------:R-:W-:Y:S01]  /*46a0*/  FSEL R51, R83, -INF , !P0 ;  /* 0xff80000053337808 */ /* 0x000fe20004000000 */
[----:B------:R-:W-:Y:S01]  /*46b0*/  STL [R1+0x4c], R235 ;  /* 0x00004ceb01007387 */ /* 0x000fe20000100800 */
[----:B------:R-:W-:Y:S01]  /*46c0*/  PLOP3.LUT P0, PT, PT, PT, UP0, 0x40, 0x0 ;  /* 0x000000000000781c */ /* 0x000fe20003f0e808 */
[----:B------:R-:W-:Y:S01]  /*46d0*/  UISETP.NE.AND UP0, UPT, UR5, URZ, UPT ;  /* 0x0000003f0500728c */ /* 0x000fe2000bf05270 */
[----:B------:R-:W-:Y:S01]  /*46e0*/  FSEL R50, R82, -INF , !P1 ;  /* 0xff80000052327808 */ /* 0x000fe20004800000 */
[----:B------:R-:W-:Y:S01]  /*46f0*/  STL [R1+0x48], R234 ;  /* 0x000048ea01007387 */ /* 0x000fe20000100800 */
[----:B------:R-:W-:Y:S01]  /*4700*/  ISETP.GT.AND P0, PT, R4, 0x10, P0 ;  /* 0x000000100400780c */ /* 0x000fe20000704270 */
[----:B------:R-:W-:Y:S01]  /*4710*/  ULDC.64 UR4, c[0x0][0x2c8] ;  /* 0x0000b20000047ab9 */ /* 0x000fe20000000a00 */
[----:B------:R-:W-:Y:S01]  /*4720*/  PLOP3.LUT P1, PT, PT, PT, UP1, 0x40, 0x0 ;  /* 0x000000000000781c */ /* 0x000fe20003f2e818 */
[----:B------:R-:W-:Y:S01]  /*4730*/  UISETP.NE.AND UP1, UPT, UR28, URZ, UPT ;  /* 0x0000003f1c00728c */ /* 0x000fe2000bf25270 */
[----:B------:R-:W-:Y:S01]  /*4740*/  ISETP.LT.OR P0, PT, R5, 0x11, P0 ;  /* 0x000000110500780c */ /* 0x000fe20000701670 */
[----:B------:R-:W-:Y:S01]  /*4750*/  LDSM.16.MT88.4 R28, [R226+0x2080] ;  /* 0x00208000e21c783b */ /* 0x000fe20000004200 */
[----:B------:R-:W-:Y:S01]  /*4760*/  PLOP3.LUT P2, PT, PT, PT, UP2, 0x40, 0x0 ;  /* 0x000000000000781c */ /* 0x000fe20003f4e828 */
[----:B------:R-:W-:Y:S01]  /*4770*/  UISETP.NE.AND UP2, UPT, UR29, URZ, UPT ;  /* 0x0000003f1d00728c */ /* 0x000fe2000bf45270 */
[----:B-1----:R-:W-:Y:S01]  /*4780*/  FMNMX.FTZ R169, R169, R6, !PT ;  /* 0x00000006a9a97209 */ /* 0x002fe20007810000 */
[----:B------:R-:W-:Y:S01]  /*4790*/  LDSM.16.MT88.4 R36, [R226+0x3880] ;  /* 0x00388000e224783b */ /* 0x000fe20000004200 */
[----:B------:R-:W-:-:S02]  /*47a0*/  FSEL R49, R34, -INF , !P0 ;  /* 0xff80000022317808 */ /* 0x000fc40004000000 */
[----:B--2---:R-:W-:Y:S01]  /*47b0*/  FMNMX.FTZ R168, R168, R7, !PT ;  /* 0x00000007a8a87209 */ /* 0x004fe20007810000 */
[----:B------:R-:W1:Y:S01]  /*47c0*/  SHFL.BFLY PT, R6, R169, 0x1, 0x1f ;  /* 0x0c201f00a9067f89 */ /* 0x000e6200000e0000 */
[----:B------:R-:W-:Y:S02]  /*47d0*/  FMNMX.FTZ R7, R54, R55, !PT ;  /* 0x0000003736077209 */ /* 0x000fe40007810000 */
[----:B------:R-:W-:Y:S01]  /*47e0*/  PLOP3.LUT P0, PT, PT, PT, UP4, 0x40, 0x0 ;  /* 0x000000000000781c */ /* 0x000fe20003f0e848 */
[----:B------:R-:W2:Y:S01]  /*47f0*/  SHFL.BFLY PT, R8, R168, 0x1, 0x1f ;  /* 0x0c201f00a8087f89 */ /* 0x000ea200000e0000 */
[C---:B------:R-:W-:Y:S02]  /*4800*/  ISETP.GT.AND P1, PT, R4.reuse, 0x9, P1 ;  /* 0x000000090400780c */ /* 0x040fe40000f24270 */
[C---:B------:R-:W-:Y:S01]  /*4810*/  ISETP.GT.AND P0, PT, R4.reuse, 0x19, P0 ;  /* 0x000000190400780c */ /* 0x040fe20000704270 */
[----:B------:R-:W-:Y:S01]  /*4820*/  LDSM.16.MT88.4 R44, [R227+0x3880] ;  /* 0x00388000e32c783b */ /* 0x000fe20000004200 */
[----:B------:R-:W-:-:S02]  /*4830*/  ISETP.GT.AND P2, PT, R4, 0x8, P2 ;  /* 0x000000080400780c */ /* 0x000fc40001744270 */
[C---:B------:R-:W-:Y:S01]  /*4840*/  ISETP.LT.OR P1, PT, R5.reuse, 0xa, P1 ;  /* 0x0000000a0500780c */ /* 0x040fe20000f21670 */
[----:B------:R3:W-:Y:S01]  /*4850*/  STL [R1+0x44], R233 ;  /* 0x000044e901007387 */ /* 0x0007e20000100800 */
[C---:B------:R-:W-:Y:S02]  /*4860*/  ISETP.LT.OR P0, PT, R5.reuse, 0x1a, P0 ;  /* 0x0000001a0500780c */ /* 0x040fe40000701670 */
[----:B------:R-:W-:Y:S01]  /*4870*/  ISETP.LT.OR P2, PT, R5, 0x9, P2 ;  /* 0x000000090500780c */ /* 0x000fe20001741670 */
[----:B------:R-:W-:Y:S01]  /*4880*/  STL [R1+0x40], R232 ;  /* 0x000040e801007387 */ /* 0x000fe20000100800 */
[----:B------:R-:W-:Y:S02]  /*4890*/  FSEL R53, R79, -INF , !P1 ;  /* 0xff8000004f357808 */ /* 0x000fe40004800000 */
[----:B------:R-:W-:Y:S01]  /*48a0*/  FSEL R56, R87, -INF , !P0 ;  /* 0xff80000057387808 */ /* 0x000fe20004000000 */
[----:B------:R-:W-:Y:S01]  /*48b0*/  STL [R1+0x3c], R231 ;  /* 0x00003ce701007387 */ /* 0x000fe20000100800 */
[----:B------:R-:W-:Y:S01]  /*48c0*/  PLOP3.LUT P1, PT, PT, PT, UP5, 0x40, 0x0 ;  /* 0x000000000000781c */ /* 0x000fe20003f2e858 */
[----:B------:R-:W-:Y:S01]  /*48d0*/  UISETP.NE.AND UP5, UPT, UR13, URZ, UPT ;  /* 0x0000003f0d00728c */ /* 0x000fe2000bfa5270 */
[----:B------:R-:W-:Y:S01]  /*48e0*/  FSEL R52, R78, -INF , !P2 ;  /* 0xff8000004e347808 */ /* 0x000fe20005000000 */
[----:B------:R-:W-:Y:S01]  /*48f0*/  STL [R1+0x38], R230 ;  /* 0x000038e601007387 */ /* 0x000fe20000100800 */
[----:B-1----:R-:W-:-:S02]  /*4900*/  FMNMX.FTZ R169, R169, R6, !PT ;  /* 0x00000006a9a97209 */ /* 0x002fc40007810000 */
[----:B------:R-:W-:Y:S01]  /*4910*/  FMNMX.FTZ R6, R58, R7, !PT ;  /* 0x000000073a067209 */ /* 0x000fe20007810000 */
[----:B------:R-:W-:Y:S01]  /*4920*/  STL [R1+0x34], R229 ;  /* 0x000034e501007387 */ /* 0x000fe20000100800 */
[C---:B------:R-:W-:Y:S01]  /*4930*/  FSETP.NEU.FTZ.AND P0, PT, R169.reuse, -INF , PT ;  /* 0xff800000a900780b */ /* 0x040fe20003f1d000 */
[----:B------:R-:W-:Y:S01]  /*4940*/  FMUL.FTZ R13, R169, c[0x0][0x2d0] ;  /* 0x0000b400a90d7a20 */ /* 0x000fe20000410000 */
[----:B------:R-:W-:Y:S01]  /*4950*/  FMNMX.FTZ R6, R59, R6, !PT ;  /* 0x000000063b067209 */ /* 0x000fe20007810000 */
[----:B------:R-:W-:Y:S01]  /*4960*/  STL [R1+0x30], R224 ;  /* 0x000030e001007387 */ /* 0x000fe20000100800 */
[----:B--2---:R-:W-:Y:S02]  /*4970*/  FMNMX.FTZ R168, R168, R8, !PT ;  /* 0x00000008a8a87209 */ /* 0x004fe40007810000 */
[----:B------:R-:W-:Y:S02]  /*4980*/  FMNMX.FTZ R6, R68, R6, !PT ;  /* 0x0000000644067209 */ /* 0x000fe40007810000 */
[----:B------:R-:W-:Y:S01]  /*4990*/  PLOP3.LUT P2, PT, PT, PT, UP6, 0x40, 0x0 ;  /* 0x000000000000781c */ /* 0x000fe20003f4e868 */
[----:B------:R-:W-:Y:S01]  /*49a0*/  FMUL.FTZ R12, R168, c[0x0][0x2d0] ;  /* 0x0000b400a80c7a20 */ /* 0x000fe20000410000 */
[----:B------:R-:W-:Y:S01]  /*49b0*/  FMNMX.FTZ R6, R72, R6, !PT ;  /* 0x0000000648067209 */ /* 0x000fe20007810000 */
[----:B------:R-:W-:Y:S01]  /*49c0*/  UISETP.NE.AND UP6, UPT, UR12, URZ, UPT ;  /* 0x0000003f0c00728c */ /* 0x000fe2000bfc5270 */
[----:B------:R-:W-:-:S02]  /*49d0*/  FMNMX.FTZ R8, R50, R51, !PT ;  /* 0x0000003332087209 */ /* 0x000fc40007810000 */
[----:B------:R-:W-:Y:S02]  /*49e0*/  FMNMX.FTZ R6, R73, R6, !PT ;  /* 0x0000000649067209 */ /* 0x000fe40007810000 */
[----:B------:R-:W-:Y:S02]  /*49f0*/  ISETP.GT.AND P1, PT, R4, 0x18, P1 ;  /* 0x000000180400780c */ /* 0x000fe40000f24270 */
[----:B------:R-:W-:Y:S02]  /*4a00*/  FMNMX.FTZ R6, R74, R6, !PT ;  /* 0x000000064a067209 */ /* 0x000fe40007810000 */
[----:B------:R-:W-:Y:S02]  /*4a10*/  FSEL R13, R13, RZ, P0 ;  /* 0x000000ff0d0d7208 */ /* 0x000fe40000000000 */
[----:B------:R-:W-:Y:S02]  /*4a20*/  PLOP3.LUT P0, PT, PT, PT, UP3, 0x40, 0x0 ;  /* 0x000000000000781c */ /* 0x000fe40003f0e838 */
[----:B------:R-:W-:Y:S01]  /*4a30*/  ISETP.GT.AND P2, PT, R4, 0x11, P2 ;  /* 0x000000110400780c */ /* 0x000fe20001744270 */
[----:B------:R-:W-:Y:S01]  /*4a40*/  FFMA.FTZ R7, R15, c[0x0][0x2d0], -R13 ;  /* 0x0000b4000f077a23 */ /* 0x000fe2000001080d */
[----:B------:R-:W-:-:S02]  /*4a50*/  FMNMX.FTZ R8, R52, R8, !PT ;  /* 0x0000000834087209 */ /* 0x000fc40007810000 */
[----:B------:R-:W-:Y:S01]  /*4a60*/  FMNMX.FTZ R6, R126, R6, !PT ;  /* 0x000000067e067209 */ /* 0x000fe20007810000 */
[----:B------:R1:W-:Y:S01]  /*4a70*/  MUFU.EX2 R239, R7 ;  /* 0x0000000700ef7308 */ /* 0x0003e20000000800 */
[C---:B------:R-:W-:Y:S02]  /*4a80*/  ISETP.LT.OR P1, PT, R5.reuse, 0x19, P1 ;  /* 0x000000190500780c */ /* 0x040fe40000f21670 */
[----:B------:R-:W-:Y:S02]  /*4a90*/  ISETP.GT.AND P0, PT, R4, 0x20, P0 ;  /* 0x000000200400780c */ /* 0x000fe40000704270 */
[----:B------:R-:W-:Y:S02]  /*4aa0*/  ISETP.LT.OR P2, PT, R5, 0x12, P2 ;  /* 0x000000120500780c */ /* 0x000fe40001741670 */
[----:B------:R-:W-:Y:S02]  /*4ab0*/  FMNMX.FTZ R8, R53, R8, !PT ;  /* 0x0000000835087209 */ /* 0x000fe40007810000 */
[----:B------:R-:W-:-:S02]  /*4ac0*/  FMNMX.FTZ R6, R144, R6, !PT ;  /* 0x0000000690067209 */ /* 0x000fc40007810000 */
[----:B------:R-:W-:Y:S02]  /*4ad0*/  FSEL R48, R86, -INF , !P1 ;  /* 0xff80000056307808 */ /* 0x000fe40004800000 */
[----:B------:R-:W-:Y:S02]  /*4ae0*/  FSETP.NEU.FTZ.AND P1, PT, R168, -INF , PT ;  /* 0xff800000a800780b */ /* 0x000fe40003f3d000 */
[----:B------:R-:W-:Y:S01]  /*4af0*/  ISETP.LT.OR P0, PT, R5, 0x21, P0 ;  /* 0x000000210500780c */ /* 0x000fe20000701670 */
[----:B-1----:R-:W-:Y:S01]  /*4b00*/  FFMA.FTZ R7, R16, c[0x0][0x2d0], -R13 ;  /* 0x0000b40010077a23 */ /* 0x002fe2000001080d */
[----:B------:R-:W-:Y:S02]  /*4b10*/  FSEL R57, R35, -INF , !P2 ;  /* 0xff80000023397808 */ /* 0x000fe40005000000 */
[----:B------:R-:W-:Y:S01]  /*4b20*/  FMNMX.FTZ R8, R49, R8, !PT ;  /* 0x0000000831087209 */ /* 0x000fe20007810000 */
[----:B------:R1:W2:Y:S01]  /*4b30*/  MUFU.EX2 R238, R7 ;  /* 0x0000000700ee7308 */ /* 0x0002a20000000800 */
[----:B------:R-:W-:Y:S01]  /*4b40*/  FMNMX.FTZ R6, R145, R6, !PT ;  /* 0x0000000691067209 */ /* 0x000fe20007810000 */
[----:B------:R-:W-:Y:S01]  /*4b50*/  LDSM.16.MT88.4 R32, [R225+0x2080] ;  /* 0x00208000e120783b */ /* 0x000fe20000004200 */
[----:B------:R-:W-:-:S02]  /*4b60*/  FSEL R12, R12, RZ, P1 ;  /* 0x000000ff0c0c7208 */ /* 0x000fc40000800000 */
[----:B------:R-:W-:Y:S02]  /*4b70*/  FSEL R89, R94, -INF , !P0 ;  /* 0xff8000005e597808 */ /* 0x000fe40004000000 */
[----:B------:R-:W-:Y:S02]  /*4b80*/  PLOP3.LUT P2, PT, PT, PT, UP2, 0x40, 0x0 ;  /* 0x000000000000781c */ /* 0x000fe40003f4e828 */
[----:B------:R-:W-:Y:S02]  /*4b90*/  PLOP3.LUT P1, PT, PT, PT, UP1, 0x40, 0x0 ;  /* 0x000000000000781c */ /* 0x000fe40003f2e818 */
[----:B------:R-:W-:Y:S02]  /*4ba0*/  PLOP3.LUT P0, PT, PT, PT, UP0, 0x40, 0x0 ;  /* 0x000000000000781c */ /* 0x000fe40003f0e808 */
[----:B------:R-:W-:Y:S02]  /*4bb0*/  FMNMX.FTZ R8, R57, R8, !PT ;  /* 0x0000000839087209 */ /* 0x000fe40007810000 */
[----:B------:R-:W-:Y:S01]  /*4bc0*/  FMNMX.FTZ R6, R127, R6, !PT ;  /* 0x000000067f067209 */ /* 0x000fe20007810000 */
[----:B-1----:R-:W-:Y:S01]  /*4bd0*/  FFMA.FTZ R7, R18, c[0x0][0x2d0], -R13 ;  /* 0x0000b40012077a23 */ /* 0x002fe2000001080d */
[----:B------:R-:W-:-:S02]  /*4be0*/  ISETP.GT.AND P2, PT, R4, 0x21, P2 ;  /* 0x000000210400780c */ /* 0x000fc40001744270 */
[C---:B------:R-:W-:Y:S01]  /*4bf0*/  ISETP.GT.AND P1, PT, R4.reuse, 0x28, P1 ;  /* 0x000000280400780c */ /* 0x040fe20000f24270 */
[----:B------:R1:W-:Y:S01]  /*4c00*/  MUFU.EX2 R240, R7 ;  /* 0x0000000700f07308 */ /* 0x0003e20000000800 */
[----:B------:R-:W-:Y:S02]  /*4c10*/  ISETP.GT.AND P0, PT, R4, 0x29, P0 ;  /* 0x000000290400780c */ /* 0x000fe40000704270 */
[----:B------:R-:W-:Y:S02]  /*4c20*/  FMNMX.FTZ R4, R48, R8, !PT ;  /* 0x0000000830047209 */ /* 0x000fe40007810000 */
[----:B------:R-:W4:Y:S01]  /*4c30*/  SHFL.BFLY PT, R8, R6, 0x2, 0x1f ;  /* 0x0c401f0006087f89 */ /* 0x000f2200000e0000 */
[----:B------:R-:W-:Y:S02]  /*4c40*/  ISETP.LT.OR P2, PT, R5, 0x22, P2 ;  /* 0x000000220500780c */ /* 0x000fe40001741670 */
[----:B------:R-:W-:Y:S02]  /*4c50*/  FMNMX.FTZ R4, R56, R4, !PT ;  /* 0x0000000438047209 */ /* 0x000fe40007810000 */
[----:B------:R-:W-:-:S02]  /*4c60*/  FSEL R88, R95, -INF , !P2 ;  /* 0xff8000005f587808 */ /* 0x000fc40005000000 */
[C---:B------:R-:W-:Y:S02]  /*4c70*/  ISETP.LT.OR P1, PT, R5.reuse, 0x29, P1 ;  /* 0x000000290500780c */ /* 0x040fe40000f21670 */
[----:B------:R-:W-:Y:S01]  /*4c80*/  ISETP.LT.OR P0, PT, R5, 0x2a, P0 ;  /* 0x0000002a0500780c */ /* 0x000fe20000701670 */
[----:B-1----:R-:W-:Y:S01]  /*4c90*/  FFMA.FTZ R7, R19, c[0x0][0x2d0], -R13 ;  /* 0x0000b40013077a23 */ /* 0x002fe2000001080d */
[----:B------:R-:W-:Y:S01]  /*4ca0*/  LEA R228, R2, R225, 0x1 ;  /* 0x000000e102e47211 */ /* 0x000fe200078e08ff */
[----:B------:R-:W-:Y:S01]  /*4cb0*/  FFMA.FTZ R2, R21, c[0x0][0x2d0], -R12 ;  /* 0x0000b40015027a23 */ /* 0x000fe2000001080c */
[----:B------:R-:W-:Y:S01]  /*4cc0*/  FSEL R15, R99, -INF , !P0 ;  /* 0xff800000630f7808 */ /* 0x000fe20004000000 */
[----:B------:R1:W1:Y:S02]  /*4cd0*/  MUFU.EX2 R234, R7 ;  /* 0x0000000700ea7308 */ /* 0x0002640000000800 */
[----:B------:R-:W-:Y:S04]  /*4ce0*/  LDSM.16.MT88.4 R24, [R228+0x2080] ;  /* 0x00208000e418783b */ /* 0x000fe80000004200 */
[----:B------:R-:W-:Y:S02]  /*4cf0*/  LDSM.16.MT88.4 R40, [R228+0x3880] ;  /* 0x00388000e428783b */ /* 0x000fe40000004200 */
[----:B---3--:R-:W-:Y:S01]  /*4d00*/  MUFU.EX2 R233, R2 ;  /* 0x0000000200e97308 */ /* 0x008fe20000000800 */
[----:B----4-:R-:W-:-:S02]  /*4d10*/  FMNMX.FTZ R3, R6, R8, !PT ;  /* 0x0000000806037209 */ /* 0x010fc40007810000 */
[----:B--2---:R-:W-:-:S03]  /*4d20*/  F2FP.BF16.PACK_AB R8, R238, R239 ;  /* 0x000000efee08723e */ /* 0x004fc600000010ff */
[----:B------:R-:W2:Y:S01]  /*4d30*/  SHFL.BFLY PT, R167, R3, 0x1, 0x1f ;  /* 0x0c201f0003a77f89 */ /* 0x000ea200000e0000 */
[----:B-1----:R-:W-:Y:S01]  /*4d40*/  FMNMX.FTZ R7, R89, R4, !PT ;  /* 0x0000000459077209 */ /* 0x002fe20007810000 */
[----:B------:R-:W-:Y:S01]  /*4d50*/  FFMA.FTZ R4, R14, c[0x0][0x2d0], -R12 ;  /* 0x0000b4000e047a23 */ /* 0x000fe2000001080c */
[----:B------:R-:W-:Y:S02]  /*4d60*/  FSEL R14, R98, -INF , !P1 ;  /* 0xff800000620e7808 */ /* 0x000fe40004800000 */
[----:B------:R-:W-:Y:S01]  /*4d70*/  FMNMX.FTZ R5, R88, R7, !PT ;  /* 0x0000000758057209 */ /* 0x000fe20007810000 */
[----:B------:R1:W-:Y:S01]  /*4d80*/  MUFU.EX2 R212, R4 ;  /* 0x0000000400d47308 */ /* 0x0003e20000000800 */
[----:B------:R-:W-:Y:S02]  /*4d90*/  F2FP.BF16.PACK_AB R10, R234, R240 ;  /* 0x000000f0ea0a723e */ /* 0x000fe400000010ff */
[----:B------:R-:W-:-:S04]  /*4da0*/  FMNMX.FTZ R0, R14, R5, !PT ;  /* 0x000000050e007209 */ /* 0x000fc80007810000 */
[----:B------:R-:W-:-:S05]  /*4db0*/  FMNMX.FTZ R0, R15, R0, !PT ;  /* 0x000000000f007209 */ /* 0x000fca0007810000 */
[----:B------:R-:W3:Y:S01]  /*4dc0*/  SHFL.BFLY PT, R5, R0, 0x2, 0x1f ;  /* 0x0c401f0000057f89 */ /* 0x000ee200000e0000 */
[----:B-1----:R-:W-:Y:S01]  /*4dd0*/  FFMA.FTZ R4, R17, c[0x0][0x2d0], -R12 ;  /* 0x0000b40011047a23 */ /* 0x002fe2000001080c */
[----:B--2---:R-:W-:Y:S02]  /*4de0*/  FMNMX.FTZ R167, R3, R167, !PT ;  /* 0x000000a703a77209 */ /* 0x004fe40007810000 */
[----:B------:R-:W-:Y:S01]  /*4df0*/  LDSM.16.MT88.4 R16, [R225+0x3880] ;  /* 0x00388000e110783b */ /* 0x000fe20000004200 */
[----:B------:R1:W2:Y:S01]  /*4e00*/  MUFU.EX2 R237, R4 ;  /* 0x0000000400ed7308 */ /* 0x0002a20000000800 */
[C---:B------:R-:W-:Y:S01]  /*4e10*/  FSETP.NEU.FTZ.AND P0, PT, R167.reuse, -INF , PT ;  /* 0xff800000a700780b */ /* 0x040fe20003f1d000 */
[----:B------:R-:W-:-:S05]  /*4e20*/  FMUL.FTZ R2, R167, c[0x0][0x2d0] ;  /* 0x0000b400a7027a20 */ /* 0x000fca0000410000 */
[----:B------:R-:W-:-:S05]  /*4e30*/  FSEL R2, R2, RZ, P0 ;  /* 0x000000ff02027208 */ /* 0x000fca0000000000 */
[----:B------:R-:W-:Y:S02]  /*4e40*/  FFMA.FTZ R3, R54, c[0x0][0x2d0], -R2 ;  /* 0x0000b40036037a23 */ /* 0x000fe40000010802 */
[----:B-1----:R-:W-:Y:S01]  /*4e50*/  FFMA.FTZ R4, R20, c[0x0][0x2d0], -R12 ;  /* 0x0000b40014047a23 */ /* 0x002fe2000001080c */
[----:B---3--:R-:W-:Y:S01]  /*4e60*/  FMNMX.FTZ R0, R0, R5, !PT ;  /* 0x0000000500007209 */ /* 0x008fe20007810000 */
[----:B------:R-:W-:Y:S01]  /*4e70*/  LDSM.16.MT88.4 R20, [R227+0x2080] ;  /* 0x00208000e314783b */ /* 0x000fe20000004200 */
[----:B------:R1:W-:Y:S01]  /*4e80*/  MUFU.EX2 R207, R3 ;  /* 0x0000000300cf7308 */ /* 0x0003e20000000800 */
[----:B--2---:R-:W-:-:S07]  /*4e90*/  F2FP.BF16.PACK_AB R9, R237, R212 ;  /* 0x000000d4ed09723e */ /* 0x004fce00000010ff */
[----:B------:R2:W3:Y:S01]  /*4ea0*/  MUFU.EX2 R162, R4 ;  /* 0x0000000400a27308 */ /* 0x0004e20000000800 */
[----:B-1----:R-:W-:-:S07]  /*4eb0*/  FFMA.FTZ R3, R55, c[0x0][0x2d0], -R2 ;  /* 0x0000b40037037a23 */ /* 0x002fce0000010802 */
[----:B------:R1:W-:Y:S01]  /*4ec0*/  MUFU.EX2 R214, R3 ;  /* 0x0000000300d67308 */ /* 0x0003e20000000800 */
[----:B--2---:R-:W1:Y:S01]  /*4ed0*/  SHFL.BFLY PT, R4, R0, 0x1, 0x1f ;  /* 0x0c201f0000047f89 */ /* 0x004e6200000e0000 */
[----:B---3--:R-:W-:-:S07]  /*4ee0*/  F2FP.BF16.PACK_AB R11, R233, R162 ;  /* 0x000000a2e90b723e */ /* 0x008fce00000010ff */
[C---:B------:R-:W-:Y:S08]  /*4ef0*/  HMMA.16816.F32.BF16 R176, R8.reuse, R32, RZ ;  /* 0x0000002008b0723c */ /* 0x040ff000000418ff */
[----:B------:R-:W-:Y:S01]  /*4f00*/  HMMA.16816.F32.BF16 R196, R8, R28, RZ ;  /* 0x0000001c08c4723c */ /* 0x000fe200000418ff */
[----:B-1----:R-:W-:Y:S01]  /*4f10*/  FMNMX.FTZ R3, R0, R4, !PT ;  /* 0x0000000400037209 */ /* 0x002fe20007810000 */
[----:B------:R-:W-:-:S06]  /*4f20*/  FFMA.FTZ R0, R58, c[0x0][0x2d0], -R2 ;  /* 0x0000b4003a007a23 */ /* 0x000fcc0000010802 */
[C---:B------:R-:W-:Y:S01]  /*4f30*/  HMMA.16816.F32.BF16 R192, R8.reuse, R24, RZ ;  /* 0x0000001808c0723c */ /* 0x040fe200000418ff */
[----:B------:R-:W-:Y:S01]  /*4f40*/  FFMA.FTZ R4, R59, c[0x0][0x2d0], -R2 ;  /* 0x0000b4003b047a23 */ /* 0x000fe20000010802 */
[C---:B------:R-:W-:Y:S01]  /*4f50*/  FSETP.NEU.FTZ.AND P0, PT, R3.reuse, -INF , PT ;  /* 0xff8000000300780b */ /* 0x040fe20003f1d000 */
[----:B------:R1:W-:Y:S05]  /*4f60*/  MUFU.EX2 R235, R0 ;  /* 0x0000000000eb7308 */ /* 0x0003ea0000000800 */
[C---:B------:R-:W-:Y:S03]  /*4f70*/  HMMA.16816.F32.BF16 R188, R8.reuse, R20, RZ ;  /* 0x0000001408bc723c */ /* 0x040fe600000418ff */
[----:B------:R-:W2:Y:S05]  /*4f80*/  MUFU.EX2 R229, R4 ;  /* 0x0000000400e57308 */ /* 0x000eaa0000000800 */
[----:B------:R-:W-:Y:S01]  /*4f90*/  HMMA.16816.F32.BF16 R184, R8, R16, RZ ;  /* 0x0000001008b8723c */ /* 0x000fe200000418ff */
[----:B-1----:R-:W-:-:S07]  /*4fa0*/  FMUL.FTZ R0, R3, c[0x0][0x2d0] ;  /* 0x0000b40003007a20 */ /* 0x002fce0000410000 */
[----:B------:R-:W-:Y:S01]  /*4fb0*/  HMMA.16816.F32.BF16 R180, R8, R36, RZ ;  /* 0x0000002408b4723c */ /* 0x000fe200000418ff */
[----:B------:R-:W-:Y:S02]  /*4fc0*/  FSEL R0, R0, RZ, P0 ;  /* 0x000000ff00007208 */ /* 0x000fe40000000000 */
[----:B--2---:R-:W-:-:S03]  /*4fd0*/  F2FP.BF16.PACK_AB R6, R229, R235 ;  /* 0x000000ebe506723e */ /* 0x004fc600000010ff */
[--C-:B------:R-:W-:Y:S02]  /*4fe0*/  FFMA.FTZ R4, R50, c[0x0][0x2d0], -R0.reuse ;  /* 0x0000b40032047a23 */ /* 0x100fe40000010800 */
[C---:B------:R-:W-:Y:S02]  /*4ff0*/  HMMA.16816.F32.BF16 R172, R8.reuse, R40, RZ ;  /* 0x0000002808ac723c */ /* 0x040fe400000418ff */
[----:B------:R1:W-:Y:S06]  /*5000*/  MUFU.EX2 R247, R4 ;  /* 0x0000000400f77308 */ /* 0x0003ec0000000800 */
[C---:B------:R-:W-:Y:S08]  /*5010*/  HMMA.16816.F32.BF16 R156, R8.reuse, R44, RZ ;  /* 0x0000002c089c723c */ /* 0x040ff000000418ff */
[----:B------:R-:W-:Y:S01]  /*5020*/  HMMA.16816.F32.BF16 R152, R8, R34, RZ ;  /* 0x000000220898723c */ /* 0x000fe200000418ff */
[----:B-1----:R-:W-:-:S04]  /*5030*/  FFMA.FTZ R4, R51, c[0x0][0x2d0], -R0 ;  /* 0x0000b40033047a23 */ /* 0x002fc80000010800 */
[----:B------:R1:W2:Y:S03]  /*5040*/  MUFU.EX2 R171, R4 ;  /* 0x0000000400ab7308 */ /* 0x0002a60000000800 */
[C---:B------:R-:W-:Y:S08]  /*5050*/  HMMA.16816.F32.BF16 R148, R8.reuse, R30, RZ ;  /* 0x0000001e0894723c */ /* 0x040ff000000418ff */
[----:B------:R-:W-:Y:S01]  /*5060*/  HMMA.16816.F32.BF16 R140, R8, R26, RZ ;  /* 0x0000001a088c723c */ /* 0x000fe200000418ff */
[----:B-1----:R-:W-:Y:S01]  /*5070*/  FFMA.FTZ R4, R52, c[0x0][0x2d0], -R0 ;  /* 0x0000b40034047a23 */ /* 0x002fe20000010800 */
[----:B--2---:R-:W-:-:S06]  /*5080*/  F2FP.BF16.PACK_AB R5, R171, R247 ;  /* 0x000000f7ab05723e */ /* 0x004fcc00000010ff */
[C---:B------:R-:W-:Y:S01]  /*5090*/  HMMA.16816.F32.BF16 R136, R8.reuse, R22, RZ ;  /* 0x000000160888723c */ /* 0x040fe200000418ff */
[----:B------:R1:W-:Y:S07]  /*50a0*/  MUFU.EX2 R246, R4 ;  /* 0x0000000400f67308 */ /* 0x0003ee0000000800 */
[C---:B------:R-:W-:Y:S08]  /*50b0*/  HMMA.16816.F32.BF16 R132, R8.reuse, R18, RZ ;  /* 0x000000120884723c */ /* 0x040ff000000418ff */
[----:B------:R-:W-:Y:S01]  /*50c0*/  HMMA.16816.F32.BF16 R128, R8, R38, RZ ;  /* 0x000000260880723c */ /* 0x000fe200000418ff */
[----:B-1----:R-:W-:-:S04]  /*50d0*/  FFMA.FTZ R4, R53, c[0x0][0x2d0], -R0 ;  /* 0x0000b40035047a23 */ /* 0x002fc80000010800 */
[----:B------:R1:W2:Y:S03]  /*50e0*/  MUFU.EX2 R252, R4 ;  /* 0x0000000400fc7308 */ /* 0x0002a60000000800 */
[C---:B------:R-:W-:Y:S08]  /*50f0*/  HMMA.16816.F32.BF16 R120, R8.reuse, R42, RZ ;  /* 0x0000002a0878723c */ /* 0x040ff000000418ff */
[----:B------:R-:W-:Y:S01]  /*5100*/  HMMA.16816.F32.BF16 R112, R8, R46, RZ ;  /* 0x0000002e0870723c */ /* 0x000fe200000418ff */
[----:B-1----:R-:W-:-:S06]  /*5110*/  F2FP.BF16.PACK_AB R4, R214, R207 ;  /* 0x000000cfd604723e */ /* 0x002fcc00000010ff */
[----:B------:R-:W-:Y:S01]  /*5120*/  FFMA.FTZ R8, R64, c[0x0][0x2d0], -R13 ;  /* 0x0000b40040087a23 */ /* 0x000fe2000001080d */
[----:B--2---:R-:W-:-:S03]  /*5130*/  F2FP.BF16.PACK_AB R7, R252, R246 ;  /* 0x000000f6fc07723e */ /* 0x004fc600000010ff */
[----:B------:R1:W-:Y:S04]  /*5140*/  MUFU.EX2 R224, R8 ;  /* 0x0000000800e07308 */ /* 0x0003e80000000800 */
[C---:B------:R-:W-:Y:S08]  /*5150*/  HMMA.16816.F32.BF16 R92, R4.reuse, R24, RZ ;  /* 0x00000018045c723c */ /* 0x040ff000000418ff */
[----:B------:R-:W-:Y:S01]  /*5160*/  HMMA.16816.F32.BF16 R100, R4, R26, RZ ;  /* 0x0000001a0464723c */ /* 0x000fe200000418ff */
[----:B------:R-:W2:Y:S01]  /*5170*/  LDSM.16.MT88.4 R24, [R226+0x2880] ;  /* 0x00288000e218783b */ /* 0x000ea20000004200 */
[----:B-1----:R-:W-:-:S04]  /*5180*/  FFMA.FTZ R8, R69, c[0x0][0x2d0], -R13 ;  /* 0x0000b40045087a23 */ /* 0x002fc8000001080d */
[----:B------:R1:W-:Y:S02]  /*5190*/  MUFU.EX2 R241, R8 ;  /* 0x0000000800f17308 */ /* 0x0003e40000000800 */
[C---:B------:R-:W-:Y:S08]  /*51a0*/  HMMA.16816.F32.BF16 R64, R4.reuse, R32, RZ ;  /* 0x000000200440723c */ /* 0x040ff000000418ff */
[----:B------:R-:W-:Y:S01]  /*51b0*/  HMMA.16816.F32.BF16 R116, R4, R34, RZ ;  /* 0x000000220474723c */ /* 0x000fe200000418ff */
[----:B------:R-:W3:Y:S01]  /*51c0*/  LDSM.16.MT88.4 R32, [R225+0x2880] ;  /* 0x00288000e120783b */ /* 0x000ee20000004200 */
[----:B-1----:R-:W-:-:S06]  /*51d0*/  FFMA.FTZ R8, R70, c[0x0][0x2d0], -R13 ;  /* 0x0000b40046087a23 */ /* 0x002fcc000001080d */
[C---:B------:R-:W-:Y:S01]  /*51e0*/  HMMA.16816.F32.BF16 R80, R4.reuse, R20, RZ ;  /* 0x000000140450723c */ /* 0x040fe200000418ff */
[----:B------:R1:W-:Y:S07]  /*51f0*/  MUFU.EX2 R163, R8 ;  /* 0x0000000800a37308 */ /* 0x0003ee0000000800 */
[C---:B------:R-:W-:Y:S01]  /*5200*/  HMMA.16816.F32.BF16 R96, R4.reuse, R22, RZ ;  /* 0x000000160460723c */ /* 0x040fe200000418ff */
[----:B------:R-:W4:Y:S07]  /*5210*/  LDSM.16.MT88.4 R20, [R228+0x2880] ;  /* 0x00288000e414783b */ /* 0x000f2e0000004200 */
[----:B------:R-:W-:Y:S01]  /*5220*/  HMMA.16816.F32.BF16 R76, R4, R38, RZ ;  /* 0x00000026044c723c */ /* 0x000fe200000418ff */
[----:B-1----:R-:W-:-:S04]  /*5230*/  FFMA.FTZ R8, R71, c[0x0][0x2d0], -R13 ;  /* 0x0000b40047087a23 */ /* 0x002fc8000001080d */
[----:B------:R1:W1:Y:S03]  /*5240*/  MUFU.EX2 R213, R8 ;  /* 0x0000000800d57308 */ /* 0x0002660000000800 */
[C---:B------:R-:W-:Y:S08]  /*5250*/  HMMA.16816.F32.BF16 R104, R4.reuse, R28, RZ ;  /* 0x0000001c0468723c */ /* 0x040ff000000418ff */
[----:B------:R-:W-:Y:S01]  /*5260*/  HMMA.16816.F32.BF16 R108, R4, R30, RZ ;  /* 0x0000001e046c723c */ /* 0x000fe200000418ff */
[----:B------:R-:W-:Y:S01]  /*5270*/  LDSM.16.MT88.4 R28, [R225+0x4080] ;  /* 0x00408000e11c783b */ /* 0x000fe20000004200 */
[----:B-1----:R-:W-:-:S06]  /*5280*/  FFMA.FTZ R8, R60, c[0x0][0x2d0], -R12 ;  /* 0x0000b4003c087a23 */ /* 0x002fcc000001080c */
[C---:B------:R-:W-:Y:S01]  /*5290*/  HMMA.16816.F32.BF16 R84, R4.reuse, R18, RZ ;  /* 0x000000120454723c */ /* 0x040fe200000418ff */
[----:B------:R-:W-:Y:S01]  /*52a0*/  F2FP.BF16.PACK_AB R10, R213, R163 ;  /* 0x000000a3d50a723e */ /* 0x000fe200000010ff */
[----:B------:R1:W-:Y:S06]  /*52b0*/  MUFU.EX2 R205, R8 ;  /* 0x0000000800cd7308 */ /* 0x0003ec0000000800 */
[----:B------:R-:W-:Y:S01]  /*52c0*/  HMMA.16816.F32.BF16 R52, R4, R40, RZ ;  /* 0x000000280434723c */ /* 0x000fe200000418ff */
[----:B-1----:R-:W-:-:S04]  /*52d0*/  FFMA.FTZ R8, R61, c[0x0][0x2d0], -R12 ;  /* 0x0000b4003d087a23 */ /* 0x002fc8000001080c */
[----:B------:R1:W1:Y:S02]  /*52e0*/  MUFU.EX2 R231, R8 ;  /* 0x0000000800e77308 */ /* 0x0002640000000800 */
[----:B-1----:R-:W-:Y:S01]  /*52f0*/  FFMA.FTZ R8, R62, c[0x0][0x2d0], -R12 ;  /* 0x0000b4003e087a23 */ /* 0x002fe2000001080c */
[----:B------:R-:W-:-:S05]  /*5300*/  F2FP.BF16.PACK_AB R9, R231, R205 ;  /* 0x000000cde709723e */ /* 0x000fca00000010ff */
[----:B------:R1:W-:Y:S02]  /*5310*/  MUFU.EX2 R236, R8 ;  /* 0x0000000800ec7308 */ /* 0x0003e40000000800 */
[----:B-1----:R-:W-:Y:S02]  /*5320*/  FFMA.FTZ R8, R63, c[0x0][0x2d0], -R12 ;  /* 0x0000b4003f087a23 */ /* 0x002fe4000001080c */
[C---:B------:R-:W-:Y:S01]  /*5330*/  HMMA.16816.F32.BF16 R60, R4.reuse, R36, RZ ;  /* 0x00000024043c723c */ /* 0x040fe200000418ff */
[----:B------:R-:W1:Y:S03]  /*5340*/  LDSM.16.MT88.4 R36, [R226+0x4080] ;  /* 0x00408000e224783b */ /* 0x000e660000004200 */
[----:B------:R2:W2:Y:S02]  /*5350*/  MUFU.EX2 R204, R8 ;  /* 0x0000000800cc7308 */ /* 0x0004a40000000800 */
[--C-:B--2---:R-:W-:Y:S01]  /*5360*/  FFMA.FTZ R8, R68, c[0x0][0x2d0], -R2.reuse ;  /* 0x0000b40044087a23 */ /* 0x104fe20000010802 */
[----:B------:R-:W-:Y:S01]  /*5370*/  F2FP.BF16.PACK_AB R11, R204, R236 ;  /* 0x000000eccc0b723e */ /* 0x000fe200000010ff */
[----:B------:R-:W-:Y:S01]  /*5380*/  HMMA.16816.F32.BF16 R68, R4, R16, RZ ;  /* 0x000000100444723c */ /* 0x000fe200000418ff */
[----:B------:R-:W2:Y:S03]  /*5390*/  LDSM.16.MT88.4 R16, [R227+0x2880] ;  /* 0x00288000e310783b */ /* 0x000ea60000004200 */
[----:B------:R3:W-:Y:S02]  /*53a0*/  MUFU.EX2 R242, R8 ;  /* 0x0000000800f27308 */ /* 0x0007e40000000800 */
[----:B---3--:R-:W-:-:S06]  /*53b0*/  FFMA.FTZ R8, R72, c[0x0][0x2d0], -R2 ;  /* 0x0000b40048087a23 */ /* 0x008fcc0000010802 */
[----:B------:R3:W1:Y:S02]  /*53c0*/  MUFU.EX2 R232, R8 ;  /* 0x0000000800e87308 */ /* 0x0006640000000800 */
[----:B---3--:R-:W-:-:S06]  /*53d0*/  FFMA.FTZ R8, R73, c[0x0][0x2d0], -R2 ;  /* 0x0000b40049087a23 */ /* 0x008fcc0000010802 */
[----:B------:R3:W-:Y:S02]  /*53e0*/  MUFU.EX2 R230, R8 ;  /* 0x0000000800e67308 */ /* 0x0007e40000000800 */
[----:B---3--:R-:W-:Y:S02]  /*53f0*/  FFMA.FTZ R8, R74, c[0x0][0x2d0], -R2 ;  /* 0x0000b4004a087a23 */ /* 0x008fe40000010802 */
[----:B------:R-:W-:Y:S01]  /*5400*/  HMMA.16816.F32.BF16 R72, R4, R42, RZ ;  /* 0x0000002a0448723c */ /* 0x000fe200000418ff */
[----:B------:R-:W3:Y:S03]  /*5410*/  LDSM.16.MT88.4 R40, [R228+0x4080] ;  /* 0x00408000e428783b */ /* 0x000ee60000004200 */
[----:B------:R1:W1:Y:S02]  /*5420*/  MUFU.EX2 R206, R8 ;  /* 0x0000000800ce7308 */ /* 0x0002640000000800 */
[----:B-1----:R-:W-:-:S06]  /*5430*/  FFMA.FTZ R8, R49, c[0x0][0x2d0], -R0 ;  /* 0x0000b40031087a23 */ /* 0x002fcc0000010800 */
[----:B------:R1:W-:Y:S02]  /*5440*/  MUFU.EX2 R164, R8 ;  /* 0x0000000800a47308 */ /* 0x0003e40000000800 */
[----:B-1----:R-:W-:-:S06]  /*5450*/  FFMA.FTZ R8, R57, c[0x0][0x2d0], -R0 ;  /* 0x0000b40039087a23 */ /* 0x002fcc0000010800 */
[----:B------:R1:W1:Y:S02]  /*5460*/  MUFU.EX2 R170, R8 ;  /* 0x0000000800aa7308 */ /* 0x0002640000000800 */
[--C-:B-1----:R-:W-:Y:S02]  /*5470*/  FFMA.FTZ R8, R48, c[0x0][0x2d0], -R0.reuse ;  /* 0x0000b40030087a23 */ /* 0x102fe40000010800 */
[----:B------:R-:W-:Y:S04]  /*5480*/  HMMA.16816.F32.BF16 R48, R4, R44, RZ ;  /* 0x0000002c0430723c */ /* 0x000fe800000418ff */
[----:B------:R1:W-:Y:S02]  /*5490*/  MUFU.EX2 R166, R8 ;  /* 0x0000000800a67308 */ /* 0x0003e40000000800 */
[----:B-1----:R-:W-:-:S02]  /*54a0*/  FFMA.FTZ R8, R56, c[0x0][0x2d0], -R0 ;  /* 0x0000b40038087a23 */ /* 0x002fc40000010800 */
[----:B------:R-:W-:Y:S01]  /*54b0*/  HMMA.16816.F32.BF16 R56, R4, R46, RZ ;  /* 0x0000002e0438723c */ /* 0x000fe200000418ff */
[----:B------:R-:W1:Y:S03]  /*54c0*/  LDSM.16.MT88.4 R44, [R227+0x4080] ;  /* 0x00408000e32c783b */ /* 0x000e660000004200 */
[----:B------:R2:W2:Y:S03]  /*54d0*/  MUFU.EX2 R165, R8 ;  /* 0x0000000800a57308 */ /* 0x0004a60000000800 */
[----:B------:R-:W-:Y:S02]  /*54e0*/  F2FP.BF16.PACK_AB R4, R232, R242 ;  /* 0x000000f2e804723e */ /* 0x000fe400000010ff */
[----:B------:R-:W-:Y:S02]  /*54f0*/  F2FP.BF16.PACK_AB R6, R206, R230 ;  /* 0x000000e6ce06723e */ /* 0x000fe400000010ff */
[----:B------:R-:W-:-:S02]  /*5500*/  F2FP.BF16.PACK_AB R5, R170, R164 ;  /* 0x000000a4aa05723e */ /* 0x000fc400000010ff */
[----:B--2---:R-:W-:Y:S02]  /*5510*/  F2FP.BF16.PACK_AB R8, R241, R224 ;  /* 0x000000e0f108723e */ /* 0x004fe400000010ff */
[----:B------:R-:W-:-:S05]  /*5520*/  F2FP.BF16.PACK_AB R7, R165, R166 ;  /* 0x000000a6a507723e */ /* 0x000fca00000010ff */
[C---:B------:R-:W-:Y:S08]  /*5530*/  HMMA.16816.F32.BF16 R200, R8.reuse, R24, R196 ;  /* 0x0000001808c8723c */ /* 0x040ff000000418c4 */
[C---:B------:R-:W-:Y:S08]  /*5540*/  HMMA.16816.F32.BF16 R152, R8.reuse, R34, R152 ;  /* 0x000000220898723c */ /* 0x040ff00000041898 */
[-C--:B------:R-:W-:Y:S08]  /*5550*/  HMMA.16816.F32.BF16 R176, R8, R32.reuse, R176 ;  /* 0x0000002008b0723c */ /* 0x080ff000000418b0 */
[----:B------:R-:W-:Y:S01]  /*5560*/  HMMA.16816.F32.BF16 R64, R4, R32, R64 ;  /* 0x000000200440723c */ /* 0x000fe20000041840 */
[----:B------:R-:W-:Y:S01]  /*5570*/  MOV R196, R200 ;  /* 0x000000c800c47202 */ /* 0x000fe20000000f00 */
[----:B------:R-:W-:-:S05]  /*5580*/  IMAD.MOV.U32 R197, RZ, RZ, R203 ;  /* 0x000000ffffc57224 */ /* 0x000fca00078e00cb */
[----:B------:R-:W-:Y:S01]  /*5590*/  IMAD.MOV.U32 R32, RZ, RZ, R201 ;  /* 0x000000ffff207224 */ /* 0x000fe200078e00c9 */
[----:B----4-:R-:W-:Y:S01]  /*55a0*/  HMMA.16816.F32.BF16 R220, R8, R20, R192 ;  /* 0x0000001408dc723c */ /* 0x010fe200000418c0 */
[----:B------:R-:W-:-:S07]  /*55b0*/  IMAD.MOV.U32 R33, RZ, RZ, R202 ;  /* 0x000000ffff217224 */ /* 0x000fce00078e00ca */
[C---:B------:R-:W-:Y:S07]  /*55c0*/  HMMA.16816.F32.BF16 R192, R8.reuse, R36, R180 ;  /* 0x0000002408c0723c */ /* 0x040fee00000418b4 */
[----:B------:R-:W-:Y:S01]  /*55d0*/  IMAD.MOV.U32 R182, RZ, RZ, R32 ;  /* 0x000000ffffb67224 */ /* 0x000fe200078e0020 */
[----:B------:R-:W-:Y:S01]  /*55e0*/  HMMA.16816.F32.BF16 R208, R8, R16, R188 ;  /* 0x0000001008d0723c */ /* 0x000fe200000418bc */
[----:B------:R-:W-:Y:S01]  /*55f0*/  IMAD.MOV.U32 R32, RZ, RZ, R207 ;  /* 0x000000ffff207224 */ /* 0x000fe200078e00cf */
[----:B------:R-:W-:Y:S01]  /*5600*/  MOV R180, R205 ;  /* 0x000000cd00b47202 */ /* 0x000fe20000000f00 */
[----:B------:R-:W-:Y:S01]  /*5610*/  IMAD.MOV.U32 R181, RZ, RZ, R213 ;  /* 0x000000ffffb57224 */ /* 0x000fe200078e00d5 */
[----:B------:R-:W-:-:S02]  /*5620*/  MOV R183, R33 ;  /* 0x0000002100b77202 */ /* 0x000fc40000000f00 */
[----:B------:R-:W-:Y:S02]  /*5630*/  MOV R33, R212 ;  /* 0x000000d400217202 */ /* 0x000fe40000000f00 */
[C---:B------:R-:W-:Y:S07]  /*5640*/  HMMA.16816.F32.BF16 R200, R8.reuse, R28, R184 ;  /* 0x0000001c08c8723c */ /* 0x040fee00000418b8 */
[----:B------:R-:W-:Y:S01]  /*5650*/  IMAD.MOV.U32 R187, RZ, RZ, R206 ;  /* 0x000000ffffbb7224 */ /* 0x000fe200078e00ce */
[----:B------:R-:W-:Y:S01]  /*5660*/  HMMA.16816.F32.BF16 R248, R8, R26, R148 ;  /* 0x0000001a08f8723c */ /* 0x000fe20000041894 */
[----:B------:R-:W-:Y:S01]  /*5670*/  MOV R186, R214 ;  /* 0x000000d600ba7202 */ /* 0x000fe20000000f00 */
[----:B------:R-:W-:-:S02]  /*5680*/  IMAD.MOV.U32 R184, RZ, RZ, R197 ;  /* 0x000000ffffb87224 */ /* 0x000fc400078e00c5 */
[----:B------:R-:W-:-:S03]  /*5690*/  IMAD.MOV.U32 R185, RZ, RZ, R196 ;  /* 0x000000ffffb97224 */ /* 0x000fc600078e00c4 */
[----:B------:R-:W-:Y:S01]  /*56a0*/  IMAD.MOV.U32 R151, RZ, RZ, R204 ;  /* 0x000000ffff977224 */ /* 0x000fe200078e00cc */
[C---:B---3--:R-:W-:Y:S01]  /*56b0*/  HMMA.16816.F32.BF16 R188, R8.reuse, R40, R172 ;  /* 0x0000002808bc723c */ /* 0x048fe200000418ac */
[----:B------:R-:W-:Y:S02]  /*56c0*/  IMAD.MOV.U32 R149, RZ, RZ, R181 ;  /* 0x000000ffff957224 */ /* 0x000fe400078e00b5 */
[----:B------:R-:W-:Y:S02]  /*56d0*/  IMAD.MOV.U32 R181, RZ, RZ, R230 ;  /* 0x000000ffffb57224 */ /* 0x000fe400078e00e6 */
[----:B------:R-:W-:Y:S01]  /*56e0*/  IMAD.MOV.U32 R150, RZ, RZ, R151 ;  /* 0x000000ffff967224 */ /* 0x000fe200078e0097 */
[----:B------:R-:W-:Y:S01]  /*56f0*/  MOV R151, R180 ;  /* 0x000000b400977202 */ /* 0x000fe20000000f00 */
[----:B------:R-:W-:Y:S01]  /*5700*/  IMAD.MOV.U32 R148, RZ, RZ, R184 ;  /* 0x000000ffff947224 */ /* 0x000fe200078e00b8 */
[----:B-1----:R-:W-:Y:S01]  /*5710*/  HMMA.16816.F32.BF16 R172, R8, R44, R156 ;  /* 0x0000002c08ac723c */ /* 0x002fe2000004189c */
[----:B------:R-:W-:Y:S01]  /*5720*/  MOV R180, R186 ;  /* 0x000000ba00b47202 */ /* 0x000fe20000000f00 */
[----:B------:R-:W-:Y:S01]  /*5730*/  IMAD.MOV.U32 R184, RZ, RZ, R238 ;  /* 0x000000ffffb87224 */ /* 0x000fe200078e00ee */
[----:B------:R-:W-:-:S04]  /*5740*/  MOV R186, R240 ;  /* 0x000000f000ba7202 */ /* 0x000fc80000000f00 */
[----:B------:R-:W-:Y:S01]  /*5750*/  IMAD.MOV.U32 R159, RZ, RZ, R152 ;  /* 0x000000ffff9f7224 */ /* 0x000fe200078e0098 */
[----:B------:R-:W-:Y:S01]  /*5760*/  HMMA.16816.F32.BF16 R204, R8, R18, R136 ;  /* 0x0000001208cc723c */ /* 0x000fe20000041888 */
[----:B------:R-:W-:Y:S01]  /*5770*/  IMAD.MOV.U32 R158, RZ, RZ, R153 ;  /* 0x000000ffff9e7224 */ /* 0x000fe200078e0099 */
[----:B------:R-:W-:Y:S01]  /*5780*/  MOV R157, R154 ;  /* 0x0000009a009d7202 */ /* 0x000fe20000000f00 */
[----:B------:R-:W-:-:S05]  /*5790*/  IMAD.MOV.U32 R156, RZ, RZ, R155 ;  /* 0x000000ffff9c7224 */ /* 0x000fca00078e009b */
[C---:B------:R-:W-:Y:S08]  /*57a0*/  HMMA.16816.F32.BF16 R136, R8.reuse, R42, R120 ;  /* 0x0000002a0888723c */ /* 0x040ff00000041878 */
[C---:B------:R-:W-:Y:S07]  /*57b0*/  HMMA.16816.F32.BF16 R212, R8.reuse, R22, R140 ;  /* 0x0000001608d4723c */ /* 0x040fee000004188c */
[----:B------:R-:W-:Y:S01]  /*57c0*/  IMAD.MOV.U32 R142, RZ, RZ, R182 ;  /* 0x000000ffff8e7224 */ /* 0x000fe200078e00b6 */
[C---:B------:R-:W-:Y:S01]  /*57d0*/  HMMA.16816.F32.BF16 R196, R8.reuse, R30, R132 ;  /* 0x0000001e08c4723c */ /* 0x040fe20000041884 */
[----:B------:R-:W-:Y:S01]  /*57e0*/  IMAD.MOV.U32 R182, RZ, RZ, R236 ;  /* 0x000000ffffb67224 */ /* 0x000fe200078e00ec */
[----:B------:R-:W-:Y:S01]  /*57f0*/  MOV R143, R183 ;  /* 0x000000b7008f7202 */ /* 0x000fe20000000f00 */
[----:B------:R-:W-:Y:S01]  /*5800*/  IMAD.MOV.U32 R141, RZ, RZ, R185 ;  /* 0x000000ffff8d7224 */ /* 0x000fe200078e00b9 */
[----:B------:R-:W-:Y:S01]  /*5810*/  MOV R183, R237 ;  /* 0x000000ed00b77202 */ /* 0x000fe20000000f00 */
[----:B------:R-:W-:Y:S01]  /*5820*/  IMAD.MOV.U32 R185, RZ, RZ, R239 ;  /* 0x000000ffffb97224 */ /* 0x000fe200078e00ef */
[----:B------:R-:W-:Y:S01]  /*5830*/  MOV R140, R180 ;  /* 0x000000b4008c7202 */ /* 0x000fe20000000f00 */
[----:B------:R-:W-:Y:S01]  /*5840*/  IMAD.MOV.U32 R134, RZ, RZ, R182 ;  /* 0x000000ffff867224 */ /* 0x000fe200078e00b6 */
[----:B------:R-:W-:Y:S01]  /*5850*/  HMMA.16816.F32.BF16 R152, R8, R38, R128 ;  /* 0x000000260898723c */ /* 0x000fe20000041880 */
[----:B------:R-:W-:Y:S01]  /*5860*/  MOV R133, R183 ;  /* 0x000000b700857202 */ /* 0x000fe20000000f00 */
[----:B------:R-:W-:Y:S01]  /*5870*/  IMAD.MOV.U32 R132, RZ, RZ, R184 ;  /* 0x000000ffff847224 */ /* 0x000fe200078e00b8 */
[----:B------:R-:W-:Y:S01]  /*5880*/  MOV R183, R186 ;  /* 0x000000ba00b77202 */ /* 0x000fe20000000f00 */
[----:B------:R-:W-:Y:S01]  /*5890*/  IMAD.MOV.U32 R182, RZ, RZ, R187 ;  /* 0x000000ffffb67224 */ /* 0x000fe200078e00bb */
[----:B------:R-:W-:Y:S01]  /*58a0*/  MOV R180, R33 ;  /* 0x0000002100b47202 */ /* 0x000fe20000000f00 */
[----:B------:R-:W-:-:S02]  /*58b0*/  IMAD.MOV.U32 R135, RZ, RZ, R181 ;  /* 0x000000ffff877224 */ /* 0x000fc400078e00b5 */
[----:B------:R-:W-:Y:S01]  /*58c0*/  HMMA.16816.F32.BF16 R120, R8, R46, R112 ;  /* 0x0000002e0878723c */ /* 0x000fe20000041870 */
[----:B------:R-:W-:Y:S02]  /*58d0*/  IMAD.MOV.U32 R130, RZ, RZ, R232 ;  /* 0x000000ffff827224 */ /* 0x000fe400078e00e8 */
[----:B------:R-:W-:Y:S02]  /*58e0*/  IMAD.MOV.U32 R129, RZ, RZ, R231 ;  /* 0x000000ffff817224 */ /* 0x000fe400078e00e7 */
[----:B------:R-:W-:Y:S02]  /*58f0*/  IMAD.MOV.U32 R131, RZ, RZ, R185 ;  /* 0x000000ffff837224 */ /* 0x000fe400078e00b9 */
[----:B------:R-:W-:Y:S01]  /*5900*/  LDSM.16.MT88.4 R184, [R225+0x3080] ;  /* 0x00308000e1b8783b */ /* 0x000fe20000004200 */
[----:B------:R-:W-:Y:S01]  /*5910*/  HMMA.16816.F32.BF16 R8, R4, R28, R68 ;  /* 0x0000001c0408723c */ /* 0x000fe20000041844 */
[----:B------:R-:W-:-:S07]  /*5920*/  IMAD.MOV.U32 R181, RZ, RZ, R32 ;  /* 0x000000ffffb57224 */ /* 0x000fce00078e0020 */
[C---:B------:R-:W-:Y:S08]  /*5930*/  HMMA.16816.F32.BF16 R80, R4.reuse, R16, R80 ;  /* 0x000000100450723c */ /* 0x040ff00000041850 */
[C---:B------:R-:W-:Y:S08]  /*5940*/  HMMA.16816.F32.BF16 R216, R4.reuse, R20, R92 ;  /* 0x0000001404d8723c */ /* 0x040ff0000004185c */
[----:B------:R-:W-:Y:S01]  /*5950*/  IMAD.MOV.U32 R71, RZ, RZ, R8 ;  /* 0x000000ffff477224 */ /* 0x000fe200078e0008 */
[----:B------:R-:W-:Y:S01]  /*5960*/  MOV R69, R10 ;  /* 0x0000000a00457202 */ /* 0x000fe20000000f00 */
[----:B------:R-:W-:Y:S01]  /*5970*/  IMAD.MOV.U32 R70, RZ, RZ, R9 ;  /* 0x000000ffff467224 */ /* 0x000fe200078e0009 */
[----:B------:R-:W-:Y:S01]  /*5980*/  HMMA.16816.F32.BF16 R52, R4, R40, R52 ;  /* 0x000000280434723c */ /* 0x000fe20000041834 */
[----:B------:R-:W-:-:S04]  /*5990*/  IMAD.MOV.U32 R68, RZ, RZ, R11 ;  /* 0x000000ffff447224 */ /* 0x000fc800078e000b */
[----:B------:R-:W-:Y:S01]  /*59a0*/  IMAD.MOV.U32 R93, RZ, RZ, R83 ;  /* 0x000000ffff5d7224 */ /* 0x000fe200078e0053 */
[----:B------:R-:W-:Y:S01]  /*59b0*/  MOV R95, R81 ;  /* 0x00000051005f7202 */ /* 0x000fe20000000f00 */
[----:B------:R-:W-:Y:S01]  /*59c0*/  IMAD.MOV.U32 R94, RZ, RZ, R82 ;  /* 0x000000ffff5e7224 */ /* 0x000fe200078e0052 */
[C---:B------:R-:W-:Y:S01]  /*59d0*/  HMMA.16816.F32.BF16 R8, R4.reuse, R36, R60 ;  /* 0x000000240408723c */ /* 0x040fe2000004183c */
[----:B------:R-:W-:Y:S01]  /*59e0*/  MOV R92, R80 ;  /* 0x00000050005c7202 */ /* 0x000fe20000000f00 */
[----:B------:R-:W1:Y:S06]  /*59f0*/  LDSM.16.MT88.4 R60, [R227+0x3080] ;  /* 0x00308000e33c783b */ /* 0x000e6c0000004200 */
[C---:B------:R-:W-:Y:S08]  /*5a00*/  HMMA.16816.F32.BF16 R48, R4.reuse, R44, R48 ;  /* 0x0000002c0430723c */ /* 0x040ff00000041830 */
[----:B------:R-:W-:Y:S01]  /*5a10*/  IMAD.MOV.U32 R240, RZ, RZ, R52 ;  /* 0x000000fffff07224 */ /* 0x000fe200078e0034 */
[----:B------:R-:W-:Y:S01]  /*5a20*/  HMMA.16816.F32.BF16 R44, R4, R46, R56 ;  /* 0x0000002e042c723c */ /* 0x000fe20000041838 */
[----:B------:R-:W-:Y:S01]  /*5a30*/  MOV R239, R53 ;  /* 0x0000003500ef7202 */ /* 0x000fe20000000f00 */
[----:B------:R-:W-:-:S02]  /*5a40*/  IMAD.MOV.U32 R238, RZ, RZ, R54 ;  /* 0x000000ffffee7224 */ /* 0x000fc400078e0036 */
[----:B------:R-:W-:-:S03]  /*5a50*/  IMAD.MOV.U32 R237, RZ, RZ, R55 ;  /* 0x000000ffffed7224 */ /* 0x000fc600078e0037 */
[----:B------:R-:W-:Y:S01]  /*5a60*/  IMAD.MOV.U32 R83, RZ, RZ, R8 ;  /* 0x000000ffff537224 */ /* 0x000fe200078e0008 */
[----:B------:R-:W-:Y:S01]  /*5a70*/  MOV R81, R10 ;  /* 0x0000000a00517202 */ /* 0x000fe20000000f00 */
[----:B------:R-:W-:Y:S01]  /*5a80*/  FFMA.FTZ R8, R161, c[0x0][0x2d0], -R13 ;  /* 0x0000b400a1087a23 */ /* 0x000fe2000001080d */
[----:B------:R-:W-:Y:S01]  /*5a90*/  MOV R59, R150 ;  /* 0x00000096003b7202 */ /* 0x000fe20000000f00 */
[----:B------:R-:W-:Y:S01]  /*5aa0*/  IMAD.MOV.U32 R82, RZ, RZ, R9 ;  /* 0x000000ffff527224 */ /* 0x000fe200078e0009 */
[----:B------:R-:W-:Y:S01]  /*5ab0*/  HMMA.16816.F32.BF16 R36, R4, R38, R76 ;  /* 0x000000260424723c */ /* 0x000fe2000004184c */
[----:B------:R2:W-:Y:S01]  /*5ac0*/  MUFU.EX2 R112, R8 ;  /* 0x0000000800707308 */ /* 0x0005e20000000800 */
[----:B------:R-:W-:Y:S01]  /*5ad0*/  IMAD.MOV.U32 R80, RZ, RZ, R11 ;  /* 0x000000ffff507224 */ /* 0x000fe200078e000b */
[----:B------:R-:W3:Y:S01]  /*5ae0*/  LDSM.16.MT88.4 R76, [R225+0x4880] ;  /* 0x00488000e14c783b */ /* 0x000ee20000004200 */
[----:B------:R-:W-:Y:S02]  /*5af0*/  IMAD.MOV.U32 R150, RZ, RZ, R180 ;  /* 0x000000ffff967224 */ /* 0x000fe400078e00b4 */
[----:B------:R-:W-:-:S02]  /*5b00*/  IMAD.MOV.U32 R58, RZ, RZ, R182 ;  /* 0x000000ffff3a7224 */ /* 0x000fc400078e00b6 */
[----:B------:R-:W-:Y:S01]  /*5b10*/  IMAD.MOV.U32 R57, RZ, RZ, R183 ;  /* 0x000000ffff397224 */ /* 0x000fe200078e00b7 */
[----:B------:R-:W-:Y:S01]  /*5b20*/  HMMA.16816.F32.BF16 R104, R4, R24, R104 ;  /* 0x000000180468723c */ /* 0x000fe20000041868 */
[----:B------:R-:W-:Y:S01]  /*5b30*/  MOV R115, R150 ;  /* 0x0000009600737202 */ /* 0x000fe20000000f00 */
[----:B--2---:R-:W-:-:S06]  /*5b40*/  FFMA.FTZ R8, R160, c[0x0][0x2d0], -R13 ;  /* 0x0000b400a0087a23 */ /* 0x004fcc000001080d */
[C---:B------:R-:W-:Y:S01]  /*5b50*/  HMMA.16816.F32.BF16 R32, R4.reuse, R34, R116 ;  /* 0x000000220420723c */ /* 0x040fe20000041874 */
[----:B------:R-:W-:Y:S01]  /*5b60*/  IMAD.MOV.U32 R160, RZ, RZ, R68 ;  /* 0x000000ffffa07224 */ /* 0x000fe200078e0044 */
[----:B------:R2:W4:Y:S06]  /*5b70*/  MUFU.EX2 R236, R8 ;  /* 0x0000000800ec7308 */ /* 0x00052c0000000800 */
[C---:B------:R-:W-:Y:S01]  /*5b80*/  HMMA.16816.F32.BF16 R24, R4.reuse, R26, R108 ;  /* 0x0000001a0418723c */ /* 0x040fe2000004186c */
[----:B------:R-:W-:Y:S07]  /*5b90*/  LDSM.16.MT88.4 R108, [R228+0x4880] ;  /* 0x00488000e46c783b */ /* 0x000fee0000004200 */
[----:B------:R-:W-:Y:S01]  /*5ba0*/  HMMA.16816.F32.BF16 R20, R4, R22, R100 ;  /* 0x000000160414723c */ /* 0x000fe20000041864 */
[----:B--2---:R-:W-:Y:S01]  /*5bb0*/  FFMA.FTZ R8, R147, c[0x0][0x2d0], -R13 ;  /* 0x0000b40093087a23 */ /* 0x004fe2000001080d */
[----:B----4-:R-:W-:-:S02]  /*5bc0*/  F2FP.BF16.PACK_AB R128, R236, R112 ;  /* 0x00000070ec80723e */ /* 0x010fc400000010ff */
[----:B------:R-:W-:Y:S01]  /*5bd0*/  MOV R147, R69 ;  /* 0x0000004500937202 */ /* 0x000fe20000000f00 */
[----:B------:R2:W-:Y:S03]  /*5be0*/  MUFU.EX2 R230, R8 ;  /* 0x0000000800e67308 */ /* 0x0005e60000000800 */
[----:B------:R-:W-:Y:S01]  /*5bf0*/  HMMA.16816.F32.BF16 R28, R4, R30, R84 ;  /* 0x0000001e041c723c */ /* 0x000fe20000041854 */
[----:B--2---:R-:W-:Y:S02]  /*5c00*/  FFMA.FTZ R8, R146, c[0x0][0x2d0], -R13 ;  /* 0x0000b40092087a23 */ /* 0x004fe4000001080d */
[----:B------:R-:W-:Y:S02]  /*5c10*/  IMAD.MOV.U32 R146, RZ, RZ, R70 ;  /* 0x000000ffff927224 */ /* 0x000fe400078e0046 */
[----:B------:R2:W-:Y:S02]  /*5c20*/  MUFU.EX2 R16, R8 ;  /* 0x0000000800107308 */ /* 0x0005e40000000800 */
[----:B--2---:R-:W-:-:S06]  /*5c30*/  FFMA.FTZ R8, R125, c[0x0][0x2d0], -R12 ;  /* 0x0000b4007d087a23 */ /* 0x004fcc000001080c */
[----:B------:R2:W-:Y:S02]  /*5c40*/  MUFU.EX2 R113, R8 ;  /* 0x0000000800717308 */ /* 0x0005e40000000800 */
[----:B--2---:R-:W-:-:S06]  /*5c50*/  FFMA.FTZ R8, R124, c[0x0][0x2d0], -R12 ;  /* 0x0000b4007c087a23 */ /* 0x004fcc000001080c */
[----:B------:R2:W-:Y:S02]  /*5c60*/  MUFU.EX2 R232, R8 ;  /* 0x0000000800e87308 */ /* 0x0005e40000000800 */
[----:B--2---:R-:W-:Y:S02]  /*5c70*/  FFMA.FTZ R8, R91, c[0x0][0x2d0], -R12 ;  /* 0x0000b4005b087a23 */ /* 0x004fe4000001080c */
[----:B------:R-:W-:-:S04]  /*5c80*/  IMAD.MOV.U32 R91, RZ, RZ, R71 ;  /* 0x000000ffff5b7224 */ /* 0x000fc800078e0047 */
[----:B------:R2:W-:Y:S02]  /*5c90*/  MUFU.EX2 R52, R8 ;  /* 0x0000000800347308 */ /* 0x0005e40000000800 */
[----:B--2---:R-:W-:Y:S01]  /*5ca0*/  FFMA.FTZ R8, R90, c[0x0][0x2d0], -R12 ;  /* 0x0000b4005a087a23 */ /* 0x004fe2000001080c */
[----:B------:R-:W-:-:S05]  /*5cb0*/  MOV R90, R93 ;  /* 0x0000005d005a7202 */ /* 0x000fca0000000f00 */
[----:B------:R2:W-:Y:S02]  /*5cc0*/  MUFU.EX2 R13, R8 ;  /* 0x00000008000d7308 */ /* 0x0005e40000000800 */
[----:B--2---:R-:W-:-:S06]  /*5cd0*/  FFMA.FTZ R8, R126, c[0x0][0x2d0], -R2 ;  /* 0x0000b4007e087a23 */ /* 0x004fcc0000010802 */
[----:B------:R2:W-:Y:S02]  /*5ce0*/  MUFU.EX2 R12, R8 ;  /* 0x00000008000c7308 */ /* 0x0005e40000000800 */
[----:B--2---:R-:W-:Y:S02]  /*5cf0*/  FFMA.FTZ R8, R144, c[0x0][0x2d0], -R2 ;  /* 0x0000b40090087a23 */ /* 0x004fe40000010802 */
[----:B------:R-:W-:-:S04]  /*5d00*/  IMAD.MOV.U32 R144, RZ, RZ, R94 ;  /* 0x000000ffff907224 */ /* 0x000fc800078e005e */
[----:B------:R2:W4:Y:S02]  /*5d10*/  MUFU.EX2 R231, R8 ;  /* 0x0000000800e77308 */ /* 0x0005240000000800 */
[--C-:B--2---:R-:W-:Y:S01]  /*5d20*/  FFMA.FTZ R8, R145, c[0x0][0x2d0], -R2.reuse ;  /* 0x0000b40091087a23 */ /* 0x104fe20000010802 */
[----:B----4-:R-:W-:Y:S01]  /*5d30*/  F2FP.BF16.PACK_AB R124, R231, R12 ;  /* 0x0000000ce77c723e */ /* 0x010fe200000010ff */
[----:B------:R-:W-:-:S04]  /*5d40*/  FFMA.FTZ R2, R127, c[0x0][0x2d0], -R2 ;  /* 0x0000b4007f027a23 */ /* 0x000fc80000010802 */
[----:B------:R2:W-:Y:S01]  /*5d50*/  MUFU.EX2 R40, R8 ;  /* 0x0000000800287308 */ /* 0x0005e20000000800 */
[----:B------:R-:W-:-:S07]  /*5d60*/  IMAD.MOV.U32 R145, RZ, RZ, R95 ;  /* 0x000000ffff917224 */ /* 0x000fce00078e005f */
[----:B------:R4:W-:Y:S01]  /*5d70*/  MUFU.EX2 R17, R2 ;  /* 0x0000000200117308 */ /* 0x0009e20000000800 */
[----:B--2---:R-:W-:Y:S07]  /*5d80*/  HMMA.16816.F32.BF16 R8, R4, R18, R96 ;  /* 0x000000120408723c */ /* 0x004fee0000041860 */
[----:B------:R-:W-:Y:S01]  /*5d90*/  MOV R18, R16 ;  /* 0x0000001000127202 */ /* 0x000fe20000000f00 */
[----:B----4-:R-:W-:Y:S01]  /*5da0*/  FFMA.FTZ R2, R89, c[0x0][0x2d0], -R0 ;  /* 0x0000b40059027a23 */ /* 0x010fe20000010800 */
[----:B------:R-:W-:Y:S01]  /*5db0*/  MOV R97, R130 ;  /* 0x0000008200617202 */ /* 0x000fe20000000f00 */
[----:B------:R-:W-:Y:S01]  /*5dc0*/  IMAD.MOV.U32 R19, RZ, RZ, R13 ;  /* 0x000000ffff137224 */ /* 0x000fe200078e000d */
[----:B------:R-:W-:Y:S01]  /*5dd0*/  F2FP.BF16.PACK_AB R130, R18, R230 ;  /* 0x000000e61282723e */ /* 0x000fe200000010ff */
[----:B------:R2:W-:Y:S01]  /*5de0*/  MUFU.EX2 R16, R2 ;  /* 0x0000000200107308 */ /* 0x0005e20000000800 */
[----:B------:R-:W-:-:S02]  /*5df0*/  IMAD.MOV.U32 R89, RZ, RZ, R132 ;  /* 0x000000ffff597224 */ /* 0x000fc400078e0084 */
[----:B------:R-:W-:Y:S02]  /*5e00*/  IMAD.MOV.U32 R132, RZ, RZ, R141 ;  /* 0x000000ffff847224 */ /* 0x000fe400078e008d */
[----:B------:R-:W-:Y:S02]  /*5e10*/  IMAD.MOV.U32 R99, RZ, RZ, R92 ;  /* 0x000000ffff637224 */ /* 0x000fe400078e005c */
[----:B------:R-:W-:Y:S01]  /*5e20*/  LDSM.16.MT88.4 R92, [R226+0x4880] ;  /* 0x00488000e25c783b */ /* 0x000fe20000004200 */
[----:B------:R-:W-:Y:S01]  /*5e30*/  IMAD.MOV.U32 R98, RZ, RZ, R129 ;  /* 0x000000ffff627224 */ /* 0x000fe200078e0081 */
[----:B------:R-:W-:Y:S01]  /*5e40*/  F2FP.BF16.PACK_AB R129, R232, R113 ;  /* 0x00000071e881723e */ /* 0x000fe200000010ff */
[----:B------:R-:W-:Y:S02]  /*5e50*/  IMAD.MOV.U32 R96, RZ, RZ, R131 ;  /* 0x000000ffff607224 */ /* 0x000fe400078e0083 */
[----:B------:R-:W-:Y:S02]  /*5e60*/  IMAD.MOV.U32 R56, RZ, RZ, R99 ;  /* 0x000000ffff387224 */ /* 0x000fe400078e0063 */
[----:B--2---:R-:W-:Y:S01]  /*5e70*/  FFMA.FTZ R2, R88, c[0x0][0x2d0], -R0 ;  /* 0x0000b40058027a23 */ /* 0x004fe20000010800 */
[----:B------:R-:W-:Y:S01]  /*5e80*/  MOV R88, R133 ;  /* 0x0000008500587202 */ /* 0x000fe20000000f00 */
[----:B------:R-:W-:-:S02]  /*5e90*/  IMAD.MOV.U32 R133, RZ, RZ, R142 ;  /* 0x000000ffff857224 */ /* 0x000fc400078e008e */
[----:B------:R2:W4:Y:S02]  /*5ea0*/  MUFU.EX2 R13, R2 ;  /* 0x00000002000d7308 */ /* 0x0005240000000800 */
[--C-:B--2---:R-:W-:Y:S01]  /*5eb0*/  FFMA.FTZ R2, R14, c[0x0][0x2d0], -R0.reuse ;  /* 0x0000b4000e027a23 */ /* 0x104fe20000010800 */
[----:B----4-:R-:W-:Y:S01]  /*5ec0*/  F2FP.BF16.PACK_AB R125, R13, R16 ;  /* 0x000000100d7d723e */ /* 0x010fe200000010ff */
[----:B------:R-:W-:Y:S01]  /*5ed0*/  FFMA.FTZ R0, R15, c[0x0][0x2d0], -R0 ;  /* 0x0000b4000f007a23 */ /* 0x000fe20000010800 */
[----:B------:R-:W-:Y:S01]  /*5ee0*/  MOV R15, R52 ;  /* 0x00000034000f7202 */ /* 0x000fe20000000f00 */
[----:B------:R-:W-:Y:S02]  /*5ef0*/  IMAD.MOV.U32 R14, RZ, RZ, R40 ;  /* 0x000000ffff0e7224 */ /* 0x000fe400078e0028 */
[----:B------:R-:W-:Y:S01]  /*5f00*/  MUFU.EX2 R2, R2 ;  /* 0x0000000200027308 */ /* 0x000fe20000000800 */
[----:B------:R-:W-:Y:S01]  /*5f10*/  HMMA.16816.F32.BF16 R40, R4, R42, R72 ;  /* 0x0000002a0428723c */ /* 0x000fe20000041848 */
[----:B------:R-:W2:Y:S01]  /*5f20*/  LDSM.16.MT88.4 R4, [R227+0x4880] ;  /* 0x00488000e304783b */ /* 0x000ea20000004200 */
[----:B------:R-:W-:-:S02]  /*5f30*/  F2FP.BF16.PACK_AB R126, R17, R14 ;  /* 0x0000000e117e723e */ /* 0x000fc400000010ff */
[----:B------:R-:W-:-:S03]  /*5f40*/  F2FP.BF16.PACK_AB R131, R19, R15 ;  /* 0x0000000f1383723e */ /* 0x000fc600000010ff */
[----:B------:R-:W4:Y:S01]  /*5f50*/  MUFU.EX2 R0, R0 ;  /* 0x0000000000007308 */ /* 0x000f220000000800 */
[----:B------:R-:W-:Y:S01]  /*5f60*/  IMAD.MOV.U32 R72, RZ, RZ, R149 ;  /* 0x000000ffff487224 */ /* 0x000fe200078e0095 */
[----:B------:R-:W-:Y:S01]  /*5f70*/  MOV R73, R140 ;  /* 0x0000008c00497202 */ /* 0x000fe20000000f00 */
[----:B------:R-:W-:Y:S01]  /*5f80*/  IMAD.MOV.U32 R149, RZ, RZ, R151 ;  /* 0x000000ffff957224 */ /* 0x000fe200078e0097 */
[----:B------:R-:W-:Y:S01]  /*5f90*/  MOV R151, R181 ;  /* 0x000000b500977202 */ /* 0x000fe20000000f00 */
[----:B------:R-:W-:Y:S01]  /*5fa0*/  IMAD.MOV.U32 R75, RZ, RZ, R134 ;  /* 0x000000ffff4b7224 */ /* 0x000fe200078e0086 */
[----:B------:R-:W-:Y:S01]  /*5fb0*/  MOV R134, R143 ;  /* 0x0000008f00867202 */ /* 0x000fe20000000f00 */
[----:B------:R-:W-:Y:S01]  /*5fc0*/  IMAD.MOV.U32 R74, RZ, RZ, R135 ;  /* 0x000000ffff4a7224 */ /* 0x000fe200078e0087 */
[----:B------:R-:W-:Y:S01]  /*5fd0*/  LDSM.16.MT88.4 R140, [R226+0x3080] ;  /* 0x00308000e28c783b */ /* 0x000fe20000004200 */
[----:B------:R-:W-:Y:S01]  /*5fe0*/  IMAD.MOV.U32 R135, RZ, RZ, R148 ;  /* 0x000000ffff877224 */ /* 0x000fe200078e0094 */
[----:B-1----:R-:W-:Y:S01]  /*5ff0*/  HMMA.16816.F32.BF16 R52, R128, R60, R208 ;  /* 0x0000003c8034723c */ /* 0x002fe200000418d0 */
[----:B------:R-:W-:-:S02]  /*6000*/  IMAD.MOV.U32 R161, RZ, RZ, R149 ;  /* 0x000000ffffa17224 */ /* 0x000fc400078e0095 */
[----:B------:R-:W-:Y:S01]  /*6010*/  IMAD.MOV.U32 R114, RZ, RZ, R151 ;  /* 0x000000ffff727224 */ /* 0x000fe200078e0097 */
[----:B----4-:R-:W-:-:S03]  /*6020*/  F2FP.BF16.PACK_AB R127, R0, R2 ;  /* 0x00000002007f723e */ /* 0x010fc600000010ff */
[----:B------:R-:W-:Y:S01]  /*6030*/  IMAD.MOV.U32 R208, RZ, RZ, R73 ;  /* 0x000000ffffd07224 */ /* 0x000fe200078e0049 */
[----:B---3--:R-:W-:Y:S01]  /*6040*/  HMMA.16816.F32.BF16 R68, R128, R76, R200 ;  /* 0x0000004c8044723c */ /* 0x008fe200000418c8 */
[----:B------:R-:W-:Y:S01]  /*6050*/  IMAD.MOV.U32 R73, RZ, RZ, R146 ;  /* 0x000000ffff497224 */ /* 0x000fe200078e0092 */
[----:B------:R-:W-:Y:S01]  /*6060*/  MOV R211, R72 ;  /* 0x0000004800d37202 */ /* 0x000fe20000000f00 */
[----:B------:R-:W-:Y:S01]  /*6070*/  IMAD.MOV.U32 R210, RZ, RZ, R113 ;  /* 0x000000ffffd27224 */ /* 0x000fe200078e0071 */
[----:B------:R-:W-:Y:S02]  /*6080*/  MOV R72, R91 ;  /* 0x0000005b00487202 */ /* 0x000fe40000000f00 */
        /* <DEDUP_REMOVED lines=14> */
[----:B------:R-:W1:Y:S01]  /*6170*/  LDSM.16.MT88.4 R156, [R228+0x3080] ;  /* 0x00308000e49c783b */ /* 0x000e620000004200 */
[----:B------:R-:W-:-:S02]  /*6180*/  MOV R89, R82 ;  /* 0x0000005200597202 */ /* 0x000fc40000000f00 */
[----:B------:R-:W-:-:S03]  /*6190*/  MOV R209, R112 ;  /* 0x0000007000d17202 */ /* 0x000fc60000000f00 */
[----:B------:R-:W-:Y:S01]  /*61a0*/  MOV R174, R96 ;  /* 0x0000006000ae7202 */ /* 0x000fe20000000f00 */
[----:B------:R-:W-:Y:S01]  /*61b0*/  IMAD.MOV.U32 R172, RZ, RZ, R114 ;  /* 0x000000ffffac7224 */ /* 0x000fe200078e0072 */
[----:B------:R-:W-:Y:S01]  /*61c0*/  MOV R173, R115 ;  /* 0x0000007300ad7202 */ /* 0x000fe20000000f00 */
[----:B------:R-:W-:Y:S01]  /*61d0*/  HMMA.16816.F32.BF16 R100, R128, R108, R188 ;  /* 0x0000006c8064723c */ /* 0x000fe200000418bc */
[----:B------:R-:W-:-:S07]  /*61e0*/  MOV R175, R161 ;  /* 0x000000a100af7202 */ /* 0x000fce0000000f00 */
[C---:B------:R-:W-:Y:S08]  /*61f0*/  HMMA.16816.F32.BF16 R188, R128.reuse, R186, R64 ;  /* 0x000000ba80bc723c */ /* 0x040ff00000041840 */
[C---:B------:R-:W-:Y:S08]  /*6200*/  HMMA.16816.F32.BF16 R64, R128.reuse, R62, R204 ;  /* 0x0000003e8040723c */ /* 0x040ff000000418cc */
[C---:B------:R-:W-:Y:S08]  /*6210*/  HMMA.16816.F32.BF16 R84, R128.reuse, R92, R192 ;  /* 0x0000005c8054723c */ /* 0x040ff000000418c0 */
[C---:B-1----:R-:W-:Y:S01]  /*6220*/  HMMA.16816.F32.BF16 R148, R128.reuse, R156, R220 ;  /* 0x0000009c8094723c */ /* 0x042fe200000418dc */
[----:B------:R-:W-:Y:S01]  /*6230*/  MOV R193, R241 ;  /* 0x000000f100c17202 */ /* 0x000fe20000000f00 */
[----:B------:R-:W-:Y:S01]  /*6240*/  IMAD.MOV.U32 R192, RZ, RZ, R242 ;  /* 0x000000ffffc07224 */ /* 0x000fe200078e00f2 */
[----:B------:R-:W-:Y:S01]  /*6250*/  MOV R194, R98 ;  /* 0x0000006200c27202 */ /* 0x000fe20000000f00 */
[----:B------:R-:W-:Y:S01]  /*6260*/  IMAD.MOV.U32 R195, RZ, RZ, R97 ;  /* 0x000000ffffc37224 */ /* 0x000fe200078e0061 */
[----:B------:R1:W5:Y:S02]  /*6270*/  LDL.LU R242, [R1+0x68] ;  /* 0x0000680001f27983 */ /* 0x0003640000300800 */
[----:B------:R-:W-:Y:S01]  /*6280*/  IMAD.MOV.U32 R222, RZ, RZ, R57 ;  /* 0x000000ffffde7224 */ /* 0x000fe200078e0039 */
[----:B------:R-:W-:Y:S01]  /*6290*/  MOV R221, R58 ;  /* 0x0000003a00dd7202 */ /* 0x000fe20000000f00 */
[----:B------:R-:W-:Y:S01]  /*62a0*/  IMAD.MOV.U32 R58, RZ, RZ, R144 ;  /* 0x000000ffff3a7224 */ /* 0x000fe200078e0090 */
[----:B------:R-:W-:Y:S01]  /*62b0*/  MOV R57, R145 ;  /* 0x0000009100397202 */ /* 0x000fe20000000f00 */
[----:B------:R-:W-:Y:S01]  /*62c0*/  IMAD.MOV.U32 R220, RZ, RZ, R59 ;  /* 0x000000ffffdc7224 */ /* 0x000fe200078e003b */
[C---:B------:R-:W-:Y:S01]  /*62d0*/  HMMA.16816.F32.BF16 R144, R128.reuse, R142, R248 ;  /* 0x0000008e8090723c */ /* 0x040fe200000418f8 */
[----:B------:R-:W-:Y:S01]  /*62e0*/  MOV R59, R90 ;  /* 0x0000005a003b7202 */ /* 0x000fe20000000f00 */
[----:B------:R-:W-:Y:S01]  /*62f0*/  IMAD.MOV.U32 R223, RZ, RZ, R12 ;  /* 0x000000ffffdf7224 */ /* 0x000fe200078e000c */
[----:B------:R1:W5:Y:S04]  /*6300*/  LDL.LU R241, [R1+0x64] ;  /* 0x0000640001f17983 */ /* 0x0003680000300800 */
[----:B------:R-:W-:Y:S01]  /*6310*/  MOV R251, R162 ;  /* 0x000000a200fb7202 */ /* 0x000fe20000000f00 */
[----:B------:R-:W-:Y:S01]  /*6320*/  IMAD.MOV.U32 R12, RZ, RZ, R163 ;  /* 0x000000ffff0c7224 */ /* 0x000fe200078e00a3 */
[----:B------:R-:W-:Y:S01]  /*6330*/  MOV R250, R174 ;  /* 0x000000ae00fa7202 */ /* 0x000fe20000000f00 */
[----:B------:R-:W-:Y:S01]  /*6340*/  IMAD.MOV.U32 R90, RZ, RZ, R81 ;  /* 0x000000ffff5a7224 */ /* 0x000fe200078e0051 */
[----:B------:R-:W-:Y:S01]  /*6350*/  HMMA.16816.F32.BF16 R176, R128, R184, R176 ;  /* 0x000000b880b0723c */ /* 0x000fe200000418b0 */
[----:B------:R-:W-:-:S02]  /*6360*/  IMAD.MOV.U32 R249, RZ, RZ, R251 ;  /* 0x000000fffff97224 */ /* 0x000fc400078e00fb */
[----:B------:R-:W-:Y:S02]  /*6370*/  IMAD.MOV.U32 R251, RZ, RZ, R200 ;  /* 0x000000fffffb7224 */ /* 0x000fe400078e00c8 */
[----:B------:R-:W-:Y:S02]  /*6380*/  IMAD.MOV.U32 R248, RZ, RZ, R173 ;  /* 0x000000fffff87224 */ /* 0x000fe400078e00ad */
[----:B------:R-:W-:Y:S01]  /*6390*/  IMAD.MOV.U32 R174, RZ, RZ, R222 ;  /* 0x000000ffffae7224 */ /* 0x000fe200078e00de */
[----:B------:R-:W-:Y:S01]  /*63a0*/  HMMA.16816.F32.BF16 R160, R128, R158, R212 ;  /* 0x0000009e80a0723c */ /* 0x000fe200000418d4 */
[----:B------:R-:W-:-:S06]  /*63b0*/  IMAD.MOV.U32 R205, RZ, RZ, R248 ;  /* 0x000000ffffcd7224 */ /* 0x000fcc00078e00f8 */
[----:B------:R-:W-:Y:S01]  /*63c0*/  MOV R215, R172 ;  /* 0x000000ac00d77202 */ /* 0x000fe20000000f00 */
[----:B------:R-:W-:Y:S01]  /*63d0*/  HMMA.16816.F32.BF16 R80, R128, R78, R196 ;  /* 0x0000004e8050723c */ /* 0x000fe200000418c4 */
[----:B------:R-:W-:Y:S01]  /*63e0*/  MOV R172, R201 ;  /* 0x000000c900ac7202 */ /* 0x000fe20000000f00 */
[----:B------:R-:W-:Y:S01]  /*63f0*/  IMAD.MOV.U32 R173, RZ, RZ, R208 ;  /* 0x000000ffffad7224 */ /* 0x000fe200078e00d0 */
[----:B------:R-:W-:-:S04]  /*6400*/  MOV R248, R174 ;  /* 0x000000ae00f87202 */ /* 0x000fc80000000f00 */
[----:B------:R-:W-:Y:S01]  /*6410*/  MOV R199, R250 ;  /* 0x000000fa00c77202 */ /* 0x000fe20000000f00 */
[----:B------:R-:W-:Y:S01]  /*6420*/  IMAD.MOV.U32 R198, RZ, RZ, R251 ;  /* 0x000000ffffc67224 */ /* 0x000fe200078e00fb */
[----:B------:R-:W-:Y:S01]  /*6430*/  HMMA.16816.F32.BF16 R56, R124, R60, R56 ;  /* 0x0000003c7c38723c */ /* 0x000fe20000041838 */
[----:B------:R-:W-:Y:S01]  /*6440*/  MOV R204, R172 ;  /* 0x000000ac00cc7202 */ /* 0x000fe20000000f00 */
[----:B------:R-:W-:Y:S01]  /*6450*/  IMAD.MOV.U32 R206, RZ, RZ, R173 ;  /* 0x000000ffffce7224 */ /* 0x000fe200078e00ad */
[----:B------:R-:W-:-:S05]  /*6460*/  MOV R207, R215 ;  /* 0x000000d700cf7202 */ /* 0x000fca0000000f00 */
[----:B------:R-:W-:Y:S01]  /*6470*/  HMMA.16816.F32.BF16 R60, R124, R62, R8 ;  /* 0x0000003e7c3c723c */ /* 0x000fe20000041808 */
[----:B------:R-:W-:-:S06]  /*6480*/  MOV R251, R234 ;  /* 0x000000ea00fb7202 */ /* 0x000fcc0000000f00 */
[----:B------:R-:W-:Y:S01]  /*6490*/  FADD.FTZ R8, R199, R198 ;  /* 0x000000c6c7087221 */ /* 0x000fe20000010000 */
[----:B------:R-:W-:Y:S01]  /*64a0*/  HMMA.16816.F32.BF16 R132, R128, R140, R132 ;  /* 0x0000008c8084723c */ /* 0x000fe20000041884 */
[----:B------:R-:W-:Y:S02]  /*64b0*/  FADD.FTZ R10, R205, R204 ;  /* 0x000000cccd0a7221 */ /* 0x000fe40000010000 */
[----:B------:R-:W-:Y:S01]  /*64c0*/  FADD.FTZ R8, R248, R8 ;  /* 0x00000008f8087221 */ /* 0x000fe20000010000 */
[----:B------:R-:W-:Y:S01]  /*64d0*/  MOV R174, R224 ;  /* 0x000000e000ae7202 */ /* 0x000fe20000000f00 */
[----:B------:R-:W-:Y:S02]  /*64e0*/  IMAD.MOV.U32 R250, RZ, RZ, R235 ;  /* 0x000000fffffa7224 */ /* 0x000fe400078e00eb */
[----:B------:R-:W-:Y:S02]  /*64f0*/  FADD.FTZ R11, R207, R206 ;  /* 0x000000cecf0b7221 */ /* 0x000fe40000010000 */
[----:B------:R-:W-:-:S02]  /*6500*/  IMAD.MOV.U32 R172, RZ, RZ, R233 ;  /* 0x000000ffffac7224 */ /* 0x000fc400078e00e9 */
[----:B------:R-:W-:Y:S02]  /*6510*/  FADD.FTZ R10, R249, R10 ;  /* 0x0000000af90a7221 */ /* 0x000fe40000010000 */
[----:B------:R-:W-:Y:S02]  /*6520*/  FADD.FTZ R8, R251, R8 ;  /* 0x00000008fb087221 */ /* 0x000fe40000010000 */
[----:B------:R-:W-:Y:S02]  /*6530*/  IMAD.MOV.U32 R173, RZ, RZ, R229 ;  /* 0x000000ffffad7224 */ /* 0x000fe400078e00e5 */
[----:B------:R-:W-:Y:S02]  /*6540*/  FADD.FTZ R11, R250, R11 ;  /* 0x0000000bfa0b7221 */ /* 0x000fe40000010000 */
[----:B------:R-:W-:Y:S02]  /*6550*/  FADD.FTZ R10, R172, R10 ;  /* 0x0000000aac0a7221 */ /* 0x000fe40000010000 */
[----:B------:R-:W-:-:S02]  /*6560*/  FADD.FTZ R8, R174, R8 ;  /* 0x00000008ae087221 */ /* 0x000fc40000010000 */
[----:B------:R-:W-:Y:S02]  /*6570*/  FADD.FTZ R11, R173, R11 ;  /* 0x0000000bad0b7221 */ /* 0x000fe40000010000 */
[----:B------:R-:W-:Y:S02]  /*6580*/  FADD.FTZ R10, R175, R10 ;  /* 0x0000000aaf0a7221 */ /* 0x000fe40000010000 */
[----:B------:R-:W-:Y:S02]  /*6590*/  FADD.FTZ R8, R193, R8 ;  /* 0x00000008c1087221 */ /* 0x000fe40000010000 */
[----:B------:R-:W-:Y:S01]  /*65a0*/  FADD.FTZ R9, R247, R171 ;  /* 0x000000abf7097221 */ /* 0x000fe20000010000 */
[----:B------:R-:W-:Y:S01]  /*65b0*/  MOV R201, R203 ;  /* 0x000000cb00c97202 */ /* 0x000fe20000000f00 */
[----:B------:R-:W-:Y:S01]  /*65c0*/  IMAD.MOV.U32 R200, RZ, RZ, R202 ;  /* 0x000000ffffc87224 */ /* 0x000fe200078e00ca */
[----:B------:R-:W-:Y:S01]  /*65d0*/  MOV R202, R211 ;  /* 0x000000d300ca7202 */ /* 0x000fe20000000f00 */
[----:B------:R-:W-:Y:S01]  /*65e0*/  FADD.FTZ R11, R192, R11 ;  /* 0x0000000bc00b7221 */ /* 0x000fe20000010000 */
[----:B------:R-:W-:Y:S01]  /*65f0*/  MOV R208, R221 ;  /* 0x000000dd00d07202 */ /* 0x000fe20000000f00 */
[----:B------:R-:W-:Y:S01]  /*6600*/  IMAD.MOV.U32 R203, RZ, RZ, R220 ;  /* 0x000000ffffcb7224 */ /* 0x000fe200078e00dc */
[C---:B------:R-:W-:Y:S01]  /*6610*/  HMMA.16816.F32.BF16 R96, R128.reuse, R94, R152 ;  /* 0x0000005e8060723c */ /* 0x040fe20000041898 */
[----:B------:R-:W-:Y:S01]  /*6620*/  FADD.FTZ R10, R194, R10 ;  /* 0x0000000ac20a7221 */ /* 0x000fe20000010000 */
[----:B------:R-:W-:Y:S01]  /*6630*/  MOV R211, R240 ;  /* 0x000000f000d37202 */ /* 0x000fe20000000f00 */
[----:B------:R-:W-:Y:S01]  /*6640*/  FADD.FTZ R12, R12, R8 ;  /* 0x000000080c0c7221 */ /* 0x000fe20000010000 */
[----:B------:R-:W-:Y:S01]  /*6650*/  MOV R221, R238 ;  /* 0x000000ee00dd7202 */ /* 0x000fe20000000f00 */
[----:B------:R-:W-:Y:S01]  /*6660*/  IMAD.MOV.U32 R220, RZ, RZ, R239 ;  /* 0x000000ffffdc7224 */ /* 0x000fe200078e00ef */
[----:B------:R1:W5:Y:S01]  /*6670*/  LDL.LU R240, [R1+0x60] ;  /* 0x0000600001f07983 */ /* 0x0003620000300800 */
[----:B------:R-:W-:Y:S01]  /*6680*/  IMAD.MOV.U32 R222, RZ, RZ, R237 ;  /* 0x000000ffffde7224 */ /* 0x000fe200078e00ed */
[----:B------:R-:W-:Y:S01]  /*6690*/  HMMA.16816.F32.BF16 R112, R128, R110, R136 ;  /* 0x0000006e8070723c */ /* 0x000fe20000041888 */
[----:B------:R-:W-:-:S02]  /*66a0*/  FADD.FTZ R8, R246, R9 ;  /* 0x00000009f6087221 */ /* 0x000fc40000010000 */
[----:B------:R-:W-:Y:S01]  /*66b0*/  FADD.FTZ R11, R195, R11 ;  /* 0x0000000bc30b7221 */ /* 0x000fe20000010000 */
[----:B------:R-:W-:Y:S01]  /*66c0*/  MOV R213, R220 ;  /* 0x000000dc00d57202 */ /* 0x000fe20000000f00 */
[----:B------:R-:W-:Y:S01]  /*66d0*/  FADD.FTZ R8, R252, R8 ;  /* 0x00000008fc087221 */ /* 0x000fe20000010000 */
[----:B------:R1:W5:Y:S02]  /*66e0*/  LDL.LU R239, [R1+0x5c] ;  /* 0x00005c0001ef7983 */ /* 0x0003640000300800 */
[----:B------:R-:W-:Y:S01]  /*66f0*/  HMMA.16816.F32.BF16 R128, R128, R6, R120 ;  /* 0x000000068080723c */ /* 0x000fe20000041878 */
[----:B------:R-:W-:Y:S01]  /*6700*/  IMAD.MOV.U32 R212, RZ, RZ, R211 ;  /* 0x000000ffffd47224 */ /* 0x000fe200078e00d3 */
[----:B------:R-:W-:Y:S01]  /*6710*/  MOV R215, R222 ;  /* 0x000000de00d77202 */ /* 0x000fe20000000f00 */
[----:B------:R-:W-:Y:S01]  /*6720*/  IMAD.MOV.U32 R214, RZ, RZ, R221 ;  /* 0x000000ffffd67224 */ /* 0x000fe200078e00dd */
[----:B------:R-:W-:Y:S01]  /*6730*/  MOV R220, R236 ;  /* 0x000000ec00dc7202 */ /* 0x000fe20000000f00 */
[----:B------:R1:W5:Y:S03]  /*6740*/  LDL.LU R238, [R1+0x58] ;  /* 0x0000580001ee7983 */ /* 0x0003660000300800 */
[C---:B------:R-:W-:Y:S08]  /*6750*/  HMMA.16816.F32.BF16 R120, R124.reuse, R4, R48 ;  /* 0x000000047c78723c */ /* 0x040ff00000041830 */
[----:B------:R-:W-:Y:S01]  /*6760*/  HMMA.16816.F32.BF16 R136, R124, R140, R104 ;  /* 0x0000008c7c88723c */ /* 0x000fe20000041868 */
[----:B------:R-:W-:-:S07]  /*6770*/  FADD.FTZ R5, R200, R10 ;  /* 0x0000000ac8057221 */ /* 0x000fce0000010000 */
[----:B------:R-:W-:Y:S01]  /*6780*/  HMMA.16816.F32.BF16 R152, R124, R156, R216 ;  /* 0x0000009c7c98723c */ /* 0x000fe200000418d8 */
[----:B------:R-:W-:-:S07]  /*6790*/  FADD.FTZ R4, R201, R11 ;  /* 0x0000000bc9047221 */ /* 0x000fce0000010000 */
[----:B------:R-:W-:Y:S01]  /*67a0*/  HMMA.16816.F32.BF16 R72, R124, R76, R72 ;  /* 0x0000004c7c48723c */ /* 0x000fe20000041848 */
[----:B------:R-:W-:-:S07]  /*67b0*/  FADD.FTZ R10, R202, R12 ;  /* 0x0000000cca0a7221 */ /* 0x000fce0000010000 */
[----:B------:R-:W-:Y:S01]  /*67c0*/  HMMA.16816.F32.BF16 R88, R124, R92, R88 ;  /* 0x0000005c7c58723c */ /* 0x000fe20000041858 */
[----:B------:R-:W-:-:S07]  /*67d0*/  FADD.FTZ R9, R203, R5 ;  /* 0x00000005cb097221 */ /* 0x000fce0000010000 */
[C---:B------:R-:W-:Y:S01]  /*67e0*/  HMMA.16816.F32.BF16 R184, R124.reuse, R186, R32 ;  /* 0x000000ba7cb8723c */ /* 0x040fe20000041820 */
[----:B------:R-:W-:Y:S01]  /*67f0*/  FADD.FTZ R5, R164, R8 ;  /* 0x00000008a4057221 */ /* 0x000fe20000010000 */
[----:B------:R-:W-:Y:S01]  /*6800*/  MOV R221, R232 ;  /* 0x000000e800dd7202 */ /* 0x000fe20000000f00 */
[----:B------:R-:W-:Y:S01]  /*6810*/  FADD.FTZ R11, R208, R4 ;  /* 0x00000004d00b7221 */ /* 0x000fe20000010000 */
[----:B------:R1:W5:Y:S01]  /*6820*/  LDL.LU R237, [R1+0x54] ;  /* 0x0000540001ed7983 */ /* 0x0003620000300800 */
[----:B------:R-:W-:Y:S02]  /*6830*/  FADD.FTZ R4, R209, R10 ;  /* 0x0000000ad1047221 */ /* 0x000fe40000010000 */
[----:B------:R-:W-:Y:S01]  /*6840*/  FADD.FTZ R5, R170, R5 ;  /* 0x00000005aa057221 */ /* 0x000fe20000010000 */
[C---:B------:R-:W-:Y:S01]  /*6850*/  HMMA.16816.F32.BF16 R104, R124.reuse, R108, R212 ;  /* 0x0000006c7c68723c */ /* 0x040fe200000418d4 */
[----:B------:R-:W-:Y:S01]  /*6860*/  IMAD.MOV.U32 R211, RZ, RZ, R223 ;  /* 0x000000ffffd37224 */ /* 0x000fe200078e00df */
[----:B------:R1:W5:Y:S06]  /*6870*/  LDL.LU R236, [R1+0x50] ;  /* 0x0000500001ec7983 */ /* 0x00036c0000300800 */
[C---:B------:R-:W-:Y:S08]  /*6880*/  HMMA.16816.F32.BF16 R140, R124.reuse, R142, R24 ;  /* 0x0000008e7c8c723c */ /* 0x040ff00000041818 */
[C---:B------:R-:W-:Y:S08]  /*6890*/  HMMA.16816.F32.BF16 R156, R124.reuse, R158, R20 ;  /* 0x0000009e7c9c723c */ /* 0x040ff00000041814 */
[C---:B------:R-:W-:Y:S08]  /*68a0*/  HMMA.16816.F32.BF16 R76, R124.reuse, R78, R28 ;  /* 0x0000004e7c4c723c */ /* 0x040ff0000004181c */
[C---:B------:R-:W-:Y:S08]  /*68b0*/  HMMA.16816.F32.BF16 R92, R124.reuse, R94, R36 ;  /* 0x0000005e7c5c723c */ /* 0x040ff00000041824 */
[C---:B------:R-:W-:Y:S01]  /*68c0*/  HMMA.16816.F32.BF16 R108, R124.reuse, R110, R40 ;  /* 0x0000006e7c6c723c */ /* 0x040fe20000041828 */
[----:B------:R-:W-:Y:S01]  /*68d0*/  IMAD.MOV.U32 R222, RZ, RZ, R231 ;  /* 0x000000ffffde7224 */ /* 0x000fe200078e00e7 */
[----:B------:R-:W-:Y:S01]  /*68e0*/  MOV R223, R230 ;  /* 0x000000e600df7202 */ /* 0x000fe20000000f00 */
[----:B------:R-:W-:Y:S01]  /*68f0*/  FADD.FTZ R8, R211, R11 ;  /* 0x0000000bd3087221 */ /* 0x000fe20000010000 */
[----:B------:R1:W5:Y:S04]  /*6900*/  LDL.LU R235, [R1+0x4c] ;  /* 0x00004c0001eb7983 */ /* 0x0003680000300800 */
[----:B------:R-:W-:Y:S01]  /*6910*/  HMMA.16816.F32.BF16 R124, R124, R6, R44 ;  /* 0x000000067c7c723c */ /* 0x000fe2000004182c */
[----:B------:R1:W5:Y:S04]  /*6920*/  LDL.LU R234, [R1+0x48] ;  /* 0x0000480001ea7983 */ /* 0x0003680000300800 */
[----:B------:R1:W5:Y:S02]  /*6930*/  LDL.LU R233, [R1+0x44] ;  /* 0x0000440001e97983 */ /* 0x0003640000300800 */
[----:B------:R-:W-:-:S02]  /*6940*/  FADD.FTZ R7, R220, R4 ;  /* 0x00000004dc077221 */ /* 0x000fc40000010000 */
[----:B------:R-:W-:Y:S01]  /*6950*/  FADD.FTZ R4, R166, R5 ;  /* 0x00000005a6047221 */ /* 0x000fe20000010000 */
[----:B------:R1:W5:Y:S03]  /*6960*/  LDL.LU R232, [R1+0x40] ;  /* 0x0000400001e87983 */ /* 0x0003660000300800 */
[----:B------:R-:W-:Y:S01]  /*6970*/  FADD.FTZ R4, R165, R4 ;  /* 0x00000004a5047221 */ /* 0x000fe20000010000 */
[----:B------:R1:W5:Y:S01]  /*6980*/  LDL.LU R231, [R1+0x3c] ;  /* 0x00003c0001e77983 */ /* 0x0003620000300800 */
[----:B------:R-:W-:Y:S02]  /*6990*/  FADD.FTZ R6, R210, R9 ;  /* 0x00000009d2067221 */ /* 0x000fe40000010000 */
[----:B------:R-:W-:Y:S01]  /*69a0*/  FADD.FTZ R4, R16, R4 ;  /* 0x0000000410047221 */ /* 0x000fe20000010000 */
[----:B------:R1:W5:Y:S01]  /*69b0*/  LDL.LU R230, [R1+0x38] ;  /* 0x0000380001e67983 */ /* 0x0003620000300800 */
[----:B------:R-:W-:-:S02]  /*69c0*/  FADD.FTZ R5, R221, R6 ;  /* 0x00000006dd057221 */ /* 0x000fc40000010000 */
[----:B------:R-:W-:Y:S01]  /*69d0*/  FADD.FTZ R4, R13, R4 ;  /* 0x000000040d047221 */ /* 0x000fe20000010000 */
[----:B------:R1:W5:Y:S01]  /*69e0*/  LDL.LU R229, [R1+0x34] ;  /* 0x0000340001e57983 */ /* 0x0003620000300800 */
[----:B------:R-:W-:Y:S02]  /*69f0*/  FADD.FTZ R6, R222, R8 ;  /* 0x00000008de067221 */ /* 0x000fe40000010000 */
[----:B------:R-:W-:Y:S01]  /*6a00*/  FADD.FTZ R7, R223, R7 ;  /* 0x00000007df077221 */ /* 0x000fe20000010000 */
[----:B------:R1:W5:Y:S01]  /*6a10*/  LDL.LU R224, [R1+0x30] ;  /* 0x0000300001e07983 */ /* 0x0003620000300800 */
[----:B------:R-:W-:Y:S02]  /*6a20*/  FADD.FTZ R5, R15, R5 ;  /* 0x000000050f057221 */ /* 0x000fe40000010000 */
[----:B------:R-:W-:Y:S02]  /*6a30*/  FADD.FTZ R4, R2, R4 ;  /* 0x0000000402047221 */ /* 0x000fe40000010000 */
[----:B------:R-:W-:-:S02]  /*6a40*/  FADD.FTZ R6, R14, R6 ;  /* 0x000000060e067221 */ /* 0x000fc40000010000 */
[----:B------:R-:W-:Y:S02]  /*6a50*/  FADD.FTZ R7, R18, R7 ;  /* 0x0000000712077221 */ /* 0x000fe40000010000 */
[----:B------:R-:W-:Y:S02]  /*6a60*/  FADD.FTZ R5, R19, R5 ;  /* 0x0000000513057221 */ /* 0x000fe40000010000 */
[----:B------:R-:W-:Y:S02]  /*6a70*/  FADD.FTZ R0, R0, R4 ;  /* 0x0000000400007221 */ /* 0x000fe40000010000 */
[----:B------:R-:W-:Y:S01]  /*6a80*/  FADD.FTZ R2, R17, R6 ;  /* 0x0000000611027221 */ /* 0x000fe20000010000 */
[----:B------:R1:W-:Y:S04]  /*6a90*/  STL [R1+0x10], R7 ;  /* 0x0000100701007387 */ /* 0x0003e80000100800 */
[----:B------:R1:W-:Y:S04]  /*6aa0*/  STL [R1+0xc], R5 ;  /* 0x00000c0501007387 */ /* 0x0003e80000100800 */
[----:B------:R1:W-:Y:S04]  /*6ab0*/  STL [R1+0x18], R0 ;  /* 0x0000180001007387 */ /* 0x0003e80000100800 */
[----:B------:R1:W-:Y:S01]  /*6ac0*/  STL [R1+0x14], R2 ;  /* 0x0000140201007387 */ /* 0x0003e20000100800 */
[----:B------:R-:W-:Y:S01]  /*6ad0*/  UIMAD.WIDE.U32 UR28, UR27, UR4, URZ ;  /* 0x000000041b1c72a5 */ /* 0x000fe2000f8e003f */
[----:B------:R-:W-:-:S03]  /*6ae0*/  PLOP3.LUT P0, PT, PT, PT, UP6, 0x40, 0x0 ;  /* 0x000000000000781c */ /* 0x000fc60003f0e868 */
[----:B------:R-:W-:-:S04]  /*6af0*/  @UP5 USHF.R.U32.HI UR27, URZ, UR5, UR29 ;  /* 0x000000053f1b5299 */ /* 0x000fc8000801161d */
[----:B------:R-:W-:-:S03]  /*6b00*/  UIADD3 UR4, UR26, UR27, URZ ;  /* 0x0000001b1a047290 */ /* 0x000fc6000fffe03f */
[----:B------:R-:W-:Y:S02]  /*6b10*/  ULDC UR27, c[0x0][0x328] ;  /* 0x0000ca00001b7ab9 */ /* 0x000fe40000000800 */
[----:B------:R-:W-:Y:S02]  /*6b20*/  UIADD3 UR23, UR23, -0x2, URZ ;  /* 0xfffffffe17177890 */ /* 0x000fe4000fffe03f */
[----:B------:R-:W-:Y:S01]  /*6b30*/  UIADD3 UR27, UR4, UR27, URZ ;  /* 0x0000001b041b7290 */ /* 0x000fe2000fffe03f */
[----:B------:R-:W-:Y:S05]  /*6b40*/  @P0 BRA `(.L_x_967) ;  /* 0x0000015000000947 */ /* 0x000fea0003800000 */
[----:B------:R-:W-:Y:S01]  /*6b50*/  ISETP.LT.AND P0, PT, RZ, UR4, PT ;  /* 0x00000004ff007c0c */ /* 0x000fe2000bf01270 */
[----:B------:R-:W-:Y:S02]  /*6b60*/  UIADD3 UR28, UR4, -0x1, URZ ;  /* 0xffffffff041c7890 */ /* 0x000fe4000fffe03f */
        /* <DEDUP_REMOVED lines=10> */
.L_x_968:
[----:B------:R-:W-:Y:S02]  /*6c10*/  UISETP.NE.AND UP0, UPT, UR26, 0x1, UPT ;  /* 0x000000011a00788c */ /* 0x000fe4000bf05270 */
[----:B------:R-:W-:Y:S02]  /*6c20*/  ULDC.64 UR4, c[0x0][0x330] ;  /* 0x0000cc0000047ab9 */ /* 0x000fe40000000a00 */
[----:B------:R-:W-:-:S07]  /*6c30*/  UIMAD.WIDE.U32 UR30, UR28, UR4, URZ ;  /* 0x000000041c1e72a5 */ /* 0x000fce000f8e003f */
[----:B------:R-:W-:Y:S02]  /*6c40*/  @UP0 UMOV UR29, UR31 ;  /* 0x0000001f001d0c82 */ /* 0x000fe40008000000 */
[----:B------:R-:W-:Y:S02]  /*6c50*/  @UP0 USHF.R.U32.HI UR28, URZ, UR5, UR29 ;  /* 0x000000053f1c0299 */ /* 0x000fe4000801161d */
.L_x_969:
[----:B------:R-:W-:Y:S02]  /*6c60*/  ULDC UR4, c[0x0][0x32c] ;  /* 0x0000cb0000047ab9 */ /* 0x000fe40000000800 */
[----:B------:R-:W-:-:S04]  /*6c70*/  UIMAD UR4, UR28, UR26, UR4 ;  /* 0x0000001a1c0472a4 */ /* 0x000fc8000f8e0204 */
[----:B------:R-:W-:-:S04]  /*6c80*/  UISETP.LT.AND UP0, UPT, UR27, UR4, UPT ;  /* 0x000000041b00728c */ /* 0x000fc8000bf01270 */
[----:B------:R-:W-:-:S04]  /*6c90*/  USEL UR27, UR27, UR4, UP0 ;  /* 0x000000041b1b7287 */ /* 0x000fc80008000000 */
.L_x_967:
[----:B------:R-:W-:-:S04]  /*6ca0*/  UIMAD.WIDE UR4, UR27, 0x2aaaaaab, URZ ;  /* 0x2aaaaaab1b0478a5 */ /* 0x000fc8000f8e023f */
[----:B------:R-:W-:-:S04]  /*6cb0*/  USHF.R.U32.HI UR4, URZ, 0x1f, UR5 ;  /* 0x0000001f3f047899 */ /* 0x000fc80008011605 */
[----:B------:R-:W-:-:S04]  /*6cc0*/  ULEA.HI.SX32 UR4, UR5, UR4, 0x1d ;  /* 0x0000000405047291 */ /* 0x000fc8000f8fea3f */
[----:B------:R-:W-:-:S04]  /*6cd0*/  UISETP.LT.AND UP0, UPT, UR7, UR4, UPT ;  /* 0x000000040700728c */ /* 0x000fc8000bf01270 */
[----:B------:R-:W-:-:S04]  /*6ce0*/  USEL UR5, UR7, UR4, !UP0 ;  /* 0x0000000407057287 */ /* 0x000fc8000c000000 */
[----:B------:R-:W-:-:S06]  /*6cf0*/  UISETP.GE.AND UP0, UPT, UR23, UR5, UPT ;  /* 0x000000051700728c */ /* 0x000fcc000bf06270 */
[----:B------:R-:W-:-:S13]  /*6d00*/  PLOP3.LUT P0, PT, PT, PT, UP0, 0x80, 0x0 ;  /* 0x000000000000781c */ /* 0x000fda0003f0f008 */
[----:B------:R-:W-:Y:S05]  /*6d10*/  @!P0 BRA `(.L_x_970) ;  /* 0x00004d4000008947 */ /* 0x000fea0003800000 */
[----:B------:R-:W2:Y:S04]  /*6d20*/  LDL R4, [R1] ;  /* 0x0000000001047983 */ /* 0x000ea80000100800 */
[----:B-1----:R-:W3:Y:S04]  /*6d30*/  LDL R2, [R1+0x28] ;  /* 0x0000280001027983 */ /* 0x002ee80000100800 */
[----:B------:R-:W3:Y:S04]  /*6d40*/  LDL R0, [R1+0x20] ;  /* 0x0000200001007983 */ /* 0x000ee80000100800 */
[----:B------:R-:W4:Y:S01]  /*6d50*/  LDL.LU R5, [R1+0x2c] ;  /* 0x00002c0001057983 */ /* 0x000f220000300800 */
[----:B------:R-:W-:Y:S01]  /*6d60*/  MOV R171, R3 ;  /* 0x0000000300ab7202 */ /* 0x000fe20000000f00 */
[----:B------:R-:W-:-:S02]  /*6d70*/  IMAD.MOV.U32 R166, RZ, RZ, R168 ;  /* 0x000000ffffa67224 */ /* 0x000fc400078e00a8 */
[----:B------:R-:W-:Y:S02]  /*6d80*/  IMAD.MOV.U32 R164, RZ, RZ, R169 ;  /* 0x000000ffffa47224 */ /* 0x000fe400078e00a9 */
[----:B------:R-:W-:Y:S01]  /*6d90*/  IMAD.MOV.U32 R170, RZ, RZ, R167 ;  /* 0x000000ffffaa7224 */ /* 0x000fe200078e00a7 */
[----:B--2---:R-:W-:-:S05]  /*6da0*/  SHF.L.U32 R3, R4, 0x1, RZ ;  /* 0x0000000104037819 */ /* 0x004fca00000006ff */
[----:B------:R1:W-:Y:S01]  /*6db0*/  STL [R1+0x24], R3 ;  /* 0x0000240301007387 */ /* 0x0003e20000100800 */
[C---:B---3--:R-:W-:Y:S01]  /*6dc0*/  SHF.L.U64.HI R249, R0.reuse, 0x1, R2 ;  /* 0x0000000100f97819 */ /* 0x048fe20000010202 */
[----:B------:R-:W-:Y:S01]  /*6dd0*/  IMAD.SHL.U32 R248, R0, 0x2, RZ ;  /* 0x0000000200f87824 */ /* 0x000fe200078e00ff */
[----:B----4-:R-:W-:Y:S02]  /*6de0*/  SHF.L.U64.HI R250, R4, 0x1, R5 ;  /* 0x0000000104fa7819 */ /* 0x010fe40000010205 */
.L_x_989:
[----:B-----5:R2:W5:Y:S01]  /*6df0*/  LDL R221, [R1+0x24] ;  /* 0x0000240001dd7983 */ /* 0x0205620000100800 */
[----:B------:R-:W-:Y:S04]  /*6e00*/  DEPBAR.LE SB0, 0x0 ;  /* 0x000080000000791a */ /* 0x000fe80000000000 */
[----:B------:R-:W-:Y:S01]  /*6e10*/  BAR.SYNC.DEFER_BLOCKING 0x0 ;  /* 0x0000000000007b1d */ /* 0x000fe20000010000 */
[----:B------:R-:W-:Y:S01]  /*6e20*/  UISETP.GT.AND UP0, UPT, UR7, UR23, UPT ;  /* 0x000000170700728c */ /* 0x000fe2000bf04270 */
[----:B------:R-:W-:Y:S05]  /*6e30*/  SEL R220, RZ, 0x10, P4 ;  /* 0x00000010ffdc7807 */ /* 0x000fea0002000000 */
[----:B------:R-:W-:Y:S01]  /*6e40*/  PLOP3.LUT P0, PT, PT, PT, UP0, 0x80, 0x0 ;  /* 0x000000000000781c */ /* 0x000fe20003f0f008 */
[----:B------:R2:W3:Y:S04]  /*6e50*/  LDSM.16.M88.4 R48, [R231+0x8080] ;  /* 0x00808000e730783b */ /* 0x0004e80000000200 */
[----:B------:R2:W4:Y:S04]  /*6e60*/  LDSM.16.M88.4 R44, [R231+0xa080] ;  /* 0x00a08000e72c783b */ /* 0x0005280000000200 */
[----:B-1----:R2:W1:Y:S04]  /*6e70*/  LDSM.16.M88.4 R16, [R224+0x5080] ;  /* 0x00508000e010783b */ /* 0x0024680000000200 */
[----:B------:R2:W1:Y:S04]  /*6e80*/  LDSM.16.M88.4 R32, [R224+0x5880] ;  /* 0x00588000e020783b */ /* 0x0004680000000200 */
[----:B------:R2:W1:Y:S04]  /*6e90*/  LDSM.16.M88.4 R172, [R224+0x6080] ;  /* 0x00608000e0ac783b */ /* 0x0004680000000200 */
[----:B------:R2:W1:Y:S04]  /*6ea0*/  LDSM.16.M88.4 R192, [R233+0x8080] ;  /* 0x00808000e9c0783b */ /* 0x0004680000000200 */
[----:B------:R2:W1:Y:S04]  /*6eb0*/  LDSM.16.M88.4 R200, [R233+0xa080] ;  /* 0x00a08000e9c8783b */ /* 0x0004680000000200 */
[----:B------:R2:W1:Y:S04]  /*6ec0*/  LDSM.16.M88.4 R196, [R235] ;  /* 0x00000000ebc4783b */ /* 0x0004680000000200 */
[----:B------:R2:W1:Y:S04]  /*6ed0*/  LDSM.16.M88.4 R204, [R241] ;  /* 0x00000000f1cc783b */ /* 0x0004680000000200 */
[----:B------:R2:W1:Y:S01]  /*6ee0*/  LDSM.16.M88.4 R208, [R240] ;  /* 0x00000000f0d0783b */ /* 0x0004620000000200 */
[----:B------:R-:W-:-:S05]  /*6ef0*/  @P0 BRA `(.L_x_971) ;  /* 0x0000028000000947 */ /* 0x000fca0003800000 */
[----:B------:R-:W-:Y:S01]  /*6f00*/  SHF.R.S32.HI R0, RZ, 0x1f, R243 ;  /* 0x0000001fff007819 */ /* 0x000fe200000114f3 */
[C---:B-1----:R-:W-:Y:S01]  /*6f10*/  IMAD.WIDE.U32 R2, R243.reuse, c[0x0][0x208], RZ ;  /* 0x00008200f3027a25 */ /* 0x042fe200078e00ff */
[----:B------:R-:W-:Y:S02]  /*6f20*/  SHF.R.S32.HI R4, RZ, 0x1f, R242 ;  /* 0x0000001fff047819 */ /* 0x000fe400000114f2 */
[----:B------:R-:W-:Y:S01]  /*6f30*/  IADD3 R14, -R220, 0x10, RZ ;  /* 0x00000010dc0e7810 */ /* 0x000fe20007ffe1ff */
[----:B------:R-:W-:Y:S02]  /*6f40*/  IMAD R0, R0, c[0x0][0x208], RZ ;  /* 0x0000820000007a24 */ /* 0x000fe400078e02ff */
[----:B------:R-:W-:Y:S01]  /*6f50*/  IMAD R4, R4, c[0x0][0x218], RZ ;  /* 0x0000860004047a24 */ /* 0x000fe200078e02ff */
[----:B------:R-:W-:Y:S01]  /*6f60*/  LOP3.LUT R14, R14, 0xf, RZ, 0xc0, !PT ;  /* 0x0000000f0e0e7812 */ /* 0x000fe200078ec0ff */
[----:B------:R-:W-:Y:S02]  /*6f70*/  IMAD R0, R243, c[0x0][0x20c], R0 ;  /* 0x00008300f3007a24 */ /* 0x000fe400078e0200 */
[C---:B------:R-:W-:Y:S02]  /*6f80*/  IMAD R4, R242.reuse, c[0x0][0x21c], R4 ;  /* 0x00008700f2047a24 */ /* 0x040fe400078e0204 */
[----:B------:R-:W-:Y:S04]  /*6f90*/  IMAD.IADD R3, R3, 0x1, R0 ;  /* 0x0000000103037824 */ /* 0x000fe800078e0200 */
[----:B------:R-:W-:Y:S05]  /*6fa0*/  IMAD.WIDE.U32 R2, R242, c[0x0][0x218], R2 ;  /* 0x00008600f2027a25 */ /* 0x000fea00078e0002 */
[----:B------:R-:W-:Y:S04]  /*6fb0*/  IADD3 R0, P0, R2, UR24, RZ ;  /* 0x0000001802007c10 */ /* 0x000fe8000ff1e0ff */
[----:B------:R-:W-:Y:S02]  /*6fc0*/  IADD3.X R3, R3, UR18, R4, P0, !PT ;  /* 0x0000001203037c10 */ /* 0x000fe400087fe404 */
[C---:B------:R-:W-:Y:S04]  /*6fd0*/  LEA R2, P0, R0.reuse, c[0x0][0x1f8], 0x1 ;  /* 0x00007e0000027a11 */ /* 0x040fe800078008ff */
[----:B------:R-:W-:Y:S01]  /*6fe0*/  LEA.HI.X R0, R0, c[0x0][0x1fc], R3, 0x1, P0 ;  /* 0x00007f0000007a11 */ /* 0x000fe200000f0c03 */
[----:B------:R-:W1:Y:S04]  /*6ff0*/  SHFL.IDX PT, R6, R2, 0x1, 0x181f ;  /* 0x00381f0002067f89 */ /* 0x000e6800000e0000 */
[----:B------:R-:W2:Y:S04]  /*7000*/  SHFL.IDX PT, R3, R2, RZ, 0x181f ;  /* 0x00181fff02037589 */ /* 0x000ea800000e0000 */
[----:B------:R-:W4:Y:S04]  /*7010*/  SHFL.IDX PT, R4, R0, RZ, 0x181f ;  /* 0x00181fff00047589 */ /* 0x000f2800000e0000 */
[----:B------:R-:W3:Y:S04]  /*7020*/  SHFL.IDX PT, R2, R2, 0x2, 0x181f ;  /* 0x00581f0002027f89 */ /* 0x000ee800000e0000 */
[----:B------:R-:W3:Y:S04]  /*7030*/  SHFL.IDX PT, R5, R0, 0x1, 0x181f ;  /* 0x00381f0000057f89 */ /* 0x000ee800000e0000 */
[----:B------:R-:W3:Y:S01]  /*7040*/  SHFL.IDX PT, R0, R0, 0x2, 0x181f ;  /* 0x00581f0000007f89 */ /* 0x000ee200000e0000 */
[-C--:B-1---5:R-:W-:Y:S02]  /*7050*/  IADD3 R8, P2, R6, R221.reuse, RZ ;  /* 0x000000dd06087210 */ /* 0x0a2fe40007f5e0ff */
[CC--:B--2---:R-:W-:Y:S02]  /*7060*/  IADD3 R12, P1, R3.reuse, R221.reuse, RZ ;  /* 0x000000dd030c7210 */ /* 0x0c4fe40007f3e0ff */
[-C--:B------:R-:W-:Y:S03]  /*7070*/  IADD3 R10, P0, R3, R248.reuse, RZ ;  /* 0x000000f8030a7210 */ /* 0x080fe60007f1e0ff */
[--C-:B----4-:R-:W-:Y:S01]  /*7080*/  IMAD.X R13, R4, 0x1, R250.reuse, P1 ;  /* 0x00000001040d7824 */ /* 0x110fe200008e06fa */
[----:B------:R-:W-:Y:S01]  /*7090*/  IADD3 R6, P1, R6, R248, RZ ;  /* 0x000000f806067210 */ /* 0x000fe20007f3e0ff */
[--C-:B------:R-:W-:Y:S01]  /*70a0*/  IMAD.X R11, R4, 0x1, R249.reuse, P0 ;  /* 0x00000001040b7824 */ /* 0x100fe200000e06f9 */
[----:B---3--:R-:W-:Y:S02]  /*70b0*/  IADD3 R4, P0, R2, R221, RZ ;  /* 0x000000dd02047210 */ /* 0x008fe40007f1e0ff */
[----:B------:R1:W-:Y:S01]  /*70c0*/  LDGSTS.E.BYPASS.LTC128B.128 [R244], [R12.64], !P5 ;  /* 0x000000000cf47fae */ /* 0x0003e2000e901d54 */
[C---:B------:R-:W-:Y:S03]  /*70d0*/  IMAD.X R9, R5.reuse, 0x1, R250, P2 ;  /* 0x0000000105097824 */ /* 0x040fe600010e06fa */
[----:B------:R1:W-:Y:S01]  /*70e0*/  LDGSTS.E.BYPASS.LTC128B.128 [R244+0x1800], [R10.64], !P4 ;  /* 0x018000000af47fae */ /* 0x0003e2000e101d54 */
[--C-:B------:R-:W-:Y:S01]  /*70f0*/  IMAD.X R7, R5, 0x1, R249.reuse, P1 ;  /* 0x0000000105077824 */ /* 0x100fe200008e06f9 */
        /* <DEDUP_REMOVED lines=8> */
.L_x_971:
[-C--:B-1-3--:R-:W-:Y:S01]  /*7180*/  HMMA.16816.F32.BF16 R4, R48, R16.reuse, RZ ;  /* 0x000000103004723c */ /* 0x08afe200000418ff */
[----:B------:R-:W-:Y:S01]  /*7190*/  LDSM.16.M88.4 R212, [R232+0x8080] ;  /* 0x00808000e8d4783b */ /* 0x000fe20000000200 */
[----:B------:R-:W-:Y:S06]  /*71a0*/  UISETP.GT.AND UP0, UPT, UR23, UR7, UPT ;  /* 0x000000071700728c */ /* 0x000fec000bf04270 */
[C---:B----4-:R-:W-:Y:S01]  /*71b0*/  HMMA.16816.F32.BF16 R8, R44.reuse, R16, RZ ;  /* 0x000000102c08723c */ /* 0x050fe200000418ff */
[----:B------:R-:W0:Y:S01]  /*71c0*/  LDGDEPBAR ;  /* 0x00000000000079af */ /* 0x000e220000000000 */
[----:B------:R-:W-:Y:S06]  /*71d0*/  PLOP3.LUT P0, PT, PT, PT, UP0, 0x80, 0x0 ;  /* 0x000000000000781c */ /* 0x000fec0003f0f008 */
[-C--:B------:R-:W-:Y:S01]  /*71e0*/  HMMA.16816.F32.BF16 R12, R44, R18.reuse, RZ ;  /* 0x000000122c0c723c */ /* 0x080fe200000418ff */
[----:B------:R-:W1:Y:S07]  /*71f0*/  LDSM.16.M88.4 R216, [R230+0x5080] ;  /* 0x00508000e6d8783b */ /* 0x000e6e0000000200 */
[C---:B------:R-:W-:Y:S08]  /*7200*/  HMMA.16816.F32.BF16 R16, R48.reuse, R18, RZ ;  /* 0x000000123010723c */ /* 0x040ff000000418ff */
[-C--:B------:R-:W-:Y:S08]  /*7210*/  HMMA.16816.F32.BF16 R20, R48, R32.reuse, RZ ;  /* 0x000000203014723c */ /* 0x080ff000000418ff */
[C---:B------:R-:W-:Y:S08]  /*7220*/  HMMA.16816.F32.BF16 R24, R44.reuse, R32, RZ ;  /* 0x000000202c18723c */ /* 0x040ff000000418ff */
[-C--:B------:R-:W-:Y:S08]  /*7230*/  HMMA.16816.F32.BF16 R28, R44, R34.reuse, RZ ;  /* 0x000000222c1c723c */ /* 0x080ff000000418ff */
[C---:B------:R-:W-:Y:S08]  /*7240*/  HMMA.16816.F32.BF16 R32, R48.reuse, R34, RZ ;  /* 0x000000223020723c */ /* 0x040ff000000418ff */
[-C--:B------:R-:W-:Y:S08]  /*7250*/  HMMA.16816.F32.BF16 R36, R48, R172.reuse, RZ ;  /* 0x000000ac3024723c */ /* 0x080ff000000418ff */
[C---:B------:R-:W-:Y:S08]  /*7260*/  HMMA.16816.F32.BF16 R40, R44.reuse, R172, RZ ;  /* 0x000000ac2c28723c */ /* 0x040ff000000418ff */
[-C--:B------:R-:W-:Y:S08]  /*7270*/  HMMA.16816.F32.BF16 R44, R44, R174.reuse, RZ ;  /* 0x000000ae2c2c723c */ /* 0x080ff000000418ff */
[----:B------:R-:W-:Y:S01]  /*7280*/  HMMA.16816.F32.BF16 R48, R48, R174, RZ ;  /* 0x000000ae3030723c */ /* 0x000fe200000418ff */
[----:B------:R-:W3:Y:S07]  /*7290*/  LDSM.16.M88.4 R172, [R232+0xa080] ;  /* 0x00a08000e8ac783b */ /* 0x000eee0000000200 */
[-C--:B------:R-:W-:Y:S08]  /*72a0*/  HMMA.16816.F32.BF16 R4, R192, R196.reuse, R4 ;  /* 0x000000c4c004723c */ /* 0x080ff00000041804 */
[C---:B------:R-:W-:Y:S08]  /*72b0*/  HMMA.16816.F32.BF16 R8, R200.reuse, R196, R8 ;  /* 0x000000c4c808723c */ /* 0x040ff00000041808 */
[-C--:B------:R-:W-:Y:S08]  /*72c0*/  HMMA.16816.F32.BF16 R12, R200, R198.reuse, R12 ;  /* 0x000000c6c80c723c */ /* 0x080ff0000004180c */
[C---:B------:R-:W-:Y:S01]  /*72d0*/  HMMA.16816.F32.BF16 R16, R192.reuse, R198, R16 ;  /* 0x000000c6c010723c */ /* 0x040fe20000041810 */
[----:B------:R-:W4:Y:S07]  /*72e0*/  LDSM.16.M88.4 R196, [R230+0x5880] ;  /* 0x00588000e6c4783b */ /* 0x000f2e0000000200 */
[-C--:B------:R-:W-:Y:S08]  /*72f0*/  HMMA.16816.F32.BF16 R20, R192, R204.reuse, R20 ;  /* 0x000000ccc014723c */ /* 0x080ff00000041814 */
[C---:B------:R-:W-:Y:S08]  /*7300*/  HMMA.16816.F32.BF16 R24, R200.reuse, R204, R24 ;  /* 0x000000ccc818723c */ /* 0x040ff00000041818 */
[-C--:B------:R-:W-:Y:S08]  /*7310*/  HMMA.16816.F32.BF16 R28, R200, R206.reuse, R28 ;  /* 0x000000cec81c723c */ /* 0x080ff0000004181c */
[C---:B------:R-:W-:Y:S01]  /*7320*/  HMMA.16816.F32.BF16 R32, R192.reuse, R206, R32 ;  /* 0x000000cec020723c */ /* 0x040fe20000041820 */
[----:B------:R-:W-:Y:S07]  /*7330*/  LDSM.16.M88.4 R204, [R229] ;  /* 0x00000000e5cc783b */ /* 0x000fee0000000200 */
[-C--:B------:R-:W-:Y:S08]  /*7340*/  HMMA.16816.F32.BF16 R36, R192, R208.reuse, R36 ;  /* 0x000000d0c024723c */ /* 0x080ff00000041824 */
[C---:B------:R-:W-:Y:S08]  /*7350*/  HMMA.16816.F32.BF16 R40, R200.reuse, R208, R40 ;  /* 0x000000d0c828723c */ /* 0x040ff00000041828 */
[-C--:B------:R-:W-:Y:S01]  /*7360*/  HMMA.16816.F32.BF16 R44, R200, R210.reuse, R44 ;  /* 0x000000d2c82c723c */ /* 0x080fe2000004182c */
[----:B------:R-:W-:Y:S07]  /*7370*/  LDSM.16.M88.4 R200, [R234+0x8080] ;  /* 0x00808000eac8783b */ /* 0x000fee0000000200 */
[----:B------:R-:W-:Y:S01]  /*7380*/  HMMA.16816.F32.BF16 R48, R192, R210, R48 ;  /* 0x000000d2c030723c */ /* 0x000fe20000041830 */
[----:B------:R-:W2:Y:S07]  /*7390*/  LDSM.16.M88.4 R192, [R230+0x6080] ;  /* 0x00608000e6c0783b */ /* 0x000eae0000000200 */
[-C--:B-1----:R-:W-:Y:S01]  /*73a0*/  HMMA.16816.F32.BF16 R4, R212, R216.reuse, R4 ;  /* 0x000000d8d404723c */ /* 0x082fe20000041804 */
[----:B------:R-:W1:Y:S07]  /*73b0*/  LDSM.16.M88.4 R208, [R234+0xa080] ;  /* 0x00a08000ead0783b */ /* 0x000e6e0000000200 */
[C---:B---3--:R-:W-:Y:S08]  /*73c0*/  HMMA.16816.F32.BF16 R8, R172.reuse, R216, R8 ;  /* 0x000000d8ac08723c */ /* 0x048ff00000041808 */
[-C--:B------:R-:W-:Y:S08]  /*73d0*/  HMMA.16816.F32.BF16 R12, R172, R218.reuse, R12 ;  /* 0x000000daac0c723c */ /* 0x080ff0000004180c */
[C---:B------:R-:W-:Y:S01]  /*73e0*/  HMMA.16816.F32.BF16 R16, R212.reuse, R218, R16 ;  /* 0x000000dad410723c */ /* 0x040fe20000041810 */
[----:B------:R-:W3:Y:S07]  /*73f0*/  LDSM.16.M88.4 R216, [R229+0x800] ;  /* 0x00080000e5d8783b */ /* 0x000eee0000000200 */
[-C--:B----4-:R-:W-:Y:S08]  /*7400*/  HMMA.16816.F32.BF16 R20, R212, R196.reuse, R20 ;  /* 0x000000c4d414723c */ /* 0x090ff00000041814 */
[C---:B------:R-:W-:Y:S08]  /*7410*/  HMMA.16816.F32.BF16 R24, R172.reuse, R196, R24 ;  /* 0x000000c4ac18723c */ /* 0x040ff00000041818 */
[-C--:B------:R-:W-:Y:S08]  /*7420*/  HMMA.16816.F32.BF16 R28, R172, R198.reuse, R28 ;  /* 0x000000c6ac1c723c */ /* 0x080ff0000004181c */
[C---:B------:R-:W-:Y:S01]  /*7430*/  HMMA.16816.F32.BF16 R32, R212.reuse, R198, R32 ;  /* 0x000000c6d420723c */ /* 0x040fe20000041820 */
[----:B------:R-:W4:Y:S07]  /*7440*/  LDSM.16.M88.4 R196, [R229+0x1000] ;  /* 0x00100000e5c4783b */ /* 0x000f2e0000000200 */
[-C--:B--2---:R-:W-:Y:S08]  /*7450*/  HMMA.16816.F32.BF16 R36, R212, R192.reuse, R36 ;  /* 0x000000c0d424723c */ /* 0x084ff00000041824 */
[C---:B------:R-:W-:Y:S08]  /*7460*/  HMMA.16816.F32.BF16 R40, R172.reuse, R192, R40 ;  /* 0x000000c0ac28723c */ /* 0x040ff00000041828 */
[-C--:B------:R-:W-:Y:S01]  /*7470*/  HMMA.16816.F32.BF16 R44, R172, R194.reuse, R44 ;  /* 0x000000c2ac2c723c */ /* 0x080fe2000004182c */
[----:B------:R-:W-:Y:S07]  /*7480*/  LDSM.16.M88.4 R172, [R231+0xc080] ;  /* 0x00c08000e7ac783b */ /* 0x000fee0000000200 */
[----:B------:R-:W-:Y:S01]  /*7490*/  HMMA.16816.F32.BF16 R48, R212, R194, R48 ;  /* 0x000000c2d430723c */ /* 0x000fe20000041830 */
[----:B------:R-:W2:Y:S07]  /*74a0*/  LDSM.16.M88.4 R192, [R224+0x6880] ;  /* 0x00688000e0c0783b */ /* 0x000eae0000000200 */
[-C--:B------:R-:W-:Y:S01]  /*74b0*/  HMMA.16816.F32.BF16 R4, R200, R204.reuse, R4 ;  /* 0x000000ccc804723c */ /* 0x080fe20000041804 */
[----:B------:R-:W-:Y:S07]  /*74c0*/  LDSM.16.M88.4 R212, [R224+0x7080] ;  /* 0x00708000e0d4783b */ /* 0x000fee0000000200 */
[C---:B-1----:R-:W-:Y:S08]  /*74d0*/  HMMA.16816.F32.BF16 R8, R208.reuse, R204, R8 ;  /* 0x000000ccd008723c */ /* 0x042ff00000041808 */
[-C--:B------:R-:W-:Y:S08]  /*74e0*/  HMMA.16816.F32.BF16 R12, R208, R206.reuse, R12 ;  /* 0x000000ced00c723c */ /* 0x080ff0000004180c */
[C---:B------:R-:W-:Y:S01]  /*74f0*/  HMMA.16816.F32.BF16 R16, R200.reuse, R206, R16 ;  /* 0x000000cec810723c */ /* 0x040fe20000041810 */
[----:B------:R-:W1:Y:S07]  /*7500*/  LDSM.16.M88.4 R204, [R231+0xe080] ;  /* 0x00e08000e7cc783b */ /* 0x000e6e0000000200 */
[-C--:B---3--:R-:W-:Y:S08]  /*7510*/  HMMA.16816.F32.BF16 R20, R200, R216.reuse, R20 ;  /* 0x000000d8c814723c */ /* 0x088ff00000041814 */
[C---:B------:R-:W-:Y:S08]  /*7520*/  HMMA.16816.F32.BF16 R24, R208.reuse, R216, R24 ;  /* 0x000000d8d018723c */ /* 0x040ff00000041818 */
[-C--:B------:R-:W-:Y:S08]  /*7530*/  HMMA.16816.F32.BF16 R28, R208, R218.reuse, R28 ;  /* 0x000000dad01c723c */ /* 0x080ff0000004181c */
[C---:B------:R-:W-:Y:S01]  /*7540*/  HMMA.16816.F32.BF16 R32, R200.reuse, R218, R32 ;  /* 0x000000dac820723c */ /* 0x040fe20000041820 */
[----:B------:R-:W3:Y:S07]  /*7550*/  LDSM.16.M88.4 R216, [R224+0x7880] ;  /* 0x00788000e0d8783b */ /* 0x000eee0000000200 */
[-C--:B----4-:R-:W-:Y:S08]  /*7560*/  HMMA.16816.F32.BF16 R36, R200, R196.reuse, R36 ;  /* 0x000000c4c824723c */ /* 0x090ff00000041824 */
[C---:B------:R-:W-:Y:S08]  /*7570*/  HMMA.16816.F32.BF16 R40, R208.reuse, R196, R40 ;  /* 0x000000c4d028723c */ /* 0x040ff00000041828 */
[-C--:B------:R-:W-:Y:S01]  /*7580*/  HMMA.16816.F32.BF16 R44, R208, R198.reuse, R44 ;  /* 0x000000c6d02c723c */ /* 0x080fe2000004182c */
[----:B------:R-:W-:Y:S07]  /*7590*/  LDSM.16.M88.4 R208, [R233+0xe080] ;  /* 0x00e08000e9d0783b */ /* 0x000fee0000000200 */
[----:B------:R-:W-:Y:S01]  /*75a0*/  HMMA.16816.F32.BF16 R48, R200, R198, R48 ;  /* 0x000000c6c830723c */ /* 0x000fe20000041830 */
[----:B------:R-:W-:Y:S07]  /*75b0*/  LDSM.16.M88.4 R196, [R233+0xc080] ;  /* 0x00c08000e9c4783b */ /* 0x000fee0000000200 */
[-C--:B--2---:R-:W-:Y:S01]  /*75c0*/  HMMA.16816.F32.BF16 R4, R172, R192.reuse, R4 ;  /* 0x000000c0ac04723c */ /* 0x084fe20000041804 */
[----:B------:R-:W2:Y:S07]  /*75d0*/  LDSM.16.M88.4 R200, [R239] ;  /* 0x00000000efc8783b */ /* 0x000eae0000000200 */
[C---:B-1----:R-:W-:Y:S08]  /*75e0*/  HMMA.16816.F32.BF16 R8, R204.reuse, R192, R8 ;  /* 0x000000c0cc08723c */ /* 0x042ff00000041808 */
[-C--:B------:R-:W-:Y:S08]  /*75f0*/  HMMA.16816.F32.BF16 R12, R204, R194.reuse, R12 ;  /* 0x000000c2cc0c723c */ /* 0x080ff0000004180c */
[C---:B------:R-:W-:Y:S01]  /*7600*/  HMMA.16816.F32.BF16 R16, R172.reuse, R194, R16 ;  /* 0x000000c2ac10723c */ /* 0x040fe20000041810 */
[----:B------:R-:W1:Y:S07]  /*7610*/  LDSM.16.M88.4 R192, [R238] ;  /* 0x00000000eec0783b */ /* 0x000e6e0000000200 */
[-C--:B------:R-:W-:Y:S08]  /*7620*/  HMMA.16816.F32.BF16 R20, R172, R212.reuse, R20 ;  /* 0x000000d4ac14723c */ /* 0x080ff00000041814 */
[C---:B------:R-:W-:Y:S08]  /*7630*/  HMMA.16816.F32.BF16 R24, R204.reuse, R212, R24 ;  /* 0x000000d4cc18723c */ /* 0x040ff00000041818 */
[-C--:B------:R-:W-:Y:S08]  /*7640*/  HMMA.16816.F32.BF16 R28, R204, R214.reuse, R28 ;  /* 0x000000d6cc1c723c */ /* 0x080ff0000004181c */
[C---:B------:R-:W-:Y:S01]  /*7650*/  HMMA.16816.F32.BF16 R32, R172.reuse, R214, R32 ;  /* 0x000000d6ac20723c */ /* 0x040fe20000041820 */
[----:B------:R-:W-:Y:S07]  /*7660*/  LDSM.16.M88.4 R212, [R230+0x6880] ;  /* 0x00688000e6d4783b */ /* 0x000fee0000000200 */
[-C--:B---3--:R-:W-:Y:S08]  /*7670*/  HMMA.16816.F32.BF16 R36, R172, R216.reuse, R36 ;  /* 0x000000d8ac24723c */ /* 0x088ff00000041824 */
[C---:B------:R-:W-:Y:S08]  /*7680*/  HMMA.16816.F32.BF16 R40, R204.reuse, R216, R40 ;  /* 0x000000d8cc28723c */ /* 0x040ff00000041828 */
[-C--:B------:R-:W-:Y:S01]  /*7690*/  HMMA.16816.F32.BF16 R44, R204, R218.reuse, R44 ;  /* 0x000000dacc2c723c */ /* 0x080fe2000004182c */
[----:B------:R-:W-:Y:S07]  /*76a0*/  LDSM.16.M88.4 R204, [R232+0xc080] ;  /* 0x00c08000e8cc783b */ /* 0x000fee0000000200 */
[----:B------:R-:W-:Y:S01]  /*76b0*/  HMMA.16816.F32.BF16 R48, R172, R218, R48 ;  /* 0x000000daac30723c */ /* 0x000fe20000041830 */
[----:B------:R-:W3:Y:S07]  /*76c0*/  LDSM.16.M88.4 R172, [R237] ;  /* 0x00000000edac783b */ /* 0x000eee0000000200 */
[-C--:B--2---:R-:W-:Y:S01]  /*76d0*/  HMMA.16816.F32.BF16 R4, R196, R200.reuse, R4 ;  /* 0x000000c8c404723c */ /* 0x084fe20000041804 */
[----:B------:R-:W2:Y:S07]  /*76e0*/  LDSM.16.M88.4 R216, [R232+0xe080] ;  /* 0x00e08000e8d8783b */ /* 0x000eae0000000200 */
[C---:B------:R-:W-:Y:S08]  /*76f0*/  HMMA.16816.F32.BF16 R8, R208.reuse, R200, R8 ;  /* 0x000000c8d008723c */ /* 0x040ff00000041808 */
[-C--:B------:R-:W-:Y:S08]  /*7700*/  HMMA.16816.F32.BF16 R12, R208, R202.reuse, R12 ;  /* 0x000000cad00c723c */ /* 0x080ff0000004180c */
[C---:B------:R-:W-:Y:S01]  /*7710*/  HMMA.16816.F32.BF16 R16, R196.reuse, R202, R16 ;  /* 0x000000cac410723c */ /* 0x040fe20000041810 */
[----:B------:R-:W4:Y:S07]  /*7720*/  LDSM.16.M88.4 R200, [R230+0x7080] ;  /* 0x00708000e6c8783b */ /* 0x000f2e0000000200 */
[-C--:B-1----:R-:W-:Y:S08]  /*7730*/  HMMA.16816.F32.BF16 R20, R196, R192.reuse, R20 ;  /* 0x000000c0c414723c */ /* 0x082ff00000041814 */
        /* <DEDUP_REMOVED lines=9> */
[----:B------:R-:W1:Y:S07]  /*77d0*/  LDSM.16.M88.4 R172, [R230+0x7880] ;  /* 0x00788000e6ac783b */ /* 0x000e6e0000000200 */
[-C--:B------:R-:W-:Y:S01]  /*77e0*/  HMMA.16816.F32.BF16 R4, R204, R212.reuse, R4 ;  /* 0x000000d4cc04723c */ /* 0x080fe20000041804 */
[----:B------:R-:W3:Y:S07]  /*77f0*/  LDSM.16.M88.4 R196, [R229+0x1800] ;  /* 0x00180000e5c4783b */ /* 0x000eee0000000200 */
[C---:B--2---:R-:W-:Y:S08]  /*7800*/  HMMA.16816.F32.BF16 R8, R216.reuse, R212, R8 ;  /* 0x000000d4d808723c */ /* 0x044ff00000041808 */
[-C--:B------:R-:W-:Y:S08]  /*7810*/  HMMA.16816.F32.BF16 R12, R216, R214.reuse, R12 ;  /* 0x000000d6d80c723c */ /* 0x080ff0000004180c */
[C---:B------:R-:W-:Y:S01]  /*7820*/  HMMA.16816.F32.BF16 R16, R204.reuse, R214, R16 ;  /* 0x000000d6cc10723c */ /* 0x040fe20000041810 */
[----:B------:R-:W2:Y:S07]  /*7830*/  LDSM.16.M88.4 R212, [R229+0x2000] ;  /* 0x00200000e5d4783b */ /* 0x000eae0000000200 */
[-C--:B----4-:R-:W-:Y:S08]  /*7840*/  HMMA.16816.F32.BF16 R20, R204, R200.reuse, R20 ;  /* 0x000000c8cc14723c */ /* 0x090ff00000041814 */
[C---:B------:R-:W-:Y:S08]  /*7850*/  HMMA.16816.F32.BF16 R24, R216.reuse, R200, R24 ;  /* 0x000000c8d818723c */ /* 0x040ff00000041818 */
[-C--:B------:R-:W-:Y:S08]  /*7860*/  HMMA.16816.F32.BF16 R28, R216, R202.reuse, R28 ;  /* 0x000000cad81c723c */ /* 0x080ff0000004181c */
[C---:B------:R-:W-:Y:S01]  /*7870*/  HMMA.16816.F32.BF16 R32, R204.reuse, R202, R32 ;  /* 0x000000cacc20723c */ /* 0x040fe20000041820 */
[----:B------:R-:W4:Y:S01]  /*7880*/  LDSM.16.M88.4 R200, [R229+0x2800] ;  /* 0x00280000e5c8783b */ /* 0x000f220000000200 */
[----:B------:R-:W-:Y:S06]  /*7890*/  DEPBAR.LE SB0, 0x0 ;  /* 0x000080000000791a */ /* 0x000fec0000000000 */
[-C--:B-1----:R-:W-:Y:S01]  /*78a0*/  HMMA.16816.F32.BF16 R36, R204, R172.reuse, R36 ;  /* 0x000000accc24723c */ /* 0x082fe20000041824 */
[----:B------:R-:W-:Y:S07]  /*78b0*/  BAR.SYNC.DEFER_BLOCKING 0x0 ;  /* 0x0000000000007b1d */ /* 0x000fee0000010000 */
[C---:B------:R-:W-:Y:S08]  /*78c0*/  HMMA.16816.F32.BF16 R40, R216.reuse, R172, R40 ;  /* 0x000000acd828723c */ /* 0x040ff00000041828 */
[-C--:B------:R-:W-:Y:S08]  /*78d0*/  HMMA.16816.F32.BF16 R44, R216, R174.reuse, R44 ;  /* 0x000000aed82c723c */ /* 0x080ff0000004182c */
[----:B------:R-:W-:Y:S08]  /*78e0*/  HMMA.16816.F32.BF16 R48, R204, R174, R48 ;  /* 0x000000aecc30723c */ /* 0x000ff00000041830 */
[-C--:B---3--:R-:W-:Y:S08]  /*78f0*/  HMMA.16816.F32.BF16 R4, R192, R196.reuse, R4 ;  /* 0x000000c4c004723c */ /* 0x088ff00000041804 */
[C---:B------:R-:W-:Y:S08]  /*7900*/  HMMA.16816.F32.BF16 R8, R208.reuse, R196, R8 ;  /* 0x000000c4d008723c */ /* 0x040ff00000041808 */
[-C--:B------:R-:W-:Y:S08]  /*7910*/  HMMA.16816.F32.BF16 R12, R208, R198.reuse, R12 ;  /* 0x000000c6d00c723c */ /* 0x080ff0000004180c */
[C---:B------:R-:W-:Y:S08]  /*7920*/  HMMA.16816.F32.BF16 R16, R192.reuse, R198, R16 ;  /* 0x000000c6c010723c */ /* 0x040ff00000041810 */
[-C--:B--2---:R-:W-:Y:S08]  /*7930*/  HMMA.16816.F32.BF16 R20, R192, R212.reuse, R20 ;  /* 0x000000d4c014723c */ /* 0x084ff00000041814 */
[C---:B------:R-:W-:Y:S08]  /*7940*/  HMMA.16816.F32.BF16 R24, R208.reuse, R212, R24 ;  /* 0x000000d4d018723c */ /* 0x040ff00000041818 */
[-C--:B------:R-:W-:Y:S08]  /*7950*/  HMMA.16816.F32.BF16 R28, R208, R214.reuse, R28 ;  /* 0x000000d6d01c723c */ /* 0x080ff0000004181c */
[C---:B------:R-:W-:Y:S08]  /*7960*/  HMMA.16816.F32.BF16 R32, R192.reuse, R214, R32 ;  /* 0x000000d6c020723c */ /* 0x040ff00000041820 */
[-C--:B----4-:R-:W-:Y:S08]  /*7970*/  HMMA.16816.F32.BF16 R36, R192, R200.reuse, R36 ;  /* 0x000000c8c024723c */ /* 0x090ff00000041824 */
[C---:B------:R-:W-:Y:S08]  /*7980*/  HMMA.16816.F32.BF16 R40, R208.reuse, R200, R40 ;  /* 0x000000c8d028723c */ /* 0x040ff00000041828 */
[-C--:B------:R-:W-:Y:S08]  /*7990*/  HMMA.16816.F32.BF16 R44, R208, R202.reuse, R44 ;  /* 0x000000cad02c723c */ /* 0x080ff0000004182c */
[----:B------:R-:W-:Y:S01]  /*79a0*/  HMMA.16816.F32.BF16 R48, R192, R202, R48 ;  /* 0x000000cac030723c */ /* 0x000fe20000041830 */
[----:B------:R-:W-:-:S07]  /*79b0*/  @!P0 BRA `(.L_x_972) ;  /* 0x0000037000008947 */ /* 0x000fce0003800000 */
[----:B------:R-:W2:Y:S01]  /*79c0*/  LDL R0, [R1+0x4] ;  /* 0x0000040001007983 */ /* 0x000ea20000100800 */
[----:B------:R-:W-:Y:S01]  /*79d0*/  UIMAD UR4, UR23, 0x30, UR11 ;  /* 0x00000030170478a4 */ /* 0x000fe2000f8e020b */
[----:B------:R-:W-:Y:S05]  /*79e0*/  IMAD.MOV.U32 R242, RZ, RZ, RZ ;  /* 0x000000fffff27224 */ /* 0x000fea00078e00ff */
[----:B------:R-:W-:Y:S05]  /*79f0*/  IMAD.U32 R2, RZ, RZ, UR4 ;  /* 0x00000004ff027e24 */ /* 0x000fea000f8e00ff */
[----:B--2---:R-:W-:Y:S05]  /*7a00*/  IADD3 R2, R2, -0x30, R0 ;  /* 0xffffffd002027810 */ /* 0x004fea0007ffe000 */
        /* <DEDUP_REMOVED lines=11> */
[----:B------:R1:W2:Y:S04]  /*7ac0*/  @!P6 LDG.E R242, [R168.64] ;  /* 0x00000014a8f2e981 */ /* 0x0002a8000c1e1900 */
        /* <DEDUP_REMOVED lines=8> */
[----:B------:R-:W-:Y:S03]  /*7b50*/  IADD3 R0, P0, R2, UR16, RZ ;  /* 0x0000001002007c10 */ /* 0x000fe6000ff1e0ff */
[----:B------:R-:W-:Y:S05]  /*7b60*/  IMAD R165, R242, c[0x0][0x1f4], R165 ;  /* 0x00007d00f2a57a24 */ /* 0x000fea00078e02a5 */
[----:B------:R-:W-:Y:S02]  /*7b70*/  IADD3.X R3, R3, UR8, R165, P0, !PT ;  /* 0x0000000803037c10 */ /* 0x000fe400087fe4a5 */
[C---:B------:R-:W-:Y:S04]  /*7b80*/  LEA R2, P0, R0.reuse, c[0x0][0x1c8], 0x1 ;  /* 0x0000720000027a11 */ /* 0x040fe800078008ff */
[----:B------:R-:W-:Y:S01]  /*7b90*/  LEA.HI.X R0, R0, c[0x0][0x1cc], R3, 0x1, P0 ;  /* 0x0000730000007a11 */ /* 0x000fe200000f0c03 */
[----:B------:R-:W1:Y:S04]  /*7ba0*/  SHFL.IDX PT, R172, R2, 0x1, 0x181f ;  /* 0x00381f0002ac7f89 */ /* 0x000e6800000e0000 */
[----:B------:R-:W2:Y:S04]  /*7bb0*/  SHFL.IDX PT, R3, R2, RZ, 0x181f ;  /* 0x00181fff02037589 */ /* 0x000ea800000e0000 */
[----:B------:R-:W3:Y:S04]  /*7bc0*/  SHFL.IDX PT, R165, R0, RZ, 0x181f ;  /* 0x00181fff00a57589 */ /* 0x000ee800000e0000 */
[----:B------:R-:W4:Y:S04]  /*7bd0*/  SHFL.IDX PT, R2, R2, 0x2, 0x181f ;  /* 0x00581f0002027f89 */ /* 0x000f2800000e0000 */
[----:B------:R-:W4:Y:S04]  /*7be0*/  SHFL.IDX PT, R167, R0, 0x1, 0x181f ;  /* 0x00381f0000a77f89 */ /* 0x000f2800000e0000 */
[----:B------:R-:W4:Y:S01]  /*7bf0*/  SHFL.IDX PT, R0, R0, 0x2, 0x181f ;  /* 0x00581f0000007f89 */ /* 0x000f2200000e0000 */
[CC--:B-1---5:R-:W-:Y:S02]  /*7c00*/  IADD3 R174, P2, R172.reuse, R221.reuse, RZ ;  /* 0x000000ddacae7210 */ /* 0x0e2fe40007f5e0ff */
[CC--:B--2---:R-:W-:Y:S02]  /*7c10*/  IADD3 R194, P1, R3.reuse, R221.reuse, RZ ;  /* 0x000000dd03c27210 */ /* 0x0c4fe40007f3e0ff */
[-C--:B------:R-:W-:Y:S03]  /*7c20*/  IADD3 R192, P0, R3, R248.reuse, RZ ;  /* 0x000000f803c07210 */ /* 0x080fe60007f1e0ff */
[C-C-:B---3--:R-:W-:Y:S01]  /*7c30*/  IMAD.X R195, R165.reuse, 0x1, R250.reuse, P1 ;  /* 0x00000001a5c37824 */ /* 0x148fe200008e06fa */
[----:B------:R-:W-:Y:S01]  /*7c40*/  IADD3 R172, P1, R172, R248, RZ ;  /* 0x000000f8acac7210 */ /* 0x000fe20007f3e0ff */
[--C-:B------:R-:W-:Y:S01]  /*7c50*/  IMAD.X R193, R165, 0x1, R249.reuse, P0 ;  /* 0x00000001a5c17824 */ /* 0x100fe200000e06f9 */
[----:B----4-:R-:W-:Y:S02]  /*7c60*/  IADD3 R168, P0, R2, R221, RZ ;  /* 0x000000dd02a87210 */ /* 0x010fe40007f1e0ff */
[----:B------:R1:W-:Y:S01]  /*7c70*/  LDGSTS.E.BYPASS.LTC128B.128 [R245+0x5080], [R194.64], !P5 ;  /* 0x05080000c2f57fae */ /* 0x0003e2000e901d54 */
        /* <DEDUP_REMOVED lines=11> */
.L_x_972:
[----:B-1----:R-:W-:Y:S01]  /*7d30*/  IMAD.U32 R3, RZ, RZ, UR22 ;  /* 0x00000016ff037e24 */ /* 0x002fe2000f8e00ff */
[----:B------:R-:W2:Y:S01]  /*7d40*/  LDL R2, [R1+0x1c] ;  /* 0x00001c0001027983 */ /* 0x000ea20000100800 */
[----:B------:R-:W-:Y:S02]  /*7d50*/  UISETP.NE.AND UP1, UPT, UR13, URZ, UPT ;  /* 0x0000003f0d00728c */ /* 0x000fe4000bf25270 */
[----:B------:R-:W-:Y:S01]  /*7d60*/  UIMAD UR4, UR23, -0x30, URZ ;  /* 0xffffffd0170478a4 */ /* 0x000fe2000f8e023f */
[----:B------:R-:W3:Y:S01]  /*7d70*/  LDL R194, [R1+0x8] ;  /* 0x0000080001c27983 */ /* 0x000ee20000100800 */
[----:B------:R-:W-:Y:S02]  /*7d80*/  UISETP.NE.AND UP0, UPT, UR12, URZ, UPT ;  /* 0x0000003f0c00728c */ /* 0x000fe4000bf05270 */
[----:B------:R-:W-:Y:S01]  /*7d90*/  PLOP3.LUT P1, PT, PT, PT, UP1, 0x80, 0x0 ;  /* 0x000000000000781c */ /* 0x000fe20003f2f018 */
[----:B------:R-:W0:Y:S01]  /*7da0*/  LDGDEPBAR ;  /* 0x00000000000079af */ /* 0x000e220000000000 */
[----:B------:R-:W-:Y:S11]  /*7db0*/  PLOP3.LUT P0, PT, PT, PT, UP1, 0x80, 0x0 ;  /* 0x000000000000781c */ /* 0x000ff60003f0f018 */
[----:B--2---:R-:W-:Y:S04]  /*7dc0*/  @P1 IMAD.HI.U32 R0, R2, c[0x0][0x2c8], RZ ;  /* 0x0000b20002001a27 */ /* 0x004fe800078e00ff */
[----:B------:R-:W-:Y:S01]  /*7dd0*/  IMAD.MOV.U32 R172, RZ, RZ, R2 ;  /* 0x000000ffffac7224 */ /* 0x000fe200078e0002 */
[----:B------:R-:W-:Y:S01]  /*7de0*/  @P0 SHF.R.U32.HI R172, RZ, c[0x0][0x2cc], R0 ;  /* 0x0000b300ffac0a19 */ /* 0x000fe20000011600 */
[----:B------:R-:W-:Y:S01]  /*7df0*/  IMAD.U32 R2, RZ, RZ, UR4 ;  /* 0x00000004ff027e24 */ /* 0x000fe2000f8e00ff */
[----:B------:R-:W-:Y:S03]  /*7e00*/  PLOP3.LUT P0, PT, PT, PT, UP0, 0x40, 0x0 ;  /* 0x000000000000781c */ /* 0x000fe60003f0e808 */
[----:B------:R-:W1:Y:S01]  /*7e10*/  SHFL.IDX PT, R0, R172, RZ, 0x1c1f ;  /* 0x001c1fffac007589 */ /* 0x000e6200000e0000 */
[----:B---3--:R-:W-:Y:S05]  /*7e20*/  IADD3 R174, -R194, 0x1, R2 ;  /* 0x00000001c2ae7810 */ /* 0x008fea0007ffe102 */
        /* <DEDUP_REMOVED lines=22> */
.L_x_975:
[----:B------:R-:W-:Y:S04]  /*7f90*/  MOV R2, c[0x0][0x32c] ;  /* 0x0000cb0000027a02 */ /* 0x000fe80000000f00 */
[----:B------:R-:W-:Y:S11]  /*7fa0*/  ISETP.NE.AND P0, PT, R2, 0x1, PT ;  /* 0x000000010200780c */ /* 0x000ff60003f05270 */
[----:B------:R-:W-:Y:S02]  /*7fb0*/  @!UPT UIADD3 URZ, URZ, URZ, URZ ;  /* 0x0000003f3f3ff290 */ /* 0x000fe4000fffe03f */
[----:B------:R-:W-:Y:S05]  /*7fc0*/  @P0 IMAD.HI.U32 R2, R0, c[0x0][0x330], RZ ;  /* 0x0000cc0000020a27 */ /* 0x000fea00078e00ff */
[----:B------:R-:W-:Y:S02]  /*7fd0*/  @P0 SHF.R.U32.HI R0, RZ, c[0x0][0x334], R2 ;  /* 0x0000cd00ff000a19 */ /* 0x000fe40000011602 */
.L_x_976:
[----:B------:R-:W-:Y:S05]  /*7fe0*/  BSYNC B0 ;  /* 0x0000000000007941 */ /* 0x000fea0003800000 */
.L_x_974:
[----:B------:R-:W-:Y:S05]  /*7ff0*/  IADD3 R2, -R194, UR4, RZ ;  /* 0x00000004c2027c10 */ /* 0x000fea000fffe1ff */
[----:B------:R-:W-:Y:S05]  /*8000*/  IMAD R0, R0, c[0x0][0x32c], R2 ;  /* 0x0000cb0000007a24 */ /* 0x000fea00078e0202 */
[----:B------:R-:W-:Y:S02]  /*8010*/  IADD3 R2, R0, c[0x0][0x32c], RZ ;  /* 0x0000cb0000027a10 */ /* 0x000fe40007ffe0ff */
[----:B------:R-:W-:Y:S02]  /*8020*/  IMNMX R167, R167, R0, !PT ;  /* 0x00000000a7a77217 */ /* 0x000fe40007800200 */
[----:B------:R-:W-:Y:S02]  /*8030*/  IMNMX R168, R168, R2, PT ;  /* 0x00000002a8a87217 */ /* 0x000fe40003800200 */
.L_x_973:
[----:B------:R-:W1:Y:S01]  /*8040*/  SHFL.IDX PT, R0, R172, 0x1, 0x1c1f ;  /* 0x003c1f00ac007f89 */ /* 0x000e6200000e0000 */
[----:B------:R-:W-:Y:S06]  /*8050*/  UISETP.NE.AND UP0, UPT, UR12, URZ, UPT ;  /* 0x0000003f0c00728c */ /* 0x000fec000bf05270 */
[----:B------:R-:W-:Y:S02]  /*8060*/  PLOP3.LUT P0, PT, PT, PT, UP0, 0x40, 0x0 ;  /* 0x000000000000781c */ /* 0x000fe40003f0e808 */
[----:B-1----:R-:W-:Y:S01]  /*8070*/  IADD3 R3, R174, R0, RZ ;  /* 0x00000000ae037210 */ /* 0x002fe20007ffe0ff */
[----:B------:R-:W-:Y:S10]  /*8080*/  IMAD.IADD R165, R173, 0x1, R0 ;  /* 0x00000001ada57824 */ /* 0x000ff400078e0200 */
        /* <DEDUP_REMOVED lines=16> */
.L_x_979:
[----:B------:R-:W-:Y:S04]  /*8190*/  MOV R2, c[0x0][0x32c] ;  /* 0x0000cb0000027a02 */ /* 0x000fe80000000f00 */
[----:B------:R-:W-:Y:S11]  /*81a0*/  ISETP.NE.AND P0, PT, R2, 0x1, PT ;  /* 0x000000010200780c */ /* 0x000ff60003f05270 */
[----:B------:R-:W-:Y:S02]  /*81b0*/  @!UPT UIADD3 URZ, URZ, URZ, URZ ;  /* 0x0000003f3f3ff290 */ /* 0x000fe4000fffe03f */
[----:B------:R-:W-:Y:S05]  /*81c0*/  @P0 IMAD.HI.U32 R2, R0, c[0x0][0x330], RZ ;  /* 0x0000cc0000020a27 */ /* 0x000fea00078e00ff */
[----:B------:R-:W-:Y:S02]  /*81d0*/  @P0 SHF.R.U32.HI R0, RZ, c[0x0][0x334], R2 ;  /* 0x0000cd00ff000a19 */ /* 0x000fe40000011602 */
.L_x_980:
[----:B------:R-:W-:Y:S05]  /*81e0*/  BSYNC B0 ;  /* 0x0000000000007941 */ /* 0x000fea0003800000 */
.L_x_978:
[----:B------:R-:W-:Y:S05]  /*81f0*/  IADD3 R2, -R194, UR4, RZ ;  /* 0x00000004c2027c10 */ /* 0x000fea000fffe1ff */
[----:B------:R-:W-:Y:S05]  /*8200*/  IMAD R0, R0, c[0x0][0x32c], R2 ;  /* 0x0000cb0000007a24 */ /* 0x000fea00078e0202 */
[----:B------:R-:W-:Y:S02]  /*8210*/  IADD3 R2, R0, c[0x0][0x32c], RZ ;  /* 0x0000cb0000027a10 */ /* 0x000fe40007ffe0ff */
[----:B------:R-:W-:Y:S02]  /*8220*/  IMNMX R3, R3, R0, !PT ;  /* 0x0000000003037217 */ /* 0x000fe40007800200 */
[----:B------:R-:W-:Y:S02]  /*8230*/  IMNMX R165, R165, R2, PT ;  /* 0x00000002a5a57217 */ /* 0x000fe40003800200 */
.L_x_977:
        /* <DEDUP_REMOVED lines=21> */
.L_x_983:
[----:B------:R-:W-:Y:S04]  /*8390*/  MOV R175, c[0x0][0x32c] ;  /* 0x0000cb0000af7a02 */ /* 0x000fe80000000f00 */
[----:B------:R-:W-:Y:S11]  /*83a0*/  ISETP.NE.AND P0, PT, R175, 0x1, PT ;  /* 0x00000001af00780c */ /* 0x000ff60003f05270 */
[----:B------:R-:W-:Y:S02]  /*83b0*/  @!UPT UIADD3 URZ, URZ, URZ, URZ ;  /* 0x0000003f3f3ff290 */ /* 0x000fe4000fffe03f */
[----:B------:R-:W-:Y:S05]  /*83c0*/  @P0 IMAD.HI.U32 R175, R169, c[0x0][0x330], RZ ;  /* 0x0000cc00a9af0a27 */ /* 0x000fea00078e00ff */
[----:B------:R-:W-:Y:S02]  /*83d0*/  @P0 SHF.R.U32.HI R169, RZ, c[0x0][0x334], R175 ;  /* 0x0000cd00ffa90a19 */ /* 0x000fe400000116af */
.L_x_984:
[----:B------:R-:W-:Y:S05]  /*83e0*/  BSYNC B0 ;  /* 0x0000000000007941 */ /* 0x000fea0003800000 */
.L_x_982:
[----:B------:R-:W-:Y:S05]  /*83f0*/  IADD3 R175, -R194, UR4, RZ ;  /* 0x00000004c2af7c10 */ /* 0x000fea000fffe1ff */
[----:B------:R-:W-:Y:S05]  /*8400*/  IMAD R169, R169, c[0x0][0x32c], R175 ;  /* 0x0000cb00a9a97a24 */ /* 0x000fea00078e02af */
[----:B------:R-:W-:Y:S02]  /*8410*/  IADD3 R175, R169, c[0x0][0x32c], RZ ;  /* 0x0000cb00a9af7a10 */ /* 0x000fe40007ffe0ff */
[----:B------:R-:W-:Y:S02]  /*8420*/  IMNMX R0, R0, R169, !PT ;  /* 0x000000a900007217 */ /* 0x000fe40007800200 */
[----:B------:R-:W-:Y:S02]  /*8430*/  IMNMX R2, R2, R175, PT ;  /* 0x000000af02027217 */ /* 0x000fe40003800200 */
.L_x_981:
[----:B------:R-:W-:Y:S02]  /*8440*/  UISETP.GE.AND UP1, UPT, UR4, 0x1, UPT ;  /* 0x000000010400788c */ /* 0x000fe4000bf26270 */
[----:B------:R-:W-:Y:S02]  /*8450*/  UISETP.GE.AND UP0, UPT, UR4, 0x2, UPT ;  /* 0x000000020400788c */ /* 0x000fe4000bf06270 */
[----:B------:R-:W-:Y:S02]  /*8460*/  UISETP.GE.AND UP2, UPT, UR4, 0x9, UPT ;  /* 0x000000090400788c */ /* 0x000fe4000bf46270 */
[----:B------:R-:W-:Y:S01]  /*8470*/  PLOP3.LUT P0, PT, PT, PT, UP1, 0x40, 0x0 ;  /* 0x000000000000781c */ /* 0x000fe20003f0e818 */
[----:B------:R-:W-:Y:S01]  /*8480*/  UP2UR UR30, UPR, URZ, 0x2 ;  /* 0x000000023f1e7883 */ /* 0x000fe20008000000 */
[----:B------:R-:W-:Y:S01]  /*8490*/  PLOP3.LUT P1, PT, PT, PT, UP0, 0x40, 0x0 ;  /* 0x000000000000781c */ /* 0x000fe20003f2e808 */
[----:B------:R-:W-:Y:S01]  /*84a0*/  UP2UR UR29, UPR, URZ, 0x1 ;  /* 0x000000013f1d7883 */ /* 0x000fe20008000000 */
[C---:B------:R-:W-:Y:S01]  /*84b0*/  ISETP.GT.AND P0, PT, R3.reuse, RZ, P0 ;  /* 0x000000ff0300720c */ /* 0x040fe20000704270 */
[----:B------:R-:W-:Y:S01]  /*84c0*/  UISETP.GE.AND UP6, UPT, UR4, 0x12, UPT ;  /* 0x000000120400788c */ /* 0x000fe2000bfc6270 */
[----:B------:R-:W-:Y:S01]  /*84d0*/  ISETP.GT.AND P1, PT, R3, 0x1, P1 ;  /* 0x000000010300780c */ /* 0x000fe20000f24270 */
[----:B------:R-:W-:Y:S01]  /*84e0*/  UISETP.GE.AND UP4, UPT, UR4, 0x1a, UPT ;  /* 0x0000001a0400788c */ /* 0x000fe2000bf86270 */
[C---:B------:R-:W-:Y:S01]  /*84f0*/  ISETP.LT.OR P0, PT, R165.reuse, 0x1, P0 ;  /* 0x00000001a500780c */ /* 0x040fe20000701670 */
[----:B------:R-:W-:Y:S01]  /*8500*/  UISETP.GE.AND UP5, UPT, UR4, 0x19, UPT ;  /* 0x000000190400788c */ /* 0x000fe2000bfa6270 */
[----:B------:R-:W-:Y:S01]  /*8510*/  ISETP.LT.OR P1, PT, R165, 0x2, P1 ;  /* 0x00000002a500780c */ /* 0x000fe20000f21670 */
[----:B------:R-:W-:Y:S01]  /*8520*/  UISETP.GE.AND UP3, UPT, UR4, 0x21, UPT ;  /* 0x000000210400788c */ /* 0x000fe2000bf66270 */
[----:B------:R-:W-:Y:S01]  /*8530*/  FSEL R175, R6, -INF , !P0 ;  /* 0xff80000006af7808 */ /* 0x000fe20004000000 */
[----:B------:R-:W-:Y:S01]  /*8540*/  UP2UR UR28, UPR, URZ, 0x4 ;  /* 0x000000043f1c7883 */ /* 0x000fe20008000000 */
[----:B------:R-:W-:Y:S01]  /*8550*/  PLOP3.LUT P0, PT, PT, PT, UP0, 0x40, 0x0 ;  /* 0x000000000000781c */ /* 0x000fe20003f0e808 */
[----:B------:R-:W-:Y:S01]  /*8560*/  UISETP.GE.AND UP0, UPT, UR4, 0x11, UPT ;  /* 0x000000110400788c */ /* 0x000fe2000bf06270 */
[----:B------:R-:W-:Y:S01]  /*8570*/  PLOP3.LUT P2, PT, PT, PT, UP1, 0x40, 0x0 ;  /* 0x000000000000781c */ /* 0x000fe20003f4e818 */
[----:B------:R-:W-:Y:S01]  /*8580*/  UISETP.GE.AND UP1, UPT, UR4, 0xa, UPT ;  /* 0x0000000a0400788c */ /* 0x000fe2000bf26270 */
[----:B------:R-:W-:Y:S01]  /*8590*/  ISETP.GT.AND P0, PT, R167, 0x1, P0 ;  /* 0x00000001a700780c */ /* 0x000fe20000704270 */
[----:B------:R-:W-:Y:S01]  /*85a0*/  UP2UR UR26, UPR, URZ, 0x1 ;  /* 0x000000013f1a7883 */ /* 0x000fe20008000000 */
[----:B------:R-:W-:Y:S01]  /*85b0*/  FSEL R192, R7, -INF , !P1 ;  /* 0xff80000007c07808 */ /* 0x000fe20004800000 */
[----:B------:R-:W-:Y:S01]  /*85c0*/  UP2UR UR27, UPR, URZ, 0x2 ;  /* 0x000000023f1b7883 */ /* 0x000fe20008000000 */
[----:B------:R-:W-:Y:S01]  /*85d0*/  PLOP3.LUT P1, PT, PT, PT, UP2, 0x40, 0x0 ;  /* 0x000000000000781c */ /* 0x000fe20003f2e828 */
[----:B------:R-:W-:Y:S01]  /*85e0*/  UP2UR UR31, UPR, URZ, 0x40 ;  /* 0x000000403f1f7883 */ /* 0x000fe20008000000 */
[----:B------:R-:W-:Y:S02]  /*85f0*/  ISETP.LT.OR P0, PT, R168, 0x2, P0 ;  /* 0x00000002a800780c */ /* 0x000fe40000701670 */
[----:B------:R-:W-:Y:S02]  /*8600*/  ISETP.GT.AND P1, PT, R3, 0x8, P1 ;  /* 0x000000080300780c */ /* 0x000fe40000f24270 */
[----:B------:R-:W-:Y:S02]  /*8610*/  FSEL R7, R5, -INF , !P0 ;  /* 0xff80000005077808 */ /* 0x000fe40004000000 */
[----:B------:R-:W-:Y:S02]  /*8620*/  PLOP3.LUT P0, PT, PT, PT, UP1, 0x40, 0x0 ;  /* 0x000000000000781c */ /* 0x000fe40003f0e818 */
[----:B------:R-:W-:Y:S02]  /*8630*/  ISETP.LT.OR P1, PT, R165, 0x9, P1 ;  /* 0x00000009a500780c */ /* 0x000fe40000f21670 */
[----:B------:R-:W-:Y:S02]  /*8640*/  ISETP.GT.AND P0, PT, R3, 0x9, P0 ;  /* 0x000000090300780c */ /* 0x000fe40000704270 */
[----:B------:R-:W-:Y:S02]  /*8650*/  ISETP.GT.AND P2, PT, R167, RZ, P2 ;  /* 0x000000ffa700720c */ /* 0x000fe40001744270 */
[----:B------:R-:W-:Y:S02]  /*8660*/  FSEL R193, R18, -INF , !P1 ;  /* 0xff80000012c17808 */ /* 0x000fe40004800000 */
[----:B------:R-:W-:Y:S01]  /*8670*/  PLOP3.LUT P1, PT, PT, PT, UP1, 0x40, 0x0 ;  /* 0x000000000000781c */ /* 0x000fe20003f2e818 */
[----:B------:R-:W-:Y:S01]  /*8680*/  UISETP.GE.AND UP1, UPT, UR4, 0x29, UPT ;  /* 0x000000290400788c */ /* 0x000fe2000bf26270 */
[----:B------:R-:W-:Y:S02]  /*8690*/  ISETP.LT.OR P0, PT, R165, 0xa, P0 ;  /* 0x0000000aa500780c */ /* 0x000fe40000701670 */
[----:B------:R-:W-:Y:S02]  /*86a0*/  ISETP.LT.OR P2, PT, R168, 0x1, P2 ;  /* 0x00000001a800780c */ /* 0x000fe40001741670 */
[----:B------:R-:W-:Y:S02]  /*86b0*/  ISETP.GT.AND P1, PT, R167, 0x9, P1 ;  /* 0x00000009a700780c */ /* 0x000fe40000f24270 */
[----:B------:R-:W-:Y:S02]  /*86c0*/  FSEL R19, R19, -INF , !P0 ;  /* 0xff80000013137808 */ /* 0x000fe40004000000 */
[----:B------:R-:W-:Y:S02]  /*86d0*/  PLOP3.LUT P0, PT, PT, PT, UP0, 0x40, 0x0 ;  /* 0x000000000000781c */ /* 0x000fe40003f0e808 */
[----:B------:R-:W-:Y:S02]  /*86e0*/  FSEL R6, R4, -INF , !P2 ;  /* 0xff80000004067808 */ /* 0x000fe40005000000 */
[----:B------:R-:W-:Y:S01]  /*86f0*/  PLOP3.LUT P2, PT, PT, PT, UP2, 0x40, 0x0 ;  /* 0x000000000000781c */ /* 0x000fe20003f4e828 */
[----:B------:R-:W-:Y:S01]  /*8700*/  UISETP.GE.AND UP2, UPT, UR4, 0x22, UPT ;  /* 0x000000220400788c */ /* 0x000fe2000bf46270 */
[C---:B------:R-:W-:Y:S02]  /*8710*/  ISETP.LT.OR P1, PT, R168.reuse, 0xa, P1 ;  /* 0x0000000aa800780c */ /* 0x040fe40000f21670 */
[----:B------:R-:W-:Y:S02]  /*8720*/  ISETP.GT.AND P0, PT, R3, 0x10, P0 ;  /* 0x000000100300780c */ /* 0x000fe40000704270 */
[----:B------:R-:W-:Y:S02]  /*8730*/  ISETP.GT.AND P2, PT, R167, 0x8, P2 ;  /* 0x00000008a700780c */ /* 0x000fe40001744270 */
[----:B------:R-:W-:Y:S02]  /*8740*/  FSEL R18, R17, -INF , !P1 ;  /* 0xff80000011127808 */ /* 0x000fe40004800000 */
[----:B------:R-:W-:Y:S01]  /*8750*/  PLOP3.LUT P1, PT, PT, PT, UP0, 0x40, 0x0 ;  /* 0x000000000000781c */ /* 0x000fe20003f2e808 */
[----:B------:R-:W-:Y:S01]  /*8760*/  UISETP.GE.AND UP0, UPT, UR4, 0x2a, UPT ;  /* 0x0000002a0400788c */ /* 0x000fe2000bf06270 */
[----:B------:R-:W-:Y:S02]  /*8770*/  ISETP.LT.OR P0, PT, R165, 0x11, P0 ;  /* 0x00000011a500780c */ /* 0x000fe40000701670 */
[----:B------:R-:W-:Y:S02]  /*8780*/  ISETP.LT.OR P2, PT, R168, 0x9, P2 ;  /* 0x00000009a800780c */ /* 0x000fe40001741670 */
[C---:B------:R-:W-:Y:S02]  /*8790*/  ISETP.GT.AND P1, PT, R167.reuse, 0x10, P1 ;  /* 0x00000010a700780c */ /* 0x040fe40000f24270 */
[----:B------:R-:W-:Y:S02]  /*87a0*/  FSEL R198, R22, -INF , !P0 ;  /* 0xff80000016c67808 */ /* 0x000fe40004000000 */
[----:B------:R-:W-:Y:S02]  /*87b0*/  PLOP3.LUT P0, PT, PT, PT, UP6, 0x40, 0x0 ;  /* 0x000000000000781c */ /* 0x000fe40003f0e868 */
[----:B------:R-:W-:Y:S02]  /*87c0*/  FSEL R16, R16, -INF , !P2 ;  /* 0xff80000010107808 */ /* 0x000fe40005000000 */
[----:B------:R-:W-:Y:S01]  /*87d0*/  PLOP3.LUT P2, PT, PT, PT, UP6, 0x40, 0x0 ;  /* 0x000000000000781c */ /* 0x000fe20003f4e868 */
[----:B------:R-:W-:Y:S01]  /*87e0*/  UISETP.NE.AND UP6, UPT, UR26, URZ, UPT ;  /* 0x0000003f1a00728c */ /* 0x000fe2000bfc5270 */
[----:B------:R-:W-:Y:S02]  /*87f0*/  ISETP.LT.OR P1, PT, R168, 0x11, P1 ;  /* 0x00000011a800780c */ /* 0x000fe40000f21670 */
[----:B------:R-:W-:Y:S01]  /*8800*/  ISETP.GT.AND P0, PT, R167, 0x11, P0 ;  /* 0x00000011a700780c */ /* 0x000fe20000704270 */
[----:B------:R-:W-:Y:S01]  /*8810*/  UP2UR UR32, UPR, URZ, 0x40 ;  /* 0x000000403f207883 */ /* 0x000fe20008000000 */
[----:B------:R-:W-:Y:S01]  /*8820*/  ISETP.GT.AND P2, PT, R3, 0x11, P2 ;  /* 0x000000110300780c */ /* 0x000fe20001744270 */
[----:B------:R-:W-:Y:S01]  /*8830*/  UISETP.NE.AND UP6, UPT, UR27, URZ, UPT ;  /* 0x0000003f1b00728c */ /* 0x000fe2000bfc5270 */
[----:B------:R-:W-:Y:S02]  /*8840*/  FSEL R196, R20, -INF , !P1 ;  /* 0xff80000014c47808 */ /* 0x000fe40004800000 */
[----:B------:R-:W-:Y:S01]  /*8850*/  PLOP3.LUT P1, PT, PT, PT, UP4, 0x40, 0x0 ;  /* 0x000000000000781c */ /* 0x000fe20003f2e848 */
[----:B------:R-:W-:Y:S01]  /*8860*/  UP2UR UR33, UPR, URZ, 0x40 ;  /* 0x000000403f217883 */ /* 0x000fe20008000000 */
[C---:B------:R-:W-:Y:S01]  /*8870*/  ISETP.LT.OR P0, PT, R168.reuse, 0x12, P0 ;  /* 0x00000012a800780c */ /* 0x040fe20000701670 */
[----:B------:R-:W-:Y:S01]  /*8880*/  UISETP.NE.AND UP6, UPT, UR28, URZ, UPT ;  /* 0x0000003f1c00728c */ /* 0x000fe2000bfc5270 */
[----:B------:R-:W-:Y:S02]  /*8890*/  ISETP.LT.OR P2, PT, R165, 0x12, P2 ;  /* 0x00000012a500780c */ /* 0x000fe40001741670 */
[----:B------:R-:W-:Y:S01]  /*88a0*/  ISETP.GT.AND P1, PT, R3, 0x19, P1 ;  /* 0x000000190300780c */ /* 0x000fe20000f24270 */
[----:B------:R-:W-:Y:S01]  /*88b0*/  UP2UR UR34, UPR, URZ, 0x40 ;  /* 0x000000403f227883 */ /* 0x000fe20008000000 */
[----:B------:R-:W-:Y:S01]  /*88c0*/  FSEL R197, R21, -INF , !P0 ;  /* 0xff80000015c57808 */ /* 0x000fe20004000000 */
[----:B------:R-:W-:Y:S01]  /*88d0*/  UISETP.NE.AND UP6, UPT, UR29, URZ, UPT ;  /* 0x0000003f1d00728c */ /* 0x000fe2000bfc5270 */
[----:B------:R-:W-:Y:S02]  /*88e0*/  PLOP3.LUT P0, PT, PT, PT, UP5, 0x40, 0x0 ;  /* 0x000000000000781c */ /* 0x000fe40003f0e858 */
[----:B------:R-:W-:Y:S01]  /*88f0*/  FSEL R199, R23, -INF , !P2 ;  /* 0xff80000017c77808 */ /* 0x000fe20005000000 */
[----:B------:R-:W-:Y:S01]  /*8900*/  UP2UR UR35, UPR, URZ, 0x40 ;  /* 0x000000403f237883 */ /* 0x000fe20008000000 */
[----:B------:R-:W-:Y:S01]  /*8910*/  PLOP3.LUT P2, PT, PT, PT, UP5, 0x40, 0x0 ;  /* 0x000000000000781c */ /* 0x000fe20003f4e858 */
[----:B------:R-:W-:Y:S01]  /*8920*/  UISETP.NE.AND UP6, UPT, UR30, URZ, UPT ;  /* 0x0000003f1e00728c */ /* 0x000fe2000bfc5270 */
[----:B------:R-:W-:Y:S02]  /*8930*/  ISETP.LT.OR P1, PT, R165, 0x1a, P1 ;  /* 0x0000001aa500780c */ /* 0x000fe40000f21670 */
[----:B------:R-:W-:Y:S02]  /*8940*/  ISETP.GT.AND P0, PT, R167, 0x18, P0 ;  /* 0x00000018a700780c */ /* 0x000fe40000704270 */
[----:B------:R-:W-:Y:S02]  /*8950*/  ISETP.GT.AND P2, PT, R3, 0x18, P2 ;  /* 0x000000180300780c */ /* 0x000fe40001744270 */
[----:B------:R-:W-:Y:S02]  /*8960*/  FSEL R209, R35, -INF , !P1 ;  /* 0xff80000023d17808 */ /* 0x000fe40004800000 */
[----:B------:R-:W-:Y:S02]  /*8970*/  PLOP3.LUT P1, PT, PT, PT, UP3, 0x40, 0x0 ;  /* 0x000000000000781c */ /* 0x000fe40003f2e838 */
[----:B------:R-:W-:Y:S02]  /*8980*/  ISETP.LT.OR P0, PT, R168, 0x19, P0 ;  /* 0x00000019a800780c */ /* 0x000fe40000701670 */
[----:B------:R-:W-:Y:S02]  /*8990*/  ISETP.LT.OR P2, PT, R165, 0x19, P2 ;  /* 0x00000019a500780c */ /* 0x000fe40001741670 */
[----:B------:R-:W-:Y:S02]  /*89a0*/  ISETP.GT.AND P1, PT, R3, 0x20, P1 ;  /* 0x000000200300780c */ /* 0x000fe40000f24270 */
[----:B------:R-:W-:Y:S02]  /*89b0*/  FSEL R200, R32, -INF , !P0 ;  /* 0xff80000020c87808 */ /* 0x000fe40004000000 */
[----:B------:R-:W-:Y:S02]  /*89c0*/  PLOP3.LUT P0, PT, PT, PT, UP2, 0x40, 0x0 ;  /* 0x000000000000781c */ /* 0x000fe40003f0e828 */
[----:B------:R-:W-:Y:S02]  /*89d0*/  FSEL R206, R34, -INF , !P2 ;  /* 0xff80000022ce7808 */ /* 0x000fe40005000000 */
[----:B------:R-:W-:Y:S02]  /*89e0*/  PLOP3.LUT P2, PT, PT, PT, UP4, 0x40, 0x0 ;  /* 0x000000000000781c */ /* 0x000fe40003f4e848 */
[----:B------:R-:W-:Y:S02]  /*89f0*/  ISETP.LT.OR P1, PT, R165, 0x21, P1 ;  /* 0x00000021a500780c */ /* 0x000fe40000f21670 */
[----:B------:R-:W-:Y:S02]  /*8a00*/  ISETP.GT.AND P0, PT, R3, 0x21, P0 ;  /* 0x000000210300780c */ /* 0x000fe40000704270 */
[----:B------:R-:W-:Y:S02]  /*8a10*/  ISETP.GT.AND P2, PT, R167, 0x19, P2 ;  /* 0x00000019a700780c */ /* 0x000fe40001744270 */
[----:B------:R-:W-:Y:S02]  /*8a20*/  FSEL R219, R38, -INF , !P1 ;  /* 0xff80000026db7808 */ /* 0x000fe40004800000 */
[----:B------:R-:W-:Y:S02]  /*8a30*/  PLOP3.LUT P1, PT, PT, PT, UP2, 0x40, 0x0 ;  /* 0x000000000000781c */ /* 0x000fe40003f2e828 */
[----:B------:R-:W-:Y:S02]  /*8a40*/  ISETP.LT.OR P0, PT, R165, 0x22, P0 ;  /* 0x00000022a500780c */ /* 0x000fe40000701670 */
[C---:B------:R-:W-:Y:S02]  /*8a50*/  ISETP.LT.OR P2, PT, R168.reuse, 0x1a, P2 ;  /* 0x0000001aa800780c */ /* 0x040fe40001741670 */
[----:B------:R-:W-:Y:S02]  /*8a60*/  ISETP.GT.AND P1, PT, R167, 0x21, P1 ;  /* 0x00000021a700780c */ /* 0x000fe40000f24270 */
[----:B------:R-:W-:Y:S02]  /*8a70*/  FSEL R223, R39, -INF , !P0 ;  /* 0xff80000027df7808 */ /* 0x000fe40004000000 */
[----:B------:R-:W-:Y:S02]  /*8a80*/  PLOP3.LUT P0, PT, PT, PT, UP1, 0x40, 0x0 ;  /* 0x000000000000781c */ /* 0x000fe40003f0e818 */
[----:B------:R-:W-:Y:S02]  /*8a90*/  FSEL R202, R33, -INF , !P2 ;  /* 0xff80000021ca7808 */ /* 0x000fe40005000000 */
[----:B------:R-:W-:Y:S02]  /*8aa0*/  PLOP3.LUT P2, PT, PT, PT, UP3, 0x40, 0x0 ;  /* 0x000000000000781c */ /* 0x000fe40003f4e838 */
[C---:B------:R-:W-:Y:S02]  /*8ab0*/  ISETP.LT.OR P1, PT, R168.reuse, 0x22, P1 ;  /* 0x00000022a800780c */ /* 0x040fe40000f21670 */
[----:B------:R-:W-:Y:S02]  /*8ac0*/  ISETP.GT.AND P0, PT, R3, 0x28, P0 ;  /* 0x000000280300780c */ /* 0x000fe40000704270 */
[----:B------:R-:W-:Y:S02]  /*8ad0*/  ISETP.GT.AND P2, PT, R167, 0x20, P2 ;  /* 0x00000020a700780c */ /* 0x000fe40001744270 */
[----:B------:R-:W-:Y:S02]  /*8ae0*/  FSEL R216, R37, -INF , !P1 ;  /* 0xff80000025d87808 */ /* 0x000fe40004800000 */
[----:B------:R-:W-:Y:S02]  /*8af0*/  ISETP.LT.OR P1, PT, R165, 0x29, P0 ;  /* 0x00000029a500780c */ /* 0x000fe40000721670 */
[----:B------:R-:W-:Y:S02]  /*8b00*/  PLOP3.LUT P0, PT, PT, PT, UP0, 0x40, 0x0 ;  /* 0x000000000000781c */ /* 0x000fe40003f0e808 */
[----:B------:R-:W-:Y:S02]  /*8b10*/  ISETP.LT.OR P2, PT, R168, 0x21, P2 ;  /* 0x00000021a800780c */ /* 0x000fe40001741670 */
[----:B------:R-:W-:Y:S02]  /*8b20*/  ISETP.GT.AND P0, PT, R3, 0x29, P0 ;  /* 0x000000290300780c */ /* 0x000fe40000704270 */
[----:B------:R-:W-:Y:S01]  /*8b30*/  FSEL R215, R36, -INF , !P2 ;  /* 0xff80000024d77808 */ /* 0x000fe20005000000 */
[----:B------:R-:W1:Y:S01]  /*8b40*/  SHFL.IDX PT, R3, R172, 0x3, 0x1c1f ;  /* 0x007c1f00ac037f89 */ /* 0x000e6200000e0000 */
[----:B------:R-:W-:Y:S02]  /*8b50*/  PLOP3.LUT P2, PT, PT, PT, UP1, 0x40, 0x0 ;  /* 0x000000000000781c */ /* 0x000fe40003f4e818 */
[----:B------:R-:W-:Y:S02]  /*8b60*/  ISETP.LT.OR P0, PT, R165, 0x2a, P0 ;  /* 0x0000002aa500780c */ /* 0x000fe40000701670 */
[----:B------:R-:W-:Y:S02]  /*8b70*/  ISETP.GT.AND P2, PT, R167, 0x28, P2 ;  /* 0x00000028a700780c */ /* 0x000fe40001744270 */
[----:B------:R-:W-:Y:S02]  /*8b80*/  FSEL R252, R50, -INF , !P1 ;  /* 0xff80000032fc7808 */ /* 0x000fe40004800000 */
[----:B------:R-:W-:Y:S02]  /*8b90*/  PLOP3.LUT P1, PT, PT, PT, UP0, 0x40, 0x0 ;  /* 0x000000000000781c */ /* 0x000fe40003f2e808 */
[----:B------:R-:W-:Y:S02]  /*8ba0*/  FSEL R51, R51, -INF , !P0 ;  /* 0xff80000033337808 */ /* 0x000fe40004000000 */
[----:B------:R-:W-:Y:S01]  /*8bb0*/  PLOP3.LUT P0, PT, PT, PT, UP6, 0x40, 0x0 ;  /* 0x000000000000781c */ /* 0x000fe20003f0e868 */
[----:B------:R-:W-:Y:S01]  /*8bc0*/  UISETP.NE.AND UP6, UPT, UR35, URZ, UPT ;  /* 0x0000003f2300728c */ /* 0x000fe2000bfc5270 */
[----:B------:R-:W-:Y:S02]  /*8bd0*/  ISETP.LT.OR P2, PT, R168, 0x29, P2 ;  /* 0x00000029a800780c */ /* 0x000fe40001741670 */
[----:B------:R-:W-:Y:S02]  /*8be0*/  ISETP.GT.AND P1, PT, R167, 0x29, P1 ;  /* 0x00000029a700780c */ /* 0x000fe40000f24270 */
[----:B------:R-:W-:Y:S02]  /*8bf0*/  FSEL R222, R48, -INF , !P2 ;  /* 0xff80000030de7808 */ /* 0x000fe40005000000 */
[----:B------:R-:W-:Y:S01]  /*8c00*/  PLOP3.LUT P2, PT, PT, PT, UP6, 0x40, 0x0 ;  /* 0x000000000000781c */ /* 0x000fe20003f4e868 */
[----:B------:R-:W-:Y:S01]  /*8c10*/  UISETP.NE.AND UP6, UPT, UR34, URZ, UPT ;  /* 0x0000003f2200728c */ /* 0x000fe2000bfc5270 */
[----:B------:R-:W-:Y:S02]  /*8c20*/  ISETP.LT.OR P1, PT, R168, 0x2a, P1 ;  /* 0x0000002aa800780c */ /* 0x000fe40000f21670 */
[----:B------:R-:W-:Y:S02]  /*8c30*/  ISETP.GT.AND P0, PT, R0, RZ, P0 ;  /* 0x000000ff0000720c */ /* 0x000fe40000704270 */
        /* <DEDUP_REMOVED lines=9> */
[C---:B------:R-:W-:Y:S02]  /*8cd0*/  ISETP.GT.AND P0, PT, R0.reuse, 0x9, P0 ;  /* 0x000000090000780c */ /* 0x040fe40000704270 */
[----:B------:R-:W-:Y:S02]  /*8ce0*/  ISETP.GT.AND P1, PT, R0, 0x8, P1 ;  /* 0x000000080000780c */ /* 0x000fe40000f24270 */
[C---:B------:R-:W-:Y:S02]  /*8cf0*/  ISETP.LT.OR P0, PT, R2.reuse, 0xa, P0 ;  /* 0x0000000a0200780c */ /* 0x040fe40000701670 */
[----:B------:R-:W-:Y:S02]  /*8d00*/  FSEL R17, R9, -INF , !P2 ;  /* 0xff80000009117808 */ /* 0x000fe40005000000 */
[----:B------:R-:W-:Y:S01]  /*8d10*/  PLOP3.LUT P2, PT, PT, PT, UP6, 0x40, 0x0 ;  /* 0x000000000000781c */ /* 0x000fe20003f4e868 */
[----:B------:R-:W-:Y:S01]  /*8d20*/  UISETP.NE.AND UP6, UPT, UR31, URZ, UPT ;  /* 0x0000003f1f00728c */ /* 0x000fe2000bfc5270 */
[----:B------:R-:W-:Y:S02]  /*8d30*/  ISETP.LT.OR P1, PT, R2, 0x9, P1 ;  /* 0x000000090200780c */ /* 0x000fe40000f21670 */
[----:B------:R-:W-:Y:S01]  /*8d40*/  FSEL R13, R13, -INF , !P0 ;  /* 0xff8000000d0d7808 */ /* 0x000fe20004000000 */
[----:B------:R-:W-:Y:S01]  /*8d50*/  UP2UR UR31, UPR, URZ, 0x40 ;  /* 0x000000403f1f7883 */ /* 0x000fe20008000000 */
[----:B------:R-:W-:Y:S02]  /*8d60*/  PLOP3.LUT P0, PT, PT, PT, UP5, 0x40, 0x0 ;  /* 0x000000000000781c */ /* 0x000fe40003f0e858 */
[----:B------:R-:W-:Y:S02]  /*8d70*/  FSEL R12, R12, -INF , !P1 ;  /* 0xff8000000c0c7808 */ /* 0x000fe40004800000 */
[----:B------:R-:W-:Y:S01]  /*8d80*/  PLOP3.LUT P1, PT, PT, PT, UP6, 0x40, 0x0 ;  /* 0x000000000000781c */ /* 0x000fe20003f2e868 */
[----:B------:R-:W-:Y:S01]  /*8d90*/  UISETP.NE.AND UP6, UPT, UR12, URZ, UPT ;  /* 0x0000003f0c00728c */ /* 0x000fe2000bfc5270 */
[C---:B------:R-:W-:Y:S02]  /*8da0*/  ISETP.GT.AND P0, PT, R0.reuse, 0x18, P0 ;  /* 0x000000180000780c */ /* 0x040fe40000704270 */
[C---:B------:R-:W-:Y:S02]  /*8db0*/  ISETP.GT.AND P2, PT, R0.reuse, 0x10, P2 ;  /* 0x000000100000780c */ /* 0x040fe40001744270 */
[----:B------:R-:W-:Y:S02]  /*8dc0*/  ISETP.GT.AND P1, PT, R0, 0x11, P1 ;  /* 0x000000110000780c */ /* 0x000fe40000f24270 */
[C---:B------:R-:W-:Y:S02]  /*8dd0*/  ISETP.LT.OR P0, PT, R2.reuse, 0x19, P0 ;  /* 0x000000190200780c */ /* 0x040fe40000701670 */
[C---:B------:R-:W-:Y:S02]  /*8de0*/  ISETP.LT.OR P2, PT, R2.reuse, 0x11, P2 ;  /* 0x000000110200780c */ /* 0x040fe40001741670 */
[----:B------:R-:W-:Y:S02]  /*8df0*/  ISETP.LT.OR P1, PT, R2, 0x12, P1 ;  /* 0x000000120200780c */ /* 0x000fe40000f21670 */
[----:B------:R-:W-:Y:S02]  /*8e00*/  FSEL R210, R28, -INF , !P0 ;  /* 0xff8000001cd27808 */ /* 0x000fe40004000000 */
[----:B------:R-:W-:Y:S02]  /*8e10*/  PLOP3.LUT P0, PT, PT, PT, UP2, 0x40, 0x0 ;  /* 0x000000000000781c */ /* 0x000fe40003f0e828 */
[----:B------:R-:W-:Y:S02]  /*8e20*/  FSEL R205, R24, -INF , !P2 ;  /* 0xff80000018cd7808 */ /* 0x000fe40005000000 */
[----:B------:R-:W-:Y:S02]  /*8e30*/  PLOP3.LUT P2, PT, PT, PT, UP4, 0x40, 0x0 ;  /* 0x000000000000781c */ /* 0x000fe40003f4e848 */
[----:B------:R-:W-:Y:S02]  /*8e40*/  FSEL R208, R25, -INF , !P1 ;  /* 0xff80000019d07808 */ /* 0x000fe40004800000 */
[----:B------:R-:W-:Y:S02]  /*8e50*/  PLOP3.LUT P1, PT, PT, PT, UP3, 0x40, 0x0 ;  /* 0x000000000000781c */ /* 0x000fe40003f2e838 */
[C---:B------:R-:W-:Y:S02]  /*8e60*/  ISETP.GT.AND P0, PT, R0.reuse, 0x21, P0 ;  /* 0x000000210000780c */ /* 0x040fe40000704270 */
[C---:B------:R-:W-:Y:S02]  /*8e70*/  ISETP.GT.AND P2, PT, R0.reuse, 0x19, P2 ;  /* 0x000000190000780c */ /* 0x040fe40001744270 */
[----:B------:R-:W-:Y:S02]  /*8e80*/  ISETP.GT.AND P1, PT, R0, 0x20, P1 ;  /* 0x000000200000780c */ /* 0x000fe40000f24270 */
[C---:B------:R-:W-:Y:S02]  /*8e90*/  ISETP.LT.OR P0, PT, R2.reuse, 0x22, P0 ;  /* 0x000000220200780c */ /* 0x040fe40000701670 */
[C---:B------:R-:W-:Y:S02]  /*8ea0*/  ISETP.LT.OR P2, PT, R2.reuse, 0x1a, P2 ;  /* 0x0000001a0200780c */ /* 0x040fe40001741670 */
[----:B------:R-:W-:Y:S02]  /*8eb0*/  ISETP.LT.OR P1, PT, R2, 0x21, P1 ;  /* 0x000000210200780c */ /* 0x000fe40000f21670 */
[----:B------:R-:W-:Y:S02]  /*8ec0*/  FSEL R251, R41, -INF , !P0 ;  /* 0xff80000029fb7808 */ /* 0x000fe40004000000 */
[----:B------:R-:W-:Y:S01]  /*8ed0*/  PLOP3.LUT P0, PT, PT, PT, UP6, 0x40, 0x0 ;  /* 0x000000000000781c */ /* 0x000fe20003f0e868 */
[----:B------:R-:W-:Y:S01]  /*8ee0*/  UISETP.NE.AND UP6, UPT, UR31, URZ, UPT ;  /* 0x0000003f1f00728c */ /* 0x000fe2000bfc5270 */
[----:B------:R-:W-:Y:S02]  /*8ef0*/  FSEL R211, R29, -INF , !P2 ;  /* 0xff8000001dd37808 */ /* 0x000fe40005000000 */
[----:B------:R-:W-:Y:S02]  /*8f00*/  PLOP3.LUT P2, PT, PT, PT, UP1, 0x40, 0x0 ;  /* 0x000000000000781c */ /* 0x000fe40003f4e818 */
[----:B------:R-:W-:Y:S02]  /*8f10*/  FSEL R247, R40, -INF , !P1 ;  /* 0xff80000028f77808 */ /* 0x000fe40004800000 */
[----:B------:R-:W-:Y:S02]  /*8f20*/  PLOP3.LUT P1, PT, PT, PT, UP0, 0x40, 0x0 ;  /* 0x000000000000781c */ /* 0x000fe40003f2e808 */
[C---:B------:R-:W-:Y:S02]  /*8f30*/  ISETP.GT.AND P2, PT, R0.reuse, 0x28, P2 ;  /* 0x000000280000780c */ /* 0x040fe40001744270 */
[----:B------:R-:W-:Y:S01]  /*8f40*/  ISETP.GT.AND P1, PT, R0, 0x29, P1 ;  /* 0x000000290000780c */ /* 0x000fe20000f24270 */
[--C-:B-1----:R-:W-:Y:S01]  /*8f50*/  IMAD.IADD R0, R174, 0x1, R3.reuse ;  /* 0x00000001ae007824 */ /* 0x102fe200078e0203 */
[C---:B------:R-:W-:Y:S02]  /*8f60*/  ISETP.LT.OR P2, PT, R2.reuse, 0x29, P2 ;  /* 0x000000290200780c */ /* 0x040fe40001741670 */
[----:B------:R-:W-:Y:S01]  /*8f70*/  ISETP.LT.OR P1, PT, R2, 0x2a, P1 ;  /* 0x0000002a0200780c */ /* 0x000fe20000f21670 */
[----:B------:R-:W-:Y:S01]  /*8f80*/  IMAD.IADD R2, R173, 0x1, R3 ;  /* 0x00000001ad027824 */ /* 0x000fe200078e0203 */
[----:B------:R-:W-:Y:S02]  /*8f90*/  FSEL R34, R44, -INF , !P2 ;  /* 0xff8000002c227808 */ /* 0x000fe40005000000 */
[----:B------:R-:W-:Y:S01]  /*8fa0*/  FSEL R35, R45, -INF , !P1 ;  /* 0xff8000002d237808 */ /* 0x000fe20004800000 */
        /* <DEDUP_REMOVED lines=16> */
.L_x_987:
[----:B------:R-:W-:Y:S04]  /*90b0*/  MOV R4, c[0x0][0x32c] ;  /* 0x0000cb0000047a02 */ /* 0x000fe80000000f00 */
[----:B------:R-:W-:Y:S11]  /*90c0*/  ISETP.NE.AND P0, PT, R4, 0x1, PT ;  /* 0x000000010400780c */ /* 0x000ff60003f05270 */
[----:B------:R-:W-:Y:S02]  /*90d0*/  @!UPT UIADD3 URZ, URZ, URZ, URZ ;  /* 0x0000003f3f3ff290 */ /* 0x000fe4000fffe03f */
[----:B------:R-:W-:Y:S05]  /*90e0*/  @P0 IMAD.HI.U32 R4, R3, c[0x0][0x330], RZ ;  /* 0x0000cc0003040a27 */ /* 0x000fea00078e00ff */
[----:B------:R-:W-:Y:S02]  /*90f0*/  @P0 SHF.R.U32.HI R3, RZ, c[0x0][0x334], R4 ;  /* 0x0000cd00ff030a19 */ /* 0x000fe40000011604 */
.L_x_988:
[----:B------:R-:W-:Y:S05]  /*9100*/  BSYNC B0 ;  /* 0x0000000000007941 */ /* 0x000fea0003800000 */
.L_x_986:
[----:B------:R-:W-:Y:S05]  /*9110*/  IADD3 R4, -R194, UR4, RZ ;  /* 0x00000004c2047c10 */ /* 0x000fea000fffe1ff */
[----:B------:R-:W-:Y:S05]  /*9120*/  IMAD R3, R3, c[0x0][0x32c], R4 ;  /* 0x0000cb0003037a24 */ /* 0x000fea00078e0204 */
[----:B------:R-:W-:Y:S02]  /*9130*/  IADD3 R4, R3, c[0x0][0x32c], RZ ;  /* 0x0000cb0003047a10 */ /* 0x000fe40007ffe0ff */
[----:B------:R-:W-:Y:S02]  /*9140*/  IMNMX R0, R0, R3, !PT ;  /* 0x0000000300007217 */ /* 0x000fe40007800200 */
[----:B------:R-:W-:Y:S02]  /*9150*/  IMNMX R2, R2, R4, PT ;  /* 0x0000000402027217 */ /* 0x000fe40003800200 */
.L_x_985:
        /* <DEDUP_REMOVED lines=21> */
[----:B------:R-:W-:Y:S01]  /*92b0*/  LDSM.16.MT88.4 R36, [R226+0x2080] ;  /* 0x00208000e224783b */ /* 0x000fe20000004200 */
        /* <DEDUP_REMOVED lines=12> */
[----:B------:R-:W-:Y:S02]  /*9380*/  MOV R41, R51 ;  /* 0x0000003300297202 */ /* 0x000fe40000000f00 */
[----:B------:R-:W-:Y:S01]  /*9390*/  FMNMX.FTZ R3, R252, R3, !PT ;  /* 0x00000003fc037209 */ /* 0x000fe20007810000 */
[----:B------:R-:W1:Y:S01]  /*93a0*/  SHFL.BFLY PT, R5, R169, 0x2, 0x1f ;  /* 0x0c401f00a9057f89 */ /* 0x000e6200000e0000 */
[----:B------:R-:W-:Y:S02]  /*93b0*/  FMNMX.FTZ R4, R17, R4, !PT ;  /* 0x0000000411047209 */ /* 0x000fe40007810000 */
[----:B------:R-:W-:Y:S02]  /*93c0*/  FMNMX.FTZ R3, R41, R3, !PT ;  /* 0x0000000329037209 */ /* 0x000fe40007810000 */
[----:B------:R-:W-:Y:S02]  /*93d0*/  FMNMX.FTZ R4, R12, R4, !PT ;  /* 0x000000040c047209 */ /* 0x000fe40007810000 */
[----:B------:R-:W-:Y:S01]  /*93e0*/  PLOP3.LUT P2, PT, PT, PT, UP3, 0x40, 0x0 ;  /* 0x000000000000781c */ /* 0x000fe20003f4e838 */
[----:B------:R-:W-:Y:S01]  /*93f0*/  UISETP.NE.AND UP3, UPT, UR30, URZ, UPT ;  /* 0x0000003f1e00728c */ /* 0x000fe2000bf65270 */
[----:B------:R-:W-:Y:S02]  /*9400*/  FMNMX.FTZ R4, R13, R4, !PT ;  /* 0x000000040d047209 */ /* 0x000fe40007810000 */
[----:B------:R-:W-:Y:S02]  /*9410*/  ISETP.GT.AND P2, PT, R0, 0x1, P2 ;  /* 0x000000010000780c */ /* 0x000fe40001744270 */
[----:B------:R-:W-:Y:S02]  /*9420*/  FMNMX.FTZ R4, R205, R4, !PT ;  /* 0x00000004cd047209 */ /* 0x000fe40007810000 */
[----:B------:R-:W-:Y:S02]  /*9430*/  ISETP.LT.OR P2, PT, R2, 0x2, P2 ;  /* 0x000000020200780c */ /* 0x000fe40001741670 */
[----:B------:R-:W-:Y:S02]  /*9440*/  FMNMX.FTZ R4, R208, R4, !PT ;  /* 0x00000004d0047209 */ /* 0x000fe40007810000 */
[----:B------:R-:W-:Y:S02]  /*9450*/  FSEL R11, R11, -INF , !P2 ;  /* 0xff8000000b0b7808 */ /* 0x000fe40005000000 */
[----:B------:R-:W-:Y:S01]  /*9460*/  PLOP3.LUT P2, PT, PT, PT, UP0, 0x40, 0x0 ;  /* 0x000000000000781c */ /* 0x000fe20003f4e808 */
[----:B------:R-:W-:Y:S01]  /*9470*/  UISETP.NE.AND UP0, UPT, UR27, URZ, UPT ;  /* 0x0000003f1b00728c */ /* 0x000fe2000bf05270 */
[----:B------:R-:W-:Y:S02]  /*9480*/  FMNMX.FTZ R4, R210, R4, !PT ;  /* 0x00000004d2047209 */ /* 0x000fe40007810000 */
[----:B-1----:R-:W-:Y:S02]  /*9490*/  FMNMX.FTZ R169, R169, R5, !PT ;  /* 0x00000005a9a97209 */ /* 0x002fe40007810000 */
[----:B------:R-:W1:Y:S01]  /*94a0*/  SHFL.BFLY PT, R5, R3, 0x2, 0x1f ;  /* 0x0c401f0003057f89 */ /* 0x000e6200000e0000 */
[----:B------:R-:W-:Y:S02]  /*94b0*/  ISETP.GT.AND P2, PT, R0, 0x10, P2 ;  /* 0x000000100000780c */ /* 0x000fe40001744270 */
[----:B------:R-:W-:Y:S02]  /*94c0*/  FMNMX.FTZ R4, R211, R4, !PT ;  /* 0x00000004d3047209 */ /* 0x000fe40007810000 */
[----:B------:R-:W-:Y:S02]  /*94d0*/  ISETP.LT.OR P2, PT, R2, 0x11, P2 ;  /* 0x000000110200780c */ /* 0x000fe40001741670 */
[----:B------:R-:W-:Y:S01]  /*94e0*/  FMNMX.FTZ R4, R247, R4, !PT ;  /* 0x00000004f7047209 */ /* 0x000fe20007810000 */
[----:B------:R-:W2:Y:S01]  /*94f0*/  SHFL.BFLY PT, R9, R169, 0x1, 0x1f ;  /* 0x0c201f00a9097f89 */ /* 0x000ea200000e0000 */
[----:B------:R-:W-:Y:S02]  /*9500*/  FSEL R201, R26, -INF , !P2 ;  /* 0xff8000001ac97808 */ /* 0x000fe40005000000 */
[----:B------:R-:W-:Y:S02]  /*9510*/  FMNMX.FTZ R4, R251, R4, !PT ;  /* 0x00000004fb047209 */ /* 0x000fe40007810000 */
[----:B------:R-:W-:Y:S01]  /*9520*/  PLOP3.LUT P0, PT, PT, PT, UP2, 0x40, 0x0 ;  /* 0x000000000000781c */ /* 0x000fe20003f0e828 */
[----:B------:R-:W-:Y:S01]  /*9530*/  UISETP.NE.AND UP2, UPT, UR29, URZ, UPT ;  /* 0x0000003f1d00728c */ /* 0x000fe2000bf45270 */
[----:B------:R-:W-:Y:S02]  /*9540*/  FMNMX.FTZ R4, R34, R4, !PT ;  /* 0x0000000422047209 */ /* 0x000fe40007810000 */
[----:B------:R-:W-:Y:S02]  /*9550*/  ISETP.GT.AND P0, PT, R0, 0x8, P0 ;  /* 0x000000080000780c */ /* 0x000fe40000704270 */
[----:B------:R-:W-:Y:S02]  /*9560*/  FMNMX.FTZ R167, R35, R4, !PT ;  /* 0x0000000423a77209 */ /* 0x000fe40007810000 */
[----:B------:R-:W-:Y:S01]  /*9570*/  PLOP3.LUT P1, PT, PT, PT, UP4, 0x40, 0x0 ;  /* 0x000000000000781c */ /* 0x000fe20003f2e848 */
[----:B------:R-:W-:Y:S01]  /*9580*/  UISETP.NE.AND UP4, UPT, UR4, URZ, UPT ;  /* 0x0000003f0400728c */ /* 0x000fe2000bf85270 */
[----:B------:R-:W-:Y:S02]  /*9590*/  ISETP.LT.OR P0, PT, R2, 0x9, P0 ;  /* 0x000000090200780c */ /* 0x000fe40000701670 */
[----:B-1----:R-:W-:Y:S02]  /*95a0*/  FMNMX.FTZ R3, R3, R5, !PT ;  /* 0x0000000503037209 */ /* 0x002fe40007810000 */
[----:B------:R-:W-:Y:S02]  /*95b0*/  ISETP.GT.AND P1, PT, R0, RZ, P1 ;  /* 0x000000ff0000720c */ /* 0x000fe40000f24270 */
[----:B------:R-:W-:Y:S01]  /*95c0*/  FSEL R14, R14, -INF , !P0 ;  /* 0xff8000000e0e7808 */ /* 0x000fe20004000000 */
[----:B------:R-:W1:Y:S01]  /*95d0*/  SHFL.BFLY PT, R168, R3, 0x1, 0x1f ;  /* 0x0c201f0003a87f89 */ /* 0x000e6200000e0000 */
[----:B------:R-:W-:Y:S02]  /*95e0*/  PLOP3.LUT P0, PT, PT, PT, UP6, 0x40, 0x0 ;  /* 0x000000000000781c */ /* 0x000fe40003f0e868 */
[----:B--2---:R-:W-:Y:S02]  /*95f0*/  FMNMX.FTZ R169, R169, R9, !PT ;  /* 0x00000009a9a97209 */ /* 0x004fe40007810000 */
[----:B------:R-:W-:Y:S02]  /*9600*/  ISETP.LT.OR P1, PT, R2, 0x1, P1 ;  /* 0x000000010200780c */ /* 0x000fe40000f21670 */
[C---:B------:R-:W-:Y:S01]  /*9610*/  FSETP.NEU.FTZ.AND P2, PT, R169.reuse, -INF , PT ;  /* 0xff800000a900780b */ /* 0x040fe20003f5d000 */
[----:B------:R-:W-:Y:S01]  /*9620*/  FMUL.FTZ R173, R169, c[0x0][0x2d0] ;  /* 0x0000b400a9ad7a20 */ /* 0x000fe20000410000 */
[----:B------:R-:W-:Y:S02]  /*9630*/  ISETP.GT.AND P0, PT, R0, 0x11, P0 ;  /* 0x000000110000780c */ /* 0x000fe40000704270 */
[----:B------:R-:W-:Y:S02]  /*9640*/  FSEL R10, R10, -INF , !P1 ;  /* 0xff8000000a0a7808 */ /* 0x000fe40004800000 */
[----:B------:R-:W-:Y:S02]  /*9650*/  FSEL R173, R173, RZ, P2 ;  /* 0x000000ffadad7208 */ /* 0x000fe40001000000 */
[----:B------:R-:W-:Y:S01]  /*9660*/  PLOP3.LUT P1, PT, PT, PT, UP1, 0x40, 0x0 ;  /* 0x000000000000781c */ /* 0x000fe20003f2e818 */
[----:B------:R-:W-:Y:S01]  /*9670*/  UISETP.NE.AND UP1, UPT, UR28, URZ, UPT ;  /* 0x0000003f1c00728c */ /* 0x000fe2000bf25270 */
[----:B------:R-:W-:Y:S01]  /*9680*/  ISETP.LT.OR P0, PT, R2, 0x12, P0 ;  /* 0x000000120200780c */ /* 0x000fe20000701670 */
[--C-:B------:R-:W-:Y:S01]  /*9690*/  FFMA.FTZ R4, R6, c[0x0][0x2d0], -R173.reuse ;  /* 0x0000b40006047a23 */ /* 0x100fe200000108ad */
[----:B------:R-:W-:Y:S01]  /*96a0*/  ISETP.GT.AND P1, PT, R0, 0x9, P1 ;  /* 0x000000090000780c */ /* 0x000fe20000f24270 */
[----:B------:R-:W2:Y:S01]  /*96b0*/  SHFL.BFLY PT, R6, R167, 0x2, 0x1f ;  /* 0x0c401f00a7067f89 */ /* 0x000ea200000e0000 */
[----:B------:R-:W-:Y:S01]  /*96c0*/  FSEL R203, R27, -INF , !P0 ;  /* 0xff8000001bcb7808 */ /* 0x000fe20004000000 */
[----:B------:R3:W-:Y:S01]  /*96d0*/  MUFU.EX2 R20, R4 ;  /* 0x0000000400147308 */ /* 0x0007e20000000800 */
[----:B------:R-:W-:Y:S02]  /*96e0*/  PLOP3.LUT P0, PT, PT, PT, UP4, 0x40, 0x0 ;  /* 0x000000000000781c */ /* 0x000fe40003f0e848 */
[----:B-1----:R-:W-:Y:S01]  /*96f0*/  FMNMX.FTZ R168, R3, R168, !PT ;  /* 0x000000a803a87209 */ /* 0x002fe20007810000 */
[--C-:B------:R-:W-:Y:S01]  /*9700*/  FFMA.FTZ R3, R16, c[0x0][0x2d0], -R173.reuse ;  /* 0x0000b40010037a23 */ /* 0x100fe200000108ad */
[----:B------:R-:W-:Y:S02]  /*9710*/  ISETP.LT.OR P1, PT, R2, 0xa, P1 ;  /* 0x0000000a0200780c */ /* 0x000fe40000f21670 */
[----:B------:R-:W-:Y:S01]  /*9720*/  ISETP.GT.AND P0, PT, R0, 0x19, P0 ;  /* 0x000000190000780c */ /* 0x000fe20000704270 */
[----:B------:R-:W-:Y:S01]  /*9730*/  FMUL.FTZ R174, R168, c[0x0][0x2d0] ;  /* 0x0000b400a8ae7a20 */ /* 0x000fe20000410000 */
[----:B------:R-:W-:Y:S01]  /*9740*/  FSEL R15, R15, -INF , !P1 ;  /* 0xff8000000f0f7808 */ /* 0x000fe20004800000 */
[----:B------:R1:W4:Y:S01]  /*9750*/  MUFU.EX2 R21, R3 ;  /* 0x0000000300157308 */ /* 0x0003220000000800 */
[----:B------:R-:W-:Y:S02]  /*9760*/  PLOP3.LUT P1, PT, PT, PT, UP5, 0x40, 0x0 ;  /* 0x000000000000781c */ /* 0x000fe40003f2e858 */
[----:B------:R-:W-:Y:S02]  /*9770*/  ISETP.LT.OR P0, PT, R2, 0x1a, P0 ;  /* 0x0000001a0200780c */ /* 0x000fe40000701670 */
[----:B------:R-:W-:Y:S02]  /*9780*/  FMNMX.FTZ R5, R10, R171, !PT ;  /* 0x000000ab0a057209 */ /* 0x000fe40007810000 */
[----:B------:R-:W-:Y:S02]  /*9790*/  ISETP.GT.AND P1, PT, R0, 0x18, P1 ;  /* 0x000000180000780c */ /* 0x000fe40000f24270 */
[----:B------:R-:W-:Y:S02]  /*97a0*/  FSEL R207, R31, -INF , !P0 ;  /* 0xff8000001fcf7808 */ /* 0x000fe40004000000 */
[----:B------:R-:W-:Y:S02]  /*97b0*/  PLOP3.LUT P0, PT, PT, PT, UP3, 0x40, 0x0 ;  /* 0x000000000000781c */ /* 0x000fe40003f0e838 */
[----:B------:R-:W-:Y:S01]  /*97c0*/  ISETP.LT.OR P1, PT, R2, 0x19, P1 ;  /* 0x000000190200780c */ /* 0x000fe20000f21670 */
[--C-:B---3--:R-:W-:Y:S01]  /*97d0*/  FFMA.FTZ R4, R7, c[0x0][0x2d0], -R173.reuse ;  /* 0x0000b40007047a23 */ /* 0x108fe200000108ad */
[----:B------:R-:W-:Y:S02]  /*97e0*/  ISETP.GT.AND P0, PT, R0, 0x20, P0 ;  /* 0x000000200000780c */ /* 0x000fe40000704270 */
[----:B------:R-:W-:Y:S01]  /*97f0*/  FSEL R204, R30, -INF , !P1 ;  /* 0xff8000001ecc7808 */ /* 0x000fe20004800000 */
[----:B------:R3:W3:Y:S01]  /*9800*/  MUFU.EX2 R24, R4 ;  /* 0x0000000400187308 */ /* 0x0006e20000000800 */
[----:B------:R-:W-:Y:S02]  /*9810*/  PLOP3.LUT P1, PT, PT, PT, UP2, 0x40, 0x0 ;  /* 0x000000000000781c */ /* 0x000fe40003f2e828 */
[----:B------:R-:W-:Y:S02]  /*9820*/  ISETP.LT.OR P0, PT, R2, 0x21, P0 ;  /* 0x000000210200780c */ /* 0x000fe40000701670 */
[----:B------:R-:W-:Y:S01]  /*9830*/  ISETP.GT.AND P1, PT, R0, 0x21, P1 ;  /* 0x000000210000780c */ /* 0x000fe20000f24270 */
[----:B-1----:R-:W-:Y:S01]  /*9840*/  FFMA.FTZ R3, R18, c[0x0][0x2d0], -R173 ;  /* 0x0000b40012037a23 */ /* 0x002fe200000108ad */
[----:B------:R-:W-:Y:S02]  /*9850*/  FSEL R212, R42, -INF , !P0 ;  /* 0xff8000002ad47808 */ /* 0x000fe40004000000 */
[----:B------:R-:W-:Y:S01]  /*9860*/  PLOP3.LUT P0, PT, PT, PT, UP1, 0x40, 0x0 ;  /* 0x000000000000781c */ /* 0x000fe20003f0e818 */
[----:B------:R1:W1:Y:S01]  /*9870*/  MUFU.EX2 R51, R3 ;  /* 0x0000000300337308 */ /* 0x0002620000000800 */
[----:B--2---:R-:W-:Y:S02]  /*9880*/  FMNMX.FTZ R167, R167, R6, !PT ;  /* 0x00000006a7a77209 */ /* 0x004fe40007810000 */
[----:B------:R-:W-:Y:S02]  /*9890*/  ISETP.LT.OR P1, PT, R2, 0x22, P1 ;  /* 0x000000220200780c */ /* 0x000fe40000f21670 */
[----:B------:R-:W-:Y:S02]  /*98a0*/  ISETP.GT.AND P0, PT, R0, 0x28, P0 ;  /* 0x000000280000780c */ /* 0x000fe40000704270 */
[----:B------:R-:W-:Y:S02]  /*98b0*/  FSEL R214, R43, -INF , !P1 ;  /* 0xff8000002bd67808 */ /* 0x000fe40004800000 */
[----:B------:R-:W-:Y:S02]  /*98c0*/  FSETP.NEU.FTZ.AND P1, PT, R168, -INF , PT ;  /* 0xff800000a800780b */ /* 0x000fe40003f3d000 */
[----:B------:R-:W-:Y:S02]  /*98d0*/  ISETP.LT.OR P0, PT, R2, 0x29, P0 ;  /* 0x000000290200780c */ /* 0x000fe40000701670 */
[----:B------:R-:W-:Y:S02]  /*98e0*/  FSEL R174, R174, RZ, P1 ;  /* 0x000000ffaeae7208 */ /* 0x000fe40000800000 */
[----:B---3--:R-:W-:Y:S02]  /*98f0*/  FMNMX.FTZ R4, R11, R5, !PT ;  /* 0x000000050b047209 */ /* 0x008fe40007810000 */
[----:B------:R-:W2:Y:S01]  /*9900*/  SHFL.BFLY PT, R5, R167, 0x1, 0x1f ;  /* 0x0c201f00a7057f89 */ /* 0x000ea200000e0000 */
[----:B------:R-:W-:Y:S02]  /*9910*/  FSEL R213, R46, -INF , !P0 ;  /* 0xff8000002ed57808 */ /* 0x000fe40004000000 */
[----:B------:R-:W-:Y:S02]  /*9920*/  FMNMX.FTZ R4, R14, R4, !PT ;  /* 0x000000040e047209 */ /* 0x000fe40007810000 */
[----:B------:R-:W-:Y:S01]  /*9930*/  PLOP3.LUT P0, PT, PT, PT, UP0, 0x40, 0x0 ;  /* 0x000000000000781c */ /* 0x000fe20003f0e808 */
[----:B------:R-:W-:Y:S01]  /*9940*/  UISETP.GT.AND UP0, UPT, UR23, UR5, UPT ;  /* 0x000000051700728c */ /* 0x000fe2000bf04270 */
[----:B------:R-:W-:Y:S01]  /*9950*/  FMNMX.FTZ R4, R15, R4, !PT ;  /* 0x000000040f047209 */ /* 0x000fe20007810000 */
[----:B------:R-:W-:Y:S01]  /*9960*/  UIADD3 UR23, UR23, -0x1, URZ ;  /* 0xffffffff17177890 */ /* 0x000fe2000fffe03f */
[----:B------:R-:W-:Y:S02]  /*9970*/  ISETP.GT.AND P0, PT, R0, 0x29, P0 ;  /* 0x000000290000780c */ /* 0x000fe40000704270 */
[----:B------:R-:W-:Y:S02]  /*9980*/  FMNMX.FTZ R4, R201, R4, !PT ;  /* 0x00000004c9047209 */ /* 0x000fe40007810000 */
[----:B------:R-:W-:Y:S01]  /*9990*/  ISETP.LT.OR P0, PT, R2, 0x2a, P0 ;  /* 0x0000002a0200780c */ /* 0x000fe20000701670 */
[--C-:B------:R-:W-:Y:S01]  /*99a0*/  FFMA.FTZ R2, R192, c[0x0][0x2d0], -R174.reuse ;  /* 0x0000b400c0027a23 */ /* 0x100fe200000108ae */
[----:B------:R-:W-:Y:S02]  /*99b0*/  FMNMX.FTZ R4, R203, R4, !PT ;  /* 0x00000004cb047209 */ /* 0x000fe40007810000 */
[----:B------:R-:W-:Y:S01]  /*99c0*/  FSEL R172, R47, -INF , !P0 ;  /* 0xff8000002fac7808 */ /* 0x000fe20004000000 */
[----:B------:R3:W-:Y:S01]  /*99d0*/  MUFU.EX2 R6, R2 ;  /* 0x0000000200067308 */ /* 0x0007e20000000800 */
[----:B-1----:R-:W-:Y:S01]  /*99e0*/  FMNMX.FTZ R3, R204, R4, !PT ;  /* 0x00000004cc037209 */ /* 0x002fe20007810000 */
[--C-:B------:R-:W-:Y:S01]  /*99f0*/  FFMA.FTZ R4, R175, c[0x0][0x2d0], -R174.reuse ;  /* 0x0000b400af047a23 */ /* 0x100fe200000108ae */
[----:B----4-:R-:W-:Y:S02]  /*9a00*/  MOV R46, R21 ;  /* 0x00000015002e7202 */ /* 0x010fe40000000f00 */
[----:B------:R-:W-:Y:S02]  /*9a10*/  FMNMX.FTZ R3, R207, R3, !PT ;  /* 0x00000003cf037209 */ /* 0x000fe40007810000 */
[----:B--2---:R-:W-:Y:S02]  /*9a20*/  FMNMX.FTZ R167, R167, R5, !PT ;  /* 0x00000005a7a77209 */ /* 0x004fe40007810000 */
[----:B------:R-:W-:Y:S01]  /*9a30*/  FMNMX.FTZ R0, R212, R3, !PT ;  /* 0x00000003d4007209 */ /* 0x000fe20007810000 */
[--C-:B------:R-:W-:Y:S01]  /*9a40*/  FFMA.FTZ R3, R19, c[0x0][0x2d0], -R174.reuse ;  /* 0x0000b40013037a23 */ /* 0x100fe200000108ae */
[C---:B------:R-:W-:Y:S01]  /*9a50*/  FSETP.NEU.FTZ.AND P0, PT, R167.reuse, -INF , PT ;  /* 0xff800000a700780b */ /* 0x040fe20003f1d000 */
[----:B------:R-:W-:Y:S01]  /*9a60*/  FMUL.FTZ R175, R167, c[0x0][0x2d0] ;  /* 0x0000b400a7af7a20 */ /* 0x000fe20000410000 */
[----:B------:R-:W-:Y:S01]  /*9a70*/  FMNMX.FTZ R0, R214, R0, !PT ;  /* 0x00000000d6007209 */ /* 0x000fe20007810000 */
[----:B------:R1:W-:Y:S01]  /*9a80*/  MUFU.EX2 R49, R3 ;  /* 0x0000000300317308 */ /* 0x0003e20000000800 */
[----:B------:R-:W-:Y:S02]  /*9a90*/  MOV R43, R20 ;  /* 0x00000014002b7202 */ /* 0x000fe40000000f00 */
[----:B------:R-:W-:Y:S01]  /*9aa0*/  FSEL R175, R175, RZ, P0 ;  /* 0x000000ffafaf7208 */ /* 0x000fe20000000000 */
[----:B------:R-:W-:Y:S01]  /*9ab0*/  LDSM.16.MT88.4 R20, [R225+0x2080] ;  /* 0x00208000e114783b */ /* 0x000fe20000004200 */
[----:B------:R-:W-:Y:S02]  /*9ac0*/  FMNMX.FTZ R0, R213, R0, !PT ;  /* 0x00000000d5007209 */ /* 0x000fe40007810000 */
[----:B------:R-:W-:Y:S02]  /*9ad0*/  F2FP.BF16.PACK_AB R192, R24, R43 ;  /* 0x0000002b18c0723e */ /* 0x000fe400000010ff */
[----:B------:R-:W-:Y:S01]  /*9ae0*/  FMNMX.FTZ R0, R172, R0, !PT ;  /* 0x00000000ac007209 */ /* 0x000fe20007810000 */
[----:B---3--:R-:W-:Y:S01]  /*9af0*/  FFMA.FTZ R2, R193, c[0x0][0x2d0], -R174 ;  /* 0x0000b400c1027a23 */ /* 0x008fe200000108ae */
[----:B------:R2:W-:Y:S01]  /*9b00*/  MUFU.EX2 R45, R4 ;  /* 0x00000004002d7308 */ /* 0x0005e20000000800 */
[----:B------:R-:W-:Y:S02]  /*9b10*/  F2FP.BF16.PACK_AB R194, R51, R46 ;  /* 0x0000002e33c2723e */ /* 0x000fe400000010ff */
[----:B------:R-:W-:Y:S07]  /*9b20*/  MOV R42, R34 ;  /* 0x00000022002a7202 */ /* 0x000fee0000000f00 */
[----:B------:R3:W4:Y:S01]  /*9b30*/  MUFU.EX2 R50, R2 ;  /* 0x0000000200327308 */ /* 0x0007220000000800 */
[--C-:B-1----:R-:W-:Y:S09]  /*9b40*/  FFMA.FTZ R3, R8, c[0x0][0x2d0], -R175.reuse ;  /* 0x0000b40008037a23 */ /* 0x102ff200000108af */
[----:B------:R1:W-:Y:S01]  /*9b50*/  MUFU.EX2 R44, R3 ;  /* 0x00000003002c7308 */ /* 0x0003e20000000800 */
[--C-:B--2---:R-:W-:Y:S09]  /*9b60*/  FFMA.FTZ R4, R12, c[0x0][0x2d0], -R175.reuse ;  /* 0x0000b4000c047a23 */ /* 0x104ff200000108af */
[----:B------:R-:W-:Y:S01]  /*9b70*/  MUFU.EX2 R7, R4 ;  /* 0x0000000400077308 */ /* 0x000fe20000000800 */
[----:B---3--:R-:W2:Y:S01]  /*9b80*/  SHFL.BFLY PT, R2, R0, 0x2, 0x1f ;  /* 0x0c401f0000027f89 */ /* 0x008ea200000e0000 */
[----:B----4-:R-:W-:Y:S01]  /*9b90*/  F2FP.BF16.PACK_AB R195, R49, R50 ;  /* 0x0000003231c3723e */ /* 0x010fe200000010ff */
[--C-:B-1----:R-:W-:Y:S07]  /*9ba0*/  FFMA.FTZ R3, R17, c[0x0][0x2d0], -R175.reuse ;  /* 0x0000b40011037a23 */ /* 0x102fee00000108af */
[----:B------:R2:W-:Y:S02]  /*9bb0*/  MUFU.EX2 R47, R3 ;  /* 0x00000003002f7308 */ /* 0x0005e40000000800 */
[----:B--2---:R-:W-:Y:S01]  /*9bc0*/  FMNMX.FTZ R3, R0, R2, !PT ;  /* 0x0000000200037209 */ /* 0x004fe20007810000 */
[----:B------:R-:W-:Y:S01]  /*9bd0*/  FFMA.FTZ R2, R13, c[0x0][0x2d0], -R175 ;  /* 0x0000b4000d027a23 */ /* 0x000fe200000108af */
[----:B------:R-:W-:Y:S06]  /*9be0*/  FSEL R0, R169, RZ, P2 ;  /* 0x000000ffa9007208 */ /* 0x000fec0001000000 */
[----:B------:R1:W-:Y:S01]  /*9bf0*/  MUFU.EX2 R48, R2 ;  /* 0x0000000200307308 */ /* 0x0003e20000000800 */
[----:B------:R-:W2:Y:S01]  /*9c00*/  SHFL.BFLY PT, R4, R3, 0x1, 0x1f ;  /* 0x0c201f0003047f89 */ /* 0x000ea200000e0000 */
[----:B------:R-:W-:Y:S04]  /*9c10*/  FADD.FTZ R0, -R0, R164 ;  /* 0x000000a400007221 */ /* 0x000fe80000010100 */
[----:B------:R-:W-:Y:S04]  /*9c20*/  FMUL.FTZ R0, R0, c[0x0][0x2d0] ;  /* 0x0000b40000007a20 */ /* 0x000fe80000410000 */
[----:B------:R3:W4:Y:S01]  /*9c30*/  MUFU.EX2 R165, R0 ;  /* 0x0000000000a57308 */ /* 0x0007220000000800 */
[----:B-1----:R-:W-:Y:S02]  /*9c40*/  FSEL R2, R168, RZ, P1 ;  /* 0x000000ffa8027208 */ /* 0x002fe40000800000 */
[----:B--2---:R-:W-:Y:S03]  /*9c50*/  FMNMX.FTZ R3, R3, R4, !PT ;  /* 0x0000000403037209 */ /* 0x004fe60007810000 */
[----:B------:R-:W-:Y:S02]  /*9c60*/  FADD.FTZ R2, -R2, R166 ;  /* 0x000000a602027221 */ /* 0x000fe40000010100 */
[----:B------:R-:W-:Y:S02]  /*9c70*/  FMUL.FTZ R166, R3, c[0x0][0x2d0] ;  /* 0x0000b40003a67a20 */ /* 0x000fe40000410000 */
[----:B------:R-:W-:Y:S01]  /*9c80*/  FMUL.FTZ R2, R2, c[0x0][0x2d0] ;  /* 0x0000b40002027a20 */ /* 0x000fe20000410000 */
[----:B---3--:R-:W-:Y:S01]  /*9c90*/  FSEL R0, R167, RZ, P0 ;  /* 0x000000ffa7007208 */ /* 0x008fe20000000000 */
[----:B----4-:R-:W-:Y:S01]  /*9ca0*/  FMUL.FTZ R5, R165, R177 ;  /* 0x000000b1a5057220 */ /* 0x010fe20000410000 */
[----:B------:R-:W-:Y:S01]  /*9cb0*/  FSETP.NEU.FTZ.AND P0, PT, R3, -INF , PT ;  /* 0xff8000000300780b */ /* 0x000fe20003f1d000 */
[----:B------:R-:W1:Y:S01]  /*9cc0*/  MUFU.EX2 R164, R2 ;  /* 0x0000000200a47308 */ /* 0x000e620000000800 */
[C---:B------:R-:W-:Y:S02]  /*9cd0*/  FMUL.FTZ R16, R165.reuse, R188 ;  /* 0x000000bca5107220 */ /* 0x040fe40000410000 */
[----:B------:R-:W-:Y:S01]  /*9ce0*/  FADD.FTZ R0, -R0, R170 ;  /* 0x000000aa00007221 */ /* 0x000fe20000010100 */
[----:B------:R-:W-:Y:S01]  /*9cf0*/  FSEL R166, R166, RZ, P0 ;  /* 0x000000ffa6a67208 */ /* 0x000fe20000000000 */
[C---:B------:R-:W-:Y:S01]  /*9d00*/  FMUL.FTZ R17, R165.reuse, R189 ;  /* 0x000000bda5117220 */ /* 0x040fe20000410000 */
[----:B------:R-:W-:Y:S01]  /*9d10*/  MOV R170, R7 ;  /* 0x0000000700aa7202 */ /* 0x000fe20000000f00 */
[----:B------:R-:W-:Y:S02]  /*9d20*/  FMUL.FTZ R0, R0, c[0x0][0x2d0] ;  /* 0x0000b40000007a20 */ /* 0x000fe40000410000 */
[--C-:B------:R-:W-:Y:S02]  /*9d30*/  FFMA.FTZ R4, R14, c[0x0][0x2d0], -R166.reuse ;  /* 0x0000b4000e047a23 */ /* 0x100fe400000108a6 */
[----:B------:R2:W3:Y:S01]  /*9d40*/  MUFU.EX2 R2, R0 ;  /* 0x0000000000027308 */ /* 0x0004e20000000800 */
[C---:B------:R-:W-:Y:S02]  /*9d50*/  FMUL.FTZ R32, R165.reuse, R144 ;  /* 0x00000090a5207220 */ /* 0x040fe40000410000 */
[C---:B------:R-:W-:Y:S02]  /*9d60*/  FMUL.FTZ R33, R165.reuse, R145 ;  /* 0x00000091a5217220 */ /* 0x040fe40000410000 */
[C---:B------:R-:W-:Y:S02]  /*9d70*/  FMUL.FTZ R52, R165.reuse, R52 ;  /* 0x00000034a5347220 */ /* 0x040fe40000410000 */
[C---:B------:R-:W-:Y:S02]  /*9d80*/  FMUL.FTZ R53, R165.reuse, R53 ;  /* 0x00000035a5357220 */ /* 0x040fe40000410000 */
[C---:B------:R-:W-:Y:S01]  /*9d90*/  FMUL.FTZ R64, R165.reuse, R64 ;  /* 0x00000040a5407220 */ /* 0x040fe20000410000 */
[----:B------:R4:W-:Y:S01]  /*9da0*/  MUFU.EX2 R220, R4 ;  /* 0x0000000400dc7308 */ /* 0x0009e20000000800 */
[----:B------:R-:W-:Y:S02]  /*9db0*/  FMUL.FTZ R65, R165, R65 ;  /* 0x00000041a5417220 */ /* 0x000fe40000410000 */
[C---:B-1----:R-:W-:Y:S02]  /*9dc0*/  FMUL.FTZ R7, R164.reuse, R179 ;  /* 0x000000b3a4077220 */ /* 0x042fe40000410000 */
[C---:B------:R-:W-:Y:S02]  /*9dd0*/  FMUL.FTZ R18, R164.reuse, R190 ;  /* 0x000000bea4127220 */ /* 0x040fe40000410000 */
[C---:B------:R-:W-:Y:S02]  /*9de0*/  FMUL.FTZ R19, R164.reuse, R191 ;  /* 0x000000bfa4137220 */ /* 0x040fe40000410000 */
[C---:B------:R-:W-:Y:S02]  /*9df0*/  FMUL.FTZ R34, R164.reuse, R146 ;  /* 0x00000092a4227220 */ /* 0x040fe40000410000 */
[C---:B------:R-:W-:Y:S02]  /*9e00*/  FMUL.FTZ R54, R164.reuse, R54 ;  /* 0x00000036a4367220 */ /* 0x040fe40000410000 */
[----:B------:R-:W-:Y:S02]  /*9e10*/  FMUL.FTZ R55, R164, R55 ;  /* 0x00000037a4377220 */ /* 0x000fe40000410000 */
[--C-:B--2---:R-:W-:Y:S02]  /*9e20*/  FFMA.FTZ R0, R10, c[0x0][0x2d0], -R166.reuse ;  /* 0x0000b4000a007a23 */ /* 0x104fe400000108a6 */
[C---:B---3--:R-:W-:Y:S01]  /*9e30*/  FMUL.FTZ R8, R2.reuse, R180 ;  /* 0x000000b402087220 */ /* 0x048fe20000410000 */
[----:B------:R-:W-:Y:S01]  /*9e40*/  MOV R180, R24 ;  /* 0x0000001800b47202 */ /* 0x000fe20000000f00 */
[----:B------:R1:W-:Y:S01]  /*9e50*/  MUFU.EX2 R217, R0 ;  /* 0x0000000000d97308 */ /* 0x0003e20000000800 */
[C---:B------:R-:W-:Y:S01]  /*9e60*/  FMUL.FTZ R9, R2.reuse, R181 ;  /* 0x000000b502097220 */ /* 0x040fe20000410000 */
[----:B------:R-:W-:Y:S01]  /*9e70*/  MOV R181, R35 ;  /* 0x0000002300b57202 */ /* 0x000fe20000000f00 */
[C---:B------:R-:W-:Y:S01]  /*9e80*/  FMUL.FTZ R12, R2.reuse, R184 ;  /* 0x000000b8020c7220 */ /* 0x040fe20000410000 */
[----:B------:R-:W-:Y:S01]  /*9e90*/  MOV R184, R51 ;  /* 0x0000003300b87202 */ /* 0x000fe20000000f00 */
[--C-:B----4-:R-:W-:Y:S01]  /*9ea0*/  FFMA.FTZ R4, R15, c[0x0][0x2d0], -R166.reuse ;  /* 0x0000b4000f047a23 */ /* 0x110fe200000108a6 */
[----:B------:R-:W-:Y:S01]  /*9eb0*/  MOV R191, R180 ;  /* 0x000000b400bf7202 */ /* 0x000fe20000000f00 */
[C---:B------:R-:W-:Y:S01]  /*9ec0*/  FMUL.FTZ R13, R2.reuse, R185 ;  /* 0x000000b9020d7220 */ /* 0x040fe20000410000 */
[----:B------:R-:W-:Y:S01]  /*9ed0*/  MOV R185, R46 ;  /* 0x0000002e00b97202 */ /* 0x000fe20000000f00 */
[C---:B------:R-:W-:Y:S01]  /*9ee0*/  FMUL.FTZ R24, R2.reuse, R136 ;  /* 0x0000008802187220 */ /* 0x040fe20000410000 */
[----:B-----5:R2:W3:Y:S01]  /*9ef0*/  MUFU.EX2 R221, R4 ;  /* 0x0000000400dd7308 */ /* 0x0204e20000000800 */
[C---:B------:R-:W-:Y:S02]  /*9f00*/  FMUL.FTZ R25, R2.reuse, R137 ;  /* 0x0000008902197220 */ /* 0x040fe40000410000 */
[C---:B------:R-:W-:Y:S02]  /*9f10*/  FMUL.FTZ R29, R2.reuse, R141 ;  /* 0x0000008d021d7220 */ /* 0x040fe40000410000 */
[----:B------:R-:W-:Y:S02]  /*9f20*/  FMUL.FTZ R28, R2, R140 ;  /* 0x0000008c021c7220 */ /* 0x000fe40000410000 */
[----:B------:R-:W-:Y:S02]  /*9f30*/  FMUL.FTZ R35, R164, R147 ;  /* 0x00000093a4237220 */ /* 0x000fe40000410000 */
[C---:B------:R-:W-:Y:S01]  /*9f40*/  FMUL.FTZ R40, R2.reuse, R152 ;  /* 0x0000009802287220 */ /* 0x040fe20000410000 */
[----:B------:R-:W-:Y:S01]  /*9f50*/  MOV R152, R41 ;  /* 0x0000002900987202 */ /* 0x000fe20000000f00 */
[----:B------:R-:W-:Y:S01]  /*9f60*/  FMUL.FTZ R41, R2, R153 ;  /* 0x0000009902297220 */ /* 0x000fe20000410000 */
[----:B------:R-:W-:Y:S01]  /*9f70*/  MOV R153, R42 ;  /* 0x0000002a00997202 */ /* 0x000fe20000000f00 */
[----:B------:R-:W-:Y:S01]  /*9f80*/  FMUL.FTZ R51, R164, R163 ;  /* 0x000000a3a4337220 */ /* 0x000fe20000410000 */
[----:B------:R-:W-:Y:S01]  /*9f90*/  LDSM.16.MT88.4 R144, [R226+0x2880] ;  /* 0x00288000e290783b */ /* 0x000fe20000004200 */
[----:B-1----:R-:W-:Y:S02]  /*9fa0*/  FFMA.FTZ R0, R11, c[0x0][0x2d0], -R166 ;  /* 0x0000b4000b007a23 */ /* 0x002fe400000108a6 */
[C---:B------:R-:W-:Y:S02]  /*9fb0*/  FMUL.FTZ R56, R2.reuse, R56 ;  /* 0x0000003802387220 */ /* 0x040fe40000410000 */
[----:B------:R1:W4:Y:S01]  /*9fc0*/  MUFU.EX2 R218, R0 ;  /* 0x0000000000da7308 */ /* 0x0003220000000800 */
[C---:B------:R-:W-:Y:S02]  /*9fd0*/  FMUL.FTZ R57, R2.reuse, R57 ;  /* 0x0000003902397220 */ /* 0x040fe40000410000 */
[C---:B------:R-:W-:Y:S02]  /*9fe0*/  FMUL.FTZ R60, R2.reuse, R60 ;  /* 0x0000003c023c7220 */ /* 0x040fe40000410000 */
[----:B--2---:R-:W-:Y:S01]  /*9ff0*/  FMUL.FTZ R4, R165, R176 ;  /* 0x000000b0a5047220 */ /* 0x004fe20000410000 */
[----:B------:R-:W-:Y:S01]  /*a000*/  F2FP.BF16.PACK_AB R176, R47, R44 ;  /* 0x0000002c2fb0723e */ /* 0x000fe200000010ff */
[----:B------:R-:W-:Y:S01]  /*a010*/  FMUL.FTZ R61, R2, R61 ;  /* 0x0000003d023d7220 */ /* 0x000fe20000410000 */
[----:B---3--:R-:W-:Y:S01]  /*a020*/  F2FP.BF16.PACK_AB R179, R221, R220 ;  /* 0x000000dcddb3723e */ /* 0x008fe200000010ff */
[C---:B------:R-:W-:Y:S02]  /*a030*/  FMUL.FTZ R66, R164.reuse, R66 ;  /* 0x00000042a4427220 */ /* 0x040fe40000410000 */
[C---:B------:R-:W-:Y:S02]  /*a040*/  FMUL.FTZ R67, R164.reuse, R67 ;  /* 0x00000043a4437220 */ /* 0x040fe40000410000 */
[C---:B------:R-:W-:Y:S02]  /*a050*/  FMUL.FTZ R68, R165.reuse, R68 ;  /* 0x00000044a5447220 */ /* 0x040fe40000410000 */
[----:B------:R-:W-:Y:S02]  /*a060*/  FMUL.FTZ R69, R165, R69 ;  /* 0x00000045a5457220 */ /* 0x000fe40000410000 */
[C---:B------:R-:W-:Y:S02]  /*a070*/  FMUL.FTZ R70, R164.reuse, R70 ;  /* 0x00000046a4467220 */ /* 0x040fe40000410000 */
[----:B------:R-:W-:Y:S02]  /*a080*/  FMUL.FTZ R71, R164, R71 ;  /* 0x00000047a4477220 */ /* 0x000fe40000410000 */
[C---:B------:R-:W-:Y:S02]  /*a090*/  FMUL.FTZ R72, R2.reuse, R72 ;  /* 0x0000004802487220 */ /* 0x040fe40000410000 */
[C---:B------:R-:W-:Y:S01]  /*a0a0*/  FMUL.FTZ R73, R2.reuse, R73 ;  /* 0x0000004902497220 */ /* 0x040fe20000410000 */
[----:B-1----:R-:W-:Y:S01]  /*a0b0*/  FSEL R0, R3, RZ, P0 ;  /* 0x000000ff03007208 */ /* 0x002fe20000000000 */
[----:B------:R-:W-:Y:S01]  /*a0c0*/  FMUL.FTZ R76, R2, R76 ;  /* 0x0000004c024c7220 */ /* 0x000fe20000410000 */
[----:B----4-:R-:W-:Y:S01]  /*a0d0*/  F2FP.BF16.PACK_AB R177, R218, R217 ;  /* 0x000000d9dab1723e */ /* 0x010fe200000010ff */
[----:B------:R-:W-:Y:S01]  /*a0e0*/  FMUL.FTZ R77, R2, R77 ;  /* 0x0000004d024d7220 */ /* 0x000fe20000410000 */
[----:B------:R-:W-:Y:S01]  /*a0f0*/  PLOP3.LUT P0, PT, PT, PT, UP0, 0x80, 0x0 ;  /* 0x000000000000781c */ /* 0x000fe20003f0f008 */
[----:B------:R-:W-:Y:S01]  /*a100*/  FADD.FTZ R0, -R0, R171 ;  /* 0x000000ab00007221 */ /* 0x000fe20000010100 */
[----:B------:R-:W-:Y:S01]  /*a110*/  MOV R171, R6 ;  /* 0x0000000600ab7202 */ /* 0x000fe20000000f00 */
[----:B------:R-:W-:Y:S01]  /*a120*/  FMUL.FTZ R6, R164, R178 ;  /* 0x000000b2a4067220 */ /* 0x000fe20000410000 */
[----:B------:R-:W-:Y:S01]  /*a130*/  F2FP.BF16.PACK_AB R178, R48, R170 ;  /* 0x000000aa30b2723e */ /* 0x000fe200000010ff */
[----:B------:R-:W-:Y:S01]  /*a140*/  FMUL.FTZ R0, R0, c[0x0][0x2d0] ;  /* 0x0000b40000007a20 */ /* 0x000fe20000410000 */
[----:B------:R-:W-:Y:S01]  /*a150*/  F2FP.BF16.PACK_AB R193, R171, R45 ;  /* 0x0000002dabc1723e */ /* 0x000fe200000010ff */
[C---:B------:R-:W-:Y:S02]  /*a160*/  FMUL.FTZ R80, R165.reuse, R80 ;  /* 0x00000050a5507220 */ /* 0x040fe40000410000 */
[----:B------:R-:W-:Y:S02]  /*a170*/  FMUL.FTZ R81, R165, R81 ;  /* 0x00000051a5517220 */ /* 0x000fe40000410000 */
[----:B------:R-:W1:Y:S01]  /*a180*/  MUFU.EX2 R0, R0 ;  /* 0x0000000000007308 */ /* 0x000e620000000800 */
[C---:B------:R-:W-:Y:S01]  /*a190*/  FMUL.FTZ R82, R164.reuse, R82 ;  /* 0x00000052a4527220 */ /* 0x040fe20000410000 */
[-C--:B------:R-:W-:Y:S01]  /*a1a0*/  HMMA.16816.F32.BF16 R4, R192, R20.reuse, R4 ;  /* 0x00000014c004723c */ /* 0x080fe20000041804 */
[C---:B------:R-:W-:Y:S02]  /*a1b0*/  FMUL.FTZ R83, R164.reuse, R83 ;  /* 0x00000053a4537220 */ /* 0x040fe40000410000 */
[--C-:B------:R-:W-:Y:S02]  /*a1c0*/  FFMA.FTZ R140, R197, c[0x0][0x2d0], -R173.reuse ;  /* 0x0000b400c58c7a23 */ /* 0x100fe400000108ad */
[C---:B------:R-:W-:Y:S02]  /*a1d0*/  FMUL.FTZ R84, R165.reuse, R84 ;  /* 0x00000054a5547220 */ /* 0x040fe40000410000 */
[C---:B------:R-:W-:Y:S02]  /*a1e0*/  FMUL.FTZ R85, R165.reuse, R85 ;  /* 0x00000055a5557220 */ /* 0x040fe40000410000 */
[C---:B------:R-:W-:Y:S03]  /*a1f0*/  FMUL.FTZ R86, R164.reuse, R86 ;  /* 0x00000056a4567220 */ /* 0x040fe60000410000 */
[----:B------:R-:W-:Y:S02]  /*a200*/  FMUL.FTZ R87, R164, R87 ;  /* 0x00000057a4577220 */ /* 0x000fe40000410000 */
[C---:B------:R-:W-:Y:S02]  /*a210*/  FMUL.FTZ R88, R2.reuse, R88 ;  /* 0x0000005802587220 */ /* 0x040fe40000410000 */
[C---:B------:R-:W-:Y:S02]  /*a220*/  FMUL.FTZ R89, R2.reuse, R89 ;  /* 0x0000005902597220 */ /* 0x040fe40000410000 */
[C---:B------:R-:W-:Y:S02]  /*a230*/  FMUL.FTZ R92, R2.reuse, R92 ;  /* 0x0000005c025c7220 */ /* 0x040fe40000410000 */
[----:B------:R-:W-:Y:S02]  /*a240*/  FMUL.FTZ R93, R2, R93 ;  /* 0x0000005d025d7220 */ /* 0x000fe40000410000 */
[C---:B-1----:R-:W-:Y:S01]  /*a250*/  FMUL.FTZ R10, R0.reuse, R182 ;  /* 0x000000b6000a7220 */ /* 0x042fe20000410000 */
[----:B------:R-:W-:Y:S01]  /*a260*/  MOV R182, R48 ;  /* 0x0000003000b67202 */ /* 0x000fe20000000f00 */
[C---:B------:R-:W-:Y:S01]  /*a270*/  FMUL.FTZ R11, R0.reuse, R183 ;  /* 0x000000b7000b7220 */ /* 0x040fe20000410000 */
[----:B------:R-:W-:Y:S01]  /*a280*/  MOV R183, R50 ;  /* 0x0000003200b77202 */ /* 0x000fe20000000f00 */
[C---:B------:R-:W-:Y:S02]  /*a290*/  FMUL.FTZ R26, R0.reuse, R138 ;  /* 0x0000008a001a7220 */ /* 0x040fe40000410000 */
[C---:B------:R-:W-:Y:S02]  /*a2a0*/  FMUL.FTZ R27, R0.reuse, R139 ;  /* 0x0000008b001b7220 */ /* 0x040fe40000410000 */
[----:B------:R-:W-:Y:S01]  /*a2b0*/  LDSM.16.MT88.4 R136, [R227+0x2080] ;  /* 0x00208000e388783b */ /* 0x000fe20000004200 */
[C---:B------:R-:W-:Y:S01]  /*a2c0*/  HMMA.16816.F32.BF16 R8, R176.reuse, R20, R8 ;  /* 0x00000014b008723c */ /* 0x040fe20000041808 */
[C---:B------:R-:W-:Y:S01]  /*a2d0*/  FMUL.FTZ R14, R0.reuse, R186 ;  /* 0x000000ba000e7220 */ /* 0x040fe20000410000 */
[----:B------:R-:W-:Y:S01]  /*a2e0*/  MOV R186, R47 ;  /* 0x0000002f00ba7202 */ /* 0x000fe20000000f00 */
[C---:B------:R-:W-:Y:S01]  /*a2f0*/  FMUL.FTZ R15, R0.reuse, R187 ;  /* 0x000000bb000f7220 */ /* 0x040fe20000410000 */
[----:B------:R-:W-:Y:S01]  /*a300*/  MOV R187, R171 ;  /* 0x000000ab00bb7202 */ /* 0x000fe20000000f00 */
[C---:B------:R-:W-:Y:S01]  /*a310*/  FMUL.FTZ R30, R0.reuse, R142 ;  /* 0x0000008e001e7220 */ /* 0x040fe20000410000 */
[----:B------:R1:W-:Y:S01]  /*a320*/  MUFU.EX2 R171, R140 ;  /* 0x0000008c00ab7308 */ /* 0x0003e20000000800 */
[C---:B------:R-:W-:Y:S02]  /*a330*/  FMUL.FTZ R20, R165.reuse, R132 ;  /* 0x00000084a5147220 */ /* 0x040fe40000410000 */
[C---:B------:R-:W-:Y:S01]  /*a340*/  FMUL.FTZ R21, R165.reuse, R133 ;  /* 0x00000085a5157220 */ /* 0x040fe20000410000 */
[-C--:B------:R-:W-:Y:S02]  /*a350*/  HMMA.16816.F32.BF16 R12, R176, R22.reuse, R12 ;  /* 0x00000016b00c723c */ /* 0x080fe4000004180c */
[C---:B------:R-:W-:Y:S02]  /*a360*/  FMUL.FTZ R31, R0.reuse, R143 ;  /* 0x0000008f001f7220 */ /* 0x040fe40000410000 */
[C---:B------:R-:W-:Y:S01]  /*a370*/  FMUL.FTZ R42, R0.reuse, R154 ;  /* 0x0000009a002a7220 */ /* 0x040fe20000410000 */
[----:B------:R-:W-:Y:S01]  /*a380*/  MOV R154, R43 ;  /* 0x0000002b009a7202 */ /* 0x000fe20000000f00 */
[----:B------:R-:W-:Y:S01]  /*a390*/  FMUL.FTZ R43, R0, R155 ;  /* 0x0000009b002b7220 */ /* 0x000fe20000410000 */
[----:B------:R-:W-:Y:S01]  /*a3a0*/  MOV R155, R44 ;  /* 0x0000002c009b7202 */ /* 0x000fe20000000f00 */
[C---:B------:R-:W-:Y:S01]  /*a3b0*/  HMMA.16816.F32.BF16 R16, R192.reuse, R22, R16 ;  /* 0x00000016c010723c */ /* 0x040fe20000041810 */
[C---:B------:R-:W-:Y:S03]  /*a3c0*/  FMUL.FTZ R44, R2.reuse, R156 ;  /* 0x0000009c022c7220 */ /* 0x040fe60000410000 */
[----:B------:R-:W-:Y:S01]  /*a3d0*/  MOV R156, R45 ;  /* 0x0000002d009c7202 */ /* 0x000fe20000000f00 */
[----:B------:R-:W-:Y:S01]  /*a3e0*/  FMUL.FTZ R45, R2, R157 ;  /* 0x0000009d022d7220 */ /* 0x000fe20000410000 */
[----:B------:R-:W-:Y:S01]  /*a3f0*/  MOV R157, R181 ;  /* 0x000000b5009d7202 */ /* 0x000fe20000000f00 */
[C---:B------:R-:W-:Y:S01]  /*a400*/  FMUL.FTZ R22, R164.reuse, R134 ;  /* 0x00000086a4167220 */ /* 0x040fe20000410000 */
[----:B------:R-:W-:Y:S01]  /*a410*/  MOV R181, R49 ;  /* 0x0000003100b57202 */ /* 0x000fe20000000f00 */
[----:B------:R-:W-:Y:S02]  /*a420*/  FMUL.FTZ R23, R164, R135 ;  /* 0x00000087a4177220 */ /* 0x000fe40000410000 */
[----:B------:R-:W2:Y:S01]  /*a430*/  LDSM.16.MT88.4 R132, [R228+0x2080] ;  /* 0x00208000e484783b */ /* 0x000ea20000004200 */
[C---:B------:R-:W-:Y:S02]  /*a440*/  FMUL.FTZ R46, R0.reuse, R158 ;  /* 0x0000009e002e7220 */ /* 0x040fe40000410000 */
[----:B------:R-:W-:Y:S02]  /*a450*/  FMUL.FTZ R47, R0, R159 ;  /* 0x0000009f002f7220 */ /* 0x000fe40000410000 */
[-C--:B------:R-:W-:Y:S01]  /*a460*/  HMMA.16816.F32.BF16 R20, R192, R36.reuse, R20 ;  /* 0x00000024c014723c */ /* 0x080fe20000041814 */
[C---:B------:R-:W-:Y:S02]  /*a470*/  FMUL.FTZ R48, R165.reuse, R160 ;  /* 0x000000a0a5307220 */ /* 0x040fe40000410000 */
[C---:B------:R-:W-:Y:S02]  /*a480*/  FMUL.FTZ R49, R165.reuse, R161 ;  /* 0x000000a1a5317220 */ /* 0x040fe40000410000 */
[----:B------:R-:W-:Y:S02]  /*a490*/  FMUL.FTZ R50, R164, R162 ;  /* 0x000000a2a4327220 */ /* 0x000fe40000410000 */
[C---:B------:R-:W-:Y:S01]  /*a4a0*/  FMUL.FTZ R58, R0.reuse, R58 ;  /* 0x0000003a003a7220 */ /* 0x040fe20000410000 */
[C---:B------:R-:W-:Y:S01]  /*a4b0*/  HMMA.16816.F32.BF16 R24, R176.reuse, R36, R24 ;  /* 0x00000024b018723c */ /* 0x040fe20000041818 */
[C---:B------:R-:W-:Y:S03]  /*a4c0*/  FMUL.FTZ R59, R0.reuse, R59 ;  /* 0x0000003b003b7220 */ /* 0x040fe60000410000 */
[C---:B------:R-:W-:Y:S02]  /*a4d0*/  FMUL.FTZ R62, R0.reuse, R62 ;  /* 0x0000003e003e7220 */ /* 0x040fe40000410000 */
[C---:B------:R-:W-:Y:S02]  /*a4e0*/  FMUL.FTZ R63, R0.reuse, R63 ;  /* 0x0000003f003f7220 */ /* 0x040fe40000410000 */
[-C--:B------:R-:W-:Y:S01]  /*a4f0*/  HMMA.16816.F32.BF16 R28, R176, R38.reuse, R28 ;  /* 0x00000026b01c723c */ /* 0x080fe2000004181c */
[C---:B------:R-:W-:Y:S03]  /*a500*/  FMUL.FTZ R36, R165.reuse, R148 ;  /* 0x00000094a5247220 */ /* 0x040fe60000410000 */
[C---:B------:R-:W-:Y:S02]  /*a510*/  FMUL.FTZ R37, R165.reuse, R149 ;  /* 0x00000095a5257220 */ /* 0x040fe40000410000 */
[C---:B------:R-:W-:Y:S02]  /*a520*/  FMUL.FTZ R74, R0.reuse, R74 ;  /* 0x0000004a004a7220 */ /* 0x040fe40000410000 */
[C---:B------:R-:W-:Y:S01]  /*a530*/  HMMA.16816.F32.BF16 R32, R192.reuse, R38, R32 ;  /* 0x00000026c020723c */ /* 0x040fe20000041820 */
[C---:B------:R-:W-:Y:S03]  /*a540*/  FMUL.FTZ R75, R0.reuse, R75 ;  /* 0x0000004b004b7220 */ /* 0x040fe60000410000 */
[C---:B------:R-:W-:Y:S02]  /*a550*/  FMUL.FTZ R78, R0.reuse, R78 ;  /* 0x0000004e004e7220 */ /* 0x040fe40000410000 */
[----:B------:R-:W-:Y:S02]  /*a560*/  FMUL.FTZ R79, R0, R79 ;  /* 0x0000004f004f7220 */ /* 0x000fe40000410000 */
[C---:B------:R-:W-:Y:S04]  /*a570*/  FMUL.FTZ R38, R164.reuse, R150 ;  /* 0x00000096a4267220 */ /* 0x040fe80000410000 */
[----:B------:R-:W-:Y:S02]  /*a580*/  FMUL.FTZ R39, R164, R151 ;  /* 0x00000097a4277220 */ /* 0x000fe40000410000 */
[----:B------:R-:W-:Y:S01]  /*a590*/  LDSM.16.MT88.4 R148, [R228+0x2880] ;  /* 0x00288000e494783b */ /* 0x000fe20000004200 */
[C---:B------:R-:W-:Y:S02]  /*a5a0*/  FMUL.FTZ R90, R0.reuse, R90 ;  /* 0x0000005a005a7220 */ /* 0x040fe40000410000 */
[C---:B------:R-:W-:Y:S02]  /*a5b0*/  FMUL.FTZ R91, R0.reuse, R91 ;  /* 0x0000005b005b7220 */ /* 0x040fe40000410000 */
[-C--:B--2---:R-:W-:Y:S01]  /*a5c0*/  HMMA.16816.F32.BF16 R36, R192, R132.reuse, R36 ;  /* 0x00000084c024723c */ /* 0x084fe20000041824 */
[C---:B------:R-:W-:Y:S02]  /*a5d0*/  FMUL.FTZ R94, R0.reuse, R94 ;  /* 0x0000005e005e7220 */ /* 0x040fe40000410000 */
[----:B------:R-:W-:Y:S02]  /*a5e0*/  FMUL.FTZ R95, R0, R95 ;  /* 0x0000005f005f7220 */ /* 0x000fe40000410000 */
[C---:B------:R-:W-:Y:S02]  /*a5f0*/  FMUL.FTZ R96, R165.reuse, R96 ;  /* 0x00000060a5607220 */ /* 0x040fe40000410000 */
[C---:B------:R-:W-:Y:S01]  /*a600*/  FMUL.FTZ R97, R165.reuse, R97 ;  /* 0x00000061a5617220 */ /* 0x040fe20000410000 */
[C---:B------:R-:W-:Y:S01]  /*a610*/  HMMA.16816.F32.BF16 R40, R176.reuse, R132, R40 ;  /* 0x00000084b028723c */ /* 0x040fe20000041828 */
[C---:B------:R-:W-:Y:S03]  /*a620*/  FMUL.FTZ R98, R164.reuse, R98 ;  /* 0x00000062a4627220 */ /* 0x040fe60000410000 */
[----:B------:R-:W-:Y:S02]  /*a630*/  FMUL.FTZ R99, R164, R99 ;  /* 0x00000063a4637220 */ /* 0x000fe40000410000 */
[--C-:B-1----:R-:W-:Y:S02]  /*a640*/  FFMA.FTZ R140, R198, c[0x0][0x2d0], -R174.reuse ;  /* 0x0000b400c68c7a23 */ /* 0x102fe400000108ae */
[-C--:B------:R-:W-:Y:S01]  /*a650*/  HMMA.16816.F32.BF16 R44, R176, R134.reuse, R44 ;  /* 0x00000086b02c723c */ /* 0x080fe2000004182c */
[C---:B------:R-:W-:Y:S01]  /*a660*/  FMUL.FTZ R100, R165.reuse, R100 ;  /* 0x00000064a5647220 */ /* 0x040fe20000410000 */
[----:B------:R1:W-:Y:S02]  /*a670*/  MUFU.EX2 R160, R140 ;  /* 0x0000008c00a07308 */ /* 0x0003e40000000800 */
[C---:B------:R-:W-:Y:S02]  /*a680*/  FMUL.FTZ R101, R165.reuse, R101 ;  /* 0x00000065a5657220 */ /* 0x040fe40000410000 */
[C---:B------:R-:W-:Y:S02]  /*a690*/  FMUL.FTZ R102, R164.reuse, R102 ;  /* 0x00000066a4667220 */ /* 0x040fe40000410000 */
[C---:B------:R-:W-:Y:S01]  /*a6a0*/  HMMA.16816.F32.BF16 R48, R192.reuse, R134, R48 ;  /* 0x00000086c030723c */ /* 0x040fe20000041830 */
[----:B------:R-:W2:Y:S03]  /*a6b0*/  LDSM.16.MT88.4 R132, [R225+0x3880] ;  /* 0x00388000e184783b */ /* 0x000ea60000004200 */
[----:B------:R-:W-:Y:S02]  /*a6c0*/  FMUL.FTZ R103, R164, R103 ;  /* 0x00000067a4677220 */ /* 0x000fe40000410000 */
[C---:B------:R-:W-:Y:S02]  /*a6d0*/  FMUL.FTZ R104, R2.reuse, R104 ;  /* 0x0000006802687220 */ /* 0x040fe40000410000 */
[-C--:B------:R-:W-:Y:S01]  /*a6e0*/  HMMA.16816.F32.BF16 R52, R192, R136.reuse, R52 ;  /* 0x00000088c034723c */ /* 0x080fe20000041834 */
[----:B------:R-:W-:Y:S03]  /*a6f0*/  FMUL.FTZ R105, R2, R105 ;  /* 0x0000006902697220 */ /* 0x000fe60000410000 */
[C---:B------:R-:W-:Y:S02]  /*a700*/  FMUL.FTZ R106, R0.reuse, R106 ;  /* 0x0000006a006a7220 */ /* 0x040fe40000410000 */
[----:B------:R-:W-:Y:S02]  /*a710*/  FMUL.FTZ R107, R0, R107 ;  /* 0x0000006b006b7220 */ /* 0x000fe40000410000 */
[C---:B------:R-:W-:Y:S01]  /*a720*/  HMMA.16816.F32.BF16 R56, R176.reuse, R136, R56 ;  /* 0x00000088b038723c */ /* 0x040fe20000041838 */
[----:B------:R-:W-:Y:S03]  /*a730*/  FMUL.FTZ R108, R2, R108 ;  /* 0x0000006c026c7220 */ /* 0x000fe60000410000 */
[--C-:B-1----:R-:W-:Y:S01]  /*a740*/  FFMA.FTZ R140, R202, c[0x0][0x2d0], -R173.reuse ;  /* 0x0000b400ca8c7a23 */ /* 0x102fe200000108ad */
[----:B------:R-:W-:Y:S01]  /*a750*/  MOV R202, R153 ;  /* 0x0000009900ca7202 */ /* 0x000fe20000000f00 */
[----:B------:R-:W-:Y:S02]  /*a760*/  FMUL.FTZ R109, R2, R109 ;  /* 0x0000006d026d7220 */ /* 0x000fe40000410000 */
[-C--:B------:R-:W-:Y:S01]  /*a770*/  HMMA.16816.F32.BF16 R60, R176, R138.reuse, R60 ;  /* 0x0000008ab03c723c */ /* 0x080fe2000004183c */
[----:B------:R-:W-:Y:S01]  /*a780*/  FFMA.FTZ R136, R196, c[0x0][0x2d0], -R173 ;  /* 0x0000b400c4887a23 */ /* 0x000fe200000108ad */
[----:B------:R1:W-:Y:S02]  /*a790*/  MUFU.EX2 R161, R140 ;  /* 0x0000008c00a17308 */ /* 0x0003e40000000800 */
[C---:B------:R-:W-:Y:S02]  /*a7a0*/  FMUL.FTZ R110, R0.reuse, R110 ;  /* 0x0000006e006e7220 */ /* 0x040fe40000410000 */
[----:B------:R-:W-:Y:S02]  /*a7b0*/  FMUL.FTZ R111, R0, R111 ;  /* 0x0000006f006f7220 */ /* 0x000fe40000410000 */
[C---:B------:R-:W-:Y:S01]  /*a7c0*/  HMMA.16816.F32.BF16 R64, R192.reuse, R138, R64 ;  /* 0x0000008ac040723c */ /* 0x040fe20000041840 */
[C---:B------:R-:W-:Y:S03]  /*a7d0*/  FMUL.FTZ R112, R165.reuse, R112 ;  /* 0x00000070a5707220 */ /* 0x040fe60000410000 */
[----:B------:R3:W-:Y:S01]  /*a7e0*/  MUFU.EX2 R180, R136 ;  /* 0x0000008800b47308 */ /* 0x0007e20000000800 */
[C---:B------:R-:W-:Y:S02]  /*a7f0*/  FMUL.FTZ R113, R165.reuse, R113 ;  /* 0x00000071a5717220 */ /* 0x040fe40000410000 */
[C---:B------:R-:W-:Y:S01]  /*a800*/  FMUL.FTZ R114, R164.reuse, R114 ;  /* 0x00000072a4727220 */ /* 0x040fe20000410000 */
[-C--:B--2---:R-:W-:Y:S01]  /*a810*/  HMMA.16816.F32.BF16 R68, R192, R132.reuse, R68 ;  /* 0x00000084c044723c */ /* 0x084fe20000041844 */
[----:B------:R-:W-:Y:S03]  /*a820*/  FMUL.FTZ R115, R164, R115 ;  /* 0x00000073a4737220 */ /* 0x000fe60000410000 */
[C---:B------:R-:W-:Y:S02]  /*a830*/  FMUL.FTZ R116, R165.reuse, R116 ;  /* 0x00000074a5747220 */ /* 0x040fe40000410000 */
[----:B------:R-:W-:Y:S02]  /*a840*/  FMUL.FTZ R117, R165, R117 ;  /* 0x00000075a5757220 */ /* 0x000fe40000410000 */
[C---:B------:R-:W-:Y:S01]  /*a850*/  HMMA.16816.F32.BF16 R72, R176.reuse, R132, R72 ;  /* 0x00000084b048723c */ /* 0x040fe20000041848 */
[--C-:B-1----:R-:W-:Y:S03]  /*a860*/  FFMA.FTZ R140, R206, c[0x0][0x2d0], -R174.reuse ;  /* 0x0000b400ce8c7a23 */ /* 0x102fe600000108ae */
[C---:B------:R-:W-:Y:S01]  /*a870*/  FMUL.FTZ R118, R164.reuse, R118 ;  /* 0x00000076a4767220 */ /* 0x040fe20000410000 */
[----:B------:R1:W-:Y:S01]  /*a880*/  MUFU.EX2 R163, R140 ;  /* 0x0000008c00a37308 */ /* 0x0003e20000000800 */
[----:B------:R-:W-:Y:S02]  /*a890*/  FMUL.FTZ R119, R164, R119 ;  /* 0x00000077a4777220 */ /* 0x000fe40000410000 */
[-C--:B------:R-:W-:Y:S01]  /*a8a0*/  HMMA.16816.F32.BF16 R76, R176, R134.reuse, R76 ;  /* 0x00000086b04c723c */ /* 0x080fe2000004184c */
[--C-:B------:R-:W-:Y:S01]  /*a8b0*/  FFMA.FTZ R132, R199, c[0x0][0x2d0], -R174.reuse ;  /* 0x0000b400c7847a23 */ /* 0x100fe200000108ae */
[----:B---3--:R-:W2:Y:S02]  /*a8c0*/  LDSM.16.MT88.4 R136, [R226+0x3880] ;  /* 0x00388000e288783b */ /* 0x008ea40000004200 */
[C---:B------:R-:W-:Y:S02]  /*a8d0*/  FMUL.FTZ R120, R2.reuse, R120 ;  /* 0x0000007802787220 */ /* 0x040fe40000410000 */
[----:B------:R-:W-:Y:S01]  /*a8e0*/  FMUL.FTZ R121, R2, R121 ;  /* 0x0000007902797220 */ /* 0x000fe20000410000 */
[----:B------:R3:W-:Y:S01]  /*a8f0*/  MUFU.EX2 R188, R132 ;  /* 0x0000008400bc7308 */ /* 0x0007e20000000800 */
[C---:B------:R-:W-:Y:S01]  /*a900*/  HMMA.16816.F32.BF16 R80, R192.reuse, R134, R80 ;  /* 0x00000086c050723c */ /* 0x040fe20000041850 */
[C---:B------:R-:W-:Y:S03]  /*a910*/  FMUL.FTZ R122, R0.reuse, R122 ;  /* 0x0000007a007a7220 */ /* 0x040fe60000410000 */
[----:B------:R-:W-:Y:S02]  /*a920*/  FMUL.FTZ R123, R0, R123 ;  /* 0x0000007b007b7220 */ /* 0x000fe40000410000 */
[C---:B------:R-:W-:Y:S02]  /*a930*/  FMUL.FTZ R124, R2.reuse, R124 ;  /* 0x0000007c027c7220 */ /* 0x040fe40000410000 */
[----:B------:R-:W-:Y:S04]  /*a940*/  FMUL.FTZ R125, R2, R125 ;  /* 0x0000007d027d7220 */ /* 0x000fe80000410000 */
[----:B------:R-:W-:Y:S02]  /*a950*/  FMUL.FTZ R126, R0, R126 ;  /* 0x0000007e007e7220 */ /* 0x000fe40000410000 */
[----:B-1----:R-:W-:Y:S02]  /*a960*/  FFMA.FTZ R140, R208, c[0x0][0x2d0], -R175 ;  /* 0x0000b400d08c7a23 */ /* 0x002fe400000108af */
[----:B------:R-:W-:Y:S02]  /*a970*/  FMUL.FTZ R127, R0, R127 ;  /* 0x0000007f007f7220 */ /* 0x000fe40000410000 */
[----:B------:R1:W-:Y:S01]  /*a980*/  MUFU.EX2 R189, R140 ;  /* 0x0000008c00bd7308 */ /* 0x0003e20000000800 */
[C---:B------:R-:W-:Y:S02]  /*a990*/  FMUL.FTZ R128, R165.reuse, R128 ;  /* 0x00000080a5807220 */ /* 0x040fe40000410000 */
[----:B------:R-:W-:Y:S02]  /*a9a0*/  FMUL.FTZ R129, R165, R129 ;  /* 0x00000081a5817220 */ /* 0x000fe40000410000 */
[----:B---3--:R-:W-:Y:S02]  /*a9b0*/  FFMA.FTZ R132, R200, c[0x0][0x2d0], -R173 ;  /* 0x0000b400c8847a23 */ /* 0x008fe400000108ad */
[C---:B------:R-:W-:Y:S02]  /*a9c0*/  FMUL.FTZ R130, R164.reuse, R130 ;  /* 0x00000082a4827220 */ /* 0x040fe40000410000 */
[----:B------:R-:W-:Y:S01]  /*a9d0*/  FMUL.FTZ R131, R164, R131 ;  /* 0x00000083a4837220 */ /* 0x000fe20000410000 */
[----:B------:R3:W4:Y:S01]  /*a9e0*/  MUFU.EX2 R190, R132 ;  /* 0x0000008400be7308 */ /* 0x0007220000000800 */
[-C--:B--2---:R-:W-:Y:S01]  /*a9f0*/  HMMA.16816.F32.BF16 R84, R192, R136.reuse, R84 ;  /* 0x00000088c054723c */ /* 0x084fe20000041854 */
[--C-:B-1----:R-:W-:Y:S07]  /*aa00*/  FFMA.FTZ R140, R210, c[0x0][0x2d0], -R175.reuse ;  /* 0x0000b400d28c7a23 */ /* 0x102fee00000108af */
[C---:B------:R-:W-:Y:S01]  /*aa10*/  HMMA.16816.F32.BF16 R88, R176.reuse, R136, R88 ;  /* 0x00000088b058723c */ /* 0x040fe20000041858 */
[----:B------:R1:W-:Y:S06]  /*aa20*/  MUFU.EX2 R162, R140 ;  /* 0x0000008c00a27308 */ /* 0x0003ec0000000800 */
[----:B------:R-:W-:Y:S01]  /*aa30*/  FFMA.FTZ R136, R209, c[0x0][0x2d0], -R174 ;  /* 0x0000b400d1887a23 */ /* 0x000fe200000108ae */
[-C--:B------:R-:W-:Y:S01]  /*aa40*/  HMMA.16816.F32.BF16 R92, R176, R138.reuse, R92 ;  /* 0x0000008ab05c723c */ /* 0x080fe2000004185c */
[----:B---3--:R-:W2:Y:S02]  /*aa50*/  LDSM.16.MT88.4 R132, [R228+0x3880] ;  /* 0x00388000e484783b */ /* 0x008ea40000004200 */
[----:B------:R3:W-:Y:S05]  /*aa60*/  MUFU.EX2 R158, R136 ;  /* 0x00000088009e7308 */ /* 0x0007ea0000000800 */
[C---:B------:R-:W-:Y:S01]  /*aa70*/  HMMA.16816.F32.BF16 R96, R192.reuse, R138, R96 ;  /* 0x0000008ac060723c */ /* 0x040fe20000041860 */
[----:B-1----:R-:W-:Y:S03]  /*aa80*/  LDSM.16.MT88.4 R140, [R225+0x2880] ;  /* 0x00288000e18c783b */ /* 0x002fe60000004200 */
[--C-:B---3--:R-:W-:Y:S01]  /*aa90*/  FFMA.FTZ R136, R205, c[0x0][0x2d0], -R175.reuse ;  /* 0x0000b400cd887a23 */ /* 0x108fe200000108af */
[----:B------:R-:W-:Y:S03]  /*aaa0*/  MOV R205, R152 ;  /* 0x0000009800cd7202 */ /* 0x000fe60000000f00 */
[----:B------:R1:W3:Y:S01]  /*aab0*/  MUFU.EX2 R196, R136 ;  /* 0x0000008800c47308 */ /* 0x0002e20000000800 */
[-C--:B--2---:R-:W-:Y:S08]  /*aac0*/  HMMA.16816.F32.BF16 R100, R192, R132.reuse, R100 ;  /* 0x00000084c064723c */ /* 0x084ff00000041864 */
[C---:B------:R-:W-:Y:S07]  /*aad0*/  HMMA.16816.F32.BF16 R104, R176.reuse, R132, R104 ;  /* 0x00000084b068723c */ /* 0x040fee0000041868 */
[----:B------:R-:W-:Y:S01]  /*aae0*/  FFMA.FTZ R132, R211, c[0x0][0x2d0], -R175 ;  /* 0x0000b400d3847a23 */ /* 0x000fe200000108af */
[-C--:B------:R-:W-:Y:S01]  /*aaf0*/  HMMA.16816.F32.BF16 R108, R176, R134.reuse, R108 ;  /* 0x00000086b06c723c */ /* 0x080fe2000004186c */
[----:B-1----:R-:W1:Y:S02]  /*ab00*/  LDSM.16.MT88.4 R136, [R227+0x3880] ;  /* 0x00388000e388783b */ /* 0x002e640000004200 */
[----:B------:R2:W1:Y:S05]  /*ab10*/  MUFU.EX2 R159, R132 ;  /* 0x00000084009f7308 */ /* 0x00046a0000000800 */
[C---:B------:R-:W-:Y:S07]  /*ab20*/  HMMA.16816.F32.BF16 R112, R192.reuse, R134, R112 ;  /* 0x00000086c070723c */ /* 0x040fee0000041870 */
[----:B----4-:R-:W-:Y:S01]  /*ab30*/  F2FP.BF16.PACK_AB R134, R161, R190 ;  /* 0x000000bea186723e */ /* 0x010fe200000010ff */
[--C-:B--2---:R-:W-:Y:S04]  /*ab40*/  FFMA.FTZ R132, R201, c[0x0][0x2d0], -R166.reuse ;  /* 0x0000b400c9847a23 */ /* 0x104fe800000108a6 */
[----:B------:R2:W-:Y:S01]  /*ab50*/  MUFU.EX2 R200, R132 ;  /* 0x0000008400c87308 */ /* 0x0005e20000000800 */
[-C--:B-1----:R-:W-:Y:S08]  /*ab60*/  HMMA.16816.F32.BF16 R116, R192, R136.reuse, R116 ;  /* 0x00000088c074723c */ /* 0x082ff00000041874 */
[C---:B------:R-:W-:Y:S01]  /*ab70*/  HMMA.16816.F32.BF16 R120, R176.reuse, R136, R120 ;  /* 0x00000088b078723c */ /* 0x040fe20000041878 */
[--C-:B--2---:R-:W-:Y:S06]  /*ab80*/  FFMA.FTZ R132, R203, c[0x0][0x2d0], -R166.reuse ;  /* 0x0000b400cb847a23 */ /* 0x104fec00000108a6 */
[----:B---3--:R-:W-:Y:S01]  /*ab90*/  F2FP.BF16.PACK_AB R136, R189, R196 ;  /* 0x000000c4bd88723e */ /* 0x008fe200000010ff */
[-C--:B------:R-:W-:Y:S01]  /*aba0*/  HMMA.16816.F32.BF16 R124, R176, R138.reuse, R124 ;  /* 0x0000008ab07c723c */ /* 0x080fe2000004187c */
[----:B------:R1:W2:Y:S06]  /*abb0*/  MUFU.EX2 R199, R132 ;  /* 0x0000008400c77308 */ /* 0x0002ac0000000800 */
[----:B------:R-:W-:Y:S01]  /*abc0*/  MOV R178, R160 ;  /* 0x000000a000b27202 */ /* 0x000fe20000000f00 */
[----:B------:R-:W-:Y:S01]  /*abd0*/  HMMA.16816.F32.BF16 R128, R192, R138, R128 ;  /* 0x0000008ac080723c */ /* 0x000fe20000041880 */
[----:B------:R-:W-:Y:S03]  /*abe0*/  MOV R179, R158 ;  /* 0x0000009e00b37202 */ /* 0x000fe60000000f00 */
[----:B------:R-:W-:Y:S02]  /*abf0*/  F2FP.BF16.PACK_AB R133, R188, R178 ;  /* 0x000000b2bc85723e */ /* 0x000fe400000010ff */
[----:B------:R-:W-:Y:S02]  /*ac00*/  F2FP.BF16.PACK_AB R135, R179, R163 ;  /* 0x000000a3b387723e */ /* 0x000fe400000010ff */
[----:B------:R-:W-:Y:S04]  /*ac10*/  F2FP.BF16.PACK_AB R138, R159, R162 ;  /* 0x000000a29f8a723e */ /* 0x000fe800000010ff */
[----:B------:R-:W-:Y:S02]  /*ac20*/  MOV R160, R157 ;  /* 0x0000009d00a07202 */ /* 0x000fe40000000f00 */
[----:B------:R-:W-:Y:S02]  /*ac30*/  MOV R157, R155 ;  /* 0x0000009b009d7202 */ /* 0x000fe40000000f00 */
[----:B------:R-:W-:Y:S01]  /*ac40*/  MOV R158, R156 ;  /* 0x0000009c009e7202 */ /* 0x000fe20000000f00 */
[--C-:B-1----:R-:W-:Y:S01]  /*ac50*/  FFMA.FTZ R132, R204, c[0x0][0x2d0], -R166.reuse ;  /* 0x0000b400cc847a23 */ /* 0x102fe200000108a6 */
[----:B--2---:R-:W-:Y:S02]  /*ac60*/  F2FP.BF16.PACK_AB R137, R199, R200 ;  /* 0x000000c8c789723e */ /* 0x004fe400000010ff */
[----:B------:R-:W-:Y:S01]  /*ac70*/  MOV R156, R154 ;  /* 0x0000009a009c7202 */ /* 0x000fe20000000f00 */
[----:B------:R1:W-:Y:S01]  /*ac80*/  MUFU.EX2 R198, R132 ;  /* 0x0000008400c67308 */ /* 0x0003e20000000800 */
[----:B------:R-:W2:Y:S01]  /*ac90*/  LDSM.16.MT88.4 R152, [R227+0x2880] ;  /* 0x00288000e398783b */ /* 0x000ea20000004200 */
[----:B-1----:R-:W-:Y:S08]  /*aca0*/  FFMA.FTZ R132, R207, c[0x0][0x2d0], -R166 ;  /* 0x0000b400cf847a23 */ /* 0x002ff000000108a6 */
[----:B------:R1:W3:Y:S02]  /*acb0*/  MUFU.EX2 R197, R132 ;  /* 0x0000008400c57308 */ /* 0x0002e40000000800 */
[----:B-1----:R-:W-:Y:S02]  /*acc0*/  F2FP.BF16.PACK_AB R132, R171, R180 ;  /* 0x000000b4ab84723e */ /* 0x002fe400000010ff */
[----:B---3--:R-:W-:Y:S05]  /*acd0*/  F2FP.BF16.PACK_AB R139, R197, R198 ;  /* 0x000000c6c58b723e */ /* 0x008fea00000010ff */
[-C--:B------:R-:W-:Y:S08]  /*ace0*/  HMMA.16816.F32.BF16 R4, R132, R140.reuse, R4 ;  /* 0x0000008c8404723c */ /* 0x080ff00000041804 */
[C---:B------:R-:W-:Y:S08]  /*acf0*/  HMMA.16816.F32.BF16 R8, R136.reuse, R140, R8 ;  /* 0x0000008c8808723c */ /* 0x040ff00000041808 */
[-C--:B------:R-:W-:Y:S08]  /*ad00*/  HMMA.16816.F32.BF16 R12, R136, R142.reuse, R12 ;  /* 0x0000008e880c723c */ /* 0x080ff0000004180c */
[C---:B------:R-:W-:Y:S01]  /*ad10*/  HMMA.16816.F32.BF16 R16, R132.reuse, R142, R16 ;  /* 0x0000008e8410723c */ /* 0x040fe20000041810 */
[----:B------:R-:W1:Y:S07]  /*ad20*/  LDSM.16.MT88.4 R140, [R225+0x4080] ;  /* 0x00408000e18c783b */ /* 0x000e6e0000004200 */
[-C--:B------:R-:W-:Y:S08]  /*ad30*/  HMMA.16816.F32.BF16 R20, R132, R144.reuse, R20 ;  /* 0x000000908414723c */ /* 0x080ff00000041814 */
[C---:B------:R-:W-:Y:S07]  /*ad40*/  HMMA.16816.F32.BF16 R24, R136.reuse, R144, R24 ;  /* 0x000000908818723c */ /* 0x040fee0000041818 */
[--C-:B------:R-:W-:Y:S01]  /*ad50*/  FFMA.FTZ R144, R215, c[0x0][0x2d0], -R173.reuse ;  /* 0x0000b400d7907a23 */ /* 0x100fe200000108ad */
[-C--:B------:R-:W-:Y:S03]  /*ad60*/  HMMA.16816.F32.BF16 R28, R136, R146.reuse, R28 ;  /* 0x00000092881c723c */ /* 0x080fe6000004181c */
[----:B------:R3:W-:Y:S05]  /*ad70*/  MUFU.EX2 R211, R144 ;  /* 0x0000009000d37308 */ /* 0x0007ea0000000800 */
[C---:B------:R-:W-:Y:S08]  /*ad80*/  HMMA.16816.F32.BF16 R32, R132.reuse, R146, R32 ;  /* 0x000000928420723c */ /* 0x040ff00000041820 */
[-C--:B------:R-:W-:Y:S08]  /*ad90*/  HMMA.16816.F32.BF16 R36, R132, R148.reuse, R36 ;  /* 0x000000948424723c */ /* 0x080ff00000041824 */
[C---:B------:R-:W-:Y:S01]  /*ada0*/  HMMA.16816.F32.BF16 R40, R136.reuse, R148, R40 ;  /* 0x000000948828723c */ /* 0x040fe20000041828 */
[--C-:B---3--:R-:W-:Y:S03]  /*adb0*/  FFMA.FTZ R144, R216, c[0x0][0x2d0], -R173.reuse ;  /* 0x0000b400d8907a23 */ /* 0x108fe600000108ad */
[----:B------:R-:W-:Y:S03]  /*adc0*/  MOV R216, R179 ;  /* 0x000000b300d87202 */ /* 0x000fe60000000f00 */
[--C-:B------:R-:W-:Y:S01]  /*add0*/  FFMA.FTZ R148, R223, c[0x0][0x2d0], -R174.reuse ;  /* 0x0000b400df947a23 */ /* 0x100fe200000108ae */
[-C--:B------:R-:W-:Y:S01]  /*ade0*/  HMMA.16816.F32.BF16 R44, R136, R150.reuse, R44 ;  /* 0x00000096882c723c */ /* 0x080fe2000004182c */
[----:B------:R3:W-:Y:S07]  /*adf0*/  MUFU.EX2 R215, R144 ;  /* 0x0000009000d77308 */ /* 0x0007ee0000000800 */
[C---:B------:R-:W-:Y:S03]  /*ae00*/  HMMA.16816.F32.BF16 R48, R132.reuse, R150, R48 ;  /* 0x000000968430723c */ /* 0x040fe60000041830 */
[----:B------:R4:W-:Y:S05]  /*ae10*/  MUFU.EX2 R209, R148 ;  /* 0x0000009400d17308 */ /* 0x0009ea0000000800 */
[-C--:B--2---:R-:W-:Y:S08]  /*ae20*/  HMMA.16816.F32.BF16 R52, R132, R152.reuse, R52 ;  /* 0x000000988434723c */ /* 0x084ff00000041834 */
[C---:B------:R-:W-:Y:S01]  /*ae30*/  HMMA.16816.F32.BF16 R56, R136.reuse, R152, R56 ;  /* 0x000000988838723c */ /* 0x040fe20000041838 */
[--C-:B---3--:R-:W-:Y:S03]  /*ae40*/  FFMA.FTZ R144, R219, c[0x0][0x2d0], -R174.reuse ;  /* 0x0000b400db907a23 */ /* 0x108fe600000108ae */
[----:B------:R-:W-:Y:S01]  /*ae50*/  MOV R219, R161 ;  /* 0x000000a100db7202 */ /* 0x000fe20000000f00 */
[----:B------:R2:W3:Y:S02]  /*ae60*/  MUFU.EX2 R210, R144 ;  /* 0x0000009000d27308 */ /* 0x0004e40000000800 */
[----:B------:R-:W-:Y:S01]  /*ae70*/  MOV R153, R163 ;  /* 0x000000a300997202 */ /* 0x000fe20000000f00 */
[-C--:B------:R-:W-:Y:S01]  /*ae80*/  HMMA.16816.F32.BF16 R60, R136, R154.reuse, R60 ;  /* 0x0000009a883c723c */ /* 0x080fe2000004183c */
[----:B------:R-:W-:Y:S03]  /*ae90*/  MOV R152, R162 ;  /* 0x000000a200987202 */ /* 0x000fe60000000f00 */
[--C-:B----4-:R-:W-:Y:S01]  /*aea0*/  FFMA.FTZ R148, R222, c[0x0][0x2d0], -R173.reuse ;  /* 0x0000b400de947a23 */ /* 0x110fe200000108ad */
[----:B------:R-:W-:Y:S01]  /*aeb0*/  MOV R222, R185 ;  /* 0x000000b900de7202 */ /* 0x000fe20000000f00 */
[----:B------:R-:W-:Y:S01]  /*aec0*/  FFMA.FTZ R173, R246, c[0x0][0x2d0], -R173 ;  /* 0x0000b400f6ad7a23 */ /* 0x000fe200000108ad */
[----:B------:R-:W-:Y:S01]  /*aed0*/  MOV R246, R183 ;  /* 0x000000b700f67202 */ /* 0x000fe20000000f00 */
[C---:B------:R-:W-:Y:S01]  /*aee0*/  HMMA.16816.F32.BF16 R64, R132.reuse, R154, R64 ;  /* 0x0000009a8440723c */ /* 0x040fe20000041840 */
[----:B------:R4:W-:Y:S06]  /*aef0*/  MUFU.EX2 R208, R148 ;  /* 0x0000009400d07308 */ /* 0x0009ec0000000800 */
[----:B------:R-:W-:Y:S01]  /*af00*/  MOV R155, R187 ;  /* 0x000000bb009b7202 */ /* 0x000fe20000000f00 */
[-C--:B-1----:R-:W-:Y:S01]  /*af10*/  HMMA.16816.F32.BF16 R68, R132, R140.reuse, R68 ;  /* 0x0000008c8444723c */ /* 0x082fe20000041844 */
[----:B------:R-:W-:Y:S02]  /*af20*/  MOV R154, R186 ;  /* 0x000000ba009a7202 */ /* 0x000fe40000000f00 */
[----:B------:R3:W1:Y:S01]  /*af30*/  MUFU.EX2 R207, R173 ;  /* 0x000000ad00cf7308 */ /* 0x0006620000000800 */
[----:B--2---:R-:W2:Y:S04]  /*af40*/  LDSM.16.MT88.4 R144, [R226+0x4080] ;  /* 0x00408000e290783b */ /* 0x004ea80000004200 */
[C---:B------:R-:W-:Y:S07]  /*af50*/  HMMA.16816.F32.BF16 R72, R136.reuse, R140, R72 ;  /* 0x0000008c8848723c */ /* 0x040fee0000041848 */
[--C-:B------:R-:W-:Y:S01]  /*af60*/  FFMA.FTZ R140, R252, c[0x0][0x2d0], -R174.reuse ;  /* 0x0000b400fc8c7a23 */ /* 0x100fe200000108ae */
[-C--:B------:R-:W-:Y:S01]  /*af70*/  HMMA.16816.F32.BF16 R76, R136, R142.reuse, R76 ;  /* 0x0000008e884c723c */ /* 0x080fe2000004184c */
[----:B----4-:R-:W4:Y:S02]  /*af80*/  LDSM.16.MT88.4 R148, [R228+0x4080] ;  /* 0x00408000e494783b */ /* 0x010f240000004200 */
[----:B------:R1:W-:Y:S01]  /*af90*/  MUFU.EX2 R206, R140 ;  /* 0x0000008c00ce7308 */ /* 0x0003e20000000800 */
[----:B------:R-:W-:Y:S01]  /*afa0*/  MOV R252, R190 ;  /* 0x000000be00fc7202 */ /* 0x000fe20000000f00 */
[----:B------:R-:W-:Y:S03]  /*afb0*/  FFMA.FTZ R174, R205, c[0x0][0x2d0], -R174 ;  /* 0x0000b400cdae7a23 */ /* 0x000fe600000108ae */
[C---:B------:R-:W-:Y:S01]  /*afc0*/  HMMA.16816.F32.BF16 R80, R132.reuse, R142, R80 ;  /* 0x0000008e8450723c */ /* 0x040fe20000041850 */
[----:B---3--:R-:W-:Y:S04]  /*afd0*/  F2FP.BF16.PACK_AB R173, R209, R210 ;  /* 0x000000d2d1ad723e */ /* 0x008fe800000010ff */
[----:B------:R3:W-:Y:S01]  /*afe0*/  MUFU.EX2 R205, R174 ;  /* 0x000000ae00cd7308 */ /* 0x0007e20000000800 */
[--C-:B-1----:R-:W-:Y:S01]  /*aff0*/  FFMA.FTZ R140, R247, c[0x0][0x2d0], -R175.reuse ;  /* 0x0000b400f78c7a23 */ /* 0x102fe200000108af */
[----:B------:R-:W-:Y:S01]  /*b000*/  MOV R247, R189 ;  /* 0x000000bd00f77202 */ /* 0x000fe20000000f00 */
[-C--:B--2---:R-:W-:Y:S07]  /*b010*/  HMMA.16816.F32.BF16 R84, R132, R144.reuse, R84 ;  /* 0x000000908454723c */ /* 0x084fee0000041854 */
[----:B------:R1:W-:Y:S01]  /*b020*/  MUFU.EX2 R204, R140 ;  /* 0x0000008c00cc7308 */ /* 0x0003e20000000800 */
[C---:B------:R-:W-:Y:S01]  /*b030*/  HMMA.16816.F32.BF16 R88, R136.reuse, R144, R88 ;  /* 0x000000908858723c */ /* 0x040fe20000041858 */
[----:B---3--:R-:W-:Y:S06]  /*b040*/  F2FP.BF16.PACK_AB R174, R207, R208 ;  /* 0x000000d0cfae723e */ /* 0x008fec00000010ff */
[--C-:B------:R-:W-:Y:S01]  /*b050*/  FFMA.FTZ R144, R212, c[0x0][0x2d0], -R166.reuse ;  /* 0x0000b400d4907a23 */ /* 0x100fe200000108a6 */
[-C--:B------:R-:W-:Y:S01]  /*b060*/  HMMA.16816.F32.BF16 R92, R136, R146.reuse, R92 ;  /* 0x00000092885c723c */ /* 0x080fe2000004185c */
[----:B------:R-:W-:Y:S02]  /*b070*/  MOV R212, R171 ;  /* 0x000000ab00d47202 */ /* 0x000fe40000000f00 */
[----:B------:R2:W-:Y:S05]  /*b080*/  MUFU.EX2 R171, R144 ;  /* 0x0000009000ab7308 */ /* 0x0005ea0000000800 */
[C---:B------:R-:W-:Y:S01]  /*b090*/  HMMA.16816.F32.BF16 R96, R132.reuse, R146, R96 ;  /* 0x000000928460723c */ /* 0x040fe20000041860 */
[--C-:B-1----:R-:W-:Y:S03]  /*b0a0*/  FFMA.FTZ R140, R251, c[0x0][0x2d0], -R175.reuse ;  /* 0x0000b400fb8c7a23 */ /* 0x102fe600000108af */
[----:B------:R-:W-:Y:S04]  /*b0b0*/  MOV R251, R188 ;  /* 0x000000bc00fb7202 */ /* 0x000fe80000000f00 */
[-C--:B----4-:R-:W-:Y:S01]  /*b0c0*/  HMMA.16816.F32.BF16 R100, R132, R148.reuse, R100 ;  /* 0x000000948464723c */ /* 0x090fe20000041864 */
[----:B------:R1:W3:Y:S07]  /*b0d0*/  MUFU.EX2 R203, R140 ;  /* 0x0000008c00cb7308 */ /* 0x0002ee0000000800 */
[C---:B------:R-:W-:Y:S01]  /*b0e0*/  HMMA.16816.F32.BF16 R104, R136.reuse, R148, R104 ;  /* 0x000000948868723c */ /* 0x040fe20000041868 */
[--C-:B--2---:R-:W-:Y:S03]  /*b0f0*/  FFMA.FTZ R144, R214, c[0x0][0x2d0], -R166.reuse ;  /* 0x0000b400d6907a23 */ /* 0x104fe600000108a6 */
[----:B------:R-:W-:Y:S03]  /*b100*/  MOV R214, R196 ;  /* 0x000000c400d67202 */ /* 0x000fe60000000f00 */
[----:B------:R-:W-:Y:S01]  /*b110*/  MOV R149, R170 ;  /* 0x000000aa00957202 */ /* 0x000fe20000000f00 */
[-C--:B------:R-:W-:Y:S01]  /*b120*/  HMMA.16816.F32.BF16 R108, R136, R150.reuse, R108 ;  /* 0x00000096886c723c */ /* 0x080fe2000004186c */
[----:B------:R2:W4:Y:S03]  /*b130*/  MUFU.EX2 R196, R144 ;  /* 0x0000009000c47308 */ /* 0x0005260000000800 */
[----:B------:R-:W-:Y:S04]  /*b140*/  MOV R148, R184 ;  /* 0x000000b800947202 */ /* 0x000fe80000000f00 */
[C---:B------:R-:W-:Y:S01]  /*b150*/  HMMA.16816.F32.BF16 R112, R132.reuse, R150, R112 ;  /* 0x000000968470723c */ /* 0x040fe20000041870 */
[--C-:B-1----:R-:W-:Y:S03]  /*b160*/  FFMA.FTZ R140, R202, c[0x0][0x2d0], -R175.reuse ;  /* 0x0000b400ca8c7a23 */ /* 0x102fe600000108af */
[----:B------:R-:W-:Y:S01]  /*b170*/  FFMA.FTZ R175, R160, c[0x0][0x2d0], -R175 ;  /* 0x0000b400a0af7a23 */ /* 0x000fe200000108af */
[----:B------:R1:W-:Y:S01]  /*b180*/  MUFU.EX2 R202, R140 ;  /* 0x0000008c00ca7308 */ /* 0x0003e20000000800 */
[----:B------:R-:W-:Y:S02]  /*b190*/  MOV R160, R191 ;  /* 0x000000bf00a07202 */ /* 0x000fe40000000f00 */
[----:B------:R-:W-:Y:S01]  /*b1a0*/  LDSM.16.MT88.4 R188, [R225+0x3080] ;  /* 0x00308000e1bc783b */ /* 0x000fe20000004200 */
[----:B---3--:R-:W-:Y:S03]  /*b1b0*/  F2FP.BF16.PACK_AB R192, R203, R204 ;  /* 0x000000cccbc0723e */ /* 0x008fe600000010ff */
[----:B------:R-:W-:Y:S02]  /*b1c0*/  MOV R150, R182 ;  /* 0x000000b600967202 */ /* 0x000fe40000000f00 */
[----:B------:R-:W-:Y:S01]  /*b1d0*/  MOV R151, R181 ;  /* 0x000000b500977202 */ /* 0x000fe20000000f00 */
[----:B------:R3:W3:Y:S01]  /*b1e0*/  MUFU.EX2 R201, R175 ;  /* 0x000000af00c97308 */ /* 0x0006e20000000800 */
[----:B------:R-:W-:Y:S01]  /*b1f0*/  MOV R223, R160 ;  /* 0x000000a000df7202 */ /* 0x000fe20000000f00 */
[--C-:B--2---:R-:W-:Y:S01]  /*b200*/  FFMA.FTZ R144, R213, c[0x0][0x2d0], -R166.reuse ;  /* 0x0000b400d5907a23 */ /* 0x104fe200000108a6 */
[----:B------:R-:W-:Y:S01]  /*b210*/  MOV R213, R178 ;  /* 0x000000b200d57202 */ /* 0x000fe20000000f00 */
[----:B------:R-:W-:Y:S01]  /*b220*/  FFMA.FTZ R166, R172, c[0x0][0x2d0], -R166 ;  /* 0x0000b400aca67a23 */ /* 0x000fe200000108a6 */
[----:B------:R-:W-:Y:S01]  /*b230*/  F2FP.BF16.PACK_AB R172, R215, R211 ;  /* 0x000000d3d7ac723e */ /* 0x000fe200000010ff */
[----:B------:R-:W-:Y:S01]  /*b240*/  LDSM.16.MT88.4 R160, [R228+0x3080] ;  /* 0x00308000e4a0783b */ /* 0x000fe20000004200 */
[----:B----4-:R-:W-:Y:S03]  /*b250*/  F2FP.BF16.PACK_AB R193, R196, R171 ;  /* 0x000000abc4c1723e */ /* 0x010fe600000010ff */
[----:B------:R2:W-:Y:S04]  /*b260*/  MUFU.EX2 R170, R144 ;  /* 0x0000009000aa7308 */ /* 0x0005e80000000800 */
[----:B-1----:R-:W1:Y:S06]  /*b270*/  LDSM.16.MT88.4 R140, [R227+0x4080] ;  /* 0x00408000e38c783b */ /* 0x002e6c0000004200 */
[----:B------:R-:W4:Y:S01]  /*b280*/  MUFU.EX2 R166, R166 ;  /* 0x000000a600a67308 */ /* 0x000f220000000800 */
[----:B---3--:R-:W-:Y:S02]  /*b290*/  F2FP.BF16.PACK_AB R175, R205, R206 ;  /* 0x000000cecdaf723e */ /* 0x008fe400000010ff */
[----:B------:R-:W-:Y:S01]  /*b2a0*/  F2FP.BF16.PACK_AB R194, R201, R202 ;  /* 0x000000cac9c2723e */ /* 0x000fe200000010ff */
[----:B--2---:R-:W2:Y:S01]  /*b2b0*/  LDSM.16.MT88.4 R144, [R226+0x3080] ;  /* 0x00308000e290783b */ /* 0x004ea20000004200 */
[----:B----4-:R-:W-:Y:S01]  /*b2c0*/  F2FP.BF16.PACK_AB R195, R166, R170 ;  /* 0x000000aaa6c3723e */ /* 0x010fe200000010ff */
[-C--:B-1----:R-:W-:Y:S08]  /*b2d0*/  HMMA.16816.F32.BF16 R116, R132, R140.reuse, R116 ;  /* 0x0000008c8474723c */ /* 0x082ff00000041874 */
[C---:B------:R-:W-:Y:S07]  /*b2e0*/  HMMA.16816.F32.BF16 R120, R136.reuse, R140, R120 ;  /* 0x0000008c8878723c */ /* 0x040fee0000041878 */
[----:B------:R-:W-:Y:S01]  /*b2f0*/  MOV R141, R180 ;  /* 0x000000b4008d7202 */ /* 0x000fe20000000f00 */
[-C--:B------:R-:W-:Y:S08]  /*b300*/  HMMA.16816.F32.BF16 R124, R136, R142.reuse, R124 ;  /* 0x0000008e887c723c */ /* 0x080ff0000004187c */
[----:B------:R-:W-:Y:S08]  /*b310*/  HMMA.16816.F32.BF16 R128, R132, R142, R128 ;  /* 0x0000008e8480723c */ /* 0x000ff00000041880 */
[-C--:B------:R-:W-:Y:S01]  /*b320*/  HMMA.16816.F32.BF16 R176, R172, R188.reuse, R4 ;  /* 0x000000bcacb0723c */ /* 0x080fe20000041804 */
[----:B------:R-:W1:Y:S07]  /*b330*/  LDSM.16.MT88.4 R4, [R227+0x3080] ;  /* 0x00308000e304783b */ /* 0x000e6e0000004200 */
[C---:B------:R-:W-:Y:S01]  /*b340*/  HMMA.16816.F32.BF16 R180, R192.reuse, R188, R8 ;  /* 0x000000bcc0b4723c */ /* 0x040fe20000041808 */
[----:B------:R-:W3:Y:S07]  /*b350*/  LDSM.16.MT88.4 R8, [R225+0x4880] ;  /* 0x00488000e108783b */ /* 0x000eee0000004200 */
[-C--:B------:R-:W-:Y:S01]  /*b360*/  HMMA.16816.F32.BF16 R184, R192, R190.reuse, R12 ;  /* 0x000000bec0b8723c */ /* 0x080fe2000004180c */
[----:B------:R-:W4:Y:S07]  /*b370*/  LDSM.16.MT88.4 R12, [R226+0x4880] ;  /* 0x00488000e20c783b */ /* 0x000f2e0000004200 */
[C---:B------:R-:W-:Y:S01]  /*b380*/  HMMA.16816.F32.BF16 R188, R172.reuse, R190, R16 ;  /* 0x000000beacbc723c */ /* 0x040fe20000041810 */
[----:B------:R-:W1:Y:S07]  /*b390*/  LDSM.16.MT88.4 R16, [R228+0x4880] ;  /* 0x00488000e410783b */ /* 0x000e6e0000004200 */
[-C--:B--2---:R-:W-:Y:S07]  /*b3a0*/  HMMA.16816.F32.BF16 R132, R172, R144.reuse, R20 ;  /* 0x00000090ac84723c */ /* 0x084fee0000041814 */
[----:B------:R-:W-:Y:S01]  /*b3b0*/  MOV R23, R141 ;  /* 0x0000008d00177202 */ /* 0x000fe20000000f00 */
[C---:B------:R-:W-:Y:S01]  /*b3c0*/  HMMA.16816.F32.BF16 R136, R192.reuse, R144, R24 ;  /* 0x00000090c088723c */ /* 0x040fe20000041818 */
[----:B------:R-:W2:Y:S03]  /*b3d0*/  LDL.LU R27, [R1+0x18] ;  /* 0x00001800011b7983 */ /* 0x000ea60000300800 */
[----:B------:R-:W-:Y:S02]  /*b3e0*/  MOV R22, R150 ;  /* 0x0000009600167202 */ /* 0x000fe40000000f00 */
[----:B------:R-:W-:Y:S02]  /*b3f0*/  MOV R21, R151 ;  /* 0x0000009700157202 */ /* 0x000fe40000000f00 */
[-C--:B------:R-:W-:Y:S01]  /*b400*/  HMMA.16816.F32.BF16 R140, R192, R146.reuse, R28 ;  /* 0x00000092c08c723c */ /* 0x080fe2000004181c */
[----:B------:R-:W2:Y:S03]  /*b410*/  LDL.LU R28, [R1+0x14] ;  /* 0x00001400011c7983 */ /* 0x000ea60000300800 */
[----:B------:R-:W-:Y:S02]  /*b420*/  MOV R20, R148 ;  /* 0x0000009400147202 */ /* 0x000fe40000000f00 */
[----:B------:R-:W-:Y:S02]  /*b430*/  MOV R26, R149 ;  /* 0x00000095001a7202 */ /* 0x000fe40000000f00 */
[C---:B------:R-:W-:Y:S01]  /*b440*/  HMMA.16816.F32.BF16 R144, R172.reuse, R146, R32 ;  /* 0x00000092ac90723c */ /* 0x040fe20000041820 */
[----:B------:R-:W2:Y:S03]  /*b450*/  LDL.LU R33, [R1+0x10] ;  /* 0x0000100001217983 */ /* 0x000ea60000300800 */
[----:B------:R-:W-:Y:S01]  /*b460*/  MOV R31, R154 ;  /* 0x0000009a001f7202 */ /* 0x000fe20000000f00 */
[----:B------:R-:W2:Y:S01]  /*b470*/  LDL.LU R32, [R1+0xc] ;  /* 0x00000c0001207983 */ /* 0x000ea20000300800 */
[----:B------:R-:W-:Y:S02]  /*b480*/  MOV R30, R155 ;  /* 0x0000009b001e7202 */ /* 0x000fe40000000f00 */
[-C--:B------:R-:W-:Y:S01]  /*b490*/  HMMA.16816.F32.BF16 R148, R172, R160.reuse, R36 ;  /* 0x000000a0ac94723c */ /* 0x080fe20000041824 */
[----:B------:R-:W-:Y:S03]  /*b4a0*/  MOV R25, R246 ;  /* 0x000000f600197202 */ /* 0x000fe60000000f00 */
[----:B------:R-:W-:Y:S02]  /*b4b0*/  MOV R246, R153 ;  /* 0x0000009900f67202 */ /* 0x000fe40000000f00 */
[----:B------:R-:W-:Y:S02]  /*b4c0*/  MOV R24, R222 ;  /* 0x000000de00187202 */ /* 0x000fe40000000f00 */
[----:B------:R-:W-:Y:S02]  /*b4d0*/  MOV R222, R152 ;  /* 0x0000009800de7202 */ /* 0x000fe40000000f00 */
[C---:B------:R-:W-:Y:S02]  /*b4e0*/  HMMA.16816.F32.BF16 R152, R192.reuse, R160, R40 ;  /* 0x000000a0c098723c */ /* 0x040fe40000041828 */
[----:B------:R-:W-:Y:S02]  /*b4f0*/  MOV R34, R158 ;  /* 0x0000009e00227202 */ /* 0x000fe40000000f00 */
[----:B------:R-:W-:Y:S02]  /*b500*/  MOV R35, R157 ;  /* 0x0000009d00237202 */ /* 0x000fe40000000f00 */
[----:B------:R-:W-:Y:S02]  /*b510*/  MOV R39, R156 ;  /* 0x0000009c00277202 */ /* 0x000fe40000000f00 */
[----:B------:R-:W-:Y:S04]  /*b520*/  MOV R29, R223 ;  /* 0x000000df001d7202 */ /* 0x000fe80000000f00 */
[----:B------:R-:W-:Y:S02]  /*b530*/  MOV R223, R219 ;  /* 0x000000db00df7202 */ /* 0x000fe40000000f00 */
[----:B------:R-:W-:Y:S02]  /*b540*/  MOV R219, R216 ;  /* 0x000000d800db7202 */ /* 0x000fe40000000f00 */
[----:B------:R-:W-:Y:S02]  /*b550*/  MOV R216, R159 ;  /* 0x0000009f00d87202 */ /* 0x000fe40000000f00 */
[-C--:B------:R-:W-:Y:S08]  /*b560*/  HMMA.16816.F32.BF16 R156, R192, R162.reuse, R44 ;  /* 0x000000a2c09c723c */ /* 0x080ff0000004182c */
[C---:B------:R-:W-:Y:S08]  /*b570*/  HMMA.16816.F32.BF16 R160, R172.reuse, R162, R48 ;  /* 0x000000a2aca0723c */ /* 0x040ff00000041830 */
[-C--:B-1----:R-:W-:Y:S08]  /*b580*/  HMMA.16816.F32.BF16 R52, R172, R4.reuse, R52 ;  /* 0x00000004ac34723c */ /* 0x082ff00000041834 */
[C---:B------:R-:W-:Y:S08]  /*b590*/  HMMA.16816.F32.BF16 R56, R192.reuse, R4, R56 ;  /* 0x00000004c038723c */ /* 0x040ff00000041838 */
[-C--:B------:R-:W-:Y:S08]  /*b5a0*/  HMMA.16816.F32.BF16 R60, R192, R6.reuse, R60 ;  /* 0x00000006c03c723c */ /* 0x080ff0000004183c */
[C---:B------:R-:W-:Y:S01]  /*b5b0*/  HMMA.16816.F32.BF16 R64, R172.reuse, R6, R64 ;  /* 0x00000006ac40723c */ /* 0x040fe20000041840 */
[----:B------:R-:W1:Y:S07]  /*b5c0*/  LDSM.16.MT88.4 R4, [R227+0x4880] ;  /* 0x00488000e304783b */ /* 0x000e6e0000004200 */
[-C--:B---3--:R-:W-:Y:S08]  /*b5d0*/  HMMA.16816.F32.BF16 R68, R172, R8.reuse, R68 ;  /* 0x00000008ac44723c */ /* 0x088ff00000041844 */
[C---:B------:R-:W-:Y:S08]  /*b5e0*/  HMMA.16816.F32.BF16 R72, R192.reuse, R8, R72 ;  /* 0x00000008c048723c */ /* 0x040ff00000041848 */
[-C--:B------:R-:W-:Y:S08]  /*b5f0*/  HMMA.16816.F32.BF16 R76, R192, R10.reuse, R76 ;  /* 0x0000000ac04c723c */ /* 0x080ff0000004184c */
[C---:B------:R-:W-:Y:S08]  /*b600*/  HMMA.16816.F32.BF16 R80, R172.reuse, R10, R80 ;  /* 0x0000000aac50723c */ /* 0x040ff00000041850 */
        /* <DEDUP_REMOVED lines=8> */
[-C--:B-1----:R-:W-:Y:S08]  /*b690*/  HMMA.16816.F32.BF16 R116, R172, R4.reuse, R116 ;  /* 0x00000004ac74723c */ /* 0x082ff00000041874 */
[C---:B------:R-:W-:Y:S08]  /*b6a0*/  HMMA.16816.F32.BF16 R120, R192.reuse, R4, R120 ;  /* 0x00000004c078723c */ /* 0x040ff00000041878 */
[-C--:B------:R-:W-:Y:S08]  /*b6b0*/  HMMA.16816.F32.BF16 R124, R192, R6.reuse, R124 ;  /* 0x00000006c07c723c */ /* 0x080ff0000004187c */
[----:B------:R-:W-:Y:S01]  /*b6c0*/  HMMA.16816.F32.BF16 R128, R172, R6, R128 ;  /* 0x00000006ac80723c */ /* 0x000fe20000041880 */
[----:B--2---:R-:W-:Y:S04]  /*b6d0*/  FFMA.FTZ R8, R2, R28, R35 ;  /* 0x0000001c02087223 */ /* 0x004fe80000010023 */
[----:B------:R-:W-:Y:S02]  /*b6e0*/  FADD.FTZ R8, R31, R8 ;  /* 0x000000081f087221 */ /* 0x000fe40000010000 */
[----:B------:R-:W-:Y:S02]  /*b6f0*/  FFMA.FTZ R165, R165, R33, R39 ;  /* 0x00000021a5a57223 */ /* 0x000fe40000010027 */
[----:B------:R-:W-:Y:S03]  /*b700*/  FADD.FTZ R9, R26, R8 ;  /* 0x000000081a097221 */ /* 0x000fe60000010000 */
[----:B------:R-:W-:Y:S02]  /*b710*/  FFMA.FTZ R164, R164, R32, R34 ;  /* 0x00000020a4a47223 */ /* 0x000fe40000010022 */
[----:B------:R-:W-:Y:S02]  /*b720*/  FADD.FTZ R2, R29, R165 ;  /* 0x000000a51d027221 */ /* 0x000fe40000010000 */
[----:B------:R-:W-:Y:S02]  /*b730*/  FADD.FTZ R164, R30, R164 ;  /* 0x000000a41ea47221 */ /* 0x000fe40000010000 */
[----:B------:R-:W-:Y:S02]  /*b740*/  FADD.FTZ R2, R24, R2 ;  /* 0x0000000218027221 */ /* 0x000fe40000010000 */
[----:B------:R-:W-:Y:S02]  /*b750*/  FFMA.FTZ R8, R0, R27, R217 ;  /* 0x0000001b00087223 */ /* 0x000fe400000100d9 */
[----:B------:R-:W-:Y:S02]  /*b760*/  FADD.FTZ R164, R25, R164 ;  /* 0x000000a419a47221 */ /* 0x000fe40000010000 */
[----:B------:R-:W-:Y:S02]  /*b770*/  FADD.FTZ R10, R20, R2 ;  /* 0x00000002140a7221 */ /* 0x000fe40000010000 */
[----:B------:R-:W-:Y:S02]  /*b780*/  FADD.FTZ R8, R218, R8 ;  /* 0x00000008da087221 */ /* 0x000fe40000010000 */
[----:B------:R-:W-:Y:S01]  /*b790*/  FADD.FTZ R2, R21, R164 ;  /* 0x000000a415027221 */ /* 0x000fe20000010000 */
[----:B------:R-:W-:Y:S01]  /*b7a0*/  MOV R164, R169 ;  /* 0x000000a900a47202 */ /* 0x000fe20000000f00 */
[----:B------:R-:W-:Y:S02]  /*b7b0*/  FADD.FTZ R10, R23, R10 ;  /* 0x0000000a170a7221 */ /* 0x000fe40000010000 */
        /* <DEDUP_REMOVED lines=29> */
[----:B------:R-:W-:Y:S01]  /*b990*/  FADD.FTZ R4, R206, R8 ;  /* 0x00000008ce047221 */ /* 0x000fe20000010000 */
[----:B------:R1:W-:Y:S01]  /*b9a0*/  STL [R1+0x10], R5 ;  /* 0x0000100501007387 */ /* 0x0003e20000100800 */
[----:B------:R-:W-:Y:S02]  /*b9b0*/  FADD.FTZ R2, R202, R2 ;  /* 0x00000002ca027221 */ /* 0x000fe40000010000 */
[----:B------:R-:W-:Y:S02]  /*b9c0*/  FADD.FTZ R4, R205, R4 ;  /* 0x00000004cd047221 */ /* 0x000fe40000010000 */
[----:B------:R-:W-:Y:S02]  /*b9d0*/  FADD.FTZ R2, R201, R2 ;  /* 0x00000002c9027221 */ /* 0x000fe40000010000 */
[----:B------:R-:W-:Y:S01]  /*b9e0*/  FADD.FTZ R0, R170, R0 ;  /* 0x00000000aa007221 */ /* 0x000fe20000010000 */
[----:B------:R1:W-:Y:S01]  /*b9f0*/  STL [R1+0xc], R4 ;  /* 0x00000c0401007387 */ /* 0x0003e20000100800 */
[----:B------:R-:W-:Y:S02]  /*ba00*/  MOV R170, R167 ;  /* 0x000000a700aa7202 */ /* 0x000fe40000000f00 */
[----:B------:R-:W-:Y:S01]  /*ba10*/  FADD.FTZ R0, R166, R0 ;  /* 0x00000000a6007221 */ /* 0x000fe20000010000 */
[----:B------:R1:W-:Y:S01]  /*ba20*/  STL [R1+0x14], R2 ;  /* 0x0000140201007387 */ /* 0x0003e20000100800 */
[----:B------:R-:W-:Y:S03]  /*ba30*/  MOV R166, R168 ;  /* 0x000000a800a67202 */ /* 0x000fe60000000f00 */
[----:B------:R1:W-:Y:S01]  /*ba40*/  STL [R1+0x18], R0 ;  /* 0x0000180001007387 */ /* 0x0003e20000100800 */
[----:B------:R-:W-:-:S05]  /*ba50*/  @P0 BRA `(.L_x_989) ;  /* 0xffffb39000000947 */ /* 0x000fca000383ffff */
.L_x_970:
[----:B------:R-:W2:Y:S01]  /*ba60*/  S2UR UR26, SR_CTAID.X ;  /* 0x00000000001a79c3 */ /* 0x000ea20000002500 */
[----:B------:R-:W-:-:S02]  /*ba70*/  UISETP.NE.AND UP1, UPT, UR13, URZ, UPT ;  /* 0x0000003f0d00728c */ /* 0x000fc4000bf25270 */
[----:B------:R-:W-:Y:S02]  /*ba80*/  UISETP.NE.AND UP0, UPT, UR12, URZ, UPT ;  /* 0x0000003f0c00728c */ /* 0x000fe4000bf05270 */
[----:B------:R-:W-:Y:S02]  /*ba90*/  ULDC UR27, c[0x0][0x168] ;  /* 0x00005a00001b7ab9 */ /* 0x000fe40000000800 */
[----:B------:R-:W-:Y:S02]  /*baa0*/  ULDC.64 UR4, c[0x0][0x2c8] ;  /* 0x0000b20000047ab9 */ /* 0x000fe40000000a00 */
[----:B------:R-:W-:Y:S01]  /*bab0*/  UIADD3 UR27, -UR27, 0x1, URZ ;  /* 0x000000011b1b7890 */ /* 0x000fe2000fffe13f */
[----:B------:R-:W-:Y:S01]  /*bac0*/  PLOP3.LUT P0, PT, PT, PT, UP0, 0x40, 0x0 ;  /* 0x000000000000781c */ /* 0x000fe20003f0e808 */
[----:B--2---:R-:W-:-:S04]  /*bad0*/  ULEA UR26, UR26, 0x7f, 0x7 ;  /* 0x0000007f1a1a7891 */ /* 0x004fc8000f8e383f */
[----:B------:R-:W-:-:S03]  /*bae0*/  UIMAD.WIDE.U32 UR28, UR26, UR4, URZ ;  /* 0x000000041a1c72a5 */ /* 0x000fc6000f8e003f */
[----:B------:R-:W-:Y:S02]  /*baf0*/  ULDC UR4, c[0x0][0x1d0] ;  /* 0x0000740000047ab9 */ /* 0x000fe40000000800 */
[----:B------:R-:W-:Y:S02]  /*bb00*/  UIMAD UR4, UR22, UR4, UR27 ;  /* 0x00000004160472a4 */ /* 0x000fe4000f8e021b */
[----:B------:R-:W-:Y:S02]  /*bb10*/  @UP1 USHF.R.U32.HI UR26, URZ, UR5, UR29 ;  /* 0x000000053f1a1299 */ /* 0x000fe4000801161d */
[----:B------:R-:W-:Y:S02]  /*bb20*/  ULDC UR22, c[0x0][0x324] ;  /* 0x0000c90000167ab9 */ /* 0x000fe40000000800 */
[----:B------:R-:W-:-:S04]  /*bb30*/  UIADD3 UR26, UR4, UR26, URZ ;  /* 0x0000001a041a7290 */ /* 0x000fc8000fffe03f */
        /* <DEDUP_REMOVED lines=14> */
.L_x_991:
[----:B------:R-:W-:Y:S02]  /*bc20*/  ULDC UR4, c[0x0][0x32c] ;  /* 0x0000cb0000047ab9 */ /* 0x000fe40000000800 */
[----:B------:R-:W-:-:S03]  /*bc30*/  UISETP.NE.AND UP0, UPT, UR4, 0x1, UPT ;  /* 0x000000010400788c */ /* 0x000fc6000bf05270 */
[----:B------:R-:W-:Y:S02]  /*bc40*/  ULDC.64 UR4, c[0x0][0x330] ;  /* 0x0000cc0000047ab9 */ /* 0x000fe40000000a00 */
[----:B------:R-:W-:-:S07]  /*bc50*/  UIMAD.WIDE.U32 UR28, UR26, UR4, URZ ;  /* 0x000000041a1c72a5 */ /* 0x000fce000f8e003f */
[----:B------:R-:W-:Y:S02]  /*bc60*/  @UP0 UMOV UR27, UR29 ;  /* 0x0000001d001b0c82 */ /* 0x000fe40008000000 */
[----:B------:R-:W-:Y:S02]  /*bc70*/  @UP0 USHF.R.U32.HI UR26, URZ, UR5, UR27 ;  /* 0x000000053f1a0299 */ /* 0x000fe4000801161b */
.L_x_992:
[----:B------:R-:W-:Y:S02]  /*bc80*/  ULDC UR4, c[0x0][0x32c] ;  /* 0x0000cb0000047ab9 */ /* 0x000fe40000000800 */
[----:B------:R-:W-:-:S04]  /*bc90*/  UIMAD UR4, UR26, UR4, URZ ;  /* 0x000000041a0472a4 */ /* 0x000fc8000f8e023f */
[----:B------:R-:W-:-:S04]  /*bca0*/  UISETP.LT.AND UP0, UPT, UR22, UR4, UPT ;  /* 0x000000041600728c */ /* 0x000fc8000bf01270 */
[----:B------:R-:W-:-:S04]  /*bcb0*/  USEL UR22, UR22, UR4, !UP0 ;  /* 0x0000000416167287 */ /* 0x000fc8000c000000 */
.L_x_990:
[----:B------:R-:W-:-:S04]  /*bcc0*/  UIADD3 UR22, UR22, 0x2f, URZ ;  /* 0x0000002f16167890 */ /* 0x000fc8000fffe03f */
        /* <DEDUP_REMOVED lines=8> */
[----:B-1----:R-:W2:Y:S04]  /*bd50*/  LDL R2, [R1] ;  /* 0x0000000001027983 */ /* 0x002ea80000100800 */
[----:B------:R-:W3:Y:S04]  /*bd60*/  LDL R5, [R1+0x28] ;  /* 0x0000280001057983 */ /* 0x000ee80000100800 */
[----:B------:R-:W3:Y:S01]  /*bd70*/  LDL R4, [R1+0x20] ;  /* 0x0000200001047983 */ /* 0x000ee20000100800 */
[----:B------:R-:W-:Y:S01]  /*bd80*/  IMAD.MOV.U32 R164, RZ, RZ, R168 ;  /* 0x000000ffffa47224 */ /* 0x000fe200078e00a8 */
[----:B------:R-:W-:Y:S01]  /*bd90*/  MOV R171, R3 ;  /* 0x0000000300ab7202 */ /* 0x000fe20000000f00 */
[----:B------:R-:W-:-:S02]  /*bda0*/  IMAD.MOV.U32 R0, RZ, RZ, R169 ;  /* 0x000000ffff007224 */ /* 0x000fc400078e00a9 */
[----:B------:R-:W-:Y:S01]  /*bdb0*/  IMAD.MOV.U32 R170, RZ, RZ, R167 ;  /* 0x000000ffffaa7224 */ /* 0x000fe200078e00a7 */
[----:B--2---:R-:W-:Y:S02]  /*bdc0*/  SHF.R.S32.HI R222, RZ, 0x1f, R2 ;  /* 0x0000001fffde7819 */ /* 0x004fe40000011402 */
[C---:B------:R-:W-:Y:S02]  /*bdd0*/  SHF.L.U32 R251, R2.reuse, 0x1, RZ ;  /* 0x0000000102fb7819 */ /* 0x040fe400000006ff */
[----:B------:R-:W-:Y:S02]  /*bde0*/  SHF.L.U64.HI R222, R2, 0x1, R222 ;  /* 0x0000000102de7819 */ /* 0x000fe400000102de */
[C---:B---3--:R-:W-:Y:S01]  /*bdf0*/  SHF.L.U64.HI R221, R4.reuse, 0x1, R5 ;  /* 0x0000000104dd7819 */ /* 0x048fe20000010205 */
[----:B------:R-:W-:Y:S02]  /*be00*/  IMAD.SHL.U32 R220, R4, 0x2, RZ ;  /* 0x0000000204dc7824 */ /* 0x000fe400078e00ff */
.L_x_996:
[----:B------:R-:W-:Y:S04]  /*be10*/  DEPBAR.LE SB0, 0x0 ;  /* 0x000080000000791a */ /* 0x000fe80000000000 */
[----:B------:R-:W-:Y:S01]  /*be20*/  BAR.SYNC.DEFER_BLOCKING 0x0 ;  /* 0x0000000000007b1d */ /* 0x000fe20000010000 */
[----:B------:R-:W-:Y:S01]  /*be30*/  UISETP.GT.AND UP0, UPT, UR7, UR23, UPT ;  /* 0x000000170700728c */ /* 0x000fe2000bf04270 */
[----:B------:R-:W-:Y:S05]  /*be40*/  SEL R223, RZ, 0x10, P4 ;  /* 0x00000010ffdf7807 */ /* 0x000fea0002000000 */
[----:B------:R-:W-:Y:S01]  /*be50*/  PLOP3.LUT P0, PT, PT, PT, UP0, 0x80, 0x0 ;  /* 0x000000000000781c */ /* 0x000fe20003f0f008 */
[----:B-----5:R1:W2:Y:S04]  /*be60*/  LDSM.16.M88.4 R48, [R231+0x8080] ;  /* 0x00808000e730783b */ /* 0x0202a80000000200 */
[----:B------:R1:W3:Y:S04]  /*be70*/  LDSM.16.M88.4 R44, [R231+0xa080] ;  /* 0x00a08000e72c783b */ /* 0x0002e80000000200 */
[----:B------:R1:W4:Y:S04]  /*be80*/  LDSM.16.M88.4 R16, [R224+0x5080] ;  /* 0x00508000e010783b */ /* 0x0003280000000200 */
        /* <DEDUP_REMOVED lines=8> */
[----:B------:R-:W-:Y:S02]  /*bf10*/  SHF.R.S32.HI R2, RZ, 0x1f, R243 ;  /* 0x0000001fff027819 */ /* 0x000fe400000114f3 */
[----:B------:R-:W-:Y:S03]  /*bf20*/  SHF.R.S32.HI R5, RZ, 0x1f, R242 ;  /* 0x0000001fff057819 */ /* 0x000fe600000114f2 */
[----:B------:R-:W-:Y:S02]  /*bf30*/  IMAD R4, R2, c[0x0][0x208], RZ ;  /* 0x0000820002047a24 */ /* 0x000fe400078e02ff */
[C---:B------:R-:W-:Y:S04]  /*bf40*/  IMAD.WIDE.U32 R2, R243.reuse, c[0x0][0x208], RZ ;  /* 0x00008200f3027a25 */ /* 0x040fe800078e00ff */
[----:B------:R-:W-:Y:S04]  /*bf50*/  IMAD R4, R243, c[0x0][0x20c], R4 ;  /* 0x00008300f3047a24 */ /* 0x000fe800078e0204 */
[----:B------:R-:W-:Y:S02]  /*bf60*/  IMAD.IADD R3, R3, 0x1, R4 ;  /* 0x0000000103037824 */ /* 0x000fe400078e0204 */
[----:B------:R-:W-:Y:S02]  /*bf70*/  IMAD R4, R5, c[0x0][0x218], RZ ;  /* 0x0000860005047a24 */ /* 0x000fe400078e02ff */
[C---:B------:R-:W-:Y:S04]  /*bf80*/  IMAD.WIDE.U32 R2, R242.reuse, c[0x0][0x218], R2 ;  /* 0x00008600f2027a25 */ /* 0x040fe800078e0002 */
[----:B------:R-:W-:Y:S01]  /*bf90*/  IMAD R4, R242, c[0x0][0x21c], R4 ;  /* 0x00008700f2047a24 */ /* 0x000fe200078e0204 */
[----:B------:R-:W-:Y:S04]  /*bfa0*/  IADD3 R2, P0, R2, UR24, RZ ;  /* 0x0000001802027c10 */ /* 0x000fe8000ff1e0ff */
[----:B------:R-:W-:Y:S02]  /*bfb0*/  IADD3.X R4, R3, UR18, R4, P0, !PT ;  /* 0x0000001203047c10 */ /* 0x000fe400087fe404 */
[C---:B------:R-:W-:Y:S04]  /*bfc0*/  LEA R3, P0, R2.reuse, c[0x0][0x1f8], 0x1 ;  /* 0x00007e0002037a11 */ /* 0x040fe800078008ff */
[----:B------:R-:W-:Y:S01]  /*bfd0*/  LEA.HI.X R2, R2, c[0x0][0x1fc], R4, 0x1, P0 ;  /* 0x00007f0002027a11 */ /* 0x000fe200000f0c04 */
[----:B------:R-:W-:Y:S04]  /*bfe0*/  SHFL.IDX PT, R6, R3, 0x1, 0x181f ;  /* 0x00381f0003067f89 */ /* 0x000fe800000e0000 */
[----:B------:R-:W5:Y:S04]  /*bff0*/  SHFL.IDX PT, R4, R3, RZ, 0x181f ;  /* 0x00181fff03047589 */ /* 0x000f6800000e0000 */
[----:B------:R-:W4:Y:S04]  /*c000*/  SHFL.IDX PT, R5, R2, RZ, 0x181f ;  /* 0x00181fff02057589 */ /* 0x000f2800000e0000 */
[----:B------:R-:W3:Y:S04]  /*c010*/  SHFL.IDX PT, R3, R3, 0x2, 0x181f ;  /* 0x00581f0003037f89 */ /* 0x000ee800000e0000 */
[----:B------:R-:W2:Y:S04]  /*c020*/  SHFL.IDX PT, R7, R2, 0x1, 0x181f ;  /* 0x00381f0002077f89 */ /* 0x000ea800000e0000 */
[----:B------:R1:W2:Y:S02]  /*c030*/  SHFL.IDX PT, R14, R2, 0x2, 0x181f ;  /* 0x00581f00020e7f89 */ /* 0x0002a400000e0000 */
[----:B-1----:R-:W-:Y:S02]  /*c040*/  IADD3 R2, -R223, 0x10, RZ ;  /* 0x00000010df027810 */ /* 0x002fe40007ffe1ff */
[CC--:B-----5:R-:W-:Y:S02]  /*c050*/  IADD3 R12, P1, R4.reuse, R251.reuse, RZ ;  /* 0x000000fb040c7210 */ /* 0x0e0fe40007f3e0ff */
[-C--:B------:R-:W-:Y:S02]  /*c060*/  IADD3 R10, P0, R4, R220.reuse, RZ ;  /* 0x000000dc040a7210 */ /* 0x080fe40007f1e0ff */
[CC--:B------:R-:W-:Y:S01]  /*c070*/  IADD3 R8, P2, R6.reuse, R251.reuse, RZ ;  /* 0x000000fb06087210 */ /* 0x0c0fe20007f5e0ff */
[C-C-:B----4-:R-:W-:Y:S01]  /*c080*/  IMAD.X R13, R5.reuse, 0x1, R222.reuse, P1 ;  /* 0x00000001050d7824 */ /* 0x150fe200008e06de */
[----:B------:R-:W-:Y:S01]  /*c090*/  IADD3 R6, P1, R6, R220, RZ ;  /* 0x000000dc06067210 */ /* 0x000fe20007f3e0ff */
[--C-:B------:R-:W-:Y:S01]  /*c0a0*/  IMAD.X R11, R5, 0x1, R221.reuse, P0 ;  /* 0x00000001050b7824 */ /* 0x100fe200000e06dd */
[----:B---3--:R-:W-:Y:S01]  /*c0b0*/  IADD3 R4, P0, R3, R251, RZ ;  /* 0x000000fb03047210 */ /* 0x008fe20007f1e0ff */
[C-C-:B--2---:R-:W-:Y:S01]  /*c0c0*/  IMAD.X R9, R7.reuse, 0x1, R222.reuse, P2 ;  /* 0x0000000107097824 */ /* 0x144fe200010e06de */
[----:B------:R1:W-:Y:S01]  /*c0d0*/  LDGSTS.E.BYPASS.LTC128B.128 [R244], [R12.64], !P5 ;  /* 0x000000000cf47fae */ /* 0x0003e2000e901d54 */
[--C-:B------:R-:W-:Y:S01]  /*c0e0*/  IMAD.X R7, R7, 0x1, R221.reuse, P1 ;  /* 0x0000000107077824 */ /* 0x100fe200008e06dd */
[----:B------:R-:W-:Y:S01]  /*c0f0*/  LOP3.LUT R2, R2, 0xf, RZ, 0xc0, !PT ;  /* 0x0000000f02027812 */ /* 0x000fe200078ec0ff */
[----:B------:R-:W-:Y:S01]  /*c100*/  IMAD.X R5, R14, 0x1, R222, P0 ;  /* 0x000000010e057824 */ /* 0x000fe200000e06de */
[----:B------:R1:W-:Y:S01]  /*c110*/  LDGSTS.E.BYPASS.LTC128B.128 [R244+0x1800], [R10.64], !P4 ;  /* 0x018000000af47fae */ /* 0x0003e2000e101d54 */
[----:B------:R-:W-:Y:S02]  /*c120*/  ISETP.NE.U32.AND P0, PT, R223, RZ, PT ;  /* 0x000000ffdf00720c */ /* 0x000fe40003f05070 */
[----:B------:R-:W-:Y:S01]  /*c130*/  IADD3 R2, P2, P1, R2, R3, R220 ;  /* 0x0000000302027210 */ /* 0x000fe2000795e0dc */
[----:B------:R1:W-:Y:S03]  /*c140*/  LDGSTS.E.BYPASS.LTC128B.128 [R244+0x800], [R8.64], !P5 ;  /* 0x0080000008f47fae */ /* 0x0003e6000e901d54 */
[----:B------:R-:W-:Y:S01]  /*c150*/  IADD3.X R3, RZ, R14, R221, P2, P1 ;  /* 0x0000000eff037210 */ /* 0x000fe200017e24dd */
[----:B------:R1:W-:Y:S04]  /*c160*/  LDGSTS.E.BYPASS.LTC128B.128 [R244+0x2000], [R6.64], !P4 ;  /* 0x0200000006f47fae */ /* 0x0003e8000e101d54 */
[----:B------:R1:W-:Y:S04]  /*c170*/  LDGSTS.E.BYPASS.LTC128B.128 [R244+0x1000], [R4.64], !P5 ;  /* 0x0100000004f47fae */ /* 0x0003e8000e901d54 */
[----:B------:R1:W-:Y:S02]  /*c180*/  LDGSTS.E.BYPASS.LTC128B.128.ZFILL [R244+0x2800], [R2.64], P0 ;  /* 0x0280000002f47fae */ /* 0x0003e40008141d54 */
.L_x_994:
[-C--:B-12-4-:R-:W-:Y:S01]  /*c190*/  HMMA.16816.F32.BF16 R4, R48, R16.reuse, RZ ;  /* 0x000000103004723c */ /* 0x096fe200000418ff */
[----:B------:R-:W-:Y:S01]  /*c1a0*/  LDSM.16.M88.4 R212, [R232+0x8080] ;  /* 0x00808000e8d4783b */ /* 0x000fe20000000200 */
[----:B------:R-:W-:Y:S06]  /*c1b0*/  UISETP.GT.AND UP0, UPT, UR23, UR7, UPT ;  /* 0x000000071700728c */ /* 0x000fec000bf04270 */
[C---:B---3--:R-:W-:Y:S01]  /*c1c0*/  HMMA.16816.F32.BF16 R8, R44.reuse, R16, RZ ;  /* 0x000000102c08723c */ /* 0x048fe200000418ff */
        /* <DEDUP_REMOVED lines=29> */
[----:B------:R-:W4:Y:S07]  /*c3a0*/  LDSM.16.M88.4 R192, [R230+0x6080] ;  /* 0x00608000e6c0783b */ /* 0x000f2e0000000200 */
[-C--:B-1----:R-:W-:Y:S01]  /*c3b0*/  HMMA.16816.F32.BF16 R4, R212, R216.reuse, R4 ;  /* 0x000000d8d404723c */ /* 0x082fe20000041804 */
[----:B------:R-:W1:Y:S07]  /*c3c0*/  LDSM.16.M88.4 R208, [R234+0xa080] ;  /* 0x00a08000ead0783b */ /* 0x000e6e0000000200 */
[C---:B--2---:R-:W-:Y:S08]  /*c3d0*/  HMMA.16816.F32.BF16 R8, R172.reuse, R216, R8 ;  /* 0x000000d8ac08723c */ /* 0x044ff00000041808 */
[-C--:B------:R-:W-:Y:S08]  /*c3e0*/  HMMA.16816.F32.BF16 R12, R172, R218.reuse, R12 ;  /* 0x000000daac0c723c */ /* 0x080ff0000004180c */
[C---:B------:R-:W-:Y:S01]  /*c3f0*/  HMMA.16816.F32.BF16 R16, R212.reuse, R218, R16 ;  /* 0x000000dad410723c */ /* 0x040fe20000041810 */
[----:B------:R-:W2:Y:S07]  /*c400*/  LDSM.16.M88.4 R216, [R229+0x800] ;  /* 0x00080000e5d8783b */ /* 0x000eae0000000200 */
        /* <DEDUP_REMOVED lines=10> */
[----:B------:R-:W4:Y:S07]  /*c4b0*/  LDSM.16.M88.4 R192, [R224+0x6880] ;  /* 0x00688000e0c0783b */ /* 0x000f2e0000000200 */
[-C--:B------:R-:W-:Y:S01]  /*c4c0*/  HMMA.16816.F32.BF16 R4, R200, R204.reuse, R4 ;  /* 0x000000ccc804723c */ /* 0x080fe20000041804 */
[----:B------:R-:W-:Y:S07]  /*c4d0*/  LDSM.16.M88.4 R212, [R224+0x7080] ;  /* 0x00708000e0d4783b */ /* 0x000fee0000000200 */
[C---:B-1----:R-:W-:Y:S08]  /*c4e0*/  HMMA.16816.F32.BF16 R8, R208.reuse, R204, R8 ;  /* 0x000000ccd008723c */ /* 0x042ff00000041808 */
[-C--:B------:R-:W-:Y:S08]  /*c4f0*/  HMMA.16816.F32.BF16 R12, R208, R206.reuse, R12 ;  /* 0x000000ced00c723c */ /* 0x080ff0000004180c */
[C---:B------:R-:W-:Y:S01]  /*c500*/  HMMA.16816.F32.BF16 R16, R200.reuse, R206, R16 ;  /* 0x000000cec810723c */ /* 0x040fe20000041810 */
[----:B------:R-:W1:Y:S07]  /*c510*/  LDSM.16.M88.4 R204, [R231+0xe080] ;  /* 0x00e08000e7cc783b */ /* 0x000e6e0000000200 */
[-C--:B--2---:R-:W-:Y:S08]  /*c520*/  HMMA.16816.F32.BF16 R20, R200, R216.reuse, R20 ;  /* 0x000000d8c814723c */ /* 0x084ff00000041814 */
[C---:B------:R-:W-:Y:S08]  /*c530*/  HMMA.16816.F32.BF16 R24, R208.reuse, R216, R24 ;  /* 0x000000d8d018723c */ /* 0x040ff00000041818 */
[-C--:B------:R-:W-:Y:S08]  /*c540*/  HMMA.16816.F32.BF16 R28, R208, R218.reuse, R28 ;  /* 0x000000dad01c723c */ /* 0x080ff0000004181c */
[C---:B------:R-:W-:Y:S01]  /*c550*/  HMMA.16816.F32.BF16 R32, R200.reuse, R218, R32 ;  /* 0x000000dac820723c */ /* 0x040fe20000041820 */
[----:B------:R-:W2:Y:S07]  /*c560*/  LDSM.16.M88.4 R216, [R224+0x7880] ;  /* 0x00788000e0d8783b */ /* 0x000eae0000000200 */
[-C--:B---3--:R-:W-:Y:S08]  /*c570*/  HMMA.16816.F32.BF16 R36, R200, R196.reuse, R36 ;  /* 0x000000c4c824723c */ /* 0x088ff00000041824 */
[C---:B------:R-:W-:Y:S08]  /*c580*/  HMMA.16816.F32.BF16 R40, R208.reuse, R196, R40 ;  /* 0x000000c4d028723c */ /* 0x040ff00000041828 */
[-C--:B------:R-:W-:Y:S01]  /*c590*/  HMMA.16816.F32.BF16 R44, R208, R198.reuse, R44 ;  /* 0x000000c6d02c723c */ /* 0x080fe2000004182c */
[----:B------:R-:W-:Y:S07]  /*c5a0*/  LDSM.16.M88.4 R208, [R233+0xe080] ;  /* 0x00e08000e9d0783b */ /* 0x000fee0000000200 */
[----:B------:R-:W-:Y:S01]  /*c5b0*/  HMMA.16816.F32.BF16 R48, R200, R198, R48 ;  /* 0x000000c6c830723c */ /* 0x000fe20000041830 */
[----:B------:R-:W-:Y:S07]  /*c5c0*/  LDSM.16.M88.4 R196, [R233+0xc080] ;  /* 0x00c08000e9c4783b */ /* 0x000fee0000000200 */
[-C--:B----4-:R-:W-:Y:S01]  /*c5d0*/  HMMA.16816.F32.BF16 R4, R172, R192.reuse, R4 ;  /* 0x000000c0ac04723c */ /* 0x090fe20000041804 */
[----:B------:R-:W3:Y:S07]  /*c5e0*/  LDSM.16.M88.4 R200, [R239] ;  /* 0x00000000efc8783b */ /* 0x000eee0000000200 */
        /* <DEDUP_REMOVED lines=9> */
[-C--:B--2---:R-:W-:Y:S08]  /*c680*/  HMMA.16816.F32.BF16 R36, R172, R216.reuse, R36 ;  /* 0x000000d8ac24723c */ /* 0x084ff00000041824 */
[C---:B------:R-:W-:Y:S08]  /*c690*/  HMMA.16816.F32.BF16 R40, R204.reuse, R216, R40 ;  /* 0x000000d8cc28723c */ /* 0x040ff00000041828 */
[-C--:B------:R-:W-:Y:S01]  /*c6a0*/  HMMA.16816.F32.BF16 R44, R204, R218.reuse, R44 ;  /* 0x000000dacc2c723c */ /* 0x080fe2000004182c */
[----:B------:R-:W-:Y:S07]  /*c6b0*/  LDSM.16.M88.4 R204, [R232+0xc080] ;  /* 0x00c08000e8cc783b */ /* 0x000fee0000000200 */
[----:B------:R-:W-:Y:S01]  /*c6c0*/  HMMA.16816.F32.BF16 R48, R172, R218, R48 ;  /* 0x000000daac30723c */ /* 0x000fe20000041830 */
[----:B------:R-:W2:Y:S07]  /*c6d0*/  LDSM.16.M88.4 R172, [R237] ;  /* 0x00000000edac783b */ /* 0x000eae0000000200 */
[-C--:B---3--:R-:W-:Y:S01]  /*c6e0*/  HMMA.16816.F32.BF16 R4, R196, R200.reuse, R4 ;  /* 0x000000c8c404723c */ /* 0x088fe20000041804 */
[----:B------:R-:W3:Y:S07]  /*c6f0*/  LDSM.16.M88.4 R216, [R232+0xe080] ;  /* 0x00e08000e8d8783b */ /* 0x000eee0000000200 */
        /* <DEDUP_REMOVED lines=14> */
[----:B------:R-:W1:Y:S07]  /*c7e0*/  LDSM.16.M88.4 R172, [R230+0x7880] ;  /* 0x00788000e6ac783b */ /* 0x000e6e0000000200 */
[-C--:B------:R-:W-:Y:S01]  /*c7f0*/  HMMA.16816.F32.BF16 R4, R204, R212.reuse, R4 ;  /* 0x000000d4cc04723c */ /* 0x080fe20000041804 */
[----:B------:R-:W2:Y:S07]  /*c800*/  LDSM.16.M88.4 R196, [R229+0x1800] ;  /* 0x00180000e5c4783b */ /* 0x000eae0000000200 */
        /* <DEDUP_REMOVED lines=15> */
[-C--:B--2---:R-:W-:Y:S08]  /*c900*/  HMMA.16816.F32.BF16 R4, R192, R196.reuse, R4 ;  /* 0x000000c4c004723c */ /* 0x084ff00000041804 */
[C---:B------:R-:W-:Y:S08]  /*c910*/  HMMA.16816.F32.BF16 R8, R208.reuse, R196, R8 ;  /* 0x000000c4d008723c */ /* 0x040ff00000041808 */
[-C--:B------:R-:W-:Y:S08]  /*c920*/  HMMA.16816.F32.BF16 R12, R208, R198.reuse, R12 ;  /* 0x000000c6d00c723c */ /* 0x080ff0000004180c */
[C---:B------:R-:W-:Y:S08]  /*c930*/  HMMA.16816.F32.BF16 R16, R192.reuse, R198, R16 ;  /* 0x000000c6c010723c */ /* 0x040ff00000041810 */
[-C--:B---3--:R-:W-:Y:S08]  /*c940*/  HMMA.16816.F32.BF16 R20, R192, R212.reuse, R20 ;  /* 0x000000d4c014723c */ /* 0x088ff00000041814 */
        /* <DEDUP_REMOVED lines=21> */
[----:B------:R-:W-:Y:S04]  /*caa0*/  @!P6 LEA.HI.X R167, R165, c[0x0][0x2a4], R167, 0x2, P0 ;  /* 0x0000a900a5a7ea11 */ /* 0x000fe800000f14a7 */
[----:B------:R-:W-:Y:S01]  /*cab0*/  SHF.R.S32.HI R2, RZ, 0x1f, R243 ;  /* 0x0000001fff027819 */ /* 0x000fe200000114f3 */
[----:B------:R-:W2:Y:S04]  /*cac0*/  @!P6 LDG.E R242, [R166.64] ;  /* 0x00000014a6f2e981 */ /* 0x000ea8000c1e1900 */
[----:B------:R-:W-:Y:S02]  /*cad0*/  IMAD R165, R2, c[0x0][0x1e0], RZ ;  /* 0x0000780002a57a24 */ /* 0x000fe400078e02ff */
[C---:B------:R-:W-:Y:S04]  /*cae0*/  IMAD.WIDE.U32 R2, R243.reuse, c[0x0][0x1e0], RZ ;  /* 0x00007800f3027a25 */ /* 0x040fe800078e00ff */
        /* <DEDUP_REMOVED lines=14> */
[----:B------:R-:W5:Y:S04]  /*cbd0*/  SHFL.IDX PT, R167, R2, 0x1, 0x181f ;  /* 0x00381f0002a77f89 */ /* 0x000f6800000e0000 */
[----:B------:R5:W5:Y:S01]  /*cbe0*/  SHFL.IDX PT, R194, R2, 0x2, 0x181f ;  /* 0x00581f0002c27f89 */ /* 0x000b6200000e0000 */
[-C--:B-1----:R-:W-:Y:S02]  /*cbf0*/  IADD3 R172, P2, R168, R251.reuse, RZ ;  /* 0x000000fba8ac7210 */ /* 0x082fe40007f5e0ff */
[CC--:B--2---:R-:W-:Y:S02]  /*cc00*/  IADD3 R192, P1, R165.reuse, R251.reuse, RZ ;  /* 0x000000fba5c07210 */ /* 0x0c4fe40007f3e0ff */
[-C--:B------:R-:W-:Y:S03]  /*cc10*/  IADD3 R174, P0, R165, R220.reuse, RZ ;  /* 0x000000dca5ae7210 */ /* 0x080fe60007f1e0ff */
[--C-:B---3--:R-:W-:Y:S01]  /*cc20*/  IMAD.X R193, R166, 0x1, R222.reuse, P1 ;  /* 0x00000001a6c17824 */ /* 0x108fe200008e06de */
[----:B------:R-:W-:Y:S01]  /*cc30*/  IADD3 R168, P1, R168, R220, RZ ;  /* 0x000000dca8a87210 */ /* 0x000fe20007f3e0ff */
[--C-:B------:R-:W-:Y:S01]  /*cc40*/  IMAD.X R175, R166, 0x1, R221.reuse, P0 ;  /* 0x00000001a6af7824 */ /* 0x100fe200000e06dd */
[----:B----4-:R-:W-:Y:S02]  /*cc50*/  IADD3 R166, P0, R3, R251, RZ ;  /* 0x000000fb03a67210 */ /* 0x010fe40007f1e0ff */
[----:B------:R1:W-:Y:S01]  /*cc60*/  LDGSTS.E.BYPASS.LTC128B.128 [R245+0x5080], [R192.64], !P5 ;  /* 0x05080000c0f57fae */ /* 0x0003e2000e901d54 */
[--C-:B-----5:R-:W-:Y:S03]  /*cc70*/  IMAD.X R173, R167, 0x1, R222.reuse, P2 ;  /* 0x00000001a7ad7824 */ /* 0x120fe600010e06de */
[----:B------:R1:W-:Y:S01]  /*cc80*/  LDGSTS.E.BYPASS.LTC128B.128 [R245+0x6880], [R174.64], !P4 ;  /* 0x06880000aef57fae */ /* 0x0003e2000e101d54 */
[----:B------:R-:W-:Y:S01]  /*cc90*/  IADD3 R2, -R223, 0x10, RZ ;  /* 0x00000010df027810 */ /* 0x000fe20007ffe1ff */
[--C-:B------:R-:W-:Y:S02]  /*cca0*/  IMAD.X R169, R167, 0x1, R221.reuse, P1 ;  /* 0x00000001a7a97824 */ /* 0x100fe400008e06dd */
[----:B------:R1:W-:Y:S01]  /*ccb0*/  LDGSTS.E.BYPASS.LTC128B.128 [R245+0x5880], [R172.64], !P5 ;  /* 0x05880000acf57fae */ /* 0x0003e2000e901d54 */
[----:B------:R-:W-:Y:S01]  /*ccc0*/  IMAD.X R167, R194, 0x1, R222, P0 ;  /* 0x00000001c2a77824 */ /* 0x000fe200000e06de */
[----:B------:R-:W-:Y:S02]  /*ccd0*/  ISETP.NE.U32.AND P0, PT, R223, RZ, PT ;  /* 0x000000ffdf00720c */ /* 0x000fe40003f05070 */
[----:B------:R1:W-:Y:S01]  /*cce0*/  LDGSTS.E.BYPASS.LTC128B.128 [R245+0x7080], [R168.64], !P4 ;  /* 0x07080000a8f57fae */ /* 0x0003e2000e101d54 */
[----:B------:R-:W-:Y:S03]  /*ccf0*/  LOP3.LUT R2, R2, 0xf, RZ, 0xc0, !PT ;  /* 0x0000000f02027812 */ /* 0x000fe600078ec0ff */
[----:B------:R1:W-:Y:S01]  /*cd00*/  LDGSTS.E.BYPASS.LTC128B.128 [R245+0x6080], [R166.64], !P5 ;  /* 0x06080000a6f57fae */ /* 0x0003e2000e901d54 */
[----:B------:R-:W-:Y:S04]  /*cd10*/  IADD3 R2, P2, P1, R2, R3, R220 ;  /* 0x0000000302027210 */ /* 0x000fe8000795e0dc */
[----:B------:R-:W-:Y:S05]  /*cd20*/  IADD3.X R3, RZ, R194, R221, P2, P1 ;  /* 0x000000c2ff037210 */ /* 0x000fea00017e24dd */
[----:B------:R1:W-:Y:S04]  /*cd30*/  LDGSTS.E.BYPASS.LTC128B.128.ZFILL [R245+0x7880], [R2.64], P0 ;  /* 0x0788000002f57fae */ /* 0x0003e80008141d54 */
.L_x_995:
[----:B-1----:R-:W-:Y:S01]  /*cd40*/  FMNMX.FTZ R169, R4, R0, !PT ;  /* 0x0000000004a97209 */ /* 0x002fe20007810000 */
[----:B------:R-:W-:Y:S01]  /*cd50*/  LDSM.16.MT88.4 R192, [R225+0x2080] ;  /* 0x00208000e1c0783b */ /* 0x000fe20000004200 */
[----:B------:R-:W-:Y:S01]  /*cd60*/  FMNMX.FTZ R2, R6, R164, !PT ;  /* 0x000000a406027209 */ /* 0x000fe20007810000 */
[----:B------:R-:W-:Y:S01]  /*cd70*/  UISETP.GT.AND UP0, UPT, UR23, UR4, UPT ;  /* 0x000000041700728c */ /* 0x000fe2000bf04270 */
[----:B------:R-:W-:Y:S01]  /*cd80*/  FMNMX.FTZ R169, R5, R169, !PT ;  /* 0x000000a905a97209 */ /* 0x000fe20007810000 */
[----:B------:R-:W-:Y:S01]  /*cd90*/  UIADD3 UR23, UR23, -0x1, URZ ;  /* 0xffffffff17177890 */ /* 0x000fe2000fffe03f */
[----:B------:R-:W-:Y:S02]  /*cda0*/  FMNMX.FTZ R2, R7, R2, !PT ;  /* 0x0000000207027209 */ /* 0x000fe40007810000 */
[----:B------:R-:W-:Y:S01]  /*cdb0*/  FMNMX.FTZ R169, R16, R169, !PT ;  /* 0x000000a910a97209 */ /* 0x000fe20007810000 */
[----:B------:R-:W-:Y:S01]  /*cdc0*/  LDSM.16.MT88.4 R196, [R226+0x2080] ;  /* 0x00208000e2c4783b */ /* 0x000fe20000004200 */
[----:B------:R-:W-:Y:S02]  /*cdd0*/  FMNMX.FTZ R2, R18, R2, !PT ;  /* 0x0000000212027209 */ /* 0x000fe40007810000 */
[----:B------:R-:W-:Y:S02]  /*cde0*/  FMNMX.FTZ R169, R17, R169, !PT ;  /* 0x000000a911a97209 */ /* 0x000fe40007810000 */
[----:B------:R-:W-:Y:S02]  /*cdf0*/  FMNMX.FTZ R2, R19, R2, !PT ;  /* 0x0000000213027209 */ /* 0x000fe40007810000 */
[----:B------:R-:W-:Y:S01]  /*ce00*/  FMNMX.FTZ R169, R20, R169, !PT ;  /* 0x000000a914a97209 */ /* 0x000fe20007810000 */
[----:B------:R-:W2:Y:S01]  /*ce10*/  LDL.LU R252, [R1+0x18] ;  /* 0x0000180001fc7983 */ /* 0x000ea20000300800 */
        /* <DEDUP_REMOVED lines=18> */
[----:B------:R-:W-:Y:S02]  /*cf40*/  PLOP3.LUT P0, PT, PT, PT, UP0, 0x80, 0x0 ;  /* 0x000000000000781c */ /* 0x000fe40003f0f008 */
[----:B------:R-:W-:Y:S04]  /*cf50*/  FMNMX.FTZ R3, R9, R3, !PT ;  /* 0x0000000309037209 */ /* 0x000fe80007810000 */
[----:B------:R-:W-:Y:S01]  /*cf60*/  FMNMX.FTZ R3, R12, R3, !PT ;  /* 0x000000030c037209 */ /* 0x000fe20007810000 */
[----:B------:R-:W3:Y:S03]  /*cf70*/  SHFL.BFLY PT, R166, R2, 0x2, 0x1f ;  /* 0x0c401f0002a67f89 */ /* 0x000ee600000e0000 */
[----:B------:R-:W-:Y:S04]  /*cf80*/  FMNMX.FTZ R3, R13, R3, !PT ;  /* 0x000000030d037209 */ /* 0x000fe80007810000 */
[----:B------:R-:W-:Y:S04]  /*cf90*/  FMNMX.FTZ R3, R24, R3, !PT ;  /* 0x0000000318037209 */ /* 0x000fe80007810000 */
[----:B------:R-:W-:Y:S04]  /*cfa0*/  FMNMX.FTZ R3, R25, R3, !PT ;  /* 0x0000000319037209 */ /* 0x000fe80007810000 */
[----:B------:R-:W-:Y:S04]  /*cfb0*/  FMNMX.FTZ R3, R28, R3, !PT ;  /* 0x000000031c037209 */ /* 0x000fe80007810000 */
[----:B------:R-:W-:Y:S04]  /*cfc0*/  FMNMX.FTZ R3, R29, R3, !PT ;  /* 0x000000031d037209 */ /* 0x000fe80007810000 */
[----:B------:R-:W-:Y:S04]  /*cfd0*/  FMNMX.FTZ R3, R40, R3, !PT ;  /* 0x0000000328037209 */ /* 0x000fe80007810000 */
[----:B------:R-:W-:Y:S04]  /*cfe0*/  FMNMX.FTZ R3, R41, R3, !PT ;  /* 0x0000000329037209 */ /* 0x000fe80007810000 */
[----:B------:R-:W-:Y:S04]  /*cff0*/  FMNMX.FTZ R3, R44, R3, !PT ;  /* 0x000000032c037209 */ /* 0x000fe80007810000 */
[----:B------:R-:W-:Y:S05]  /*d000*/  FMNMX.FTZ R3, R45, R3, !PT ;  /* 0x000000032d037209 */ /* 0x000fea0007810000 */
[----:B------:R-:W4:Y:S01]  /*d010*/  SHFL.BFLY PT, R167, R3, 0x2, 0x1f ;  /* 0x0c401f0003a77f89 */ /* 0x000f2200000e0000 */
[----:B-1----:R-:W-:Y:S02]  /*d020*/  FMNMX.FTZ R169, R169, R165, !PT ;  /* 0x000000a5a9a97209 */ /* 0x002fe40007810000 */
[----:B---3--:R-:W-:Y:S02]  /*d030*/  FMNMX.FTZ R2, R2, R166, !PT ;  /* 0x000000a602027209 */ /* 0x008fe40007810000 */
[----:B------:R-:W-:Y:S03]  /*d040*/  FMNMX.FTZ R165, R10, R171, !PT ;  /* 0x000000ab0aa57209 */ /* 0x000fe60007810000 */
[----:B------:R-:W1:Y:S01]  /*d050*/  SHFL.BFLY PT, R172, R169, 0x1, 0x1f ;  /* 0x0c201f00a9ac7f89 */ /* 0x000e6200000e0000 */
[----:B------:R-:W-:Y:S04]  /*d060*/  FMNMX.FTZ R165, R11, R165, !PT ;  /* 0x000000a50ba57209 */ /* 0x000fe80007810000 */
[----:B------:R-:W-:Y:S03]  /*d070*/  FMNMX.FTZ R165, R14, R165, !PT ;  /* 0x000000a50ea57209 */ /* 0x000fe60007810000 */
[----:B------:R-:W3:Y:S01]  /*d080*/  SHFL.BFLY PT, R168, R2, 0x1, 0x1f ;  /* 0x0c201f0002a87f89 */ /* 0x000ee200000e0000 */
[----:B------:R-:W-:Y:S04]  /*d090*/  FMNMX.FTZ R165, R15, R165, !PT ;  /* 0x000000a50fa57209 */ /* 0x000fe80007810000 */
[----:B------:R-:W-:Y:S02]  /*d0a0*/  FMNMX.FTZ R165, R26, R165, !PT ;  /* 0x000000a51aa57209 */ /* 0x000fe40007810000 */
[----:B----4-:R-:W-:Y:S02]  /*d0b0*/  FMNMX.FTZ R3, R3, R167, !PT ;  /* 0x000000a703037209 */ /* 0x010fe40007810000 */
[----:B------:R-:W-:Y:S03]  /*d0c0*/  FMNMX.FTZ R165, R27, R165, !PT ;  /* 0x000000a51ba57209 */ /* 0x000fe60007810000 */
[----:B------:R-:W4:Y:S01]  /*d0d0*/  SHFL.BFLY PT, R167, R3, 0x1, 0x1f ;  /* 0x0c201f0003a77f89 */ /* 0x000f2200000e0000 */
[----:B------:R-:W-:Y:S02]  /*d0e0*/  FMNMX.FTZ R165, R30, R165, !PT ;  /* 0x000000a51ea57209 */ /* 0x000fe40007810000 */
[----:B-1----:R-:W-:Y:S02]  /*d0f0*/  FMNMX.FTZ R169, R169, R172, !PT ;  /* 0x000000aca9a97209 */ /* 0x002fe40007810000 */
[----:B------:R-:W-:Y:S03]  /*d100*/  FMNMX.FTZ R165, R31, R165, !PT ;  /* 0x000000a51fa57209 */ /* 0x000fe60007810000 */
[----:B------:R-:W-:Y:S01]  /*d110*/  FADD.FTZ R0, -R169, R0 ;  /* 0x00000000a9007221 */ /* 0x000fe20000010100 */
[----:B------:R-:W-:Y:S02]  /*d120*/  FMNMX.FTZ R165, R42, R165, !PT ;  /* 0x000000a52aa57209 */ /* 0x000fe40007810000 */
[----:B---3--:R-:W-:Y:S01]  /*d130*/  FMNMX.FTZ R168, R2, R168, !PT ;  /* 0x000000a802a87209 */ /* 0x008fe20007810000 */
[----:B------:R-:W-:Y:S01]  /*d140*/  FMUL.FTZ R2, R0, c[0x0][0x2d0] ;  /* 0x0000b40000027a20 */ /* 0x000fe20000410000 */
[----:B------:R-:W-:Y:S03]  /*d150*/  FMNMX.FTZ R0, R43, R165, !PT ;  /* 0x000000a52b007209 */ /* 0x000fe60007810000 */
[----:B------:R1:W3:Y:S01]  /*d160*/  MUFU.EX2 R166, R2 ;  /* 0x0000000200a67308 */ /* 0x0002e20000000800 */
[----:B------:R-:W-:Y:S01]  /*d170*/  FMNMX.FTZ R0, R46, R0, !PT ;  /* 0x000000002e007209 */ /* 0x000fe20007810000 */
[----:B------:R-:W-:Y:S03]  /*d180*/  FMUL.FTZ R200, R168, c[0x0][0x2d0] ;  /* 0x0000b400a8c87a20 */ /* 0x000fe60000410000 */
[----:B------:R-:W-:Y:S01]  /*d190*/  FMNMX.FTZ R0, R47, R0, !PT ;  /* 0x000000002f007209 */ /* 0x000fe20007810000 */
[--C-:B------:R-:W-:Y:S01]  /*d1a0*/  FFMA.FTZ R6, R6, c[0x0][0x2d0], -R200.reuse ;  /* 0x0000b40006067a23 */ /* 0x100fe200000108c8 */
[----:B----4-:R-:W-:Y:S01]  /*d1b0*/  FMNMX.FTZ R167, R3, R167, !PT ;  /* 0x000000a703a77209 */ /* 0x010fe20007810000 */
[--C-:B------:R-:W-:Y:S02]  /*d1c0*/  FFMA.FTZ R7, R7, c[0x0][0x2d0], -R200.reuse ;  /* 0x0000b40007077a23 */ /* 0x100fe400000108c8 */
[----:B------:R-:W4:Y:S01]  /*d1d0*/  SHFL.BFLY PT, R3, R0, 0x2, 0x1f ;  /* 0x0c401f0000037f89 */ /* 0x000f2200000e0000 */
[--C-:B------:R-:W-:Y:S01]  /*d1e0*/  FFMA.FTZ R18, R18, c[0x0][0x2d0], -R200.reuse ;  /* 0x0000b40012127a23 */ /* 0x100fe200000108c8 */
[----:B------:R-:W-:Y:S01]  /*d1f0*/  MUFU.EX2 R218, R6 ;  /* 0x0000000600da7308 */ /* 0x000fe20000000800 */
[--C-:B------:R-:W-:Y:S02]  /*d200*/  FFMA.FTZ R19, R19, c[0x0][0x2d0], -R200.reuse ;  /* 0x0000b40013137a23 */ /* 0x100fe400000108c8 */
[--C-:B------:R-:W-:Y:S02]  /*d210*/  FFMA.FTZ R22, R22, c[0x0][0x2d0], -R200.reuse ;  /* 0x0000b40016167a23 */ /* 0x100fe400000108c8 */
[--C-:B------:R-:W-:Y:S02]  /*d220*/  FFMA.FTZ R23, R23, c[0x0][0x2d0], -R200.reuse ;  /* 0x0000b40017177a23 */ /* 0x100fe400000108c8 */
[--C-:B------:R-:W-:Y:S02]  /*d230*/  FFMA.FTZ R34, R34, c[0x0][0x2d0], -R200.reuse ;  /* 0x0000b40022227a23 */ /* 0x100fe400000108c8 */
[--C-:B------:R-:W-:Y:S01]  /*d240*/  FFMA.FTZ R35, R35, c[0x0][0x2d0], -R200.reuse ;  /* 0x0000b40023237a23 */ /* 0x100fe200000108c8 */
[----:B------:R-:W5:Y:S01]  /*d250*/  MUFU.EX2 R219, R7 ;  /* 0x0000000700db7308 */ /* 0x000f620000000800 */
[----:B------:R-:W-:Y:S02]  /*d260*/  FFMA.FTZ R38, R38, c[0x0][0x2d0], -R200 ;  /* 0x0000b40026267a23 */ /* 0x000fe400000108c8 */
[----:B-1----:R-:W-:Y:S02]  /*d270*/  FADD.FTZ R2, -R168, R164 ;  /* 0x000000a4a8027221 */ /* 0x002fe40000010100 */
[----:B---3--:R-:W-:Y:S02]  /*d280*/  FMUL.FTZ R132, R166, R132 ;  /* 0x00000084a6847220 */ /* 0x008fe40000410000 */
[----:B------:R-:W-:Y:S02]  /*d290*/  FMUL.FTZ R2, R2, c[0x0][0x2d0] ;  /* 0x0000b40002027a20 */ /* 0x000fe40000410000 */
[C---:B------:R-:W-:Y:S01]  /*d2a0*/  FMUL.FTZ R133, R166.reuse, R133 ;  /* 0x00000085a6857220 */ /* 0x040fe20000410000 */
[----:B------:R-:W-:Y:S01]  /*d2b0*/  MUFU.EX2 R246, R18 ;  /* 0x0000001200f67308 */ /* 0x000fe20000000800 */
[----:B------:R-:W-:Y:S01]  /*d2c0*/  FMUL.FTZ R144, R166, R144 ;  /* 0x00000090a6907220 */ /* 0x000fe20000410000 */
[----:B----4-:R-:W-:Y:S01]  /*d2d0*/  FMNMX.FTZ R0, R0, R3, !PT ;  /* 0x0000000300007209 */ /* 0x010fe20007810000 */
[----:B------:R-:W-:Y:S02]  /*d2e0*/  FMUL.FTZ R145, R166, R145 ;  /* 0x00000091a6917220 */ /* 0x000fe40000410000 */
[--C-:B------:R-:W-:Y:S02]  /*d2f0*/  FFMA.FTZ R39, R39, c[0x0][0x2d0], -R200.reuse ;  /* 0x0000b40027277a23 */ /* 0x100fe400000108c8 */
[--C-:B------:R-:W-:Y:S02]  /*d300*/  FFMA.FTZ R50, R50, c[0x0][0x2d0], -R200.reuse ;  /* 0x0000b40032327a23 */ /* 0x100fe400000108c8 */
[----:B------:R-:W-:Y:S01]  /*d310*/  FFMA.FTZ R51, R51, c[0x0][0x2d0], -R200 ;  /* 0x0000b40033337a23 */ /* 0x000fe200000108c8 */
[----:B------:R1:W-:Y:S01]  /*d320*/  MUFU.EX2 R165, R2 ;  /* 0x0000000200a57308 */ /* 0x0003e20000000800 */
[C---:B------:R-:W-:Y:S02]  /*d330*/  FMUL.FTZ R148, R166.reuse, R148 ;  /* 0x00000094a6947220 */ /* 0x040fe40000410000 */
[C---:B------:R-:W-:Y:S01]  /*d340*/  FMUL.FTZ R149, R166.reuse, R149 ;  /* 0x00000095a6957220 */ /* 0x040fe20000410000 */
[----:B-----5:R-:W-:Y:S01]  /*d350*/  F2FP.BF16.PACK_AB R173, R219, R218 ;  /* 0x000000dadbad723e */ /* 0x020fe200000010ff */
        /* <DEDUP_REMOVED lines=11> */
[----:B------:R-:W-:Y:S02]  /*d410*/  FMUL.FTZ R81, R166, R81 ;  /* 0x00000051a6517220 */ /* 0x000fe40000410000 */
[----:B-1----:R-:W-:Y:S02]  /*d420*/  FADD.FTZ R2, -R167, R170 ;  /* 0x000000aaa7027221 */ /* 0x002fe40000010100 */
[----:B------:R-:W-:Y:S02]  /*d430*/  FMUL.FTZ R170, R169, c[0x0][0x2d0] ;  /* 0x0000b400a9aa7a20 */ /* 0x000fe40000410000 */
[----:B------:R-:W-:Y:S01]  /*d440*/  FMUL.FTZ R2, R2, c[0x0][0x2d0] ;  /* 0x0000b40002027a20 */ /* 0x000fe20000410000 */
[----:B------:R-:W-:Y:S01]  /*d450*/  MUFU.EX2 R206, R23 ;  /* 0x0000001700ce7308 */ /* 0x000fe20000000800 */
[--C-:B------:R-:W-:Y:S02]  /*d460*/  FFMA.FTZ R4, R4, c[0x0][0x2d0], -R170.reuse ;  /* 0x0000b40004047a23 */ /* 0x100fe400000108aa */
[--C-:B------:R-:W-:Y:S01]  /*d470*/  FFMA.FTZ R5, R5, c[0x0][0x2d0], -R170.reuse ;  /* 0x0000b40005057a23 */ /* 0x100fe200000108aa */
[----:B---3--:R-:W-:Y:S01]  /*d480*/  F2FP.BF16.PACK_AB R175, R223, R246 ;  /* 0x000000f6dfaf723e */ /* 0x008fe200000010ff */
[--C-:B------:R-:W-:Y:S02]  /*d490*/  FFMA.FTZ R16, R16, c[0x0][0x2d0], -R170.reuse ;  /* 0x0000b40010107a23 */ /* 0x100fe400000108aa */
[--C-:B------:R-:W-:Y:S02]  /*d4a0*/  FFMA.FTZ R17, R17, c[0x0][0x2d0], -R170.reuse ;  /* 0x0000b40011117a23 */ /* 0x100fe400000108aa */
[C---:B------:R-:W-:Y:S01]  /*d4b0*/  FMUL.FTZ R6, R165.reuse, R178 ;  /* 0x000000b2a5067220 */ /* 0x040fe20000410000 */
[----:B------:R1:W3:Y:S01]  /*d4c0*/  MUFU.EX2 R164, R2 ;  /* 0x0000000200a47308 */ /* 0x0002e20000000800 */
        /* <DEDUP_REMOVED lines=8> */
[--C-:B------:R-:W-:Y:S02]  /*d550*/  FFMA.FTZ R20, R20, c[0x0][0x2d0], -R170.reuse ;  /* 0x0000b40014147a23 */ /* 0x100fe400000108aa */
[--C-:B------:R-:W-:Y:S02]  /*d560*/  FFMA.FTZ R21, R21, c[0x0][0x2d0], -R170.reuse ;  /* 0x0000b40015157a23 */ /* 0x100fe400000108aa */
[--C-:B------:R-:W-:Y:S01]  /*d570*/  FFMA.FTZ R32, R32, c[0x0][0x2d0], -R170.reuse ;  /* 0x0000b40020207a23 */ /* 0x100fe200000108aa */
[----:B------:R-:W5:Y:S01]  /*d580*/  MUFU.EX2 R249, R5 ;  /* 0x0000000500f97308 */ /* 0x000f620000000800 */
[--C-:B------:R-:W-:Y:S02]  /*d590*/  FFMA.FTZ R33, R33, c[0x0][0x2d0], -R170.reuse ;  /* 0x0000b40021217a23 */ /* 0x100fe400000108aa */
[--C-:B------:R-:W-:Y:S01]  /*d5a0*/  FFMA.FTZ R36, R36, c[0x0][0x2d0], -R170.reuse ;  /* 0x0000b40024247a23 */ /* 0x100fe200000108aa */
[----:B-1----:R-:W1:Y:S01]  /*d5b0*/  SHFL.BFLY PT, R2, R0, 0x1, 0x1f ;  /* 0x0c201f0000027f89 */ /* 0x002e6200000e0000 */
[C---:B---3--:R-:W-:Y:S02]  /*d5c0*/  FMUL.FTZ R136, R164.reuse, R136 ;  /* 0x00000088a4887220 */ /* 0x048fe40000410000 */
[C---:B------:R-:W-:Y:S02]  /*d5d0*/  FMUL.FTZ R137, R164.reuse, R137 ;  /* 0x00000089a4897220 */ /* 0x040fe40000410000 */
[C---:B------:R-:W-:Y:S01]  /*d5e0*/  FMUL.FTZ R140, R164.reuse, R140 ;  /* 0x0000008ca48c7220 */ /* 0x040fe20000410000 */
[----:B------:R-:W-:Y:S01]  /*d5f0*/  MUFU.EX2 R248, R16 ;  /* 0x0000001000f87308 */ /* 0x000fe20000000800 */
[----:B------:R-:W-:Y:S02]  /*d600*/  FMUL.FTZ R141, R164, R141 ;  /* 0x0000008da48d7220 */ /* 0x000fe40000410000 */
[--C-:B------:R-:W-:Y:S02]  /*d610*/  FFMA.FTZ R37, R37, c[0x0][0x2d0], -R170.reuse ;  /* 0x0000b40025257a23 */ /* 0x100fe400000108aa */
[----:B----4-:R-:W-:Y:S02]  /*d620*/  FMUL.FTZ R4, R166, R176 ;  /* 0x000000b0a6047220 */ /* 0x010fe40000410000 */
[--C-:B------:R-:W-:Y:S02]  /*d630*/  FFMA.FTZ R48, R48, c[0x0][0x2d0], -R170.reuse ;  /* 0x0000b40030307a23 */ /* 0x100fe400000108aa */
[----:B------:R-:W-:Y:S01]  /*d640*/  FFMA.FTZ R49, R49, c[0x0][0x2d0], -R170 ;  /* 0x0000b40031317a23 */ /* 0x000fe200000108aa */
[----:B------:R-:W3:Y:S01]  /*d650*/  MUFU.EX2 R250, R17 ;  /* 0x0000001100fa7308 */ /* 0x000ee20000000800 */
[----:B------:R-:W4:Y:S01]  /*d660*/  LDL.LU R170, [R1+0x14] ;  /* 0x0000140001aa7983 */ /* 0x000f220000300800 */
[----:B------:R-:W-:Y:S01]  /*d670*/  FMUL.FTZ R150, R165, R150 ;  /* 0x00000096a5967220 */ /* 0x000fe20000410000 */
[----:B-----5:R-:W-:Y:S01]  /*d680*/  F2FP.BF16.PACK_AB R172, R249, R247 ;  /* 0x000000f7f9ac723e */ /* 0x020fe200000010ff */
[----:B------:R-:W-:Y:S01]  /*d690*/  FMUL.FTZ R5, R166, R177 ;  /* 0x000000b1a6057220 */ /* 0x000fe20000410000 */
[----:B------:R-:W5:Y:S01]  /*d6a0*/  LDL.LU R200, [R1+0xc] ;  /* 0x00000c0001c87983 */ /* 0x000f620000300800 */
[----:B------:R-:W-:Y:S01]  /*d6b0*/  FMUL.FTZ R151, R165, R151 ;  /* 0x00000097a5977220 */ /* 0x000fe20000410000 */
[----:B-1----:R-:W-:Y:S01]  /*d6c0*/  FMNMX.FTZ R3, R0, R2, !PT ;  /* 0x0000000200037209 */ /* 0x002fe20007810000 */
[C---:B------:R-:W-:Y:S02]  /*d6d0*/  FMUL.FTZ R152, R164.reuse, R152 ;  /* 0x00000098a4987220 */ /* 0x040fe40000410000 */
[----:B------:R-:W-:Y:S01]  /*d6e0*/  MUFU.EX2 R209, R20 ;  /* 0x0000001400d17308 */ /* 0x000fe20000000800 */
[----:B------:R-:W-:Y:S02]  /*d6f0*/  FMUL.FTZ R153, R164, R153 ;  /* 0x00000099a4997220 */ /* 0x000fe40000410000 */
[----:B------:R-:W-:Y:S02]  /*d700*/  FADD.FTZ R0, -R3, R171 ;  /* 0x000000ab03007221 */ /* 0x000fe40000010100 */
[----:B------:R-:W-:Y:S02]  /*d710*/  FMUL.FTZ R171, R167, c[0x0][0x2d0] ;  /* 0x0000b400a7ab7a20 */ /* 0x000fe40000410000 */
[----:B------:R-:W-:Y:S02]  /*d720*/  FMUL.FTZ R2, R3, c[0x0][0x2d0] ;  /* 0x0000b40003027a20 */ /* 0x000fe40000410000 */
[----:B------:R-:W-:Y:S01]  /*d730*/  FMUL.FTZ R0, R0, c[0x0][0x2d0] ;  /* 0x0000b40000007a20 */ /* 0x000fe20000410000 */
[----:B------:R1:W-:Y:S01]  /*d740*/  MUFU.EX2 R208, R21 ;  /* 0x0000001500d07308 */ /* 0x0003e20000000800 */
[--C-:B------:R-:W-:Y:S02]  /*d750*/  FFMA.FTZ R8, R8, c[0x0][0x2d0], -R171.reuse ;  /* 0x0000b40008087a23 */ /* 0x100fe400000108ab */
[--C-:B------:R-:W-:Y:S01]  /*d760*/  FFMA.FTZ R9, R9, c[0x0][0x2d0], -R171.reuse ;  /* 0x0000b40009097a23 */ /* 0x100fe200000108ab */
[----:B---3--:R-:W-:Y:S01]  /*d770*/  F2FP.BF16.PACK_AB R174, R250, R248 ;  /* 0x000000f8faae723e */ /* 0x008fe200000010ff */
[--C-:B------:R-:W-:Y:S02]  /*d780*/  FFMA.FTZ R12, R12, c[0x0][0x2d0], -R171.reuse ;  /* 0x0000b4000c0c7a23 */ /* 0x100fe400000108ab */
[--C-:B------:R-:W-:Y:S02]  /*d790*/  FFMA.FTZ R13, R13, c[0x0][0x2d0], -R171.reuse ;  /* 0x0000b4000d0d7a23 */ /* 0x100fe400000108ab */
[--C-:B------:R-:W-:Y:S01]  /*d7a0*/  FFMA.FTZ R10, R10, c[0x0][0x2d0], -R2.reuse ;  /* 0x0000b4000a0a7a23 */ /* 0x100fe20000010802 */
[----:B------:R-:W3:Y:S01]  /*d7b0*/  MUFU.EX2 R0, R0 ;  /* 0x0000000000007308 */ /* 0x000ee20000000800 */
[-C--:B------:R-:W-:Y:S05]  /*d7c0*/  HMMA.16816.F32.BF16 R4, R172, R192.reuse, R4 ;  /* 0x000000c0ac04723c */ /* 0x080fea0000041804 */
[--C-:B------:R-:W-:Y:S02]  /*d7d0*/  FFMA.FTZ R11, R11, c[0x0][0x2d0], -R2.reuse ;  /* 0x0000b4000b0b7a23 */ /* 0x100fe40000010802 */
[--C-:B------:R-:W-:Y:S02]  /*d7e0*/  FFMA.FTZ R14, R14, c[0x0][0x2d0], -R2.reuse ;  /* 0x0000b4000e0e7a23 */ /* 0x100fe40000010802 */
[--C-:B------:R-:W-:Y:S01]  /*d7f0*/  FFMA.FTZ R15, R15, c[0x0][0x2d0], -R2.reuse ;  /* 0x0000b4000f0f7a23 */ /* 0x100fe20000010802 */
[----:B------:R2:W-:Y:S02]  /*d800*/  MUFU.EX2 R214, R8 ;  /* 0x0000000800d67308 */ /* 0x0005e40000000800 */
[C---:B------:R-:W-:Y:S01]  /*d810*/  FMUL.FTZ R16, R166.reuse, R188 ;  /* 0x000000bca6107220 */ /* 0x040fe20000410000 */
[----:B-1----:R-:W-:Y:S01]  /*d820*/  LDSM.16.MT88.4 R20, [R228+0x3880] ;  /* 0x00388000e414783b */ /* 0x002fe20000004200 */
[----:B------:R-:W-:Y:S02]  /*d830*/  FMUL.FTZ R17, R166, R189 ;  /* 0x000000bda6117220 */ /* 0x000fe40000410000 */
[--C-:B------:R-:W-:Y:S02]  /*d840*/  FFMA.FTZ R24, R24, c[0x0][0x2d0], -R171.reuse ;  /* 0x0000b40018187a23 */ /* 0x100fe400000108ab */
[--C-:B------:R-:W-:Y:S02]  /*d850*/  FFMA.FTZ R25, R25, c[0x0][0x2d0], -R171.reuse ;  /* 0x0000b40019197a23 */ /* 0x100fe400000108ab */
[----:B------:R-:W1:Y:S01]  /*d860*/  MUFU.EX2 R215, R9 ;  /* 0x0000000900d77308 */ /* 0x000e620000000800 */
[----:B------:R-:W-:Y:S01]  /*d870*/  LDSM.16.MT88.4 R188, [R225+0x3080] ;  /* 0x00308000e1bc783b */ /* 0x000fe20000004200 */
[--C-:B------:R-:W-:Y:S02]  /*d880*/  FFMA.FTZ R26, R26, c[0x0][0x2d0], -R2.reuse ;  /* 0x0000b4001a1a7a23 */ /* 0x100fe40000010802 */
[C---:B---3--:R-:W-:Y:S02]  /*d890*/  FMUL.FTZ R138, R0.reuse, R138 ;  /* 0x0000008a008a7220 */ /* 0x048fe40000410000 */
[C---:B------:R-:W-:Y:S02]  /*d8a0*/  FMUL.FTZ R139, R0.reuse, R139 ;  /* 0x0000008b008b7220 */ /* 0x040fe40000410000 */
[C---:B------:R-:W-:Y:S02]  /*d8b0*/  FMUL.FTZ R142, R0.reuse, R142 ;  /* 0x0000008e008e7220 */ /* 0x040fe40000410000 */
[----:B------:R3:W-:Y:S01]  /*d8c0*/  MUFU.EX2 R216, R12 ;  /* 0x0000000c00d87308 */ /* 0x0007e20000000800 */
[----:B------:R-:W-:Y:S02]  /*d8d0*/  FMUL.FTZ R143, R0, R143 ;  /* 0x0000008f008f7220 */ /* 0x000fe40000410000 */
[--C-:B------:R-:W-:Y:S02]  /*d8e0*/  FFMA.FTZ R27, R27, c[0x0][0x2d0], -R2.reuse ;  /* 0x0000b4001b1b7a23 */ /* 0x100fe40000010802 */
[----:B--2---:R-:W-:Y:S02]  /*d8f0*/  FMUL.FTZ R8, R164, R180 ;  /* 0x000000b4a4087220 */ /* 0x004fe40000410000 */
[C---:B------:R-:W-:Y:S02]  /*d900*/  FMUL.FTZ R154, R0.reuse, R154 ;  /* 0x0000009a009a7220 */ /* 0x040fe40000410000 */
[----:B------:R-:W-:Y:S01]  /*d910*/  FMUL.FTZ R155, R0, R155 ;  /* 0x0000009b009b7220 */ /* 0x000fe20000410000 */
[----:B------:R-:W2:Y:S01]  /*d920*/  MUFU.EX2 R217, R13 ;  /* 0x0000000d00d97308 */ /* 0x000ea20000000800 */
[C---:B------:R-:W-:Y:S02]  /*d930*/  FMUL.FTZ R156, R164.reuse, R156 ;  /* 0x0000009ca49c7220 */ /* 0x040fe40000410000 */
[C---:B------:R-:W-:Y:S01]  /*d940*/  FMUL.FTZ R157, R164.reuse, R157 ;  /* 0x0000009da49d7220 */ /* 0x040fe20000410000 */
[----:B-1----:R-:W-:Y:S01]  /*d950*/  F2FP.BF16.PACK_AB R176, R215, R214 ;  /* 0x000000d6d7b0723e */ /* 0x002fe200000010ff */
[----:B------:R-:W-:Y:S02]  /*d960*/  FMUL.FTZ R9, R164, R181 ;  /* 0x000000b5a4097220 */ /* 0x000fe40000410000 */
[C---:B------:R-:W-:Y:S02]  /*d970*/  FMUL.FTZ R158, R0.reuse, R158 ;  /* 0x0000009e009e7220 */ /* 0x040fe40000410000 */
[----:B------:R-:W-:Y:S01]  /*d980*/  FMUL.FTZ R159, R0, R159 ;  /* 0x0000009f009f7220 */ /* 0x000fe20000410000 */
[----:B------:R1:W-:Y:S01]  /*d990*/  MUFU.EX2 R210, R10 ;  /* 0x0000000a00d27308 */ /* 0x0003e20000000800 */
[C---:B------:R-:W-:Y:S02]  /*d9a0*/  FMUL.FTZ R162, R165.reuse, R162 ;  /* 0x000000a2a5a27220 */ /* 0x040fe40000410000 */
[C---:B------:R-:W-:Y:S02]  /*d9b0*/  FMUL.FTZ R163, R165.reuse, R163 ;  /* 0x000000a3a5a37220 */ /* 0x040fe40000410000 */
[C---:B---3--:R-:W-:Y:S02]  /*d9c0*/  FMUL.FTZ R12, R164.reuse, R184 ;  /* 0x000000b8a40c7220 */ /* 0x048fe40000410000 */
[C---:B------:R-:W-:Y:S02]  /*d9d0*/  FMUL.FTZ R54, R165.reuse, R54 ;  /* 0x00000036a5367220 */ /* 0x040fe40000410000 */
[----:B------:R-:W-:Y:S01]  /*d9e0*/  FMUL.FTZ R55, R165, R55 ;  /* 0x00000037a5377220 */ /* 0x000fe20000410000 */
[----:B------:R-:W3:Y:S01]  /*d9f0*/  MUFU.EX2 R211, R11 ;  /* 0x0000000b00d37308 */ /* 0x000ee20000000800 */
[C---:B------:R-:W-:Y:S02]  /*da00*/  FMUL.FTZ R56, R164.reuse, R56 ;  /* 0x00000038a4387220 */ /* 0x040fe40000410000 */
[C---:B------:R-:W-:Y:S01]  /*da10*/  FMUL.FTZ R57, R164.reuse, R57 ;  /* 0x00000039a4397220 */ /* 0x040fe20000410000 */
[----:B--2---:R-:W-:Y:S01]  /*da20*/  F2FP.BF16.PACK_AB R178, R217, R216 ;  /* 0x000000d8d9b2723e */ /* 0x004fe200000010ff */
[----:B------:R-:W-:Y:S02]  /*da30*/  FMUL.FTZ R13, R164, R185 ;  /* 0x000000b9a40d7220 */ /* 0x000fe40000410000 */
[C---:B------:R-:W-:Y:S02]  /*da40*/  FMUL.FTZ R58, R0.reuse, R58 ;  /* 0x0000003a003a7220 */ /* 0x040fe40000410000 */
[----:B------:R-:W-:Y:S01]  /*da50*/  FMUL.FTZ R59, R0, R59 ;  /* 0x0000003b003b7220 */ /* 0x000fe20000410000 */
[----:B------:R2:W-:Y:S01]  /*da60*/  MUFU.EX2 R212, R14 ;  /* 0x0000000e00d47308 */ /* 0x0005e20000000800 */
[C---:B------:R-:W-:Y:S02]  /*da70*/  FMUL.FTZ R60, R164.reuse, R60 ;  /* 0x0000003ca43c7220 */ /* 0x040fe40000410000 */
[----:B------:R-:W-:Y:S02]  /*da80*/  FMUL.FTZ R61, R164, R61 ;  /* 0x0000003da43d7220 */ /* 0x000fe40000410000 */
[C---:B-1----:R-:W-:Y:S02]  /*da90*/  FMUL.FTZ R10, R0.reuse, R182 ;  /* 0x000000b6000a7220 */ /* 0x042fe40000410000 */
[C---:B------:R-:W-:Y:S02]  /*daa0*/  FMUL.FTZ R62, R0.reuse, R62 ;  /* 0x0000003e003e7220 */ /* 0x040fe40000410000 */
[C---:B------:R-:W-:Y:S01]  /*dab0*/  FMUL.FTZ R63, R0.reuse, R63 ;  /* 0x0000003f003f7220 */ /* 0x040fe20000410000 */
[----:B------:R-:W1:Y:S01]  /*dac0*/  MUFU.EX2 R213, R15 ;  /* 0x0000000f00d57308 */ /* 0x000e620000000800 */
[C---:B------:R-:W-:Y:S02]  /*dad0*/  FMUL.FTZ R66, R165.reuse, R66 ;  /* 0x00000042a5427220 */ /* 0x040fe40000410000 */
[----:B------:R-:W-:Y:S01]  /*dae0*/  FMUL.FTZ R67, R165, R67 ;  /* 0x00000043a5437220 */ /* 0x000fe20000410000 */
[----:B---3--:R-:W-:Y:S01]  /*daf0*/  F2FP.BF16.PACK_AB R177, R211, R210 ;  /* 0x000000d2d3b1723e */ /* 0x008fe200000010ff */
[----:B------:R-:W-:Y:S02]  /*db00*/  FMUL.FTZ R11, R0, R183 ;  /* 0x000000b7000b7220 */ /* 0x000fe40000410000 */
[----:B------:R-:W3:Y:S01]  /*db10*/  LDSM.16.MT88.4 R180, [R228+0x2080] ;  /* 0x00208000e4b4783b */ /* 0x000ee20000004200 */
[C---:B------:R-:W-:Y:S02]  /*db20*/  FMUL.FTZ R70, R165.reuse, R70 ;  /* 0x00000046a5467220 */ /* 0x040fe40000410000 */
[----:B------:R-:W-:Y:S01]  /*db30*/  MUFU.EX2 R205, R32 ;  /* 0x0000002000cd7308 */ /* 0x000fe20000000800 */
[----:B------:R-:W-:Y:S02]  /*db40*/  FMUL.FTZ R71, R165, R71 ;  /* 0x00000047a5477220 */ /* 0x000fe40000410000 */
[----:B------:R-:W-:Y:S02]  /*db50*/  FMUL.FTZ R72, R164, R72 ;  /* 0x00000048a4487220 */ /* 0x000fe40000410000 */
[----:B--2---:R-:W-:Y:S02]  /*db60*/  FMUL.FTZ R14, R0, R186 ;  /* 0x000000ba000e7220 */ /* 0x004fe40000410000 */
[----:B------:R-:W-:Y:S02]  /*db70*/  FMUL.FTZ R73, R164, R73 ;  /* 0x00000049a4497220 */ /* 0x000fe40000410000 */
[C---:B------:R-:W-:Y:S01]  /*db80*/  FMUL.FTZ R74, R0.reuse, R74 ;  /* 0x0000004a004a7220 */ /* 0x040fe20000410000 */
[----:B------:R-:W-:Y:S01]  /*db90*/  MUFU.EX2 R204, R33 ;  /* 0x0000002100cc7308 */ /* 0x000fe20000000800 */
[----:B------:R-:W-:Y:S02]  /*dba0*/  FMUL.FTZ R75, R0, R75 ;  /* 0x0000004b004b7220 */ /* 0x000fe40000410000 */
[----:B------:R-:W-:Y:S01]  /*dbb0*/  FMUL.FTZ R76, R164, R76 ;  /* 0x0000004ca44c7220 */ /* 0x000fe20000410000 */
[----:B-1----:R-:W-:Y:S01]  /*dbc0*/  F2FP.BF16.PACK_AB R179, R213, R212 ;  /* 0x000000d4d5b3723e */ /* 0x002fe200000010ff */
[----:B------:R-:W-:Y:S02]  /*dbd0*/  FMUL.FTZ R15, R0, R187 ;  /* 0x000000bb000f7220 */ /* 0x000fe40000410000 */
[----:B------:R-:W1:Y:S01]  /*dbe0*/  LDSM.16.MT88.4 R184, [R227+0x2080] ;  /* 0x00208000e3b8783b */ /* 0x000e620000004200 */
[----:B------:R-:W-:Y:S02]  /*dbf0*/  FMUL.FTZ R77, R164, R77 ;  /* 0x0000004da44d7220 */ /* 0x000fe40000410000 */
[----:B------:R-:W-:Y:S01]  /*dc00*/  MUFU.EX2 R203, R34 ;  /* 0x0000002200cb7308 */ /* 0x000fe20000000800 */
[C---:B------:R-:W-:Y:S04]  /*dc10*/  HMMA.16816.F32.BF16 R8, R176.reuse, R192, R8 ;  /* 0x000000c0b008723c */ /* 0x040fe80000041808 */
[C---:B------:R-:W-:Y:S02]  /*dc20*/  FMUL.FTZ R78, R0.reuse, R78 ;  /* 0x0000004e004e7220 */ /* 0x040fe40000410000 */
[----:B------:R-:W-:Y:S02]  /*dc30*/  FMUL.FTZ R79, R0, R79 ;  /* 0x0000004f004f7220 */ /* 0x000fe40000410000 */
[-C--:B------:R-:W-:Y:S01]  /*dc40*/  HMMA.16816.F32.BF16 R12, R176, R194.reuse, R12 ;  /* 0x000000c2b00c723c */ /* 0x080fe2000004180c */
[----:B------:R2:W-:Y:S03]  /*dc50*/  MUFU.EX2 R202, R35 ;  /* 0x0000002300ca7308 */ /* 0x0005e60000000800 */
[C---:B------:R-:W-:Y:S02]  /*dc60*/  FMUL.FTZ R82, R165.reuse, R82 ;  /* 0x00000052a5527220 */ /* 0x040fe40000410000 */
[C---:B------:R-:W-:Y:S02]  /*dc70*/  FMUL.FTZ R83, R165.reuse, R83 ;  /* 0x00000053a5537220 */ /* 0x040fe40000410000 */
[C---:B------:R-:W-:Y:S03]  /*dc80*/  HMMA.16816.F32.BF16 R16, R172.reuse, R194, R16 ;  /* 0x000000c2ac10723c */ /* 0x040fe60000041810 */
[----:B------:R-:W-:Y:S01]  /*dc90*/  MUFU.EX2 R201, R24 ;  /* 0x0000001800c97308 */ /* 0x000fe20000000800 */
[C---:B------:R-:W-:Y:S02]  /*dca0*/  FMUL.FTZ R84, R166.reuse, R84 ;  /* 0x00000054a6547220 */ /* 0x040fe40000410000 */
[----:B------:R-:W-:Y:S02]  /*dcb0*/  FMUL.FTZ R85, R166, R85 ;  /* 0x00000055a6557220 */ /* 0x000fe40000410000 */
[-C--:B------:R-:W-:Y:S04]  /*dcc0*/  HMMA.16816.F32.BF16 R132, R172, R196.reuse, R132 ;  /* 0x000000c4ac84723c */ /* 0x080fe80000041884 */
[C---:B------:R-:W-:Y:S01]  /*dcd0*/  FMUL.FTZ R86, R165.reuse, R86 ;  /* 0x00000056a5567220 */ /* 0x040fe20000410000 */
[----:B------:R-:W-:Y:S01]  /*dce0*/  MUFU.EX2 R49, R49 ;  /* 0x0000003100317308 */ /* 0x000fe20000000800 */
[C---:B------:R-:W-:Y:S02]  /*dcf0*/  FMUL.FTZ R87, R165.reuse, R87 ;  /* 0x00000057a5577220 */ /* 0x040fe40000410000 */
[C---:B------:R-:W-:Y:S01]  /*dd00*/  HMMA.16816.F32.BF16 R136, R176.reuse, R196, R136 ;  /* 0x000000c4b088723c */ /* 0x040fe20000041888 */
[----:B--2---:R-:W-:Y:S03]  /*dd10*/  LDSM.16.MT88.4 R32, [R227+0x3880] ;  /* 0x00388000e320783b */ /* 0x004fe60000004200 */
[C---:B------:R-:W-:Y:S02]  /*dd20*/  FMUL.FTZ R88, R164.reuse, R88 ;  /* 0x00000058a4587220 */ /* 0x040fe40000410000 */
[----:B------:R-:W-:Y:S01]  /*dd30*/  FMUL.FTZ R89, R164, R89 ;  /* 0x00000059a4597220 */ /* 0x000fe20000410000 */
[----:B------:R-:W-:Y:S01]  /*dd40*/  MUFU.EX2 R197, R27 ;  /* 0x0000001b00c57308 */ /* 0x000fe20000000800 */
[-C--:B------:R-:W-:Y:S04]  /*dd50*/  HMMA.16816.F32.BF16 R140, R176, R198.reuse, R140 ;  /* 0x000000c6b08c723c */ /* 0x080fe8000004188c */
[C---:B------:R-:W-:Y:S02]  /*dd60*/  FMUL.FTZ R90, R0.reuse, R90 ;  /* 0x0000005a005a7220 */ /* 0x040fe40000410000 */
[----:B------:R-:W-:Y:S02]  /*dd70*/  FMUL.FTZ R91, R0, R91 ;  /* 0x0000005b005b7220 */ /* 0x000fe40000410000 */
[C---:B------:R-:W-:Y:S01]  /*dd80*/  HMMA.16816.F32.BF16 R144, R172.reuse, R198, R144 ;  /* 0x000000c6ac90723c */ /* 0x040fe20000041890 */
[----:B------:R-:W2:Y:S03]  /*dd90*/  MUFU.EX2 R199, R25 ;  /* 0x0000001900c77308 */ /* 0x000ea60000000800 */
[C---:B------:R-:W-:Y:S02]  /*dda0*/  FMUL.FTZ R92, R164.reuse, R92 ;  /* 0x0000005ca45c7220 */ /* 0x040fe40000410000 */
[----:B------:R-:W-:Y:S02]  /*ddb0*/  FMUL.FTZ R93, R164, R93 ;  /* 0x0000005da45d7220 */ /* 0x000fe40000410000 */
[-C--:B---3--:R-:W-:Y:S03]  /*ddc0*/  HMMA.16816.F32.BF16 R148, R172, R180.reuse, R148 ;  /* 0x000000b4ac94723c */ /* 0x088fe60000041894 */
[----:B------:R3:W1:Y:S01]  /*ddd0*/  MUFU.EX2 R198, R26 ;  /* 0x0000001a00c67308 */ /* 0x0006620000000800 */
[C---:B------:R-:W-:Y:S02]  /*dde0*/  FMUL.FTZ R94, R0.reuse, R94 ;  /* 0x0000005e005e7220 */ /* 0x040fe40000410000 */
[----:B------:R-:W-:Y:S02]  /*ddf0*/  FMUL.FTZ R95, R0, R95 ;  /* 0x0000005f005f7220 */ /* 0x000fe40000410000 */
[C---:B------:R-:W-:Y:S04]  /*de00*/  HMMA.16816.F32.BF16 R152, R176.reuse, R180, R152 ;  /* 0x000000b4b098723c */ /* 0x040fe80000041898 */
[C---:B------:R-:W-:Y:S01]  /*de10*/  FMUL.FTZ R96, R166.reuse, R96 ;  /* 0x00000060a6607220 */ /* 0x040fe20000410000 */
[----:B------:R-:W-:Y:S01]  /*de20*/  MUFU.EX2 R51, R51 ;  /* 0x0000003300337308 */ /* 0x000fe20000000800 */
[C---:B------:R-:W-:Y:S02]  /*de30*/  FMUL.FTZ R97, R166.reuse, R97 ;  /* 0x00000061a6617220 */ /* 0x040fe40000410000 */
[-C--:B------:R-:W-:Y:S04]  /*de40*/  HMMA.16816.F32.BF16 R156, R176, R182.reuse, R156 ;  /* 0x000000b6b09c723c */ /* 0x080fe8000004189c */
[C---:B------:R-:W-:Y:S02]  /*de50*/  FMUL.FTZ R98, R165.reuse, R98 ;  /* 0x00000062a5627220 */ /* 0x040fe40000410000 */
[C---:B------:R-:W-:Y:S01]  /*de60*/  FMUL.FTZ R99, R165.reuse, R99 ;  /* 0x00000063a5637220 */ /* 0x040fe20000410000 */
[----:B------:R-:W-:Y:S01]  /*de70*/  MUFU.EX2 R192, R36 ;  /* 0x0000002400c07308 */ /* 0x000fe20000000800 */
[C---:B------:R-:W-:Y:S01]  /*de80*/  HMMA.16816.F32.BF16 R160, R172.reuse, R182, R160 ;  /* 0x000000b6aca0723c */ /* 0x040fe200000418a0 */
[----:B------:R-:W2:Y:S03]  /*de90*/  LDSM.16.MT88.4 R180, [R225+0x3880] ;  /* 0x00388000e1b4783b */ /* 0x000ea60000004200 */
[C---:B------:R-:W-:Y:S02]  /*dea0*/  FMUL.FTZ R100, R166.reuse, R100 ;  /* 0x00000064a6647220 */ /* 0x040fe40000410000 */
[C---:B------:R-:W-:Y:S02]  /*deb0*/  FMUL.FTZ R101, R166.reuse, R101 ;  /* 0x00000065a6657220 */ /* 0x040fe40000410000 */
[-C--:B-1----:R-:W-:Y:S01]  /*dec0*/  HMMA.16816.F32.BF16 R52, R172, R184.reuse, R52 ;  /* 0x000000b8ac34723c */ /* 0x082fe20000041834 */
[----:B---3--:R-:W-:Y:S01]  /*ded0*/  LDSM.16.MT88.4 R24, [R225+0x2880] ;  /* 0x00288000e118783b */ /* 0x008fe20000004200 */
[----:B------:R-:W-:Y:S02]  /*dee0*/  MUFU.EX2 R37, R37 ;  /* 0x0000002500257308 */ /* 0x000fe40000000800 */
[C---:B------:R-:W-:Y:S02]  /*def0*/  FMUL.FTZ R102, R165.reuse, R102 ;  /* 0x00000066a5667220 */ /* 0x040fe40000410000 */
[C---:B------:R-:W-:Y:S02]  /*df00*/  FMUL.FTZ R103, R165.reuse, R103 ;  /* 0x00000067a5677220 */ /* 0x040fe40000410000 */
        /* <DEDUP_REMOVED lines=9> */
[----:B------:R-:W1:Y:S03]  /*dfa0*/  LDSM.16.MT88.4 R184, [R226+0x3880] ;  /* 0x00388000e2b8783b */ /* 0x000e660000004200 */
[C---:B------:R-:W-:Y:S02]  /*dfb0*/  FMUL.FTZ R116, R166.reuse, R116 ;  /* 0x00000074a6747220 */ /* 0x040fe40000410000 */
[----:B------:R-:W-:Y:S02]  /*dfc0*/  FMUL.FTZ R117, R166, R117 ;  /* 0x00000075a6757220 */ /* 0x000fe40000410000 */
[C---:B------:R-:W-:Y:S01]  /*dfd0*/  FMUL.FTZ R118, R165.reuse, R118 ;  /* 0x00000076a5767220 */ /* 0x040fe20000410000 */
[-C--:B--2---:R-:W-:Y:S01]  /*dfe0*/  HMMA.16816.F32.BF16 R68, R172, R180.reuse, R68 ;  /* 0x000000b4ac44723c */ /* 0x084fe20000041844 */
[----:B------:R-:W-:Y:S02]  /*dff0*/  MUFU.EX2 R48, R48 ;  /* 0x0000003000307308 */ /* 0x000fe40000000800 */
[----:B------:R-:W-:Y:S02]  /*e000*/  FMUL.FTZ R119, R165, R119 ;  /* 0x00000077a5777220 */ /* 0x000fe40000410000 */
[C---:B------:R-:W-:Y:S02]  /*e010*/  FMUL.FTZ R120, R164.reuse, R120 ;  /* 0x00000078a4787220 */ /* 0x040fe40000410000 */
[----:B------:R-:W-:Y:S01]  /*e020*/  FMUL.FTZ R121, R164, R121 ;  /* 0x00000079a4797220 */ /* 0x000fe20000410000 */
[C---:B------:R-:W-:Y:S03]  /*e030*/  HMMA.16816.F32.BF16 R72, R176.reuse, R180, R72 ;  /* 0x000000b4b048723c */ /* 0x040fe60000041848 */
[----:B------:R-:W-:Y:S01]  /*e040*/  MUFU.EX2 R50, R50 ;  /* 0x0000003200327308 */ /* 0x000fe20000000800 */
[C---:B------:R-:W-:Y:S02]  /*e050*/  FMUL.FTZ R122, R0.reuse, R122 ;  /* 0x0000007a007a7220 */ /* 0x040fe40000410000 */
[----:B------:R-:W-:Y:S02]  /*e060*/  FMUL.FTZ R123, R0, R123 ;  /* 0x0000007b007b7220 */ /* 0x000fe40000410000 */
[-C--:B------:R-:W-:Y:S04]  /*e070*/  HMMA.16816.F32.BF16 R76, R176, R182.reuse, R76 ;  /* 0x000000b6b04c723c */ /* 0x080fe8000004184c */
[--C-:B------:R-:W-:Y:S02]  /*e080*/  FFMA.FTZ R28, R28, c[0x0][0x2d0], -R171.reuse ;  /* 0x0000b4001c1c7a23 */ /* 0x100fe400000108ab */
[--C-:B------:R-:W-:Y:S02]  /*e090*/  FFMA.FTZ R29, R29, c[0x0][0x2d0], -R171.reuse ;  /* 0x0000b4001d1d7a23 */ /* 0x100fe400000108ab */
[C---:B------:R-:W-:Y:S01]  /*e0a0*/  HMMA.16816.F32.BF16 R80, R172.reuse, R182, R80 ;  /* 0x000000b6ac50723c */ /* 0x040fe20000041850 */
[----:B------:R-:W2:Y:S01]  /*e0b0*/  LDSM.16.MT88.4 R180, [R226+0x2880] ;  /* 0x00288000e2b4783b */ /* 0x000ea20000004200 */
[----:B------:R3:W-:Y:S02]  /*e0c0*/  MUFU.EX2 R196, R28 ;  /* 0x0000001c00c47308 */ /* 0x0007e40000000800 */
[--C-:B------:R-:W-:Y:S02]  /*e0d0*/  FFMA.FTZ R30, R30, c[0x0][0x2d0], -R2.reuse ;  /* 0x0000b4001e1e7a23 */ /* 0x100fe40000010802 */
[--C-:B------:R-:W-:Y:S02]  /*e0e0*/  FFMA.FTZ R31, R31, c[0x0][0x2d0], -R2.reuse ;  /* 0x0000b4001f1f7a23 */ /* 0x100fe40000010802 */
[-C--:B-1----:R-:W-:Y:S04]  /*e0f0*/  HMMA.16816.F32.BF16 R84, R172, R184.reuse, R84 ;  /* 0x000000b8ac54723c */ /* 0x082fe80000041854 */
[----:B------:R1:W1:Y:S01]  /*e100*/  MUFU.EX2 R195, R29 ;  /* 0x0000001d00c37308 */ /* 0x0002620000000800 */
[C---:B------:R-:W-:Y:S02]  /*e110*/  FMUL.FTZ R124, R164.reuse, R124 ;  /* 0x0000007ca47c7220 */ /* 0x040fe40000410000 */
[----:B------:R-:W-:Y:S01]  /*e120*/  FMUL.FTZ R125, R164, R125 ;  /* 0x0000007da47d7220 */ /* 0x000fe20000410000 */
[C---:B------:R-:W-:Y:S04]  /*e130*/  HMMA.16816.F32.BF16 R88, R176.reuse, R184, R88 ;  /* 0x000000b8b058723c */ /* 0x040fe80000041858 */
[C---:B------:R-:W-:Y:S02]  /*e140*/  FMUL.FTZ R126, R0.reuse, R126 ;  /* 0x0000007e007e7220 */ /* 0x040fe40000410000 */
[----:B------:R2:W-:Y:S01]  /*e150*/  MUFU.EX2 R194, R30 ;  /* 0x0000001e00c27308 */ /* 0x0005e20000000800 */
[----:B------:R-:W-:Y:S01]  /*e160*/  FMUL.FTZ R127, R0, R127 ;  /* 0x0000007f007f7220 */ /* 0x000fe20000410000 */
[-C--:B------:R-:W-:Y:S04]  /*e170*/  HMMA.16816.F32.BF16 R92, R176, R186.reuse, R92 ;  /* 0x000000bab05c723c */ /* 0x080fe8000004185c */
[----:B---3--:R-:W-:Y:S01]  /*e180*/  F2FP.BF16.PACK_AB R28, R199, R201 ;  /* 0x000000c9c71c723e */ /* 0x008fe200000010ff */
[C---:B------:R-:W-:Y:S02]  /*e190*/  FMUL.FTZ R128, R166.reuse, R128 ;  /* 0x00000080a6807220 */ /* 0x040fe40000410000 */
[----:B------:R-:W-:Y:S01]  /*e1a0*/  FMUL.FTZ R129, R166, R129 ;  /* 0x00000081a6817220 */ /* 0x000fe20000410000 */
[C---:B------:R-:W-:Y:S01]  /*e1b0*/  HMMA.16816.F32.BF16 R96, R172.reuse, R186, R96 ;  /* 0x000000baac60723c */ /* 0x040fe20000041860 */
[----:B------:R-:W3:Y:S01]  /*e1c0*/  LDSM.16.MT88.4 R184, [R228+0x2880] ;  /* 0x00288000e4b8783b */ /* 0x000ee20000004200 */
[----:B------:R-:W4:Y:S02]  /*e1d0*/  MUFU.EX2 R193, R31 ;  /* 0x0000001f00c17308 */ /* 0x000f240000000800 */
[----:B-1----:R-:W-:Y:S01]  /*e1e0*/  F2FP.BF16.PACK_AB R29, R197, R198 ;  /* 0x000000c6c51d723e */ /* 0x002fe200000010ff */
[C---:B------:R-:W-:Y:S02]  /*e1f0*/  FMUL.FTZ R130, R165.reuse, R130 ;  /* 0x00000082a5827220 */ /* 0x040fe40000410000 */
[----:B------:R-:W-:Y:S01]  /*e200*/  FMUL.FTZ R131, R165, R131 ;  /* 0x00000083a5837220 */ /* 0x000fe20000410000 */
[-C--:B------:R-:W-:Y:S04]  /*e210*/  HMMA.16816.F32.BF16 R100, R172, R20.reuse, R100 ;  /* 0x00000014ac64723c */ /* 0x080fe80000041864 */
[C---:B------:R-:W-:Y:S02]  /*e220*/  FMUL.FTZ R104, R164.reuse, R104 ;  /* 0x00000068a4687220 */ /* 0x040fe40000410000 */
[----:B------:R-:W-:Y:S01]  /*e230*/  FMUL.FTZ R105, R164, R105 ;  /* 0x00000069a4697220 */ /* 0x000fe20000410000 */
[----:B--2---:R-:W-:Y:S01]  /*e240*/  F2FP.BF16.PACK_AB R30, R195, R196 ;  /* 0x000000c4c31e723e */ /* 0x004fe200000010ff */
[C---:B------:R-:W-:Y:S04]  /*e250*/  FMUL.FTZ R106, R0.reuse, R106 ;  /* 0x0000006a006a7220 */ /* 0x040fe80000410000 */
[----:B------:R-:W-:Y:S02]  /*e260*/  FMUL.FTZ R107, R0, R107 ;  /* 0x0000006b006b7220 */ /* 0x000fe40000410000 */
[C---:B------:R-:W-:Y:S02]  /*e270*/  FMUL.FTZ R108, R164.reuse, R108 ;  /* 0x0000006ca46c7220 */ /* 0x040fe40000410000 */
[----:B------:R-:W-:Y:S01]  /*e280*/  FMUL.FTZ R109, R164, R109 ;  /* 0x0000006da46d7220 */ /* 0x000fe20000410000 */
[----:B----4-:R-:W-:Y:S02]  /*e290*/  F2FP.BF16.PACK_AB R31, R193, R194 ;  /* 0x000000c2c11f723e */ /* 0x010fe400000010ff */
[C---:B------:R-:W-:Y:S04]  /*e2a0*/  HMMA.16816.F32.BF16 R104, R176.reuse, R20, R104 ;  /* 0x00000014b068723c */ /* 0x040fe80000041868 */
[C---:B------:R-:W-:Y:S02]  /*e2b0*/  FMUL.FTZ R110, R0.reuse, R110 ;  /* 0x0000006e006e7220 */ /* 0x040fe40000410000 */
[----:B------:R-:W-:Y:S01]  /*e2c0*/  FMUL.FTZ R111, R0, R111 ;  /* 0x0000006f006f7220 */ /* 0x000fe20000410000 */
[----:B------:R-:W-:Y:S01]  /*e2d0*/  F2FP.BF16.PACK_AB R20, R208, R209 ;  /* 0x000000d1d014723e */ /* 0x000fe200000010ff */
[--C-:B------:R-:W-:Y:S01]  /*e2e0*/  FFMA.FTZ R45, R45, c[0x0][0x2d0], -R171.reuse ;  /* 0x0000b4002d2d7a23 */ /* 0x100fe200000108ab */
[----:B------:R-:W-:Y:S03]  /*e2f0*/  F2FP.BF16.PACK_AB R21, R206, R207 ;  /* 0x000000cfce15723e */ /* 0x000fe600000010ff */
[--C-:B------:R-:W-:Y:S01]  /*e300*/  FFMA.FTZ R40, R40, c[0x0][0x2d0], -R171.reuse ;  /* 0x0000b40028287a23 */ /* 0x100fe200000108ab */
[-C--:B------:R-:W-:Y:S01]  /*e310*/  HMMA.16816.F32.BF16 R108, R176, R22.reuse, R108 ;  /* 0x00000016b06c723c */ /* 0x080fe2000004186c */
[----:B------:R-:W-:Y:S02]  /*e320*/  MUFU.EX2 R45, R45 ;  /* 0x0000002d002d7308 */ /* 0x000fe40000000800 */
[--C-:B------:R-:W-:Y:S02]  /*e330*/  FFMA.FTZ R41, R41, c[0x0][0x2d0], -R171.reuse ;  /* 0x0000b40029297a23 */ /* 0x100fe400000108ab */
[--C-:B------:R-:W-:Y:S02]  /*e340*/  FFMA.FTZ R42, R42, c[0x0][0x2d0], -R2.reuse ;  /* 0x0000b4002a2a7a23 */ /* 0x100fe40000010802 */
[--C-:B------:R-:W-:Y:S01]  /*e350*/  FFMA.FTZ R43, R43, c[0x0][0x2d0], -R2.reuse ;  /* 0x0000b4002b2b7a23 */ /* 0x100fe20000010802 */
[C---:B------:R-:W-:Y:S03]  /*e360*/  HMMA.16816.F32.BF16 R112, R172.reuse, R22, R112 ;  /* 0x00000016ac70723c */ /* 0x040fe60000041870 */
[----:B------:R-:W-:Y:S01]  /*e370*/  MUFU.EX2 R40, R40 ;  /* 0x0000002800287308 */ /* 0x000fe20000000800 */
[----:B------:R-:W-:Y:S01]  /*e380*/  FFMA.FTZ R44, R44, c[0x0][0x2d0], -R171 ;  /* 0x0000b4002c2c7a23 */ /* 0x000fe200000108ab */
[----:B------:R-:W-:Y:S01]  /*e390*/  MOV R171, R3 ;  /* 0x0000000300ab7202 */ /* 0x000fe20000000f00 */
[--C-:B------:R-:W-:Y:S01]  /*e3a0*/  FFMA.FTZ R46, R46, c[0x0][0x2d0], -R2.reuse ;  /* 0x0000b4002e2e7a23 */ /* 0x100fe20000010802 */
[----:B------:R-:W-:Y:S01]  /*e3b0*/  F2FP.BF16.PACK_AB R22, R204, R205 ;  /* 0x000000cdcc16723e */ /* 0x000fe200000010ff */
[-C--:B------:R-:W-:Y:S04]  /*e3c0*/  HMMA.16816.F32.BF16 R116, R172, R32.reuse, R116 ;  /* 0x00000020ac74723c */ /* 0x080fe80000041874 */
[----:B------:R-:W-:Y:S01]  /*e3d0*/  F2FP.BF16.PACK_AB R23, R202, R203 ;  /* 0x000000cbca17723e */ /* 0x000fe200000010ff */
[----:B------:R-:W-:Y:S01]  /*e3e0*/  FFMA.FTZ R2, R47, c[0x0][0x2d0], -R2 ;  /* 0x0000b4002f027a23 */ /* 0x000fe20000010802 */
[----:B------:R-:W1:Y:S01]  /*e3f0*/  MUFU.EX2 R41, R41 ;  /* 0x0000002900297308 */ /* 0x000e620000000800 */
[----:B------:R-:W-:Y:S01]  /*e400*/  FFMA.FTZ R0, R0, R252, R210 ;  /* 0x000000fc00007223 */ /* 0x000fe200000100d2 */
[C---:B------:R-:W-:Y:S04]  /*e410*/  HMMA.16816.F32.BF16 R120, R176.reuse, R32, R120 ;  /* 0x00000020b078723c */ /* 0x040fe80000041878 */
[----:B------:R-:W-:Y:S02]  /*e420*/  FADD.FTZ R0, R211, R0 ;  /* 0x00000000d3007221 */ /* 0x000fe40000010000 */
[----:B-----5:R-:W-:Y:S02]  /*e430*/  FFMA.FTZ R165, R165, R200, R218 ;  /* 0x000000c8a5a57223 */ /* 0x020fe400000100da */
[-C--:B------:R-:W-:Y:S01]  /*e440*/  HMMA.16816.F32.BF16 R124, R176, R34.reuse, R124 ;  /* 0x00000022b07c723c */ /* 0x080fe2000004187c */
[----:B------:R2:W-:Y:S03]  /*e450*/  MUFU.EX2 R36, R2 ;  /* 0x0000000200247308 */ /* 0x0005e60000000800 */
[----:B------:R-:W-:Y:S02]  /*e460*/  FADD.FTZ R0, R212, R0 ;  /* 0x00000000d4007221 */ /* 0x000fe40000010000 */
[----:B------:R-:W-:Y:S01]  /*e470*/  FFMA.FTZ R164, R164, R170, R214 ;  /* 0x000000aaa4a47223 */ /* 0x000fe200000100d6 */
[----:B------:R-:W-:Y:S01]  /*e480*/  MOV R170, R167 ;  /* 0x000000a700aa7202 */ /* 0x000fe20000000f00 */
[----:B------:R-:W-:Y:S01]  /*e490*/  HMMA.16816.F32.BF16 R128, R172, R34, R128 ;  /* 0x00000022ac80723c */ /* 0x000fe20000041880 */
[----:B------:R-:W4:Y:S02]  /*e4a0*/  LDSM.16.MT88.4 R32, [R227+0x2880] ;  /* 0x00288000e320783b */ /* 0x000f240000004200 */
[----:B------:R-:W-:Y:S01]  /*e4b0*/  MUFU.EX2 R42, R42 ;  /* 0x0000002a002a7308 */ /* 0x000fe20000000800 */
[----:B------:R-:W-:Y:S04]  /*e4c0*/  FADD.FTZ R0, R213, R0 ;  /* 0x00000000d5007221 */ /* 0x000fe80000010000 */
[-C--:B------:R-:W-:Y:S01]  /*e4d0*/  HMMA.16816.F32.BF16 R4, R20, R24.reuse, R4 ;  /* 0x000000181404723c */ /* 0x080fe20000041804 */
[----:B------:R-:W-:Y:S04]  /*e4e0*/  LDSM.16.MT88.4 R172, [R226+0x4080] ;  /* 0x00408000e2ac783b */ /* 0x000fe80000004200 */
[----:B------:R-:W5:Y:S03]  /*e4f0*/  MUFU.EX2 R43, R43 ;  /* 0x0000002b002b7308 */ /* 0x000f660000000800 */
[C---:B------:R-:W-:Y:S04]  /*e500*/  HMMA.16816.F32.BF16 R8, R28.reuse, R24, R8 ;  /* 0x000000181c08723c */ /* 0x040fe80000041808 */
[----:B--2---:R-:W-:Y:S03]  /*e510*/  FADD.FTZ R2, R198, R0 ;  /* 0x00000000c6027221 */ /* 0x004fe60000010000 */
[----:B------:R-:W2:Y:S01]  /*e520*/  MUFU.EX2 R44, R44 ;  /* 0x0000002c002c7308 */ /* 0x000ea20000000800 */
[-C--:B------:R-:W-:Y:S08]  /*e530*/  HMMA.16816.F32.BF16 R12, R28, R26.reuse, R12 ;  /* 0x0000001a1c0c723c */ /* 0x080ff0000004180c */
[C---:B------:R-:W-:Y:S01]  /*e540*/  HMMA.16816.F32.BF16 R16, R20.reuse, R26, R16 ;  /* 0x0000001a1410723c */ /* 0x040fe20000041810 */
[----:B------:R-:W1:Y:S01]  /*e550*/  LDSM.16.MT88.4 R24, [R225+0x4080] ;  /* 0x00408000e118783b */ /* 0x000e620000004200 */
[----:B------:R-:W1:Y:S06]  /*e560*/  MUFU.EX2 R46, R46 ;  /* 0x0000002e002e7308 */ /* 0x000e6c0000000800 */
[-C--:B------:R-:W-:Y:S08]  /*e570*/  HMMA.16816.F32.BF16 R132, R20, R180.reuse, R132 ;  /* 0x000000b41484723c */ /* 0x080ff00000041884 */
        /* <DEDUP_REMOVED lines=10> */
[C---:B------:R-:W-:Y:S01]  /*e620*/  HMMA.16816.F32.BF16 R64, R20.reuse, R34, R64 ;  /* 0x000000221440723c */ /* 0x040fe20000041840 */
[----:B------:R-:W3:Y:S07]  /*e630*/  LDSM.16.MT88.4 R32, [R228+0x4080] ;  /* 0x00408000e420783b */ /* 0x000eee0000004200 */
[-C--:B-1----:R-:W-:Y:S08]  /*e640*/  HMMA.16816.F32.BF16 R68, R20, R24.reuse, R68 ;  /* 0x000000181444723c */ /* 0x082ff00000041844 */
[C---:B------:R-:W-:Y:S08]  /*e650*/  HMMA.16816.F32.BF16 R72, R28.reuse, R24, R72 ;  /* 0x000000181c48723c */ /* 0x040ff00000041848 */
[-C--:B------:R-:W-:Y:S08]  /*e660*/  HMMA.16816.F32.BF16 R76, R28, R26.reuse, R76 ;  /* 0x0000001a1c4c723c */ /* 0x080ff0000004184c */
[C---:B------:R-:W-:Y:S01]  /*e670*/  HMMA.16816.F32.BF16 R80, R20.reuse, R26, R80 ;  /* 0x0000001a1450723c */ /* 0x040fe20000041850 */
[----:B------:R-:W1:Y:S07]  /*e680*/  LDSM.16.MT88.4 R24, [R227+0x4080] ;  /* 0x00408000e318783b */ /* 0x000e6e0000004200 */
[-C--:B------:R-:W-:Y:S08]  /*e690*/  HMMA.16816.F32.BF16 R84, R20, R172.reuse, R84 ;  /* 0x000000ac1454723c */ /* 0x080ff00000041854 */
[C---:B------:R-:W-:Y:S01]  /*e6a0*/  HMMA.16816.F32.BF16 R88, R28.reuse, R172, R88 ;  /* 0x000000ac1c58723c */ /* 0x040fe20000041858 */
[----:B------:R-:W4:Y:S07]  /*e6b0*/  LDL.LU R173, [R1+0x10] ;  /* 0x0000100001ad7983 */ /* 0x000f2e0000300800 */
[-C--:B------:R-:W-:Y:S08]  /*e6c0*/  HMMA.16816.F32.BF16 R92, R28, R174.reuse, R92 ;  /* 0x000000ae1c5c723c */ /* 0x080ff0000004185c */
[C---:B------:R-:W-:Y:S08]  /*e6d0*/  HMMA.16816.F32.BF16 R96, R20.reuse, R174, R96 ;  /* 0x000000ae1460723c */ /* 0x040ff00000041860 */
[-C--:B---3--:R-:W-:Y:S08]  /*e6e0*/  HMMA.16816.F32.BF16 R100, R20, R32.reuse, R100 ;  /* 0x000000201464723c */ /* 0x088ff00000041864 */
[C---:B------:R-:W-:Y:S08]  /*e6f0*/  HMMA.16816.F32.BF16 R104, R28.reuse, R32, R104 ;  /* 0x000000201c68723c */ /* 0x040ff00000041868 */
[-C--:B------:R-:W-:Y:S08]  /*e700*/  HMMA.16816.F32.BF16 R108, R28, R34.reuse, R108 ;  /* 0x000000221c6c723c */ /* 0x080ff0000004186c */
[C---:B------:R-:W-:Y:S01]  /*e710*/  HMMA.16816.F32.BF16 R112, R20.reuse, R34, R112 ;  /* 0x000000221470723c */ /* 0x040fe20000041870 */
[----:B------:R-:W3:Y:S07]  /*e720*/  LDSM.16.MT88.4 R32, [R226+0x3080] ;  /* 0x00308000e220783b */ /* 0x000eee0000004200 */
[-C--:B-1----:R-:W-:Y:S08]  /*e730*/  HMMA.16816.F32.BF16 R116, R20, R24.reuse, R116 ;  /* 0x000000181474723c */ /* 0x082ff00000041874 */
[C---:B------:R-:W-:Y:S07]  /*e740*/  HMMA.16816.F32.BF16 R120, R28.reuse, R24, R120 ;  /* 0x000000181c78723c */ /* 0x040fee0000041878 */
[----:B------:R-:W-:Y:S01]  /*e750*/  F2FP.BF16.PACK_AB R24, R41, R40 ;  /* 0x000000282918723e */ /* 0x000fe200000010ff */
[-C--:B------:R-:W-:Y:S01]  /*e760*/  HMMA.16816.F32.BF16 R124, R28, R26.reuse, R124 ;  /* 0x0000001a1c7c723c */ /* 0x080fe2000004187c */
[----:B------:R-:W-:Y:S03]  /*e770*/  LDSM.16.MT88.4 R28, [R228+0x4880] ;  /* 0x00488000e41c783b */ /* 0x000fe60000004200 */
[----:B-----5:R-:W-:Y:S04]  /*e780*/  F2FP.BF16.PACK_AB R25, R43, R42 ;  /* 0x0000002a2b19723e */ /* 0x020fe800000010ff */
[----:B------:R-:W-:Y:S07]  /*e790*/  HMMA.16816.F32.BF16 R128, R20, R26, R128 ;  /* 0x0000001a1480723c */ /* 0x000fee0000041880 */
[----:B------:R-:W-:Y:S02]  /*e7a0*/  F2FP.BF16.PACK_AB R20, R37, R192 ;  /* 0x000000c02514723e */ /* 0x000fe400000010ff */
[----:B------:R-:W-:Y:S03]  /*e7b0*/  F2FP.BF16.PACK_AB R21, R39, R38 ;  /* 0x000000262715723e */ /* 0x000fe600000010ff */
[----:B------:R-:W-:Y:S02]  /*e7c0*/  F2FP.BF16.PACK_AB R22, R49, R48 ;  /* 0x000000303116723e */ /* 0x000fe400000010ff */
[----:B------:R-:W-:Y:S02]  /*e7d0*/  F2FP.BF16.PACK_AB R23, R51, R50 ;  /* 0x000000323317723e */ /* 0x000fe400000010ff */
[----:B--2---:R-:W-:Y:S02]  /*e7e0*/  F2FP.BF16.PACK_AB R26, R45, R44 ;  /* 0x0000002c2d1a723e */ /* 0x004fe400000010ff */
[----:B------:R-:W-:Y:S03]  /*e7f0*/  F2FP.BF16.PACK_AB R27, R36, R46 ;  /* 0x0000002e241b723e */ /* 0x000fe600000010ff */
[-C--:B------:R-:W-:Y:S01]  /*e800*/  HMMA.16816.F32.BF16 R176, R20, R188.reuse, R4 ;  /* 0x000000bc14b0723c */ /* 0x080fe20000041804 */
[----:B------:R-:W1:Y:S07]  /*e810*/  LDSM.16.MT88.4 R4, [R228+0x3080] ;  /* 0x00308000e404783b */ /* 0x000e6e0000004200 */
[C---:B------:R-:W-:Y:S01]  /*e820*/  HMMA.16816.F32.BF16 R180, R24.reuse, R188, R8 ;  /* 0x000000bc18b4723c */ /* 0x040fe20000041808 */
[----:B------:R-:W2:Y:S07]  /*e830*/  LDSM.16.MT88.4 R8, [R227+0x3080] ;  /* 0x00308000e308783b */ /* 0x000eae0000004200 */
[-C--:B------:R-:W-:Y:S01]  /*e840*/  HMMA.16816.F32.BF16 R184, R24, R190.reuse, R12 ;  /* 0x000000be18b8723c */ /* 0x080fe2000004180c */
[----:B------:R-:W5:Y:S07]  /*e850*/  LDSM.16.MT88.4 R12, [R225+0x4880] ;  /* 0x00488000e10c783b */ /* 0x000f6e0000004200 */
[C---:B------:R-:W-:Y:S01]  /*e860*/  HMMA.16816.F32.BF16 R188, R20.reuse, R190, R16 ;  /* 0x000000be14bc723c */ /* 0x040fe20000041810 */
[----:B------:R-:W2:Y:S07]  /*e870*/  LDSM.16.MT88.4 R16, [R226+0x4880] ;  /* 0x00488000e210783b */ /* 0x000eae0000004200 */
[-C--:B---3--:R-:W-:Y:S08]  /*e880*/  HMMA.16816.F32.BF16 R132, R20, R32.reuse, R132 ;  /* 0x000000201484723c */ /* 0x088ff00000041884 */
[C---:B------:R-:W-:Y:S08]  /*e890*/  HMMA.16816.F32.BF16 R136, R24.reuse, R32, R136 ;  /* 0x000000201888723c */ /* 0x040ff00000041888 */
[-C--:B------:R-:W-:Y:S08]  /*e8a0*/  HMMA.16816.F32.BF16 R140, R24, R34.reuse, R140 ;  /* 0x00000022188c723c */ /* 0x080ff0000004188c */
[C---:B------:R-:W-:Y:S08]  /*e8b0*/  HMMA.16816.F32.BF16 R144, R20.reuse, R34, R144 ;  /* 0x000000221490723c */ /* 0x040ff00000041890 */
[-C--:B-1----:R-:W-:Y:S08]  /*e8c0*/  HMMA.16816.F32.BF16 R148, R20, R4.reuse, R148 ;  /* 0x000000041494723c */ /* 0x082ff00000041894 */
[C---:B------:R-:W-:Y:S08]  /*e8d0*/  HMMA.16816.F32.BF16 R152, R24.reuse, R4, R152 ;  /* 0x000000041898723c */ /* 0x040ff00000041898 */
[-C--:B------:R-:W-:Y:S08]  /*e8e0*/  HMMA.16816.F32.BF16 R156, R24, R6.reuse, R156 ;  /* 0x00000006189c723c */ /* 0x080ff0000004189c */
[C---:B------:R-:W-:Y:S01]  /*e8f0*/  HMMA.16816.F32.BF16 R160, R20.reuse, R6, R160 ;  /* 0x0000000614a0723c */ /* 0x040fe200000418a0 */
[----:B------:R-:W1:Y:S07]  /*e900*/  LDSM.16.MT88.4 R4, [R227+0x4880] ;  /* 0x00488000e304783b */ /* 0x000e6e0000004200 */
[-C--:B--2---:R-:W-:Y:S08]  /*e910*/  HMMA.16816.F32.BF16 R52, R20, R8.reuse, R52 ;  /* 0x000000081434723c */ /* 0x084ff00000041834 */
[C---:B------:R-:W-:Y:S07]  /*e920*/  HMMA.16816.F32.BF16 R56, R24.reuse, R8, R56 ;  /* 0x000000081838723c */ /* 0x040fee0000041838 */
[----:B------:R-:W-:Y:S01]  /*e930*/  FADD.FTZ R8, R215, R164 ;  /* 0x000000a4d7087221 */ /* 0x000fe20000010000 */
[-C--:B------:R-:W-:Y:S04]  /*e940*/  HMMA.16816.F32.BF16 R60, R24, R10.reuse, R60 ;  /* 0x0000000a183c723c */ /* 0x080fe8000004183c */
[----:B------:R-:W-:Y:S01]  /*e950*/  FADD.FTZ R8, R216, R8 ;  /* 0x00000008d8087221 */ /* 0x000fe20000010000 */
[----:B------:R-:W-:Y:S03]  /*e960*/  MOV R164, R168 ;  /* 0x000000a800a47202 */ /* 0x000fe60000000f00 */
[C---:B------:R-:W-:Y:S04]  /*e970*/  HMMA.16816.F32.BF16 R64, R20.reuse, R10, R64 ;  /* 0x0000000a1440723c */ /* 0x040fe80000041840 */
[----:B------:R-:W-:Y:S03]  /*e980*/  FADD.FTZ R8, R217, R8 ;  /* 0x00000008d9087221 */ /* 0x000fe60000010000 */
[----:B------:R-:W-:Y:S01]  /*e990*/  FADD.FTZ R10, R219, R165 ;  /* 0x000000a5db0a7221 */ /* 0x000fe20000010000 */
[-C--:B-----5:R-:W-:Y:S04]  /*e9a0*/  HMMA.16816.F32.BF16 R68, R20, R12.reuse, R68 ;  /* 0x0000000c1444723c */ /* 0x0a0fe80000041844 */
[----:B------:R-:W-:Y:S02]  /*e9b0*/  FADD.FTZ R8, R201, R8 ;  /* 0x00000008c9087221 */ /* 0x000fe40000010000 */
[----:B------:R-:W-:Y:S02]  /*e9c0*/  FADD.FTZ R10, R246, R10 ;  /* 0x0000000af60a7221 */ /* 0x000fe40000010000 */
[C---:B------:R-:W-:Y:S04]  /*e9d0*/  HMMA.16816.F32.BF16 R72, R24.reuse, R12, R72 ;  /* 0x0000000c1848723c */ /* 0x040fe80000041848 */
[----:B------:R-:W-:Y:S04]  /*e9e0*/  FADD.FTZ R10, R223, R10 ;  /* 0x0000000adf0a7221 */ /* 0x000fe80000010000 */
[-C--:B------:R-:W-:Y:S04]  /*e9f0*/  HMMA.16816.F32.BF16 R76, R24, R14.reuse, R76 ;  /* 0x0000000e184c723c */ /* 0x080fe8000004184c */
[----:B------:R-:W-:Y:S04]  /*ea00*/  FADD.FTZ R10, R207, R10 ;  /* 0x0000000acf0a7221 */ /* 0x000fe80000010000 */
[C---:B------:R-:W-:Y:S04]  /*ea10*/  HMMA.16816.F32.BF16 R80, R20.reuse, R14, R80 ;  /* 0x0000000e1450723c */ /* 0x040fe80000041850 */
[----:B------:R-:W-:Y:S02]  /*ea20*/  FADD.FTZ R11, R206, R10 ;  /* 0x0000000ace0b7221 */ /* 0x000fe40000010000 */
[----:B------:R-:W-:Y:S02]  /*ea30*/  FADD.FTZ R10, R199, R8 ;  /* 0x00000008c70a7221 */ /* 0x000fe40000010000 */
[-C--:B------:R-:W-:Y:S08]  /*ea40*/  HMMA.16816.F32.BF16 R84, R20, R16.reuse, R84 ;  /* 0x000000101454723c */ /* 0x080ff00000041854 */
[C---:B------:R-:W-:Y:S08]  /*ea50*/  HMMA.16816.F32.BF16 R88, R24.reuse, R16, R88 ;  /* 0x000000101858723c */ /* 0x040ff00000041858 */
[-C--:B------:R-:W-:Y:S08]  /*ea60*/  HMMA.16816.F32.BF16 R92, R24, R18.reuse, R92 ;  /* 0x00000012185c723c */ /* 0x080ff0000004185c */
[C---:B------:R-:W-:Y:S08]  /*ea70*/  HMMA.16816.F32.BF16 R96, R20.reuse, R18, R96 ;  /* 0x000000121460723c */ /* 0x040ff00000041860 */
[-C--:B------:R-:W-:Y:S04]  /*ea80*/  HMMA.16816.F32.BF16 R100, R20, R28.reuse, R100 ;  /* 0x0000001c1464723c */ /* 0x080fe80000041864 */
[----:B----4-:R-:W-:Y:S04]  /*ea90*/  FFMA.FTZ R166, R166, R173, R247 ;  /* 0x000000ada6a67223 */ /* 0x010fe800000100f7 */
[C---:B------:R-:W-:Y:S04]  /*eaa0*/  HMMA.16816.F32.BF16 R104, R24.reuse, R28, R104 ;  /* 0x0000001c1868723c */ /* 0x040fe80000041868 */
[----:B------:R-:W-:Y:S04]  /*eab0*/  FADD.FTZ R9, R249, R166 ;  /* 0x000000a6f9097221 */ /* 0x000fe80000010000 */
[----:B------:R-:W-:Y:S01]  /*eac0*/  FADD.FTZ R9, R248, R9 ;  /* 0x00000009f8097221 */ /* 0x000fe20000010000 */
[-C--:B------:R-:W-:Y:S03]  /*ead0*/  HMMA.16816.F32.BF16 R108, R24, R30.reuse, R108 ;  /* 0x0000001e186c723c */ /* 0x080fe6000004186c */
[----:B------:R-:W-:Y:S04]  /*eae0*/  FADD.FTZ R9, R250, R9 ;  /* 0x00000009fa097221 */ /* 0x000fe80000010000 */
[----:B------:R-:W-:Y:S01]  /*eaf0*/  FADD.FTZ R9, R209, R9 ;  /* 0x00000009d1097221 */ /* 0x000fe20000010000 */
[C---:B------:R-:W-:Y:S04]  /*eb00*/  HMMA.16816.F32.BF16 R112, R20.reuse, R30, R112 ;  /* 0x0000001e1470723c */ /* 0x040fe80000041870 */
[----:B------:R-:W-:Y:S02]  /*eb10*/  FADD.FTZ R0, R208, R9 ;  /* 0x00000009d0007221 */ /* 0x000fe40000010000 */
[----:B------:R-:W-:Y:S02]  /*eb20*/  FADD.FTZ R9, R197, R2 ;  /* 0x00000002c5097221 */ /* 0x000fe40000010000 */
[----:B------:R-:W-:Y:S01]  /*eb30*/  FADD.FTZ R8, R205, R0 ;  /* 0x00000000cd087221 */ /* 0x000fe20000010000 */
[-C--:B-1----:R-:W-:Y:S03]  /*eb40*/  HMMA.16816.F32.BF16 R116, R20, R4.reuse, R116 ;  /* 0x000000041474723c */ /* 0x082fe60000041874 */
[----:B------:R-:W-:Y:S02]  /*eb50*/  FADD.FTZ R2, R196, R10 ;  /* 0x0000000ac4027221 */ /* 0x000fe40000010000 */
[----:B------:R-:W-:Y:S02]  /*eb60*/  FADD.FTZ R10, R204, R8 ;  /* 0x00000008cc0a7221 */ /* 0x000fe40000010000 */
[----:B------:R-:W-:Y:S01]  /*eb70*/  FADD.FTZ R0, R194, R9 ;  /* 0x00000009c2007221 */ /* 0x000fe20000010000 */
[C---:B------:R-:W-:Y:S04]  /*eb80*/  HMMA.16816.F32.BF16 R120, R24.reuse, R4, R120 ;  /* 0x000000041878723c */ /* 0x040fe80000041878 */
[----:B------:R-:W-:Y:S03]  /*eb90*/  FADD.FTZ R8, R193, R0 ;  /* 0x00000000c1087221 */ /* 0x000fe60000010000 */
        /* <DEDUP_REMOVED lines=19> */
[----:B------:R-:W-:Y:S01]  /*ecd0*/  FADD.FTZ R2, R45, R2 ;  /* 0x000000022d027221 */ /* 0x000fe20000010000 */
[----:B------:R-:W-:Y:S01]  /*ece0*/  STL [R1+0xc], R4 ;  /* 0x00000c0401007387 */ /* 0x000fe20000100800 */
[----:B------:R-:W-:Y:S03]  /*ecf0*/  FADD.FTZ R0, R46, R0 ;  /* 0x000000002e007221 */ /* 0x000fe60000010000 */
[----:B------:R-:W-:Y:S01]  /*ed00*/  STL [R1+0x14], R2 ;  /* 0x0000140201007387 */ /* 0x000fe20000100800 */
[----:B------:R-:W-:Y:S05]  /*ed10*/  FADD.FTZ R0, R36, R0 ;  /* 0x0000000024007221 */ /* 0x000fea0000010000 */
[----:B------:R1:W-:Y:S02]  /*ed20*/  STL [R1+0x18], R0 ;  /* 0x0000180001007387 */ /* 0x0003e40000100800 */
[----:B-1----:R-:W-:Y:S01]  /*ed30*/  MOV R0, R169 ;  /* 0x000000a900007202 */ /* 0x002fe20000000f00 */
[----:B------:R-:W-:-:S05]  /*ed40*/  @P0 BRA `(.L_x_996) ;  /* 0xffffd0c000000947 */ /* 0x000fca000383ffff */
.L_x_993:
[----:B------:R-:W-:-:S06]  /*ed50*/  UISETP.GE.AND UP0, UPT, UR23, UR7, UPT ;  /* 0x000000071700728c */ /* 0x000fcc000bf06270 */
[----:B------:R-:W-:-:S13]  /*ed60*/  PLOP3.LUT P0, PT, PT, PT, UP0, 0x80, 0x0 ;  /* 0x000000000000781c */ /* 0x000fda0003f0f008 */
[----:B------:R-:W-:Y:S05]  /*ed70*/  @!P0 BRA `(.L_x_997) ;  /* 0x00004af000008947 */ /* 0x000fea0003800000 */
[----:B-1----:R-:W2:Y:S01]  /*ed80*/  LDL.LU R2, [R1] ;  /* 0x0000000001027983 */ /* 0x002ea20000300800 */
[----:B------:R-:W-:Y:S01]  /*ed90*/  IMAD.MOV.U32 R165, RZ, RZ, R168 ;  /* 0x000000ffffa57224 */ /* 0x000fe200078e00a8 */
[----:B------:R-:W-:Y:S01]  /*eda0*/  MOV R170, R3 ;  /* 0x0000000300aa7202 */ /* 0x000fe20000000f00 */
[----:B------:R-:W-:Y:S01]  /*edb0*/  IMAD.MOV.U32 R164, RZ, RZ, R169 ;  /* 0x000000ffffa47224 */ /* 0x000fe200078e00a9 */
[----:B------:R-:W3:Y:S01]  /*edc0*/  LDL.LU R4, [R1+0x28] ;  /* 0x0000280001047983 */ /* 0x000ee20000300800 */
[----:B------:R-:W-:Y:S01]  /*edd0*/  IMAD.MOV.U32 R166, RZ, RZ, R167 ;  /* 0x000000ffffa67224 */ /* 0x000fe200078e00a7 */
[----:B--2---:R-:W-:Y:S02]  /*ede0*/  SHF.R.S32.HI R249, RZ, 0x1f, R2 ;  /* 0x0000001ffff97819 */ /* 0x004fe40000011402 */
[C---:B------:R-:W-:Y:S02]  /*edf0*/  SHF.L.U32 R248, R2.reuse, 0x1, RZ ;  /* 0x0000000102f87819 */ /* 0x040fe400000006ff */
[----:B------:R-:W-:-:S02]  /*ee00*/  SHF.L.U64.HI R249, R2, 0x1, R249 ;  /* 0x0000000102f97819 */ /* 0x000fc400000102f9 */
[----:B------:R-:W3:Y:S02]  /*ee10*/  LDL.LU R2, [R1+0x20] ;  /* 0x0000200001027983 */ /* 0x000ee40000300800 */
[C---:B---3--:R-:W-:Y:S01]  /*ee20*/  SHF.L.U64.HI R247, R2.reuse, 0x1, R4 ;  /* 0x0000000102f77819 */ /* 0x048fe20000010204 */
[----:B------:R-:W-:Y:S02]  /*ee30*/  IMAD.SHL.U32 R246, R2, 0x2, RZ ;  /* 0x0000000202f67824 */ /* 0x000fe400078e00ff */
.L_x_1015:
[----:B------:R-:W-:Y:S04]  /*ee40*/  DEPBAR.LE SB0, 0x0 ;  /* 0x000080000000791a */ /* 0x000fe80000000000 */
[----:B------:R-:W-:Y:S01]  /*ee50*/  BAR.SYNC.DEFER_BLOCKING 0x0 ;  /* 0x0000000000007b1d */ /* 0x000fe20000010000 */
[----:B-1----:R-:W-:Y:S01]  /*ee60*/  SHF.R.S32.HI R0, RZ, 0x1f, R243 ;  /* 0x0000001fff007819 */ /* 0x002fe200000114f3 */
[C---:B------:R-:W-:Y:S01]  /*ee70*/  IMAD.WIDE.U32 R2, R243.reuse, c[0x0][0x208], RZ ;  /* 0x00008200f3027a25 */ /* 0x040fe200078e00ff */
[----:B------:R-:W-:Y:S03]  /*ee80*/  UISETP.GT.AND UP0, UPT, UR23, UR7, UPT ;  /* 0x000000071700728c */ /* 0x000fe6000bf04270 */
[----:B------:R-:W-:Y:S04]  /*ee90*/  IMAD R0, R0, c[0x0][0x208], RZ ;  /* 0x0000820000007a24 */ /* 0x000fe800078e02ff */
[----:B------:R-:W-:Y:S04]  /*eea0*/  IMAD R0, R243, c[0x0][0x20c], R0 ;  /* 0x00008300f3007a24 */ /* 0x000fe800078e0200 */
[----:B------:R-:W-:Y:S01]  /*eeb0*/  IMAD.IADD R3, R3, 0x1, R0 ;  /* 0x0000000103037824 */ /* 0x000fe200078e0200 */
[----:B-----5:R-:W-:Y:S03]  /*eec0*/  SHF.R.S32.HI R0, RZ, 0x1f, R242 ;  /* 0x0000001fff007819 */ /* 0x020fe600000114f2 */
[----:B------:R-:W-:Y:S04]  /*eed0*/  IMAD.WIDE.U32 R2, R242, c[0x0][0x218], R2 ;  /* 0x00008600f2027a25 */ /* 0x000fe800078e0002 */
[----:B------:R-:W-:Y:S01]  /*eee0*/  IMAD R0, R0, c[0x0][0x218], RZ ;  /* 0x0000860000007a24 */ /* 0x000fe200078e02ff */
[----:B------:R-:W-:Y:S01]  /*eef0*/  IADD3 R2, P0, R2, UR24, RZ ;  /* 0x0000001802027c10 */ /* 0x000fe2000ff1e0ff */
[----:B------:R-:W-:Y:S02]  /*ef00*/  LDSM.16.M88.4 R48, [R231+0x8080] ;  /* 0x00808000e730783b */ /* 0x000fe40000000200 */
[----:B------:R-:W-:Y:S04]  /*ef10*/  IMAD R0, R242, c[0x0][0x21c], R0 ;  /* 0x00008700f2007a24 */ /* 0x000fe800078e0200 */
[----:B------:R-:W1:Y:S01]  /*ef20*/  LDSM.16.M88.4 R16, [R224+0x5080] ;  /* 0x00508000e010783b */ /* 0x000e620000000200 */
[----:B------:R-:W-:Y:S02]  /*ef30*/  IADD3.X R3, R3, UR18, R0, P0, !PT ;  /* 0x0000001203037c10 */ /* 0x000fe400087fe400 */
[C---:B------:R-:W-:Y:S03]  /*ef40*/  LEA R0, P0, R2.reuse, c[0x0][0x1f8], 0x1 ;  /* 0x00007e0002007a11 */ /* 0x040fe600078008ff */
[----:B------:R-:W-:Y:S01]  /*ef50*/  LDSM.16.M88.4 R44, [R231+0xa080] ;  /* 0x00a08000e72c783b */ /* 0x000fe20000000200 */
[----:B------:R-:W-:Y:S05]  /*ef60*/  LEA.HI.X R2, R2, c[0x0][0x1fc], R3, 0x1, P0 ;  /* 0x00007f0002027a11 */ /* 0x000fea00000f0c03 */
[----:B------:R-:W-:Y:S06]  /*ef70*/  LDSM.16.M88.4 R32, [R224+0x5880] ;  /* 0x00588000e020783b */ /* 0x000fec0000000200 */
[----:B------:R-:W2:Y:S06]  /*ef80*/  SHFL.IDX PT, R3, R0, RZ, 0x181f ;  /* 0x00181fff00037589 */ /* 0x000eac00000e0000 */
[----:B------:R-:W3:Y:S06]  /*ef90*/  SHFL.IDX PT, R37, R2, RZ, 0x181f ;  /* 0x00181fff02257589 */ /* 0x000eec00000e0000 */
[----:B------:R-:W-:Y:S06]  /*efa0*/  SHFL.IDX PT, R39, R2, 0x1, 0x181f ;  /* 0x00381f0002277f89 */ /* 0x000fec00000e0000 */
[----:B------:R4:W-:Y:S01]  /*efb0*/  SHFL.IDX PT, R42, R2, 0x2, 0x181f ;  /* 0x00581f00022a7f89 */ /* 0x0009e200000e0000 */
[-C--:B-1----:R-:W-:Y:S05]  /*efc0*/  HMMA.16816.F32.BF16 R4, R48, R16.reuse, RZ ;  /* 0x000000103004723c */ /* 0x082fea00000418ff */
[----:B------:R-:W-:Y:S01]  /*efd0*/  LDSM.16.M88.4 R172, [R224+0x6080] ;  /* 0x00608000e0ac783b */ /* 0x000fe20000000200 */
[C---:B--2---:R-:W-:Y:S02]  /*efe0*/  IADD3 R36, P0, R3.reuse, R246, RZ ;  /* 0x000000f603247210 */ /* 0x044fe40007f1e0ff */
[C---:B------:R-:W-:Y:S03]  /*eff0*/  HMMA.16816.F32.BF16 R8, R44.reuse, R16, RZ ;  /* 0x000000102c08723c */ /* 0x040fe600000418ff */
[----:B------:R-:W1:Y:S06]  /*f000*/  SHFL.IDX PT, R38, R0, 0x1, 0x181f ;  /* 0x00381f0000267f89 */ /* 0x000e6c00000e0000 */
[----:B------:R-:W-:Y:S01]  /*f010*/  LDSM.16.M88.4 R192, [R233+0x8080] ;  /* 0x00808000e9c0783b */ /* 0x000fe20000000200 */
[-C--:B------:R-:W-:Y:S02]  /*f020*/  HMMA.16816.F32.BF16 R12, R44, R18.reuse, RZ ;  /* 0x000000122c0c723c */ /* 0x080fe400000418ff */
[-C--:B----4-:R-:W-:Y:S03]  /*f030*/  IADD3 R2, P1, R3, R248.reuse, RZ ;  /* 0x000000f803027210 */ /* 0x090fe60007f3e0ff */
[----:B------:R-:W-:Y:S03]  /*f040*/  LDSM.16.M88.4 R196, [R235] ;  /* 0x00000000ebc4783b */ /* 0x000fe60000000200 */
[C---:B------:R-:W-:Y:S03]  /*f050*/  HMMA.16816.F32.BF16 R16, R48.reuse, R18, RZ ;  /* 0x000000123010723c */ /* 0x040fe600000418ff */
[----:B------:R-:W-:Y:S01]  /*f060*/  LDSM.16.M88.4 R200, [R233+0xa080] ;  /* 0x00a08000e9c8783b */ /* 0x000fe20000000200 */
[C---:B---3--:R-:W-:Y:S02]  /*f070*/  IMAD.X R3, R37.reuse, 0x1, R249, P1 ;  /* 0x0000000125037824 */ /* 0x048fe400008e06f9 */
[----:B------:R-:W-:Y:S02]  /*f080*/  IMAD.X R37, R37, 0x1, R247, P0 ;  /* 0x0000000125257824 */ /* 0x000fe400000e06f7 */
[-C--:B------:R-:W-:Y:S01]  /*f090*/  HMMA.16816.F32.BF16 R20, R48, R32.reuse, RZ ;  /* 0x000000203014723c */ /* 0x080fe200000418ff */
[----:B------:R-:W-:Y:S03]  /*f0a0*/  LDSM.16.M88.4 R204, [R241] ;  /* 0x00000000f1cc783b */ /* 0x000fe60000000200 */
[C---:B-1----:R-:W-:Y:S03]  /*f0b0*/  IADD3 R40, P0, R38.reuse, R248, RZ ;  /* 0x000000f826287210 */ /* 0x042fe60007f1e0ff */
[----:B------:R-:W-:Y:S01]  /*f0c0*/  LDSM.16.M88.4 R208, [R240] ;  /* 0x00000000f0d0783b */ /* 0x000fe20000000200 */
[C---:B------:R-:W-:Y:S04]  /*f0d0*/  HMMA.16816.F32.BF16 R24, R44.reuse, R32, RZ ;  /* 0x000000202c18723c */ /* 0x040fe800000418ff */
[C---:B------:R-:W-:Y:S01]  /*f0e0*/  IMAD.X R41, R39.reuse, 0x1, R249, P0 ;  /* 0x0000000127297824 */ /* 0x040fe200000e06f9 */
[----:B------:R-:W-:Y:S01]  /*f0f0*/  @!PT LDS RZ, [RZ] ;  /* 0x00000000fffff984 */ /* 0x000fe20000000800 */
[----:B------:R-:W-:Y:S01]  /*f100*/  @!PT LDS RZ, [RZ] ;  /* 0x00000000fffff984 */ /* 0x000fe20000000800 */
[----:B------:R-:W-:Y:S01]  /*f110*/  @!PT LDS RZ, [RZ] ;  /* 0x00000000fffff984 */ /* 0x000fe20000000800 */
[----:B------:R1:W-:Y:S03]  /*f120*/  LDGSTS.E.BYPASS.LTC128B.128 [R244], [R2.64], !P5 ;  /* 0x0000000002f47fae */ /* 0x0003e6000e901d54 */
[-C--:B------:R-:W-:Y:S03]  /*f130*/  HMMA.16816.F32.BF16 R28, R44, R34.reuse, RZ ;  /* 0x000000222c1c723c */ /* 0x080fe600000418ff */
[----:B------:R2:W-:Y:S05]  /*f140*/  LDGSTS.E.BYPASS.LTC128B.128 [R244+0x1800], [R36.64], !P4 ;  /* 0x0180000024f47fae */ /* 0x0005ea000e101d54 */
[C---:B------:R-:W-:Y:S01]  /*f150*/  HMMA.16816.F32.BF16 R32, R48.reuse, R34, RZ ;  /* 0x000000223020723c */ /* 0x040fe200000418ff */
[----:B------:R-:W3:Y:S06]  /*f160*/  SHFL.IDX PT, R0, R0, 0x2, 0x181f ;  /* 0x00581f0000007f89 */ /* 0x000eec00000e0000 */
[----:B------:R4:W-:Y:S01]  /*f170*/  LDGSTS.E.BYPASS.LTC128B.128 [R244+0x800], [R40.64], !P5 ;  /* 0x0080000028f47fae */ /* 0x0009e2000e901d54 */
[----:B-1----:R-:W-:Y:S05]  /*f180*/  IADD3 R2, P2, R38, R246, RZ ;  /* 0x000000f626027210 */ /* 0x002fea0007f5e0ff */
[----:B------:R-:W-:Y:S02]  /*f190*/  IMAD.X R3, R39, 0x1, R247, P2 ;  /* 0x0000000127037824 */ /* 0x000fe400010e06f7 */
[-C--:B--2---:R-:W-:Y:S01]  /*f1a0*/  HMMA.16816.F32.BF16 R36, R48, R172.reuse, RZ ;  /* 0x000000ac3024723c */ /* 0x084fe200000418ff */
[C---:B---3--:R-:W-:Y:S02]  /*f1b0*/  IADD3 R212, P1, R0.reuse, R248, RZ ;  /* 0x000000f800d47210 */ /* 0x048fe40007f3e0ff */
[----:B------:R1:W-:Y:S01]  /*f1c0*/  LDGSTS.E.BYPASS.LTC128B.128 [R244+0x2000], [R2.64], !P4 ;  /* 0x0200000002f47fae */ /* 0x0003e2000e101d54 */
[----:B------:R-:W-:Y:S02]  /*f1d0*/  IADD3 R168, P0, R0, R246, RZ ;  /* 0x000000f600a87210 */ /* 0x000fe40007f1e0ff */
[C---:B------:R-:W-:Y:S03]  /*f1e0*/  IMAD.X R213, R42.reuse, 0x1, R249, P1 ;  /* 0x000000012ad57824 */ /* 0x040fe600008e06f9 */
[----:B------:R-:W-:Y:S01]  /*f1f0*/  IMAD.X R169, R42, 0x1, R247, P0 ;  /* 0x000000012aa97824 */ /* 0x000fe200000e06f7 */
[----:B------:R-:W-:Y:S01]  /*f200*/  PLOP3.LUT P0, PT, PT, PT, UP0, 0x80, 0x0 ;  /* 0x000000000000781c */ /* 0x000fe20003f0f008 */
[C---:B----4-:R-:W-:Y:S01]  /*f210*/  HMMA.16816.F32.BF16 R40, R44.reuse, R172, RZ ;  /* 0x000000ac2c28723c */ /* 0x050fe200000418ff */
[----:B------:R2:W-:Y:S06]  /*f220*/  LDGSTS.E.BYPASS.LTC128B.128 [R244+0x1000], [R212.64], !P5 ;  /* 0x01000000d4f47fae */ /* 0x0005ec000e901d54 */
[----:B------:R1:W-:Y:S01]  /*f230*/  LDGSTS.E.BYPASS.LTC128B.128 [R244+0x2800], [R168.64], !P4 ;  /* 0x02800000a8f47fae */ /* 0x0003e2000e101d54 */
[-C--:B------:R-:W-:Y:S05]  /*f240*/  HMMA.16816.F32.BF16 R44, R44, R174.reuse, RZ ;  /* 0x000000ae2c2c723c */ /* 0x080fea00000418ff */
[----:B------:R-:W-:Y:S03]  /*f250*/  LDSM.16.M88.4 R216, [R230+0x5080] ;  /* 0x00508000e6d8783b */ /* 0x000fe60000000200 */
[----:B------:R-:W-:Y:S03]  /*f260*/  HMMA.16816.F32.BF16 R48, R48, R174, RZ ;  /* 0x000000ae3030723c */ /* 0x000fe600000418ff */
[----:B------:R-:W0:Y:S05]  /*f270*/  LDGDEPBAR ;  /* 0x00000000000079af */ /* 0x000e2a0000000000 */
[-C--:B------:R-:W-:Y:S01]  /*f280*/  HMMA.16816.F32.BF16 R4, R192, R196.reuse, R4 ;  /* 0x000000c4c004723c */ /* 0x080fe20000041804 */
[----:B------:R-:W-:Y:S06]  /*f290*/  LDSM.16.M88.4 R220, [R232+0xa080] ;  /* 0x00a08000e8dc783b */ /* 0x000fec0000000200 */
[----:B--2---:R-:W2:Y:S01]  /*f2a0*/  LDSM.16.M88.4 R212, [R232+0x8080] ;  /* 0x00808000e8d4783b */ /* 0x004ea20000000200 */
[C---:B------:R-:W-:Y:S05]  /*f2b0*/  HMMA.16816.F32.BF16 R8, R200.reuse, R196, R8 ;  /* 0x000000c4c808723c */ /* 0x040fea0000041808 */
[----:B------:R-:W3:Y:S03]  /*f2c0*/  LDSM.16.M88.4 R172, [R230+0x5880] ;  /* 0x00588000e6ac783b */ /* 0x000ee60000000200 */
[-C--:B------:R-:W-:Y:S08]  /*f2d0*/  HMMA.16816.F32.BF16 R12, R200, R198.reuse, R12 ;  /* 0x000000c6c80c723c */ /* 0x080ff0000004180c */
[C---:B------:R-:W-:Y:S01]  /*f2e0*/  HMMA.16816.F32.BF16 R16, R192.reuse, R198, R16 ;  /* 0x000000c6c010723c */ /* 0x040fe20000041810 */
[----:B------:R-:W4:Y:S07]  /*f2f0*/  LDSM.16.M88.4 R196, [R230+0x6080] ;  /* 0x00608000e6c4783b */ /* 0x000f2e0000000200 */
        /* <DEDUP_REMOVED lines=8> */
[----:B------:R-:W-:Y:S07]  /*f380*/  LDSM.16.M88.4 R200, [R229] ;  /* 0x00000000e5c8783b */ /* 0x000fee0000000200 */
[----:B------:R-:W-:Y:S01]  /*f390*/  HMMA.16816.F32.BF16 R48, R192, R210, R48 ;  /* 0x000000d2c030723c */ /* 0x000fe20000041830 */
[----:B------:R-:W1:Y:S06]  /*f3a0*/  LDSM.16.M88.4 R192, [R234+0x8080] ;  /* 0x00808000eac0783b */ /* 0x000e6c0000000200 */
[----:B------:R-:W-:Y:S01]  /*f3b0*/  LDSM.16.M88.4 R208, [R229+0x1000] ;  /* 0x00100000e5d0783b */ /* 0x000fe20000000200 */
[-C--:B--2---:R-:W-:Y:S08]  /*f3c0*/  HMMA.16816.F32.BF16 R4, R212, R216.reuse, R4 ;  /* 0x000000d8d404723c */ /* 0x084ff00000041804 */
[C---:B------:R-:W-:Y:S08]  /*f3d0*/  HMMA.16816.F32.BF16 R8, R220.reuse, R216, R8 ;  /* 0x000000d8dc08723c */ /* 0x040ff00000041808 */
[-C--:B------:R-:W-:Y:S08]  /*f3e0*/  HMMA.16816.F32.BF16 R12, R220, R218.reuse, R12 ;  /* 0x000000dadc0c723c */ /* 0x080ff0000004180c */
[C---:B------:R-:W-:Y:S01]  /*f3f0*/  HMMA.16816.F32.BF16 R16, R212.reuse, R218, R16 ;  /* 0x000000dad410723c */ /* 0x040fe20000041810 */
[----:B------:R-:W-:Y:S07]  /*f400*/  LDSM.16.M88.4 R216, [R231+0xe080] ;  /* 0x00e08000e7d8783b */ /* 0x000fee0000000200 */
[-C--:B---3--:R-:W-:Y:S08]  /*f410*/  HMMA.16816.F32.BF16 R20, R212, R172.reuse, R20 ;  /* 0x000000acd414723c */ /* 0x088ff00000041814 */
        /* <DEDUP_REMOVED lines=9> */
[----:B------:R-:W-:Y:S06]  /*f4b0*/  LDSM.16.M88.4 R196, [R231+0xc080] ;  /* 0x00c08000e7c4783b */ /* 0x000fec0000000200 */
[----:B------:R-:W3:Y:S01]  /*f4c0*/  LDSM.16.M88.4 R212, [R224+0x6880] ;  /* 0x00688000e0d4783b */ /* 0x000ee20000000200 */
[-C--:B-1----:R-:W-:Y:S08]  /*f4d0*/  HMMA.16816.F32.BF16 R4, R192, R200.reuse, R4 ;  /* 0x000000c8c004723c */ /* 0x082ff00000041804 */
[C---:B------:R-:W-:Y:S08]  /*f4e0*/  HMMA.16816.F32.BF16 R8, R204.reuse, R200, R8 ;  /* 0x000000c8cc08723c */ /* 0x040ff00000041808 */
[-C--:B------:R-:W-:Y:S08]  /*f4f0*/  HMMA.16816.F32.BF16 R12, R204, R202.reuse, R12 ;  /* 0x000000cacc0c723c */ /* 0x080ff0000004180c */
[C---:B------:R-:W-:Y:S01]  /*f500*/  HMMA.16816.F32.BF16 R16, R192.reuse, R202, R16 ;  /* 0x000000cac010723c */ /* 0x040fe20000041810 */
[----:B------:R-:W1:Y:S07]  /*f510*/  LDSM.16.M88.4 R200, [R224+0x7880] ;  /* 0x00788000e0c8783b */ /* 0x000e6e0000000200 */
[-C--:B--2---:R-:W-:Y:S08]  /*f520*/  HMMA.16816.F32.BF16 R20, R192, R172.reuse, R20 ;  /* 0x000000acc014723c */ /* 0x084ff00000041814 */
        /* <DEDUP_REMOVED lines=9> */
[----:B------:R-:W2:Y:S06]  /*f5c0*/  LDSM.16.M88.4 R192, [R239] ;  /* 0x00000000efc0783b */ /* 0x000eac0000000200 */
[----:B------:R-:W4:Y:S01]  /*f5d0*/  LDSM.16.M88.4 R208, [R238] ;  /* 0x00000000eed0783b */ /* 0x000f220000000200 */
[-C--:B---3--:R-:W-:Y:S08]  /*f5e0*/  HMMA.16816.F32.BF16 R4, R196, R212.reuse, R4 ;  /* 0x000000d4c404723c */ /* 0x088ff00000041804 */
[C---:B------:R-:W-:Y:S08]  /*f5f0*/  HMMA.16816.F32.BF16 R8, R216.reuse, R212, R8 ;  /* 0x000000d4d808723c */ /* 0x040ff00000041808 */
[-C--:B------:R-:W-:Y:S08]  /*f600*/  HMMA.16816.F32.BF16 R12, R216, R214.reuse, R12 ;  /* 0x000000d6d80c723c */ /* 0x080ff0000004180c */
[C---:B------:R-:W-:Y:S01]  /*f610*/  HMMA.16816.F32.BF16 R16, R196.reuse, R214, R16 ;  /* 0x000000d6c410723c */ /* 0x040fe20000041810 */
[----:B------:R-:W3:Y:S07]  /*f620*/  LDSM.16.M88.4 R212, [R237] ;  /* 0x00000000edd4783b */ /* 0x000eee0000000200 */
[-C--:B------:R-:W-:Y:S08]  /*f630*/  HMMA.16816.F32.BF16 R20, R196, R220.reuse, R20 ;  /* 0x000000dcc414723c */ /* 0x080ff00000041814 */
[C---:B------:R-:W-:Y:S08]  /*f640*/  HMMA.16816.F32.BF16 R24, R216.reuse, R220, R24 ;  /* 0x000000dcd818723c */ /* 0x040ff00000041818 */
[-C--:B------:R-:W-:Y:S08]  /*f650*/  HMMA.16816.F32.BF16 R28, R216, R222.reuse, R28 ;  /* 0x000000ded81c723c */ /* 0x080ff0000004181c */
[C---:B------:R-:W-:Y:S01]  /*f660*/  HMMA.16816.F32.BF16 R32, R196.reuse, R222, R32 ;  /* 0x000000dec420723c */ /* 0x040fe20000041820 */
[----:B------:R-:W-:Y:S07]  /*f670*/  LDSM.16.M88.4 R220, [R229+0x2000] ;  /* 0x00200000e5dc783b */ /* 0x000fee0000000200 */
[-C--:B-1----:R-:W-:Y:S08]  /*f680*/  HMMA.16816.F32.BF16 R36, R196, R200.reuse, R36 ;  /* 0x000000c8c424723c */ /* 0x082ff00000041824 */
[C---:B------:R-:W-:Y:S08]  /*f690*/  HMMA.16816.F32.BF16 R40, R216.reuse, R200, R40 ;  /* 0x000000c8d828723c */ /* 0x040ff00000041828 */
[-C--:B------:R-:W-:Y:S01]  /*f6a0*/  HMMA.16816.F32.BF16 R44, R216, R202.reuse, R44 ;  /* 0x000000cad82c723c */ /* 0x080fe2000004182c */
[----:B------:R-:W-:Y:S07]  /*f6b0*/  LDSM.16.M88.4 R216, [R232+0xe080] ;  /* 0x00e08000e8d8783b */ /* 0x000fee0000000200 */
[----:B------:R-:W-:Y:S01]  /*f6c0*/  HMMA.16816.F32.BF16 R48, R196, R202, R48 ;  /* 0x000000cac430723c */ /* 0x000fe20000041830 */
[----:B------:R-:W-:Y:S06]  /*f6d0*/  LDSM.16.M88.4 R196, [R232+0xc080] ;  /* 0x00c08000e8c4783b */ /* 0x000fec0000000200 */
[----:B------:R-:W1:Y:S01]  /*f6e0*/  LDSM.16.M88.4 R200, [R230+0x6880] ;  /* 0x00688000e6c8783b */ /* 0x000e620000000200 */
[-C--:B--2---:R-:W-:Y:S08]  /*f6f0*/  HMMA.16816.F32.BF16 R4, R172, R192.reuse, R4 ;  /* 0x000000c0ac04723c */ /* 0x084ff00000041804 */
[C---:B------:R-:W-:Y:S08]  /*f700*/  HMMA.16816.F32.BF16 R8, R204.reuse, R192, R8 ;  /* 0x000000c0cc08723c */ /* 0x040ff00000041808 */
[-C--:B------:R-:W-:Y:S08]  /*f710*/  HMMA.16816.F32.BF16 R12, R204, R194.reuse, R12 ;  /* 0x000000c2cc0c723c */ /* 0x080ff0000004180c */
[C---:B------:R-:W-:Y:S01]  /*f720*/  HMMA.16816.F32.BF16 R16, R172.reuse, R194, R16 ;  /* 0x000000c2ac10723c */ /* 0x040fe20000041810 */
[----:B------:R-:W2:Y:S07]  /*f730*/  LDSM.16.M88.4 R192, [R230+0x7080] ;  /* 0x00708000e6c0783b */ /* 0x000eae0000000200 */
[-C--:B----4-:R-:W-:Y:S08]  /*f740*/  HMMA.16816.F32.BF16 R20, R172, R208.reuse, R20 ;  /* 0x000000d0ac14723c */ /* 0x090ff00000041814 */
[C---:B------:R-:W-:Y:S08]  /*f750*/  HMMA.16816.F32.BF16 R24, R204.reuse, R208, R24 ;  /* 0x000000d0cc18723c */ /* 0x040ff00000041818 */
[-C--:B------:R-:W-:Y:S08]  /*f760*/  HMMA.16816.F32.BF16 R28, R204, R210.reuse, R28 ;  /* 0x000000d2cc1c723c */ /* 0x080ff0000004181c */
[C---:B------:R-:W-:Y:S01]  /*f770*/  HMMA.16816.F32.BF16 R32, R172.reuse, R210, R32 ;  /* 0x000000d2ac20723c */ /* 0x040fe20000041820 */
[----:B------:R-:W4:Y:S07]  /*f780*/  LDSM.16.M88.4 R208, [R230+0x7880] ;  /* 0x00788000e6d0783b */ /* 0x000f2e0000000200 */
[-C--:B---3--:R-:W-:Y:S08]  /*f790*/  HMMA.16816.F32.BF16 R36, R172, R212.reuse, R36 ;  /* 0x000000d4ac24723c */ /* 0x088ff00000041824 */
[C---:B------:R-:W-:Y:S08]  /*f7a0*/  HMMA.16816.F32.BF16 R40, R204.reuse, R212, R40 ;  /* 0x000000d4cc28723c */ /* 0x040ff00000041828 */
[-C--:B------:R-:W-:Y:S01]  /*f7b0*/  HMMA.16816.F32.BF16 R44, R204, R214.reuse, R44 ;  /* 0x000000d6cc2c723c */ /* 0x080fe2000004182c */
[----:B------:R-:W-:Y:S07]  /*f7c0*/  LDSM.16.M88.4 R204, [R229+0x1800] ;  /* 0x00180000e5cc783b */ /* 0x000fee0000000200 */
[----:B------:R-:W-:Y:S01]  /*f7d0*/  HMMA.16816.F32.BF16 R48, R172, R214, R48 ;  /* 0x000000d6ac30723c */ /* 0x000fe20000041830 */
[----:B------:R-:W3:Y:S06]  /*f7e0*/  LDSM.16.M88.4 R172, [R234+0xc080] ;  /* 0x00c08000eaac783b */ /* 0x000eec0000000200 */
[----:B------:R-:W3:Y:S01]  /*f7f0*/  LDSM.16.M88.4 R212, [R236+0xe080] ;  /* 0x00e08000ecd4783b */ /* 0x000ee20000000200 */
[-C--:B-1----:R-:W-:Y:S08]  /*f800*/  HMMA.16816.F32.BF16 R4, R196, R200.reuse, R4 ;  /* 0x000000c8c404723c */ /* 0x082ff00000041804 */
[C---:B------:R-:W-:Y:S08]  /*f810*/  HMMA.16816.F32.BF16 R8, R216.reuse, R200, R8 ;  /* 0x000000c8d808723c */ /* 0x040ff00000041808 */
[-C--:B------:R-:W-:Y:S08]  /*f820*/  HMMA.16816.F32.BF16 R12, R216, R202.reuse, R12 ;  /* 0x000000cad80c723c */ /* 0x080ff0000004180c */
[C---:B------:R-:W-:Y:S01]  /*f830*/  HMMA.16816.F32.BF16 R16, R196.reuse, R202, R16 ;  /* 0x000000cac410723c */ /* 0x040fe20000041810 */
[----:B------:R-:W1:Y:S01]  /*f840*/  LDSM.16.M88.4 R200, [R229+0x2800] ;  /* 0x00280000e5c8783b */ /* 0x000e620000000200 */
[----:B------:R-:W-:Y:S05]  /*f850*/  DEPBAR.LE SB0, 0x0 ;  /* 0x000080000000791a */ /* 0x000fea0000000000 */
[----:B------:R-:W-:Y:S01]  /*f860*/  BAR.SYNC.DEFER_BLOCKING 0x0 ;  /* 0x0000000000007b1d */ /* 0x000fe20000010000 */
[-C--:B--2---:R-:W-:Y:S08]  /*f870*/  HMMA.16816.F32.BF16 R20, R196, R192.reuse, R20 ;  /* 0x000000c0c414723c */ /* 0x084ff00000041814 */
[C---:B------:R-:W-:Y:S08]  /*f880*/  HMMA.16816.F32.BF16 R24, R216.reuse, R192, R24 ;  /* 0x000000c0d818723c */ /* 0x040ff00000041818 */
[-C--:B------:R-:W-:Y:S08]  /*f890*/  HMMA.16816.F32.BF16 R28, R216, R194.reuse, R28 ;  /* 0x000000c2d81c723c */ /* 0x080ff0000004181c */
[C---:B------:R-:W-:Y:S08]  /*f8a0*/  HMMA.16816.F32.BF16 R32, R196.reuse, R194, R32 ;  /* 0x000000c2c420723c */ /* 0x040ff00000041820 */
[-C--:B----4-:R-:W-:Y:S08]  /*f8b0*/  HMMA.16816.F32.BF16 R36, R196, R208.reuse, R36 ;  /* 0x000000d0c424723c */ /* 0x090ff00000041824 */
[C---:B------:R-:W-:Y:S08]  /*f8c0*/  HMMA.16816.F32.BF16 R40, R216.reuse, R208, R40 ;  /* 0x000000d0d828723c */ /* 0x040ff00000041828 */
[-C--:B------:R-:W-:Y:S08]  /*f8d0*/  HMMA.16816.F32.BF16 R44, R216, R210.reuse, R44 ;  /* 0x000000d2d82c723c */ /* 0x080ff0000004182c */
[----:B------:R-:W-:Y:S08]  /*f8e0*/  HMMA.16816.F32.BF16 R48, R196, R210, R48 ;  /* 0x000000d2c430723c */ /* 0x000ff00000041830 */
        /* <DEDUP_REMOVED lines=42> */
[----:B------:R-:W-:Y:S04]  /*fb90*/  SHFL.IDX PT, R172, R2, 0x1, 0x181f ;  /* 0x00381f0002ac7f89 */ /* 0x000fe800000e0000 */
[----:B------:R2:W-:Y:S04]  /*fba0*/  SHFL.IDX PT, R169, R2, 0x2, 0x181f ;  /* 0x00581f0002a97f89 */ /* 0x0005e800000e0000 */
[----:B------:R-:W3:Y:S04]  /*fbb0*/  SHFL.IDX PT, R168, R0, RZ, 0x181f ;  /* 0x00181fff00a87589 */ /* 0x000ee800000e0000 */
[----:B------:R-:W4:Y:S04]  /*fbc0*/  SHFL.IDX PT, R171, R0, 0x1, 0x181f ;  /* 0x00381f0000ab7f89 */ /* 0x000f2800000e0000 */
[----:B------:R-:W5:Y:S01]  /*fbd0*/  SHFL.IDX PT, R0, R0, 0x2, 0x181f ;  /* 0x00581f0000007f89 */ /* 0x000f6200000e0000 */
[C---:B-1----:R-:W-:Y:S02]  /*fbe0*/  IADD3 R192, P1, R167.reuse, R246, RZ ;  /* 0x000000f6a7c07210 */ /* 0x042fe40007f3e0ff */
[-C--:B--2---:R-:W-:Y:S04]  /*fbf0*/  IADD3 R2, P0, R167, R248.reuse, RZ ;  /* 0x000000f8a7027210 */ /* 0x084fe80007f1e0ff */
[CC--:B---3--:R-:W-:Y:S01]  /*fc00*/  IADD3.X R3, R168.reuse, R249.reuse, RZ, P0, !PT ;  /* 0x000000f9a8037210 */ /* 0x0c8fe200007fe4ff */
[----:B------:R-:W-:Y:S01]  /*fc10*/  IMAD.X R193, R168, 0x1, R247, P1 ;  /* 0x00000001a8c17824 */ /* 0x000fe200008e06f7 */
[C---:B------:R-:W-:Y:S02]  /*fc20*/  IADD3 R174, P0, R172.reuse, R248, RZ ;  /* 0x000000f8acae7210 */ /* 0x040fe40007f1e0ff */
[----:B------:R-:W-:Y:S01]  /*fc30*/  IADD3 R172, P2, R172, R246, RZ ;  /* 0x000000f6acac7210 */ /* 0x000fe20007f5e0ff */
[----:B------:R1:W-:Y:S01]  /*fc40*/  LDGSTS.E.BYPASS.LTC128B.128 [R245+0x5080], [R2.64], !P5 ;  /* 0x0508000002f57fae */ /* 0x0003e2000e901d54 */
[----:B------:R-:W-:Y:S01]  /*fc50*/  IADD3 R168, P1, R169, R248, RZ ;  /* 0x000000f8a9a87210 */ /* 0x000fe20007f3e0ff */
[C---:B----4-:R-:W-:Y:S02]  /*fc60*/  IMAD.X R175, R171.reuse, 0x1, R249, P0 ;  /* 0x00000001abaf7824 */ /* 0x050fe400000e06f9 */
[----:B------:R2:W-:Y:S01]  /*fc70*/  LDGSTS.E.BYPASS.LTC128B.128 [R245+0x6880], [R192.64], !P4 ;  /* 0x06880000c0f57fae */ /* 0x0005e2000e101d54 */
[--C-:B------:R-:W-:Y:S03]  /*fc80*/  IMAD.X R173, R171, 0x1, R247.reuse, P2 ;  /* 0x00000001abad7824 */ /* 0x100fe600010e06f7 */
[----:B------:R2:W-:Y:S04]  /*fc90*/  LDGSTS.E.BYPASS.LTC128B.128 [R245+0x5880], [R174.64], !P5 ;  /* 0x05880000aef57fae */ /* 0x0005e8000e901d54 */
[----:B------:R2:W-:Y:S01]  /*fca0*/  LDGSTS.E.BYPASS.LTC128B.128 [R245+0x7080], [R172.64], !P4 ;  /* 0x07080000acf57fae */ /* 0x0005e2000e101d54 */
[----:B-1----:R-:W-:Y:S02]  /*fcb0*/  IADD3 R2, P0, R169, R246, RZ ;  /* 0x000000f6a9027210 */ /* 0x002fe40007f1e0ff */
[C---:B-----5:R-:W-:Y:S03]  /*fcc0*/  IADD3.X R169, R0.reuse, R249, RZ, P1, !PT ;  /* 0x000000f900a97210 */ /* 0x060fe60000ffe4ff */
[----:B------:R-:W-:Y:S02]  /*fcd0*/  IMAD.X R3, R0, 0x1, R247, P0 ;  /* 0x0000000100037824 */ /* 0x000fe400000e06f7 */
[----:B------:R2:W-:Y:S04]  /*fce0*/  LDGSTS.E.BYPASS.LTC128B.128 [R245+0x6080], [R168.64], !P5 ;  /* 0x06080000a8f57fae */ /* 0x0005e8000e901d54 */
[----:B------:R2:W-:Y:S02]  /*fcf0*/  LDGSTS.E.BYPASS.LTC128B.128 [R245+0x7880], [R2.64], !P4 ;  /* 0x0788000002f57fae */ /* 0x0005e4000e101d54 */
.L_x_998:
[----:B--2---:R-:W2:Y:S01]  /*fd00*/  LDL R3, [R1+0x1c] ;  /* 0x00001c0001037983 */ /* 0x004ea20000100800 */
[----:B------:R-:W-:Y:S01]  /*fd10*/  UISETP.NE.AND UP1, UPT, UR13, URZ, UPT ;  /* 0x0000003f0d00728c */ /* 0x000fe2000bf25270 */
[----:B------:R-:W-:Y:S01]  /*fd20*/  IMAD.U32 R172, RZ, RZ, UR9 ;  /* 0x00000009ffac7e24 */ /* 0x000fe2000f8e00ff */
[----:B------:R-:W-:Y:S01]  /*fd30*/  UIMAD UR28, UR23, -0x30, URZ ;  /* 0xffffffd0171c78a4 */ /* 0x000fe2000f8e023f */
[----:B------:R-:W3:Y:S01]  /*fd40*/  LDL R2, [R1+0x8] ;  /* 0x0000080001027983 */ /* 0x000ee20000100800 */
[----:B------:R-:W-:Y:S02]  /*fd50*/  UISETP.NE.AND UP0, UPT, UR12, URZ, UPT ;  /* 0x0000003f0c00728c */ /* 0x000fe4000bf05270 */
[----:B------:R-:W-:Y:S01]  /*fd60*/  PLOP3.LUT P1, PT, PT, PT, UP1, 0x80, 0x0 ;  /* 0x000000000000781c */ /* 0x000fe20003f2f018 */
[----:B------:R-:W0:Y:S01]  /*fd70*/  LDGDEPBAR ;  /* 0x00000000000079af */ /* 0x000e220000000000 */
[----:B------:R-:W-:Y:S02]  /*fd80*/  PLOP3.LUT P0, PT, PT, PT, UP1, 0x80, 0x0 ;  /* 0x000000000000781c */ /* 0x000fe40003f0f018 */
[C---:B---3--:R-:W-:Y:S09]  /*fd90*/  IADD3 R173, -R2.reuse, UR28, RZ ;  /* 0x0000001c02ad7c10 */ /* 0x048ff2000fffe1ff */
[----:B--2---:R-:W-:Y:S04]  /*fda0*/  @P1 IMAD.HI.U32 R0, R3, c[0x0][0x2c8], RZ ;  /* 0x0000b20003001a27 */ /* 0x004fe800078e00ff */
[----:B------:R-:W-:Y:S01]  /*fdb0*/  IMAD.MOV.U32 R169, RZ, RZ, R3 ;  /* 0x000000ffffa97224 */ /* 0x000fe200078e0003 */
[----:B------:R-:W-:Y:S01]  /*fdc0*/  @P0 SHF.R.U32.HI R169, RZ, c[0x0][0x2cc], R0 ;  /* 0x0000b300ffa90a19 */ /* 0x000fe20000011600 */
[----:B------:R-:W-:Y:S01]  /*fdd0*/  IMAD.U32 R0, RZ, RZ, UR28 ;  /* 0x0000001cff007e24 */ /* 0x000fe2000f8e00ff */
[----:B------:R-:W-:Y:S03]  /*fde0*/  PLOP3.LUT P0, PT, PT, PT, UP0, 0x40, 0x0 ;  /* 0x000000000000781c */ /* 0x000fe60003f0e808 */
[----:B------:R-:W1:Y:S01]  /*fdf0*/  SHFL.IDX PT, R3, R169, RZ, 0x1c1f ;  /* 0x001c1fffa9037589 */ /* 0x000e6200000e0000 */
[----:B------:R-:W-:Y:S04]  /*fe00*/  IADD3 R0, -R2, 0x1, R0 ;  /* 0x0000000102007810 */ /* 0x000fe80007ffe100 */
[----:B------:R-:W-:Y:S04]  /*fe10*/  IADD3 R172, R0, -c[0x0][0x168], R172 ;  /* 0x80005a0000ac7a10 */ /* 0x000fe80007ffe0ac */
[C---:B------:R-:W-:Y:S02]  /*fe20*/  IADD3 R171, R172.reuse, c[0x0][0x328], RZ ;  /* 0x0000ca00acab7a10 */ /* 0x040fe40007ffe0ff */
[----:B------:R-:W-:Y:S03]  /*fe30*/  IADD3 R172, R172, UR19, RZ ;  /* 0x00000013acac7c10 */ /* 0x000fe6000fffe0ff */
[--C-:B-1----:R-:W-:Y:S02]  /*fe40*/  IMAD.IADD R2, R171, 0x1, R3.reuse ;  /* 0x00000001ab027824 */ /* 0x102fe400078e0203 */
[----:B------:R-:W-:Y:S01]  /*fe50*/  IMAD.IADD R0, R172, 0x1, R3 ;  /* 0x00000001ac007824 */ /* 0x000fe200078e0203 */
        /* <DEDUP_REMOVED lines=16> */
.L_x_1001:
[----:B------:R-:W-:Y:S04]  /*ff60*/  MOV R167, c[0x0][0x32c] ;  /* 0x0000cb0000a77a02 */ /* 0x000fe80000000f00 */
[----:B------:R-:W-:Y:S11]  /*ff70*/  ISETP.NE.AND P0, PT, R167, 0x1, PT ;  /* 0x00000001a700780c */ /* 0x000ff60003f05270 */
[----:B------:R-:W-:Y:S02]  /*ff80*/  @!UPT UIADD3 URZ, URZ, URZ, URZ ;  /* 0x0000003f3f3ff290 */ /* 0x000fe4000fffe03f */
[----:B------:R-:W-:Y:S05]  /*ff90*/  @P0 IMAD.HI.U32 R167, R3, c[0x0][0x330], RZ ;  /* 0x0000cc0003a70a27 */ /* 0x000fea00078e00ff */
[----:B------:R-:W-:Y:S02]  /*ffa0*/  @P0 SHF.R.U32.HI R3, RZ, c[0x0][0x334], R167 ;  /* 0x0000cd00ff030a19 */ /* 0x000fe400000116a7 */
.L_x_1002:
[----:B------:R-:W-:Y:S05]  /*ffb0*/  BSYNC B0 ;  /* 0x0000000000007941 */ /* 0x000fea0003800000 */
.L_x_1000:
[----:B------:R-:W-:Y:S05]  /*ffc0*/  IMAD R3, R3, c[0x0][0x32c], R173 ;  /* 0x0000cb0003037a24 */ /* 0x000fea00078e02ad */
[----:B------:R-:W-:Y:S02]  /*ffd0*/  IADD3 R167, R3, c[0x0][0x32c], RZ ;  /* 0x0000cb0003a77a10 */ /* 0x000fe40007ffe0ff */
[----:B------:R-:W-:Y:S02]  /*ffe0*/  IMNMX R0, R0, R3, !PT ;  /* 0x0000000300007217 */ /* 0x000fe40007800200 */
[----:B------:R-:W-:Y:S02]  /*fff0*/  IMNMX R2, R2, R167, PT ;  /* 0x000000a702027217 */ /* 0x000fe40003800200 */
.L_x_999:
[----:B------:R-:W1:Y:S01]  /*10000*/  SHFL.IDX PT, R168, R169, 0x1, 0x1c1f ;  /* 0x003c1f00a9a87f89 */ /* 0x000e6200000e0000 */
[----:B------:R-:W-:Y:S06]  /*10010*/  UISETP.NE.AND UP0, UPT, UR12, URZ, UPT ;  /* 0x0000003f0c00728c */ /* 0x000fec000bf05270 */
[----:B------:R-:W-:Y:S02]  /*10020*/  PLOP3.LUT P0, PT, PT, PT, UP0, 0x40, 0x0 ;  /* 0x000000000000781c */ /* 0x000fe40003f0e808 */
[----:B-1----:R-:W-:Y:S01]  /*10030*/  IADD3 R3, R172, R168, RZ ;  /* 0x000000a8ac037210 */ /* 0x002fe20007ffe0ff */
[----:B------:R-:W-:Y:S10]  /*10040*/  IMAD.IADD R167, R171, 0x1, R168 ;  /* 0x00000001aba77824 */ /* 0x000ff400078e02a8 */
        /* <DEDUP_REMOVED lines=16> */
.L_x_1005:
[----:B------:R-:W-:Y:S04]  /*10150*/  MOV R174, c[0x0][0x32c] ;  /* 0x0000cb0000ae7a02 */ /* 0x000fe80000000f00 */
[----:B------:R-:W-:Y:S11]  /*10160*/  ISETP.NE.AND P0, PT, R174, 0x1, PT ;  /* 0x00000001ae00780c */ /* 0x000ff60003f05270 */
[----:B------:R-:W-:Y:S02]  /*10170*/  @!UPT UIADD3 URZ, URZ, URZ, URZ ;  /* 0x0000003f3f3ff290 */ /* 0x000fe4000fffe03f */
[----:B------:R-:W-:Y:S05]  /*10180*/  @P0 IMAD.HI.U32 R174, R168, c[0x0][0x330], RZ ;  /* 0x0000cc00a8ae0a27 */ /* 0x000fea00078e00ff */
[----:B------:R-:W-:Y:S02]  /*10190*/  @P0 SHF.R.U32.HI R168, RZ, c[0x0][0x334], R174 ;  /* 0x0000cd00ffa80a19 */ /* 0x000fe400000116ae */
.L_x_1006:
[----:B------:R-:W-:Y:S05]  /*101a0*/  BSYNC B0 ;  /* 0x0000000000007941 */ /* 0x000fea0003800000 */
.L_x_1004:
[----:B------:R-:W-:Y:S05]  /*101b0*/  IMAD R168, R168, c[0x0][0x32c], R173 ;  /* 0x0000cb00a8a87a24 */ /* 0x000fea00078e02ad */
[----:B------:R-:W-:Y:S02]  /*101c0*/  IADD3 R174, R168, c[0x0][0x32c], RZ ;  /* 0x0000cb00a8ae7a10 */ /* 0x000fe40007ffe0ff */
[----:B------:R-:W-:Y:S02]  /*101d0*/  IMNMX R3, R3, R168, !PT ;  /* 0x000000a803037217 */ /* 0x000fe40007800200 */
[----:B------:R-:W-:Y:S02]  /*101e0*/  IMNMX R167, R167, R174, PT ;  /* 0x000000aea7a77217 */ /* 0x000fe40003800200 */
.L_x_1003:
[----:B------:R-:W-:Y:S02]  /*101f0*/  UISETP.GE.AND UP2, UPT, UR28, 0x1, UPT ;  /* 0x000000011c00788c */ /* 0x000fe4000bf46270 */
[----:B------:R-:W-:Y:S02]  /*10200*/  UISETP.GE.AND UP1, UPT, UR28, 0x2, UPT ;  /* 0x000000021c00788c */ /* 0x000fe4000bf26270 */
[----:B------:R-:W-:Y:S02]  /*10210*/  UISETP.GE.AND UP0, UPT, UR28, 0x9, UPT ;  /* 0x000000091c00788c */ /* 0x000fe4000bf06270 */
[----:B------:R-:W-:Y:S01]  /*10220*/  PLOP3.LUT P0, PT, PT, PT, UP2, 0x40, 0x0 ;  /* 0x000000000000781c */ /* 0x000fe20003f0e828 */
[----:B------:R-:W-:Y:S01]  /*10230*/  UP2UR UR26, UPR, URZ, 0x2 ;  /* 0x000000023f1a7883 */ /* 0x000fe20008000000 */
[----:B------:R-:W-:Y:S01]  /*10240*/  PLOP3.LUT P2, PT, PT, PT, UP1, 0x40, 0x0 ;  /* 0x000000000000781c */ /* 0x000fe20003f4e818 */
[----:B------:R-:W-:Y:S01]  /*10250*/  UISETP.GE.AND UP1, UPT, UR28, 0xa, UPT ;  /* 0x0000000a1c00788c */ /* 0x000fe2000bf26270 */
[----:B------:R-:W-:Y:S01]  /*10260*/  ISETP.GT.AND P0, PT, R0, RZ, P0 ;  /* 0x000000ff0000720c */ /* 0x000fe20000704270 */
[----:B------:R-:W-:Y:S01]  /*10270*/  UISETP.GE.AND UP5, UPT, UR28, 0x19, UPT ;  /* 0x000000191c00788c */ /* 0x000fe2000bfa6270 */
[----:B------:R-:W-:Y:S01]  /*10280*/  PLOP3.LUT P1, PT, PT, PT, UP0, 0x40, 0x0 ;  /* 0x000000000000781c */ /* 0x000fe20003f2e808 */
[----:B------:R-:W-:Y:S01]  /*10290*/  UP2UR UR22, UPR, URZ, 0x1 ;  /* 0x000000013f167883 */ /* 0x000fe20008000000 */
[----:B------:R-:W-:Y:S01]  /*102a0*/  ISETP.LT.OR P0, PT, R2, 0x1, P0 ;  /* 0x000000010200780c */ /* 0x000fe20000701670 */
        /* <DEDUP_REMOVED lines=12> */
[----:B------:R-:W1:Y:S01]  /*10370*/  SHFL.IDX PT, R4, R169, 0x2, 0x1c1f ;  /* 0x005c1f00a9047f89 */ /* 0x000e6200000e0000 */
[C---:B------:R-:W-:Y:S01]  /*10380*/  ISETP.LT.OR P0, PT, R2.reuse, 0xa, P0 ;  /* 0x0000000a0200780c */ /* 0x040fe20000701670 */
[----:B------:R-:W-:Y:S01]  /*10390*/  UP2UR UR29, UPR, URZ, 0x40 ;  /* 0x000000403f1d7883 */ /* 0x000fe20008000000 */
[----:B------:R-:W-:Y:S01]  /*103a0*/  ISETP.LT.OR P1, PT, R2, 0x9, P1 ;  /* 0x000000090200780c */ /* 0x000fe20000f21670 */
[----:B------:R-:W-:Y:S01]  /*103b0*/  UP2UR UR5, UPR, URZ, 0x2 ;  /* 0x000000023f057883 */ /* 0x000fe20008000000 */
[----:B------:R-:W-:Y:S01]  /*103c0*/  FSEL R192, R17, -INF , !P0 ;  /* 0xff80000011c07808 */ /* 0x000fe20004000000 */
[----:B------:R-:W-:Y:S01]  /*103d0*/  UP2UR UR4, UPR, URZ, 0x1 ;  /* 0x000000013f047883 */ /* 0x000fe20008000000 */
[----:B------:R-:W-:Y:S01]  /*103e0*/  PLOP3.LUT P0, PT, PT, PT, UP5, 0x40, 0x0 ;  /* 0x000000000000781c */ /* 0x000fe20003f0e858 */
[----:B------:R-:W-:Y:S01]  /*103f0*/  UISETP.GE.AND UP1, UPT, UR28, 0x29, UPT ;  /* 0x000000291c00788c */ /* 0x000fe2000bf26270 */
[----:B------:R-:W-:Y:S02]  /*10400*/  FSEL R174, R5, -INF , !P2 ;  /* 0xff80000005ae7808 */ /* 0x000fe40005000000 */
[----:B------:R-:W-:Y:S01]  /*10410*/  PLOP3.LUT P2, PT, PT, PT, UP0, 0x40, 0x0 ;  /* 0x000000000000781c */ /* 0x000fe20003f4e808 */
[----:B------:R-:W-:Y:S01]  /*10420*/  UISETP.GE.AND UP0, UPT, UR28, 0x2a, UPT ;  /* 0x0000002a1c00788c */ /* 0x000fe2000bf06270 */
        /* <DEDUP_REMOVED lines=52> */
.L_x_1009:
[----:B------:R-:W-:Y:S04]  /*10770*/  MOV R5, c[0x0][0x32c] ;  /* 0x0000cb0000057a02 */ /* 0x000fe80000000f00 */
[----:B------:R-:W-:Y:S11]  /*10780*/  ISETP.NE.AND P0, PT, R5, 0x1, PT ;  /* 0x000000010500780c */ /* 0x000ff60003f05270 */
[----:B------:R-:W-:Y:S02]  /*10790*/  @!UPT UIADD3 URZ, URZ, URZ, URZ ;  /* 0x0000003f3f3ff290 */ /* 0x000fe4000fffe03f */
[----:B------:R-:W-:Y:S05]  /*107a0*/  @P0 IMAD.HI.U32 R5, R4, c[0x0][0x330], RZ ;  /* 0x0000cc0004050a27 */ /* 0x000fea00078e00ff */
[----:B------:R-:W-:Y:S02]  /*107b0*/  @P0 SHF.R.U32.HI R4, RZ, c[0x0][0x334], R5 ;  /* 0x0000cd00ff040a19 */ /* 0x000fe40000011605 */
.L_x_1010:
[----:B------:R-:W-:Y:S05]  /*107c0*/  BSYNC B0 ;  /* 0x0000000000007941 */ /* 0x000fea0003800000 */
.L_x_1008:
[----:B------:R-:W-:Y:S05]  /*107d0*/  IMAD R4, R4, c[0x0][0x32c], R173 ;  /* 0x0000cb0004047a24 */ /* 0x000fea00078e02ad */
[----:B------:R-:W-:Y:S02]  /*107e0*/  IADD3 R5, R4, c[0x0][0x32c], RZ ;  /* 0x0000cb0004057a10 */ /* 0x000fe40007ffe0ff */
[----:B------:R-:W-:Y:S02]  /*107f0*/  IMNMX R0, R0, R4, !PT ;  /* 0x0000000400007217 */ /* 0x000fe40007800200 */
[----:B------:R-:W-:Y:S02]  /*10800*/  IMNMX R2, R2, R5, PT ;  /* 0x0000000502027217 */ /* 0x000fe40003800200 */
.L_x_1007:
[----:B------:R-:W-:Y:S02]  /*10810*/  UP2UR UR31, UPR, URZ, 0x8 ;  /* 0x000000083f1f7883 */ /* 0x000fe40008000000 */
[----:B------:R-:W-:Y:S02]  /*10820*/  UISETP.NE.AND UP3, UPT, UR26, URZ, UPT ;  /* 0x0000003f1a00728c */ /* 0x000fe4000bf65270 */
[----:B------:R-:W-:Y:S02]  /*10830*/  UP2UR UR32, UPR, URZ, 0x10 ;  /* 0x000000103f207883 */ /* 0x000fe40008000000 */
[----:B------:R-:W-:Y:S02]  /*10840*/  UISETP.NE.AND UP4, UPT, UR27, URZ, UPT ;  /* 0x0000003f1b00728c */ /* 0x000fe4000bf85270 */
[----:B------:R-:W-:Y:S01]  /*10850*/  PLOP3.LUT P0, PT, PT, PT, UP3, 0x40, 0x0 ;  /* 0x000000000000781c */ /* 0x000fe20003f0e838 */
[----:B------:R-:W-:Y:S02]  /*10860*/  UP2UR UR30, UPR, URZ, 0x4 ;  /* 0x000000043f1e7883 */ /* 0x000fe40008000000 */
[----:B------:R-:W-:Y:S01]  /*10870*/  UISETP.NE.AND UP2, UPT, UR22, URZ, UPT ;  /* 0x0000003f1600728c */ /* 0x000fe2000bf45270 */
[----:B------:R-:W-:Y:S01]  /*10880*/  ISETP.GT.AND P0, PT, R3, 0x1, P0 ;  /* 0x000000010300780c */ /* 0x000fe20000704270 */
[----:B------:R-:W-:Y:S01]  /*10890*/  UP2UR UR28, UPR, URZ, 0x1 ;  /* 0x000000013f1c7883 */ /* 0x000fe20008000000 */
[----:B------:R-:W-:Y:S01]  /*108a0*/  PLOP3.LUT P2, PT, PT, PT, UP4, 0x40, 0x0 ;  /* 0x000000000000781c */ /* 0x000fe20003f4e848 */
[----:B------:R-:W-:Y:S01]  /*108b0*/  UISETP.NE.AND UP0, UPT, UR4, URZ, UPT ;  /* 0x0000003f0400728c */ /* 0x000fe2000bf05270 */
[----:B------:R-:W-:Y:S01]  /*108c0*/  ISETP.LT.OR P0, PT, R167, 0x2, P0 ;  /* 0x00000002a700780c */ /* 0x000fe20000701670 */
[----:B------:R-:W-:Y:S01]  /*108d0*/  UP2UR UR29, UPR, URZ, 0x2 ;  /* 0x000000023f1d7883 */ /* 0x000fe20008000000 */
[----:B------:R-:W-:Y:S01]  /*108e0*/  ISETP.GT.AND P2, PT, R3, RZ, P2 ;  /* 0x000000ff0300720c */ /* 0x000fe20001744270 */
[----:B------:R-:W-:Y:S01]  /*108f0*/  UISETP.NE.AND UP1, UPT, UR5, URZ, UPT ;  /* 0x0000003f0500728c */ /* 0x000fe2000bf25270 */
[----:B------:R-:W-:Y:S01]  /*10900*/  PLOP3.LUT P1, PT, PT, PT, UP2, 0x40, 0x0 ;  /* 0x000000000000781c */ /* 0x000fe20003f2e828 */
[----:B------:R-:W-:Y:S01]  /*10910*/  UISETP.NE.AND UP4, UPT, UR32, URZ, UPT ;  /* 0x0000003f2000728c */ /* 0x000fe2000bf85270 */
[----:B------:R-:W-:Y:S01]  /*10920*/  FSEL R17, R7, -INF , !P0 ;  /* 0xff80000007117808 */ /* 0x000fe20004000000 */
[----:B------:R-:W-:Y:S01]  /*10930*/  UISETP.NE.AND UP3, UPT, UR31, URZ, UPT ;  /* 0x0000003f1f00728c */ /* 0x000fe2000bf65270 */
[----:B------:R-:W-:Y:S01]  /*10940*/  PLOP3.LUT P0, PT, PT, PT, UP0, 0x40, 0x0 ;  /* 0x000000000000781c */ /* 0x000fe20003f0e808 */
[----:B------:R-:W-:Y:S01]  /*10950*/  UISETP.NE.AND UP0, UPT, UR28, URZ, UPT ;  /* 0x0000003f1c00728c */ /* 0x000fe2000bf05270 */
[----:B------:R-:W-:Y:S01]  /*10960*/  ISETP.LT.OR P2, PT, R167, 0x1, P2 ;  /* 0x00000001a700780c */ /* 0x000fe20001741670 */
[----:B------:R-:W-:Y:S01]  /*10970*/  UP2UR UR28, UPR, URZ, 0x40 ;  /* 0x000000403f1c7883 */ /* 0x000fe20008000000 */
[C---:B------:R-:W-:Y:S01]  /*10980*/  ISETP.GT.AND P1, PT, R3.reuse, 0x8, P1 ;  /* 0x000000080300780c */ /* 0x040fe20000f24270 */
[----:B------:R-:W-:Y:S01]  /*10990*/  UISETP.NE.AND UP2, UPT, UR30, URZ, UPT ;  /* 0x0000003f1e00728c */ /* 0x000fe2000bf45270 */
[----:B------:R-:W-:Y:S02]  /*109a0*/  ISETP.GT.AND P0, PT, R3, 0x10, P0 ;  /* 0x000000100300780c */ /* 0x000fe40000704270 */
[----:B------:R-:W-:Y:S02]  /*109b0*/  FSEL R6, R6, -INF , !P2 ;  /* 0xff80000006067808 */ /* 0x000fe40005000000 */
[----:B------:R-:W-:Y:S01]  /*109c0*/  PLOP3.LUT P2, PT, PT, PT, UP1, 0x40, 0x0 ;  /* 0x000000000000781c */ /* 0x000fe20003f4e818 */
[----:B------:R-:W-:Y:S01]  /*109d0*/  UISETP.NE.AND UP1, UPT, UR29, URZ, UPT ;  /* 0x0000003f1d00728c */ /* 0x000fe2000bf25270 */
[C---:B------:R-:W-:Y:S02]  /*109e0*/  ISETP.LT.OR P1, PT, R167.reuse, 0x9, P1 ;  /* 0x00000009a700780c */ /* 0x040fe40000f21670 */
[----:B------:R-:W-:Y:S02]  /*109f0*/  ISETP.LT.OR P0, PT, R167, 0x11, P0 ;  /* 0x00000011a700780c */ /* 0x000fe40000701670 */
[----:B------:R-:W-:Y:S02]  /*10a00*/  ISETP.GT.AND P2, PT, R3, 0x9, P2 ;  /* 0x000000090300780c */ /* 0x000fe40001744270 */
[----:B------:R-:W-:Y:S02]  /*10a10*/  FSEL R18, R18, -INF , !P1 ;  /* 0xff80000012127808 */ /* 0x000fe40004800000 */
[----:B------:R-:W-:Y:S01]  /*10a20*/  PLOP3.LUT P1, PT, PT, PT, UP6, 0x40, 0x0 ;  /* 0x000000000000781c */ /* 0x000fe20003f2e868 */
[----:B------:R-:W-:Y:S01]  /*10a30*/  UISETP.NE.AND UP6, UPT, UR4, URZ, UPT ;  /* 0x0000003f0400728c */ /* 0x000fe2000bfc5270 */
[----:B------:R-:W-:Y:S02]  /*10a40*/  FSEL R194, R22, -INF , !P0 ;  /* 0xff80000016c27808 */ /* 0x000fe40004000000 */
[----:B------:R-:W-:Y:S01]  /*10a50*/  PLOP3.LUT P0, PT, PT, PT, UP4, 0x40, 0x0 ;  /* 0x000000000000781c */ /* 0x000fe20003f0e848 */
[----:B------:R-:W-:Y:S01]  /*10a60*/  UP2UR UR29, UPR, URZ, 0x40 ;  /* 0x000000403f1d7883 */ /* 0x000fe20008000000 */
[----:B------:R-:W-:Y:S01]  /*10a70*/  ISETP.LT.OR P2, PT, R167, 0xa, P2 ;  /* 0x0000000aa700780c */ /* 0x000fe20001741670 */
[----:B------:R-:W-:Y:S01]  /*10a80*/  UISETP.NE.AND UP6, UPT, UR5, URZ, UPT ;  /* 0x0000003f0500728c */ /* 0x000fe2000bfc5270 */
[C---:B------:R-:W-:Y:S02]  /*10a90*/  ISETP.GT.AND P1, PT, R3.reuse, 0x11, P1 ;  /* 0x000000110300780c */ /* 0x040fe40000f24270 */
[----:B------:R-:W-:Y:S01]  /*10aa0*/  ISETP.GT.AND P0, PT, R3, 0x19, P0 ;  /* 0x000000190300780c */ /* 0x000fe20000704270 */
[----:B------:R-:W-:Y:S01]  /*10ab0*/  UP2UR UR30, UPR, URZ, 0x40 ;  /* 0x000000403f1e7883 */ /* 0x000fe20008000000 */
[----:B------:R-:W-:Y:S01]  /*10ac0*/  FSEL R19, R19, -INF , !P2 ;  /* 0xff80000013137808 */ /* 0x000fe20005000000 */
[----:B------:R-:W-:Y:S01]  /*10ad0*/  UISETP.NE.AND UP6, UPT, UR22, URZ, UPT ;  /* 0x0000003f1600728c */ /* 0x000fe2000bfc5270 */
[----:B------:R-:W-:Y:S02]  /*10ae0*/  PLOP3.LUT P2, PT, PT, PT, UP5, 0x40, 0x0 ;  /* 0x000000000000781c */ /* 0x000fe40003f4e858 */
[C---:B------:R-:W-:Y:S01]  /*10af0*/  ISETP.LT.OR P1, PT, R167.reuse, 0x12, P1 ;  /* 0x00000012a700780c */ /* 0x040fe20000f21670 */
[----:B------:R-:W-:Y:S01]  /*10b00*/  UP2UR UR31, UPR, URZ, 0x40 ;  /* 0x000000403f1f7883 */ /* 0x000fe20008000000 */
[----:B------:R-:W-:Y:S01]  /*10b10*/  ISETP.LT.OR P0, PT, R167, 0x1a, P0 ;  /* 0x0000001aa700780c */ /* 0x000fe20000701670 */
[----:B------:R-:W-:Y:S01]  /*10b20*/  UISETP.NE.AND UP6, UPT, UR26, URZ, UPT ;  /* 0x0000003f1a00728c */ /* 0x000fe2000bfc5270 */
[----:B------:R-:W-:Y:S02]  /*10b30*/  ISETP.GT.AND P2, PT, R3, 0x18, P2 ;  /* 0x000000180300780c */ /* 0x000fe40001744270 */
[----:B------:R-:W-:Y:S01]  /*10b40*/  FSEL R196, R23, -INF , !P1 ;  /* 0xff80000017c47808 */ /* 0x000fe20004800000 */
[----:B------:R-:W-:Y:S01]  /*10b50*/  UP2UR UR32, UPR, URZ, 0x40 ;  /* 0x000000403f207883 */ /* 0x000fe20008000000 */
[----:B------:R-:W-:Y:S01]  /*10b60*/  PLOP3.LUT P1, PT, PT, PT, UP3, 0x40, 0x0 ;  /* 0x000000000000781c */ /* 0x000fe20003f2e838 */
[----:B------:R-:W-:Y:S01]  /*10b70*/  UISETP.NE.AND UP6, UPT, UR27, URZ, UPT ;  /* 0x0000003f1b00728c */ /* 0x000fe2000bfc5270 */
[----:B------:R-:W-:Y:S02]  /*10b80*/  FSEL R199, R35, -INF , !P0 ;  /* 0xff80000023c77808 */ /* 0x000fe40004000000 */
[----:B------:R-:W-:Y:S02]  /*10b90*/  PLOP3.LUT P0, PT, PT, PT, UP2, 0x40, 0x0 ;  /* 0x000000000000781c */ /* 0x000fe40003f0e828 */
[----:B------:R-:W-:Y:S02]  /*10ba0*/  ISETP.LT.OR P2, PT, R167, 0x19, P2 ;  /* 0x00000019a700780c */ /* 0x000fe40001741670 */
[C---:B------:R-:W-:Y:S02]  /*10bb0*/  ISETP.GT.AND P1, PT, R3.reuse, 0x20, P1 ;  /* 0x000000200300780c */ /* 0x040fe40000f24270 */
[----:B------:R-:W-:Y:S02]  /*10bc0*/  ISETP.GT.AND P0, PT, R3, 0x21, P0 ;  /* 0x000000210300780c */ /* 0x000fe40000704270 */
[----:B------:R-:W-:Y:S02]  /*10bd0*/  FSEL R197, R34, -INF , !P2 ;  /* 0xff80000022c57808 */ /* 0x000fe40005000000 */
[----:B------:R-:W-:Y:S02]  /*10be0*/  PLOP3.LUT P2, PT, PT, PT, UP1, 0x40, 0x0 ;  /* 0x000000000000781c */ /* 0x000fe40003f4e818 */
[C---:B------:R-:W-:Y:S02]  /*10bf0*/  ISETP.LT.OR P1, PT, R167.reuse, 0x21, P1 ;  /* 0x00000021a700780c */ /* 0x040fe40000f21670 */
        /* <DEDUP_REMOVED lines=9> */
[----:B------:R-:W-:Y:S01]  /*10c90*/  FSEL R210, R50, -INF , !P2 ;  /* 0xff80000032d27808 */ /* 0x000fe20005000000 */
[----:B------:R-:W1:Y:S01]  /*10ca0*/  SHFL.IDX PT, R3, R169, 0x3, 0x1c1f ;  /* 0x007c1f00a9037f89 */ /* 0x000e6200000e0000 */
        /* <DEDUP_REMOVED lines=75> */
.L_x_1013:
[----:B------:R-:W-:Y:S04]  /*11160*/  MOV R4, c[0x0][0x32c] ;  /* 0x0000cb0000047a02 */ /* 0x000fe80000000f00 */
[----:B------:R-:W-:Y:S11]  /*11170*/  ISETP.NE.AND P0, PT, R4, 0x1, PT ;  /* 0x000000010400780c */ /* 0x000ff60003f05270 */
[----:B------:R-:W-:Y:S02]  /*11180*/  @!UPT UIADD3 URZ, URZ, URZ, URZ ;  /* 0x0000003f3f3ff290 */ /* 0x000fe4000fffe03f */
[----:B------:R-:W-:Y:S05]  /*11190*/  @P0 IMAD.HI.U32 R4, R3, c[0x0][0x330], RZ ;  /* 0x0000cc0003040a27 */ /* 0x000fea00078e00ff */
[----:B------:R-:W-:Y:S02]  /*111a0*/  @P0 SHF.R.U32.HI R3, RZ, c[0x0][0x334], R4 ;  /* 0x0000cd00ff030a19 */ /* 0x000fe40000011604 */
.L_x_1014:
[----:B------:R-:W-:Y:S05]  /*111b0*/  BSYNC B0 ;  /* 0x0000000000007941 */ /* 0x000fea0003800000 */
.L_x_1012:
[----:B------:R-:W-:Y:S05]  /*111c0*/  IMAD R173, R3, c[0x0][0x32c], R173 ;  /* 0x0000cb0003ad7a24 */ /* 0x000fea00078e02ad */
[----:B------:R-:W-:Y:S02]  /*111d0*/  IADD3 R3, R173, c[0x0][0x32c], RZ ;  /* 0x0000cb00ad037a10 */ /* 0x000fe40007ffe0ff */
[----:B------:R-:W-:Y:S02]  /*111e0*/  IMNMX R0, R0, R173, !PT ;  /* 0x000000ad00007217 */ /* 0x000fe40007800200 */
[----:B------:R-:W-:Y:S02]  /*111f0*/  IMNMX R2, R2, R3, PT ;  /* 0x0000000302027217 */ /* 0x000fe40003800200 */
.L_x_1011:
        /* <DEDUP_REMOVED lines=50> */
[----:B------:R-:W-:Y:S02]  /*11520*/  ISETP.GT.AND P2, PT, R0, 0x10, P2 ;  /* 0x000000100000780c */ /* 0x000fe40001744270 */
[----:B-1----:R-:W-:Y:S02]  /*11530*/  FMNMX.FTZ R169, R169, R5, !PT ;  /* 0x00000005a9a97209 */ /* 0x002fe40007810000 */
[----:B------:R-:W1:Y:S01]  /*11540*/  SHFL.BFLY PT, R5, R3, 0x2, 0x1f ;  /* 0x0c401f0003057f89 */ /* 0x000e6200000e0000 */
[----:B------:R-:W-:Y:S02]  /*11550*/  FMNMX.FTZ R4, R203, R4, !PT ;  /* 0x00000004cb047209 */ /* 0x000fe40007810000 */
[----:B------:R-:W-:Y:S02]  /*11560*/  ISETP.LT.OR P2, PT, R2, 0x11, P2 ;  /* 0x000000110200780c */ /* 0x000fe40001741670 */
[----:B------:R-:W-:Y:S02]  /*11570*/  FMNMX.FTZ R4, R211, R4, !PT ;  /* 0x00000004d3047209 */ /* 0x000fe40007810000 */
[----:B------:R-:W-:Y:S01]  /*11580*/  FSEL R41, R26, -INF , !P2 ;  /* 0xff8000001a297808 */ /* 0x000fe20005000000 */
[----:B------:R-:W2:Y:S01]  /*11590*/  SHFL.BFLY PT, R7, R169, 0x1, 0x1f ;  /* 0x0c201f00a9077f89 */ /* 0x000ea200000e0000 */
[----:B------:R-:W-:Y:S02]  /*115a0*/  FMNMX.FTZ R4, R212, R4, !PT ;  /* 0x00000004d4047209 */ /* 0x000fe40007810000 */
[----:B------:R-:W-:Y:S01]  /*115b0*/  PLOP3.LUT P0, PT, PT, PT, UP2, 0x40, 0x0 ;  /* 0x000000000000781c */ /* 0x000fe20003f0e828 */
[----:B------:R-:W-:Y:S01]  /*115c0*/  UISETP.NE.AND UP2, UPT, UR26, URZ, UPT ;  /* 0x0000003f1a00728c */ /* 0x000fe2000bf45270 */
[----:B------:R-:W-:Y:S02]  /*115d0*/  FMNMX.FTZ R4, R213, R4, !PT ;  /* 0x00000004d5047209 */ /* 0x000fe40007810000 */
[----:B------:R-:W-:Y:S02]  /*115e0*/  ISETP.GT.AND P0, PT, R0, 0x8, P0 ;  /* 0x000000080000780c */ /* 0x000fe40000704270 */
[----:B------:R-:W-:Y:S02]  /*115f0*/  FMNMX.FTZ R167, R216, R4, !PT ;  /* 0x00000004d8a77209 */ /* 0x000fe40007810000 */
[----:B------:R-:W-:Y:S02]  /*11600*/  ISETP.LT.OR P0, PT, R2, 0x9, P0 ;  /* 0x000000090200780c */ /* 0x000fe40000701670 */
[----:B------:R-:W-:Y:S01]  /*11610*/  PLOP3.LUT P1, PT, PT, PT, UP4, 0x40, 0x0 ;  /* 0x000000000000781c */ /* 0x000fe20003f2e848 */
[----:B------:R-:W-:Y:S01]  /*11620*/  UISETP.NE.AND UP4, UPT, UR28, URZ, UPT ;  /* 0x0000003f1c00728c */ /* 0x000fe2000bf85270 */
[----:B------:R-:W-:Y:S02]  /*11630*/  FSEL R14, R14, -INF , !P0 ;  /* 0xff8000000e0e7808 */ /* 0x000fe40004000000 */
[----:B-1----:R-:W-:Y:S02]  /*11640*/  FMNMX.FTZ R3, R3, R5, !PT ;  /* 0x0000000503037209 */ /* 0x002fe40007810000 */
[----:B------:R-:W-:Y:S02]  /*11650*/  PLOP3.LUT P0, PT, PT, PT, UP6, 0x40, 0x0 ;  /* 0x000000000000781c */ /* 0x000fe40003f0e868 */
[C---:B------:R-:W-:Y:S01]  /*11660*/  ISETP.GT.AND P1, PT, R0.reuse, RZ, P1 ;  /* 0x000000ff0000720c */ /* 0x040fe20000f24270 */
[----:B------:R-:W1:Y:S01]  /*11670*/  SHFL.BFLY PT, R9, R3, 0x1, 0x1f ;  /* 0x0c201f0003097f89 */ /* 0x000e6200000e0000 */
[----:B------:R-:W-:Y:S02]  /*11680*/  ISETP.GT.AND P0, PT, R0, 0x11, P0 ;  /* 0x000000110000780c */ /* 0x000fe40000704270 */
[----:B--2---:R-:W-:Y:S02]  /*11690*/  FMNMX.FTZ R169, R169, R7, !PT ;  /* 0x00000007a9a97209 */ /* 0x004fe40007810000 */
[----:B------:R-:W-:Y:S02]  /*116a0*/  ISETP.LT.OR P0, PT, R2, 0x12, P0 ;  /* 0x000000120200780c */ /* 0x000fe40000701670 */
[C---:B------:R-:W-:Y:S01]  /*116b0*/  FSETP.NEU.FTZ.AND P2, PT, R169.reuse, -INF , PT ;  /* 0xff800000a900780b */ /* 0x040fe20003f5d000 */
[----:B------:R-:W-:Y:S01]  /*116c0*/  FMUL.FTZ R23, R169, c[0x0][0x2d0] ;  /* 0x0000b400a9177a20 */ /* 0x000fe20000410000 */
[----:B------:R-:W-:Y:S01]  /*116d0*/  FSEL R44, R27, -INF , !P0 ;  /* 0xff8000001b2c7808 */ /* 0x000fe20004000000 */
[----:B------:R-:W2:Y:S01]  /*116e0*/  SHFL.BFLY PT, R7, R167, 0x2, 0x1f ;  /* 0x0c401f00a7077f89 */ /* 0x000ea200000e0000 */
[----:B------:R-:W-:Y:S02]  /*116f0*/  PLOP3.LUT P0, PT, PT, PT, UP4, 0x40, 0x0 ;  /* 0x000000000000781c */ /* 0x000fe40003f0e848 */
[----:B------:R-:W-:Y:S02]  /*11700*/  FSEL R23, R23, RZ, P2 ;  /* 0x000000ff17177208 */ /* 0x000fe40001000000 */
[----:B------:R-:W-:Y:S02]  /*11710*/  ISETP.GT.AND P0, PT, R0, 0x19, P0 ;  /* 0x000000190000780c */ /* 0x000fe40000704270 */
[----:B------:R-:W-:Y:S01]  /*11720*/  ISETP.LT.OR P1, PT, R2, 0x1, P1 ;  /* 0x000000010200780c */ /* 0x000fe20000f21670 */
[--C-:B------:R-:W-:Y:S01]  /*11730*/  FFMA.FTZ R4, R168, c[0x0][0x2d0], -R23.reuse ;  /* 0x0000b400a8047a23 */ /* 0x100fe20000010817 */
[----:B------:R-:W-:Y:S01]  /*11740*/  ISETP.LT.OR P0, PT, R2, 0x1a, P0 ;  /* 0x0000001a0200780c */ /* 0x000fe20000701670 */
[--C-:B------:R-:W-:Y:S01]  /*11750*/  FFMA.FTZ R40, R195, c[0x0][0x2d0], -R23.reuse ;  /* 0x0000b400c3287a23 */ /* 0x100fe20000010817 */
[----:B------:R-:W-:Y:S01]  /*11760*/  FSEL R10, R10, -INF , !P1 ;  /* 0xff8000000a0a7808 */ /* 0x000fe20004800000 */
[----:B------:R3:W-:Y:S01]  /*11770*/  MUFU.EX2 R32, R4 ;  /* 0x0000000400207308 */ /* 0x0007e20000000800 */
[----:B------:R-:W-:Y:S02]  /*11780*/  FSEL R171, R31, -INF , !P0 ;  /* 0xff8000001fab7808 */ /* 0x000fe40004000000 */
[----:B-1----:R-:W-:Y:S01]  /*11790*/  FMNMX.FTZ R168, R3, R9, !PT ;  /* 0x0000000903a87209 */ /* 0x002fe20007810000 */
[--C-:B------:R-:W-:Y:S01]  /*117a0*/  FFMA.FTZ R3, R175, c[0x0][0x2d0], -R23.reuse ;  /* 0x0000b400af037a23 */ /* 0x100fe20000010817 */
[----:B------:R-:W-:Y:S02]  /*117b0*/  PLOP3.LUT P0, PT, PT, PT, UP3, 0x40, 0x0 ;  /* 0x000000000000781c */ /* 0x000fe40003f0e838 */
[----:B------:R-:W-:Y:S01]  /*117c0*/  PLOP3.LUT P1, PT, PT, PT, UP1, 0x40, 0x0 ;  /* 0x000000000000781c */ /* 0x000fe20003f2e818 */
[----:B------:R-:W-:Y:S01]  /*117d0*/  UISETP.NE.AND UP1, UPT, UR22, URZ, UPT ;  /* 0x0000003f1600728c */ /* 0x000fe2000bf25270 */
[C---:B------:R-:W-:Y:S01]  /*117e0*/  ISETP.GT.AND P0, PT, R0.reuse, 0x20, P0 ;  /* 0x000000200000780c */ /* 0x040fe20000704270 */
[----:B------:R1:W4:Y:S01]  /*117f0*/  MUFU.EX2 R20, R3 ;  /* 0x0000000300147308 */ /* 0x0003220000000800 */
[----:B------:R-:W-:Y:S01]  /*11800*/  ISETP.GT.AND P1, PT, R0, 0x9, P1 ;  /* 0x000000090000780c */ /* 0x000fe20000f24270 */
[----:B------:R-:W-:Y:S01]  /*11810*/  FMUL.FTZ R48, R168, c[0x0][0x2d0] ;  /* 0x0000b400a8307a20 */ /* 0x000fe20000410000 */
[C---:B------:R-:W-:Y:S02]  /*11820*/  ISETP.LT.OR P0, PT, R2.reuse, 0x21, P0 ;  /* 0x000000210200780c */ /* 0x040fe40000701670 */
[----:B------:R-:W-:Y:S02]  /*11830*/  ISETP.LT.OR P1, PT, R2, 0xa, P1 ;  /* 0x0000000a0200780c */ /* 0x000fe40000f21670 */
[----:B------:R-:W-:Y:S02]  /*11840*/  FSEL R172, R42, -INF , !P0 ;  /* 0xff8000002aac7808 */ /* 0x000fe40004000000 */
[----:B------:R-:W-:Y:S01]  /*11850*/  FSEL R15, R15, -INF , !P1 ;  /* 0xff8000000f0f7808 */ /* 0x000fe20004800000 */
[----:B------:R-:W-:Y:S01]  /*11860*/  MUFU.EX2 R251, R40 ;  /* 0x0000002800fb7308 */ /* 0x000fe20000000800 */
[----:B------:R-:W-:Y:S02]  /*11870*/  PLOP3.LUT P1, PT, PT, PT, UP5, 0x40, 0x0 ;  /* 0x000000000000781c */ /* 0x000fe40003f2e858 */
[----:B------:R-:W-:Y:S01]  /*11880*/  FMNMX.FTZ R5, R10, R170, !PT ;  /* 0x000000aa0a057209 */ /* 0x000fe20007810000 */
[--C-:B---3--:R-:W-:Y:S01]  /*11890*/  FFMA.FTZ R4, R174, c[0x0][0x2d0], -R23.reuse ;  /* 0x0000b400ae047a23 */ /* 0x108fe20000010817 */
[----:B------:R-:W-:Y:S02]  /*118a0*/  ISETP.GT.AND P1, PT, R0, 0x18, P1 ;  /* 0x000000180000780c */ /* 0x000fe40000f24270 */
[----:B------:R-:W-:Y:S02]  /*118b0*/  PLOP3.LUT P0, PT, PT, PT, UP1, 0x40, 0x0 ;  /* 0x000000000000781c */ /* 0x000fe40003f0e818 */
[----:B------:R-:W-:Y:S01]  /*118c0*/  ISETP.LT.OR P1, PT, R2, 0x19, P1 ;  /* 0x000000190200780c */ /* 0x000fe20000f21670 */
[----:B------:R3:W-:Y:S01]  /*118d0*/  MUFU.EX2 R24, R4 ;  /* 0x0000000400187308 */ /* 0x0007e20000000800 */
[----:B--2---:R-:W-:Y:S02]  /*118e0*/  FMNMX.FTZ R167, R167, R7, !PT ;  /* 0x00000007a7a77209 */ /* 0x004fe40007810000 */
[----:B------:R-:W-:Y:S01]  /*118f0*/  FSEL R45, R30, -INF , !P1 ;  /* 0xff8000001e2d7808 */ /* 0x000fe20004800000 */
[--C-:B-1----:R-:W-:Y:S01]  /*11900*/  FFMA.FTZ R3, R192, c[0x0][0x2d0], -R23.reuse ;  /* 0x0000b400c0037a23 */ /* 0x102fe20000010817 */
[----:B------:R-:W-:Y:S01]  /*11910*/  PLOP3.LUT P1, PT, PT, PT, UP2, 0x40, 0x0 ;  /* 0x000000000000781c */ /* 0x000fe20003f2e828 */
[----:B------:R-:W-:Y:S01]  /*11920*/  LDSM.16.MT88.4 R28, [R225+0x2080] ;  /* 0x00208000e11c783b */ /* 0x000fe20000004200 */
[C---:B------:R-:W-:Y:S02]  /*11930*/  ISETP.GT.AND P0, PT, R0.reuse, 0x28, P0 ;  /* 0x000000280000780c */ /* 0x040fe40000704270 */
[----:B------:R-:W-:Y:S01]  /*11940*/  ISETP.GT.AND P1, PT, R0, 0x21, P1 ;  /* 0x000000210000780c */ /* 0x000fe20000f24270 */
[----:B------:R-:W1:Y:S01]  /*11950*/  MUFU.EX2 R42, R3 ;  /* 0x00000003002a7308 */ /* 0x000e620000000800 */
[C---:B------:R-:W-:Y:S02]  /*11960*/  ISETP.LT.OR P0, PT, R2.reuse, 0x29, P0 ;  /* 0x000000290200780c */ /* 0x040fe40000701670 */
[----:B------:R-:W-:Y:S02]  /*11970*/  ISETP.LT.OR P1, PT, R2, 0x22, P1 ;  /* 0x000000220200780c */ /* 0x000fe40000f21670 */
[----:B------:R-:W-:Y:S02]  /*11980*/  FSEL R173, R46, -INF , !P0 ;  /* 0xff8000002ead7808 */ /* 0x000fe40004000000 */
[----:B------:R-:W-:Y:S02]  /*11990*/  FSEL R174, R43, -INF , !P1 ;  /* 0xff8000002bae7808 */ /* 0x000fe40004800000 */
[----:B------:R-:W-:Y:S02]  /*119a0*/  FSETP.NEU.FTZ.AND P1, PT, R168, -INF , PT ;  /* 0xff800000a800780b */ /* 0x000fe40003f3d000 */
[----:B------:R-:W-:Y:S01]  /*119b0*/  PLOP3.LUT P0, PT, PT, PT, UP0, 0x40, 0x0 ;  /* 0x000000000000781c */ /* 0x000fe20003f0e808 */
[----:B------:R-:W-:Y:S01]  /*119c0*/  UISETP.GT.AND UP0, UPT, UR23, UR7, UPT ;  /* 0x000000071700728c */ /* 0x000fe2000bf04270 */
[----:B------:R-:W-:Y:S01]  /*119d0*/  FSEL R48, R48, RZ, P1 ;  /* 0x000000ff30307208 */ /* 0x000fe20000800000 */
[----:B------:R-:W-:Y:S01]  /*119e0*/  UIADD3 UR23, UR23, -0x1, URZ ;  /* 0xffffffff17177890 */ /* 0x000fe2000fffe03f */
[----:B---3--:R-:W-:Y:S02]  /*119f0*/  FMNMX.FTZ R4, R11, R5, !PT ;  /* 0x000000050b047209 */ /* 0x008fe40007810000 */
[----:B------:R-:W2:Y:S01]  /*11a00*/  SHFL.BFLY PT, R5, R167, 0x1, 0x1f ;  /* 0x0c201f00a7057f89 */ /* 0x000ea200000e0000 */
[----:B------:R-:W-:Y:S01]  /*11a10*/  ISETP.GT.AND P0, PT, R0, 0x29, P0 ;  /* 0x000000290000780c */ /* 0x000fe20000704270 */
[--C-:B------:R-:W-:Y:S01]  /*11a20*/  FFMA.FTZ R40, R194, c[0x0][0x2d0], -R48.reuse ;  /* 0x0000b400c2287a23 */ /* 0x100fe20000010830 */
[----:B------:R-:W-:Y:S02]  /*11a30*/  FMNMX.FTZ R4, R14, R4, !PT ;  /* 0x000000040e047209 */ /* 0x000fe40007810000 */
[----:B------:R-:W-:Y:S01]  /*11a40*/  ISETP.LT.OR P0, PT, R2, 0x2a, P0 ;  /* 0x0000002a0200780c */ /* 0x000fe20000701670 */
[--C-:B------:R-:W-:Y:S01]  /*11a50*/  FFMA.FTZ R2, R17, c[0x0][0x2d0], -R48.reuse ;  /* 0x0000b40011027a23 */ /* 0x100fe20000010830 */
[----:B------:R-:W-:Y:S01]  /*11a60*/  FMNMX.FTZ R4, R15, R4, !PT ;  /* 0x000000040f047209 */ /* 0x000fe20007810000 */
[----:B------:R3:W-:Y:S01]  /*11a70*/  MUFU.EX2 R250, R40 ;  /* 0x0000002800fa7308 */ /* 0x0007e20000000800 */
[----:B------:R-:W-:Y:S02]  /*11a80*/  FSEL R22, R47, -INF , !P0 ;  /* 0xff8000002f167808 */ /* 0x000fe40004000000 */
[----:B------:R-:W-:Y:S02]  /*11a90*/  FMNMX.FTZ R4, R41, R4, !PT ;  /* 0x0000000429047209 */ /* 0x000fe40007810000 */
[----:B----4-:R-:W-:Y:S02]  /*11aa0*/  MOV R47, R20 ;  /* 0x00000014002f7202 */ /* 0x010fe40000000f00 */
[----:B------:R-:W-:Y:S02]  /*11ab0*/  FMNMX.FTZ R4, R44, R4, !PT ;  /* 0x000000042c047209 */ /* 0x000fe40007810000 */
[----:B-1----:R-:W-:Y:S02]  /*11ac0*/  F2FP.BF16.PACK_AB R26, R42, R47 ;  /* 0x0000002f2a1a723e */ /* 0x002fe400000010ff */
[----:B------:R-:W-:Y:S01]  /*11ad0*/  FMNMX.FTZ R3, R45, R4, !PT ;  /* 0x000000042d037209 */ /* 0x000fe20007810000 */
[--C-:B------:R-:W-:Y:S02]  /*11ae0*/  FFMA.FTZ R4, R6, c[0x0][0x2d0], -R48.reuse ;  /* 0x0000b40006047a23 */ /* 0x100fe40000010830 */
[----:B------:R1:W-:Y:S01]  /*11af0*/  MUFU.EX2 R6, R2 ;  /* 0x0000000200067308 */ /* 0x0003e20000000800 */
        /* <DEDUP_REMOVED lines=8> */
[----:B---3--:R-:W-:Y:S02]  /*11b80*/  FFMA.FTZ R40, R200, c[0x0][0x2d0], -R23 ;  /* 0x0000b400c8287a23 */ /* 0x008fe40000010817 */
[----:B------:R-:W-:Y:S02]  /*11b90*/  FSEL R49, R49, RZ, P0 ;  /* 0x000000ff31317208 */ /* 0x000fe40000000000 */
[----:B------:R-:W-:Y:S04]  /*11ba0*/  FMNMX.FTZ R0, R173, R0, !PT ;  /* 0x00000000ad007209 */ /* 0x000fe80007810000 */
[----:B------:R-:W-:Y:S01]  /*11bb0*/  FMNMX.FTZ R0, R22, R0, !PT ;  /* 0x0000000016007209 */ /* 0x000fe20007810000 */
[----:B------:R3:W-:Y:S01]  /*11bc0*/  MUFU.EX2 R21, R4 ;  /* 0x0000000400157308 */ /* 0x0007e20000000800 */
[--C-:B-1----:R-:W-:Y:S09]  /*11bd0*/  FFMA.FTZ R2, R18, c[0x0][0x2d0], -R48.reuse ;  /* 0x0000b40012027a23 */ /* 0x102ff20000010830 */
[----:B------:R1:W4:Y:S01]  /*11be0*/  MUFU.EX2 R46, R2 ;  /* 0x00000002002e7308 */ /* 0x0003220000000800 */
[--C-:B--2---:R-:W-:Y:S09]  /*11bf0*/  FFMA.FTZ R3, R8, c[0x0][0x2d0], -R49.reuse ;  /* 0x0000b40008037a23 */ /* 0x104ff20000010831 */
[----:B------:R2:W-:Y:S01]  /*11c00*/  MUFU.EX2 R17, R3 ;  /* 0x0000000300117308 */ /* 0x0005e20000000800 */
[--C-:B---3--:R-:W-:Y:S09]  /*11c10*/  FFMA.FTZ R4, R12, c[0x0][0x2d0], -R49.reuse ;  /* 0x0000b4000c047a23 */ /* 0x108ff20000010831 */
[----:B------:R-:W-:Y:S01]  /*11c20*/  MUFU.EX2 R43, R4 ;  /* 0x00000004002b7308 */ /* 0x000fe20000000800 */
[----:B-1----:R-:W1:Y:S01]  /*11c30*/  SHFL.BFLY PT, R2, R0, 0x2, 0x1f ;  /* 0x0c401f0000027f89 */ /* 0x002e6200000e0000 */
[----:B----4-:R-:W-:Y:S08]  /*11c40*/  F2FP.BF16.PACK_AB R27, R7, R46 ;  /* 0x0000002e071b723e */ /* 0x010ff000000010ff */
[----:B------:R3:W-:Y:S01]  /*11c50*/  MUFU.EX2 R221, R40 ;  /* 0x0000002800dd7308 */ /* 0x0007e20000000800 */
[--C-:B--2---:R-:W-:Y:S09]  /*11c60*/  FFMA.FTZ R3, R16, c[0x0][0x2d0], -R49.reuse ;  /* 0x0000b40010037a23 */ /* 0x104ff20000010831 */
[----:B------:R1:W2:Y:S01]  /*11c70*/  MUFU.EX2 R20, R3 ;  /* 0x0000000300147308 */ /* 0x0002a20000000800 */
[----:B---3--:R-:W-:Y:S09]  /*11c80*/  FFMA.FTZ R40, R197, c[0x0][0x2d0], -R48 ;  /* 0x0000b400c5287a23 */ /* 0x008ff20000010830 */
[----:B------:R3:W-:Y:S01]  /*11c90*/  MUFU.EX2 R220, R40 ;  /* 0x0000002800dc7308 */ /* 0x0007e20000000800 */
[----:B-1----:R-:W-:Y:S01]  /*11ca0*/  FMNMX.FTZ R3, R0, R2, !PT ;  /* 0x0000000200037209 */ /* 0x002fe20007810000 */
[--C-:B------:R-:W-:Y:S01]  /*11cb0*/  FFMA.FTZ R2, R13, c[0x0][0x2d0], -R49.reuse ;  /* 0x0000b4000d027a23 */ /* 0x100fe20000010831 */
[----:B------:R-:W-:Y:S07]  /*11cc0*/  FSEL R0, R169, RZ, P2 ;  /* 0x000000ffa9007208 */ /* 0x000fee0001000000 */
[----:B------:R1:W-:Y:S01]  /*11cd0*/  MUFU.EX2 R9, R2 ;  /* 0x0000000200097308 */ /* 0x0003e20000000800 */
[----:B------:R-:W4:Y:S01]  /*11ce0*/  SHFL.BFLY PT, R4, R3, 0x1, 0x1f ;  /* 0x0c201f0003047f89 */ /* 0x000f2200000e0000 */
[----:B------:R-:W-:Y:S01]  /*11cf0*/  FADD.FTZ R0, -R0, R164 ;  /* 0x000000a400007221 */ /* 0x000fe20000010100 */
[----:B------:R-:W-:Y:S03]  /*11d00*/  MOV R164, R21 ;  /* 0x0000001500a47202 */ /* 0x000fe60000000f00 */
[----:B------:R-:W-:Y:S04]  /*11d10*/  FMUL.FTZ R0, R0, c[0x0][0x2d0] ;  /* 0x0000b40000007a20 */ /* 0x000fe80000410000 */
[----:B------:R5:W5:Y:S01]  /*11d20*/  MUFU.EX2 R21, R0 ;  /* 0x0000000000157308 */ /* 0x000b620000000800 */
[----:B---3--:R-:W-:Y:S09]  /*11d30*/  FFMA.FTZ R40, R201, c[0x0][0x2d0], -R49 ;  /* 0x0000b400c9287a23 */ /* 0x008ff20000010831 */
[----:B------:R-:W-:Y:S01]  /*11d40*/  MUFU.EX2 R201, R40 ;  /* 0x0000002800c97308 */ /* 0x000fe20000000800 */
[----:B-1----:R-:W-:Y:S02]  /*11d50*/  FSEL R2, R168, RZ, P1 ;  /* 0x000000ffa8027208 */ /* 0x002fe40000800000 */
[----:B----4-:R-:W-:Y:S03]  /*11d60*/  FMNMX.FTZ R3, R3, R4, !PT ;  /* 0x0000000403037209 */ /* 0x010fe60007810000 */
[----:B------:R-:W-:Y:S01]  /*11d70*/  FADD.FTZ R2, -R2, R165 ;  /* 0x000000a502027221 */ /* 0x000fe20000010100 */
[----:B--2---:R-:W-:Y:S01]  /*11d80*/  MOV R165, R20 ;  /* 0x0000001400a57202 */ /* 0x004fe20000000f00 */
[----:B------:R-:W-:Y:S02]  /*11d90*/  FMUL.FTZ R50, R3, c[0x0][0x2d0] ;  /* 0x0000b40003327a20 */ /* 0x000fe40000410000 */
[----:B------:R-:W-:Y:S01]  /*11da0*/  FMUL.FTZ R2, R2, c[0x0][0x2d0] ;  /* 0x0000b40002027a20 */ /* 0x000fe20000410000 */
[----:B-----5:R-:W-:Y:S01]  /*11db0*/  FSEL R0, R167, RZ, P0 ;  /* 0x000000ffa7007208 */ /* 0x020fe20000000000 */
[----:B------:R-:W-:Y:S01]  /*11dc0*/  FMUL.FTZ R5, R21, R177 ;  /* 0x000000b115057220 */ /* 0x000fe20000410000 */
[----:B------:R-:W-:Y:S01]  /*11dd0*/  FSETP.NEU.FTZ.AND P0, PT, R3, -INF , PT ;  /* 0xff8000000300780b */ /* 0x000fe20003f1d000 */
[----:B------:R-:W1:Y:S01]  /*11de0*/  MUFU.EX2 R20, R2 ;  /* 0x0000000200147308 */ /* 0x000e620000000800 */
[----:B------:R-:W-:Y:S01]  /*11df0*/  MOV R177, R7 ;  /* 0x0000000700b17202 */ /* 0x000fe20000000f00 */
[----:B------:R-:W-:Y:S01]  /*11e00*/  FADD.FTZ R0, -R0, R166 ;  /* 0x000000a600007221 */ /* 0x000fe20000010100 */
[----:B------:R-:W-:Y:S01]  /*11e10*/  FSEL R50, R50, RZ, P0 ;  /* 0x000000ff32327208 */ /* 0x000fe20000000000 */
[C---:B------:R-:W-:Y:S01]  /*11e20*/  FMUL.FTZ R16, R21.reuse, R188 ;  /* 0x000000bc15107220 */ /* 0x040fe20000410000 */
[----:B------:R-:W-:Y:S01]  /*11e30*/  MOV R166, R6 ;  /* 0x0000000600a67202 */ /* 0x000fe20000000f00 */
[----:B------:R-:W-:Y:S02]  /*11e40*/  FMUL.FTZ R0, R0, c[0x0][0x2d0] ;  /* 0x0000b40000007a20 */ /* 0x000fe40000410000 */
[--C-:B------:R-:W-:Y:S01]  /*11e50*/  FFMA.FTZ R4, R14, c[0x0][0x2d0], -R50.reuse ;  /* 0x0000b4000e047a23 */ /* 0x100fe20000010832 */
[----:B------:R-:W-:Y:S01]  /*11e60*/  F2FP.BF16.PACK_AB R25, R166, R164 ;  /* 0x000000a4a619723e */ /* 0x000fe200000010ff */
        /* <DEDUP_REMOVED lines=8> */
[C---:B------:R-:W-:Y:S02]  /*11ef0*/  FMUL.FTZ R160, R21.reuse, R160 ;  /* 0x000000a015a07220 */ /* 0x040fe40000410000 */
[C---:B-1----:R-:W-:Y:S01]  /*11f00*/  FMUL.FTZ R6, R20.reuse, R178 ;  /* 0x000000b214067220 */ /* 0x042fe20000410000 */
[----:B------:R-:W-:Y:S01]  /*11f10*/  MOV R178, R17 ;  /* 0x0000001100b27202 */ /* 0x000fe20000000f00 */
[C---:B------:R-:W-:Y:S01]  /*11f20*/  FMUL.FTZ R7, R20.reuse, R179 ;  /* 0x000000b314077220 */ /* 0x040fe20000410000 */
[----:B------:R-:W-:Y:S01]  /*11f30*/  MOV R179, R9 ;  /* 0x0000000900b37202 */ /* 0x000fe20000000f00 */
[----:B------:R-:W-:Y:S02]  /*11f40*/  FMUL.FTZ R17, R21, R189 ;  /* 0x000000bd15117220 */ /* 0x000fe40000410000 */
[C---:B------:R-:W-:Y:S01]  /*11f50*/  FMUL.FTZ R18, R20.reuse, R190 ;  /* 0x000000be14127220 */ /* 0x040fe20000410000 */
[----:B------:R-:W-:Y:S01]  /*11f60*/  F2FP.BF16.PACK_AB R34, R179, R43 ;  /* 0x0000002bb322723e */ /* 0x000fe200000010ff */
[----:B------:R-:W-:Y:S02]  /*11f70*/  FMUL.FTZ R19, R20, R191 ;  /* 0x000000bf14137220 */ /* 0x000fe40000410000 */
[--C-:B--2---:R-:W-:Y:S01]  /*11f80*/  FFMA.FTZ R0, R10, c[0x0][0x2d0], -R50.reuse ;  /* 0x0000b4000a007a23 */ /* 0x104fe20000010832 */
[----:B------:R-:W-:Y:S01]  /*11f90*/  LDSM.16.MT88.4 R188, [R225+0x3080] ;  /* 0x00308000e1bc783b */ /* 0x000fe20000004200 */
[C---:B---3--:R-:W-:Y:S01]  /*11fa0*/  FMUL.FTZ R8, R2.reuse, R180 ;  /* 0x000000b402087220 */ /* 0x048fe20000410000 */
[----:B------:R-:W-:Y:S01]  /*11fb0*/  MOV R180, R165 ;  /* 0x000000a500b47202 */ /* 0x000fe20000000f00 */
[----:B------:R1:W-:Y:S01]  /*11fc0*/  MUFU.EX2 R175, R0 ;  /* 0x0000000000af7308 */ /* 0x0003e20000000800 */
[C---:B------:R-:W-:Y:S01]  /*11fd0*/  FMUL.FTZ R9, R2.reuse, R181 ;  /* 0x000000b502097220 */ /* 0x040fe20000410000 */
[----:B------:R-:W-:Y:S01]  /*11fe0*/  MOV R181, R47 ;  /* 0x0000002f00b57202 */ /* 0x000fe20000000f00 */
[C---:B------:R-:W-:Y:S01]  /*11ff0*/  FMUL.FTZ R12, R2.reuse, R184 ;  /* 0x000000b8020c7220 */ /* 0x040fe20000410000 */
[----:B------:R-:W-:Y:S01]  /*12000*/  MOV R184, R42 ;  /* 0x0000002a00b87202 */ /* 0x000fe20000000f00 */
[--C-:B----4-:R-:W-:Y:S02]  /*12010*/  FFMA.FTZ R4, R15, c[0x0][0x2d0], -R50.reuse ;  /* 0x0000b4000f047a23 */ /* 0x110fe40000010832 */
[----:B------:R-:W-:Y:S02]  /*12020*/  FMUL.FTZ R13, R2, R185 ;  /* 0x000000b9020d7220 */ /* 0x000fe40000410000 */
[C---:B------:R-:W-:Y:S01]  /*12030*/  FMUL.FTZ R134, R20.reuse, R134 ;  /* 0x0000008614867220 */ /* 0x040fe20000410000 */
[----:B------:R2:W3:Y:S01]  /*12040*/  MUFU.EX2 R207, R4 ;  /* 0x0000000400cf7308 */ /* 0x0004e20000000800 */
[----:B------:R-:W-:Y:S02]  /*12050*/  FMUL.FTZ R135, R20, R135 ;  /* 0x0000008714877220 */ /* 0x000fe40000410000 */
[C---:B------:R-:W-:Y:S02]  /*12060*/  FMUL.FTZ R136, R2.reuse, R136 ;  /* 0x0000008802887220 */ /* 0x040fe40000410000 */
[C---:B------:R-:W-:Y:S02]  /*12070*/  FMUL.FTZ R137, R2.reuse, R137 ;  /* 0x0000008902897220 */ /* 0x040fe40000410000 */
[C---:B------:R-:W-:Y:S02]  /*12080*/  FMUL.FTZ R140, R2.reuse, R140 ;  /* 0x0000008c028c7220 */ /* 0x040fe40000410000 */
[----:B------:R-:W-:Y:S02]  /*12090*/  FMUL.FTZ R141, R2, R141 ;  /* 0x0000008d028d7220 */ /* 0x000fe40000410000 */
[C---:B------:R-:W-:Y:S02]  /*120a0*/  FMUL.FTZ R146, R20.reuse, R146 ;  /* 0x0000009214927220 */ /* 0x040fe40000410000 */
[C---:B------:R-:W-:Y:S02]  /*120b0*/  FMUL.FTZ R147, R20.reuse, R147 ;  /* 0x0000009314937220 */ /* 0x040fe40000410000 */
[----:B-1----:R-:W-:Y:S02]  /*120c0*/  FFMA.FTZ R0, R11, c[0x0][0x2d0], -R50 ;  /* 0x0000b4000b007a23 */ /* 0x002fe40000010832 */
[C---:B------:R-:W-:Y:S02]  /*120d0*/  FMUL.FTZ R150, R20.reuse, R150 ;  /* 0x0000009614967220 */ /* 0x040fe40000410000 */
[----:B------:R1:W4:Y:S01]  /*120e0*/  MUFU.EX2 R192, R0 ;  /* 0x0000000000c07308 */ /* 0x0003220000000800 */
[----:B------:R-:W-:Y:S02]  /*120f0*/  FMUL.FTZ R151, R20, R151 ;  /* 0x0000009714977220 */ /* 0x000fe40000410000 */
[C---:B------:R-:W-:Y:S02]  /*12100*/  FMUL.FTZ R152, R2.reuse, R152 ;  /* 0x0000009802987220 */ /* 0x040fe40000410000 */
[----:B--2---:R-:W-:Y:S01]  /*12110*/  FMUL.FTZ R4, R21, R176 ;  /* 0x000000b015047220 */ /* 0x004fe20000410000 */
[----:B------:R-:W-:Y:S01]  /*12120*/  MOV R176, R32 ;  /* 0x0000002000b07202 */ /* 0x000fe20000000f00 */
[C---:B------:R-:W-:Y:S01]  /*12130*/  FMUL.FTZ R153, R2.reuse, R153 ;  /* 0x0000009902997220 */ /* 0x040fe20000410000 */
[----:B---3--:R-:W-:Y:S01]  /*12140*/  F2FP.BF16.PACK_AB R35, R207, R206 ;  /* 0x000000cecf23723e */ /* 0x008fe200000010ff */
[C---:B------:R-:W-:Y:S02]  /*12150*/  FMUL.FTZ R156, R2.reuse, R156 ;  /* 0x0000009c029c7220 */ /* 0x040fe40000410000 */
[----:B------:R-:W-:Y:S02]  /*12160*/  FMUL.FTZ R157, R2, R157 ;  /* 0x0000009d029d7220 */ /* 0x000fe40000410000 */
[C---:B------:R-:W-:Y:S02]  /*12170*/  FMUL.FTZ R161, R21.reuse, R161 ;  /* 0x000000a115a17220 */ /* 0x040fe40000410000 */
[C---:B------:R-:W-:Y:S02]  /*12180*/  FMUL.FTZ R162, R20.reuse, R162 ;  /* 0x000000a214a27220 */ /* 0x040fe40000410000 */
[C---:B------:R-:W-:Y:S02]  /*12190*/  FMUL.FTZ R163, R20.reuse, R163 ;  /* 0x000000a314a37220 */ /* 0x040fe40000410000 */
[C---:B------:R-:W-:Y:S02]  /*121a0*/  FMUL.FTZ R52, R21.reuse, R52 ;  /* 0x0000003415347220 */ /* 0x040fe40000410000 */
[----:B------:R-:W-:Y:S02]  /*121b0*/  FMUL.FTZ R53, R21, R53 ;  /* 0x0000003515357220 */ /* 0x000fe40000410000 */
        /* <DEDUP_REMOVED lines=8> */
[----:B------:R-:W-:Y:S02]  /*12240*/  FMUL.FTZ R57, R2, R57 ;  /* 0x0000003902397220 */ /* 0x000fe40000410000 */
[----:B------:R-:W-:Y:S01]  /*12250*/  FMUL.FTZ R0, R0, c[0x0][0x2d0] ;  /* 0x0000b40000007a20 */ /* 0x000fe20000410000 */
[----:B------:R-:W-:Y:S01]  /*12260*/  F2FP.BF16.PACK_AB R24, R170, R32 ;  /* 0x00000020aa18723e */ /* 0x000fe200000010ff */
[C---:B------:R-:W-:Y:S01]  /*12270*/  FMUL.FTZ R60, R2.reuse, R60 ;  /* 0x0000003c023c7220 */ /* 0x040fe20000410000 */
[----:B------:R-:W-:Y:S01]  /*12280*/  F2FP.BF16.PACK_AB R32, R165, R178 ;  /* 0x000000b2a520723e */ /* 0x000fe200000010ff */
[----:B------:R-:W-:Y:S02]  /*12290*/  FMUL.FTZ R61, R2, R61 ;  /* 0x0000003d023d7220 */ /* 0x000fe40000410000 */
[----:B------:R-:W1:Y:S01]  /*122a0*/  MUFU.EX2 R0, R0 ;  /* 0x0000000000007308 */ /* 0x000e620000000800 */
[C---:B------:R-:W-:Y:S01]  /*122b0*/  FMUL.FTZ R64, R21.reuse, R64 ;  /* 0x0000004015407220 */ /* 0x040fe20000410000 */
[-C--:B------:R-:W-:Y:S05]  /*122c0*/  HMMA.16816.F32.BF16 R4, R24, R28.reuse, R4 ;  /* 0x0000001c1804723c */ /* 0x080fea0000041804 */
[C---:B------:R-:W-:Y:S02]  /*122d0*/  FMUL.FTZ R65, R21.reuse, R65 ;  /* 0x0000004115417220 */ /* 0x040fe40000410000 */
[C---:B------:R-:W-:Y:S02]  /*122e0*/  FMUL.FTZ R66, R20.reuse, R66 ;  /* 0x0000004214427220 */ /* 0x040fe40000410000 */
[C---:B------:R-:W-:Y:S03]  /*122f0*/  FMUL.FTZ R67, R20.reuse, R67 ;  /* 0x0000004314437220 */ /* 0x040fe60000410000 */
[C---:B------:R-:W-:Y:S02]  /*12300*/  FMUL.FTZ R68, R21.reuse, R68 ;  /* 0x0000004415447220 */ /* 0x040fe40000410000 */
[C---:B------:R-:W-:Y:S02]  /*12310*/  FMUL.FTZ R69, R21.reuse, R69 ;  /* 0x0000004515457220 */ /* 0x040fe40000410000 */
[C---:B------:R-:W-:Y:S02]  /*12320*/  FMUL.FTZ R70, R20.reuse, R70 ;  /* 0x0000004614467220 */ /* 0x040fe40000410000 */
[----:B------:R-:W-:Y:S02]  /*12330*/  FMUL.FTZ R71, R20, R71 ;  /* 0x0000004714477220 */ /* 0x000fe40000410000 */
[----:B------:R-:W-:Y:S02]  /*12340*/  FMUL.FTZ R72, R2, R72 ;  /* 0x0000004802487220 */ /* 0x000fe40000410000 */
[C---:B-1----:R-:W-:Y:S01]  /*12350*/  FMUL.FTZ R10, R0.reuse, R182 ;  /* 0x000000b6000a7220 */ /* 0x042fe20000410000 */
[----:B------:R-:W-:Y:S01]  /*12360*/  MOV R182, R46 ;  /* 0x0000002e00b67202 */ /* 0x000fe20000000f00 */
[C---:B------:R-:W-:Y:S01]  /*12370*/  FMUL.FTZ R11, R0.reuse, R183 ;  /* 0x000000b7000b7220 */ /* 0x040fe20000410000 */
[----:B------:R-:W-:Y:S01]  /*12380*/  MOV R183, R43 ;  /* 0x0000002b00b77202 */ /* 0x000fe20000000f00 */
[C---:B------:R-:W-:Y:S02]  /*12390*/  FMUL.FTZ R14, R0.reuse, R186 ;  /* 0x000000ba000e7220 */ /* 0x040fe40000410000 */
[C---:B------:R-:W-:Y:S02]  /*123a0*/  FMUL.FTZ R15, R0.reuse, R187 ;  /* 0x000000bb000f7220 */ /* 0x040fe40000410000 */
[C---:B------:R-:W-:Y:S01]  /*123b0*/  FMUL.FTZ R138, R0.reuse, R138 ;  /* 0x0000008a008a7220 */ /* 0x040fe20000410000 */
[C---:B------:R-:W-:Y:S04]  /*123c0*/  HMMA.16816.F32.BF16 R8, R32.reuse, R28, R8 ;  /* 0x0000001c2008723c */ /* 0x040fe80000041808 */
[C---:B------:R-:W-:Y:S02]  /*123d0*/  FMUL.FTZ R139, R0.reuse, R139 ;  /* 0x0000008b008b7220 */ /* 0x040fe40000410000 */
        /* <DEDUP_REMOVED lines=8> */
[-C--:B------:R-:W-:Y:S04]  /*12460*/  HMMA.16816.F32.BF16 R132, R24, R36.reuse, R132 ;  /* 0x000000241884723c */ /* 0x080fe80000041884 */
[C---:B------:R-:W-:Y:S02]  /*12470*/  FMUL.FTZ R159, R0.reuse, R159 ;  /* 0x0000009f009f7220 */ /* 0x040fe40000410000 */
[C---:B------:R-:W-:Y:S02]  /*12480*/  FMUL.FTZ R58, R0.reuse, R58 ;  /* 0x0000003a003a7220 */ /* 0x040fe40000410000 */
[C---:B------:R-:W-:Y:S04]  /*12490*/  HMMA.16816.F32.BF16 R136, R32.reuse, R36, R136 ;  /* 0x000000242088723c */ /* 0x040fe80000041888 */
[C---:B------:R-:W-:Y:S02]  /*124a0*/  FMUL.FTZ R59, R0.reuse, R59 ;  /* 0x0000003b003b7220 */ /* 0x040fe40000410000 */
[C---:B------:R-:W-:Y:S02]  /*124b0*/  FMUL.FTZ R62, R0.reuse, R62 ;  /* 0x0000003e003e7220 */ /* 0x040fe40000410000 */
[-C--:B------:R-:W-:Y:S04]  /*124c0*/  HMMA.16816.F32.BF16 R140, R32, R38.reuse, R140 ;  /* 0x00000026208c723c */ /* 0x080fe8000004188c */
[----:B------:R-:W-:Y:S02]  /*124d0*/  FMUL.FTZ R63, R0, R63 ;  /* 0x0000003f003f7220 */ /* 0x000fe40000410000 */
[----:B------:R-:W-:Y:S02]  /*124e0*/  FMUL.FTZ R73, R2, R73 ;  /* 0x0000004902497220 */ /* 0x000fe40000410000 */
[C---:B------:R-:W-:Y:S01]  /*124f0*/  HMMA.16816.F32.BF16 R144, R24.reuse, R38, R144 ;  /* 0x000000261890723c */ /* 0x040fe20000041890 */
[----:B------:R-:W2:Y:S03]  /*12500*/  LDSM.16.MT88.4 R36, [R227+0x2080] ;  /* 0x00208000e324783b */ /* 0x000ea60000004200 */
[C---:B------:R-:W-:Y:S02]  /*12510*/  FMUL.FTZ R74, R0.reuse, R74 ;  /* 0x0000004a004a7220 */ /* 0x040fe40000410000 */
[----:B------:R-:W-:Y:S02]  /*12520*/  FMUL.FTZ R75, R0, R75 ;  /* 0x0000004b004b7220 */ /* 0x000fe40000410000 */
[C---:B------:R-:W-:Y:S01]  /*12530*/  FMUL.FTZ R76, R2.reuse, R76 ;  /* 0x0000004c024c7220 */ /* 0x040fe20000410000 */
[-C--:B-1----:R-:W-:Y:S03]  /*12540*/  HMMA.16816.F32.BF16 R148, R24, R28.reuse, R148 ;  /* 0x0000001c1894723c */ /* 0x082fe60000041894 */
[----:B------:R-:W-:Y:S02]  /*12550*/  FMUL.FTZ R77, R2, R77 ;  /* 0x0000004d024d7220 */ /* 0x000fe40000410000 */
[C---:B------:R-:W-:Y:S02]  /*12560*/  FMUL.FTZ R78, R0.reuse, R78 ;  /* 0x0000004e004e7220 */ /* 0x040fe40000410000 */
[----:B------:R-:W-:Y:S01]  /*12570*/  FMUL.FTZ R79, R0, R79 ;  /* 0x0000004f004f7220 */ /* 0x000fe20000410000 */
        /* <DEDUP_REMOVED lines=9> */
[----:B------:R-:W-:Y:S02]  /*12610*/  FMUL.FTZ R85, R21, R85 ;  /* 0x0000005515557220 */ /* 0x000fe40000410000 */
[-C--:B--2---:R-:W-:Y:S04]  /*12620*/  HMMA.16816.F32.BF16 R52, R24, R36.reuse, R52 ;  /* 0x000000241834723c */ /* 0x084fe80000041834 */
[C---:B------:R-:W-:Y:S02]  /*12630*/  FMUL.FTZ R86, R20.reuse, R86 ;  /* 0x0000005614567220 */ /* 0x040fe40000410000 */
[----:B------:R-:W-:Y:S02]  /*12640*/  FMUL.FTZ R87, R20, R87 ;  /* 0x0000005714577220 */ /* 0x000fe40000410000 */
[C---:B------:R-:W-:Y:S04]  /*12650*/  HMMA.16816.F32.BF16 R56, R32.reuse, R36, R56 ;  /* 0x000000242038723c */ /* 0x040fe80000041838 */
[C---:B------:R-:W-:Y:S02]  /*12660*/  FMUL.FTZ R88, R2.reuse, R88 ;  /* 0x0000005802587220 */ /* 0x040fe40000410000 */
[----:B------:R-:W-:Y:S02]  /*12670*/  FMUL.FTZ R89, R2, R89 ;  /* 0x0000005902597220 */ /* 0x000fe40000410000 */
[-C--:B------:R-:W-:Y:S04]  /*12680*/  HMMA.16816.F32.BF16 R60, R32, R38.reuse, R60 ;  /* 0x00000026203c723c */ /* 0x080fe8000004183c */
[----:B------:R-:W-:Y:S02]  /*12690*/  FFMA.FTZ R36, R193, c[0x0][0x2d0], -R23 ;  /* 0x0000b400c1247a23 */ /* 0x000fe40000010817 */
[C---:B------:R-:W-:Y:S02]  /*126a0*/  FMUL.FTZ R90, R0.reuse, R90 ;  /* 0x0000005a005a7220 */ /* 0x040fe40000410000 */
[C---:B------:R-:W-:Y:S01]  /*126b0*/  HMMA.16816.F32.BF16 R64, R24.reuse, R38, R64 ;  /* 0x000000261840723c */ /* 0x040fe20000041840 */
[----:B------:R2:W-:Y:S03]  /*126c0*/  MUFU.EX2 R252, R36 ;  /* 0x0000002400fc7308 */ /* 0x0005e60000000800 */
[----:B------:R-:W-:Y:S02]  /*126d0*/  FMUL.FTZ R91, R0, R91 ;  /* 0x0000005b005b7220 */ /* 0x000fe40000410000 */
[C---:B------:R-:W-:Y:S02]  /*126e0*/  FMUL.FTZ R92, R2.reuse, R92 ;  /* 0x0000005c025c7220 */ /* 0x040fe40000410000 */
[----:B------:R-:W-:Y:S01]  /*126f0*/  FMUL.FTZ R93, R2, R93 ;  /* 0x0000005d025d7220 */ /* 0x000fe20000410000 */
[-C--:B-1----:R-:W-:Y:S03]  /*12700*/  HMMA.16816.F32.BF16 R68, R24, R28.reuse, R68 ;  /* 0x0000001c1844723c */ /* 0x082fe60000041844 */
[C---:B------:R-:W-:Y:S02]  /*12710*/  FMUL.FTZ R94, R0.reuse, R94 ;  /* 0x0000005e005e7220 */ /* 0x040fe40000410000 */
[----:B------:R-:W-:Y:S02]  /*12720*/  FMUL.FTZ R95, R0, R95 ;  /* 0x0000005f005f7220 */ /* 0x000fe40000410000 */
[C---:B------:R-:W-:Y:S01]  /*12730*/  FMUL.FTZ R96, R21.reuse, R96 ;  /* 0x0000006015607220 */ /* 0x040fe20000410000 */
[C---:B------:R-:W-:Y:S04]  /*12740*/  HMMA.16816.F32.BF16 R72, R32.reuse, R28, R72 ;  /* 0x0000001c2048723c */ /* 0x040fe80000041848 */
[C---:B------:R-:W-:Y:S02]  /*12750*/  FMUL.FTZ R97, R21.reuse, R97 ;  /* 0x0000006115617220 */ /* 0x040fe40000410000 */
[----:B------:R-:W-:Y:S02]  /*12760*/  FMUL.FTZ R98, R20, R98 ;  /* 0x0000006214627220 */ /* 0x000fe40000410000 */
[-C--:B------:R-:W-:Y:S01]  /*12770*/  HMMA.16816.F32.BF16 R76, R32, R30.reuse, R76 ;  /* 0x0000001e204c723c */ /* 0x080fe2000004184c */
[----:B--2---:R-:W1:Y:S03]  /*12780*/  LDSM.16.MT88.4 R36, [R226+0x3880] ;  /* 0x00388000e224783b */ /* 0x004e660000004200 */
[----:B------:R-:W-:Y:S02]  /*12790*/  FFMA.FTZ R28, R196, c[0x0][0x2d0], -R48 ;  /* 0x0000b400c41c7a23 */ /* 0x000fe40000010830 */
[C---:B------:R-:W-:Y:S02]  /*127a0*/  FMUL.FTZ R99, R20.reuse, R99 ;  /* 0x0000006314637220 */ /* 0x040fe40000410000 */
[C---:B------:R-:W-:Y:S01]  /*127b0*/  HMMA.16816.F32.BF16 R80, R24.reuse, R30, R80 ;  /* 0x0000001e1850723c */ /* 0x040fe20000041850 */
[----:B------:R2:W-:Y:S03]  /*127c0*/  MUFU.EX2 R223, R28 ;  /* 0x0000001c00df7308 */ /* 0x0005e60000000800 */
[C---:B------:R-:W-:Y:S02]  /*127d0*/  FMUL.FTZ R100, R21.reuse, R100 ;  /* 0x0000006415647220 */ /* 0x040fe40000410000 */
[C---:B------:R-:W-:Y:S02]  /*127e0*/  FMUL.FTZ R101, R21.reuse, R101 ;  /* 0x0000006515657220 */ /* 0x040fe40000410000 */
[C---:B------:R-:W-:Y:S04]  /*127f0*/  FMUL.FTZ R102, R20.reuse, R102 ;  /* 0x0000006614667220 */ /* 0x040fe80000410000 */
[----:B------:R-:W-:Y:S02]  /*12800*/  FMUL.FTZ R103, R20, R103 ;  /* 0x0000006714677220 */ /* 0x000fe40000410000 */
[C---:B------:R-:W-:Y:S02]  /*12810*/  FMUL.FTZ R104, R2.reuse, R104 ;  /* 0x0000006802687220 */ /* 0x040fe40000410000 */
[----:B------:R-:W-:Y:S02]  /*12820*/  FMUL.FTZ R105, R2, R105 ;  /* 0x0000006902697220 */ /* 0x000fe40000410000 */
[C---:B------:R-:W-:Y:S02]  /*12830*/  FMUL.FTZ R106, R0.reuse, R106 ;  /* 0x0000006a006a7220 */ /* 0x040fe40000410000 */
[----:B------:R-:W-:Y:S02]  /*12840*/  FMUL.FTZ R107, R0, R107 ;  /* 0x0000006b006b7220 */ /* 0x000fe40000410000 */
[----:B------:R-:W-:Y:S01]  /*12850*/  FFMA.FTZ R40, R202, c[0x0][0x2d0], -R49 ;  /* 0x0000b400ca287a23 */ /* 0x000fe20000010831 */
[----:B------:R-:W-:Y:S01]  /*12860*/  MOV R202, R179 ;  /* 0x000000b300ca7202 */ /* 0x000fe20000000f00 */
[----:B------:R-:W-:Y:S01]  /*12870*/  FMUL.FTZ R108, R2, R108 ;  /* 0x0000006c026c7220 */ /* 0x000fe20000410000 */
[----:B------:R-:W-:Y:S01]  /*12880*/  MOV R179, R166 ;  /* 0x000000a600b37202 */ /* 0x000fe20000000f00 */
[----:B--2---:R-:W-:Y:S01]  /*12890*/  FFMA.FTZ R28, R198, c[0x0][0x2d0], -R23 ;  /* 0x0000b400c61c7a23 */ /* 0x004fe20000010817 */
[----:B------:R2:W-:Y:S01]  /*128a0*/  MUFU.EX2 R200, R40 ;  /* 0x0000002800c87308 */ /* 0x0005e20000000800 */
[----:B------:R-:W-:Y:S02]  /*128b0*/  FMUL.FTZ R109, R2, R109 ;  /* 0x0000006d026d7220 */ /* 0x000fe40000410000 */
[C---:B------:R-:W-:Y:S02]  /*128c0*/  FMUL.FTZ R110, R0.reuse, R110 ;  /* 0x0000006e006e7220 */ /* 0x040fe40000410000 */
[----:B------:R-:W-:Y:S01]  /*128d0*/  FMUL.FTZ R111, R0, R111 ;  /* 0x0000006f006f7220 */ /* 0x000fe20000410000 */
[-C--:B-1----:R-:W-:Y:S03]  /*128e0*/  HMMA.16816.F32.BF16 R84, R24, R36.reuse, R84 ;  /* 0x000000241854723c */ /* 0x082fe60000041854 */
[C---:B------:R-:W-:Y:S01]  /*128f0*/  FMUL.FTZ R112, R21.reuse, R112 ;  /* 0x0000007015707220 */ /* 0x040fe20000410000 */
[----:B------:R1:W-:Y:S01]  /*12900*/  MUFU.EX2 R222, R28 ;  /* 0x0000001c00de7308 */ /* 0x0003e20000000800 */
[C---:B------:R-:W-:Y:S02]  /*12910*/  FMUL.FTZ R113, R21.reuse, R113 ;  /* 0x0000007115717220 */ /* 0x040fe40000410000 */
[C---:B------:R-:W-:Y:S01]  /*12920*/  FMUL.FTZ R114, R20.reuse, R114 ;  /* 0x0000007214727220 */ /* 0x040fe20000410000 */
[C---:B------:R-:W-:Y:S04]  /*12930*/  HMMA.16816.F32.BF16 R88, R32.reuse, R36, R88 ;  /* 0x000000242058723c */ /* 0x040fe80000041858 */
[C---:B------:R-:W-:Y:S02]  /*12940*/  FMUL.FTZ R115, R20.reuse, R115 ;  /* 0x0000007314737220 */ /* 0x040fe40000410000 */
[----:B------:R-:W-:Y:S02]  /*12950*/  FMUL.FTZ R116, R21, R116 ;  /* 0x0000007415747220 */ /* 0x000fe40000410000 */
[-C--:B------:R-:W-:Y:S04]  /*12960*/  HMMA.16816.F32.BF16 R92, R32, R38.reuse, R92 ;  /* 0x00000026205c723c */ /* 0x080fe8000004185c */
[----:B--2---:R-:W-:Y:S02]  /*12970*/  FFMA.FTZ R40, R45, c[0x0][0x2d0], -R50 ;  /* 0x0000b4002d287a23 */ /* 0x004fe40000010832 */
[----:B------:R-:W-:Y:S02]  /*12980*/  FFMA.FTZ R36, R199, c[0x0][0x2d0], -R48 ;  /* 0x0000b400c7247a23 */ /* 0x000fe40000010830 */
[C---:B------:R-:W-:Y:S02]  /*12990*/  HMMA.16816.F32.BF16 R96, R24.reuse, R38, R96 ;  /* 0x000000261860723c */ /* 0x040fe40000041860 */
[----:B------:R2:W-:Y:S01]  /*129a0*/  MUFU.EX2 R219, R36 ;  /* 0x0000002400db7308 */ /* 0x0005e20000000800 */
[----:B-1----:R-:W1:Y:S01]  /*129b0*/  LDSM.16.MT88.4 R28, [R228+0x3880] ;  /* 0x00388000e41c783b */ /* 0x002e620000004200 */
[----:B------:R-:W-:Y:S02]  /*129c0*/  FMUL.FTZ R117, R21, R117 ;  /* 0x0000007515757220 */ /* 0x000fe40000410000 */
[C---:B------:R-:W-:Y:S02]  /*129d0*/  FMUL.FTZ R118, R20.reuse, R118 ;  /* 0x0000007614767220 */ /* 0x040fe40000410000 */
[----:B------:R-:W-:Y:S04]  /*129e0*/  FMUL.FTZ R119, R20, R119 ;  /* 0x0000007714777220 */ /* 0x000fe80000410000 */
[C---:B------:R-:W-:Y:S02]  /*129f0*/  FMUL.FTZ R120, R2.reuse, R120 ;  /* 0x0000007802787220 */ /* 0x040fe40000410000 */
[----:B------:R-:W-:Y:S02]  /*12a00*/  FMUL.FTZ R121, R2, R121 ;  /* 0x0000007902797220 */ /* 0x000fe40000410000 */
[C---:B------:R-:W-:Y:S02]  /*12a10*/  FMUL.FTZ R122, R0.reuse, R122 ;  /* 0x0000007a007a7220 */ /* 0x040fe40000410000 */
[----:B------:R-:W-:Y:S02]  /*12a20*/  FMUL.FTZ R123, R0, R123 ;  /* 0x0000007b007b7220 */ /* 0x000fe40000410000 */
[C---:B------:R-:W-:Y:S02]  /*12a30*/  FMUL.FTZ R124, R2.reuse, R124 ;  /* 0x0000007c027c7220 */ /* 0x040fe40000410000 */
[----:B------:R-:W-:Y:S02]  /*12a40*/  FMUL.FTZ R125, R2, R125 ;  /* 0x0000007d027d7220 */ /* 0x000fe40000410000 */
[C---:B------:R-:W-:Y:S02]  /*12a50*/  FMUL.FTZ R126, R0.reuse, R126 ;  /* 0x0000007e007e7220 */ /* 0x040fe40000410000 */
[--C-:B--2---:R-:W-:Y:S02]  /*12a60*/  FFMA.FTZ R36, R51, c[0x0][0x2d0], -R49.reuse ;  /* 0x0000b40033247a23 */ /* 0x104fe40000010831 */
[----:B------:R-:W-:Y:S02]  /*12a70*/  FMUL.FTZ R127, R0, R127 ;  /* 0x0000007f007f7220 */ /* 0x000fe40000410000 */
[----:B------:R2:W3:Y:S01]  /*12a80*/  MUFU.EX2 R218, R36 ;  /* 0x0000002400da7308 */ /* 0x0004e20000000800 */
[C---:B------:R-:W-:Y:S02]  /*12a90*/  FMUL.FTZ R128, R21.reuse, R128 ;  /* 0x0000008015807220 */ /* 0x040fe40000410000 */
[----:B------:R-:W-:Y:S02]  /*12aa0*/  FMUL.FTZ R129, R21, R129 ;  /* 0x0000008115817220 */ /* 0x000fe40000410000 */
[C---:B------:R-:W-:Y:S02]  /*12ab0*/  FMUL.FTZ R130, R20.reuse, R130 ;  /* 0x0000008214827220 */ /* 0x040fe40000410000 */
[----:B------:R-:W-:Y:S01]  /*12ac0*/  FMUL.FTZ R131, R20, R131 ;  /* 0x0000008314837220 */ /* 0x000fe20000410000 */
[-C--:B-1----:R-:W-:Y:S08]  /*12ad0*/  HMMA.16816.F32.BF16 R100, R24, R28.reuse, R100 ;  /* 0x0000001c1864723c */ /* 0x082ff00000041864 */
[C---:B------:R-:W-:Y:S01]  /*12ae0*/  HMMA.16816.F32.BF16 R104, R32.reuse, R28, R104 ;  /* 0x0000001c2068723c */ /* 0x040fe20000041868 */
[----:B--2---:R-:W1:Y:S06]  /*12af0*/  LDSM.16.MT88.4 R36, [R227+0x3880] ;  /* 0x00388000e324783b */ /* 0x004e6c0000004200 */
[----:B------:R-:W-:Y:S01]  /*12b00*/  FFMA.FTZ R28, R203, c[0x0][0x2d0], -R49 ;  /* 0x0000b400cb1c7a23 */ /* 0x000fe20000010831 */
[-C--:B------:R-:W-:Y:S03]  /*12b10*/  HMMA.16816.F32.BF16 R108, R32, R30.reuse, R108 ;  /* 0x0000001e206c723c */ /* 0x080fe6000004186c */
[----:B------:R2:W4:Y:S01]  /*12b20*/  MUFU.EX2 R199, R28 ;  /* 0x0000001c00c77308 */ /* 0x0005220000000800 */
[----:B------:R-:W-:Y:S02]  /*12b30*/  MOV R203, R177 ;  /* 0x000000b100cb7202 */ /* 0x000fe40000000f00 */
[----:B------:R-:W-:Y:S02]  /*12b40*/  MOV R177, R164 ;  /* 0x000000a400b17202 */ /* 0x000fe40000000f00 */
[C---:B------:R-:W-:Y:S05]  /*12b50*/  HMMA.16816.F32.BF16 R112, R24.reuse, R30, R112 ;  /* 0x0000001e1870723c */ /* 0x040fea0000041870 */
[----:B------:R5:W-:Y:S01]  /*12b60*/  MUFU.EX2 R164, R40 ;  /* 0x0000002800a47308 */ /* 0x000be20000000800 */
[--C-:B--2---:R-:W-:Y:S09]  /*12b70*/  FFMA.FTZ R28, R41, c[0x0][0x2d0], -R50.reuse ;  /* 0x0000b400291c7a23 */ /* 0x104ff20000010832 */
[----:B------:R2:W-:Y:S01]  /*12b80*/  MUFU.EX2 R166, R28 ;  /* 0x0000001c00a67308 */ /* 0x0005e20000000800 */
[-C--:B-1----:R-:W-:Y:S01]  /*12b90*/  HMMA.16816.F32.BF16 R116, R24, R36.reuse, R116 ;  /* 0x000000241874723c */ /* 0x082fe20000041874 */
[----:B-----5:R-:W-:Y:S07]  /*12ba0*/  LDSM.16.MT88.4 R40, [R226+0x2880] ;  /* 0x00288000e228783b */ /* 0x020fee0000004200 */
[C---:B------:R-:W-:Y:S07]  /*12bb0*/  HMMA.16816.F32.BF16 R120, R32.reuse, R36, R120 ;  /* 0x000000242078723c */ /* 0x040fee0000041878 */
[--C-:B------:R-:W-:Y:S01]  /*12bc0*/  FFMA.FTZ R36, R171, c[0x0][0x2d0], -R50.reuse ;  /* 0x0000b400ab247a23 */ /* 0x100fe20000010832 */
[-C--:B------:R-:W-:Y:S03]  /*12bd0*/  HMMA.16816.F32.BF16 R124, R32, R38.reuse, R124 ;  /* 0x00000026207c723c */ /* 0x080fe6000004187c */
[----:B------:R-:W1:Y:S01]  /*12be0*/  MUFU.EX2 R51, R36 ;  /* 0x0000002400337308 */ /* 0x000e620000000800 */
[----:B--2---:R-:W-:Y:S02]  /*12bf0*/  FFMA.FTZ R28, R44, c[0x0][0x2d0], -R50 ;  /* 0x0000b4002c1c7a23 */ /* 0x004fe40000010832 */
[----:B------:R-:W-:Y:S02]  /*12c00*/  LDSM.16.MT88.4 R44, [R228+0x2880] ;  /* 0x00288000e42c783b */ /* 0x000fe40000004200 */
[----:B------:R-:W-:Y:S04]  /*12c10*/  HMMA.16816.F32.BF16 R128, R24, R38, R128 ;  /* 0x000000261880723c */ /* 0x000fe80000041880 */
[----:B---3--:R-:W-:Y:S01]  /*12c20*/  F2FP.BF16.PACK_AB R32, R201, R218 ;  /* 0x000000dac920723e */ /* 0x008fe200000010ff */
[----:B------:R2:W3:Y:S01]  /*12c30*/  MUFU.EX2 R165, R28 ;  /* 0x0000001c00a57308 */ /* 0x0004e20000000800 */
[----:B----4-:R-:W-:Y:S02]  /*12c40*/  F2FP.BF16.PACK_AB R34, R199, R200 ;  /* 0x000000c8c722723e */ /* 0x010fe400000010ff */
[----:B------:R-:W-:Y:S04]  /*12c50*/  F2FP.BF16.PACK_AB R24, R251, R252 ;  /* 0x000000fcfb18723e */ /* 0x000fe800000010ff */
[----:B------:R-:W-:Y:S02]  /*12c60*/  F2FP.BF16.PACK_AB R25, R223, R250 ;  /* 0x000000fadf19723e */ /* 0x000fe400000010ff */
[----:B------:R-:W-:Y:S02]  /*12c70*/  F2FP.BF16.PACK_AB R26, R221, R222 ;  /* 0x000000dedd1a723e */ /* 0x000fe400000010ff */
[----:B------:R-:W-:Y:S02]  /*12c80*/  F2FP.BF16.PACK_AB R27, R219, R220 ;  /* 0x000000dcdb1b723e */ /* 0x000fe400000010ff */
[----:B-1----:R-:W-:Y:S01]  /*12c90*/  F2FP.BF16.PACK_AB R35, R51, R164 ;  /* 0x000000a43323723e */ /* 0x002fe200000010ff */
[----:B------:R-:W-:Y:S08]  /*12ca0*/  LDSM.16.MT88.4 R36, [R227+0x2880] ;  /* 0x00288000e324783b */ /* 0x000ff00000004200 */
[----:B--2---:R-:W1:Y:S01]  /*12cb0*/  LDSM.16.MT88.4 R28, [R225+0x2880] ;  /* 0x00288000e11c783b */ /* 0x004e620000004200 */
[----:B---3--:R-:W-:Y:S01]  /*12cc0*/  F2FP.BF16.PACK_AB R33, R165, R166 ;  /* 0x000000a6a521723e */ /* 0x008fe200000010ff */
[-C--:B-1----:R-:W-:Y:S08]  /*12cd0*/  HMMA.16816.F32.BF16 R4, R24, R28.reuse, R4 ;  /* 0x0000001c1804723c */ /* 0x082ff00000041804 */
        /* <DEDUP_REMOVED lines=8> */
[----:B------:R2:W-:Y:S01]  /*12d60*/  MUFU.EX2 R197, R40 ;  /* 0x0000002800c57308 */ /* 0x0005e20000000800 */
[----:B------:R-:W-:Y:S04]  /*12d70*/  MOV R208, R184 ;  /* 0x000000b800d07202 */ /* 0x000fe80000000f00 */
[C---:B------:R-:W-:Y:S08]  /*12d80*/  HMMA.16816.F32.BF16 R144, R24.reuse, R42, R144 ;  /* 0x0000002a1890723c */ /* 0x040ff00000041890 */
[-C--:B------:R-:W-:Y:S08]  /*12d90*/  HMMA.16816.F32.BF16 R148, R24, R44.reuse, R148 ;  /* 0x0000002c1894723c */ /* 0x080ff00000041894 */
[C---:B------:R-:W-:Y:S04]  /*12da0*/  HMMA.16816.F32.BF16 R152, R32.reuse, R44, R152 ;  /* 0x0000002c2098723c */ /* 0x040fe80000041898 */
[--C-:B--2---:R-:W-:Y:S02]  /*12db0*/  FFMA.FTZ R40, R209, c[0x0][0x2d0], -R23.reuse ;  /* 0x0000b400d1287a23 */ /* 0x104fe40000010817 */
[----:B------:R-:W2:Y:S02]  /*12dc0*/  LDL.LU R209, [R1+0x18] ;  /* 0x0000180001d17983 */ /* 0x000ea40000300800 */
[-C--:B------:R-:W-:Y:S01]  /*12dd0*/  HMMA.16816.F32.BF16 R156, R32, R46.reuse, R156 ;  /* 0x0000002e209c723c */ /* 0x080fe2000004189c */
[----:B------:R3:W-:Y:S07]  /*12de0*/  MUFU.EX2 R198, R40 ;  /* 0x0000002800c67308 */ /* 0x0007ee0000000800 */
[C---:B------:R-:W-:Y:S08]  /*12df0*/  HMMA.16816.F32.BF16 R160, R24.reuse, R46, R160 ;  /* 0x0000002e18a0723c */ /* 0x040ff000000418a0 */
[-C--:B------:R-:W-:Y:S08]  /*12e00*/  HMMA.16816.F32.BF16 R52, R24, R36.reuse, R52 ;  /* 0x000000241834723c */ /* 0x080ff00000041834 */
[C---:B------:R-:W-:Y:S01]  /*12e10*/  HMMA.16816.F32.BF16 R56, R32.reuse, R36, R56 ;  /* 0x000000242038723c */ /* 0x040fe20000041838 */
[----:B---3--:R-:W3:Y:S06]  /*12e20*/  LDSM.16.MT88.4 R40, [R226+0x4080] ;  /* 0x00408000e228783b */ /* 0x008eec0000004200 */
[--C-:B------:R-:W-:Y:S01]  /*12e30*/  FFMA.FTZ R36, R204, c[0x0][0x2d0], -R48.reuse ;  /* 0x0000b400cc247a23 */ /* 0x100fe20000010830 */
[-C--:B------:R-:W-:Y:S03]  /*12e40*/  HMMA.16816.F32.BF16 R60, R32, R38.reuse, R60 ;  /* 0x00000026203c723c */ /* 0x080fe6000004183c */
[----:B------:R4:W-:Y:S01]  /*12e50*/  MUFU.EX2 R196, R36 ;  /* 0x0000002400c47308 */ /* 0x0009e20000000800 */
[----:B------:R-:W-:Y:S04]  /*12e60*/  MOV R204, R183 ;  /* 0x000000b700cc7202 */ /* 0x000fe80000000f00 */
[C---:B------:R-:W-:Y:S08]  /*12e70*/  HMMA.16816.F32.BF16 R64, R24.reuse, R38, R64 ;  /* 0x000000261840723c */ /* 0x040ff00000041840 */
[-C--:B-1----:R-:W-:Y:S08]  /*12e80*/  HMMA.16816.F32.BF16 R68, R24, R28.reuse, R68 ;  /* 0x0000001c1844723c */ /* 0x082ff00000041844 */
[C---:B------:R-:W-:Y:S04]  /*12e90*/  HMMA.16816.F32.BF16 R72, R32.reuse, R28, R72 ;  /* 0x0000001c2048723c */ /* 0x040fe80000041848 */
[--C-:B----4-:R-:W-:Y:S01]  /*12ea0*/  FFMA.FTZ R36, R205, c[0x0][0x2d0], -R48.reuse ;  /* 0x0000b400cd247a23 */ /* 0x110fe20000010830 */
[----:B------:R-:W-:Y:S03]  /*12eb0*/  MOV R205, R182 ;  /* 0x000000b600cd7202 */ /* 0x000fe60000000f00 */
[-C--:B------:R-:W-:Y:S01]  /*12ec0*/  HMMA.16816.F32.BF16 R76, R32, R30.reuse, R76 ;  /* 0x0000001e204c723c */ /* 0x080fe2000004184c */
[----:B------:R1:W-:Y:S07]  /*12ed0*/  MUFU.EX2 R195, R36 ;  /* 0x0000002400c37308 */ /* 0x0003ee0000000800 */
[C---:B------:R-:W-:Y:S01]  /*12ee0*/  HMMA.16816.F32.BF16 R80, R24.reuse, R30, R80 ;  /* 0x0000001e1850723c */ /* 0x040fe20000041850 */
[----:B------:R-:W-:Y:S07]  /*12ef0*/  LDSM.16.MT88.4 R28, [R227+0x4080] ;  /* 0x00408000e31c783b */ /* 0x000fee0000004200 */
[-C--:B---3--:R-:W-:Y:S08]  /*12f00*/  HMMA.16816.F32.BF16 R84, R24, R40.reuse, R84 ;  /* 0x000000281854723c */ /* 0x088ff00000041854 */
[C---:B------:R-:W-:Y:S04]  /*12f10*/  HMMA.16816.F32.BF16 R88, R32.reuse, R40, R88 ;  /* 0x000000282058723c */ /* 0x040fe80000041858 */
[--C-:B-1----:R-:W-:Y:S01]  /*12f20*/  FFMA.FTZ R36, R215, c[0x0][0x2d0], -R23.reuse ;  /* 0x0000b400d7247a23 */ /* 0x102fe20000010817 */
[----:B------:R-:W-:Y:S01]  /*12f30*/  MOV R215, R181 ;  /* 0x000000b500d77202 */ /* 0x000fe20000000f00 */
[----:B------:R-:W-:Y:S01]  /*12f40*/  FFMA.FTZ R23, R217, c[0x0][0x2d0], -R23 ;  /* 0x0000b400d9177a23 */ /* 0x000fe20000010817 */
[----:B------:R-:W-:Y:S01]  /*12f50*/  MOV R217, R180 ;  /* 0x000000b400d97202 */ /* 0x000fe20000000f00 */
[-C--:B------:R-:W-:Y:S01]  /*12f60*/  HMMA.16816.F32.BF16 R92, R32, R42.reuse, R92 ;  /* 0x0000002a205c723c */ /* 0x080fe2000004185c */
[----:B------:R1:W-:Y:S07]  /*12f70*/  MUFU.EX2 R194, R36 ;  /* 0x0000002400c27308 */ /* 0x0003ee0000000800 */
[C---:B------:R-:W-:Y:S01]  /*12f80*/  HMMA.16816.F32.BF16 R96, R24.reuse, R42, R96 ;  /* 0x0000002a1860723c */ /* 0x040fe20000041860 */
[----:B------:R-:W-:Y:S02]  /*12f90*/  LDSM.16.MT88.4 R40, [R227+0x3080] ;  /* 0x00308000e328783b */ /* 0x000fe40000004200 */
[----:B------:R3:W-:Y:S06]  /*12fa0*/  MUFU.EX2 R193, R23 ;  /* 0x0000001700c17308 */ /* 0x0007ec0000000800 */
[----:B-1----:R-:W1:Y:S03]  /*12fb0*/  LDSM.16.MT88.4 R36, [R228+0x4080] ;  /* 0x00408000e424783b */ /* 0x002e660000004200 */
[--C-:B---3--:R-:W-:Y:S01]  /*12fc0*/  FFMA.FTZ R23, R210, c[0x0][0x2d0], -R48.reuse ;  /* 0x0000b400d2177a23 */ /* 0x108fe20000010830 */
[----:B------:R-:W-:Y:S01]  /*12fd0*/  MOV R210, R179 ;  /* 0x000000b300d27202 */ /* 0x000fe20000000f00 */
[----:B------:R-:W-:Y:S01]  /*12fe0*/  FFMA.FTZ R48, R214, c[0x0][0x2d0], -R48 ;  /* 0x0000b400d6307a23 */ /* 0x000fe20000010830 */
[----:B------:R-:W-:Y:S01]  /*12ff0*/  MOV R214, R170 ;  /* 0x000000aa00d67202 */ /* 0x000fe20000000f00 */
[----:B------:R3:W-:Y:S10]  /*13000*/  MUFU.EX2 R171, R23 ;  /* 0x0000001700ab7308 */ /* 0x0007f40000000800 */
[----:B------:R-:W-:Y:S01]  /*13010*/  MUFU.EX2 R170, R48 ;  /* 0x0000003000aa7308 */ /* 0x000fe20000000800 */
[--C-:B---3--:R-:W-:Y:S01]  /*13020*/  FFMA.FTZ R23, R211, c[0x0][0x2d0], -R49.reuse ;  /* 0x0000b400d3177a23 */ /* 0x108fe20000010831 */
[-C--:B-1----:R-:W-:Y:S01]  /*13030*/  HMMA.16816.F32.BF16 R100, R24, R36.reuse, R100 ;  /* 0x000000241864723c */ /* 0x082fe20000041864 */
[----:B------:R-:W3:Y:S07]  /*13040*/  LDL.LU R211, [R1+0x14] ;  /* 0x0000140001d37983 */ /* 0x000eee0000300800 */
[----:B------:R1:W-:Y:S01]  /*13050*/  MUFU.EX2 R48, R23 ;  /* 0x0000001700307308 */ /* 0x0003e20000000800 */
[C---:B------:R-:W-:Y:S08]  /*13060*/  HMMA.16816.F32.BF16 R104, R32.reuse, R36, R104 ;  /* 0x000000242068723c */ /* 0x040ff00000041868 */
[-C--:B------:R-:W-:Y:S08]  /*13070*/  HMMA.16816.F32.BF16 R108, R32, R38.reuse, R108 ;  /* 0x00000026206c723c */ /* 0x080ff0000004186c */
[C---:B------:R-:W-:Y:S01]  /*13080*/  HMMA.16816.F32.BF16 R112, R24.reuse, R38, R112 ;  /* 0x000000261870723c */ /* 0x040fe20000041870 */
[----:B------:R-:W-:Y:S03]  /*13090*/  LDSM.16.MT88.4 R36, [R228+0x3080] ;  /* 0x00308000e424783b */ /* 0x000fe60000004200 */
[--C-:B-1----:R-:W-:Y:S01]  /*130a0*/  FFMA.FTZ R23, R212, c[0x0][0x2d0], -R49.reuse ;  /* 0x0000b400d4177a23 */ /* 0x102fe20000010831 */
[----:B------:R-:W-:Y:S03]  /*130b0*/  MOV R212, R178 ;  /* 0x000000b200d47202 */ /* 0x000fe60000000f00 */
[-C--:B------:R-:W-:Y:S01]  /*130c0*/  HMMA.16816.F32.BF16 R116, R24, R28.reuse, R116 ;  /* 0x0000001c1874723c */ /* 0x080fe20000041874 */
[----:B------:R1:W4:Y:S07]  /*130d0*/  MUFU.EX2 R47, R23 ;  /* 0x00000017002f7308 */ /* 0x00032e0000000800 */
[C---:B------:R-:W-:Y:S08]  /*130e0*/  HMMA.16816.F32.BF16 R120, R32.reuse, R28, R120 ;  /* 0x0000001c2078723c */ /* 0x040ff00000041878 */
[-C--:B------:R-:W-:Y:S01]  /*130f0*/  HMMA.16816.F32.BF16 R124, R32, R30.reuse, R124 ;  /* 0x0000001e207c723c */ /* 0x080fe2000004187c */
[----:B------:R-:W5:Y:S07]  /*13100*/  LDSM.16.MT88.4 R32, [R226+0x3080] ;  /* 0x00308000e220783b */ /* 0x000f6e0000004200 */
[----:B------:R-:W-:Y:S04]  /*13110*/  HMMA.16816.F32.BF16 R128, R24, R30, R128 ;  /* 0x0000001e1880723c */ /* 0x000fe80000041880 */
[--C-:B-1----:R-:W-:Y:S01]  /*13120*/  FFMA.FTZ R23, R213, c[0x0][0x2d0], -R49.reuse ;  /* 0x0000b400d5177a23 */ /* 0x102fe20000010831 */
[----:B----4-:R-:W-:Y:S01]  /*13130*/  F2FP.BF16.PACK_AB R28, R47, R48 ;  /* 0x000000302f1c723e */ /* 0x010fe200000010ff */
[----:B------:R-:W4:Y:S01]  /*13140*/  LDL.LU R213, [R1+0xc] ;  /* 0x00000c0001d57983 */ /* 0x000f220000300800 */
[----:B------:R-:W-:Y:S01]  /*13150*/  FFMA.FTZ R49, R216, c[0x0][0x2d0], -R49 ;  /* 0x0000b400d8317a23 */ /* 0x000fe20000010831 */
[----:B------:R1:W-:Y:S01]  /*13160*/  MUFU.EX2 R46, R23 ;  /* 0x00000017002e7308 */ /* 0x0003e20000000800 */
[----:B------:R-:W-:Y:S03]  /*13170*/  F2FP.BF16.PACK_AB R24, R198, R197 ;  /* 0x000000c5c618723e */ /* 0x000fe600000010ff */
[----:B------:R-:W-:Y:S02]  /*13180*/  F2FP.BF16.PACK_AB R25, R195, R196 ;  /* 0x000000c4c319723e */ /* 0x000fe400000010ff */
[----:B------:R-:W-:Y:S02]  /*13190*/  F2FP.BF16.PACK_AB R26, R193, R194 ;  /* 0x000000c2c11a723e */ /* 0x000fe400000010ff */
[----:B------:R-:W-:Y:S02]  /*131a0*/  F2FP.BF16.PACK_AB R27, R170, R171 ;  /* 0x000000abaa1b723e */ /* 0x000fe400000010ff */
[----:B------:R-:W5:Y:S01]  /*131b0*/  MUFU.EX2 R49, R49 ;  /* 0x0000003100317308 */ /* 0x000f620000000800 */
[----:B------:R-:W-:Y:S01]  /*131c0*/  MOV R216, R177 ;  /* 0x000000b100d87202 */ /* 0x000fe20000000f00 */
[--C-:B-1----:R-:W-:Y:S02]  /*131d0*/  FFMA.FTZ R23, R172, c[0x0][0x2d0], -R50.reuse ;  /* 0x0000b400ac177a23 */ /* 0x102fe40000010832 */
[----:B------:R-:W4:Y:S06]  /*131e0*/  LDL.LU R172, [R1+0x10] ;  /* 0x0000100001ac7983 */ /* 0x000f2c0000300800 */
[----:B------:R1:W-:Y:S01]  /*131f0*/  MUFU.EX2 R44, R23 ;  /* 0x00000017002c7308 */ /* 0x0003e20000000800 */
[----:B-----5:R-:W-:Y:S01]  /*13200*/  F2FP.BF16.PACK_AB R30, R49, R46 ;  /* 0x0000002e311e723e */ /* 0x020fe200000010ff */
[--C-:B-1----:R-:W-:Y:S01]  /*13210*/  FFMA.FTZ R23, R174, c[0x0][0x2d0], -R50.reuse ;  /* 0x0000b400ae177a23 */ /* 0x102fe20000010832 */
[----:B------:R-:W-:Y:S02]  /*13220*/  MOV R174, R176 ;  /* 0x000000b000ae7202 */ /* 0x000fe40000000f00 */
[-C--:B------:R-:W-:Y:S05]  /*13230*/  HMMA.16816.F32.BF16 R176, R24, R188.reuse, R4 ;  /* 0x000000bc18b0723c */ /* 0x080fea0000041804 */
[----:B------:R1:W5:Y:S01]  /*13240*/  MUFU.EX2 R45, R23 ;  /* 0x00000017002d7308 */ /* 0x0003620000000800 */
[----:B------:R-:W2:Y:S01]  /*13250*/  LDSM.16.MT88.4 R4, [R225+0x4880] ;  /* 0x00488000e104783b */ /* 0x000ea20000004200 */
[--C-:B-1----:R-:W-:Y:S01]  /*13260*/  FFMA.FTZ R23, R173, c[0x0][0x2d0], -R50.reuse ;  /* 0x0000b400ad177a23 */ /* 0x102fe20000010832 */
[----:B-----5:R-:W-:Y:S01]  /*13270*/  F2FP.BF16.PACK_AB R29, R45, R44 ;  /* 0x0000002c2d1d723e */ /* 0x020fe200000010ff */
[----:B------:R-:W-:Y:S06]  /*13280*/  FFMA.FTZ R50, R22, c[0x0][0x2d0], -R50 ;  /* 0x0000b40016327a23 */ /* 0x000fec0000010832 */
[----:B------:R-:W-:Y:S10]  /*13290*/  MUFU.EX2 R23, R23 ;  /* 0x0000001700177308 */ /* 0x000ff40000000800 */
[----:B------:R-:W1:Y:S02]  /*132a0*/  MUFU.EX2 R50, R50 ;  /* 0x0000003200327308 */ /* 0x000e640000000800 */
[----:B-1----:R-:W-:Y:S07]  /*132b0*/  F2FP.BF16.PACK_AB R31, R50, R23 ;  /* 0x00000017321f723e */ /* 0x002fee00000010ff */
[C---:B------:R-:W-:Y:S01]  /*132c0*/  HMMA.16816.F32.BF16 R180, R28.reuse, R188, R8 ;  /* 0x000000bc1cb4723c */ /* 0x040fe20000041808 */
[----:B------:R-:W1:Y:S07]  /*132d0*/  LDSM.16.MT88.4 R8, [R226+0x4880] ;  /* 0x00488000e208783b */ /* 0x000e6e0000004200 */
[-C--:B------:R-:W-:Y:S01]  /*132e0*/  HMMA.16816.F32.BF16 R184, R28, R190.reuse, R12 ;  /* 0x000000be1cb8723c */ /* 0x080fe2000004180c */
[----:B------:R-:W5:Y:S07]  /*132f0*/  LDSM.16.MT88.4 R12, [R228+0x4880] ;  /* 0x00488000e40c783b */ /* 0x000f6e0000004200 */
[C---:B------:R-:W-:Y:S01]  /*13300*/  HMMA.16816.F32.BF16 R188, R24.reuse, R190, R16 ;  /* 0x000000be18bc723c */ /* 0x040fe20000041810 */
[----:B------:R-:W1:Y:S07]  /*13310*/  LDSM.16.MT88.4 R16, [R227+0x4880] ;  /* 0x00488000e310783b */ /* 0x000e6e0000004200 */
        /* <DEDUP_REMOVED lines=12> */
[-C--:B--2---:R-:W-:Y:S08]  /*133e0*/  HMMA.16816.F32.BF16 R68, R24, R4.reuse, R68 ;  /* 0x000000041844723c */ /* 0x084ff00000041844 */
[C---:B------:R-:W-:Y:S07]  /*133f0*/  HMMA.16816.F32.BF16 R72, R28.reuse, R4, R72 ;  /* 0x000000041c48723c */ /* 0x040fee0000041848 */
[----:B---3--:R-:W-:Y:S01]  /*13400*/  FFMA.FTZ R4, R2, R211, R212 ;  /* 0x000000d302047223 */ /* 0x008fe200000100d4 */
[-C--:B------:R-:W-:Y:S04]  /*13410*/  HMMA.16816.F32.BF16 R76, R28, R6.reuse, R76 ;  /* 0x000000061c4c723c */ /* 0x080fe8000004184c */
[----:B------:R-:W-:Y:S04]  /*13420*/  FADD.FTZ R4, R217, R4 ;  /* 0x00000004d9047221 */ /* 0x000fe80000010000 */
[C---:B------:R-:W-:Y:S04]  /*13430*/  HMMA.16816.F32.BF16 R80, R24.reuse, R6, R80 ;  /* 0x000000061850723c */ /* 0x040fe80000041850 */
[----:B------:R-:W-:Y:S02]  /*13440*/  FADD.FTZ R5, R204, R4 ;  /* 0x00000004cc057221 */ /* 0x000fe40000010000 */
[----:B------:R-:W-:Y:S02]  /*13450*/  FFMA.FTZ R4, R0, R209, R175 ;  /* 0x000000d100047223 */ /* 0x000fe400000100af */
[-C--:B-1----:R-:W-:Y:S04]  /*13460*/  HMMA.16816.F32.BF16 R84, R24, R8.reuse, R84 ;  /* 0x000000081854723c */ /* 0x082fe80000041854 */
[----:B------:R-:W-:Y:S02]  /*13470*/  FADD.FTZ R0, R202, R5 ;  /* 0x00000005ca007221 */ /* 0x000fe40000010000 */
[----:B------:R-:W-:Y:S02]  /*13480*/  FADD.FTZ R4, R192, R4 ;  /* 0x00000004c0047221 */ /* 0x000fe40000010000 */
[C---:B------:R-:W-:Y:S04]  /*13490*/  HMMA.16816.F32.BF16 R88, R28.reuse, R8, R88 ;  /* 0x000000081c58723c */ /* 0x040fe80000041858 */
[----:B------:R-:W-:Y:S02]  /*134a0*/  FADD.FTZ R4, R206, R4 ;  /* 0x00000004ce047221 */ /* 0x000fe40000010000 */
[----:B------:R-:W-:Y:S02]  /*134b0*/  FADD.FTZ R5, R218, R0 ;  /* 0x00000000da057221 */ /* 0x000fe40000010000 */
[-C--:B------:R-:W-:Y:S04]  /*134c0*/  HMMA.16816.F32.BF16 R92, R28, R10.reuse, R92 ;  /* 0x0000000a1c5c723c */ /* 0x080fe8000004185c */
[----:B----4-:R-:W-:Y:S02]  /*134d0*/  FFMA.FTZ R20, R20, R213, R216 ;  /* 0x000000d514147223 */ /* 0x010fe400000100d8 */
[----:B------:R-:W-:Y:S02]  /*134e0*/  FADD.FTZ R4, R207, R4 ;  /* 0x00000004cf047221 */ /* 0x000fe40000010000 */
[----:B------:R-:W-:Y:S01]  /*134f0*/  FADD.FTZ R20, R210, R20 ;  /* 0x00000014d2147221 */ /* 0x000fe20000010000 */
[C---:B------:R-:W-:Y:S04]  /*13500*/  HMMA.16816.F32.BF16 R96, R24.reuse, R10, R96 ;  /* 0x0000000a1860723c */ /* 0x040fe80000041860 */
[----:B------:R-:W-:Y:S02]  /*13510*/  FADD.FTZ R20, R205, R20 ;  /* 0x00000014cd147221 */ /* 0x000fe40000010000 */
[----:B------:R-:W-:Y:S01]  /*13520*/  FADD.FTZ R4, R166, R4 ;  /* 0x00000004a6047221 */ /* 0x000fe20000010000 */
[----:B------:R-:W-:Y:S01]  /*13530*/  MOV R166, R167 ;  /* 0x000000a700a67202 */ /* 0x000fe20000000f00 */
[----:B------:R-:W-:Y:S01]  /*13540*/  FADD.FTZ R5, R201, R5 ;  /* 0x00000005c9057221 */ /* 0x000fe20000010000 */
[-C--:B-----5:R-:W-:Y:S03]  /*13550*/  HMMA.16816.F32.BF16 R100, R24, R12.reuse, R100 ;  /* 0x0000000c1864723c */ /* 0x0a0fe60000041864 */
[----:B------:R-:W-:Y:S01]  /*13560*/  FADD.FTZ R4, R165, R4 ;  /* 0x00000004a5047221 */ /* 0x000fe20000010000 */
[----:B------:R-:W-:Y:S03]  /*13570*/  MOV R165, R168 ;  /* 0x000000a800a57202 */ /* 0x000fe60000000f00 */
[----:B------:R-:W-:Y:S01]  /*13580*/  FADD.FTZ R4, R164, R4 ;  /* 0x00000004a4047221 */ /* 0x000fe20000010000 */
[C---:B------:R-:W-:Y:S04]  /*13590*/  HMMA.16816.F32.BF16 R104, R28.reuse, R12, R104 ;  /* 0x0000000c1c68723c */ /* 0x040fe80000041868 */
[----:B------:R-:W-:Y:S01]  /*135a0*/  FADD.FTZ R4, R51, R4 ;  /* 0x0000000433047221 */ /* 0x000fe20000010000 */
[----:B------:R-:W-:Y:S01]  /*135b0*/  MOV R164, R169 ;  /* 0x000000a900a47202 */ /* 0x000fe20000000f00 */
[----:B------:R-:W-:Y:S02]  /*135c0*/  FFMA.FTZ R21, R21, R172, R174 ;  /* 0x000000ac15157223 */ /* 0x000fe400000100ae */
        /* <DEDUP_REMOVED lines=8> */
[-C--:B------:R-:W-:Y:S03]  /*13650*/  HMMA.16816.F32.BF16 R116, R24, R16.reuse, R116 ;  /* 0x000000101874723c */ /* 0x080fe60000041874 */
[----:B------:R-:W-:Y:S02]  /*13660*/  FADD.FTZ R7, R250, R2 ;  /* 0x00000002fa077221 */ /* 0x000fe40000010000 */
[----:B------:R-:W-:Y:S02]  /*13670*/  FADD.FTZ R2, R251, R6 ;  /* 0x00000006fb027221 */ /* 0x000fe40000010000 */
        /* <DEDUP_REMOVED lines=20> */
[----:B------:R1:W-:Y:S01]  /*137c0*/  STL [R1+0x10], R5 ;  /* 0x0000100501007387 */ /* 0x0003e20000100800 */
[----:B------:R-:W-:Y:S02]  /*137d0*/  FADD.FTZ R2, R46, R2 ;  /* 0x000000022e027221 */ /* 0x000fe40000010000 */
[----:B------:R-:W-:Y:S01]  /*137e0*/  FADD.FTZ R4, R170, R4 ;  /* 0x00000004aa047221 */ /* 0x000fe20000010000 */
[----:B------:R-:W-:Y:S01]  /*137f0*/  MOV R170, R3 ;  /* 0x0000000300aa7202 */ /* 0x000fe20000000f00 */
[----:B------:R-:W-:Y:S02]  /*13800*/  FADD.FTZ R2, R49, R2 ;  /* 0x0000000231027221 */ /* 0x000fe40000010000 */
[----:B------:R-:W-:Y:S01]  /*13810*/  FADD.FTZ R0, R23, R0 ;  /* 0x0000000017007221 */ /* 0x000fe20000010000 */
[----:B------:R1:W-:Y:S03]  /*13820*/  STL [R1+0xc], R4 ;  /* 0x00000c0401007387 */ /* 0x0003e60000100800 */
[----:B------:R-:W-:Y:S01]  /*13830*/  FADD.FTZ R0, R50, R0 ;  /* 0x0000000032007221 */ /* 0x000fe20000010000 */
[----:B------:R1:W-:Y:S04]  /*13840*/  STL [R1+0x14], R2 ;  /* 0x0000140201007387 */ /* 0x0003e80000100800 */
[----:B------:R1:W-:Y:S01]  /*13850*/  STL [R1+0x18], R0 ;  /* 0x0000180001007387 */ /* 0x0003e20000100800 */
[----:B------:R-:W-:-:S05]  /*13860*/  @P0 BRA `(.L_x_1015) ;  /* 0xffffb5d000000947 */ /* 0x000fca000383ffff */
.L_x_997:
[----:B-1----:R-:W2:Y:S04]  /*13870*/  LDL.LU R0, [R1+0x10] ;  /* 0x0000100001007983 */ /* 0x002ea80000300800 */
        /* <DEDUP_REMOVED lines=10> */
[----:B----4-:R-:W3:Y:S04]  /*13920*/  SHFL.BFLY PT, R6, R8, 0x2, 0x1f ;  /* 0x0c401f0008067f89 */ /* 0x010ee800000e0000 */
[----:B------:R-:W4:Y:S01]  /*13930*/  SHFL.BFLY PT, R2, R7, 0x2, 0x1f ;  /* 0x0c401f0007027f89 */ /* 0x000f2200000e0000 */
[----:B-1----:R-:W-:-:S02]  /*13940*/  FADD.FTZ R5, R5, R0 ;  /* 0x0000000005057221 */ /* 0x002fc40000010000 */
[----:B--2---:R-:W-:-:S03]  /*13950*/  FADD.FTZ R9, R9, R4 ;  /* 0x0000000409097221 */ /* 0x004fc60000010000 */
[----:B------:R-:W1:Y:S01]  /*13960*/  SHFL.BFLY PT, R0, R5, 0x1, 0x1f ;  /* 0x0c201f0005007f89 */ /* 0x000e6200000e0000 */
[----:B---3--:R-:W-:-:S03]  /*13970*/  FADD.FTZ R6, R6, R8 ;  /* 0x0000000806067221 */ /* 0x008fc60000010000 */
[----:B------:R-:W2:Y:S01]  /*13980*/  SHFL.BFLY PT, R4, R9, 0x1, 0x1f ;  /* 0x0c201f0009047f89 */ /* 0x000ea200000e0000 */
[----:B----4-:R-:W-:-:S03]  /*13990*/  FADD.FTZ R2, R2, R7 ;  /* 0x0000000702027221 */ /* 0x010fc60000010000 */
[----:B------:R-:W3:Y:S04]  /*139a0*/  SHFL.BFLY PT, R7, R6, 0x1, 0x1f ;  /* 0x0c201f0006077f89 */ /* 0x000ee800000e0000 */
[----:B------:R-:W4:Y:S01]  /*139b0*/  SHFL.BFLY PT, R8, R2, 0x1, 0x1f ;  /* 0x0c201f0002087f89 */ /* 0x000f2200000e0000 */
[----:B-1----:R-:W-:Y:S01]  /*139c0*/  FADD.FTZ R5, R5, R0 ;  /* 0x0000000005057221 */ /* 0x002fe20000010000 */
[----:B------:R-:W-:Y:S01]  /*139d0*/  MOV R0, RZ ;  /* 0x000000ff00007202 */ /* 0x000fe20000000f00 */
[----:B--2---:R-:W-:-:S03]  /*139e0*/  FADD.FTZ R9, R9, R4 ;  /* 0x0000000409097221 */ /* 0x004fc60000010000 */
[----:B------:R-:W-:Y:S02]  /*139f0*/  FSETP.NE.FTZ.AND P3, PT, R5, RZ, PT ;  /* 0x000000ff0500720b */ /* 0x000fe40003f75000 */
[----:B------:R-:W-:Y:S01]  /*13a00*/  MOV R4, RZ ;  /* 0x000000ff00047202 */ /* 0x000fe20000000f00 */
[----:B---3--:R-:W-:Y:S01]  /*13a10*/  FADD.FTZ R6, R6, R7 ;  /* 0x0000000706067221 */ /* 0x008fe20000010000 */
[----:B------:R-:W-:Y:S01]  /*13a20*/  FSETP.NE.FTZ.AND P2, PT, R9, RZ, PT ;  /* 0x000000ff0900720b */ /* 0x000fe20003f55000 */
[----:B----4-:R-:W-:-:S03]  /*13a30*/  FADD.FTZ R8, R2, R8 ;  /* 0x0000000802087221 */ /* 0x010fc60000010000 */
[----:B------:R-:W-:Y:S02]  /*13a40*/  FSETP.NE.FTZ.AND P1, PT, R6, RZ, PT ;  /* 0x000000ff0600720b */ /* 0x000fe40003f35000 */
[----:B------:R-:W-:-:S03]  /*13a50*/  MOV R2, RZ ;  /* 0x000000ff00027202 */ /* 0x000fc60000000f00 */
[----:B------:R-:W1:Y:S01]  /*13a60*/  @P3 MUFU.RCP R0, R5 ;  /* 0x0000000500003308 */ /* 0x000e620000001000 */
[----:B------:R-:W-:-:S07]  /*13a70*/  FSETP.NE.FTZ.AND P0, PT, R8, RZ, PT ;  /* 0x000000ff0800720b */ /* 0x000fce0003f15000 */
[----:B------:R-:W-:Y:S01]  /*13a80*/  @P2 MUFU.RCP R4, R9 ;  /* 0x0000000900042308 */ /* 0x000fe20000001000 */
[----:B-1----:R-:W-:-:S07]  /*13a90*/  FMUL.FTZ R176, R0, R176 ;  /* 0x000000b000b07220 */ /* 0x002fce0000410000 */
[----:B------:R-:W1:Y:S01]  /*13aa0*/  @P1 MUFU.RCP R2, R6 ;  /* 0x0000000600021308 */ /* 0x000e620000001000 */
[C---:B------:R-:W-:Y:S02]  /*13ab0*/  FMUL.FTZ R46, R0.reuse, R177 ;  /* 0x000000b1002e7220 */ /* 0x040fe40000410000 */
[C---:B------:R-:W-:Y:S02]  /*13ac0*/  FMUL.FTZ R188, R0.reuse, R188 ;  /* 0x000000bc00bc7220 */ /* 0x040fe40000410000 */
[C---:B------:R-:W-:Y:S02]  /*13ad0*/  FMUL.FTZ R44, R0.reuse, R189 ;  /* 0x000000bd002c7220 */ /* 0x040fe40000410000 */
[C---:B------:R-:W-:Y:S01]  /*13ae0*/  FMUL.FTZ R132, R0.reuse, R132 ;  /* 0x0000008400847220 */ /* 0x040fe20000410000 */
[----:B------:R-:W-:Y:S01]  /*13af0*/  @P1 MUFU.LG2 R7, R6 ;  /* 0x0000000600071308 */ /* 0x000fe20000000c00 */
[C---:B------:R-:W-:Y:S02]  /*13b00*/  FMUL.FTZ R48, R0.reuse, R133 ;  /* 0x0000008500307220 */ /* 0x040fe40000410000 */
        /* <DEDUP_REMOVED lines=12> */
[C---:B------:R-:W-:Y:S01]  /*13bd0*/  FMUL.FTZ R68, R0.reuse, R68 ;  /* 0x0000004400447220 */ /* 0x040fe20000410000 */
[----:B------:R-:W-:Y:S01]  /*13be0*/  @P0 MUFU.LG2 R6, R8 ;  /* 0x0000000800060308 */ /* 0x000fe20000000c00 */
        /* <DEDUP_REMOVED lines=19> */
[----:B------:R1:W2:Y:S01]  /*13d20*/  @P0 MUFU.RCP R0, R8 ;  /* 0x0000000800000308 */ /* 0x0002a20000001000 */
[C---:B------:R-:W-:Y:S02]  /*13d30*/  FMUL.FTZ R185, R2.reuse, R185 ;  /* 0x000000b902b97220 */ /* 0x040fe40000410000 */
[C---:B------:R-:W-:Y:S02]  /*13d40*/  FMUL.FTZ R136, R2.reuse, R136 ;  /* 0x0000008802887220 */ /* 0x040fe40000410000 */
[C---:B------:R-:W-:Y:S02]  /*13d50*/  FMUL.FTZ R137, R2.reuse, R137 ;  /* 0x0000008902897220 */ /* 0x040fe40000410000 */
[----:B------:R-:W-:-:S02]  /*13d60*/  FMUL.FTZ R140, R2, R140 ;  /* 0x0000008c028c7220 */ /* 0x000fc40000410000 */
[C---:B------:R-:W-:Y:S02]  /*13d70*/  FMUL.FTZ R141, R2.reuse, R141 ;  /* 0x0000008d028d7220 */ /* 0x040fe40000410000 */
[C---:B------:R-:W-:Y:S02]  /*13d80*/  FMUL.FTZ R152, R2.reuse, R152 ;  /* 0x0000009802987220 */ /* 0x040fe40000410000 */
[C---:B------:R-:W-:Y:S02]  /*13d90*/  FMUL.FTZ R153, R2.reuse, R153 ;  /* 0x0000009902997220 */ /* 0x040fe40000410000 */
[C---:B------:R-:W-:Y:S01]  /*13da0*/  FMUL.FTZ R156, R2.reuse, R156 ;  /* 0x0000009c029c7220 */ /* 0x040fe20000410000 */
[----:B-1----:R-:W-:Y:S01]  /*13db0*/  @P0 MOV R8, 0x3f317218 ;  /* 0x3f31721800080802 */ /* 0x002fe20000000f00 */
        /* <DEDUP_REMOVED lines=55> */
[C---:B--2---:R-:W-:Y:S02]  /*14130*/  FMUL.FTZ R182, R0.reuse, R182 ;  /* 0x000000b600b67220 */ /* 0x044fe40000410000 */
        /* <DEDUP_REMOVED lines=30> */
[----:B------:R-:W-:Y:S01]  /*14320*/  FMUL.FTZ R127, R0, R127 ;  /* 0x0000007f007f7220 */ /* 0x000fe20000410000 */
[----:B------:R-:W-:Y:S01]  /*14330*/  @P1 MOV R0, 0x3f317218 ;  /* 0x3f31721800001802 */ /* 0x000fe20000000f00 */
[----:B------:R-:W-:-:S02]  /*14340*/  @P2 FMUL.FTZ R5, R2, c[0x0][0x2d0] ;  /* 0x0000b40002052a20 */ /* 0x000fc40000410000 */
[----:B------:R-:W-:Y:S02]  /*14350*/  @P3 FMUL.FTZ R10, R4, c[0x0][0x2d0] ;  /* 0x0000b400040a3a20 */ /* 0x000fe40000410000 */
[----:B------:R-:W-:Y:S02]  /*14360*/  @P1 FMUL.FTZ R2, R0, c[0x0][0x2d0] ;  /* 0x0000b40000021a20 */ /* 0x000fe40000410000 */
[----:B------:R-:W-:Y:S02]  /*14370*/  @P3 FMUL.FTZ R11, R11, 0.69314718246459960938 ;  /* 0x3f3172180b0b3820 */ /* 0x000fe40000410000 */
[----:B------:R-:W-:Y:S02]  /*14380*/  @P2 FMUL.FTZ R9, R9, 0.69314718246459960938 ;  /* 0x3f31721809092820 */ /* 0x000fe40000410000 */
[----:B------:R-:W-:Y:S02]  /*14390*/  @P1 FMUL.FTZ R7, R7, 0.69314718246459960938 ;  /* 0x3f31721807071820 */ /* 0x000fe40000410000 */
[----:B------:R-:W-:-:S02]  /*143a0*/  @P0 FMUL.FTZ R4, R6, 0.69314718246459960938 ;  /* 0x3f31721806040820 */ /* 0x000fc40000410000 */
[----:B------:R-:W-:Y:S02]  /*143b0*/  @P0 FMUL.FTZ R0, R8, c[0x0][0x2d0] ;  /* 0x0000b40008000a20 */ /* 0x000fe40000410000 */
[----:B------:R-:W-:Y:S02]  /*143c0*/  @P3 FFMA.FTZ R37, R10, R169, R11 ;  /* 0x000000a90a253223 */ /* 0x000fe4000001000b */
[----:B------:R-:W-:Y:S02]  /*143d0*/  @P2 FFMA.FTZ R38, R5, R168, R9 ;  /* 0x000000a805262223 */ /* 0x000fe40000010009 */
[----:B------:R-:W-:Y:S02]  /*143e0*/  @P1 FFMA.FTZ R39, R2, R167, R7 ;  /* 0x000000a702271223 */ /* 0x000fe40000010007 */
[----:B------:R-:W-:Y:S02]  /*143f0*/  @P0 FFMA.FTZ R40, R0, R3, R4 ;  /* 0x0000000300280223 */ /* 0x000fe40000010004 */
.L_x_949:
[----:B------:R-:W-:Y:S01]  /*14400*/  USHF.R.S32.HI UR6, URZ, 0x1f, UR10 ;  /* 0x0000001f3f067899 */ /* 0x000fe2000801140a */
[----:B------:R-:W-:Y:S05]  /*14410*/  @P4 BRA `(.L_x_1016) ;  /* 0x00001b4000004947 */ /* 0x000fea0003800000 */
[----:B------:R-:W3:Y:S01]  /*14420*/  S2R R12, SR_TID.X ;  /* 0x00000000000c7919 */ /* 0x000ee20000002100 */
[----:B------:R-:W-:Y:S01]  /*14430*/  ULDC.64 UR4, c[0x0][0x490] ;  /* 0x0001240000047ab9 */ /* 0x000fe20000000a00 */
[----:B------:R-:W-:Y:S01]  /*14440*/  F2FP.BF16.PACK_AB R42, R42, R52 ;  /* 0x000000342a2a723e */ /* 0x000fe200000010ff */
[----:B------:R-:W-:Y:S01]  /*14450*/  UIMAD UR7, UR6, UR4, URZ ;  /* 0x00000004060772a4 */ /* 0x000fe2000f8e023f */
[----:B------:R-:W4:Y:S01]  /*14460*/  S2R R14, SR_CTAID.Z ;  /* 0x00000000000e7919 */ /* 0x000f220000002700 */
[----:B------:R-:W-:Y:S01]  /*14470*/  UIMAD.WIDE.U32 UR8, UR10, UR4, URZ ;  /* 0x000000040a0872a5 */ /* 0x000fe2000f8e003f */
[----:B------:R-:W-:Y:S01]  /*14480*/  F2FP.BF16.PACK_AB R35, R35, R80 ;  /* 0x000000502323723e */ /* 0x000fe200000010ff */
[----:B------:R-:W-:Y:S01]  /*14490*/  UIMAD UR7, UR10, UR5, UR7 ;  /* 0x000000050a0772a4 */ /* 0x000fe2000f8e0207 */
[----:B------:R-:W1:Y:S01]  /*144a0*/  S2R R80, SR_CTAID.X ;  /* 0x0000000000507919 */ /* 0x000e620000002500 */
[----:B------:R-:W-:Y:S01]  /*144b0*/  F2FP.BF16.PACK_AB R54, R55, R54 ;  /* 0x000000363736723e */ /* 0x000fe200000010ff */
[----:B------:R-:W-:Y:S01]  /*144c0*/  ULDC.64 UR4, c[0x0][0x3e8] ;  /* 0x0000fa0000047ab9 */ /* 0x000fe20000000a00 */
[----:B------:R-:W-:Y:S01]  /*144d0*/  IMAD.U32 R3, RZ, RZ, UR9 ;  /* 0x00000009ff037e24 */ /* 0x000fe2000f8e00ff */
[----:B------:R-:W-:Y:S01]  /*144e0*/  UIMAD.WIDE.U32 UR12, UR10, UR4, URZ ;  /* 0x000000040a0c72a5 */ /* 0x000fe2000f8e003f */
[----:B-1----:R-:W-:Y:S01]  /*144f0*/  IMAD.U32 R2, RZ, RZ, UR8 ;  /* 0x00000008ff027e24 */ /* 0x002fe2000f8e00ff */
[----:B------:R-:W-:Y:S01]  /*14500*/  UIMAD UR6, UR6, UR4, URZ ;  /* 0x00000004060672a4 */ /* 0x000fe2000f8e023f */
[----:B------:R-:W-:Y:S01]  /*14510*/  IMAD.MOV.U32 R55, RZ, RZ, c[0x0][0x4e8] ;  /* 0x00013a00ff377624 */ /* 0x000fe200078e00ff */
[----:B------:R-:W-:Y:S01]  /*14520*/  UIADD3 UR7, UR9, UR7, URZ ;  /* 0x0000000709077290 */ /* 0x000fe2000fffe03f */
[----:B------:R-:W-:Y:S01]  /*14530*/  F2FP.BF16.PACK_AB R46, R46, R176 ;  /* 0x000000b02e2e723e */ /* 0x000fe200000010ff */
[----:B------:R-:W-:Y:S01]  /*14540*/  IMAD.U32 R7, RZ, RZ, UR13 ;  /* 0x0000000dff077e24 */ /* 0x000fe2000f8e00ff */
[----:B------:R-:W-:Y:S01]  /*14550*/  UIMAD UR5, UR10, UR5, UR6 ;  /* 0x000000050a0572a4 */ /* 0x000fe2000f8e0206 */
[----:B------:R-:W-:Y:S01]  /*14560*/  IMAD.U32 R6, RZ, RZ, UR12 ;  /* 0x0000000cff067e24 */ /* 0x000fe2000f8e00ff */
[C---:B------:R-:W-:Y:S01]  /*14570*/  ISETP.NE.AND P0, PT, R55.reuse, 0x1, PT ;  /* 0x000000013700780c */ /* 0x040fe20003f05270 */
[----:B------:R-:W-:Y:S01]  /*14580*/  IMAD.U32 R5, RZ, RZ, UR7 ;  /* 0x00000007ff057e24 */ /* 0x000fe2000f8e00ff */
[----:B------:R-:W-:Y:S01]  /*14590*/  UIADD3 UR5, UR13, UR5, URZ ;  /* 0x000000050d057290 */ /* 0x000fe2000fffe03f */
[----:B---3--:R-:W-:Y:S01]  /*145a0*/  SHF.R.S32.HI R18, RZ, 0x1f, R12 ;  /* 0x0000001fff127819 */ /* 0x008fe2000001140c */
[----:B------:R-:W-:Y:S01]  /*145b0*/  IMAD R55, R55, c[0x0][0x388], RZ ;  /* 0x0000e20037377a24 */ /* 0x000fe200078e02ff */
[----:B------:R-:W-:Y:S01]  /*145c0*/  F2FP.BF16.PACK_AB R178, R179, R178 ;  /* 0x000000b2b3b2723e */ /* 0x000fe200000010ff */
[----:B------:R-:W-:Y:S01]  /*145d0*/  BSSY B0, `(.L_x_1017) ;  /* 0x0000121000007945 */ /* 0x000fe20003800000 */
[----:B------:R-:W-:-:S02]  /*145e0*/  LEA.HI R4, R18, R12, RZ, 0x2 ;  /* 0x0000000c12047211 */ /* 0x000fc400078f10ff */
[-C--:B------:R-:W-:Y:S02]  /*145f0*/  LEA.HI R8, R18, R12.reuse, RZ, 0x5 ;  /* 0x0000000c12087211 */ /* 0x080fe400078f28ff */
[--C-:B------:R-:W-:Y:S02]  /*14600*/  SHF.R.S32.HI R7, RZ, 0x2, R4.reuse ;  /* 0x00000002ff077819 */ /* 0x100fe40000011404 */
[----:B------:R-:W-:Y:S02]  /*14610*/  SHF.R.S32.HI R0, RZ, 0x1f, R4 ;  /* 0x0000001fff007819 */ /* 0x000fe40000011404 */
[----:B------:R-:W-:Y:S02]  /*14620*/  LOP3.LUT R3, R4, 0xfffffffc, RZ, 0xc0, !PT ;  /* 0xfffffffc04037812 */ /* 0x000fe400078ec0ff */
[----:B------:R-:W-:Y:S02]  /*14630*/  LOP3.LUT R4, R8, 0xffffffe0, RZ, 0xc0, !PT ;  /* 0xffffffe008047812 */ /* 0x000fe400078ec0ff */
[-C--:B------:R-:W-:Y:S01]  /*14640*/  LEA.HI R11, R18, R12.reuse, RZ, 0x3 ;  /* 0x0000000c120b7211 */ /* 0x080fe200078f18ff */
[----:B------:R-:W-:Y:S01]  /*14650*/  IMAD.IADD R10, R12, 0x1, -R3 ;  /* 0x000000010c0a7824 */ /* 0x000fe200078e0a03 */
[----:B------:R-:W-:Y:S01]  /*14660*/  LEA.HI R9, R0, R7, RZ, 0x3 ;  /* 0x0000000700097211 */ /* 0x000fe200078f18ff */
[----:B------:R-:W-:Y:S01]  /*14670*/  IMAD.IADD R0, R12, 0x1, -R4 ;  /* 0x000000010c007824 */ /* 0x000fe200078e0a04 */
[----:B------:R-:W-:Y:S01]  /*14680*/  LOP3.LUT R13, R11, 0xfffffff8, RZ, 0xc0, !PT ;  /* 0xfffffff80b0d7812 */ /* 0x000fe200078ec0ff */
[----:B------:R-:W-:Y:S01]  /*14690*/  IMAD.MOV.U32 R4, RZ, RZ, R2 ;  /* 0x000000ffff047224 */ /* 0x000fe200078e0002 */
[----:B------:R-:W-:Y:S01]  /*146a0*/  LEA.HI R18, R18, R12, RZ, 0x6 ;  /* 0x0000000c12127211 */ /* 0x000fe200078f30ff */
[----:B------:R-:W-:Y:S01]  /*146b0*/  IMAD.MOV.U32 R2, RZ, RZ, R6 ;  /* 0x000000ffff027224 */ /* 0x000fe200078e0006 */
[----:B------:R-:W-:Y:S01]  /*146c0*/  SHF.R.S32.HI R6, RZ, 0x1f, R0 ;  /* 0x0000001fff067819 */ /* 0x000fe20000011400 */
[----:B------:R-:W-:Y:S01]  /*146d0*/  IMAD.IADD R13, R12, 0x1, -R13 ;  /* 0x000000010c0d7824 */ /* 0x000fe200078e0a0d */
[----:B----4-:R-:W-:Y:S01]  /*146e0*/  SHF.R.S32.HI R12, RZ, 0x1f, R14 ;  /* 0x0000001fff0c7819 */ /* 0x010fe2000001140e */
[----:B------:R-:W-:Y:S01]  /*146f0*/  IMAD.U32 R3, RZ, RZ, UR5 ;  /* 0x00000005ff037e24 */ /* 0x000fe2000f8e00ff */
[----:B------:R-:W-:Y:S01]  /*14700*/  LOP3.LUT P3, RZ, R0, 0x3, RZ, 0xc0, !PT ;  /* 0x0000000300ff7812 */ /* 0x000fe2000786c0ff */
[----:B------:R-:W-:Y:S01]  /*14710*/  IMAD.WIDE.U32 R20, R14, c[0x0][0x498], R4 ;  /* 0x000126000e147a25 */ /* 0x000fe200078e0004 */
[----:B------:R-:W-:-:S02]  /*14720*/  LEA.HI R16, R6, R0, RZ, 0x2 ;  /* 0x0000000006107211 */ /* 0x000fc400078f10ff */
[--C-:B------:R-:W-:Y:S01]  /*14730*/  SHF.R.S32.HI R6, RZ, 0x5, R8.reuse ;  /* 0x00000005ff067819 */ /* 0x100fe20000011408 */
[C---:B------:R-:W-:Y:S01]  /*14740*/  IMAD R19, R12.reuse, c[0x0][0x498], RZ ;  /* 0x000126000c137a24 */ /* 0x040fe200078e02ff */
[----:B------:R-:W-:Y:S01]  /*14750*/  SHF.R.S32.HI R0, RZ, 0x1f, R8 ;  /* 0x0000001fff007819 */ /* 0x000fe20000011408 */
[----:B------:R-:W-:Y:S01]  /*14760*/  IMAD R12, R12, c[0x0][0x3f0], RZ ;  /* 0x0000fc000c0c7a24 */ /* 0x000fe200078e02ff */
[----:B------:R-:W-:Y:S01]  /*14770*/  SHF.R.S32.HI R52, RZ, 0x3, R11 ;  /* 0x00000003ff347819 */ /* 0x000fe2000001140b */
[----:B------:R-:W-:Y:S01]  /*14780*/  IMAD R19, R14, c[0x0][0x49c], R19 ;  /* 0x000127000e137a24 */ /* 0x000fe200078e0213 */
[----:B------:R-:W-:Y:S01]  /*14790*/  LEA.HI R0, R0, R6, RZ, 0x2 ;  /* 0x0000000600007211 */ /* 0x000fe200078f10ff */
[----:B------:R-:W-:Y:S01]  /*147a0*/  IMAD R8, R14, c[0x0][0x3f4], R12 ;  /* 0x0000fd000e087a24 */ /* 0x000fe200078e020c */
[----:B------:R-:W-:Y:S01]  /*147b0*/  LOP3.LUT R9, R9, 0xfffffff8, RZ, 0xc0, !PT ;  /* 0xfffffff809097812 */ /* 0x000fe200078ec0ff */
[----:B------:R-:W-:Y:S01]  /*147c0*/  IMAD.SHL.U32 R4, R52, 0x40, RZ ;  /* 0x0000004034047824 */ /* 0x000fe200078e00ff */
[----:B------:R-:W-:Y:S01]  /*147d0*/  F2FP.BF16.PACK_AB R44, R44, R188 ;  /* 0x000000bc2c2c723e */ /* 0x000fe200000010ff */
[----:B------:R-:W-:Y:S01]  /*147e0*/  IMAD.WIDE.U32 R14, R14, c[0x0][0x3f0], R2 ;  /* 0x0000fc000e0e7a25 */ /* 0x000fe200078e0002 */
[----:B------:R-:W-:-:S02]  /*147f0*/  LOP3.LUT R3, R0, 0xffffffc, RZ, 0xc0, !PT ;  /* 0x0ffffffc00037812 */ /* 0x000fc400078ec0ff */
[----:B------:R-:W-:Y:S01]  /*14800*/  LEA.HI R2, R10, R10, RZ, 0x1 ;  /* 0x0000000a0a027211 */ /* 0x000fe200078f08ff */
[----:B------:R-:W-:Y:S01]  /*14810*/  IMAD.SHL.U32 R12, R13, 0x8, RZ ;  /* 0x000000080d0c7824 */ /* 0x000fe200078e00ff */
[----:B------:R-:W-:Y:S01]  /*14820*/  LOP3.LUT R0, R4, 0x1c0, RZ, 0xc0, !PT ;  /* 0x000001c004007812 */ /* 0x000fe200078ec0ff */
[----:B------:R-:W-:Y:S01]  /*14830*/  IMAD.IADD R9, R7, 0x1, -R9 ;  /* 0x0000000107097824 */ /* 0x000fe200078e0a09 */
[----:B------:R-:W-:Y:S01]  /*14840*/  LOP3.LUT R4, R2, 0x1ffffffe, RZ, 0xc0, !PT ;  /* 0x1ffffffe02047812 */ /* 0x000fe200078ec0ff */
[C---:B------:R-:W-:Y:S01]  /*14850*/  IMAD.IADD R7, R6.reuse, 0x1, -R3 ;  /* 0x0000000106077824 */ /* 0x040fe200078e0a03 */
[----:B------:R-:W-:Y:S01]  /*14860*/  SHF.R.U32.HI R5, RZ, 0x3, R0 ;  /* 0x00000003ff057819 */ /* 0x000fe20000011600 */
[----:B------:R-:W-:Y:S01]  /*14870*/  IMAD R17, R6, 0x200, R10 ;  /* 0x0000020006117824 */ /* 0x000fe200078e020a */
[----:B------:R-:W-:Y:S01]  /*14880*/  LOP3.LUT R3, R0, 0x38, R12, 0xf8, !PT ;  /* 0x0000003800037812 */ /* 0x000fe200078ef80c */
[----:B------:R-:W-:Y:S01]  /*14890*/  IMAD.SHL.U32 R0, R2, 0x20, RZ ;  /* 0x0000002002007824 */ /* 0x000fe200078e00ff */
[----:B------:R-:W-:Y:S01]  /*148a0*/  F2FP.BF16.PACK_AB R190, R191, R190 ;  /* 0x000000bebfbe723e */ /* 0x000fe200000010ff */
[----:B------:R-:W-:Y:S01]  /*148b0*/  IMAD.IADD R6, R10, 0x1, -R4 ;  /* 0x000000010a067824 */ /* 0x000fe200078e0a04 */
[----:B------:R-:W-:-:S02]  /*148c0*/  LOP3.LUT R4, R9, 0x1, RZ, 0xc0, !PT ;  /* 0x0000000109047812 */ /* 0x000fc400078ec0ff */
[----:B------:R-:W-:Y:S01]  /*148d0*/  LOP3.LUT R2, R0, 0xffffffc0, RZ, 0xc0, !PT ;  /* 0xffffffc000027812 */ /* 0x000fe200078ec0ff */
[----:B------:R-:W-:Y:S01]  /*148e0*/  IMAD R0, R13, 0x10, R52 ;  /* 0x000000100d007824 */ /* 0x000fe200078e0234 */
[----:B------:R-:W-:Y:S02]  /*148f0*/  LOP3.LUT R11, R3, R5, RZ, 0x3c, !PT ;  /* 0x00000005030b7212 */ /* 0x000fe400078e3cff */
[----:B------:R-:W-:Y:S01]  /*14900*/  SHF.R.S32.HI R3, RZ, 0x2, R16 ;  /* 0x00000002ff037819 */ /* 0x000fe20000011410 */
[----:B------:R-:W-:Y:S01]  /*14910*/  IMAD R10, R6, 0x8, R2 ;  /* 0x00000008060a7824 */ /* 0x000fe200078e0202 */
[----:B------:R-:W-:Y:S01]  /*14920*/  ISETP.NE.U32.AND P4, PT, R4, 0x1, PT ;  /* 0x000000010400780c */ /* 0x000fe20003f85070 */
[----:B------:R-:W-:Y:S01]  /*14930*/  IMAD R4, R80, 0x80, R0 ;  /* 0x0000008050047824 */ /* 0x000fe200078e0200 */
[----:B------:R-:W-:Y:S01]  /*14940*/  F2FP.BF16.PACK_AB R180, R181, R180 ;  /* 0x000000b4b5b4723e */ /* 0x000fe200000010ff */
[----:B------:R-:W-:Y:S01]  /*14950*/  IMAD R5, R7, 0x10, R3 ;  /* 0x0000001007057824 */ /* 0x000fe200078e0203 */
[----:B------:R-:W-:Y:S01]  /*14960*/  R2P PR, R9, 0x6 ;  /* 0x0000000609007804 */ /* 0x000fe20000000000 */
[----:B------:R-:W-:Y:S01]  /*14970*/  IMAD.IADD R3, R15, 0x1, R8 ;  /* 0x000000010f037824 */ /* 0x000fe200078e0208 */
[----:B------:R-:W-:Y:S01]  /*14980*/  F2FP.BF16.PACK_AB R182, R183, R182 ;  /* 0x000000b6b7b6723e */ /* 0x000fe200000010ff */
[----:B------:R-:W-:Y:S01]  /*14990*/  @P0 IMAD.HI.U32 R8, R4, c[0x0][0x4ec], RZ ;  /* 0x00013b0004080a27 */ /* 0x000fe200078e00ff */
[----:B------:R-:W-:-:S02]  /*149a0*/  F2FP.BF16.PACK_AB R184, R185, R184 ;  /* 0x000000b8b9b8723e */ /* 0x000fc400000010ff */
[----:B------:R-:W-:Y:S01]  /*149b0*/  F2FP.BF16.PACK_AB R186, R187, R186 ;  /* 0x000000babbba723e */ /* 0x000fe200000010ff */
[----:B------:R-:W-:Y:S01]  /*149c0*/  IMAD.SHL.U32 R6, R9, 0x40, RZ ;  /* 0x0000004009067824 */ /* 0x000fe200078e00ff */
[----:B------:R-:W-:Y:S01]  /*149d0*/  F2FP.BF16.PACK_AB R48, R48, R132 ;  /* 0x000000843030723e */ /* 0x000fe200000010ff */
[----:B------:R-:W-:Y:S01]  /*149e0*/  IMAD.SHL.U32 R7, R18, 0x8, RZ ;  /* 0x0000000812077824 */ /* 0x000fe200078e00ff */
[----:B------:R-:W-:Y:S01]  /*149f0*/  F2FP.BF16.PACK_AB R134, R135, R134 ;  /* 0x000000868786723e */ /* 0x000fe200000010ff */
[----:B------:R-:W-:Y:S01]  /*14a00*/  IMAD.MOV.U32 R0, RZ, RZ, R4 ;  /* 0x000000ffff007224 */ /* 0x000fe200078e0004 */
[----:B------:R-:W-:Y:S01]  /*14a10*/  @P0 SHF.R.U32.HI R0, RZ, c[0x0][0x4f0], R8 ;  /* 0x00013c00ff000a19 */ /* 0x000fe20000011608 */
[----:B------:R-:W-:Y:S01]  /*14a20*/  IMAD.MOV.U32 R2, RZ, RZ, R14 ;  /* 0x000000ffff027224 */ /* 0x000fe200078e000e */
[----:B------:R-:W-:Y:S02]  /*14a30*/  LOP3.LUT R6, R6, 0x1c0, RZ, 0xc0, !PT ;  /* 0x000001c006067812 */ /* 0x000fe400078ec0ff */
[----:B------:R-:W-:Y:S01]  /*14a40*/  LOP3.LUT R13, R11, 0x7ffffe00, R7, 0xf8, !PT ;  /* 0x7ffffe000b0d7812 */ /* 0x000fe200078ef807 */
[----:B------:R-:W-:Y:S01]  /*14a50*/  IMAD.IADD R11, R5, 0x1, R10 ;  /* 0x00000001050b7824 */ /* 0x000fe200078e020a */
[--C-:B------:R-:W-:Y:S01]  /*14a60*/  SHF.R.S32.HI R7, RZ, 0x1f, R0.reuse ;  /* 0x0000001fff077819 */ /* 0x100fe20000011400 */
[----:B------:R-:W-:Y:S01]  /*14a70*/  IMAD R5, R80, 0x80, R5 ;  /* 0x0000008050057824 */ /* 0x000fe200078e0205 */
[----:B------:R-:W-:Y:S01]  /*14a80*/  LEA.HI R9, R6, R6, RZ, 0x1d ;  /* 0x0000000606097211 */ /* 0x000fe200078fe8ff */
[----:B------:R-:W-:Y:S01]  /*14a90*/  IMAD.MOV R6, RZ, RZ, -R0 ;  /* 0x000000ffff067224 */ /* 0x000fe200078e0a00 */
[----:B------:R-:W-:Y:S01]  /*14aa0*/  F2FP.BF16.PACK_AB R47, R47, R144 ;  /* 0x000000902f2f723e */ /* 0x000fe200000010ff */
[----:B------:R-:W-:Y:S01]  /*14ab0*/  IMAD R7, R7, c[0x0][0x3e0], RZ ;  /* 0x0000f80007077a24 */ /* 0x000fe200078e02ff */
[----:B------:R-:W-:Y:S01]  /*14ac0*/  IADD3 R8, R5, 0x8, RZ ;  /* 0x0000000805087810 */ /* 0x000fe20007ffe0ff */
[----:B------:R-:W-:Y:S01]  /*14ad0*/  IMAD.U32 R10, R17, 0x2, R9 ;  /* 0x00000002110a7824 */ /* 0x000fe200078e0009 */
[-C--:B------:R-:W-:Y:S01]  /*14ae0*/  ISETP.GE.OR P6, PT, R5, R55.reuse, P3 ;  /* 0x000000370500720c */ /* 0x080fe20001fc6670 */
[----:B------:R-:W-:Y:S01]  /*14af0*/  IMAD R7, R0, c[0x0][0x3e4], R7 ;  /* 0x0000f90000077a24 */ /* 0x000fe200078e0207 */
[----:B------:R-:W-:Y:S01]  /*14b00*/  ISETP.GE.OR P5, PT, R8, R55, P3 ;  /* 0x000000370800720c */ /* 0x000fe20001fa6670 */
[----:B------:R-:W-:Y:S01]  /*14b10*/  IMAD.WIDE.U32 R8, R0, c[0x0][0x3e0], R2 ;  /* 0x0000f80000087a25 */ /* 0x000fe200078e0002 */
[----:B------:R-:W-:-:S02]  /*14b20*/  F2FP.BF16.PACK_AB R146, R147, R146 ;  /* 0x000000929392723e */ /* 0x000fc400000010ff */
[----:B------:R-:W-:Y:S01]  /*14b30*/  F2FP.BF16.PACK_AB R136, R137, R136 ;  /* 0x000000888988723e */ /* 0x000fe200000010ff */
[----:B------:R-:W-:Y:S01]  /*14b40*/  IMAD R18, R6, c[0x0][0x4e8], R4 ;  /* 0x00013a0006127a24 */ /* 0x000fe200078e0204 */
[----:B------:R-:W-:Y:S01]  /*14b50*/  F2FP.BF16.PACK_AB R138, R139, R138 ;  /* 0x0000008a8b8a723e */ /* 0x000fe200000010ff */
[----:B------:R-:W-:Y:S01]  /*14b60*/  IMAD.SHL.U32 R0, R10, 0x2, RZ ;  /* 0x000000020a007824 */ /* 0x000fe200078e00ff */
[C---:B------:R-:W-:Y:S01]  /*14b70*/  IADD3 R10, R5.reuse, 0x40, RZ ;  /* 0x00000040050a7810 */ /* 0x040fe20007ffe0ff */
[----:B------:R-:W-:Y:S01]  /*14b80*/  IMAD R6, R80, 0x80, R11 ;  /* 0x0000008050067824 */ /* 0x000fe200078e020b */
[----:B------:R-:W-:Y:S01]  /*14b90*/  IADD3 R5, R5, 0x48, RZ ;  /* 0x0000004805057810 */ /* 0x000fe20007ffe0ff */
[----:B------:R-:W-:Y:S01]  /*14ba0*/  BAR.SYNC.DEFER_BLOCKING 0x1, 0x80 ;  /* 0x0042000000007b1d */ /* 0x000fe20000010000 */
[----:B------:R-:W-:Y:S01]  /*14bb0*/  IADD3 R11, R0, 0x80, RZ ;  /* 0x00000080000b7810 */ /* 0x000fe20007ffe0ff */
[----:B------:R-:W-:Y:S01]  /*14bc0*/  @P0 IMAD.HI.U32 R4, R6, c[0x0][0x4ec], RZ ;  /* 0x00013b0006040a27 */ /* 0x000fe200078e00ff */
[----:B------:R-:W-:-:S02]  /*14bd0*/  IADD3 R2, R0, 0x70, RZ ;  /* 0x0000007000027810 */ /* 0x000fc40007ffe0ff */
[----:B------:R-:W-:Y:S01]  /*14be0*/  @P4 IADD3 R2, R11, 0x10, RZ ;  /* 0x000000100b024810 */ /* 0x000fe20007ffe0ff */
[----:B------:R-:W-:Y:S01]  /*14bf0*/  IMAD.MOV.U32 R3, RZ, RZ, R6 ;  /* 0x000000ffff037224 */ /* 0x000fe200078e0006 */
[-C--:B------:R-:W-:Y:S02]  /*14c00*/  ISETP.GE.OR P4, PT, R10, R55.reuse, P3 ;  /* 0x000000370a00720c */ /* 0x080fe40001f86670 */
[----:B------:R-:W-:Y:S01]  /*14c10*/  @P0 SHF.R.U32.HI R3, RZ, c[0x0][0x4f0], R4 ;  /* 0x00013c00ff030a19 */ /* 0x000fe20000011604 */
[----:B------:R-:W-:Y:S01]  /*14c20*/  IMAD.MOV.U32 R4, RZ, RZ, R8 ;  /* 0x000000ffff047224 */ /* 0x000fe200078e0008 */
[----:B------:R-:W-:Y:S01]  /*14c30*/  ISETP.GE.OR P3, PT, R5, R55, P3 ;  /* 0x000000370500720c */ /* 0x000fe20001f66670 */
[----:B------:R-:W-:Y:S01]  /*14c40*/  IMAD.IADD R5, R9, 0x1, R7 ;  /* 0x0000000109057824 */ /* 0x000fe200078e0207 */
[----:B------:R-:W-:Y:S01]  /*14c50*/  SHF.R.S32.HI R7, RZ, 0x1f, R18 ;  /* 0x0000001fff077819 */ /* 0x000fe20000011412 */
[--C-:B------:R-:W-:Y:S01]  /*14c60*/  IMAD.MOV R8, RZ, RZ, -R3.reuse ;  /* 0x000000ffff087224 */ /* 0x100fe200078e0a03 */
[----:B------:R-:W-:-:S02]  /*14c70*/  SHF.R.S32.HI R9, RZ, 0x1f, R3 ;  /* 0x0000001fff097819 */ /* 0x000fc40000011403 */
[----:B------:R-:W-:Y:S01]  /*14c80*/  IADD3 R10, P0, R3, R20, RZ ;  /* 0x00000014030a7210 */ /* 0x000fe20007f1e0ff */
[----:B------:R-:W-:Y:S01]  /*14c90*/  IMAD R7, R7, c[0x0][0x3d8], RZ ;  /* 0x0000f60007077a24 */ /* 0x000fe200078e02ff */
[----:B------:R-:W-:Y:S01]  /*14ca0*/  F2FP.BF16.PACK_AB R140, R141, R140 ;  /* 0x0000008c8d8c723e */ /* 0x000fe200000010ff */
[----:B------:R-:W-:Y:S01]  /*14cb0*/  IMAD R8, R8, c[0x0][0x4e8], R6 ;  /* 0x00013a0008087a24 */ /* 0x000fe200078e0206 */
[----:B------:R-:W-:Y:S01]  /*14cc0*/  IADD3.X R11, R9, R21, R19, P0, !PT ;  /* 0x00000015090b7210 */ /* 0x000fe200007fe413 */
[C---:B------:R-:W-:Y:S01]  /*14cd0*/  IMAD R53, R18.reuse, c[0x0][0x3dc], R7 ;  /* 0x0000f70012357a24 */ /* 0x040fe200078e0207 */
[----:B------:R-:W-:Y:S01]  /*14ce0*/  F2FP.BF16.PACK_AB R142, R143, R142 ;  /* 0x0000008e8f8e723e */ /* 0x000fe200000010ff */
[----:B------:R-:W-:Y:S01]  /*14cf0*/  IMAD.WIDE.U32 R18, R18, c[0x0][0x3d8], R4 ;  /* 0x0000f60012127a25 */ /* 0x000fe200078e0004 */
[----:B------:R-:W-:Y:S01]  /*14d00*/  SHF.R.S32.HI R4, RZ, 0x1f, R8 ;  /* 0x0000001fff047819 */ /* 0x000fe20000011408 */
[----:B------:R-:W-:Y:S01]  /*14d10*/  STS [R0+0x80], R46 ;  /* 0x0000802e00007388 */ /* 0x000fe20000000800 */
[----:B------:R-:W-:Y:S01]  /*14d20*/  F2FP.BF16.PACK_AB R45, R45, R148 ;  /* 0x000000942d2d723e */ /* 0x000fe200000010ff */
[----:B------:R-:W-:Y:S01]  /*14d30*/  IMAD.MOV.U32 R9, RZ, RZ, 0x20 ;  /* 0x00000020ff097424 */ /* 0x000fe200078e00ff */
[----:B------:R-:W-:Y:S01]  /*14d40*/  F2FP.BF16.PACK_AB R150, R151, R150 ;  /* 0x000000969796723e */ /* 0x000fe200000010ff */
[----:B------:R-:W-:Y:S01]  /*14d50*/  IMAD R4, R4, c[0x0][0x488], RZ ;  /* 0x0001220004047a24 */ /* 0x000fe200078e02ff */
[----:B------:R-:W-:Y:S01]  /*14d60*/  STS [R0+0x480], R178 ;  /* 0x000480b200007388 */ /* 0x000fe20000000800 */
[----:B------:R-:W-:Y:S01]  /*14d70*/  IMAD.WIDE.U32 R6, R8, c[0x0][0x488], R10 ;  /* 0x0001220008067a25 */ /* 0x000fe200078e000a */
[----:B------:R-:W-:-:S02]  /*14d80*/  SEL R9, R9, 0xffffffe0, !P1 ;  /* 0xffffffe009097807 */ /* 0x000fc40004800000 */
[----:B------:R-:W-:Y:S01]  /*14d90*/  STS [R2], R44 ;  /* 0x0000002c02007388 */ /* 0x000fe20000000800 */
[----:B------:R-:W-:Y:S01]  /*14da0*/  IMAD R8, R8, c[0x0][0x48c], R4 ;  /* 0x0001230008087a24 */ /* 0x000fe200078e0204 */
[----:B------:R-:W-:Y:S01]  /*14db0*/  LEA R10, P0, R6, c[0x0][0x450], 0x2 ;  /* 0x00011400060a7a11 */ /* 0x000fe200078010ff */
[----:B------:R-:W-:Y:S01]  /*14dc0*/  IMAD.MOV.U32 R5, RZ, RZ, 0x40 ;  /* 0x00000040ff057424 */ /* 0x000fe200078e00ff */
[----:B------:R-:W-:Y:S01]  /*14dd0*/  STS [R2+0x400], R190 ;  /* 0x000400be02007388 */ /* 0x000fe20000000800 */
[----:B------:R-:W-:Y:S01]  /*14de0*/  IMAD.IADD R8, R7, 0x1, R8 ;  /* 0x0000000107087824 */ /* 0x000fe200078e0208 */
[----:B------:R-:W-:Y:S01]  /*14df0*/  F2FP.BF16.PACK_AB R43, R43, R160 ;  /* 0x000000a02b2b723e */ /* 0x000fe200000010ff */
[----:B------:R-:W-:Y:S01]  /*14e00*/  IMAD.IADD R3, R0, 0x1, R9 ;  /* 0x0000000100037824 */ /* 0x000fe200078e0209 */
[----:B------:R-:W-:Y:S01]  /*14e10*/  SEL R7, R5, 0xffffffc0, !P2 ;  /* 0xffffffc005077807 */ /* 0x000fe20005000000 */
[----:B------:R-:W-:Y:S01]  /*14e20*/  IMAD.IADD R4, R9, 0x1, R2 ;  /* 0x0000000109047824 */ /* 0x000fe200078e0202 */
[----:B------:R-:W-:Y:S01]  /*14e30*/  STS [R0+0x2080], R180 ;  /* 0x002080b400007388 */ /* 0x000fe20000000800 */
[----:B------:R-:W-:-:S02]  /*14e40*/  LEA.HI.X R9, R6, c[0x0][0x454], R8, 0x2, P0 ;  /* 0x0001150006097a11 */ /* 0x000fc400000f1408 */
[----:B------:R-:W-:Y:S01]  /*14e50*/  IMAD.IADD R6, R0, 0x1, R7 ;  /* 0x0000000100067824 */ /* 0x000fe200078e0207 */
[----:B------:R-:W-:Y:S01]  /*14e60*/  STS [R0+0x2480], R182 ;  /* 0x002480b600007388 */ /* 0x000fe20000000800 */
[----:B------:R-:W-:Y:S01]  /*14e70*/  F2FP.BF16.PACK_AB R162, R163, R162 ;  /* 0x000000a2a3a2723e */ /* 0x000fe200000010ff */
[----:B------:R-:W-:Y:S01]  /*14e80*/  IMAD.IADD R8, R7, 0x1, R2 ;  /* 0x0000000107087824 */ /* 0x000fe200078e0202 */
[----:B------:R-:W-:Y:S01]  /*14e90*/  F2FP.BF16.PACK_AB R152, R153, R152 ;  /* 0x000000989998723e */ /* 0x000fe200000010ff */
        /* <DEDUP_REMOVED lines=79> */
[----:B------:R-:W-:Y:S01]  /*15390*/  STS [R4+0x4400], R29 ;  /* 0x0044001d04007388 */ /* 0x000fe20000000800 */
[----:B-1----:R-:W-:Y:S01]  /*153a0*/  IMAD.SHL.U32 R0, R13, 0x2, RZ ;  /* 0x000000020d007824 */ /* 0x002fe200078e00ff */
[----:B------:R-:W-:-:S02]  /*153b0*/  LEA R13, P0, R18, c[0x0][0x380], 0x1 ;  /* 0x0000e000120d7a11 */ /* 0x000fc400078008ff */
        /* <DEDUP_REMOVED lines=16> */
[----:B-1----:R-:W-:-:S03]  /*154c0*/  IMAD R6, R80, 0x80, R52 ;  /* 0x0000008050067824 */ /* 0x002fc600078e0234 */
        /* <DEDUP_REMOVED lines=8> */
[----:B------:R-:W3:Y:S04]  /*15550*/  SHFL.IDX PT, R3, R9, 0x1, 0x1c1f ;  /* 0x003c1f0009037f89 */ /* 0x000ee800000e0000 */
[----:B------:R-:W-:Y:S04]  /*15560*/  SHFL.IDX PT, R14, R10, 0x2, 0x1c1f ;  /* 0x005c1f000a0e7f89 */ /* 0x000fe800000e0000 */
[----:B------:R-:W4:Y:S04]  /*15570*/  SHFL.IDX PT, R15, R9, 0x2, 0x1c1f ;  /* 0x005c1f00090f7f89 */ /* 0x000f2800000e0000 */
[----:B------:R-:W-:Y:S04]  /*15580*/  SHFL.IDX PT, R10, R10, 0x3, 0x1c1f ;  /* 0x007c1f000a0a7f89 */ /* 0x000fe800000e0000 */
[----:B------:R-:W2:Y:S04]  /*15590*/  SHFL.IDX PT, R11, R9, 0x3, 0x1c1f ;  /* 0x007c1f00090b7f89 */ /* 0x000ea800000e0000 */
[----:B-1----:R-:W-:Y:S04]  /*155a0*/  @!P6 ST.E [R16.64], R37 ;  /* 0x000000251000e985 */ /* 0x002fe8000c101914 */
[----:B---3--:R1:W-:Y:S04]  /*155b0*/  @!P5 ST.E [R2.64], R38 ;  /* 0x000000260200d985 */ /* 0x0083e8000c101914 */
[----:B----4-:R3:W-:Y:S04]  /*155c0*/  @!P4 ST.E [R14.64], R39 ;  /* 0x000000270e00c985 */ /* 0x0107e8000c101914 */
[----:B--2---:R3:W-:Y:S04]  /*155d0*/  @!P3 ST.E [R10.64], R40 ;  /* 0x000000280a00b985 */ /* 0x0047e8000c101914 */
[----:B------:R3:W2:Y:S04]  /*155e0*/  LDS.128 R24, [R0+0x880] ;  /* 0x0008800000187984 */ /* 0x0006a80000000c00 */
[----:B------:R3:W4:Y:S01]  /*155f0*/  LDS.128 R32, [R0+0x1080] ;  /* 0x0010800000207984 */ /* 0x0007220000000c00 */
[----:B-1----:R-:W-:-:S03]  /*15600*/  IMAD.IADD R2, R19, 0x1, R53 ;  /* 0x0000000113027824 */ /* 0x002fc600078e0235 */
[----:B------:R3:W1:Y:S04]  /*15610*/  LDS.128 R40, [R0+0x1880] ;  /* 0x0018800000287984 */ /* 0x0006680000000c00 */
[----:B------:R3:W1:Y:S01]  /*15620*/  LDS.128 R48, [R0+0x2080] ;  /* 0x0020800000307984 */ /* 0x0006620000000c00 */
[----:B------:R-:W-:Y:S02]  /*15630*/  LEA.HI.X R7, R18, c[0x0][0x384], R2, 0x1, P0 ;  /* 0x0000e10012077a11 */ /* 0x000fe400000f0c02 */
[----:B------:R-:W-:Y:S01]  /*15640*/  ISETP.GE.AND P0, PT, R6, R55, PT ;  /* 0x000000370600720c */ /* 0x000fe20003f06270 */
        /* <DEDUP_REMOVED lines=13> */
[----:B--2-4-:R-:W2:Y:S01]  /*15720*/  LDS.128 R16, [R0+0x80] ;  /* 0x0000800000107984 */ /* 0x014ea20000000c00 */
[----:B------:R-:W-:-:S02]  /*15730*/  IADD3 R4, R12, 0x40, RZ ;  /* 0x000000400c047810 */ /* 0x000fc40007ffe0ff */
[----:B------:R-:W-:Y:S01]  /*15740*/  ISETP.GE.AND P1, PT, R12, c[0x0][0x3c8], PT ;  /* 0x0000f2000c007a0c */ /* 0x000fe20003f26270 */
[----:B---3--:R3:W4:Y:S01]  /*15750*/  LDS.128 R8, [R0+0x4080] ;  /* 0x0040800000087984 */ /* 0x0087220000000c00 */
[----:B------:R-:W-:-:S13]  /*15760*/  ISETP.GE.AND P0, PT, R4, c[0x0][0x3c8], PT ;  /* 0x0000f20004007a0c */ /* 0x000fda0003f06270 */
[----:B---3--:R-:W-:-:S04]  /*15770*/  @!P0 SHF.R.S32.HI R0, RZ, 0x1f, R4 ;  /* 0x0000001fff008819 */ /* 0x008fc80000011404 */
[----:B------:R-:W-:Y:S01]  /*15780*/  @!P0 LEA.HI R0, R0, R4, RZ, 0x3 ;  /* 0x0000000400008211 */ /* 0x000fe200078f18ff */
[----:B-1----:R-:W-:-:S03]  /*15790*/  @!P1 IMAD.WIDE R4, R12, 0x2, R2 ;  /* 0x000000020c049825 */ /* 0x002fc600078e0202 */
[----:B------:R-:W-:-:S05]  /*157a0*/  @!P0 LOP3.LUT R0, R0, 0xfffffff8, RZ, 0xc0, !PT ;  /* 0xfffffff800008812 */ /* 0x000fca00078ec0ff */
[----:B------:R-:W-:Y:S01]  /*157b0*/  @!P0 IMAD.WIDE R2, R0, 0x2, R2 ;  /* 0x0000000200028825 */ /* 0x000fe200078e0202 */
[----:B--2---:R1:W-:Y:S04]  /*157c0*/  @!P1 ST.E.128 [R4.64], R16 ;  /* 0x0000001004009985 */ /* 0x0043e8000c101d14 */
[----:B----4-:R1:W-:Y:S02]  /*157d0*/  @!P0 ST.E.128 [R2.64], R8 ;  /* 0x0000000802008985 */ /* 0x0103e4000c101d14 */
.L_x_1018:
[----:B--2-4-:R-:W-:Y:S05]  /*157e0*/  BSYNC B0 ;  /* 0x0000000000007941 */ /* 0x014fea0003800000 */
.L_x_1017:
[----:B---3--:R-:W-:Y:S01]  /*157f0*/  IADD3 R0, R6, 0x10, RZ ;  /* 0x0000001006007810 */ /* 0x008fe20007ffe0ff */
[----:B-1----:R1:W2:Y:S01]  /*15800*/  SHFL.IDX PT, R3, R7, 0x1, 0x181f ;  /* 0x00381f0007037f89 */ /* 0x0022a200000e0000 */
        /* <DEDUP_REMOVED lines=14> */
.L_x_1020:
[----:B------:R-:W-:Y:S05]  /*158f0*/  BSYNC B0 ;  /* 0x0000000000007941 */ /* 0x000fea0003800000 */
.L_x_1019:
        /* <DEDUP_REMOVED lines=16> */
.L_x_1022:
[----:B------:R-:W-:Y:S05]  /*15a00*/  BSYNC B0 ;  /* 0x0000000000007941 */ /* 0x000fea0003800000 */
.L_x_1021:
        /* <DEDUP_REMOVED lines=16> */
.L_x_1024:
[----:B------:R-:W-:Y:S05]  /*15b10*/  BSYNC B0 ;  /* 0x0000000000007941 */ /* 0x000fea0003800000 */
.L_x_1023:
        /* <DEDUP_REMOVED lines=16> */
.L_x_1026:
[----:B------:R-:W-:Y:S05]  /*15c20*/  BSYNC B0 ;  /* 0x0000000000007941 */ /* 0x000fea0003800000 */
.L_x_1025:
        /* <DEDUP_REMOVED lines=16> */
.L_x_1028:
[----:B------:R-:W-:Y:S05]  /*15d30*/  BSYNC B0 ;  /* 0x0000000000007941 */ /* 0x000fea0003800000 */
.L_x_1027:
        /* <DEDUP_REMOVED lines=16> */
.L_x_1030:
[----:B------:R-:W-:Y:S05]  /*15e40*/  BSYNC B0 ;  /* 0x0000000000007941 */ /* 0x000fea0003800000 */
.L_x_1029:
        /* <DEDUP_REMOVED lines=17> */
.L_x_1016:
[----:B------:R-:W3:Y:S01]  /*15f60*/  S2R R11, SR_TID.X ;  /* 0x00000000000b7919 */ /* 0x000ee20000002100 */
[----:B------:R-:W-:Y:S03]  /*15f70*/  BSSY B0, `(.L_x_1031) ;  /* 0x0000028000007945 */ /* 0x000fe60003800000 */
[----:B------:R-:W4:Y:S01]  /*15f80*/  S2R R9, SR_CTAID.Z ;  /* 0x0000000000097919 */ /* 0x000f220000002700 */
[----:B---3--:R-:W-:Y:S02]  /*15f90*/  ISETP.GT.AND P0, PT, R11, 0x7f, PT ;  /* 0x0000007f0b00780c */ /* 0x008fe40003f04270 */
[----:B----4-:R-:W-:-:S11]  /*15fa0*/  SHF.R.S32.HI R10, RZ, 0x1f, R9 ;  /* 0x0000001fff0a7819 */ /* 0x010fd60000011409 */
[----:B------:R-:W-:Y:S05]  /*15fb0*/  @P0 BRA `(.L_x_1032) ;  /* 0x0000023000000947 */ /* 0x000fea0003800000 */
[----:B------:R-:W3:Y:S01]  /*15fc0*/  S2R R5, SR_CTAID.X ;  /* 0x0000000000057919 */ /* 0x000ee20000002500 */
[----:B-1----:R-:W-:-:S05]  /*15fd0*/  MOV R2, c[0x0][0x4e8] ;  /* 0x00013a0000027a02 */ /* 0x002fca0000000f00 */
[----:B------:R-:W-:Y:S01]  /*15fe0*/  IMAD R0, R2, c[0x0][0x388], RZ ;  /* 0x0000e20002007a24 */ /* 0x000fe200078e02ff */
[----:B---3--:R-:W-:-:S04]  /*15ff0*/  LEA R5, R5, R11, 0x7 ;  /* 0x0000000b05057211 */ /* 0x008fc800078e38ff */
[----:B------:R-:W-:-:S13]  /*16000*/  ISETP.GE.AND P0, PT, R5, R0, PT ;  /* 0x000000000500720c */ /* 0x000fda0003f06270 */
[----:B------:R-:W-:Y:S05]  /*16010*/  @P0 BRA `(.L_x_1032) ;  /* 0x000001d000000947 */ /* 0x000fea0003800000 */
[----:B------:R-:W-:Y:S01]  /*16020*/  ISETP.NE.AND P0, PT, R2, 0x1, PT ;  /* 0x000000010200780c */ /* 0x000fe20003f05270 */
[----:B------:R-:W-:Y:S01]  /*16030*/  ULDC.64 UR4, c[0x0][0x490] ;  /* 0x0001240000047ab9 */ /* 0x000fe20000000a00 */
[----:B------:R-:W-:Y:S01]  /*16040*/  MOV R0, R5 ;  /* 0x0000000500007202 */ /* 0x000fe20000000f00 */
[----:B------:R-:W-:Y:S01]  /*16050*/  UIMAD UR7, UR6, UR4, URZ ;  /* 0x00000004060772a4 */ /* 0x000fe2000f8e023f */
[----:B------:R-:W-:Y:S01]  /*16060*/  IMAD R6, R10, c[0x0][0x498], RZ ;  /* 0x000126000a067a24 */ /* 0x000fe200078e02ff */
[----:B------:R-:W-:Y:S02]  /*16070*/  UIMAD.WIDE.U32 UR8, UR10, UR4, URZ ;  /* 0x000000040a0872a5 */ /* 0x000fe4000f8e003f */
[----:B------:R-:W-:Y:S01]  /*16080*/  UIMAD UR4, UR10, UR5, UR7 ;  /* 0x000000050a0472a4 */ /* 0x000fe2000f8e0207 */
[----:B------:R-:W-:-:S03]  /*16090*/  IMAD R6, R9, c[0x0][0x49c], R6 ;  /* 0x0001270009067a24 */ /* 0x000fc600078e0206 */
[----:B------:R-:W-:Y:S01]  /*160a0*/  UIADD3 UR4, UR9, UR4, URZ ;  /* 0x0000000409047290 */ /* 0x000fe2000fffe03f */
[----:B------:R-:W-:Y:S01]  /*160b0*/  MOV R3, UR9 ;  /* 0x0000000900037c02 */ /* 0x000fe20008000f00 */
[----:B------:R-:W-:-:S04]  /*160c0*/  @P0 IMAD.HI.U32 R2, R5, c[0x0][0x4ec], RZ ;  /* 0x00013b0005020a27 */ /* 0x000fc800078e00ff */
[----:B------:R-:W-:Y:S01]  /*160d0*/  IMAD.U32 R3, RZ, RZ, UR4 ;  /* 0x00000004ff037e24 */ /* 0x000fe2000f8e00ff */
[----:B------:R-:W-:Y:S01]  /*160e0*/  @P0 SHF.R.U32.HI R0, RZ, c[0x0][0x4f0], R2 ;  /* 0x00013c00ff000a19 */ /* 0x000fe20000011602 */
[----:B------:R-:W-:-:S03]  /*160f0*/  IMAD.U32 R2, RZ, RZ, UR8 ;  /* 0x00000008ff027e24 */ /* 0x000fc6000f8e00ff */
[----:B------:R-:W-:Y:S01]  /*16100*/  IADD3 R4, -R0, RZ, RZ ;  /* 0x000000ff00047210 */ /* 0x000fe20007ffe1ff */
[----:B------:R-:W-:Y:S01]  /*16110*/  IMAD.WIDE.U32 R2, R9, c[0x0][0x498], R2 ;  /* 0x0001260009027a25 */ /* 0x000fe200078e0002 */
[----:B------:R-:W-:-:S03]  /*16120*/  SHF.R.S32.HI R7, RZ, 0x1f, R0 ;  /* 0x0000001fff077819 */ /* 0x000fc60000011400 */
[----:B------:R-:W-:Y:S01]  /*16130*/  IMAD R4, R4, c[0x0][0x4e8], R5 ;  /* 0x00013a0004047a24 */ /* 0x000fe200078e0205 */
[----:B------:R-:W-:-:S04]  /*16140*/  IADD3 R2, P0, R0, R2, RZ ;  /* 0x0000000200027210 */ /* 0x000fc80007f1e0ff */
[----:B------:R-:W-:Y:S02]  /*16150*/  SHF.R.S32.HI R5, RZ, 0x1f, R4 ;  /* 0x0000001fff057819 */ /* 0x000fe40000011404 */
[----:B------:R-:W-:-:S03]  /*16160*/  IADD3.X R3, R7, R3, R6, P0, !PT ;  /* 0x0000000307037210 */ /* 0x000fc600007fe406 */
        /* <DEDUP_REMOVED lines=8> */
.L_x_1032:
[----:B------:R-:W-:Y:S05]  /*161f0*/  BSYNC B0 ;  /* 0x0000000000007941 */ /* 0x000fea0003800000 */
.L_x_1031:
[----:B------:R-:W3:Y:S01]  /*16200*/  S2R R13, SR_CTAID.X ;  /* 0x00000000000d7919 */ /* 0x000ee20000002500 */
[----:B-1----:R-:W-:Y:S01]  /*16210*/  SHF.R.S32.HI R0, RZ, 0x1f, R11 ;  /* 0x0000001fff007819 */ /* 0x002fe2000001140b */
[----:B------:R-:W-:Y:S01]  /*16220*/  IMAD.MOV.U32 R12, RZ, RZ, c[0x0][0x4e8] ;  /* 0x00013a00ff0c7624 */ /* 0x000fe200078e00ff */
[----:B------:R-:W-:Y:S01]  /*16230*/  ULDC.64 UR4, c[0x0][0x3e8] ;  /* 0x0000fa0000047ab9 */ /* 0x000fe20000000a00 */
[----:B------:R-:W-:Y:S01]  /*16240*/  IMAD R7, R10, c[0x0][0x3f0], RZ ;  /* 0x0000fc000a077a24 */ /* 0x000fe200078e02ff */
[----:B------:R-:W-:Y:S01]  /*16250*/  LEA.HI R0, R0, R11, RZ, 0x3 ;  /* 0x0000000b00007211 */ /* 0x000fe200078f18ff */
[----:B------:R-:W-:Y:S01]  /*16260*/  UIMAD UR6, UR6, UR4, URZ ;  /* 0x00000004060672a4 */ /* 0x000fe2000f8e023f */
[----:B------:R-:W-:Y:S01]  /*16270*/  ISETP.NE.AND P0, PT, R12, 0x1, PT ;  /* 0x000000010c00780c */ /* 0x000fe20003f05270 */
[----:B------:R-:W-:Y:S01]  /*16280*/  UIMAD.WIDE.U32 UR8, UR10, UR4, URZ ;  /* 0x000000040a0872a5 */ /* 0x000fe2000f8e003f */
[----:B------:R-:W-:Y:S01]  /*16290*/  LOP3.LUT R2, R0, 0xfffffff8, RZ, 0xc0, !PT ;  /* 0xfffffff800027812 */ /* 0x000fe200078ec0ff */
[----:B------:R-:W-:Y:S01]  /*162a0*/  UIMAD UR4, UR10, UR5, UR6 ;  /* 0x000000050a0472a4 */ /* 0x000fe2000f8e0206 */
[----:B------:R-:W-:Y:S01]  /*162b0*/  SHF.R.S32.HI R8, RZ, 0x3, R0 ;  /* 0x00000003ff087819 */ /* 0x000fe20000011400 */
[----:B------:R-:W-:Y:S01]  /*162c0*/  IMAD R7, R9, c[0x0][0x3f4], R7 ;  /* 0x0000fd0009077a24 */ /* 0x000fe200078e0207 */
[----:B------:R-:W-:Y:S01]  /*162d0*/  BSSY B0, `(.L_x_1033) ;  /* 0x000002c000007945 */ /* 0x000fe20003800000 */
[----:B------:R-:W-:Y:S01]  /*162e0*/  IMAD.IADD R11, R11, 0x1, -R2 ;  /* 0x000000010b0b7824 */ /* 0x000fe200078e0a02 */
[----:B------:R-:W-:Y:S01]  /*162f0*/  UIADD3 UR4, UR9, UR4, URZ ;  /* 0x0000000409047290 */ /* 0x000fe2000fffe03f */
[----:B------:R-:W-:Y:S01]  /*16300*/  IMAD.U32 R3, RZ, RZ, UR9 ;  /* 0x00000009ff037e24 */ /* 0x000fe2000f8e00ff */
[----:B------:R-:W-:Y:S01]  /*16310*/  MOV R2, UR8 ;  /* 0x0000000800027c02 */ /* 0x000fe20008000f00 */
[----:B------:R-:W-:Y:S01]  /*16320*/  IMAD R12, R12, c[0x0][0x388], RZ ;  /* 0x0000e2000c0c7a24 */ /* 0x000fe200078e02ff */
[----:B------:R-:W-:-:S02]  /*16330*/  LEA R0, R11, R8, 0x4 ;  /* 0x000000080b007211 */ /* 0x000fc400078e20ff */
[----:B------:R-:W-:-:S03]  /*16340*/  MOV R3, UR4 ;  /* 0x0000000400037c02 */ /* 0x000fc60008000f00 */
[C---:B---3--:R-:W-:Y:S01]  /*16350*/  IMAD R4, R13.reuse, 0x80, R0 ;  /* 0x000000800d047824 */ /* 0x048fe200078e0200 */
        /* <DEDUP_REMOVED lines=10> */
[----:B------:R-:W-:Y:S02]  /*16400*/  IMAD R5, R5, c[0x0][0x4e8], R4 ;  /* 0x00013a0005057a24 */ /* 0x000fe400078e0204 */
[----:B------:R-:W-:Y:S01]  /*16410*/  IMAD R0, R0, c[0x0][0x3e4], R6 ;  /* 0x0000f90000007a24 */ /* 0x000fe200078e0206 */
[----:B------:R-:W-:Y:S02]  /*16420*/  SHF.L.U32 R6, R11, 0x3, RZ ;  /* 0x000000030b067819 */ /* 0x000fe400000006ff */
[----:B------:R-:W-:Y:S02]  /*16430*/  SHF.R.S32.HI R4, RZ, 0x1f, R5 ;  /* 0x0000001fff047819 */ /* 0x000fe40000011405 */
[----:B------:R-:W-:Y:S02]  /*16440*/  IADD3 R3, R3, R0, RZ ;  /* 0x0000000003037210 */ /* 0x000fe40007ffe0ff */
[----:B------:R-:W-:Y:S01]  /*16450*/  IADD3 R7, R6, 0x40, RZ ;  /* 0x0000004006077810 */ /* 0x000fe20007ffe0ff */
[----:B------:R-:W-:-:S02]  /*16460*/  IMAD R0, R4, c[0x0][0x3d8], RZ ;  /* 0x0000f60004007a24 */ /* 0x000fc400078e02ff */
[----:B------:R-:W-:-:S04]  /*16470*/  IMAD.WIDE.U32 R2, R5, c[0x0][0x3d8], R2 ;  /* 0x0000f60005027a25 */ /* 0x000fc800078e0002 */
[----:B------:R-:W-:Y:S01]  /*16480*/  IMAD R0, R5, c[0x0][0x3dc], R0 ;  /* 0x0000f70005007a24 */ /* 0x000fe200078e0200 */
[----:B------:R-:W-:-:S03]  /*16490*/  LEA R10, P0, R2, c[0x0][0x380], 0x1 ;  /* 0x0000e000020a7a11 */ /* 0x000fc600078008ff */
[----:B------:R-:W-:-:S05]  /*164a0*/  IMAD.IADD R0, R3, 0x1, R0 ;  /* 0x0000000103007824 */ /* 0x000fca00078e0200 */
        /* <DEDUP_REMOVED lines=14> */
.L_x_1034:
[----:B------:R-:W-:Y:S05]  /*16590*/  BSYNC B0 ;  /* 0x0000000000007941 */ /* 0x000fea0003800000 */
.L_x_1033:
        /* <DEDUP_REMOVED lines=15> */
.L_x_1036:
[----:B------:R-:W-:Y:S05]  /*16690*/  BSYNC B0 ;  /* 0x0000000000007941 */ /* 0x000fea0003800000 */
.L_x_1035:
        /* <DEDUP_REMOVED lines=15> */
.L_x_1038:
[----:B------:R-:W-:Y:S05]  /*16790*/  BSYNC B0 ;  /* 0x0000000000007941 */ /* 0x000fea0003800000 */
.L_x_1037:
        /* <DEDUP_REMOVED lines=15> */
.L_x_1040:
[----:B------:R-:W-:Y:S05]  /*16890*/  BSYNC B0 ;  /* 0x0000000000007941 */ /* 0x000fea0003800000 */
.L_x_1039:
        /* <DEDUP_REMOVED lines=15> */
.L_x_1042:
[----:B------:R-:W-:Y:S05]  /*16990*/  BSYNC B0 ;  /* 0x0000000000007941 */ /* 0x000fea0003800000 */
.L_x_1041:
        /* <DEDUP_REMOVED lines=15> */
.L_x_1044:
[----:B------:R-:W-:Y:S05]  /*16a90*/  BSYNC B0 ;  /* 0x0000000000007941 */ /* 0x000fea0003800000 */
.L_x_1043:
        /* <DEDUP_REMOVED lines=15> */
.L_x_1046:
[----:B------:R-:W-:Y:S05]  /*16b90*/  BSYNC B0 ;  /* 0x0000000000007941 */ /* 0x000fea0003800000 */
.L_x_1045:
        /* <DEDUP_REMOVED lines=16> */
.L_x_1047:
        /* <DEDUP_REMOVED lines=14> */
.L_x_2179:


//--------------------- .text._ZN7cutlass13device_kernelIN5flash19enable_sm80_to_sm89INS1_16FlashAttnFwdSm80INS1_25CollectiveMainloopFwdSm80ILi4ELi1ELb0EN4cute5tupleIJNS5_1CILi128EEENS7_ILi48EEES8_EEELi128ENS_10bfloat16_tEfNS_4arch4Sm80ELb0ELb1ELb0ELb1ELb1ELb0ELb1ELb0EEENS1_21CollectiveEpilogueFwdINS6_IJS8_S8_S9_EEENS6_IJNS7_ILi1EEESH_SH_EEESB_SD_Li128ELb1ELb1ELb0ELb0EEENS1_19SingleTileSchedulerILb1ELb0ELb1ELi128EEEEEEEEEvNT_6ParamsE --------------------------
	.section	.text._ZN7cutlass13device_kernelIN5flash19enable_sm80_to_sm89INS1_16FlashAttnFwdSm80INS1_25CollectiveMainloopFwdSm80ILi4ELi1ELb0EN4cute5tupleIJNS5_1CILi128EEENS7_ILi48EEES8_EEELi128ENS_10bfloat16_tEfNS_4arch4Sm80ELb0ELb1ELb0ELb1ELb1ELb0ELb1ELb0EEENS1_21CollectiveEpilogueFwdINS6_IJS8_S8_S9_EEENS6_IJNS7_ILi1EEESH_SH_EEESB_SD_Li128ELb1ELb1ELb0ELb0EEENS1_19SingleTileSchedulerILb1ELb0ELb1ELi128EEEEEEEEEvNT_6ParamsE,"ax",@progbits
	.sectioninfo	@"SHI_REGISTERS=255"
	.align	128
.text._ZN7cutlass13device_kernelIN5flash19enable_sm80_to_sm89INS1_16FlashAttnFwdSm80INS1_25CollectiveMainloopFwdSm80ILi4ELi1ELb0EN4cute5tupleIJNS5_1CILi128EEENS7_ILi48EEES8_EEELi128ENS_10bfloat16_tEfNS_4arch4Sm80ELb0ELb1ELb0ELb1ELb1ELb0ELb1ELb0EEENS1_21CollectiveEpilogueFwdINS6_IJS8_S8_S9_EEENS6_IJNS7_ILi1EEESH_SH_EEESB_SD_Li128ELb1ELb1ELb0ELb0EEENS1_19SingleTileSchedulerILb1ELb0ELb1ELi128EEEEEEEEEvNT_6ParamsE:
        .type           _ZN7cutlass13device_kernelIN5flash19enable_sm80_to_sm89INS1_16FlashAttnFwdSm80INS1_25CollectiveMainloopFwdSm80ILi4ELi1ELb0EN4cute5tupleIJNS5_1CILi128EEENS7_ILi48EEES8_EEELi128ENS_10bfloat16_tEfNS_4arch4Sm80ELb0ELb1ELb0ELb1ELb1ELb0ELb1ELb0EEENS1_21CollectiveEpilogueFwdINS6_IJS8_S8_S9_EEENS6_IJNS7_ILi1EEESH_SH_EEESB_SD_Li128ELb1ELb1ELb0ELb0EEENS1_19SingleTileSchedulerILb1ELb0ELb1ELi128EEEEEEEEEvNT_6ParamsE,@function
        .size           _ZN7cutlass13device_kernelIN5flash19enable_sm80_to_sm89INS1_16FlashAttnFwdSm80INS1_25CollectiveMainloopFwdSm80ILi4ELi1ELb0EN4cute5tupleIJNS5_1CILi128EEENS7_ILi48EEES8_EEELi128ENS_10bfloat16_tEfNS_4arch4Sm80ELb0ELb1ELb0ELb1ELb1ELb0ELb1ELb0EEENS1_21CollectiveEpilogueFwdINS6_IJS8_S8_S9_EEENS6_IJNS7_ILi1EEESH_SH_EEESB_SD_Li128ELb1ELb1ELb0ELb0EEENS1_19SingleTileSchedulerILb1ELb0ELb1ELi128EEEEEEEEEvNT_6ParamsE,(.L_x_2180 - _ZN7cutlass13device_kernelIN5flash19enable_sm80_to_sm89INS1_16FlashAttnFwdSm80INS1_25CollectiveMainloopFwdSm80ILi4ELi1ELb0EN4cute5tupleIJNS5_1CILi128EEENS7_ILi48EEES8_EEELi128ENS_10bfloat16_tEfNS_4arch4Sm80ELb0ELb1ELb0ELb1ELb1ELb0ELb1ELb0EEENS1_21CollectiveEpilogueFwdINS6_IJS8_S8_S9_EEENS6_IJNS7_ILi1EEESH_SH_EEESB_SD_Li128ELb1ELb1ELb0ELb0EEENS1_19SingleTileSchedulerILb1ELb0ELb1ELi128EEEEEEEEEvNT_6ParamsE)
        .other          _ZN7cutlass13device_kernelIN5flash19enable_sm80_to_sm89INS1_16FlashAttnFwdSm80INS1_25CollectiveMainloopFwdSm80ILi4ELi1ELb0EN4cute5tupleIJNS5_1CILi128EEENS7_ILi48EEES8_EEELi128ENS_10bfloat16_tEfNS_4arch4Sm80ELb0ELb1ELb0ELb1ELb1ELb0ELb1ELb0EEENS1_21CollectiveEpilogueFwdINS6_IJS8_S8_S9_EEENS6_IJNS7_ILi1EEESH_SH_EEESB_SD_Li128ELb1ELb1ELb0ELb0EEENS1_19SingleTileSchedulerILb1ELb0ELb1ELi128EEEEEEEEEvNT_6ParamsE,@"STO_CUDA_ENTRY STV_DEFAULT"
_ZN7cutlass13device_kernelIN5flash19enable_sm80_to_sm89INS1_16FlashAttnFwdSm80INS1_25CollectiveMainloopFwdSm80ILi4ELi1ELb0EN4cute5tupleIJNS5_1CILi128EEENS7_ILi48EEES8_EEELi128ENS_10bfloat16_tEfNS_4arch4Sm80ELb0ELb1ELb0ELb1ELb1ELb0ELb1ELb0EEENS1_21CollectiveEpilogueFwdINS6_IJS8_S8_S9_EEENS6_IJNS7_ILi1EEESH_SH_EEESB_SD_Li128ELb1ELb1ELb0ELb0EEENS1_19SingleTileSchedulerILb1ELb0ELb1ELi128EEEEEEEEEvNT_6ParamsE:
        /* <DEDUP_REMOVED lines=21> */
.L_x_1049:
        /* <DEDUP_REMOVED lines=13> */
.L_x_1051:
[----:B------:R-:W-:Y:S02]  /*0220*/  ULDC UR5, c[0x0][0x54c] ;  /* 0x0001530000057ab9 */ /* 0x000fe40000000800 */
.L_x_1050:
[----:B------:R-:W-:Y:S02]  /*0230*/  ULDC UR4, c[0x0][0x548] ;  /* 0x0001520000047ab9 */ /* 0x000fe40000000800 */
[----:B------:R-:W-:-:S02]  /*0240*/  USHF.L.U32 UR28, UR28, 0x7, URZ ;  /* 0x000000071c1c7899 */ /* 0x000fc4000800063f */
[----:B------:R-:W-:-:S04]  /*0250*/  UIMAD UR4, UR5, UR4, URZ ;  /* 0x00000004050472a4 */ /* 0x000fc8000f8e023f */
[----:B------:R-:W-:-:S04]  /*0260*/  UISETP.GE.AND UP0, UPT, UR28, UR4, UPT ;  /* 0x000000041c00728c */ /* 0x000fc8000bf06270 */
[----:B------:R-:W-:Y:S01]  /*0270*/  USEL UR13, UR13, 0xffffffff, !UP0 ;  /* 0xffffffff0d0d7887 */ /* 0x000fe2000c000000 */
[----:B------:R-:W-:Y:S05]  /*0280*/  BRA `(.L_x_1052) ;  /* 0x000001b000007947 */ /* 0x000fea0003800000 */
.L_x_1048:
        /* <DEDUP_REMOVED lines=8> */
.L_x_1053:
        /* <DEDUP_REMOVED lines=13> */
.L_x_1055:
[----:B------:R-:W-:Y:S02]  /*03e0*/  ULDC UR5, c[0x0][0x54c] ;  /* 0x0001530000057ab9 */ /* 0x000fe40000000800 */
.L_x_1054:
[----:B------:R-:W-:Y:S02]  /*03f0*/  ULDC UR4, c[0x0][0x548] ;  /* 0x0001520000047ab9 */ /* 0x000fe40000000800 */
[----:B------:R-:W-:-:S02]  /*0400*/  USHF.L.U32 UR28, UR28, 0x7, URZ ;  /* 0x000000071c1c7899 */ /* 0x000fc4000800063f */
[----:B------:R-:W-:-:S04]  /*0410*/  UIMAD UR4, UR5, UR4, URZ ;  /* 0x00000004050472a4 */ /* 0x000fc8000f8e023f */
[----:B------:R-:W-:-:S04]  /*0420*/  UISETP.GE.AND UP0, UPT, UR28, UR4, UPT ;  /* 0x000000041c00728c */ /* 0x000fc8000bf06270 */
[----:B------:R-:W-:-:S06]  /*0430*/  USEL UR13, UR13, 0xffffffff, !UP0 ;  /* 0xffffffff0d0d7887 */ /* 0x000fcc000c000000 */
.L_x_1052:
        /* <DEDUP_REMOVED lines=40> */
[----:B-1--4-:R-:W-:Y:S05]  /*06c0*/  @P0 BRA `(.L_x_1056) ;  /* 0x0000006000000947 */ /* 0x012fea0003800000 */
[----:B--2---:R-:W-:Y:S05]  /*06d0*/  @!P1 BRA `(.L_x_1056) ;  /* 0x0000005000009947 */ /* 0x004fea0003800000 */
[----:B------:R-:W2:Y:S04]  /*06e0*/  LDG.E R2, [R6.64] ;  /* 0x0000001606027981 */ /* 0x000ea8000c1e1900 */
[----:B------:R-:W4:Y:S01]  /*06f0*/  LDG.E R0, [R6.64+0x4] ;  /* 0x0000041606007981 */ /* 0x000f22000c1e1900 */
[----:B--23--:R-:W1:Y:S08]  /*0700*/  R2UR UR12, R2 ;  /* 0x00000000020c73c2 */ /* 0x00ce7000000e0000 */
[----:B----4-:R-:W1:Y:S02]  /*0710*/  R2UR UR4, R0 ;  /* 0x00000000000473c2 */ /* 0x010e6400000e0000 */
[----:B-1----:R-:W-:-:S06]  /*0720*/  UIADD3 UR12, -UR12, UR4, URZ ;  /* 0x000000040c0c7290 */ /* 0x002fcc000fffe13f */
.L_x_1056:
[----:B--2---:R-:W-:-:S04]  /*0730*/  ISETP.NE.U32.AND P0, PT, RZ, c[0x0][0x368], PT ;  /* 0x0000da00ff007a0c */ /* 0x004fc80003f05070 */
        /* <DEDUP_REMOVED lines=9> */
.L_x_1057:
        /* <DEDUP_REMOVED lines=8> */
[----:B------:R-:W4:Y:S01]  /*0850*/  LDG.E R0, [R2.64+0x4] ;  /* 0x0000041602007981 */ /* 0x000f22000c1e1900 */
[----:B--2---:R-:W1:Y:S08]  /*0860*/  R2UR UR4, R4 ;  /* 0x00000000040473c2 */ /* 0x004e7000000e0000 */
[----:B----4-:R-:W1:Y:S02]  /*0870*/  R2UR UR8, R0 ;  /* 0x00000000000873c2 */ /* 0x010e6400000e0000 */
[----:B-1----:R-:W-:-:S06]  /*0880*/  UIADD3 UR8, -UR4, UR8, URZ ;  /* 0x0000000804087290 */ /* 0x002fcc000fffe13f */
.L_x_1058:
[----:B------:R-:W-:Y:S02]  /*0890*/  ULDC UR4, c[0x0][0x2c4] ;  /* 0x0000b10000047ab9 */ /* 0x000fe40000000800 */
[----:B------:R-:W-:-:S02]  /*08a0*/  UISETP.NE.AND UP0, UPT, UR4, 0x1, UPT ;  /* 0x000000010400788c */ /* 0x000fc4000bf05270 */
[----:B------:R-:W-:Y:S02]  /*08b0*/  ULDC.64 UR6, c[0x0][0x2c8] ;  /* 0x0000b20000067ab9 */ /* 0x000fe40000000a00 */
[----:B------:R-:W-:Y:S02]  /*08c0*/  UIADD3 UR14, UR28, 0x7f, URZ ;  /* 0x0000007f1c0e7890 */ /* 0x000fe4000fffe03f */
[----:B------:R-:W-:Y:S02]  /*08d0*/  ULDC.64 UR4, c[0x0][0x328] ;  /* 0x0000ca0000047ab9 */ /* 0x000fe40000000a00 */
[----:B------:R-:W-:Y:S02]  /*08e0*/  UP2UR UR15, UPR, URZ, 0x1 ;  /* 0x000000013f0f7883 */ /* 0x000fe40008000000 */
[----:B------:R-:W-:Y:S02]  /*08f0*/  UIADD3 UR8, -UR11, UR8, URZ ;  /* 0x000000080b087290 */ /* 0x000fe4000fffe13f */
[----:B------:R-:W-:-:S04]  /*0900*/  @UP0 UIADD3 UR18, UR28, 0x7f, URZ ;  /* 0x0000007f1c120890 */ /* 0x000fc8000fffe03f */
[----:B------:R-:W-:Y:S02]  /*0910*/  UIMAD.WIDE.U32 UR18, UR18, UR6, URZ ;  /* 0x00000006121272a5 */ /* 0x000fe4000f8e003f */
[----:B---3--:R-:W-:Y:S02]  /*0920*/  UIADD3 UR6, UR8, 0x1, -UR12 ;  /* 0x0000000108067890 */ /* 0x008fe4000fffe80c */
[----:B------:R-:W-:Y:S02]  /*0930*/  @UP0 USHF.R.U32.HI UR14, URZ, UR7, UR19 ;  /* 0x000000073f0e0299 */ /* 0x000fe40008011613 */
[----:B------:R-:W-:Y:S02]  /*0940*/  UISETP.GE.AND UP0, UPT, UR5, 0x1, UPT ;  /* 0x000000010500788c */ /* 0x000fe4000bf06270 */
[----:B------:R-:W-:Y:S02]  /*0950*/  UIADD3 UR6, UR6, UR14, URZ ;  /* 0x0000000e06067290 */ /* 0x000fe4000fffe03f */
[----:B------:R-:W-:-:S02]  /*0960*/  UP2UR UR14, UPR, URZ, 0x1 ;  /* 0x000000013f0e7883 */ /* 0x000fc40008000000 */
[----:B------:R-:W-:Y:S01]  /*0970*/  PLOP3.LUT P0, PT, PT, PT, UP0, 0x40, 0x0 ;  /* 0x000000000000781c */ /* 0x000fe20003f0e808 */
[----:B------:R-:W-:-:S12]  /*0980*/  UIADD3 UR4, UR6, UR4, URZ ;  /* 0x0000000406047290 */ /* 0x000fd8000fffe03f */
[----:B------:R-:W-:Y:S05]  /*0990*/  @P0 BRA `(.L_x_1059) ;  /* 0x0000012000000947 */ /* 0x000fea0003800000 */
[----:B------:R-:W-:Y:S01]  /*09a0*/  ISETP.LT.AND P0, PT, RZ, UR6, PT ;  /* 0x00000006ff007c0c */ /* 0x000fe2000bf01270 */
[----:B------:R-:W-:-:S12]  /*09b0*/  UIADD3 UR17, UR6, -0x1, URZ ;  /* 0xffffffff06117890 */ /* 0x000fd8000fffe03f */
[----:B------:R-:W-:Y:S05]  /*09c0*/  @P0 BRA `(.L_x_1060) ;  /* 0x0000007000000947 */ /* 0x000fea0003800000 */
[----:B------:R-:W-:Y:S02]  /*09d0*/  UISETP.NE.AND UP0, UPT, UR5, 0x1, UPT ;  /* 0x000000010500788c */ /* 0x000fe4000bf05270 */
[----:B------:R-:W-:-:S03]  /*09e0*/  UIADD3 UR17, -UR6, URZ, URZ ;  /* 0x0000003f06117290 */ /* 0x000fc6000fffe13f */
[----:B------:R-:W-:Y:S02]  /*09f0*/  ULDC.64 UR6, c[0x0][0x330] ;  /* 0x0000cc0000067ab9 */ /* 0x000fe40000000a00 */
[----:B------:R-:W-:-:S04]  /*0a00*/  UIMAD.WIDE.U32 UR18, UR17, UR6, URZ ;  /* 0x00000006111272a5 */ /* 0x000fc8000f8e003f */
[----:B------:R-:W-:-:S04]  /*0a10*/  @UP0 USHF.R.U32.HI UR17, URZ, UR7, UR19 ;  /* 0x000000073f110299 */ /* 0x000fc80008011613 */
[----:B------:R-:W-:Y:S01]  /*0a20*/  ULOP3.LUT UR17, URZ, UR17, URZ, 0x33, !UPT ;  /* 0x000000113f117292 */ /* 0x000fe2000f8e333f */
[----:B------:R-:W-:Y:S05]  /*0a30*/  BRA `(.L_x_1061) ;  /* 0x0000004000007947 */ /* 0x000fea0003800000 */
.L_x_1060:
[----:B------:R-:W-:Y:S02]  /*0a40*/  UISETP.NE.AND UP0, UPT, UR5, 0x1, UPT ;  /* 0x000000010500788c */ /* 0x000fe4000bf05270 */
[----:B------:R-:W-:Y:S02]  /*0a50*/  ULDC.64 UR6, c[0x0][0x330] ;  /* 0x0000cc0000067ab9 */ /* 0x000fe40000000a00 */
[----:B------:R-:W-:-:S07]  /*0a60*/  UIMAD.WIDE.U32 UR18, UR17, UR6, URZ ;  /* 0x00000006111272a5 */ /* 0x000fce000f8e003f */
[----:B------:R-:W-:Y:S02]  /*0a70*/  @UP0 USHF.R.U32.HI UR17, URZ, UR7, UR19 ;  /* 0x000000073f110299 */ /* 0x000fe40008011613 */
.L_x_1061:
[----:B------:R-:W-:Y:S02]  /*0a80*/  ULDC UR6, c[0x0][0x32c] ;  /* 0x0000cb0000067ab9 */ /* 0x000fe40000000800 */
[----:B------:R-:W-:-:S04]  /*0a90*/  UIMAD UR6, UR17, UR5, UR6 ;  /* 0x00000005110672a4 */ /* 0x000fc8000f8e0206 */
[----:B------:R-:W-:-:S04]  /*0aa0*/  UISETP.LT.AND UP0, UPT, UR4, UR6, UPT ;  /* 0x000000060400728c */ /* 0x000fc8000bf01270 */
[----:B------:R-:W-:Y:S02]  /*0ab0*/  USEL UR4, UR4, UR6, UP0 ;  /* 0x0000000604047287 */ /* 0x000fe40008000000 */
.L_x_1059:
[----:B------:R-:W-:Y:S02]  /*0ac0*/  UISETP.NE.AND UP0, UPT, UR15, URZ, UPT ;  /* 0x0000003f0f00728c */ /* 0x000fe4000bf05270 */
[----:B------:R-:W-:Y:S02]  /*0ad0*/  ULDC.64 UR6, c[0x0][0x2c8] ;  /* 0x0000b20000067ab9 */ /* 0x000fe40000000a00 */
[----:B------:R-:W-:Y:S02]  /*0ae0*/  UIADD3 UR24, UR4, 0x2f, URZ ;  /* 0x0000002f04187890 */ /* 0x000fe4000fffe03f */
[----:B------:R-:W-:Y:S02]  /*0af0*/  UIMAD.WIDE.U32 UR26, UR28, UR6, URZ ;  /* 0x000000061c1a72a5 */ /* 0x000fe4000f8e003f */
[----:B------:R-:W-:Y:S02]  /*0b00*/  UIMAD.WIDE UR24, UR24, 0x2aaaaaab, URZ ;  /* 0x2aaaaaab181878a5 */ /* 0x000fe4000f8e023f */
[----:B------:R-:W-:-:S02]  /*0b10*/  UIADD3 UR18, UR8, 0x2f, URZ ;  /* 0x0000002f08127890 */ /* 0x000fc4000fffe03f */
[----:B------:R-:W-:Y:S02]  /*0b20*/  UISETP.GE.AND UP2, UPT, UR5, 0x1, UPT ;  /* 0x000000010500788c */ /* 0x000fe4000bf46270 */
[----:B------:R-:W-:Y:S02]  /*0b30*/  @UP0 UMOV UR17, UR27 ;  /* 0x0000001b00110c82 */ /* 0x000fe40008000000 */
[----:B------:R-:W-:Y:S02]  /*0b40*/  UMOV UR4, UR28 ;  /* 0x0000001c00047c82 */ /* 0x000fe40008000000 */
[----:B------:R-:W-:Y:S01]  /*0b50*/  UIMAD.WIDE UR18, UR18, 0x2aaaaaab, URZ ;  /* 0x2aaaaaab121278a5 */ /* 0x000fe2000f8e023f */
[----:B------:R-:W-:Y:S01]  /*0b60*/  PLOP3.LUT P0, PT, PT, PT, UP2, 0x40, 0x0 ;  /* 0x000000000000781c */ /* 0x000fe20003f0e828 */
[----:B------:R-:W-:Y:S02]  /*0b70*/  @UP0 USHF.R.U32.HI UR4, URZ, UR7, UR17 ;  /* 0x000000073f040299 */ /* 0x000fe40008011611 */
[----:B------:R-:W-:-:S02]  /*0b80*/  USHF.R.U32.HI UR7, URZ, 0x1f, UR19 ;  /* 0x0000001f3f077899 */ /* 0x000fc40008011613 */
[----:B------:R-:W-:Y:S02]  /*0b90*/  UMOV UR17, UR25 ;  /* 0x0000001900117c82 */ /* 0x000fe40008000000 */
[----:B------:R-:W-:Y:S02]  /*0ba0*/  USHF.R.U32.HI UR26, URZ, 0x1f, UR17 ;  /* 0x0000001f3f1a7899 */ /* 0x000fe40008011611 */
[----:B------:R-:W-:Y:S02]  /*0bb0*/  UIADD3 UR27, UR8, -UR12, URZ ;  /* 0x8000000c081b7290 */ /* 0x000fe4000fffe03f */
[----:B------:R-:W-:Y:S02]  /*0bc0*/  ULEA.HI.SX32 UR7, UR19, UR7, 0x1d ;  /* 0x0000000713077291 */ /* 0x000fe4000f8fea3f */
[----:B------:R-:W-:Y:S02]  /*0bd0*/  ULEA.HI.SX32 UR26, UR17, UR26, 0x1d ;  /* 0x0000001a111a7291 */ /* 0x000fe4000f8fea3f */
[----:B------:R-:W-:-:S02]  /*0be0*/  UIADD3 UR4, UR27, UR4, URZ ;  /* 0x000000041b047290 */ /* 0x000fc4000fffe03f */
        /* <DEDUP_REMOVED lines=17> */
.L_x_1063:
[----:B------:R-:W-:-:S03]  /*0d00*/  UISETP.NE.AND UP0, UPT, UR5, 0x1, UPT ;  /* 0x000000010500788c */ /* 0x000fc6000bf05270 */
[----:B------:R-:W-:Y:S02]  /*0d10*/  ULDC.64 UR4, c[0x0][0x330] ;  /* 0x0000cc0000047ab9 */ /* 0x000fe40000000a00 */
[----:B------:R-:W-:-:S07]  /*0d20*/  UIMAD.WIDE.U32 UR18, UR7, UR4, URZ ;  /* 0x00000004071272a5 */ /* 0x000fce000f8e003f */
[----:B------:R-:W-:Y:S02]  /*0d30*/  @UP0 UMOV UR17, UR19 ;  /* 0x0000001300110c82 */ /* 0x000fe40008000000 */
[----:B------:R-:W-:Y:S02]  /*0d40*/  @UP0 USHF.R.U32.HI UR7, URZ, UR5, UR17 ;  /* 0x000000053f070299 */ /* 0x000fe40008011611 */
.L_x_1064:
[----:B------:R-:W-:Y:S02]  /*0d50*/  ULDC UR4, c[0x0][0x32c] ;  /* 0x0000cb0000047ab9 */ /* 0x000fe40000000800 */
[----:B------:R-:W-:-:S04]  /*0d60*/  UIMAD UR4, UR7, UR4, URZ ;  /* 0x00000004070472a4 */ /* 0x000fc8000f8e023f */
[----:B------:R-:W-:-:S04]  /*0d70*/  UISETP.LT.AND UP0, UPT, UR6, UR4, UPT ;  /* 0x000000040600728c */ /* 0x000fc8000bf01270 */
[----:B------:R-:W-:-:S04]  /*0d80*/  USEL UR6, UR6, UR4, !UP0 ;  /* 0x0000000406067287 */ /* 0x000fc8000c000000 */
.L_x_1062:
[----:B------:R-:W-:Y:S01]  /*0d90*/  UIMAD.WIDE UR4, UR6, 0x2aaaaaab, URZ ;  /* 0x2aaaaaab060478a5 */ /* 0x000fe2000f8e023f */
[----:B------:R-:W-:Y:S01]  /*0da0*/  PLOP3.LUT P4, PT, PT, PT, PT, 0x80, 0x0 ;  /* 0x000000000000781c */ /* 0x000fe20003f8f070 */
[----:B------:R-:W-:Y:S01]  /*0db0*/  CS2R R14, SRZ ;  /* 0x00000000000e7805 */ /* 0x000fe2000001ff00 */
[----:B------:R-:W-:Y:S01]  /*0dc0*/  IMAD.MOV.U32 R126, RZ, RZ, RZ ;  /* 0x000000ffff7e7224 */ /* 0x000fe200078e00ff */
[----:B------:R-:W-:Y:S01]  /*0dd0*/  USHF.R.U32.HI UR4, URZ, 0x1f, UR5 ;  /* 0x0000001f3f047899 */ /* 0x000fe20008011605 */
[----:B------:R-:W-:Y:S01]  /*0de0*/  CS2R R124, SRZ ;  /* 0x00000000007c7805 */ /* 0x000fe2000001ff00 */
[----:B------:R-:W-:Y:S01]  /*0df0*/  CS2R R130, SRZ ;  /* 0x0000000000827805 */ /* 0x000fe2000001ff00 */
[----:B------:R-:W-:Y:S01]  /*0e00*/  CS2R R128, SRZ ;  /* 0x0000000000807805 */ /* 0x000fe2000001ff00 */
[----:B------:R-:W-:Y:S01]  /*0e10*/  ULEA.HI.SX32 UR4, UR5, UR4, 0x1d ;  /* 0x0000000405047291 */ /* 0x000fe2000f8fea3f */
[----:B------:R-:W-:Y:S01]  /*0e20*/  CS2R R16, SRZ ;  /* 0x0000000000107805 */ /* 0x000fe2000001ff00 */
[----:B------:R-:W-:Y:S01]  /*0e30*/  IMAD.MOV.U32 R122, RZ, RZ, RZ ;  /* 0x000000ffff7a7224 */ /* 0x000fe200078e00ff */
[----:B------:R-:W-:Y:S01]  /*0e40*/  CS2R R120, SRZ ;  /* 0x0000000000787805 */ /* 0x000fe2000001ff00 */
[----:B------:R-:W-:Y:S01]  /*0e50*/  UISETP.LT.AND UP0, UPT, URZ, UR4, UPT ;  /* 0x000000043f00728c */ /* 0x000fe2000bf01270 */
[----:B------:R-:W-:Y:S01]  /*0e60*/  CS2R R118, SRZ ;  /* 0x0000000000767805 */ /* 0x000fe2000001ff00 */
[----:B------:R-:W-:Y:S01]  /*0e70*/  CS2R R116, SRZ ;  /* 0x0000000000747805 */ /* 0x000fe2000001ff00 */
[----:B------:R-:W-:Y:S01]  /*0e80*/  MOV R110, RZ ;  /* 0x000000ff006e7202 */ /* 0x000fe20000000f00 */
[----:B------:R-:W-:Y:S01]  /*0e90*/  USEL UR7, URZ, UR4, !UP0 ;  /* 0x000000043f077287 */ /* 0x000fe2000c000000 */
[----:B------:R-:W-:Y:S01]  /*0ea0*/  CS2R R18, SRZ ;  /* 0x0000000000127805 */ /* 0x000fe2000001ff00 */
[----:B------:R-:W-:Y:S01]  /*0eb0*/  IMAD.MOV.U32 R108, RZ, RZ, RZ ;  /* 0x000000ffff6c7224 */ /* 0x000fe200078e00ff */
[----:B------:R-:W-:Y:S01]  /*0ec0*/  CS2R R114, SRZ ;  /* 0x0000000000727805 */ /* 0x000fe2000001ff00 */
[----:B------:R-:W-:Y:S01]  /*0ed0*/  UISETP.GT.AND UP0, UPT, UR26, UR7, UPT ;  /* 0x000000071a00728c */ /* 0x000fe2000bf04270 */
[----:B------:R-:W-:Y:S01]  /*0ee0*/  CS2R R112, SRZ ;  /* 0x0000000000707805 */ /* 0x000fe2000001ff00 */
[----:B------:R-:W-:Y:S01]  /*0ef0*/  CS2R R20, SRZ ;  /* 0x0000000000147805 */ /* 0x000fe2000001ff00 */
[----:B------:R-:W-:Y:S01]  /*0f00*/  MOV R106, RZ ;  /* 0x000000ff006a7202 */ /* 0x000fe20000000f00 */
[----:B------:R-:W-:Y:S01]  /*0f10*/  CS2R R22, SRZ ;  /* 0x0000000000167805 */ /* 0x000fe2000001ff00 */
[----:B------:R-:W-:Y:S01]  /*0f20*/  IMAD.MOV.U32 R104, RZ, RZ, RZ ;  /* 0x000000ffff687224 */ /* 0x000fe200078e00ff */
[----:B------:R-:W-:Y:S01]  /*0f30*/  PLOP3.LUT P0, PT, PT, PT, UP0, 0x80, 0x0 ;  /* 0x000000000000781c */ /* 0x000fe20003f0f008 */
[----:B------:R-:W-:Y:S01]  /*0f40*/  CS2R R100, SRZ ;  /* 0x0000000000647805 */ /* 0x000fe2000001ff00 */
[----:B------:R-:W-:Y:S01]  /*0f50*/  MOV R102, RZ ;  /* 0x000000ff00667202 */ /* 0x000fe20000000f00 */
[----:B------:R-:W-:Y:S01]  /*0f60*/  CS2R R24, SRZ ;  /* 0x0000000000187805 */ /* 0x000fe2000001ff00 */
[----:B------:R-:W-:Y:S01]  /*0f70*/  IMAD.MOV.U32 R94, RZ, RZ, RZ ;  /* 0x000000ffff5e7224 */ /* 0x000fe200078e00ff */
[----:B------:R-:W-:Y:S01]  /*0f80*/  CS2R R26, SRZ ;  /* 0x00000000001a7805 */ /* 0x000fe2000001ff00 */
        /* <DEDUP_REMOVED lines=60> */
[----:B------:R-:W-:-:S02]  /*1350*/  UISETP.NE.U32.AND UP0, UPT, URZ, UR4, UPT ;  /* 0x000000043f00728c */ /* 0x000fc4000bf05070 */
[----:B------:R-:W-:Y:S02]  /*1360*/  UISETP.NE.AND UP2, UPT, UR15, URZ, UPT ;  /* 0x0000003f0f00728c */ /* 0x000fe4000bf45270 */
[----:B------:R-:W-:-:S03]  /*1370*/  UISETP.NE.AND.EX UP0, UPT, URZ, UR5, UPT, UP0 ;  /* 0x000000053f00728c */ /* 0x000fc6000bf05300 */
[----:B------:R-:W-:-:S03]  /*1380*/  ULDC.64 UR4, c[0x0][0x340] ;  /* 0x0000d00000047ab9 */ /* 0x000fc60000000a00 */
[----:B------:R-:W-:-:S05]  /*1390*/  PLOP3.LUT P2, PT, PT, PT, UP0, 0x80, 0x0 ;  /* 0x000000000000781c */ /* 0x000fca0003f4f008 */
[----:B------:R-:W-:-:S06]  /*13a0*/  @UP0 UIMAD.WIDE UR4, UR13, UR16, UR4 ;  /* 0x000000100d0402a5 */ /* 0x000fcc000f8e0204 */
[----:B------:R-:W-:Y:S02]  /*13b0*/  IMAD.U32 R2, RZ, RZ, UR4 ;  /* 0x00000004ff027e24 */ /* 0x000fe4000f8e00ff */
[----:B------:R-:W-:Y:S01]  /*13c0*/  IMAD.U32 R3, RZ, RZ, UR5 ;  /* 0x00000005ff037e24 */ /* 0x000fe2000f8e00ff */
[----:B------:R-:W-:Y:S01]  /*13d0*/  SHF.R.S32.HI R124, RZ, 0x1f, R127 ;  /* 0x0000001fff7c7819 */ /* 0x000fe2000001147f */
[----:B------:R-:W-:Y:S02]  /*13e0*/  USHF.R.S32.HI UR6, URZ, 0x1f, UR9 ;  /* 0x0000001f3f067899 */ /* 0x000fe40008011409 */
[----:B------:R-:W-:Y:S01]  /*13f0*/  ULDC.64 UR4, c[0x0][0x178] ;  /* 0x00005e0000047ab9 */ /* 0x000fe20000000a00 */
[----:B------:R1:W2:Y:S01]  /*1400*/  @P2 LDG.E R7, [R2.64] ;  /* 0x0000001602072981 */ /* 0x0002a2000c1e1900 */
[----:B------:R-:W-:Y:S01]  /*1410*/  UIMAD UR6, UR6, UR4, URZ ;  /* 0x00000004060672a4 */ /* 0x000fe2000f8e023f */
[----:B------:R-:W-:Y:S01]  /*1420*/  PLOP3.LUT P1, PT, PT, PT, UP2, 0x80, 0x0 ;  /* 0x000000000000781c */ /* 0x000fe20003f2f028 */
[----:B------:R-:W-:Y:S01]  /*1430*/  UIMAD.WIDE.U32 UR16, UR9, UR4, URZ ;  /* 0x00000004091072a5 */ /* 0x000fe2000f8e003f */
[----:B------:R-:W-:Y:S01]  /*1440*/  PLOP3.LUT P0, PT, PT, PT, UP2, 0x80, 0x0 ;  /* 0x000000000000781c */ /* 0x000fe20003f0f028 */
[----:B------:R-:W-:Y:S01]  /*1450*/  UIMAD UR6, UR9, UR5, UR6 ;  /* 0x00000005090672a4 */ /* 0x000fe2000f8e0206 */
[----:B------:R-:W-:Y:S01]  /*1460*/  LEA.HI R13, R124, R127, RZ, 0x4 ;  /* 0x0000007f7c0d7211 */ /* 0x000fe200078f20ff */
[----:B------:R-:W-:Y:S01]  /*1470*/  USHF.R.S32.HI UR9, URZ, 0x1f, UR13 ;  /* 0x0000001f3f097899 */ /* 0x000fe2000801140d */
[----:B------:R-:W-:Y:S01]  /*1480*/  BSSY B0, `(.L_x_1066) ;  /* 0x0000053000007945 */ /* 0x000fe20003800000 */
[----:B------:R-:W-:-:S02]  /*1490*/  ULDC.64 UR4, c[0x0][0x1b8] ;  /* 0x00006e0000047ab9 */ /* 0x000fc40000000a00 */
[----:B------:R-:W-:Y:S02]  /*14a0*/  UIADD3 UR17, UR17, UR6, URZ ;  /* 0x0000000611117290 */ /* 0x000fe4000fffe03f */
[----:B------:R-:W-:Y:S02]  /*14b0*/  UIMAD UR6, UR20, UR4, URZ ;  /* 0x00000004140672a4 */ /* 0x000fe4000f8e023f */
[----:B------:R-:W-:Y:S02]  /*14c0*/  USEL UR9, UR9, URZ, !UP1 ;  /* 0x0000003f09097287 */ /* 0x000fe4000c800000 */
[----:B------:R-:W-:Y:S02]  /*14d0*/  UIMAD UR6, UR10, UR5, UR6 ;  /* 0x000000050a0672a4 */ /* 0x000fe4000f8e0206 */
[----:B------:R-:W-:Y:S02]  /*14e0*/  UIMAD.WIDE.U32 UR18, UR10, UR4, UR16 ;  /* 0x000000040a1272a5 */ /* 0x000fe4000f8e0010 */
[----:B------:R-:W-:-:S02]  /*14f0*/  USEL UR16, UR13, URZ, !UP1 ;  /* 0x0000003f0d107287 */ /* 0x000fc4000c800000 */
[----:B------:R-:W-:Y:S01]  /*1500*/  ULDC.64 UR4, c[0x0][0x1c0] ;  /* 0x0000700000047ab9 */ /* 0x000fe20000000a00 */
[----:B-1----:R-:W-:Y:S01]  /*1510*/  LEA.HI R2, R124, R127, RZ, 0x3 ;  /* 0x0000007f7c027211 */ /* 0x002fe200078f18ff */
[----:B------:R-:W-:Y:S02]  /*1520*/  UIMAD UR9, UR9, UR4, URZ ;  /* 0x00000004090972a4 */ /* 0x000fe4000f8e023f */
[----:B------:R-:W-:Y:S01]  /*1530*/  UIADD3 UR19, UR19, UR6, URZ ;  /* 0x0000000613137290 */ /* 0x000fe2000fffe03f */
[----:B------:R-:W-:Y:S01]  /*1540*/  LOP3.LUT R0, R2, 0xfffffff8, RZ, 0xc0, !PT ;  /* 0xfffffff802007812 */ /* 0x000fe200078ec0ff */
[----:B------:R-:W-:Y:S01]  /*1550*/  UIMAD UR5, UR16, UR5, UR9 ;  /* 0x00000005100572a4 */ /* 0x000fe2000f8e0209 */
[----:B------:R-:W-:Y:S01]  /*1560*/  SHF.R.S32.HI R15, RZ, 0x3, R2 ;  /* 0x00000003ff0f7819 */ /* 0x000fe20000011402 */
[----:B------:R-:W-:Y:S02]  /*1570*/  UIMAD.WIDE.U32 UR16, UR16, UR4, UR18 ;  /* 0x00000004101072a5 */ /* 0x000fe4000f8e0012 */
[----:B------:R-:W-:Y:S01]  /*1580*/  IMAD.IADD R36, R127, 0x1, -R0 ;  /* 0x000000017f247824 */ /* 0x000fe200078e0a00 */
[----:B------:R-:W-:Y:S01]  /*1590*/  ULDC UR6, c[0x0][0x2c4] ;  /* 0x0000b10000067ab9 */ /* 0x000fe20000000800 */
[----:B------:R-:W-:Y:S01]  /*15a0*/  IADD3 R9, R15, UR28, RZ ;  /* 0x0000001c0f097c10 */ /* 0x000fe2000fffe0ff */
[----:B------:R-:W-:Y:S01]  /*15b0*/  UIADD3 UR5, UR17, UR5, URZ ;  /* 0x0000000511057290 */ /* 0x000fe2000fffe03f */
[----:B------:R-:W-:Y:S01]  /*15c0*/  IMAD R131, R36, 0x10, R15 ;  /* 0x0000001024837824 */ /* 0x000fe200078e020f */
[----:B------:R-:W-:Y:S01]  /*15d0*/  UIMAD UR6, UR12, UR6, URZ ;  /* 0x000000060c0672a4 */ /* 0x000fe2000f8e023f */
[----:B------:R-:W-:-:S02]  /*15e0*/  IMAD.U32 R3, RZ, RZ, UR17 ;  /* 0x00000011ff037e24 */ /* 0x000fc4000f8e00ff */
[----:B------:R-:W-:Y:S01]  /*15f0*/  IMAD.SHL.U32 R129, R36, 0x8, RZ ;  /* 0x0000000824817824 */ /* 0x000fe200078e00ff */
[----:B------:R-:W-:Y:S01]  /*1600*/  IADD3 R4, R131, UR28, RZ ;  /* 0x0000001c83047c10 */ /* 0x000fe2000fffe0ff */
[----:B------:R-:W-:Y:S01]  /*1610*/  IMAD.U32 R3, RZ, RZ, UR5 ;  /* 0x00000005ff037e24 */ /* 0x000fe2000f8e00ff */
[----:B------:R1:W-:Y:S01]  /*1620*/  STL [R1+0x4], R131 ;  /* 0x0000048301007387 */ /* 0x0003e20000100800 */
[----:B------:R-:W-:Y:S02]  /*1630*/  ISETP.GE.AND P4, PT, R9, UR6, PT ;  /* 0x0000000609007c0c */ /* 0x000fe4000bf86270 */
[----:B------:R-:W-:Y:S01]  /*1640*/  @P1 IMAD.HI.U32 R2, R4, c[0x0][0x2c8], RZ ;  /* 0x0000b20004021a27 */ /* 0x000fe200078e00ff */
[----:B------:R1:W-:Y:S01]  /*1650*/  STL [R1], R129 ;  /* 0x0000008101007387 */ /* 0x0003e20000100800 */
[C---:B------:R-:W-:Y:S02]  /*1660*/  IADD3 R23, R129.reuse, 0x40, RZ ;  /* 0x0000004081177810 */ /* 0x040fe40007ffe0ff */
[----:B------:R-:W-:Y:S01]  /*1670*/  IMAD.MOV.U32 R0, RZ, RZ, R4 ;  /* 0x000000ffff007224 */ /* 0x000fe200078e0004 */
[----:B------:R-:W-:Y:S01]  /*1680*/  @P0 SHF.R.U32.HI R0, RZ, c[0x0][0x2cc], R2 ;  /* 0x0000b300ff000a19 */ /* 0x000fe20000011602 */
[----:B------:R-:W-:Y:S01]  /*1690*/  IMAD.U32 R2, RZ, RZ, UR16 ;  /* 0x00000010ff027e24 */ /* 0x000fe2000f8e00ff */
[----:B------:R-:W-:-:S02]  /*16a0*/  ISETP.GE.AND P3, PT, R129, c[0x0][0x198], PT ;  /* 0x0000660081007a0c */ /* 0x000fc40003f66270 */
[--C-:B------:R-:W-:Y:S01]  /*16b0*/  SHF.R.S32.HI R6, RZ, 0x1f, R0.reuse ;  /* 0x0000001fff067819 */ /* 0x100fe20000011400 */
[----:B------:R-:W-:Y:S02]  /*16c0*/  IMAD.MOV R5, RZ, RZ, -R0 ;  /* 0x000000ffff057224 */ /* 0x000fe400078e0a00 */
[----:B------:R-:W-:-:S04]  /*16d0*/  IMAD.WIDE.U32 R2, R0, c[0x0][0x1b0], R2 ;  /* 0x00006c0000027a25 */ /* 0x000fc800078e0002 */
[----:B------:R-:W-:Y:S02]  /*16e0*/  IMAD R4, R5, c[0x0][0x2c4], R4 ;  /* 0x0000b10005047a24 */ /* 0x000fe400078e0204 */
[----:B------:R-:W-:-:S04]  /*16f0*/  IMAD R5, R6, c[0x0][0x1b0], RZ ;  /* 0x00006c0006057a24 */ /* 0x000fc800078e02ff */
[----:B------:R-:W-:Y:S01]  /*1700*/  IMAD R6, R0, c[0x0][0x1b4], R5 ;  /* 0x00006d0000067a24 */ /* 0x000fe200078e0205 */
[----:B------:R-:W-:-:S03]  /*1710*/  SHF.R.S32.HI R5, RZ, 0x1f, R4 ;  /* 0x0000001fff057819 */ /* 0x000fc60000011404 */
[----:B------:R-:W-:Y:S02]  /*1720*/  IMAD.IADD R3, R3, 0x1, R6 ;  /* 0x0000000103037824 */ /* 0x000fe400078e0206 */
[----:B------:R-:W-:Y:S02]  /*1730*/  IMAD R0, R5, c[0x0][0x1a8], RZ ;  /* 0x00006a0005007a24 */ /* 0x000fe400078e02ff */
[----:B------:R-:W-:-:S04]  /*1740*/  IMAD.WIDE.U32 R2, R4, c[0x0][0x1a8], R2 ;  /* 0x00006a0004027a25 */ /* 0x000fc800078e0002 */
[----:B------:R-:W-:Y:S01]  /*1750*/  IMAD R0, R4, c[0x0][0x1ac], R0 ;  /* 0x00006b0004007a24 */ /* 0x000fe200078e0200 */
[----:B------:R-:W-:Y:S01]  /*1760*/  LEA R12, P0, R2, c[0x0][0x160], 0x1 ;  /* 0x00005800020c7a11 */ /* 0x000fe200078008ff */
[----:B------:R-:W-:Y:S02]  /*1770*/  IMAD.SHL.U32 R4, R15, 0x40, RZ ;  /* 0x000000400f047824 */ /* 0x000fe400078e00ff */
[----:B------:R-:W-:Y:S01]  /*1780*/  IMAD.IADD R0, R3, 0x1, R0 ;  /* 0x0000000103007824 */ /* 0x000fe200078e0200 */
[----:B------:R-:W-:-:S04]  /*1790*/  LOP3.LUT R3, R13, 0xfffffff0, RZ, 0xc0, !PT ;  /* 0xfffffff00d037812 */ /* 0x000fc800078ec0ff */
[----:B------:R-:W-:Y:S01]  /*17a0*/  LEA.HI.X R11, R2, c[0x0][0x164], R0, 0x1, P0 ;  /* 0x00005900020b7a11 */ /* 0x000fe200000f0c00 */
[----:B------:R-:W-:Y:S01]  /*17b0*/  IMAD.IADD R0, R127, 0x1, -R3 ;  /* 0x000000017f007824 */ /* 0x000fe200078e0a03 */
[----:B------:R-:W-:Y:S02]  /*17c0*/  LOP3.LUT R2, R4, 0x1c0, RZ, 0xc0, !PT ;  /* 0x000001c004027812 */ /* 0x000fe400078ec0ff */
[----:B------:R-:W-:Y:S01]  /*17d0*/  ISETP.GE.AND P0, PT, R23, c[0x0][0x198], PT ;  /* 0x0000660017007a0c */ /* 0x000fe20003f06270 */
[----:B------:R1:W3:Y:S01]  /*17e0*/  SHFL.IDX PT, R4, R12, RZ, 0x181f ;  /* 0x00181fff0c047589 */ /* 0x0002e200000e0000 */
[----:B------:R-:W-:Y:S02]  /*17f0*/  SHF.R.S32.HI R6, RZ, 0x1f, R0 ;  /* 0x0000001fff067819 */ /* 0x000fe40000011400 */
[----:B------:R-:W-:Y:S01]  /*1800*/  SHF.R.U32.HI R3, RZ, 0x3, R2 ;  /* 0x00000003ff037819 */ /* 0x000fe20000011602 */
[----:B------:R1:W4:Y:S01]  /*1810*/  SHFL.IDX PT, R5, R11, RZ, 0x181f ;  /* 0x00181fff0b057589 */ /* 0x00032200000e0000 */
[----:B------:R-:W-:-:S02]  /*1820*/  LOP3.LUT R2, R2, 0x38, R129, 0xf8, !PT ;  /* 0x0000003802027812 */ /* 0x000fc400078ef881 */
[----:B------:R-:W-:Y:S02]  /*1830*/  LEA.HI R19, R6, R0, RZ, 0x3 ;  /* 0x0000000006137211 */ /* 0x000fe400078f18ff */
[----:B------:R-:W-:Y:S02]  /*1840*/  LOP3.LUT R3, R2, R3, RZ, 0x3c, !PT ;  /* 0x0000000302037212 */ /* 0x000fe400078e3cff */
[----:B------:R-:W-:Y:S02]  /*1850*/  LOP3.LUT R2, R19, 0xfffffff8, RZ, 0xc0, !PT ;  /* 0xfffffff813027812 */ /* 0x000fe400078ec0ff */
[----:B------:R-:W-:-:S03]  /*1860*/  LEA.HI R6, R124, R127, RZ, 0x6 ;  /* 0x0000007f7c067211 */ /* 0x000fc600078f30ff */
[----:B------:R-:W-:Y:S02]  /*1870*/  IMAD.IADD R18, R0, 0x1, -R2 ;  /* 0x0000000100127824 */ /* 0x000fe400078e0a02 */
[----:B------:R-:W-:Y:S02]  /*1880*/  IMAD.SHL.U32 R0, R6, 0x8, RZ ;  /* 0x0000000806007824 */ /* 0x000fe400078e00ff */
[----:B------:R-:W-:Y:S02]  /*1890*/  IMAD.MOV.U32 R2, RZ, RZ, 0x10 ;  /* 0x00000010ff027424 */ /* 0x000fe400078e00ff */
[----:B------:R-:W-:Y:S01]  /*18a0*/  IMAD.MOV.U32 R6, RZ, RZ, 0x20 ;  /* 0x00000020ff067424 */ /* 0x000fe200078e00ff */
[----:B------:R-:W-:Y:S01]  /*18b0*/  LOP3.LUT R10, R3, 0xfffffe00, R0, 0xf8, !PT ;  /* 0xfffffe00030a7812 */ /* 0x000fe200078ef800 */
[----:B--2---:R1:W2:Y:S01]  /*18c0*/  @P2 R2UR UR18, R7 ;  /* 0x00000000071223c2 */ /* 0x0042a200000e0000 */
[----:B------:R-:W-:Y:S01]  /*18d0*/  R2P PR, R18, 0x6 ;  /* 0x0000000612007804 */ /* 0x000fe20000000000 */
[----:B--2---:R-:W-:-:S04]  /*18e0*/  @!UP0 UMOV UR18, UR13 ;  /* 0x0000000d00128c82 */ /* 0x004fc80008000000 */
[----:B------:R-:W-:Y:S02]  /*18f0*/  SEL R3, R2, 0xfffffff0, !P1 ;  /* 0xfffffff002037807 */ /* 0x000fe40004800000 */
[----:B------:R-:W-:Y:S01]  /*1900*/  SEL R2, R6, 0xffffffe0, !P2 ;  /* 0xffffffe006027807 */ /* 0x000fe20005000000 */
[----:B------:R-:W-:Y:S05]  /*1910*/  @P4 BRA `(.L_x_1067) ;  /* 0x0000009000004947 */ /* 0x000fea0003800000 */
[----:B---34-:R-:W-:Y:S01]  /*1920*/  SHF.R.S32.HI R0, RZ, 0x1f, R23 ;  /* 0x0000001fff007819 */ /* 0x018fe20000011417 */
[----:B-1----:R-:W-:-:S03]  /*1930*/  IMAD.WIDE R6, R129, 0x2, R4 ;  /* 0x0000000281067825 */ /* 0x002fc600078e0204 */
[----:B------:R-:W-:-:S04]  /*1940*/  LEA.HI R0, R0, R23, RZ, 0x3 ;  /* 0x0000001700007211 */ /* 0x000fc800078f18ff */
[----:B------:R-:W-:Y:S02]  /*1950*/  LOP3.LUT R8, R0, 0xfffffff8, RZ, 0xc0, !PT ;  /* 0xfffffff800087812 */ /* 0x000fe400078ec0ff */
[----:B------:R-:W-:-:S03]  /*1960*/  SHF.L.U32 R0, R10, 0x1, RZ ;  /* 0x000000010a007819 */ /* 0x000fc600000006ff */
[----:B------:R-:W-:Y:S02]  /*1970*/  IMAD.WIDE R4, R8, 0x2, R4 ;  /* 0x0000000208047825 */ /* 0x000fe400078e0204 */
[----:B------:R-:W-:Y:S01]  /*1980*/  @!PT LDS RZ, [RZ] ;  /* 0x00000000fffff984 */ /* 0x000fe20000000800 */
[----:B------:R1:W-:Y:S04]  /*1990*/  LDGSTS.E.BYPASS.LTC128B.128 [R0+0x8080], [R6.64], !P3 ;  /* 0x0808000006007fae */ /* 0x0003e8000d901d56 */
[----:B------:R1:W-:Y:S02]  /*19a0*/  LDGSTS.E.BYPASS.LTC128B.128 [R0+0xc080], [R4.64], !P0 ;  /* 0x0c08000004007fae */ /* 0x0003e4000c101d56 */
.L_x_1067:
[----:B---34-:R-:W-:Y:S05]  /*19b0*/  BSYNC B0 ;  /* 0x0000000000007941 */ /* 0x018fea0003800000 */
.L_x_1066:
[----:B-1----:R-:W-:Y:S01]  /*19c0*/  IADD3 R0, R9, 0x10, RZ ;  /* 0x0000001009007810 */ /* 0x002fe20007ffe0ff */
[----:B------:R1:W2:Y:S01]  /*19d0*/  SHFL.IDX PT, R5, R11, 0x1, 0x181f ;  /* 0x00381f000b057f89 */ /* 0x0002a200000e0000 */
[----:B------:R-:W-:Y:S02]  /*19e0*/  BSSY B0, `(.L_x_1068) ;  /* 0x000000d000007945 */ /* 0x000fe40003800000 */
[----:B------:R-:W-:Y:S01]  /*19f0*/  ISETP.GE.AND P1, PT, R0, UR6, PT ;  /* 0x0000000600007c0c */ /* 0x000fe2000bf26270 */
[----:B------:R1:W3:-:S12]  /*1a00*/  SHFL.IDX PT, R4, R12, 0x1, 0x181f ;  /* 0x00381f000c047f89 */ /* 0x0002d800000e0000 */
[----:B------:R-:W-:Y:S05]  /*1a10*/  @P1 BRA `(.L_x_1069) ;  /* 0x0000009000001947 */ /* 0x000fea0003800000 */
[----:B------:R-:W-:Y:S01]  /*1a20*/  SHF.R.S32.HI R0, RZ, 0x1f, R23 ;  /* 0x0000001fff007819 */ /* 0x000fe20000011417 */
[----:B--23--:R-:W-:-:S03]  /*1a30*/  IMAD.WIDE R6, R129, 0x2, R4 ;  /* 0x0000000281067825 */ /* 0x00cfc600078e0204 */
[----:B------:R-:W-:-:S04]  /*1a40*/  LEA.HI R0, R0, R23, RZ, 0x3 ;  /* 0x0000001700007211 */ /* 0x000fc800078f18ff */
[----:B------:R-:W-:Y:S02]  /*1a50*/  LOP3.LUT R8, R0, 0xfffffff8, RZ, 0xc0, !PT ;  /* 0xfffffff800087812 */ /* 0x000fe400078ec0ff */
[----:B------:R-:W-:-:S03]  /*1a60*/  SHF.L.U32 R0, R10, 0x1, RZ ;  /* 0x000000010a007819 */ /* 0x000fc600000006ff */
[----:B------:R-:W-:Y:S02]  /*1a70*/  IMAD.WIDE R4, R8, 0x2, R4 ;  /* 0x0000000208047825 */ /* 0x000fe400078e0204 */
[----:B------:R-:W-:Y:S01]  /*1a80*/  @!PT LDS RZ, [RZ] ;  /* 0x00000000fffff984 */ /* 0x000fe20000000800 */
[----:B------:R2:W-:Y:S04]  /*1a90*/  LDGSTS.E.BYPASS.LTC128B.128 [R0+0x8880], [R6.64], !P3 ;  /* 0x0888000006007fae */ /* 0x0005e8000d901d56 */
[----:B------:R2:W-:Y:S02]  /*1aa0*/  LDGSTS.E.BYPASS.LTC128B.128 [R0+0xc880], [R4.64], !P0 ;  /* 0x0c88000004007fae */ /* 0x0005e4000c101d56 */
.L_x_1069:
[----:B------:R-:W-:Y:S05]  /*1ab0*/  BSYNC B0 ;  /* 0x0000000000007941 */ /* 0x000fea0003800000 */
.L_x_1068:
[----:B--2---:R-:W-:Y:S01]  /*1ac0*/  IADD3 R0, R9, 0x20, RZ ;  /* 0x0000002009007810 */ /* 0x004fe20007ffe0ff */
[----:B------:R2:W4:Y:S01]  /*1ad0*/  SHFL.IDX PT, R5, R11, 0x2, 0x181f ;  /* 0x00581f000b057f89 */ /* 0x00052200000e0000 */
[----:B------:R-:W-:Y:S02]  /*1ae0*/  BSSY B0, `(.L_x_1070) ;  /* 0x000000d000007945 */ /* 0x000fe40003800000 */
[----:B------:R-:W-:Y:S01]  /*1af0*/  ISETP.GE.AND P1, PT, R0, UR6, PT ;  /* 0x0000000600007c0c */ /* 0x000fe2000bf26270 */
[----:B---3--:R2:W3:-:S12]  /*1b00*/  SHFL.IDX PT, R4, R12, 0x2, 0x181f ;  /* 0x00581f000c047f89 */ /* 0x0084d800000e0000 */
[----:B------:R-:W-:Y:S05]  /*1b10*/  @P1 BRA `(.L_x_1071) ;  /* 0x0000009000001947 */ /* 0x000fea0003800000 */
[----:B------:R-:W-:Y:S01]  /*1b20*/  SHF.R.S32.HI R0, RZ, 0x1f, R23 ;  /* 0x0000001fff007819 */ /* 0x000fe20000011417 */
[----:B---34-:R-:W-:-:S03]  /*1b30*/  IMAD.WIDE R6, R129, 0x2, R4 ;  /* 0x0000000281067825 */ /* 0x018fc600078e0204 */
[----:B------:R-:W-:-:S04]  /*1b40*/  LEA.HI R0, R0, R23, RZ, 0x3 ;  /* 0x0000001700007211 */ /* 0x000fc800078f18ff */
[----:B------:R-:W-:Y:S02]  /*1b50*/  LOP3.LUT R8, R0, 0xfffffff8, RZ, 0xc0, !PT ;  /* 0xfffffff800087812 */ /* 0x000fe400078ec0ff */
[----:B------:R-:W-:-:S03]  /*1b60*/  SHF.L.U32 R0, R10, 0x1, RZ ;  /* 0x000000010a007819 */ /* 0x000fc600000006ff */
[----:B------:R-:W-:Y:S02]  /*1b70*/  IMAD.WIDE R4, R8, 0x2, R4 ;  /* 0x0000000208047825 */ /* 0x000fe400078e0204 */
[----:B------:R-:W-:Y:S01]  /*1b80*/  @!PT LDS RZ, [RZ] ;  /* 0x00000000fffff984 */ /* 0x000fe20000000800 */
[----:B------:R3:W-:Y:S04]  /*1b90*/  LDGSTS.E.BYPASS.LTC128B.128 [R0+0x9080], [R6.64], !P3 ;  /* 0x0908000006007fae */ /* 0x0007e8000d901d56 */
[----:B------:R3:W-:Y:S02]  /*1ba0*/  LDGSTS.E.BYPASS.LTC128B.128 [R0+0xd080], [R4.64], !P0 ;  /* 0x0d08000004007fae */ /* 0x0007e4000c101d56 */
.L_x_1071:
[----:B------:R-:W-:Y:S05]  /*1bb0*/  BSYNC B0 ;  /* 0x0000000000007941 */ /* 0x000fea0003800000 */
.L_x_1070:
[----:B---3--:R-:W-:Y:S01]  /*1bc0*/  IADD3 R0, R9, 0x30, RZ ;  /* 0x0000003009007810 */ /* 0x008fe20007ffe0ff */
[----:B----4-:R3:W4:Y:S01]  /*1bd0*/  SHFL.IDX PT, R5, R11, 0x3, 0x181f ;  /* 0x00781f000b057f89 */ /* 0x01072200000e0000 */
[----:B------:R-:W-:Y:S02]  /*1be0*/  BSSY B0, `(.L_x_1072) ;  /* 0x000000d000007945 */ /* 0x000fe40003800000 */
[----:B------:R-:W-:Y:S01]  /*1bf0*/  ISETP.GE.AND P1, PT, R0, UR6, PT ;  /* 0x0000000600007c0c */ /* 0x000fe2000bf26270 */
[----:B------:R3:W1:-:S12]  /*1c00*/  SHFL.IDX PT, R4, R12, 0x3, 0x181f ;  /* 0x00781f000c047f89 */ /* 0x00065800000e0000 */
[----:B------:R-:W-:Y:S05]  /*1c10*/  @P1 BRA `(.L_x_1073) ;  /* 0x0000009000001947 */ /* 0x000fea0003800000 */
[----:B------:R-:W-:Y:S01]  /*1c20*/  SHF.R.S32.HI R0, RZ, 0x1f, R23 ;  /* 0x0000001fff007819 */ /* 0x000fe20000011417 */
[----:B-1--4-:R-:W-:-:S03]  /*1c30*/  IMAD.WIDE R6, R129, 0x2, R4 ;  /* 0x0000000281067825 */ /* 0x012fc600078e0204 */
[----:B------:R-:W-:-:S04]  /*1c40*/  LEA.HI R0, R0, R23, RZ, 0x3 ;  /* 0x0000001700007211 */ /* 0x000fc800078f18ff */
[----:B------:R-:W-:Y:S02]  /*1c50*/  LOP3.LUT R8, R0, 0xfffffff8, RZ, 0xc0, !PT ;  /* 0xfffffff800087812 */ /* 0x000fe400078ec0ff */
[----:B------:R-:W-:-:S03]  /*1c60*/  SHF.L.U32 R0, R10, 0x1, RZ ;  /* 0x000000010a007819 */ /* 0x000fc600000006ff */
[----:B------:R-:W-:Y:S02]  /*1c70*/  IMAD.WIDE R4, R8, 0x2, R4 ;  /* 0x0000000208047825 */ /* 0x000fe400078e0204 */
[----:B------:R-:W-:Y:S01]  /*1c80*/  @!PT LDS RZ, [RZ] ;  /* 0x00000000fffff984 */ /* 0x000fe20000000800 */
[----:B------:R1:W-:Y:S04]  /*1c90*/  LDGSTS.E.BYPASS.LTC128B.128 [R0+0x9880], [R6.64], !P3 ;  /* 0x0988000006007fae */ /* 0x0003e8000d901d56 */
[----:B------:R1:W-:Y:S02]  /*1ca0*/  LDGSTS.E.BYPASS.LTC128B.128 [R0+0xd880], [R4.64], !P0 ;  /* 0x0d88000004007fae */ /* 0x0003e4000c101d56 */
.L_x_1073:
[----:B------:R-:W-:Y:S05]  /*1cb0*/  BSYNC B0 ;  /* 0x0000000000007941 */ /* 0x000fea0003800000 */
.L_x_1072:
[----:B-1----:R-:W-:Y:S01]  /*1cc0*/  IADD3 R0, R9, 0x40, RZ ;  /* 0x0000004009007810 */ /* 0x002fe20007ffe0ff */
[----:B----4-:R1:W4:Y:S01]  /*1cd0*/  SHFL.IDX PT, R5, R11, 0x4, 0x181f ;  /* 0x00981f000b057f89 */ /* 0x01032200000e0000 */
[----:B------:R-:W-:Y:S02]  /*1ce0*/  BSSY B0, `(.L_x_1074) ;  /* 0x000000d000007945 */ /* 0x000fe40003800000 */
[----:B------:R-:W-:Y:S01]  /*1cf0*/  ISETP.GE.AND P1, PT, R0, UR6, PT ;  /* 0x0000000600007c0c */ /* 0x000fe2000bf26270 */
[----:B------:R1:W2:-:S12]  /*1d00*/  SHFL.IDX PT, R4, R12, 0x4, 0x181f ;  /* 0x00981f000c047f89 */ /* 0x00029800000e0000 */
[----:B------:R-:W-:Y:S05]  /*1d10*/  @P1 BRA `(.L_x_1075) ;  /* 0x0000009000001947 */ /* 0x000fea0003800000 */
[----:B------:R-:W-:Y:S01]  /*1d20*/  SHF.R.S32.HI R0, RZ, 0x1f, R23 ;  /* 0x0000001fff007819 */ /* 0x000fe20000011417 */
[----:B--2-4-:R-:W-:-:S03]  /*1d30*/  IMAD.WIDE R6, R129, 0x2, R4 ;  /* 0x0000000281067825 */ /* 0x014fc600078e0204 */
[----:B------:R-:W-:-:S04]  /*1d40*/  LEA.HI R0, R0, R23, RZ, 0x3 ;  /* 0x0000001700007211 */ /* 0x000fc800078f18ff */
[----:B------:R-:W-:Y:S02]  /*1d50*/  LOP3.LUT R8, R0, 0xfffffff8, RZ, 0xc0, !PT ;  /* 0xfffffff800087812 */ /* 0x000fe400078ec0ff */
[----:B------:R-:W-:-:S03]  /*1d60*/  SHF.L.U32 R0, R10, 0x1, RZ ;  /* 0x000000010a007819 */ /* 0x000fc600000006ff */
[----:B------:R-:W-:Y:S02]  /*1d70*/  IMAD.WIDE R4, R8, 0x2, R4 ;  /* 0x0000000208047825 */ /* 0x000fe400078e0204 */
[----:B------:R-:W-:Y:S01]  /*1d80*/  @!PT LDS RZ, [RZ] ;  /* 0x00000000fffff984 */ /* 0x000fe20000000800 */
[----:B------:R2:W-:Y:S04]  /*1d90*/  LDGSTS.E.BYPASS.LTC128B.128 [R0+0xa080], [R6.64], !P3 ;  /* 0x0a08000006007fae */ /* 0x0005e8000d901d56 */
[----:B------:R2:W-:Y:S02]  /*1da0*/  LDGSTS.E.BYPASS.LTC128B.128 [R0+0xe080], [R4.64], !P0 ;  /* 0x0e08000004007fae */ /* 0x0005e4000c101d56 */
.L_x_1075:
[----:B------:R-:W-:Y:S05]  /*1db0*/  BSYNC B0 ;  /* 0x0000000000007941 */ /* 0x000fea0003800000 */
.L_x_1074:
[----:B--2---:R-:W-:Y:S01]  /*1dc0*/  IADD3 R0, R9, 0x50, RZ ;  /* 0x0000005009007810 */ /* 0x004fe20007ffe0ff */
        /* <DEDUP_REMOVED lines=14> */
.L_x_1077:
[----:B------:R-:W-:Y:S05]  /*1eb0*/  BSYNC B0 ;  /* 0x0000000000007941 */ /* 0x000fea0003800000 */
.L_x_1076:
        /* <DEDUP_REMOVED lines=15> */
.L_x_1079:
[----:B------:R-:W-:Y:S05]  /*1fb0*/  BSYNC B0 ;  /* 0x0000000000007941 */ /* 0x000fea0003800000 */
.L_x_1078:
[----:B--2---:R-:W-:Y:S01]  /*1fc0*/  IMAD.MOV.U32 R0, RZ, RZ, c[0x0][0x2b8] ;  /* 0x0000ae00ff007624 */ /* 0x004fe200078e00ff */
[----:B------:R-:W-:Y:S01]  /*1fd0*/  UMOV UR32, 0x30 ;  /* 0x0000003000207882 */ /* 0x000fe20000000000 */
[----:B------:R-:W-:Y:S01]  /*1fe0*/  SHFL.IDX PT, R4, R12, 0x7, 0x181f ;  /* 0x00f81f000c047f89 */ /* 0x000fe200000e0000 */
[----:B------:R-:W-:Y:S01]  /*1ff0*/  UIMAD UR21, UR26, UR32, -0x30 ;  /* 0xffffffd01a1574a4 */ /* 0x000fe2000f8e0220 */
[----:B------:R-:W-:Y:S01]  /*2000*/  IADD3 R6, R9, 0x70, RZ ;  /* 0x0000007009067810 */ /* 0x000fe20007ffe0ff */
[----:B------:R-:W-:Y:S01]  /*2010*/  IMAD.SHL.U32 R244, R10, 0x2, RZ ;  /* 0x000000020af47824 */ /* 0x000fe200078e00ff */
[----:B------:R-:W-:Y:S01]  /*2020*/  ISETP.NE.AND P4, PT, R0, 0x1, PT ;  /* 0x000000010000780c */ /* 0x000fe20003f85270 */
[----:B----4-:R-:W2:Y:S01]  /*2030*/  SHFL.IDX PT, R5, R11, 0x7, 0x181f ;  /* 0x00f81f000b057f89 */ /* 0x010ea200000e0000 */
[----:B------:R-:W-:Y:S01]  /*2040*/  ISETP.GE.AND P2, PT, R6, UR6, PT ;  /* 0x0000000606007c0c */ /* 0x000fe2000bf46270 */
[----:B------:R-:W-:Y:S01]  /*2050*/  USHF.R.S32.HI UR9, URZ, 0x1f, UR18 ;  /* 0x0000001f3f097899 */ /* 0x000fe20008011412 */
[----:B------:R-:W-:Y:S01]  /*2060*/  IADD3 R0, R131, UR21, RZ ;  /* 0x0000001583007c10 */ /* 0x000fe2000fffe0ff */
[----:B------:R-:W-:Y:S01]  /*2070*/  ULDC.64 UR4, c[0x0][0x2b0] ;  /* 0x0000ac0000047ab9 */ /* 0x000fe20000000a00 */
[----:B------:R-:W-:Y:S01]  /*2080*/  SHF.R.S32.HI R7, RZ, 0x1f, R23 ;  /* 0x0000001fff077819 */ /* 0x000fe20000011417 */
[----:B------:R-:W-:Y:S01]  /*2090*/  UIMAD UR9, UR9, UR4, URZ ;  /* 0x00000004090972a4 */ /* 0x000fe2000f8e023f */
[C---:B------:R-:W-:Y:S01]  /*20a0*/  IADD3 R8, R0.reuse, UR11, RZ ;  /* 0x0000000b00087c10 */ /* 0x040fe2000fffe0ff */
[----:B------:R-:W-:Y:S01]  /*20b0*/  UIMAD.WIDE.U32 UR16, UR18, UR4, URZ ;  /* 0x00000004121072a5 */ /* 0x000fe2000f8e003f */
[----:B------:R-:W-:Y:S01]  /*20c0*/  ISETP.GE.AND P5, PT, R0, UR8, PT ;  /* 0x0000000800007c0c */ /* 0x000fe2000bfa6270 */
[----:B------:R-:W-:Y:S01]  /*20d0*/  UIMAD UR5, UR18, UR5, UR9 ;  /* 0x00000005120572a4 */ /* 0x000fe2000f8e0209 */
[----:B------:R-:W-:-:S02]  /*20e0*/  IMAD.MOV.U32 R242, RZ, RZ, RZ ;  /* 0x000000fffff27224 */ /* 0x000fc400078e00ff */
[----:B------:R-:W-:Y:S01]  /*20f0*/  @P4 IMAD.HI.U32 R6, R8, c[0x0][0x2bc], RZ ;  /* 0x0000af0008064a27 */ /* 0x000fe200078e00ff */
[----:B------:R-:W-:Y:S01]  /*2100*/  ISETP.GT.OR P5, PT, R131, 0x2f, P5 ;  /* 0x0000002f8300780c */ /* 0x000fe20002fa4670 */
[----:B------:R-:W-:Y:S02]  /*2110*/  UIADD3 UR6, UR17, UR5, URZ ;  /* 0x0000000511067290 */ /* 0x000fe4000fffe03f */
[----:B------:R-:W-:Y:S01]  /*2120*/  IMAD.MOV.U32 R0, RZ, RZ, R8 ;  /* 0x000000ffff007224 */ /* 0x000fe200078e0008 */
[----:B------:R-:W-:Y:S01]  /*2130*/  @P4 SHF.R.U32.HI R0, RZ, c[0x0][0x2c0], R6 ;  /* 0x0000b000ff004a19 */ /* 0x000fe20000011606 */
[----:B------:R-:W-:Y:S01]  /*2140*/  ULDC.64 UR4, c[0x0][0x1e8] ;  /* 0x00007a0000047ab9 */ /* 0x000fe20000000a00 */
[----:B------:R-:W-:-:S04]  /*2150*/  LEA.HI R6, R7, R23, RZ, 0x3 ;  /* 0x0000001707067211 */ /* 0x000fc800078f18ff */
[----:B------:R-:W-:Y:S01]  /*2160*/  LOP3.LUT R126, R6, 0xfffffff8, RZ, 0xc0, !PT ;  /* 0xfffffff8067e7812 */ /* 0x000fe200078ec0ff */
[--C-:B-123--:R-:W-:Y:S02]  /*2170*/  @!P2 IMAD.WIDE R10, R129, 0x2, R4.reuse ;  /* 0x00000002810aa825 */ /* 0x10efe400078e0204 */
[----:B------:R-:W-:Y:S02]  /*2180*/  @!P5 IADD3 R7, P1, R0, UR16, RZ ;  /* 0x000000100007dc10 */ /* 0x000fe4000ff3e0ff */
[----:B------:R-:W-:Y:S01]  /*2190*/  @!P2 IMAD.WIDE R4, R126, 0x2, R4 ;  /* 0x000000027e04a825 */ /* 0x000fe200078e0204 */
[----:B------:R-:W-:Y:S01]  /*21a0*/  @!PT LDS RZ, [RZ] ;  /* 0x00000000fffff984 */ /* 0x000fe20000000800 */
[----:B------:R1:W-:Y:S01]  /*21b0*/  @!P2 LDGSTS.E.BYPASS.LTC128B.128 [R244+0xb880], [R10.64], !P3 ;  /* 0x0b8800000af4afae */ /* 0x0003e2000d901d56 */
[----:B------:R-:W-:Y:S02]  /*21c0*/  @!P5 LEA.HI.X.SX32 R9, R0, UR6, 0x1, P1 ;  /* 0x000000060009dc11 */ /* 0x000fe400088f0eff */
[C---:B------:R-:W-:Y:S01]  /*21d0*/  @!P5 LEA R6, P1, R7.reuse, c[0x0][0x2a0], 0x2 ;  /* 0x0000a8000706da11 */ /* 0x040fe200078210ff */
[----:B------:R2:W-:Y:S03]  /*21e0*/  @!P2 LDGSTS.E.BYPASS.LTC128B.128 [R244+0xf880], [R4.64], !P0 ;  /* 0x0f88000004f4afae */ /* 0x0005e6000c101d56 */
[----:B------:R-:W-:Y:S01]  /*21f0*/  @!P5 LEA.HI.X R7, R7, c[0x0][0x2a4], R9, 0x2, P1 ;  /* 0x0000a9000707da11 */ /* 0x000fe200008f1409 */
[----:B------:R-:W0:Y:S04]  /*2200*/  LDGDEPBAR ;  /* 0x00000000000079af */ /* 0x000e280000000000 */
[----:B------:R-:W-:Y:S01]  /*2210*/  BAR.SYNC.DEFER_BLOCKING 0x0 ;  /* 0x0000000000007b1d */ /* 0x000fe20000010000 */
[----:B------:R-:W-:-:S04]  /*2220*/  UIMAD UR9, UR20, UR4, URZ ;  /* 0x00000004140972a4 */ /* 0x000fc8000f8e023f */
[----:B------:R-:W-:Y:S02]  /*2230*/  UIMAD UR9, UR10, UR5, UR9 ;  /* 0x000000050a0972a4 */ /* 0x000fe4000f8e0209 */
[----:B------:R-:W-:Y:S02]  /*2240*/  UIMAD.WIDE.U32 UR18, UR10, UR4, URZ ;  /* 0x000000040a1272a5 */ /* 0x000fe4000f8e003f */
[----:B------:R-:W-:Y:S01]  /*2250*/  UIMAD UR32, UR26, -0x30, UR32 ;  /* 0xffffffd01a2078a4 */ /* 0x000fe2000f8e0220 */
[----:B------:R-:W-:Y:S01]  /*2260*/  ISETP.GE.AND P6, PT, R129, c[0x0][0x1d4], PT ;  /* 0x0000750081007a0c */ /* 0x000fe20003fc6270 */
[----:B------:R-:W-:Y:S01]  /*2270*/  UIADD3 UR9, UR19, UR9, URZ ;  /* 0x0000000913097290 */ /* 0x000fe2000fffe03f */
[----:B------:R-:W-:Y:S01]  /*2280*/  SHF.R.S32.HI R12, RZ, 0x4, R13 ;  /* 0x00000004ff0c7819 */ /* 0x000fe2000001140d */
[----:B------:R-:W-:Y:S01]  /*2290*/  UIADD3 UR29, UR8, UR32, URZ ;  /* 0x00000020081d7290 */ /* 0x000fe2000fffe03f */
[----:B------:R-:W-:Y:S01]  /*22a0*/  LEA.HI R123, R124, R127, RZ, 0x5 ;  /* 0x0000007f7c7b7211 */ /* 0x000fe200078f28ff */
[----:B------:R-:W-:Y:S01]  /*22b0*/  ULDC.64 UR4, c[0x0][0x210] ;  /* 0x0000840000047ab9 */ /* 0x000fe20000000a00 */
[----:B------:R-:W-:Y:S01]  /*22c0*/  SHF.R.S32.HI R130, RZ, 0x1f, R129 ;  /* 0x0000001fff827819 */ /* 0x000fe20000011481 */
[----:B------:R-:W-:Y:S02]  /*22d0*/  STL [R1+0x24], R126 ;  /* 0x0000247e01007387 */ /* 0x000fe40000100800 */
[----:B------:R-:W-:-:S04]  /*22e0*/  IADD3 R37, -R15, UR29, RZ ;  /* 0x0000001d0f257c10 */ /* 0x000fc8000fffe1ff */
[C---:B------:R-:W-:Y:S01]  /*22f0*/  ISETP.GE.AND P2, PT, R37.reuse, 0x1, PT ;  /* 0x000000012500780c */ /* 0x040fe20003f46270 */
[----:B------:R3:W4:Y:S01]  /*2300*/  @!P5 LDG.E R242, [R6.64] ;  /* 0x0000001606f2d981 */ /* 0x000722000c1e1900 */
[----:B------:R-:W-:Y:S01]  /*2310*/  IMAD.MOV R0, RZ, RZ, -R0 ;  /* 0x000000ffff007224 */ /* 0x000fe200078e0a00 */
[----:B------:R-:W-:Y:S01]  /*2320*/  ISETP.GE.AND P1, PT, R37, 0x11, PT ;  /* 0x000000112500780c */ /* 0x000fe20003f26270 */
[----:B------:R-:W-:Y:S01]  /*2330*/  UIMAD UR20, UR20, UR4, URZ ;  /* 0x00000004141472a4 */ /* 0x000fe2000f8e023f */
[----:B------:R-:W-:Y:S01]  /*2340*/  ISETP.GE.AND P5, PT, R23, c[0x0][0x1d4], PT ;  /* 0x0000750017007a0c */ /* 0x000fe20003fa6270 */
[----:B------:R-:W-:Y:S01]  /*2350*/  IMAD R243, R0, c[0x0][0x2b8], R8 ;  /* 0x0000ae0000f37a24 */ /* 0x000fe200078e0208 */
[----:B------:R-:W-:Y:S01]  /*2360*/  SHF.R.S32.HI R122, RZ, 0x5, R123 ;  /* 0x00000005ff7a7819 */ /* 0x000fe2000001147b */
[----:B------:R-:W-:Y:S01]  /*2370*/  UIMAD.WIDE.U32 UR24, UR10, UR4, URZ ;  /* 0x000000040a1872a5 */ /* 0x000fe2000f8e003f */
[----:B------:R-:W-:Y:S01]  /*2380*/  SHF.R.S32.HI R128, RZ, 0x1f, R126 ;  /* 0x0000001fff807819 */ /* 0x000fe2000001147e */
[C---:B--2---:R-:W-:Y:S01]  /*2390*/  IMAD.WIDE.U32 R4, R243.reuse, c[0x0][0x1e0], RZ ;  /* 0x00007800f3047a25 */ /* 0x044fe200078e00ff */
[----:B------:R-:W-:Y:S01]  /*23a0*/  SHF.R.S32.HI R16, RZ, 0x1f, R243 ;  /* 0x0000001fff107819 */ /* 0x000fe200000114f3 */
[----:B------:R-:W-:Y:S01]  /*23b0*/  UIMAD UR20, UR10, UR5, UR20 ;  /* 0x000000050a1472a4 */ /* 0x000fe2000f8e0214 */
[----:B------:R-:W-:Y:S01]  /*23c0*/  STL [R1+0x2c], R130 ;  /* 0x00002c8201007387 */ /* 0x000fe20000100800 */
[----:B------:R-:W-:Y:S01]  /*23d0*/  UIADD3 UR4, UR26, -0x1, URZ ;  /* 0xffffffff1a047890 */ /* 0x000fe2000fffe03f */
[----:B------:R-:W-:Y:S01]  /*23e0*/  SEL R125, RZ, 0x10, P5 ;  /* 0x00000010ff7d7807 */ /* 0x000fe20002800000 */
[----:B------:R-:W-:Y:S01]  /*23f0*/  IMAD R0, R16, c[0x0][0x1e0], RZ ;  /* 0x0000780010007a24 */ /* 0x000fe200078e02ff */
[----:B------:R-:W-:Y:S01]  /*2400*/  UIADD3 UR20, UR25, UR20, URZ ;  /* 0x0000001419147290 */ /* 0x000fe2000fffe03f */
[----:B------:R-:W-:Y:S01]  /*2410*/  STL [R1+0x28], R128 ;  /* 0x0000288001007387 */ /* 0x000fe20000100800 */
[----:B------:R-:W-:Y:S01]  /*2420*/  UISETP.GT.AND UP0, UPT, UR4, UR7, UPT ;  /* 0x000000070400728c */ /* 0x000fe2000bf04270 */
[----:B------:R-:W-:Y:S01]  /*2430*/  IMAD R0, R243, c[0x0][0x1e4], R0 ;  /* 0x00007900f3007a24 */ /* 0x000fe200078e0200 */
[----:B------:R-:W-:-:S03]  /*2440*/  IADD3 R245, R244, 0x2080, RZ ;  /* 0x00002080f4f57810 */ /* 0x000fc60007ffe0ff */
[----:B------:R-:W-:Y:S02]  /*2450*/  IMAD.IADD R5, R5, 0x1, R0 ;  /* 0x0000000105057824 */ /* 0x000fe400078e0200 */
[----:B---3--:R-:W-:Y:S01]  /*2460*/  IMAD R7, R243, c[0x0][0x1e0], RZ ;  /* 0x00007800f3077a24 */ /* 0x008fe200078e02ff */
[----:B----4-:R-:W-:Y:S01]  /*2470*/  SHF.R.S32.HI R17, RZ, 0x1f, R242 ;  /* 0x0000001fff117819 */ /* 0x010fe200000114f2 */
[----:B------:R-:W-:-:S04]  /*2480*/  IMAD.WIDE.U32 R4, R242, c[0x0][0x1f0], R4 ;  /* 0x00007c00f2047a25 */ /* 0x000fc800078e0004 */
[----:B------:R-:W-:Y:S01]  /*2490*/  IMAD R6, R17, c[0x0][0x1f0], RZ ;  /* 0x00007c0011067a24 */ /* 0x000fe200078e02ff */
[----:B------:R-:W-:-:S03]  /*24a0*/  IADD3 R0, P0, R4, UR18, RZ ;  /* 0x0000001204007c10 */ /* 0x000fc6000ff1e0ff */
[----:B------:R-:W-:-:S05]  /*24b0*/  IMAD R6, R242, c[0x0][0x1f4], R6 ;  /* 0x00007d00f2067a24 */ /* 0x000fca00078e0206 */
[----:B------:R-:W-:Y:S01]  /*24c0*/  IADD3.X R4, R5, UR9, R6, P0, !PT ;  /* 0x0000000905047c10 */ /* 0x000fe200087fe406 */
[----:B------:R-:W-:Y:S01]  /*24d0*/  IMAD.U32 R6, RZ, RZ, UR10 ;  /* 0x0000000aff067e24 */ /* 0x000fe2000f8e00ff */
[----:B------:R-:W-:Y:S01]  /*24e0*/  LEA R8, P0, R0, c[0x0][0x1c8], 0x1 ;  /* 0x0000720000087a11 */ /* 0x000fe200078008ff */
[----:B------:R-:W-:-:S03]  /*24f0*/  IMAD R5, R242, c[0x0][0x1f0], R7 ;  /* 0x00007c00f2057a24 */ /* 0x000fc600078e0207 */
[----:B------:R-:W-:Y:S01]  /*2500*/  LEA.HI.X R0, R0, c[0x0][0x1cc], R4, 0x1, P0 ;  /* 0x0000730000007a11 */ /* 0x000fe200000f0c04 */
[----:B------:R-:W-:Y:S01]  /*2510*/  IMAD R6, R6, c[0x0][0x1e8], R5 ;  /* 0x00007a0006067a24 */ /* 0x000fe200078e0205 */
[----:B------:R-:W-:Y:S01]  /*2520*/  SHFL.IDX PT, R4, R8, RZ, 0x181f ;  /* 0x00181fff08047589 */ /* 0x000fe200000e0000 */
[----:B------:R-:W-:-:S03]  /*2530*/  ISETP.GT.AND P0, PT, R37, 0x20, PT ;  /* 0x000000202500780c */ /* 0x000fc60003f04270 */
[----:B------:R-:W1:Y:S01]  /*2540*/  SHFL.IDX PT, R5, R0, RZ, 0x181f ;  /* 0x00181fff00057589 */ /* 0x000e6200000e0000 */
[----:B------:R-:W-:-:S03]  /*2550*/  LEA R6, R6, c[0x0][0x1c8], 0x1 ;  /* 0x0000720006067a11 */ /* 0x000fc600078e08ff */
[----:B------:R-:W-:Y:S04]  /*2560*/  SHFL.IDX PT, R8, R8, 0x1, 0x181f ;  /* 0x00381f0008087f89 */ /* 0x000fe800000e0000 */
[----:B------:R-:W2:Y:S04]  /*2570*/  SHFL.IDX PT, R9, R0, 0x1, 0x181f ;  /* 0x00381f0000097f89 */ /* 0x000ea800000e0000 */
[----:B------:R-:W-:Y:S04]  /*2580*/  SHFL.IDX PT, R6, R6, 0x2, 0x181f ;  /* 0x00581f0006067f89 */ /* 0x000fe800000e0000 */
[----:B------:R3:W4:Y:S01]  /*2590*/  SHFL.IDX PT, R7, R0, 0x2, 0x181f ;  /* 0x00581f0000077f89 */ /* 0x00072200000e0000 */
[----:B-1----:R-:W-:-:S05]  /*25a0*/  @P2 IMAD.WIDE R10, R129, 0x2, R4 ;  /* 0x00000002810a2825 */ /* 0x002fca00078e0204 */
[----:B------:R1:W-:Y:S01]  /*25b0*/  @P2 LDGSTS.E.BYPASS.LTC128B.128 [R244+0x5080], [R10.64], !P6 ;  /* 0x050800000af42fae */ /* 0x0003e2000f101d56 */
[----:B---3--:R-:W-:-:S04]  /*25c0*/  LEA.HI R0, R13, R12, RZ, 0x1 ;  /* 0x0000000c0d007211 */ /* 0x008fc800078f08ff */
[----:B------:R-:W-:-:S05]  /*25d0*/  LOP3.LUT R0, R0, 0xfffffffe, RZ, 0xc0, !PT ;  /* 0xfffffffe00007812 */ /* 0x000fca00078ec0ff */
[----:B------:R-:W-:Y:S02]  /*25e0*/  IMAD.IADD R14, R12, 0x1, -R0 ;  /* 0x000000010c0e7824 */ /* 0x000fe400078e0a00 */
[----:B--2---:R-:W-:-:S04]  /*25f0*/  @P1 IMAD.WIDE R12, R129, 0x2, R8 ;  /* 0x00000002810c1825 */ /* 0x004fc800078e0208 */
[----:B------:R-:W-:-:S04]  /*2600*/  @P1 IMAD.WIDE R8, R126, 0x2, R8 ;  /* 0x000000027e081825 */ /* 0x000fc800078e0208 */
[----:B-1----:R-:W-:-:S04]  /*2610*/  @P2 IMAD.WIDE R10, R126, 0x2, R4 ;  /* 0x000000027e0a2825 */ /* 0x002fc800078e0204 */
[--C-:B----4-:R-:W-:Y:S01]  /*2620*/  @P0 IMAD.WIDE R4, R129, 0x2, R6.reuse ;  /* 0x0000000281040825 */ /* 0x110fe200078e0206 */
[----:B------:R1:W-:Y:S01]  /*2630*/  @P2 LDGSTS.E.BYPASS.LTC128B.128 [R244+0x6880], [R10.64], !P5 ;  /* 0x068800000af42fae */ /* 0x0003e2000e901d56 */
[----:B------:R-:W-:Y:S02]  /*2640*/  ISETP.GE.AND P2, PT, R23, c[0x0][0x1d4], PT ;  /* 0x0000750017007a0c */ /* 0x000fe40003f46270 */
[----:B------:R-:W-:Y:S01]  /*2650*/  @P0 IMAD.WIDE R6, R126, 0x2, R6 ;  /* 0x000000027e060825 */ /* 0x000fe200078e0206 */
[----:B------:R2:W-:Y:S03]  /*2660*/  @P1 LDGSTS.E.BYPASS.LTC128B.128 [R244+0x5880], [R12.64], !P6 ;  /* 0x058800000cf41fae */ /* 0x0005e6000f101d56 */
[C---:B------:R-:W-:Y:S01]  /*2670*/  IMAD.SHL.U32 R0, R36.reuse, 0x40, RZ ;  /* 0x0000004024007824 */ /* 0x040fe200078e00ff */
[----:B------:R1:W-:Y:S01]  /*2680*/  @P1 LDGSTS.E.BYPASS.LTC128B.128 [R244+0x7080], [R8.64], !P5 ;  /* 0x0708000008f41fae */ /* 0x0003e2000e901d56 */
[----:B------:R-:W-:-:S03]  /*2690*/  LOP3.LUT P1, RZ, R36, 0x2, RZ, 0xc0, !PT ;  /* 0x0000000224ff7812 */ /* 0x000fc6000782c0ff */
[----:B------:R3:W-:Y:S01]  /*26a0*/  @P0 LDGSTS.E.BYPASS.LTC128B.128 [R244+0x6080], [R4.64], !P6 ;  /* 0x0608000004f40fae */ /* 0x0007e2000f101d56 */
[----:B------:R-:W-:-:S03]  /*26b0*/  LOP3.LUT R0, R0, 0x1c0, RZ, 0xc0, !PT ;  /* 0x000001c000007812 */ /* 0x000fc600078ec0ff */
[----:B------:R4:W-:Y:S04]  /*26c0*/  @P0 LDGSTS.E.BYPASS.LTC128B.128 [R244+0x7880], [R6.64], !P5 ;  /* 0x0788000006f40fae */ /* 0x0009e8000e901d56 */
[----:B------:R-:W0:Y:S01]  /*26d0*/  LDGDEPBAR ;  /* 0x00000000000079af */ /* 0x000e220000000000 */
[----:B---3--:R-:W-:Y:S02]  /*26e0*/  IMAD.SHL.U32 R4, R18, 0x40, RZ ;  /* 0x0000004012047824 */ /* 0x008fe400078e00ff */
[----:B------:R-:W-:Y:S02]  /*26f0*/  IMAD.SHL.U32 R5, R19, 0x40, RZ ;  /* 0x0000004013057824 */ /* 0x000fe400078e00ff */
[----:B----4-:R-:W-:Y:S01]  /*2700*/  IMAD.SHL.U32 R7, R15, 0x8, RZ ;  /* 0x000000080f077824 */ /* 0x010fe200078e00ff */
[----:B------:R-:W-:-:S04]  /*2710*/  DEPBAR.LE SB0, 0x1 ;  /* 0x000080400000791a */ /* 0x000fc80000000000 */
[----:B------:R-:W-:-:S04]  /*2720*/  DEPBAR.LE SB0, 0x0 ;  /* 0x000080000000791a */ /* 0x000fc80000000000 */
[----:B------:R-:W-:Y:S01]  /*2730*/  IMAD.SHL.U32 R6, R14, 0x8, RZ ;  /* 0x000000080e067824 */ /* 0x000fe200078e00ff */
[----:B------:R-:W-:Y:S02]  /*2740*/  LOP3.LUT R4, R4, 0x1c0, RZ, 0xc0, !PT ;  /* 0x000001c004047812 */ /* 0x000fe400078ec0ff */
[----:B------:R-:W-:Y:S02]  /*2750*/  LOP3.LUT R121, R5, 0xfffffe00, RZ, 0xc0, !PT ;  /* 0xfffffe0005797812 */ /* 0x000fe400078ec0ff */
[----:B------:R-:W-:Y:S02]  /*2760*/  LOP3.LUT R7, R0, 0x8, R7, 0xf8, !PT ;  /* 0x0000000800077812 */ /* 0x000fe400078ef807 */
[----:B------:R-:W-:Y:S02]  /*2770*/  LOP3.LUT R5, R4, 0x8, R6, 0xf8, !PT ;  /* 0x0000000804057812 */ /* 0x000fe400078ef806 */
[----:B------:R-:W-:Y:S02]  /*2780*/  SHF.R.U32.HI R0, RZ, 0x3, R0 ;  /* 0x00000003ff007819 */ /* 0x000fe40000011600 */
[----:B------:R-:W-:-:S02]  /*2790*/  SHF.R.U32.HI R4, RZ, 0x3, R4 ;  /* 0x00000003ff047819 */ /* 0x000fc40000011604 */
[----:B------:R-:W-:Y:S02]  /*27a0*/  LOP3.LUT R0, R7, R0, RZ, 0x3c, !PT ;  /* 0x0000000007007212 */ /* 0x000fe400078e3cff */
[----:B------:R-:W-:Y:S01]  /*27b0*/  LOP3.LUT R120, R5, R4, RZ, 0x3c, !PT ;  /* 0x0000000405787212 */ /* 0x000fe200078e3cff */
[----:B------:R-:W-:Y:S02]  /*27c0*/  IMAD R4, R122, 0x400, R121 ;  /* 0x000004007a047824 */ /* 0x000fe400078e0279 */
[----:B------:R-:W-:Y:S02]  /*27d0*/  IMAD R0, R14, 0x200, R0 ;  /* 0x000002000e007824 */ /* 0x000fe400078e0200 */
[----:B------:R-:W-:Y:S02]  /*27e0*/  IMAD.IADD R4, R120, 0x1, R4 ;  /* 0x0000000178047824 */ /* 0x000fe400078e0204 */
[----:B------:R-:W-:Y:S01]  /*27f0*/  IMAD.SHL.U32 R224, R0, 0x2, RZ ;  /* 0x0000000200e07824 */ /* 0x000fe200078e00ff */
[----:B------:R-:W-:Y:S01]  /*2800*/  BAR.SYNC.DEFER_BLOCKING 0x0 ;  /* 0x0000000000007b1d */ /* 0x000fe20000010000 */
[----:B------:R-:W-:-:S02]  /*2810*/  IMAD.SHL.U32 R231, R4, 0x2, RZ ;  /* 0x0000000204e77824 */ /* 0x000fc400078e00ff */
[----:B------:R-:W-:Y:S01]  /*2820*/  IMAD R0, R16, c[0x0][0x208], RZ ;  /* 0x0000820010007a24 */ /* 0x000fe200078e02ff */
[----:B------:R-:W-:Y:S01]  /*2830*/  IADD3 R235, R224, 0x50a0, RZ ;  /* 0x000050a0e0eb7810 */ /* 0x000fe20007ffe0ff */
[--C-:B------:R-:W-:Y:S02]  /*2840*/  IMAD R233, R3, 0x2, R231.reuse ;  /* 0x0000000203e97824 */ /* 0x100fe400078e02e7 */
[----:B------:R-:W-:Y:S02]  /*2850*/  IMAD R0, R243, c[0x0][0x20c], R0 ;  /* 0x00008300f3007a24 */ /* 0x000fe400078e0200 */
[C---:B------:R-:W-:Y:S02]  /*2860*/  IMAD R232, R2.reuse, 0x2, R231 ;  /* 0x0000000202e87824 */ /* 0x040fe400078e02e7 */
[----:B------:R-:W-:Y:S02]  /*2870*/  IMAD R234, R2, 0x2, R233 ;  /* 0x0000000202ea7824 */ /* 0x000fe400078e02e9 */
[----:B------:R-:W-:Y:S01]  /*2880*/  IMAD R236, R3, 0x2, R232 ;  /* 0x0000000203ec7824 */ /* 0x000fe200078e02e8 */
[----:B------:R-:W-:Y:S04]  /*2890*/  LDSM.16.M88.4 R4, [R224+0x5080] ;  /* 0x00508000e004783b */ /* 0x000fe80000000200 */
[----:B--2---:R-:W2:Y:S04]  /*28a0*/  LDSM.16.M88.4 R12, [R231+0x8080] ;  /* 0x00808000e70c783b */ /* 0x004ea80000000200 */
[----:B-1----:R-:W1:Y:S04]  /*28b0*/  LDSM.16.M88.4 R8, [R231+0xa080] ;  /* 0x00a08000e708783b */ /* 0x002e680000000200 */
[----:B------:R-:W3:Y:S04]  /*28c0*/  LDSM.16.M88.4 R24, [R224+0x5880] ;  /* 0x00588000e018783b */ /* 0x000ee80000000200 */
[----:B------:R-:W4:Y:S01]  /*28d0*/  LDSM.16.M88.4 R32, [R224+0x6080] ;  /* 0x00608000e020783b */ /* 0x000f220000000200 */
[-C--:B--2---:R-:W-:Y:S08]  /*28e0*/  HMMA.16816.F32.BF16 R112, R12, R4.reuse, RZ ;  /* 0x000000040c70723c */ /* 0x084ff000000418ff */
[C---:B-1----:R-:W-:Y:S07]  /*28f0*/  HMMA.16816.F32.BF16 R68, R8.reuse, R4, RZ ;  /* 0x000000040844723c */ /* 0x042fee00000418ff */
[----:B------:R-:W-:Y:S01]  /*2900*/  IMAD.WIDE.U32 R4, R243, c[0x0][0x208], RZ ;  /* 0x00008200f3047a25 */ /* 0x000fe200078e00ff */
[----:B------:R-:W-:Y:S03]  /*2910*/  HMMA.16816.F32.BF16 R72, R8, R6, RZ ;  /* 0x000000060848723c */ /* 0x000fe600000418ff */
[----:B------:R-:W-:-:S02]  /*2920*/  IMAD.IADD R5, R5, 0x1, R0 ;  /* 0x0000000105057824 */ /* 0x000fc400078e0200 */
[----:B------:R-:W-:Y:S02]  /*2930*/  IMAD R0, R17, c[0x0][0x218], RZ ;  /* 0x0000860011007a24 */ /* 0x000fe400078e02ff */
[C---:B------:R-:W-:Y:S01]  /*2940*/  IMAD.WIDE.U32 R4, R242.reuse, c[0x0][0x218], R4 ;  /* 0x00008600f2047a25 */ /* 0x040fe200078e0004 */
[C---:B------:R-:W-:Y:S01]  /*2950*/  HMMA.16816.F32.BF16 R116, R12.reuse, R6, RZ ;  /* 0x000000060c74723c */ /* 0x040fe200000418ff */
[----:B------:R-:W-:Y:S06]  /*2960*/  LDSM.16.M88.4 R16, [R233+0xa080] ;  /* 0x00a08000e910783b */ /* 0x000fec0000000200 */
[----:B------:R-:W-:Y:S01]  /*2970*/  IMAD R6, R242, c[0x0][0x21c], R0 ;  /* 0x00008700f2067a24 */ /* 0x000fe200078e0200 */
[----:B------:R-:W-:Y:S01]  /*2980*/  IADD3 R0, P0, R4, UR24, RZ ;  /* 0x0000001804007c10 */ /* 0x000fe2000ff1e0ff */
[----:B---3--:R-:W-:Y:S01]  /*2990*/  HMMA.16816.F32.BF16 R92, R12, R24, RZ ;  /* 0x000000180c5c723c */ /* 0x008fe200000418ff */
[----:B------:R-:W-:-:S02]  /*29a0*/  IADD3 R7, R224, 0x5080, RZ ;  /* 0x00005080e0077810 */ /* 0x000fc40007ffe0ff */
[----:B------:R-:W-:Y:S02]  /*29b0*/  IADD3.X R5, R5, UR20, R6, P0, !PT ;  /* 0x0000001405057c10 */ /* 0x000fe400087fe406 */
[C---:B------:R-:W-:Y:S02]  /*29c0*/  LEA R4, P0, R0.reuse, c[0x0][0x1f8], 0x1 ;  /* 0x00007e0000047a11 */ /* 0x040fe400078008ff */
[----:B------:R-:W-:Y:S01]  /*29d0*/  @P1 IADD3 R235, R7, -0x20, RZ ;  /* 0xffffffe007eb1810 */ /* 0x000fe20007ffe0ff */
[C---:B------:R-:W-:Y:S01]  /*29e0*/  HMMA.16816.F32.BF16 R60, R8.reuse, R24, RZ ;  /* 0x00000018083c723c */ /* 0x040fe200000418ff */
[----:B------:R-:W-:Y:S01]  /*29f0*/  LEA.HI.X R0, R0, c[0x0][0x1fc], R5, 0x1, P0 ;  /* 0x00007f0000007a11 */ /* 0x000fe200000f0c05 */
[----:B------:R-:W1:Y:S01]  /*2a00*/  SHFL.IDX PT, R20, R4, 0x2, 0x181f ;  /* 0x00581f0004147f89 */ /* 0x000e6200000e0000 */
[C---:B------:R-:W-:Y:S02]  /*2a10*/  IADD3 R241, R235.reuse, 0x800, RZ ;  /* 0x00000800ebf17810 */ /* 0x040fe40007ffe0ff */
[----:B------:R-:W-:Y:S01]  /*2a20*/  IADD3 R240, R235, 0x1000, RZ ;  /* 0x00001000ebf07810 */ /* 0x000fe20007ffe0ff */
[----:B------:R-:W2:Y:S01]  /*2a30*/  SHFL.IDX PT, R7, R4, 0x1, 0x181f ;  /* 0x00381f0004077f89 */ /* 0x000ea200000e0000 */
[----:B------:R-:W-:Y:S01]  /*2a40*/  IMAD.WIDE R24, R129, 0x2, RZ ;  /* 0x0000000281187825 */ /* 0x000fe200078e02ff */
[----:B------:R-:W-:Y:S01]  /*2a50*/  HMMA.16816.F32.BF16 R56, R8, R26, RZ ;  /* 0x0000001a0838723c */ /* 0x000fe200000418ff */
[C---:B------:R-:W-:Y:S01]  /*2a60*/  IADD3 R239, R235.reuse, 0x1800, RZ ;  /* 0x00001800ebef7810 */ /* 0x040fe20007ffe0ff */
[----:B------:R3:W5:Y:S01]  /*2a70*/  SHFL.IDX PT, R6, R4, RZ, 0x181f ;  /* 0x00181fff04067589 */ /* 0x00076200000e0000 */
[----:B------:R-:W-:-:S02]  /*2a80*/  IADD3 R238, R235, 0x2000, RZ ;  /* 0x00002000ebee7810 */ /* 0x000fc40007ffe0ff */
[----:B------:R-:W-:Y:S01]  /*2a90*/  IADD3 R237, R235, 0x2800, RZ ;  /* 0x00002800ebed7810 */ /* 0x000fe20007ffe0ff */
[----:B------:R-:W5:Y:S02]  /*2aa0*/  SHFL.IDX PT, R21, R0, RZ, 0x181f ;  /* 0x00181fff00157589 */ /* 0x000f6400000e0000 */
[----:B------:R-:W-:Y:S02]  /*2ab0*/  HMMA.16816.F32.BF16 R104, R12, R26, RZ ;  /* 0x0000001a0c68723c */ /* 0x000fe400000418ff */
[----:B------:R-:W5:Y:S04]  /*2ac0*/  SHFL.IDX PT, R22, R0, 0x1, 0x181f ;  /* 0x00381f0000167f89 */ /* 0x000f6800000e0000 */
[----:B------:R-:W5:Y:S02]  /*2ad0*/  SHFL.IDX PT, R0, R0, 0x2, 0x181f ;  /* 0x00581f0000007f89 */ /* 0x000f6400000e0000 */
[----:B----4-:R-:W-:Y:S01]  /*2ae0*/  HMMA.16816.F32.BF16 R48, R8, R32, RZ ;  /* 0x000000200830723c */ /* 0x010fe200000418ff */
[C---:B-1----:R-:W-:Y:S01]  /*2af0*/  IADD3 R30, P0, R24.reuse, R20, RZ ;  /* 0x00000014181e7210 */ /* 0x042fe20007f1e0ff */
[----:B------:R-:W1:Y:S01]  /*2b00*/  LDSM.16.M88.4 R44, [R235] ;  /* 0x00000000eb2c783b */ /* 0x000e620000000200 */
[----:B--2---:R-:W-:-:S03]  /*2b10*/  IADD3 R26, P1, R24, R7, RZ ;  /* 0x00000007181a7210 */ /* 0x004fc60007f3e0ff */
[----:B------:R-:W2:Y:S02]  /*2b20*/  LDSM.16.M88.4 R40, [R235+0x800] ;  /* 0x00080000eb28783b */ /* 0x000ea40000000200 */
[----:B------:R-:W-:Y:S01]  /*2b30*/  HMMA.16816.F32.BF16 R64, R8, R34, RZ ;  /* 0x000000220840723c */ /* 0x000fe200000418ff */
[----:B---3--:R-:W-:Y:S01]  /*2b40*/  IMAD.WIDE R4, R126, 0x2, RZ ;  /* 0x000000027e047825 */ /* 0x008fe200078e02ff */
[----:B-----5:R-:W-:Y:S01]  /*2b50*/  IADD3 R28, P3, R6, R24, RZ ;  /* 0x00000018061c7210 */ /* 0x020fe20007f7e0ff */
[----:B------:R-:W3:Y:S04]  /*2b60*/  LDSM.16.M88.4 R52, [R235+0x1000] ;  /* 0x00100000eb34783b */ /* 0x000ee80000000200 */
[----:B------:R-:W-:Y:S01]  /*2b70*/  IMAD.X R29, R21, 0x1, R25, P3 ;  /* 0x00000001151d7824 */ /* 0x000fe200018e0619 */
[----:B------:R-:W-:Y:S01]  /*2b80*/  ISETP.GE.AND P3, PT, R129, c[0x0][0x1d4], PT ;  /* 0x0000750081007a0c */ /* 0x000fe20003f66270 */
[----:B------:R-:W-:Y:S01]  /*2b90*/  HMMA.16816.F32.BF16 R84, R12, R32, RZ ;  /* 0x000000200c54723c */ /* 0x000fe200000418ff */
[----:B------:R-:W-:-:S02]  /*2ba0*/  IMAD.X R27, R25, 0x1, R22, P1 ;  /* 0x00000001191b7824 */ /* 0x000fc400008e0616 */
[----:B------:R-:W-:Y:S01]  /*2bb0*/  IMAD.X R31, R25, 0x1, R0, P0 ;  /* 0x00000001191f7824 */ /* 0x000fe200000e0600 */
[----:B------:R-:W-:Y:S02]  /*2bc0*/  IADD3 R24, P0, R6, R4, RZ ;  /* 0x0000000406187210 */ /* 0x000fe40007f1e0ff */
[C---:B------:R-:W-:Y:S02]  /*2bd0*/  IADD3 R6, P1, R4.reuse, R7, RZ ;  /* 0x0000000704067210 */ /* 0x040fe40007f3e0ff */
[----:B------:R-:W-:Y:S01]  /*2be0*/  HMMA.16816.F32.BF16 R100, R12, R34, RZ ;  /* 0x000000220c64723c */ /* 0x000fe200000418ff */
[----:B------:R-:W-:Y:S01]  /*2bf0*/  IMAD.X R25, R21, 0x1, R5, P0 ;  /* 0x0000000115197824 */ /* 0x000fe200000e0605 */
[----:B------:R-:W-:Y:S01]  /*2c00*/  IADD3 R4, P0, R4, R20, RZ ;  /* 0x0000001404047210 */ /* 0x000fe20007f1e0ff */
[----:B------:R-:W-:Y:S01]  /*2c10*/  IMAD.X R7, R5, 0x1, R22, P1 ;  /* 0x0000000105077824 */ /* 0x000fe200008e0616 */
[----:B------:R-:W-:Y:S01]  /*2c20*/  ISETP.LT.OR P1, PT, R37, 0x1, P3 ;  /* 0x000000012500780c */ /* 0x000fe20001f21670 */
[----:B------:R-:W4:Y:S02]  /*2c30*/  LDSM.16.M88.4 R20, [R233+0x8080] ;  /* 0x00808000e914783b */ /* 0x000f240000000200 */
[----:B------:R-:W-:Y:S01]  /*2c40*/  IMAD.X R5, R5, 0x1, R0, P0 ;  /* 0x0000000105057824 */ /* 0x000fe200000e0600 */
[C---:B------:R-:W-:Y:S01]  /*2c50*/  ISETP.LT.OR P0, PT, R37.reuse, 0x1, P2 ;  /* 0x000000012500780c */ /* 0x040fe20001701670 */
[----:B------:R-:W-:Y:S01]  /*2c60*/  IMAD.MOV.U32 R0, RZ, RZ, 0x40 ;  /* 0x00000040ff007424 */ /* 0x000fe200078e00ff */
[----:B-1----:R-:W-:Y:S07]  /*2c70*/  HMMA.16816.F32.BF16 R80, R16, R46, R72 ;  /* 0x0000002e1050723c */ /* 0x002fee0000041848 */
[----:B------:R-:W-:Y:S01]  /*2c80*/  @!PT LDS RZ, [RZ] ;  /* 0x00000000fffff984 */ /* 0x000fe20000000800 */
[----:B------:R-:W-:Y:S01]  /*2c90*/  @!PT LDS RZ, [RZ] ;  /* 0x00000000fffff984 */ /* 0x000fe20000000800 */
[----:B------:R-:W-:Y:S01]  /*2ca0*/  @!PT LDS RZ, [RZ] ;  /* 0x00000000fffff984 */ /* 0x000fe20000000800 */
[----:B------:R1:W-:Y:S01]  /*2cb0*/  LDGSTS.E.BYPASS.LTC128B.128 [R244+0x2080], [R28.64], !P1 ;  /* 0x020800001cf47fae */ /* 0x0003e2000c901d56 */
[----:B------:R-:W-:-:S02]  /*2cc0*/  ISETP.LT.OR P1, PT, R37, 0x11, P3 ;  /* 0x000000112500780c */ /* 0x000fc40001f21670 */
[C---:B------:R-:W-:Y:S01]  /*2cd0*/  ISETP.LT.OR P3, PT, R37.reuse, 0x21, P3 ;  /* 0x000000212500780c */ /* 0x040fe20001f61670 */
[----:B------:R5:W-:Y:S01]  /*2ce0*/  LDGSTS.E.BYPASS.LTC128B.128 [R244+0x3880], [R24.64], !P0 ;  /* 0x0388000018f47fae */ /* 0x000be2000c101d56 */
[C---:B------:R-:W-:Y:S02]  /*2cf0*/  ISETP.LT.OR P0, PT, R37.reuse, 0x11, P2 ;  /* 0x000000112500780c */ /* 0x040fe40001701670 */
[----:B------:R-:W-:Y:S01]  /*2d00*/  ISETP.LT.OR P2, PT, R37, 0x21, P2 ;  /* 0x000000212500780c */ /* 0x000fe20001741670 */
[C---:B--2---:R-:W-:Y:S06]  /*2d10*/  HMMA.16816.F32.BF16 R76, R16.reuse, R42, R56 ;  /* 0x0000002a104c723c */ /* 0x044fec0000041838 */
[----:B------:R5:W-:Y:S01]  /*2d20*/  LDGSTS.E.BYPASS.LTC128B.128 [R244+0x2880], [R26.64], !P1 ;  /* 0x028800001af47fae */ /* 0x000be2000c901d56 */
[----:B------:R-:W-:Y:S01]  /*2d30*/  LOP3.LUT P1, RZ, R36, 0x4, RZ, 0xc0, !PT ;  /* 0x0000000424ff7812 */ /* 0x000fe2000782c0ff */
[----:B------:R-:W-:Y:S02]  /*2d40*/  HMMA.16816.F32.BF16 R108, R16, R44, R68 ;  /* 0x0000002c106c723c */ /* 0x000fe40000041844 */
[----:B------:R2:W-:Y:S01]  /*2d50*/  LDGSTS.E.BYPASS.LTC128B.128 [R244+0x4080], [R6.64], !P0 ;  /* 0x0408000006f47fae */ /* 0x0005e2000c101d56 */
[----:B------:R-:W-:-:S02]  /*2d60*/  SEL R0, R0, 0xffffffc0, !P1 ;  /* 0xffffffc000007807 */ /* 0x000fc40004800000 */
[----:B------:R-:W-:Y:S01]  /*2d70*/  PLOP3.LUT P0, PT, PT, PT, UP0, 0x80, 0x0 ;  /* 0x000000000000781c */ /* 0x000fe20003f0f008 */
[----:B------:R1:W-:Y:S01]  /*2d80*/  LDGSTS.E.BYPASS.LTC128B.128 [R244+0x3080], [R30.64], !P3 ;  /* 0x030800001ef47fae */ /* 0x0003e2000d901d56 */
[----:B------:R-:W-:Y:S01]  /*2d90*/  ISETP.GT.AND P3, PT, R131, 0x2f, PT ;  /* 0x0000002f8300780c */ /* 0x000fe20003f64270 */
[----:B------:R-:W-:Y:S01]  /*2da0*/  IMAD.IADD R230, R224, 0x1, R0 ;  /* 0x00000001e0e67824 */ /* 0x000fe200078e0200 */
[----:B------:R-:W-:Y:S01]  /*2db0*/  HMMA.16816.F32.BF16 R96, R16, R40, R60 ;  /* 0x000000281060723c */ /* 0x000fe2000004183c */
[----:B------:R2:W-:Y:S01]  /*2dc0*/  LDGSTS.E.BYPASS.LTC128B.128 [R244+0x4880], [R4.64], !P2 ;  /* 0x0488000004f47fae */ /* 0x0005e2000d101d56 */
[----:B------:R-:W-:-:S03]  /*2dd0*/  IMAD.IADD R229, R0, 0x1, R235 ;  /* 0x0000000100e57824 */ /* 0x000fc600078e02eb */
[----:B------:R-:W-:Y:S03]  /*2de0*/  LDSM.16.M88.4 R8, [R232+0xa080] ;  /* 0x00a08000e808783b */ /* 0x000fe60000000200 */
[C---:B---3--:R-:W-:Y:S01]  /*2df0*/  HMMA.16816.F32.BF16 R88, R16.reuse, R52, R48 ;  /* 0x000000341058723c */ /* 0x048fe20000041830 */
[----:B------:R-:W-:Y:S04]  /*2e00*/  LDSM.16.M88.4 R32, [R230+0x6080] ;  /* 0x00608000e620783b */ /* 0x000fe80000000200 */
[----:B------:R-:W-:Y:S03]  /*2e10*/  LDSM.16.M88.4 R12, [R232+0x8080] ;  /* 0x00808000e80c783b */ /* 0x000fe60000000200 */
[----:B------:R-:W-:Y:S01]  /*2e20*/  HMMA.16816.F32.BF16 R72, R16, R54, R64 ;  /* 0x000000361048723c */ /* 0x000fe20000041840 */
[----:B-----5:R-:W3:Y:S04]  /*2e30*/  LDSM.16.M88.4 R24, [R230+0x5880] ;  /* 0x00588000e618783b */ /* 0x020ee80000000200 */
[----:B------:R-:W-:Y:S03]  /*2e40*/  LDSM.16.M88.4 R36, [R229] ;  /* 0x00000000e524783b */ /* 0x000fe60000000200 */
[C---:B----4-:R-:W-:Y:S01]  /*2e50*/  HMMA.16816.F32.BF16 R68, R20.reuse, R44, R112 ;  /* 0x0000002c1444723c */ /* 0x050fe20000041870 */
[----:B-1----:R-:W1:Y:S04]  /*2e60*/  LDSM.16.M88.4 R28, [R230+0x5080] ;  /* 0x00508000e61c783b */ /* 0x002e680000000200 */
[----:B--2---:R-:W2:Y:S03]  /*2e70*/  LDSM.16.M88.4 R4, [R234+0xa080] ;  /* 0x00a08000ea04783b */ /* 0x004ea60000000200 */
[C---:B------:R-:W-:Y:S01]  /*2e80*/  HMMA.16816.F32.BF16 R48, R20.reuse, R52, R84 ;  /* 0x000000341430723c */ /* 0x040fe20000041854 */
[----:B------:R-:W4:Y:S04]  /*2e90*/  LDSM.16.M88.4 R60, [R229+0x800] ;  /* 0x00080000e53c783b */ /* 0x000f280000000200 */
[----:B------:R-:W-:Y:S03]  /*2ea0*/  LDSM.16.M88.4 R64, [R229+0x1000] ;  /* 0x00100000e540783b */ /* 0x000fe60000000200 */
[C---:B------:R-:W-:Y:S01]  /*2eb0*/  HMMA.16816.F32.BF16 R44, R20.reuse, R46, R116 ;  /* 0x0000002e142c723c */ /* 0x040fe20000041874 */
[----:B------:R-:W0:Y:S07]  /*2ec0*/  LDGDEPBAR ;  /* 0x00000000000079af */ /* 0x000e2e0000000000 */
[C---:B------:R-:W-:Y:S08]  /*2ed0*/  HMMA.16816.F32.BF16 R16, R20.reuse, R42, R104 ;  /* 0x0000002a1410723c */ /* 0x040ff00000041868 */
[C---:B------:R-:W-:Y:S08]  /*2ee0*/  HMMA.16816.F32.BF16 R56, R20.reuse, R40, R92 ;  /* 0x000000281438723c */ /* 0x040ff0000004185c */
[----:B------:R-:W-:Y:S01]  /*2ef0*/  HMMA.16816.F32.BF16 R52, R20, R54, R100 ;  /* 0x000000361434723c */ /* 0x000fe20000041864 */
[----:B------:R-:W5:Y:S07]  /*2f00*/  LDSM.16.M88.4 R20, [R234+0x8080] ;  /* 0x00808000ea14783b */ /* 0x000f6e0000000200 */
[C---:B---3--:R-:W-:Y:S08]  /*2f10*/  HMMA.16816.F32.BF16 R84, R8.reuse, R26, R76 ;  /* 0x0000001a0854723c */ /* 0x048ff0000004184c */
[C---:B-1----:R-:W-:Y:S08]  /*2f20*/  HMMA.16816.F32.BF16 R40, R8.reuse, R28, R108 ;  /* 0x0000001c0828723c */ /* 0x042ff0000004186c */
[C---:B------:R-:W-:Y:S08]  /*2f30*/  HMMA.16816.F32.BF16 R92, R8.reuse, R24, R96 ;  /* 0x00000018085c723c */ /* 0x040ff00000041860 */
[C---:B------:R-:W-:Y:S08]  /*2f40*/  HMMA.16816.F32.BF16 R88, R8.reuse, R32, R88 ;  /* 0x000000200858723c */ /* 0x040ff00000041858 */
[C---:B------:R-:W-:Y:S08]  /*2f50*/  HMMA.16816.F32.BF16 R80, R8.reuse, R30, R80 ;  /* 0x0000001e0850723c */ /* 0x040ff00000041850 */
[----:B------:R-:W-:Y:S08]  /*2f60*/  HMMA.16816.F32.BF16 R76, R8, R34, R72 ;  /* 0x00000022084c723c */ /* 0x000ff00000041848 */
[C---:B------:R-:W-:Y:S08]  /*2f70*/  HMMA.16816.F32.BF16 R8, R12.reuse, R28, R68 ;  /* 0x0000001c0c08723c */ /* 0x040ff00000041844 */
[C---:B------:R-:W-:Y:S01]  /*2f80*/  HMMA.16816.F32.BF16 R44, R12.reuse, R30, R44 ;  /* 0x0000001e0c2c723c */ /* 0x040fe2000004182c */
[----:B------:R-:W-:Y:S07]  /*2f90*/  LDSM.16.M88.4 R28, [R224+0x6880] ;  /* 0x00688000e01c783b */ /* 0x000fee0000000200 */
[C---:B------:R-:W-:Y:S01]  /*2fa0*/  HMMA.16816.F32.BF16 R104, R12.reuse, R26, R16 ;  /* 0x0000001a0c68723c */ /* 0x040fe20000041810 */
[----:B------:R-:W1:Y:S07]  /*2fb0*/  LDSM.16.M88.4 R16, [R231+0xe080] ;  /* 0x00e08000e710783b */ /* 0x000e6e0000000200 */
[C---:B------:R-:W-:Y:S01]  /*2fc0*/  HMMA.16816.F32.BF16 R56, R12.reuse, R24, R56 ;  /* 0x000000180c38723c */ /* 0x040fe20000041838 */
[----:B------:R-:W3:Y:S07]  /*2fd0*/  LDSM.16.M88.4 R24, [R224+0x7080] ;  /* 0x00708000e018783b */ /* 0x000eee0000000200 */
[C---:B------:R-:W-:Y:S01]  /*2fe0*/  HMMA.16816.F32.BF16 R108, R12.reuse, R32, R48 ;  /* 0x000000200c6c723c */ /* 0x040fe20000041830 */
[----:B------:R-:W-:Y:S07]  /*2ff0*/  LDSM.16.M88.4 R48, [R235+0x1800] ;  /* 0x00180000eb30783b */ /* 0x000fee0000000200 */
[----:B------:R-:W-:Y:S01]  /*3000*/  HMMA.16816.F32.BF16 R52, R12, R34, R52 ;  /* 0x000000220c34723c */ /* 0x000fe20000041834 */
[----:B------:R-:W1:Y:S07]  /*3010*/  LDSM.16.M88.4 R12, [R224+0x7880] ;  /* 0x00788000e00c783b */ /* 0x000e6e0000000200 */
[C---:B--2---:R-:W-:Y:S08]  /*3020*/  HMMA.16816.F32.BF16 R40, R4.reuse, R36, R40 ;  /* 0x000000240428723c */ /* 0x044ff00000041828 */
[----:B----4-:R-:W-:Y:S08]  /*3030*/  HMMA.16816.F32.BF16 R68, R4, R60, R92 ;  /* 0x0000003c0444723c */ /* 0x010ff0000004185c */
[----:B-----5:R-:W-:Y:S01]  /*3040*/  HMMA.16816.F32.BF16 R92, R20, R36, R8 ;  /* 0x00000024145c723c */ /* 0x020fe20000041808 */
[----:B------:R-:W2:Y:S07]  /*3050*/  LDSM.16.M88.4 R8, [R231+0xc080] ;  /* 0x00c08000e708783b */ /* 0x000eae0000000200 */
[C---:B------:R-:W-:Y:S08]  /*3060*/  HMMA.16816.F32.BF16 R32, R4.reuse, R38, R80 ;  /* 0x000000260420723c */ /* 0x040ff00000041850 */
[C---:B------:R-:W-:Y:S08]  /*3070*/  HMMA.16816.F32.BF16 R72, R4.reuse, R62, R84 ;  /* 0x0000003e0448723c */ /* 0x040ff00000041854 */
[C---:B------:R-:W-:Y:S08]  /*3080*/  HMMA.16816.F32.BF16 R100, R4.reuse, R64, R88 ;  /* 0x000000400464723c */ /* 0x040ff00000041858 */
[----:B------:R-:W-:Y:S01]  /*3090*/  HMMA.16816.F32.BF16 R96, R4, R66, R76 ;  /* 0x000000420460723c */ /* 0x000fe2000004184c */
[----:B------:R-:W-:Y:S07]  /*30a0*/  LDSM.16.M88.4 R4, [R233+0xe080] ;  /* 0x00e08000e904783b */ /* 0x000fee0000000200 */
[C---:B------:R-:W-:Y:S01]  /*30b0*/  HMMA.16816.F32.BF16 R84, R20.reuse, R38, R44 ;  /* 0x000000261454723c */ /* 0x040fe2000004182c */
[----:B------:R-:W4:Y:S07]  /*30c0*/  LDSM.16.M88.4 R44, [R235+0x2000] ;  /* 0x00200000eb2c783b */ /* 0x000f2e0000000200 */
[C---:B------:R-:W-:Y:S01]  /*30d0*/  HMMA.16816.F32.BF16 R88, R20.reuse, R60, R56 ;  /* 0x0000003c1458723c */ /* 0x040fe20000041838 */
[----:B------:R-:W5:Y:S07]  /*30e0*/  LDSM.16.M88.4 R56, [R235+0x2800] ;  /* 0x00280000eb38783b */ /* 0x000f6e0000000200 */
[C---:B------:R-:W-:Y:S08]  /*30f0*/  HMMA.16816.F32.BF16 R104, R20.reuse, R62, R104 ;  /* 0x0000003e1468723c */ /* 0x040ff00000041868 */
[C---:B------:R-:W-:Y:S08]  /*3100*/  HMMA.16816.F32.BF16 R108, R20.reuse, R64, R108 ;  /* 0x00000040146c723c */ /* 0x040ff0000004186c */
[----:B------:R-:W-:Y:S01]  /*3110*/  HMMA.16816.F32.BF16 R80, R20, R66, R52 ;  /* 0x000000421450723c */ /* 0x000fe20000041834 */
[----:B------:R-:W2:Y:S07]  /*3120*/  LDSM.16.M88.4 R20, [R233+0xc080] ;  /* 0x00c08000e914783b */ /* 0x000eae0000000200 */
[C---:B-1----:R-:W-:Y:S08]  /*3130*/  HMMA.16816.F32.BF16 R76, R16.reuse, R28, R40 ;  /* 0x0000001c104c723c */ /* 0x042ff00000041828 */
[C---:B---3--:R-:W-:Y:S08]  /*3140*/  HMMA.16816.F32.BF16 R40, R16.reuse, R24, R68 ;  /* 0x000000181028723c */ /* 0x048ff00000041844 */
[C---:B------:R-:W-:Y:S08]  /*3150*/  HMMA.16816.F32.BF16 R52, R16.reuse, R30, R32 ;  /* 0x0000001e1034723c */ /* 0x040ff00000041820 */
[C---:B------:R-:W-:Y:S08]  /*3160*/  HMMA.16816.F32.BF16 R36, R16.reuse, R26, R72 ;  /* 0x0000001a1024723c */ /* 0x040ff00000041848 */
[----:B------:R-:W-:Y:S08]  /*3170*/  HMMA.16816.F32.BF16 R32, R16, R12, R100 ;  /* 0x0000000c1020723c */ /* 0x000ff00000041864 */
[C---:B--2---:R-:W-:Y:S08]  /*3180*/  HMMA.16816.F32.BF16 R72, R8.reuse, R28, R92 ;  /* 0x0000001c0848723c */ /* 0x044ff0000004185c */
[C---:B------:R-:W-:Y:S08]  /*3190*/  HMMA.16816.F32.BF16 R68, R8.reuse, R30, R84 ;  /* 0x0000001e0844723c */ /* 0x040ff00000041854 */
[----:B------:R-:W-:Y:S08]  /*31a0*/  HMMA.16816.F32.BF16 R60, R8, R24, R88 ;  /* 0x00000018083c723c */ /* 0x000ff00000041858 */
[----:B------:R-:W-:Y:S01]  /*31b0*/  HMMA.16816.F32.BF16 R64, R16, R14, R96 ;  /* 0x0000000e1040723c */ /* 0x000fe20000041860 */
[----:B------:R-:W-:Y:S07]  /*31c0*/  LDSM.16.M88.4 R16, [R232+0xe080] ;  /* 0x00e08000e810783b */ /* 0x000fee0000000200 */
[C---:B------:R-:W-:Y:S08]  /*31d0*/  HMMA.16816.F32.BF16 R28, R8.reuse, R26, R104 ;  /* 0x0000001a081c723c */ /* 0x040ff00000041868 */
[C---:B------:R-:W-:Y:S08]  /*31e0*/  HMMA.16816.F32.BF16 R24, R8.reuse, R12, R108 ;  /* 0x0000000c0818723c */ /* 0x040ff0000004186c */
[----:B------:R-:W-:Y:S01]  /*31f0*/  HMMA.16816.F32.BF16 R80, R8, R14, R80 ;  /* 0x0000000e0850723c */ /* 0x000fe20000041850 */
[----:B------:R-:W-:Y:S04]  /*3200*/  LDSM.16.M88.4 R12, [R232+0xc080] ;  /* 0x00c08000e80c783b */ /* 0x000fe80000000200 */
[----:B------:R-:W-:Y:S03]  /*3210*/  LDSM.16.M88.4 R8, [R234+0xc080] ;  /* 0x00c08000ea08783b */ /* 0x000fe60000000200 */
[C---:B----4-:R-:W-:Y:S01]  /*3220*/  HMMA.16816.F32.BF16 R108, R4.reuse, R44, R40 ;  /* 0x0000002c046c723c */ /* 0x050fe20000041828 */
[----:B------:R-:W1:Y:S07]  /*3230*/  LDSM.16.M88.4 R40, [R230+0x6880] ;  /* 0x00688000e628783b */ /* 0x000e6e0000000200 */
[C---:B------:R-:W-:Y:S01]  /*3240*/  HMMA.16816.F32.BF16 R104, R4.reuse, R46, R36 ;  /* 0x0000002e0468723c */ /* 0x040fe20000041824 */
[----:B------:R-:W2:Y:S07]  /*3250*/  LDSM.16.M88.4 R36, [R230+0x7080] ;  /* 0x00708000e624783b */ /* 0x000eae0000000200 */
[C---:B-----5:R-:W-:Y:S01]  /*3260*/  HMMA.16816.F32.BF16 R100, R4.reuse, R56, R32 ;  /* 0x000000380464723c */ /* 0x060fe20000041820 */
[----:B------:R-:W3:Y:S07]  /*3270*/  LDSM.16.M88.4 R32, [R230+0x7880] ;  /* 0x00788000e620783b */ /* 0x000eee0000000200 */
[C---:B------:R-:W-:Y:S08]  /*3280*/  HMMA.16816.F32.BF16 R112, R4.reuse, R48, R76 ;  /* 0x000000300470723c */ /* 0x040ff0000004184c */
[----:B------:R-:W-:Y:S08]  /*3290*/  HMMA.16816.F32.BF16 R76, R4, R50, R52 ;  /* 0x00000032044c723c */ /* 0x000ff00000041834 */
[C---:B------:R-:W-:Y:S08]  /*32a0*/  HMMA.16816.F32.BF16 R96, R20.reuse, R48, R72 ;  /* 0x000000301460723c */ /* 0x040ff00000041848 */
[C---:B------:R-:W-:Y:S08]  /*32b0*/  HMMA.16816.F32.BF16 R92, R20.reuse, R50, R68 ;  /* 0x00000032145c723c */ /* 0x040ff00000041844 */
[----:B------:R-:W-:Y:S08]  /*32c0*/  HMMA.16816.F32.BF16 R88, R20, R44, R60 ;  /* 0x0000002c1458723c */ /* 0x000ff0000004183c */
[----:B------:R-:W-:Y:S01]  /*32d0*/  HMMA.16816.F32.BF16 R52, R4, R58, R64 ;  /* 0x0000003a0434723c */ /* 0x000fe20000041840 */
[----:B------:R-:W-:Y:S07]  /*32e0*/  LDSM.16.M88.4 R4, [R236+0xe080] ;  /* 0x00e08000ec04783b */ /* 0x000fee0000000200 */
[C---:B------:R-:W-:Y:S01]  /*32f0*/  HMMA.16816.F32.BF16 R84, R20.reuse, R46, R28 ;  /* 0x0000002e1454723c */ /* 0x040fe2000004181c */
[----:B------:R-:W-:Y:S07]  /*3300*/  LDSM.16.M88.4 R28, [R229+0x1800] ;  /* 0x00180000e51c783b */ /* 0x000fee0000000200 */
[C---:B------:R-:W-:Y:S01]  /*3310*/  HMMA.16816.F32.BF16 R60, R20.reuse, R56, R24 ;  /* 0x00000038143c723c */ /* 0x040fe20000041818 */
[----:B------:R-:W4:Y:S07]  /*3320*/  LDSM.16.M88.4 R24, [R229+0x2000] ;  /* 0x00200000e518783b */ /* 0x000f2e0000000200 */
[----:B------:R-:W-:Y:S01]  /*3330*/  HMMA.16816.F32.BF16 R56, R20, R58, R80 ;  /* 0x0000003a1438723c */ /* 0x000fe20000041850 */
[----:B------:R-:W5:Y:S01]  /*3340*/  LDSM.16.M88.4 R20, [R229+0x2800] ;  /* 0x00280000e514783b */ /* 0x000f620000000200 */
[----:B------:R-:W-:-:S06]  /*3350*/  DEPBAR.LE SB0, 0x0 ;  /* 0x000080000000791a */ /* 0x000fcc0000000000 */
[C---:B-1----:R-:W-:Y:S08]  /*3360*/  HMMA.16816.F32.BF16 R80, R16.reuse, R40, R112 ;  /* 0x000000281050723c */ /* 0x042ff00000041870 */
[----:B------:R-:W-:Y:S08]  /*3370*/  HMMA.16816.F32.BF16 R76, R16, R42, R76 ;  /* 0x0000002a104c723c */ /* 0x000ff0000004184c */
[C---:B------:R-:W-:Y:S08]  /*3380*/  HMMA.16816.F32.BF16 R48, R12.reuse, R40, R96 ;  /* 0x000000280c30723c */ /* 0x040ff00000041860 */
[----:B------:R-:W-:Y:S08]  /*3390*/  HMMA.16816.F32.BF16 R44, R12, R42, R92 ;  /* 0x0000002a0c2c723c */ /* 0x000ff0000004185c */
[C---:B--2---:R-:W-:Y:S08]  /*33a0*/  HMMA.16816.F32.BF16 R72, R16.reuse, R36, R108 ;  /* 0x000000241048723c */ /* 0x044ff0000004186c */
[----:B------:R-:W-:Y:S08]  /*33b0*/  HMMA.16816.F32.BF16 R68, R16, R38, R104 ;  /* 0x000000261044723c */ /* 0x000ff00000041868 */
[----:B------:R-:W-:Y:S08]  /*33c0*/  HMMA.16816.F32.BF16 R40, R12, R36, R88 ;  /* 0x000000240c28723c */ /* 0x000ff00000041858 */
[C---:B---3--:R-:W-:Y:S08]  /*33d0*/  HMMA.16816.F32.BF16 R64, R16.reuse, R32, R100 ;  /* 0x000000201040723c */ /* 0x048ff00000041864 */
[----:B------:R-:W-:Y:S08]  /*33e0*/  HMMA.16816.F32.BF16 R52, R16, R34, R52 ;  /* 0x000000221034723c */ /* 0x000ff00000041834 */
[C---:B------:R-:W-:Y:S08]  /*33f0*/  HMMA.16816.F32.BF16 R36, R12.reuse, R38, R84 ;  /* 0x000000260c24723c */ /* 0x040ff00000041854 */
[C---:B------:R-:W-:Y:S08]  /*3400*/  HMMA.16816.F32.BF16 R16, R12.reuse, R32, R60 ;  /* 0x000000200c10723c */ /* 0x040ff0000004183c */
[----:B------:R-:W-:Y:S08]  /*3410*/  HMMA.16816.F32.BF16 R12, R12, R34, R56 ;  /* 0x000000220c0c723c */ /* 0x000ff00000041838 */
[C---:B----4-:R-:W-:Y:S08]  /*3420*/  HMMA.16816.F32.BF16 R32, R4.reuse, R24, R72 ;  /* 0x000000180420723c */ /* 0x050ff00000041848 */
[----:B------:R-:W-:Y:S08]  /*3430*/  HMMA.16816.F32.BF16 R84, R4, R26, R68 ;  /* 0x0000001a0454723c */ /* 0x000ff00000041844 */
[C---:B------:R-:W-:Y:S08]  /*3440*/  HMMA.16816.F32.BF16 R40, R8.reuse, R24, R40 ;  /* 0x000000180828723c */ /* 0x040ff00000041828 */
[----:B------:R-:W-:Y:S08]  /*3450*/  HMMA.16816.F32.BF16 R36, R8, R26, R36 ;  /* 0x0000001a0824723c */ /* 0x000ff00000041824 */
[C---:B-----5:R-:W-:Y:S08]  /*3460*/  HMMA.16816.F32.BF16 R92, R4.reuse, R20, R64 ;  /* 0x00000014045c723c */ /* 0x060ff00000041840 */
        /* <DEDUP_REMOVED lines=40> */
[----:B------:R-:W-:-:S03]  /*36f0*/  SHF.L.U64.HI R5, R129, 0x1, R130 ;  /* 0x0000000181057819 */ /* 0x000fc60000010282 */
[----:B------:R-:W-:Y:S04]  /*3700*/  SHFL.IDX PT, R7, R0, 0x2, 0x181f ;  /* 0x00581f0000077f89 */ /* 0x000fe800000e0000 */
[----:B------:R-:W1:Y:S04]  /*3710*/  SHFL.IDX PT, R10, R4, RZ, 0x181f ;  /* 0x00181fff040a7589 */ /* 0x000e6800000e0000 */
[----:B------:R2:W3:Y:S04]  /*3720*/  SHFL.IDX PT, R11, R4, 0x1, 0x181f ;  /* 0x00381f00040b7f89 */ /* 0x0004e800000e0000 */
[----:B------:R-:W4:Y:S04]  /*3730*/  SHFL.IDX PT, R13, R0, RZ, 0x181f ;  /* 0x00181fff000d7589 */ /* 0x000f2800000e0000 */
[----:B------:R5:W3:Y:S01]  /*3740*/  SHFL.IDX PT, R18, R0, 0x1, 0x181f ;  /* 0x00381f0000127f89 */ /* 0x000ae200000e0000 */
[----:B-1----:R-:W-:-:S02]  /*3750*/  IADD3 R14, P2, R10, R15, RZ ;  /* 0x0000000f0a0e7210 */ /* 0x002fc40007f5e0ff */
[----:B--2---:R-:W-:-:S04]  /*3760*/  IADD3 R4, -R19, 0x10, RZ ;  /* 0x0000001013047810 */ /* 0x004fc80007ffe1ff */
[----:B------:R-:W-:Y:S01]  /*3770*/  LOP3.LUT R4, R4, 0xf, RZ, 0xc0, !PT ;  /* 0x0000000f04047812 */ /* 0x000fe200078ec0ff */
[----:B-----5:R-:W-:-:S03]  /*3780*/  IMAD.SHL.U32 R0, R126, 0x2, RZ ;  /* 0x000000027e007824 */ /* 0x020fc600078e00ff */
[-C--:B------:R-:W-:Y:S02]  /*3790*/  IADD3 R16, P1, P0, R4, R6.reuse, R15 ;  /* 0x0000000604107210 */ /* 0x080fe4000783e00f */
[----:B------:R-:W-:Y:S02]  /*37a0*/  LOP3.LUT R4, R8, 0xf, RZ, 0xc0, !PT ;  /* 0x0000000f08047812 */ /* 0x000fe400078ec0ff */
[----:B------:R-:W-:Y:S02]  /*37b0*/  IADD3.X R17, RZ, R7, R5, P1, P0 ;  /* 0x00000007ff117210 */ /* 0x000fe40000fe0405 */
[----:B------:R-:W-:Y:S02]  /*37c0*/  IADD3 R8, P1, P0, R4, R6, R0 ;  /* 0x0000000604087210 */ /* 0x000fe4000783e000 */
[----:B------:R-:W-:-:S04]  /*37d0*/  SHF.L.U64.HI R4, R126, 0x1, R128 ;  /* 0x000000017e047819 */ /* 0x000fc80000010280 */
[--C-:B------:R-:W-:Y:S02]  /*37e0*/  IADD3.X R9, RZ, R7, R4.reuse, P1, P0 ;  /* 0x00000007ff097210 */ /* 0x100fe40000fe0404 */
[-C--:B------:R-:W-:Y:S02]  /*37f0*/  IADD3 R12, P1, R10, R0.reuse, RZ ;  /* 0x000000000a0c7210 */ /* 0x080fe40007f3e0ff */
[----:B---3--:R-:W-:Y:S01]  /*3800*/  IADD3 R10, P0, R11, R15, RZ ;  /* 0x0000000f0b0a7210 */ /* 0x008fe20007f1e0ff */
[--C-:B----4-:R-:W-:Y:S01]  /*3810*/  IMAD.X R15, R13, 0x1, R5.reuse, P2 ;  /* 0x000000010d0f7824 */ /* 0x110fe200010e0605 */
        /* <DEDUP_REMOVED lines=12> */
.L_x_1080:
        /* <DEDUP_REMOVED lines=9> */
[----:B------:R-:W-:Y:S01]  /*3970*/  ULOP3.LUT UR21, URZ, UR21, URZ, 0x33, !UPT ;  /* 0x000000153f157292 */ /* 0x000fe2000f8e333f */
[----:B-1----:R-:W-:Y:S01]  /*3980*/  SHF.R.S32.HI R6, RZ, 0x1f, R0 ;  /* 0x0000001fff067819 */ /* 0x002fe20000011400 */
[----:B------:R-:W-:Y:S01]  /*3990*/  IMAD.IADD R5, R127, 0x1, -R5 ;  /* 0x000000017f057824 */ /* 0x000fe200078e0a05 */
[----:B------:R-:W-:Y:S01]  /*39a0*/  LOP3.LUT R7, R4, 0xffffffc, RZ, 0xc0, !PT ;  /* 0x0ffffffc04077812 */ /* 0x000fe200078ec0ff */
[----:B------:R-:W0:Y:S01]  /*39b0*/  LDGDEPBAR ;  /* 0x00000000000079af */ /* 0x000e220000000000 */
[----:B------:R-:W-:-:S02]  /*39c0*/  LEA.HI R6, R6, R0, RZ, 0x2 ;  /* 0x0000000006067211 */ /* 0x000fc400078f10ff */
[----:B------:R-:W-:Y:S01]  /*39d0*/  LEA.HI R4, R5, R5, RZ, 0x1 ;  /* 0x0000000505047211 */ /* 0x000fe200078f08ff */
[----:B------:R-:W-:Y:S01]  /*39e0*/  IMAD.IADD R8, R122, 0x1, -R7 ;  /* 0x000000017a087824 */ /* 0x000fe200078e0a07 */
[----:B------:R-:W-:Y:S02]  /*39f0*/  LEA.HI.SX32 R7, R6, UR28, 0x1e ;  /* 0x0000001c06077c11 */ /* 0x000fe4000f8ff2ff */
[----:B------:R-:W-:Y:S01]  /*3a00*/  PLOP3.LUT P1, PT, PT, PT, UP1, 0x80, 0x0 ;  /* 0x000000000000781c */ /* 0x000fe20003f2f018 */
[C---:B------:R-:W-:Y:S01]  /*3a10*/  IMAD.SHL.U32 R9, R4.reuse, 0x20, RZ ;  /* 0x0000002004097824 */ /* 0x040fe200078e00ff */
[----:B------:R-:W-:Y:S01]  /*3a20*/  LOP3.LUT R4, R4, 0x1ffffffe, RZ, 0xc0, !PT ;  /* 0x1ffffffe04047812 */ /* 0x000fe200078ec0ff */
[----:B------:R-:W-:Y:S01]  /*3a30*/  IMAD R8, R8, 0x10, R7 ;  /* 0x0000001008087824 */ /* 0x000fe200078e0207 */
[----:B------:R-:W-:Y:S02]  /*3a40*/  PLOP3.LUT P0, PT, PT, PT, UP1, 0x80, 0x0 ;  /* 0x000000000000781c */ /* 0x000fe40003f0f018 */
        /* <DEDUP_REMOVED lines=13> */
[----:B------:R-:W-:Y:S02]  /*3b20*/  IMAD.SHL.U32 R7, R4, 0x2, RZ ;  /* 0x0000000204077824 */ /* 0x000fe400078e00ff */
[----:B------:R-:W-:-:S03]  /*3b30*/  IMAD.U32 R4, RZ, RZ, UR32 ;  /* 0x00000020ff047e24 */ /* 0x000fc6000f8e00ff */
[----:B------:R3:W-:Y:S01]  /*3b40*/  STL [R1+0x8], R7 ;  /* 0x0000080701007387 */ /* 0x0007e20000100800 */
[C---:B------:R-:W-:Y:S02]  /*3b50*/  IADD3 R0, -R7.reuse, 0x1, R0 ;  /* 0x0000000107007810 */ /* 0x040fe40007ffe100 */
[C---:B------:R-:W-:Y:S02]  /*3b60*/  IADD3 R11, -R7.reuse, UR8, R4 ;  /* 0x00000008070b7c10 */ /* 0x040fe4000fffe104 */
[----:B------:R-:W-:Y:S02]  /*3b70*/  IADD3 R0, R0, -UR12, RZ ;  /* 0x8000000c00007c10 */ /* 0x000fe4000fffe0ff */
        /* <DEDUP_REMOVED lines=10> */
[----:B------:R-:W-:-:S04]  /*3c20*/  IADD3 R6, -R7, UR8, R6 ;  /* 0x0000000807067c10 */ /* 0x000fc8000fffe106 */
        /* <DEDUP_REMOVED lines=9> */
.L_x_1083:
[----:B------:R-:W-:-:S04]  /*3cc0*/  MOV R7, c[0x0][0x32c] ;  /* 0x0000cb0000077a02 */ /* 0x000fc80000000f00 */
[----:B------:R-:W-:-:S13]  /*3cd0*/  ISETP.NE.AND P0, PT, R7, 0x1, PT ;  /* 0x000000010700780c */ /* 0x000fda0003f05270 */
[----:B------:R-:W-:-:S05]  /*3ce0*/  @P0 IMAD.HI.U32 R7, R6, c[0x0][0x330], RZ ;  /* 0x0000cc0006070a27 */ /* 0x000fca00078e00ff */
[----:B------:R-:W-:Y:S02]  /*3cf0*/  @P0 SHF.R.U32.HI R6, RZ, c[0x0][0x334], R7 ;  /* 0x0000cd00ff060a19 */ /* 0x000fe40000011607 */
.L_x_1084:
[----:B------:R-:W-:Y:S05]  /*3d00*/  BSYNC B0 ;  /* 0x0000000000007941 */ /* 0x000fea0003800000 */
.L_x_1082:
[----:B------:R-:W-:-:S05]  /*3d10*/  IMAD R6, R6, c[0x0][0x32c], R13 ;  /* 0x0000cb0006067a24 */ /* 0x000fca00078e020d */
[----:B------:R-:W-:Y:S02]  /*3d20*/  IADD3 R7, R6, c[0x0][0x32c], RZ ;  /* 0x0000cb0006077a10 */ /* 0x000fe40007ffe0ff */
[----:B------:R-:W-:Y:S02]  /*3d30*/  IMNMX R4, R4, R6, !PT ;  /* 0x0000000604047217 */ /* 0x000fe40007800200 */
[----:B------:R-:W-:Y:S02]  /*3d40*/  IMNMX R5, R5, R7, PT ;  /* 0x0000000705057217 */ /* 0x000fe40003800200 */
.L_x_1081:
        /* <DEDUP_REMOVED lines=19> */
.L_x_1087:
[----:B------:R-:W-:-:S04]  /*3e80*/  MOV R14, c[0x0][0x32c] ;  /* 0x0000cb00000e7a02 */ /* 0x000fc80000000f00 */
[----:B------:R-:W-:-:S13]  /*3e90*/  ISETP.NE.AND P0, PT, R14, 0x1, PT ;  /* 0x000000010e00780c */ /* 0x000fda0003f05270 */
[----:B------:R-:W-:-:S05]  /*3ea0*/  @P0 IMAD.HI.U32 R14, R8, c[0x0][0x330], RZ ;  /* 0x0000cc00080e0a27 */ /* 0x000fca00078e00ff */
[----:B------:R-:W-:Y:S02]  /*3eb0*/  @P0 SHF.R.U32.HI R8, RZ, c[0x0][0x334], R14 ;  /* 0x0000cd00ff080a19 */ /* 0x000fe4000001160e */
.L_x_1088:
[----:B------:R-:W-:Y:S05]  /*3ec0*/  BSYNC B0 ;  /* 0x0000000000007941 */ /* 0x000fea0003800000 */
.L_x_1086:
[----:B------:R-:W-:-:S05]  /*3ed0*/  IMAD R8, R8, c[0x0][0x32c], R13 ;  /* 0x0000cb0008087a24 */ /* 0x000fca00078e020d */
[----:B------:R-:W-:Y:S02]  /*3ee0*/  IADD3 R14, R8, c[0x0][0x32c], RZ ;  /* 0x0000cb00080e7a10 */ /* 0x000fe40007ffe0ff */
[----:B------:R-:W-:Y:S02]  /*3ef0*/  IMNMX R6, R6, R8, !PT ;  /* 0x0000000806067217 */ /* 0x000fe40007800200 */
[----:B------:R-:W-:Y:S02]  /*3f00*/  IMNMX R7, R7, R14, PT ;  /* 0x0000000e07077217 */ /* 0x000fe40003800200 */
.L_x_1085:
        /* <DEDUP_REMOVED lines=86> */
.L_x_1091:
[----:B------:R-:W-:-:S04]  /*4470*/  MOV R14, c[0x0][0x32c] ;  /* 0x0000cb00000e7a02 */ /* 0x000fc80000000f00 */
[----:B------:R-:W-:-:S13]  /*4480*/  ISETP.NE.AND P0, PT, R14, 0x1, PT ;  /* 0x000000010e00780c */ /* 0x000fda0003f05270 */
[----:B------:R-:W-:-:S05]  /*4490*/  @P0 IMAD.HI.U32 R14, R8, c[0x0][0x330], RZ ;  /* 0x0000cc00080e0a27 */ /* 0x000fca00078e00ff */
[----:B------:R-:W-:Y:S02]  /*44a0*/  @P0 SHF.R.U32.HI R8, RZ, c[0x0][0x334], R14 ;  /* 0x0000cd00ff080a19 */ /* 0x000fe4000001160e */
.L_x_1092:
[----:B------:R-:W-:Y:S05]  /*44b0*/  BSYNC B0 ;  /* 0x0000000000007941 */ /* 0x000fea0003800000 */
.L_x_1090:
[----:B------:R-:W-:-:S05]  /*44c0*/  IMAD R8, R8, c[0x0][0x32c], R13 ;  /* 0x0000cb0008087a24 */ /* 0x000fca00078e020d */
[----:B------:R-:W-:Y:S02]  /*44d0*/  IADD3 R14, R8, c[0x0][0x32c], RZ ;  /* 0x0000cb00080e7a10 */ /* 0x000fe40007ffe0ff */
[----:B------:R-:W-:Y:S02]  /*44e0*/  IMNMX R4, R4, R8, !PT ;  /* 0x0000000804047217 */ /* 0x000fe40007800200 */
[----:B------:R-:W-:Y:S02]  /*44f0*/  IMNMX R5, R5, R14, PT ;  /* 0x0000000e05057217 */ /* 0x000fe40003800200 */
.L_x_1089:
        /* <DEDUP_REMOVED lines=135> */
.L_x_1095:
[----:B------:R-:W-:-:S04]  /*4d70*/  MOV R7, c[0x0][0x32c] ;  /* 0x0000cb0000077a02 */ /* 0x000fc80000000f00 */
[----:B------:R-:W-:-:S13]  /*4d80*/  ISETP.NE.AND P0, PT, R7, 0x1, PT ;  /* 0x000000010700780c */ /* 0x000fda0003f05270 */
[----:B------:R-:W-:-:S05]  /*4d90*/  @P0 IMAD.HI.U32 R7, R6, c[0x0][0x330], RZ ;  /* 0x0000cc0006070a27 */ /* 0x000fca00078e00ff */
[----:B------:R-:W-:Y:S02]  /*4da0*/  @P0 SHF.R.U32.HI R6, RZ, c[0x0][0x334], R7 ;  /* 0x0000cd00ff060a19 */ /* 0x000fe40000011607 */
.L_x_1096:
[----:B------:R-:W-:Y:S05]  /*4db0*/  BSYNC B0 ;  /* 0x0000000000007941 */ /* 0x000fea0003800000 */
.L_x_1094:
[----:B------:R-:W-:-:S05]  /*4dc0*/  IMAD R6, R6, c[0x0][0x32c], R13 ;  /* 0x0000cb0006067a24 */ /* 0x000fca00078e020d */
[----:B------:R-:W-:Y:S02]  /*4dd0*/  IADD3 R7, R6, c[0x0][0x32c], RZ ;  /* 0x0000cb0006077a10 */ /* 0x000fe40007ffe0ff */
[----:B------:R-:W-:Y:S02]  /*4de0*/  IMNMX R4, R4, R6, !PT ;  /* 0x0000000604047217 */ /* 0x000fe40007800200 */
[----:B------:R-:W-:Y:S02]  /*4df0*/  IMNMX R5, R5, R7, PT ;  /* 0x0000000705057217 */ /* 0x000fe40003800200 */
.L_x_1093:
        /* <DEDUP_REMOVED lines=93> */
[----:B--2---:R-:W-:Y:S01]  /*53d0*/  FMNMX.FTZ R168, R6, R168, !PT ;  /* 0x000000a806a87209 */ /* 0x004fe20007810000 */
[----:B------:R-:W-:Y:S01]  /*53e0*/  FMUL.FTZ R13, R169, c[0x0][0x2d0] ;  /* 0x0000b400a90d7a20 */ /* 0x000fe20000410000 */
[----:B------:R-:W-:Y:S01]  /*53f0*/  FMNMX.FTZ R6, R59, R7, !PT ;  /* 0x000000073b067209 */ /* 0x000fe20007810000 */
[----:B------:R-:W-:Y:S01]  /*5400*/  STL [R1+0x30], R224 ;  /* 0x000030e001007387 */ /* 0x000fe20000100800 */
[----:B------:R-:W-:Y:S01]  /*5410*/  FSETP.NEU.FTZ.AND P0, PT, R169, -INF , PT ;  /* 0xff800000a900780b */ /* 0x000fe20003f1d000 */
[----:B------:R-:W-:Y:S01]  /*5420*/  FMUL.FTZ R12, R168, c[0x0][0x2d0] ;  /* 0x0000b400a80c7a20 */ /* 0x000fe20000410000 */
[----:B------:R-:W-:Y:S02]  /*5430*/  FMNMX.FTZ R6, R68, R6, !PT ;  /* 0x0000000644067209 */ /* 0x000fe40007810000 */
[----:B------:R-:W-:Y:S01]  /*5440*/  PLOP3.LUT P2, PT, PT, PT, UP6, 0x40, 0x0 ;  /* 0x000000000000781c */ /* 0x000fe20003f4e868 */
[----:B------:R-:W-:Y:S01]  /*5450*/  UISETP.NE.AND UP6, UPT, UR14, URZ, UPT ;  /* 0x0000003f0e00728c */ /* 0x000fe2000bfc5270 */
[----:B------:R-:W-:-:S02]  /*5460*/  FMNMX.FTZ R6, R72, R6, !PT ;  /* 0x0000000648067209 */ /* 0x000fc40007810000 */
[----:B------:R-:W-:Y:S02]  /*5470*/  FMNMX.FTZ R8, R50, R51, !PT ;  /* 0x0000003332087209 */ /* 0x000fe40007810000 */
[----:B------:R-:W-:Y:S02]  /*5480*/  FMNMX.FTZ R6, R73, R6, !PT ;  /* 0x0000000649067209 */ /* 0x000fe40007810000 */
[----:B------:R-:W-:Y:S02]  /*5490*/  ISETP.GT.AND P1, PT, R4, 0x18, P1 ;  /* 0x000000180400780c */ /* 0x000fe40000f24270 */
[----:B------:R-:W-:Y:S02]  /*54a0*/  FMNMX.FTZ R6, R74, R6, !PT ;  /* 0x000000064a067209 */ /* 0x000fe40007810000 */
[----:B------:R-:W-:Y:S02]  /*54b0*/  FSEL R13, R13, RZ, P0 ;  /* 0x000000ff0d0d7208 */ /* 0x000fe40000000000 */
[----:B------:R-:W-:-:S02]  /*54c0*/  PLOP3.LUT P0, PT, PT, PT, UP3, 0x40, 0x0 ;  /* 0x000000000000781c */ /* 0x000fc40003f0e838 */
[----:B------:R-:W-:Y:S01]  /*54d0*/  ISETP.GT.AND P2, PT, R4, 0x11, P2 ;  /* 0x000000110400780c */ /* 0x000fe20001744270 */
[----:B------:R-:W-:Y:S01]  /*54e0*/  FFMA.FTZ R7, R15, c[0x0][0x2d0], -R13 ;  /* 0x0000b4000f077a23 */ /* 0x000fe2000001080d */
[----:B------:R-:W-:Y:S02]  /*54f0*/  FMNMX.FTZ R8, R52, R8, !PT ;  /* 0x0000000834087209 */ /* 0x000fe40007810000 */
[----:B------:R-:W-:Y:S01]  /*5500*/  FMNMX.FTZ R6, R126, R6, !PT ;  /* 0x000000067e067209 */ /* 0x000fe20007810000 */
[----:B------:R1:W-:Y:S01]  /*5510*/  MUFU.EX2 R239, R7 ;  /* 0x0000000700ef7308 */ /* 0x0003e20000000800 */
[C---:B------:R-:W-:Y:S02]  /*5520*/  ISETP.LT.OR P1, PT, R5.reuse, 0x19, P1 ;  /* 0x000000190500780c */ /* 0x040fe40000f21670 */
[----:B------:R-:W-:Y:S02]  /*5530*/  ISETP.GT.AND P0, PT, R4, 0x20, P0 ;  /* 0x000000200400780c */ /* 0x000fe40000704270 */
[----:B------:R-:W-:-:S02]  /*5540*/  ISETP.LT.OR P2, PT, R5, 0x12, P2 ;  /* 0x000000120500780c */ /* 0x000fc40001741670 */
[----:B------:R-:W-:Y:S02]  /*5550*/  FMNMX.FTZ R8, R53, R8, !PT ;  /* 0x0000000835087209 */ /* 0x000fe40007810000 */
[----:B------:R-:W-:Y:S02]  /*5560*/  FMNMX.FTZ R6, R144, R6, !PT ;  /* 0x0000000690067209 */ /* 0x000fe40007810000 */
[----:B------:R-:W-:Y:S02]  /*5570*/  FSEL R48, R86, -INF , !P1 ;  /* 0xff80000056307808 */ /* 0x000fe40004800000 */
[----:B------:R-:W-:Y:S02]  /*5580*/  FSETP.NEU.FTZ.AND P1, PT, R168, -INF , PT ;  /* 0xff800000a800780b */ /* 0x000fe40003f3d000 */
[----:B------:R-:W-:Y:S01]  /*5590*/  ISETP.LT.OR P0, PT, R5, 0x21, P0 ;  /* 0x000000210500780c */ /* 0x000fe20000701670 */
[----:B-1----:R-:W-:Y:S01]  /*55a0*/  FFMA.FTZ R7, R16, c[0x0][0x2d0], -R13 ;  /* 0x0000b40010077a23 */ /* 0x002fe2000001080d */
[----:B------:R-:W-:-:S02]  /*55b0*/  FSEL R57, R35, -INF , !P2 ;  /* 0xff80000023397808 */ /* 0x000fc40005000000 */
[----:B------:R-:W-:Y:S01]  /*55c0*/  FMNMX.FTZ R8, R49, R8, !PT ;  /* 0x0000000831087209 */ /* 0x000fe20007810000 */
[----:B------:R1:W2:Y:S01]  /*55d0*/  MUFU.EX2 R238, R7 ;  /* 0x0000000700ee7308 */ /* 0x0002a20000000800 */
[----:B------:R-:W-:Y:S01]  /*55e0*/  FMNMX.FTZ R6, R145, R6, !PT ;  /* 0x0000000691067209 */ /* 0x000fe20007810000 */
[----:B------:R-:W-:Y:S01]  /*55f0*/  LDSM.16.MT88.4 R32, [R225+0x2080] ;  /* 0x00208000e120783b */ /* 0x000fe20000004200 */
[----:B------:R-:W-:Y:S02]  /*5600*/  FSEL R12, R12, RZ, P1 ;  /* 0x000000ff0c0c7208 */ /* 0x000fe40000800000 */
[----:B------:R-:W-:Y:S02]  /*5610*/  FSEL R89, R94, -INF , !P0 ;  /* 0xff8000005e597808 */ /* 0x000fe40004000000 */
[----:B------:R-:W-:Y:S02]  /*5620*/  PLOP3.LUT P2, PT, PT, PT, UP2, 0x40, 0x0 ;  /* 0x000000000000781c */ /* 0x000fe40003f4e828 */
[----:B------:R-:W-:-:S02]  /*5630*/  PLOP3.LUT P1, PT, PT, PT, UP1, 0x40, 0x0 ;  /* 0x000000000000781c */ /* 0x000fc40003f2e818 */
[----:B------:R-:W-:Y:S02]  /*5640*/  PLOP3.LUT P0, PT, PT, PT, UP0, 0x40, 0x0 ;  /* 0x000000000000781c */ /* 0x000fe40003f0e808 */
[----:B------:R-:W-:Y:S02]  /*5650*/  FMNMX.FTZ R8, R57, R8, !PT ;  /* 0x0000000839087209 */ /* 0x000fe40007810000 */
[----:B------:R-:W-:Y:S01]  /*5660*/  FMNMX.FTZ R6, R127, R6, !PT ;  /* 0x000000067f067209 */ /* 0x000fe20007810000 */
[----:B-1----:R-:W-:Y:S01]  /*5670*/  FFMA.FTZ R7, R18, c[0x0][0x2d0], -R13 ;  /* 0x0000b40012077a23 */ /* 0x002fe2000001080d */
[C---:B------:R-:W-:Y:S02]  /*5680*/  ISETP.GT.AND P2, PT, R4.reuse, 0x21, P2 ;  /* 0x000000210400780c */ /* 0x040fe40001744270 */
[C---:B------:R-:W-:Y:S01]  /*5690*/  ISETP.GT.AND P1, PT, R4.reuse, 0x28, P1 ;  /* 0x000000280400780c */ /* 0x040fe20000f24270 */
[----:B------:R1:W-:Y:S01]  /*56a0*/  MUFU.EX2 R240, R7 ;  /* 0x0000000700f07308 */ /* 0x0003e20000000800 */
[----:B------:R-:W-:-:S02]  /*56b0*/  ISETP.GT.AND P0, PT, R4, 0x29, P0 ;  /* 0x000000290400780c */ /* 0x000fc40000704270 */
[----:B------:R-:W-:Y:S02]  /*56c0*/  FMNMX.FTZ R4, R48, R8, !PT ;  /* 0x0000000830047209 */ /* 0x000fe40007810000 */
[----:B------:R-:W4:Y:S01]  /*56d0*/  SHFL.BFLY PT, R8, R6, 0x2, 0x1f ;  /* 0x0c401f0006087f89 */ /* 0x000f2200000e0000 */
[----:B------:R-:W-:Y:S02]  /*56e0*/  ISETP.LT.OR P2, PT, R5, 0x22, P2 ;  /* 0x000000220500780c */ /* 0x000fe40001741670 */
[----:B------:R-:W-:Y:S02]  /*56f0*/  FMNMX.FTZ R4, R56, R4, !PT ;  /* 0x0000000438047209 */ /* 0x000fe40007810000 */
[----:B------:R-:W-:Y:S02]  /*5700*/  FSEL R88, R95, -INF , !P2 ;  /* 0xff8000005f587808 */ /* 0x000fe40005000000 */
        /* <DEDUP_REMOVED lines=482> */
[----:B------:R1:W-:Y:S01]  /*7530*/  STL [R1+0x10], R7 ;  /* 0x0000100701007387 */ /* 0x0003e20000100800 */
[----:B------:R-:W-:-:S03]  /*7540*/  UIMAD.WIDE.U32 UR30, UR28, UR4, URZ ;  /* 0x000000041c1e72a5 */ /* 0x000fc6000f8e003f */
[----:B------:R1:W-:Y:S04]  /*7550*/  STL [R1+0xc], R5 ;  /* 0x00000c0501007387 */ /* 0x0003e80000100800 */
[----:B------:R1:W-:Y:S04]  /*7560*/  STL [R1+0x18], R0 ;  /* 0x0000180001007387 */ /* 0x0003e80000100800 */
[----:B------:R1:W-:Y:S01]  /*7570*/  STL [R1+0x14], R2 ;  /* 0x0000140201007387 */ /* 0x0003e20000100800 */
[----:B------:R-:W-:Y:S01]  /*7580*/  PLOP3.LUT P0, PT, PT, PT, UP6, 0x40, 0x0 ;  /* 0x000000000000781c */ /* 0x000fe20003f0e868 */
[----:B------:R-:W-:-:S02]  /*7590*/  @UP5 UMOV UR29, UR31 ;  /* 0x0000001f001d5c82 */ /* 0x000fc40008000000 */
[----:B------:R-:W-:-:S04]  /*75a0*/  @UP5 USHF.R.U32.HI UR28, URZ, UR5, UR29 ;  /* 0x000000053f1c5299 */ /* 0x000fc8000801161d */
[----:B------:R-:W-:-:S03]  /*75b0*/  UIADD3 UR4, UR27, UR28, URZ ;  /* 0x0000001c1b047290 */ /* 0x000fc6000fffe03f */
[----:B------:R-:W-:Y:S02]  /*75c0*/  ULDC UR27, c[0x0][0x328] ;  /* 0x0000ca00001b7ab9 */ /* 0x000fe40000000800 */
[----:B------:R-:W-:Y:S02]  /*75d0*/  UIADD3 UR26, UR26, -0x2, URZ ;  /* 0xfffffffe1a1a7890 */ /* 0x000fe4000fffe03f */
[----:B------:R-:W-:Y:S01]  /*75e0*/  UIADD3 UR27, UR4, UR27, URZ ;  /* 0x0000001b041b7290 */ /* 0x000fe2000fffe03f */
[----:B------:R-:W-:Y:S05]  /*75f0*/  @P0 BRA `(.L_x_1097) ;  /* 0x0000018000000947 */ /* 0x000fea0003800000 */
[----:B------:R-:W-:Y:S01]  /*7600*/  ISETP.LT.AND P0, PT, RZ, UR4, PT ;  /* 0x00000004ff007c0c */ /* 0x000fe2000bf01270 */
[----:B------:R-:W-:-:S12]  /*7610*/  UIADD3 UR28, UR4, -0x1, URZ ;  /* 0xffffffff041c7890 */ /* 0x000fd8000fffe03f */
[----:B------:R-:W-:Y:S05]  /*7620*/  @P0 BRA `(.L_x_1098) ;  /* 0x000000a000000947 */ /* 0x000fea0003800000 */
[----:B------:R-:W-:Y:S02]  /*7630*/  UMOV UR28, 0x1 ;  /* 0x00000001001c7882 */ /* 0x000fe40000000000 */
        /* <DEDUP_REMOVED lines=9> */
.L_x_1098:
[----:B------:R-:W-:Y:S02]  /*76d0*/  UMOV UR5, 0x1 ;  /* 0x0000000100057882 */ /* 0x000fe40000000000 */
[----:B------:R-:W-:Y:S02]  /*76e0*/  ULDC UR4, c[0x0][0x32c] ;  /* 0x0000cb0000047ab9 */ /* 0x000fe40000000800 */
[----:B------:R-:W-:-:S03]  /*76f0*/  UISETP.NE.AND UP0, UPT, UR5, UR4, UPT ;  /* 0x000000040500728c */ /* 0x000fc6000bf05270 */
[----:B------:R-:W-:Y:S02]  /*7700*/  ULDC.64 UR4, c[0x0][0x330] ;  /* 0x0000cc0000047ab9 */ /* 0x000fe40000000a00 */
[----:B------:R-:W-:-:S07]  /*7710*/  UIMAD.WIDE.U32 UR30, UR28, UR4, URZ ;  /* 0x000000041c1e72a5 */ /* 0x000fce000f8e003f */
[----:B------:R-:W-:Y:S02]  /*7720*/  @UP0 UMOV UR29, UR31 ;  /* 0x0000001f001d0c82 */ /* 0x000fe40008000000 */
[----:B------:R-:W-:Y:S02]  /*7730*/  @UP0 USHF.R.U32.HI UR28, URZ, UR5, UR29 ;  /* 0x000000053f1c0299 */ /* 0x000fe4000801161d */
.L_x_1099:
[----:B------:R-:W-:Y:S02]  /*7740*/  ULDC UR4, c[0x0][0x32c] ;  /* 0x0000cb0000047ab9 */ /* 0x000fe40000000800 */
[----:B------:R-:W-:-:S04]  /*7750*/  UIMAD UR4, UR28, UR4, UR4 ;  /* 0x000000041c0472a4 */ /* 0x000fc8000f8e0204 */
[----:B------:R-:W-:-:S04]  /*7760*/  UISETP.LT.AND UP0, UPT, UR27, UR4, UPT ;  /* 0x000000041b00728c */ /* 0x000fc8000bf01270 */
[----:B------:R-:W-:-:S04]  /*7770*/  USEL UR27, UR27, UR4, UP0 ;  /* 0x000000041b1b7287 */ /* 0x000fc80008000000 */
.L_x_1097:
        /* <DEDUP_REMOVED lines=21> */
.L_x_1119:
        /* <DEDUP_REMOVED lines=57> */
.L_x_1101:
        /* <DEDUP_REMOVED lines=187> */
.L_x_1102:
[----:B-1----:R-:W2:Y:S01]  /*8810*/  LDL R2, [R1+0x1c] ;  /* 0x00001c0001027983 */ /* 0x002ea20000100800 */
[----:B------:R-:W-:Y:S01]  /*8820*/  UISETP.NE.AND UP1, UPT, UR15, URZ, UPT ;  /* 0x0000003f0f00728c */ /* 0x000fe2000bf25270 */
[----:B------:R-:W-:Y:S01]  /*8830*/  IMAD.U32 R174, RZ, RZ, UR12 ;  /* 0x0000000cffae7e24 */ /* 0x000fe2000f8e00ff */
        /* <DEDUP_REMOVED lines=12> */
[----:B---3--:R-:W-:Y:S04]  /*8900*/  IADD3 R2, -R194, 0x1, R2 ;  /* 0x00000001c2027810 */ /* 0x008fe80007ffe102 */
[----:B------:R-:W-:Y:S04]  /*8910*/  IADD3 R174, -R174, UR8, R2 ;  /* 0x00000008aeae7c10 */ /* 0x000fe8000fffe102 */
[C---:B------:R-:W-:Y:S02]  /*8920*/  IADD3 R173, R174.reuse, c[0x0][0x328], RZ ;  /* 0x0000ca00aead7a10 */ /* 0x040fe40007ffe0ff */
[----:B------:R-:W-:Y:S03]  /*8930*/  IADD3 R174, R174, UR21, RZ ;  /* 0x00000015aeae7c10 */ /* 0x000fe6000fffe0ff */
[--C-:B-1----:R-:W-:Y:S02]  /*8940*/  IMAD.IADD R168, R173, 0x1, R0.reuse ;  /* 0x00000001ada87824 */ /* 0x102fe400078e0200 */
[----:B------:R-:W-:Y:S01]  /*8950*/  IMAD.IADD R167, R174, 0x1, R0 ;  /* 0x00000001aea77824 */ /* 0x000fe200078e0200 */
[----:B------:R-:W-:-:S05]  /*8960*/  @P0 BRA `(.L_x_1103) ;  /* 0x0000019000000947 */ /* 0x000fca0003800000 */
[----:B------:R-:W-:Y:S01]  /*8970*/  IMAD.U32 R2, RZ, RZ, UR12 ;  /* 0x0000000cff027e24 */ /* 0x000fe2000f8e00ff */
[----:B------:R-:W-:Y:S04]  /*8980*/  BSSY B0, `(.L_x_1104) ;  /* 0x0000012000007945 */ /* 0x000fe80003800000 */
[----:B------:R-:W-:Y:S04]  /*8990*/  IADD3 R0, -R2, UR8, R0 ;  /* 0x0000000802007c10 */ /* 0x000fe8000fffe100 */
        /* <DEDUP_REMOVED lines=11> */
.L_x_1105:
[----:B------:R-:W-:Y:S04]  /*8a50*/  MOV R2, c[0x0][0x32c] ;  /* 0x0000cb0000027a02 */ /* 0x000fe80000000f00 */
[----:B------:R-:W-:Y:S11]  /*8a60*/  ISETP.NE.AND P0, PT, R2, 0x1, PT ;  /* 0x000000010200780c */ /* 0x000ff60003f05270 */
[----:B------:R-:W-:Y:S02]  /*8a70*/  @!UPT UIADD3 URZ, URZ, URZ, URZ ;  /* 0x0000003f3f3ff290 */ /* 0x000fe4000fffe03f */
[----:B------:R-:W-:Y:S05]  /*8a80*/  @P0 IMAD.HI.U32 R2, R0, c[0x0][0x330], RZ ;  /* 0x0000cc0000020a27 */ /* 0x000fea00078e00ff */
[----:B------:R-:W-:Y:S02]  /*8a90*/  @P0 SHF.R.U32.HI R0, RZ, c[0x0][0x334], R2 ;  /* 0x0000cd00ff000a19 */ /* 0x000fe40000011602 */
.L_x_1106:
[----:B------:R-:W-:Y:S05]  /*8aa0*/  BSYNC B0 ;  /* 0x0000000000007941 */ /* 0x000fea0003800000 */
.L_x_1104:
[----:B------:R-:W-:Y:S05]  /*8ab0*/  IADD3 R2, -R194, UR4, RZ ;  /* 0x00000004c2027c10 */ /* 0x000fea000fffe1ff */
[----:B------:R-:W-:Y:S05]  /*8ac0*/  IMAD R0, R0, c[0x0][0x32c], R2 ;  /* 0x0000cb0000007a24 */ /* 0x000fea00078e0202 */
[----:B------:R-:W-:Y:S02]  /*8ad0*/  IADD3 R2, R0, c[0x0][0x32c], RZ ;  /* 0x0000cb0000027a10 */ /* 0x000fe40007ffe0ff */
[----:B------:R-:W-:Y:S02]  /*8ae0*/  IMNMX R167, R167, R0, !PT ;  /* 0x00000000a7a77217 */ /* 0x000fe40007800200 */
[----:B------:R-:W-:Y:S02]  /*8af0*/  IMNMX R168, R168, R2, PT ;  /* 0x00000002a8a87217 */ /* 0x000fe40003800200 */
.L_x_1103:
[----:B------:R-:W1:Y:S01]  /*8b00*/  SHFL.IDX PT, R0, R172, 0x1, 0x1c1f ;  /* 0x003c1f00ac007f89 */ /* 0x000e6200000e0000 */
[----:B------:R-:W-:Y:S06]  /*8b10*/  UISETP.NE.AND UP0, UPT, UR14, URZ, UPT ;  /* 0x0000003f0e00728c */ /* 0x000fec000bf05270 */
[----:B------:R-:W-:Y:S02]  /*8b20*/  PLOP3.LUT P0, PT, PT, PT, UP0, 0x40, 0x0 ;  /* 0x000000000000781c */ /* 0x000fe40003f0e808 */
[----:B-1----:R-:W-:Y:S01]  /*8b30*/  IADD3 R3, R174, R0, RZ ;  /* 0x00000000ae037210 */ /* 0x002fe20007ffe0ff */
[----:B------:R-:W-:Y:S10]  /*8b40*/  IMAD.IADD R165, R173, 0x1, R0 ;  /* 0x00000001ada57824 */ /* 0x000ff400078e0200 */
        /* <DEDUP_REMOVED lines=15> */
.L_x_1109:
[----:B------:R-:W-:Y:S04]  /*8c40*/  MOV R2, c[0x0][0x32c] ;  /* 0x0000cb0000027a02 */ /* 0x000fe80000000f00 */
[----:B------:R-:W-:Y:S11]  /*8c50*/  ISETP.NE.AND P0, PT, R2, 0x1, PT ;  /* 0x000000010200780c */ /* 0x000ff60003f05270 */
[----:B------:R-:W-:Y:S02]  /*8c60*/  @!UPT UIADD3 URZ, URZ, URZ, URZ ;  /* 0x0000003f3f3ff290 */ /* 0x000fe4000fffe03f */
[----:B------:R-:W-:Y:S05]  /*8c70*/  @P0 IMAD.HI.U32 R2, R0, c[0x0][0x330], RZ ;  /* 0x0000cc0000020a27 */ /* 0x000fea00078e00ff */
[----:B------:R-:W-:Y:S02]  /*8c80*/  @P0 SHF.R.U32.HI R0, RZ, c[0x0][0x334], R2 ;  /* 0x0000cd00ff000a19 */ /* 0x000fe40000011602 */
.L_x_1110:
[----:B------:R-:W-:Y:S05]  /*8c90*/  BSYNC B0 ;  /* 0x0000000000007941 */ /* 0x000fea0003800000 */
.L_x_1108:
[----:B------:R-:W-:Y:S05]  /*8ca0*/  IADD3 R2, -R194, UR4, RZ ;  /* 0x00000004c2027c10 */ /* 0x000fea000fffe1ff */
[----:B------:R-:W-:Y:S05]  /*8cb0*/  IMAD R0, R0, c[0x0][0x32c], R2 ;  /* 0x0000cb0000007a24 */ /* 0x000fea00078e0202 */
[----:B------:R-:W-:Y:S02]  /*8cc0*/  IADD3 R2, R0, c[0x0][0x32c], RZ ;  /* 0x0000cb0000027a10 */ /* 0x000fe40007ffe0ff */
[----:B------:R-:W-:Y:S02]  /*8cd0*/  IMNMX R3, R3, R0, !PT ;  /* 0x0000000003037217 */ /* 0x000fe40007800200 */
[----:B------:R-:W-:Y:S02]  /*8ce0*/  IMNMX R165, R165, R2, PT ;  /* 0x00000002a5a57217 */ /* 0x000fe40003800200 */
.L_x_1107:
        /* <DEDUP_REMOVED lines=20> */
.L_x_1113:
[----:B------:R-:W-:Y:S04]  /*8e30*/  MOV R175, c[0x0][0x32c] ;  /* 0x0000cb0000af7a02 */ /* 0x000fe80000000f00 */
[----:B------:R-:W-:Y:S11]  /*8e40*/  ISETP.NE.AND P0, PT, R175, 0x1, PT ;  /* 0x00000001af00780c */ /* 0x000ff60003f05270 */
[----:B------:R-:W-:Y:S02]  /*8e50*/  @!UPT UIADD3 URZ, URZ, URZ, URZ ;  /* 0x0000003f3f3ff290 */ /* 0x000fe4000fffe03f */
[----:B------:R-:W-:Y:S05]  /*8e60*/  @P0 IMAD.HI.U32 R175, R169, c[0x0][0x330], RZ ;  /* 0x0000cc00a9af0a27 */ /* 0x000fea00078e00ff */
[----:B------:R-:W-:Y:S02]  /*8e70*/  @P0 SHF.R.U32.HI R169, RZ, c[0x0][0x334], R175 ;  /* 0x0000cd00ffa90a19 */ /* 0x000fe400000116af */
.L_x_1114:
[----:B------:R-:W-:Y:S05]  /*8e80*/  BSYNC B0 ;  /* 0x0000000000007941 */ /* 0x000fea0003800000 */
.L_x_1112:
[----:B------:R-:W-:Y:S05]  /*8e90*/  IADD3 R175, -R194, UR4, RZ ;  /* 0x00000004c2af7c10 */ /* 0x000fea000fffe1ff */
[----:B------:R-:W-:Y:S05]  /*8ea0*/  IMAD R169, R169, c[0x0][0x32c], R175 ;  /* 0x0000cb00a9a97a24 */ /* 0x000fea00078e02af */
[----:B------:R-:W-:Y:S02]  /*8eb0*/  IADD3 R175, R169, c[0x0][0x32c], RZ ;  /* 0x0000cb00a9af7a10 */ /* 0x000fe40007ffe0ff */
[----:B------:R-:W-:Y:S02]  /*8ec0*/  IMNMX R0, R0, R169, !PT ;  /* 0x000000a900007217 */ /* 0x000fe40007800200 */
[----:B------:R-:W-:Y:S02]  /*8ed0*/  IMNMX R2, R2, R175, PT ;  /* 0x000000af02027217 */ /* 0x000fe40003800200 */
.L_x_1111:
        /* <DEDUP_REMOVED lines=198> */
.L_x_1117:
[----:B------:R-:W-:Y:S04]  /*9b40*/  MOV R4, c[0x0][0x32c] ;  /* 0x0000cb0000047a02 */ /* 0x000fe80000000f00 */
[----:B------:R-:W-:Y:S11]  /*9b50*/  ISETP.NE.AND P0, PT, R4, 0x1, PT ;  /* 0x000000010400780c */ /* 0x000ff60003f05270 */
[----:B------:R-:W-:Y:S02]  /*9b60*/  @!UPT UIADD3 URZ, URZ, URZ, URZ ;  /* 0x0000003f3f3ff290 */ /* 0x000fe4000fffe03f */
[----:B------:R-:W-:Y:S05]  /*9b70*/  @P0 IMAD.HI.U32 R4, R3, c[0x0][0x330], RZ ;  /* 0x0000cc0003040a27 */ /* 0x000fea00078e00ff */
[----:B------:R-:W-:Y:S02]  /*9b80*/  @P0 SHF.R.U32.HI R3, RZ, c[0x0][0x334], R4 ;  /* 0x0000cd00ff030a19 */ /* 0x000fe40000011604 */
.L_x_1118:
[----:B------:R-:W-:Y:S05]  /*9b90*/  BSYNC B0 ;  /* 0x0000000000007941 */ /* 0x000fea0003800000 */
.L_x_1116:
[----:B------:R-:W-:Y:S05]  /*9ba0*/  IADD3 R4, -R194, UR4, RZ ;  /* 0x00000004c2047c10 */ /* 0x000fea000fffe1ff */
[----:B------:R-:W-:Y:S05]  /*9bb0*/  IMAD R3, R3, c[0x0][0x32c], R4 ;  /* 0x0000cb0003037a24 */ /* 0x000fea00078e0204 */
[----:B------:R-:W-:Y:S02]  /*9bc0*/  IADD3 R4, R3, c[0x0][0x32c], RZ ;  /* 0x0000cb0003047a10 */ /* 0x000fe40007ffe0ff */
[----:B------:R-:W-:Y:S02]  /*9bd0*/  IMNMX R0, R0, R3, !PT ;  /* 0x0000000300007217 */ /* 0x000fe40007800200 */
[----:B------:R-:W-:Y:S02]  /*9be0*/  IMNMX R2, R2, R4, PT ;  /* 0x0000000402027217 */ /* 0x000fe40003800200 */
.L_x_1115:
        /* <DEDUP_REMOVED lines=35> */
[----:B------:R-:W-:Y:S01]  /*9e20*/  PLOP3.LUT P2, PT, PT, PT, UP3, 0x40, 0x0 ;  /* 0x000000000000781c */ /* 0x000fe20003f4e838 */
[----:B------:R-:W1:Y:S01]  /*9e30*/  SHFL.BFLY PT, R5, R169, 0x2, 0x1f ;  /* 0x0c401f00a9057f89 */ /* 0x000e6200000e0000 */
[----:B------:R-:W-:Y:S01]  /*9e40*/  FMNMX.FTZ R4, R8, R170, !PT ;  /* 0x000000aa08047209 */ /* 0x000fe20007810000 */
[----:B------:R-:W-:Y:S01]  /*9e50*/  UISETP.NE.AND UP3, UPT, UR31, URZ, UPT ;  /* 0x0000003f1f00728c */ /* 0x000fe2000bf65270 */
[----:B------:R-:W-:Y:S02]  /*9e60*/  FMNMX.FTZ R3, R41, R3, !PT ;  /* 0x0000000329037209 */ /* 0x000fe40007810000 */
[----:B------:R-:W-:Y:S02]  /*9e70*/  ISETP.GT.AND P2, PT, R0, 0x1, P2 ;  /* 0x000000010000780c */ /* 0x000fe40001744270 */
[----:B------:R-:W-:Y:S01]  /*9e80*/  FMNMX.FTZ R4, R9, R4, !PT ;  /* 0x0000000409047209 */ /* 0x000fe20007810000 */
[----:B------:R-:W2:Y:S01]  /*9e90*/  SHFL.BFLY PT, R168, R3, 0x2, 0x1f ;  /* 0x0c401f0003a87f89 */ /* 0x000ea200000e0000 */
[----:B------:R-:W-:Y:S02]  /*9ea0*/  ISETP.LT.OR P2, PT, R2, 0x2, P2 ;  /* 0x000000020200780c */ /* 0x000fe40001741670 */
[----:B------:R-:W-:Y:S02]  /*9eb0*/  FMNMX.FTZ R4, R12, R4, !PT ;  /* 0x000000040c047209 */ /* 0x000fe40007810000 */
[----:B------:R-:W-:Y:S02]  /*9ec0*/  FSEL R11, R11, -INF , !P2 ;  /* 0xff8000000b0b7808 */ /* 0x000fe40005000000 */
        /* <DEDUP_REMOVED lines=8> */
[----:B------:R-:W-:Y:S02]  /*9f50*/  FMNMX.FTZ R4, R210, R4, !PT ;  /* 0x00000004d2047209 */ /* 0x000fe40007810000 */
[----:B------:R-:W-:Y:S01]  /*9f60*/  PLOP3.LUT P0, PT, PT, PT, UP2, 0x40, 0x0 ;  /* 0x000000000000781c */ /* 0x000fe20003f0e828 */
[----:B------:R-:W-:Y:S01]  /*9f70*/  UISETP.NE.AND UP2, UPT, UR30, URZ, UPT ;  /* 0x0000003f1e00728c */ /* 0x000fe2000bf45270 */
[----:B-1----:R-:W-:Y:S02]  /*9f80*/  FMNMX.FTZ R169, R169, R5, !PT ;  /* 0x00000005a9a97209 */ /* 0x002fe40007810000 */
[----:B------:R-:W-:Y:S02]  /*9f90*/  FMNMX.FTZ R4, R211, R4, !PT ;  /* 0x00000004d3047209 */ /* 0x000fe40007810000 */
[----:B--2---:R-:W-:Y:S01]  /*9fa0*/  FMNMX.FTZ R168, R3, R168, !PT ;  /* 0x000000a803a87209 */ /* 0x004fe20007810000 */
[----:B------:R-:W1:Y:S01]  /*9fb0*/  SHFL.BFLY PT, R5, R169, 0x1, 0x1f ;  /* 0x0c201f00a9057f89 */ /* 0x000e6200000e0000 */
[----:B------:R-:W-:Y:S02]  /*9fc0*/  FMNMX.FTZ R3, R247, R4, !PT ;  /* 0x00000004f7037209 */ /* 0x000fe40007810000 */
[----:B------:R-:W-:Y:S02]  /*9fd0*/  ISETP.GT.AND P0, PT, R0, 0x8, P0 ;  /* 0x000000080000780c */ /* 0x000fe40000704270 */
[----:B------:R-:W-:Y:S02]  /*9fe0*/  FMNMX.FTZ R3, R251, R3, !PT ;  /* 0x00000003fb037209 */ /* 0x000fe40007810000 */
[----:B------:R-:W-:Y:S01]  /*9ff0*/  PLOP3.LUT P1, PT, PT, PT, UP4, 0x40, 0x0 ;  /* 0x000000000000781c */ /* 0x000fe20003f2e848 */
[----:B------:R-:W-:Y:S01]  /*a000*/  UISETP.NE.AND UP4, UPT, UR4, URZ, UPT ;  /* 0x0000003f0400728c */ /* 0x000fe2000bf85270 */
[----:B------:R-:W-:Y:S01]  /*a010*/  FMNMX.FTZ R3, R34, R3, !PT ;  /* 0x0000000322037209 */ /* 0x000fe20007810000 */
[----:B------:R-:W-:Y:S01]  /*a020*/  SHFL.BFLY PT, R7, R168, 0x1, 0x1f ;  /* 0x0c201f00a8077f89 */ /* 0x000fe200000e0000 */
[----:B------:R-:W-:Y:S02]  /*a030*/  ISETP.LT.OR P0, PT, R2, 0x9, P0 ;  /* 0x000000090200780c */ /* 0x000fe40000701670 */
[----:B------:R-:W-:Y:S02]  /*a040*/  FMNMX.FTZ R3, R35, R3, !PT ;  /* 0x0000000323037209 */ /* 0x000fe40007810000 */
[----:B------:R-:W-:Y:S02]  /*a050*/  ISETP.GT.AND P1, PT, R0, RZ, P1 ;  /* 0x000000ff0000720c */ /* 0x000fe40000f24270 */
[----:B------:R-:W-:Y:S02]  /*a060*/  FSEL R14, R14, -INF , !P0 ;  /* 0xff8000000e0e7808 */ /* 0x000fe40004000000 */
[----:B------:R-:W-:Y:S02]  /*a070*/  PLOP3.LUT P0, PT, PT, PT, UP6, 0x40, 0x0 ;  /* 0x000000000000781c */ /* 0x000fe40003f0e868 */
[----:B------:R-:W-:Y:S02]  /*a080*/  ISETP.LT.OR P1, PT, R2, 0x1, P1 ;  /* 0x000000010200780c */ /* 0x000fe40000f21670 */
[----:B------:R-:W-:Y:S02]  /*a090*/  ISETP.GT.AND P0, PT, R0, 0x11, P0 ;  /* 0x000000110000780c */ /* 0x000fe40000704270 */
[----:B-1----:R-:W-:Y:S02]  /*a0a0*/  FMNMX.FTZ R169, R169, R5, !PT ;  /* 0x00000005a9a97209 */ /* 0x002fe40007810000 */
[----:B------:R-:W-:Y:S02]  /*a0b0*/  FSEL R10, R10, -INF , !P1 ;  /* 0xff8000000a0a7808 */ /* 0x000fe40004800000 */
[C---:B------:R-:W-:Y:S01]  /*a0c0*/  FSETP.NEU.FTZ.AND P2, PT, R169.reuse, -INF , PT ;  /* 0xff800000a900780b */ /* 0x040fe20003f5d000 */
[----:B------:R-:W-:Y:S01]  /*a0d0*/  FMUL.FTZ R173, R169, c[0x0][0x2d0] ;  /* 0x0000b400a9ad7a20 */ /* 0x000fe20000410000 */
[----:B------:R-:W-:Y:S01]  /*a0e0*/  PLOP3.LUT P1, PT, PT, PT, UP1, 0x40, 0x0 ;  /* 0x000000000000781c */ /* 0x000fe20003f2e818 */
[----:B------:R-:W-:Y:S01]  /*a0f0*/  UISETP.NE.AND UP1, UPT, UR29, URZ, UPT ;  /* 0x0000003f1d00728c */ /* 0x000fe2000bf25270 */
[----:B------:R-:W-:Y:S02]  /*a100*/  ISETP.LT.OR P0, PT, R2, 0x12, P0 ;  /* 0x000000120200780c */ /* 0x000fe40000701670 */
[----:B------:R-:W-:Y:S02]  /*a110*/  FSEL R173, R173, RZ, P2 ;  /* 0x000000ffadad7208 */ /* 0x000fe40001000000 */
[----:B------:R-:W-:Y:S02]  /*a120*/  ISETP.GT.AND P1, PT, R0, 0x9, P1 ;  /* 0x000000090000780c */ /* 0x000fe40000f24270 */
[----:B------:R-:W-:Y:S01]  /*a130*/  FSEL R203, R27, -INF , !P0 ;  /* 0xff8000001bcb7808 */ /* 0x000fe20004000000 */
[--C-:B------:R-:W-:Y:S01]  /*a140*/  FFMA.FTZ R4, R6, c[0x0][0x2d0], -R173.reuse ;  /* 0x0000b40006047a23 */ /* 0x100fe200000108ad */
[----:B------:R-:W-:Y:S01]  /*a150*/  PLOP3.LUT P0, PT, PT, PT, UP4, 0x40, 0x0 ;  /* 0x000000000000781c */ /* 0x000fe20003f0e848 */
[----:B------:R-:W1:Y:S01]  /*a160*/  SHFL.BFLY PT, R6, R3, 0x2, 0x1f ;  /* 0x0c401f0003067f89 */ /* 0x000e6200000e0000 */
[----:B------:R-:W-:Y:S01]  /*a170*/  ISETP.LT.OR P1, PT, R2, 0xa, P1 ;  /* 0x0000000a0200780c */ /* 0x000fe20000f21670 */
[----:B------:R2:W3:Y:S01]  /*a180*/  MUFU.EX2 R20, R4 ;  /* 0x0000000400147308 */ /* 0x0004e20000000800 */
[----:B------:R-:W-:Y:S02]  /*a190*/  ISETP.GT.AND P0, PT, R0, 0x19, P0 ;  /* 0x000000190000780c */ /* 0x000fe40000704270 */
[----:B------:R-:W-:Y:S02]  /*a1a0*/  FSEL R15, R15, -INF , !P1 ;  /* 0xff8000000f0f7808 */ /* 0x000fe40004800000 */
[----:B------:R-:W-:Y:S02]  /*a1b0*/  PLOP3.LUT P1, PT, PT, PT, UP5, 0x40, 0x0 ;  /* 0x000000000000781c */ /* 0x000fe40003f2e858 */
[----:B------:R-:W-:Y:S02]  /*a1c0*/  ISETP.LT.OR P0, PT, R2, 0x1a, P0 ;  /* 0x0000001a0200780c */ /* 0x000fe40000701670 */
[----:B------:R-:W-:Y:S02]  /*a1d0*/  ISETP.GT.AND P1, PT, R0, 0x18, P1 ;  /* 0x000000180000780c */ /* 0x000fe40000f24270 */
[----:B------:R-:W-:Y:S02]  /*a1e0*/  FSEL R207, R31, -INF , !P0 ;  /* 0xff8000001fcf7808 */ /* 0x000fe40004000000 */
[----:B------:R-:W-:Y:S02]  /*a1f0*/  PLOP3.LUT P0, PT, PT, PT, UP3, 0x40, 0x0 ;  /* 0x000000000000781c */ /* 0x000fe40003f0e838 */
[----:B------:R-:W-:Y:S02]  /*a200*/  ISETP.LT.OR P1, PT, R2, 0x19, P1 ;  /* 0x000000190200780c */ /* 0x000fe40000f21670 */
[----:B------:R-:W-:Y:S02]  /*a210*/  ISETP.GT.AND P0, PT, R0, 0x20, P0 ;  /* 0x000000200000780c */ /* 0x000fe40000704270 */
[----:B------:R-:W-:Y:S02]  /*a220*/  FSEL R204, R30, -INF , !P1 ;  /* 0xff8000001ecc7808 */ /* 0x000fe40004800000 */
[----:B------:R-:W-:Y:S02]  /*a230*/  PLOP3.LUT P1, PT, PT, PT, UP2, 0x40, 0x0 ;  /* 0x000000000000781c */ /* 0x000fe40003f2e828 */
[----:B-1----:R-:W-:Y:S01]  /*a240*/  FMNMX.FTZ R3, R3, R6, !PT ;  /* 0x0000000603037209 */ /* 0x002fe20007810000 */
[--C-:B--2---:R-:W-:Y:S01]  /*a250*/  FFMA.FTZ R4, R175, c[0x0][0x2d0], -R173.reuse ;  /* 0x0000b400af047a23 */ /* 0x104fe200000108ad */
[----:B------:R-:W-:Y:S02]  /*a260*/  ISETP.LT.OR P0, PT, R2, 0x21, P0 ;  /* 0x000000210200780c */ /* 0x000fe40000701670 */
[----:B------:R-:W-:Y:S01]  /*a270*/  ISETP.GT.AND P1, PT, R0, 0x21, P1 ;  /* 0x000000210000780c */ /* 0x000fe20000f24270 */
[----:B------:R1:W-:Y:S01]  /*a280*/  MUFU.EX2 R24, R4 ;  /* 0x0000000400187308 */ /* 0x0003e20000000800 */
[----:B------:R-:W2:Y:S01]  /*a290*/  SHFL.BFLY PT, R167, R3, 0x1, 0x1f ;  /* 0x0c201f0003a77f89 */ /* 0x000ea200000e0000 */
[----:B------:R-:W-:Y:S02]  /*a2a0*/  FSEL R212, R42, -INF , !P0 ;  /* 0xff8000002ad47808 */ /* 0x000fe40004000000 */
[----:B------:R-:W-:Y:S02]  /*a2b0*/  PLOP3.LUT P0, PT, PT, PT, UP1, 0x40, 0x0 ;  /* 0x000000000000781c */ /* 0x000fe40003f0e818 */
[----:B------:R-:W-:Y:S02]  /*a2c0*/  FMNMX.FTZ R168, R168, R7, !PT ;  /* 0x00000007a8a87209 */ /* 0x000fe40007810000 */
[----:B------:R-:W-:Y:S02]  /*a2d0*/  ISETP.LT.OR P1, PT, R2, 0x22, P1 ;  /* 0x000000220200780c */ /* 0x000fe40000f21670 */
[----:B------:R-:W-:Y:S01]  /*a2e0*/  ISETP.GT.AND P0, PT, R0, 0x28, P0 ;  /* 0x000000280000780c */ /* 0x000fe20000704270 */
[C---:B------:R-:W-:Y:S01]  /*a2f0*/  FMUL.FTZ R174, R168.reuse, c[0x0][0x2d0] ;  /* 0x0000b400a8ae7a20 */ /* 0x040fe20000410000 */
[----:B------:R-:W-:Y:S02]  /*a300*/  FSEL R214, R43, -INF , !P1 ;  /* 0xff8000002bd67808 */ /* 0x000fe40004800000 */
[----:B------:R-:W-:Y:S02]  /*a310*/  FSETP.NEU.FTZ.AND P1, PT, R168, -INF , PT ;  /* 0xff800000a800780b */ /* 0x000fe40003f3d000 */
[----:B------:R-:W-:Y:S02]  /*a320*/  ISETP.LT.OR P0, PT, R2, 0x29, P0 ;  /* 0x000000290200780c */ /* 0x000fe40000701670 */
[----:B------:R-:W-:Y:S02]  /*a330*/  FSEL R174, R174, RZ, P1 ;  /* 0x000000ffaeae7208 */ /* 0x000fe40000800000 */
[----:B------:R-:W-:Y:S02]  /*a340*/  FSEL R213, R46, -INF , !P0 ;  /* 0xff8000002ed57808 */ /* 0x000fe40004000000 */
[----:B------:R-:W-:Y:S01]  /*a350*/  PLOP3.LUT P0, PT, PT, PT, UP0, 0x40, 0x0 ;  /* 0x000000000000781c */ /* 0x000fe20003f0e808 */
[----:B------:R-:W-:Y:S01]  /*a360*/  UISETP.GT.AND UP0, UPT, UR26, UR5, UPT ;  /* 0x000000051a00728c */ /* 0x000fe2000bf04270 */
[--C-:B-1----:R-:W-:Y:S01]  /*a370*/  FFMA.FTZ R4, R16, c[0x0][0x2d0], -R173.reuse ;  /* 0x0000b40010047a23 */ /* 0x102fe200000108ad */
[----:B--2---:R-:W-:Y:S01]  /*a380*/  FMNMX.FTZ R167, R3, R167, !PT ;  /* 0x000000a703a77209 */ /* 0x004fe20007810000 */
[--C-:B------:R-:W-:Y:S01]  /*a390*/  FFMA.FTZ R3, R19, c[0x0][0x2d0], -R174.reuse ;  /* 0x0000b40013037a23 */ /* 0x100fe200000108ae */
[----:B------:R-:W-:Y:S01]  /*a3a0*/  ISETP.GT.AND P0, PT, R0, 0x29, P0 ;  /* 0x000000290000780c */ /* 0x000fe20000704270 */
[----:B------:R1:W2:Y:S01]  /*a3b0*/  MUFU.EX2 R21, R4 ;  /* 0x0000000400157308 */ /* 0x0002a20000000800 */
[----:B------:R-:W-:Y:S01]  /*a3c0*/  FMNMX.FTZ R5, R10, R171, !PT ;  /* 0x000000ab0a057209 */ /* 0x000fe20007810000 */
[----:B------:R-:W-:Y:S01]  /*a3d0*/  FMUL.FTZ R175, R167, c[0x0][0x2d0] ;  /* 0x0000b400a7af7a20 */ /* 0x000fe20000410000 */
[----:B------:R-:W-:Y:S01]  /*a3e0*/  ISETP.LT.OR P0, PT, R2, 0x2a, P0 ;  /* 0x0000002a0200780c */ /* 0x000fe20000701670 */
[--C-:B------:R-:W-:Y:S01]  /*a3f0*/  FFMA.FTZ R2, R193, c[0x0][0x2d0], -R174.reuse ;  /* 0x0000b400c1027a23 */ /* 0x100fe200000108ae */
[----:B------:R-:W-:Y:S01]  /*a400*/  FMNMX.FTZ R5, R11, R5, !PT ;  /* 0x000000050b057209 */ /* 0x000fe20007810000 */
[----:B------:R-:W-:Y:S01]  /*a410*/  UIADD3 UR26, UR26, -0x1, URZ ;  /* 0xffffffff1a1a7890 */ /* 0x000fe2000fffe03f */
[----:B------:R-:W-:Y:S02]  /*a420*/  FSEL R172, R47, -INF , !P0 ;  /* 0xff8000002fac7808 */ /* 0x000fe40004000000 */
[----:B------:R-:W-:Y:S01]  /*a430*/  FSETP.NEU.FTZ.AND P0, PT, R167, -INF , PT ;  /* 0xff800000a700780b */ /* 0x000fe20003f1d000 */
[----:B------:R4:W-:Y:S01]  /*a440*/  MUFU.EX2 R49, R3 ;  /* 0x0000000300317308 */ /* 0x0009e20000000800 */
[----:B------:R-:W-:Y:S02]  /*a450*/  FMNMX.FTZ R5, R14, R5, !PT ;  /* 0x000000050e057209 */ /* 0x000fe40007810000 */
[----:B------:R-:W-:Y:S02]  /*a460*/  FSEL R175, R175, RZ, P0 ;  /* 0x000000ffafaf7208 */ /* 0x000fe40000000000 */
[----:B------:R-:W-:Y:S02]  /*a470*/  FMNMX.FTZ R5, R15, R5, !PT ;  /* 0x000000050f057209 */ /* 0x000fe40007810000 */
[----:B---3--:R-:W-:Y:S02]  /*a480*/  MOV R43, R20 ;  /* 0x00000014002b7202 */ /* 0x008fe40000000f00 */
[----:B------:R-:W-:Y:S01]  /*a490*/  FMNMX.FTZ R5, R200, R5, !PT ;  /* 0x00000005c8057209 */ /* 0x000fe20007810000 */
[----:B------:R3:W-:Y:S01]  /*a4a0*/  MUFU.EX2 R6, R2 ;  /* 0x0000000200067308 */ /* 0x0007e20000000800 */
[----:B------:R-:W-:Y:S02]  /*a4b0*/  MOV R42, R34 ;  /* 0x00000022002a7202 */ /* 0x000fe40000000f00 */
[----:B------:R-:W-:Y:S01]  /*a4c0*/  FMNMX.FTZ R5, R203, R5, !PT ;  /* 0x00000005cb057209 */ /* 0x000fe20007810000 */
[----:B-1----:R-:W-:Y:S01]  /*a4d0*/  FFMA.FTZ R4, R17, c[0x0][0x2d0], -R173 ;  /* 0x0000b40011047a23 */ /* 0x002fe200000108ad */
[----:B--2---:R-:W-:Y:S02]  /*a4e0*/  MOV R46, R21 ;  /* 0x00000015002e7202 */ /* 0x004fe40000000f00 */
[----:B------:R-:W-:Y:S03]  /*a4f0*/  LDSM.16.MT88.4 R20, [R225+0x2080] ;  /* 0x00208000e114783b */ /* 0x000fe60000004200 */
[----:B------:R1:W2:Y:S01]  /*a500*/  MUFU.EX2 R51, R4 ;  /* 0x0000000400337308 */ /* 0x0002a20000000800 */
[--C-:B----4-:R-:W-:Y:S09]  /*a510*/  FFMA.FTZ R3, R8, c[0x0][0x2d0], -R175.reuse ;  /* 0x0000b40008037a23 */ /* 0x110ff200000108af */
[----:B------:R4:W-:Y:S01]  /*a520*/  MUFU.EX2 R44, R3 ;  /* 0x00000003002c7308 */ /* 0x0009e20000000800 */
[--C-:B---3--:R-:W-:Y:S09]  /*a530*/  FFMA.FTZ R2, R18, c[0x0][0x2d0], -R174.reuse ;  /* 0x0000b40012027a23 */ /* 0x108ff200000108ae */
[----:B------:R-:W3:Y:S01]  /*a540*/  MUFU.EX2 R50, R2 ;  /* 0x0000000200327308 */ /* 0x000ee20000000800 */
[----:B-1----:R-:W-:Y:S01]  /*a550*/  FMNMX.FTZ R4, R204, R5, !PT ;  /* 0x00000005cc047209 */ /* 0x002fe20007810000 */
[----:B------:R-:W-:Y:S01]  /*a560*/  FFMA.FTZ R5, R192, c[0x0][0x2d0], -R174 ;  /* 0x0000b400c0057a23 */ /* 0x000fe200000108ae */
[----:B------:R-:W-:Y:S02]  /*a570*/  F2FP.BF16.PACK_AB R192, R24, R43 ;  /* 0x0000002b18c0723e */ /* 0x000fe400000010ff */
[----:B------:R-:W-:Y:S05]  /*a580*/  FMNMX.FTZ R4, R207, R4, !PT ;  /* 0x00000004cf047209 */ /* 0x000fea0007810000 */
[----:B------:R-:W-:Y:S01]  /*a590*/  MUFU.EX2 R45, R5 ;  /* 0x00000005002d7308 */ /* 0x000fe20000000800 */
[----:B--2---:R-:W-:Y:S02]  /*a5a0*/  F2FP.BF16.PACK_AB R194, R51, R46 ;  /* 0x0000002e33c2723e */ /* 0x004fe400000010ff */
[----:B------:R-:W-:Y:S01]  /*a5b0*/  FMNMX.FTZ R0, R212, R4, !PT ;  /* 0x00000004d4007209 */ /* 0x000fe20007810000 */
[--C-:B----4-:R-:W-:Y:S02]  /*a5c0*/  FFMA.FTZ R3, R9, c[0x0][0x2d0], -R175.reuse ;  /* 0x0000b40009037a23 */ /* 0x110fe400000108af */
[--C-:B------:R-:W-:Y:S01]  /*a5d0*/  FFMA.FTZ R4, R12, c[0x0][0x2d0], -R175.reuse ;  /* 0x0000b4000c047a23 */ /* 0x100fe200000108af */
[----:B------:R-:W-:Y:S03]  /*a5e0*/  FMNMX.FTZ R0, R214, R0, !PT ;  /* 0x00000000d6007209 */ /* 0x000fe60007810000 */
[----:B------:R1:W-:Y:S01]  /*a5f0*/  MUFU.EX2 R47, R3 ;  /* 0x00000003002f7308 */ /* 0x0003e20000000800 */
[----:B------:R-:W-:Y:S02]  /*a600*/  FMNMX.FTZ R0, R213, R0, !PT ;  /* 0x00000000d5007209 */ /* 0x000fe40007810000 */
[----:B---3--:R-:W-:Y:S02]  /*a610*/  F2FP.BF16.PACK_AB R195, R49, R50 ;  /* 0x0000003231c3723e */ /* 0x008fe400000010ff */
[----:B------:R-:W-:Y:S05]  /*a620*/  FMNMX.FTZ R0, R172, R0, !PT ;  /* 0x00000000ac007209 */ /* 0x000fea0007810000 */
[----:B------:R2:W-:Y:S01]  /*a630*/  MUFU.EX2 R7, R4 ;  /* 0x0000000400077308 */ /* 0x0005e20000000800 */
[----:B------:R-:W1:Y:S02]  /*a640*/  SHFL.BFLY PT, R2, R0, 0x2, 0x1f ;  /* 0x0c401f0000027f89 */ /* 0x000e6400000e0000 */
[----:B-1----:R-:W-:Y:S01]  /*a650*/  FMNMX.FTZ R3, R0, R2, !PT ;  /* 0x0000000200037209 */ /* 0x002fe20007810000 */
[----:B------:R-:W-:Y:S01]  /*a660*/  FFMA.FTZ R2, R13, c[0x0][0x2d0], -R175 ;  /* 0x0000b4000d027a23 */ /* 0x000fe200000108af */
[----:B------:R-:W-:Y:S05]  /*a670*/  FSEL R0, R169, RZ, P2 ;  /* 0x000000ffa9007208 */ /* 0x000fea0001000000 */
[----:B------:R1:W-:Y:S01]  /*a680*/  MUFU.EX2 R48, R2 ;  /* 0x0000000200307308 */ /* 0x0003e20000000800 */
[----:B--2---:R-:W2:Y:S01]  /*a690*/  SHFL.BFLY PT, R4, R3, 0x1, 0x1f ;  /* 0x0c201f0003047f89 */ /* 0x004ea200000e0000 */
        /* <DEDUP_REMOVED lines=218> */
[----:B---3--:R-:W-:Y:S01]  /*b440*/  FFMA.FTZ R132, R201, c[0x0][0x2d0], -R173 ;  /* 0x0000b400c9847a23 */ /* 0x008fe200000108ad */
[----:B------:R-:W-:Y:S01]  /*b450*/  MOV R201, R153 ;  /* 0x0000009900c97202 */ /* 0x000fe20000000f00 */
        /* <DEDUP_REMOVED lines=13> */
[--C-:B---3--:R-:W-:Y:S04]  /*b530*/  FFMA.FTZ R136, R205, c[0x0][0x2d0], -R175.reuse ;  /* 0x0000b400cd887a23 */ /* 0x108fe800000108af */
        /* <DEDUP_REMOVED lines=251> */
.L_x_1100:
[----:B------:R-:W2:Y:S01]  /*c4f0*/  S2UR UR27, SR_CTAID.X ;  /* 0x00000000001b79c3 */ /* 0x000ea20000002500 */
[----:B------:R-:W-:-:S02]  /*c500*/  UISETP.NE.AND UP1, UPT, UR15, URZ, UPT ;  /* 0x0000003f0f00728c */ /* 0x000fc4000bf25270 */
[----:B------:R-:W-:Y:S02]  /*c510*/  ULDC.64 UR4, c[0x0][0x2c8] ;  /* 0x0000b20000047ab9 */ /* 0x000fe40000000a00 */
[----:B------:R-:W-:-:S06]  /*c520*/  UISETP.NE.AND UP0, UPT, UR14, URZ, UPT ;  /* 0x0000003f0e00728c */ /* 0x000fcc000bf05270 */
[----:B------:R-:W-:Y:S01]  /*c530*/  PLOP3.LUT P0, PT, PT, PT, UP0, 0x40, 0x0 ;  /* 0x000000000000781c */ /* 0x000fe20003f0e808 */
[----:B--2---:R-:W-:-:S04]  /*c540*/  ULEA UR27, UR27, 0x7f, 0x7 ;  /* 0x0000007f1b1b7891 */ /* 0x004fc8000f8e383f */
[----:B------:R-:W-:Y:S02]  /*c550*/  UIMAD.WIDE.U32 UR30, UR27, UR4, URZ ;  /* 0x000000041b1e72a5 */ /* 0x000fe4000f8e003f */
[----:B------:R-:W-:Y:S02]  /*c560*/  UIADD3 UR4, UR8, 0x1, -UR12 ;  /* 0x0000000108047890 */ /* 0x000fe4000fffe80c */
[----:B------:R-:W-:-:S03]  /*c570*/  UMOV UR28, UR27 ;  /* 0x0000001b001c7c82 */ /* 0x000fc60008000000 */
[----:B------:R-:W-:Y:S02]  /*c580*/  @UP1 UMOV UR27, UR31 ;  /* 0x0000001f001b1c82 */ /* 0x000fe40008000000 */
[----:B------:R-:W-:-:S03]  /*c590*/  @UP1 USHF.R.U32.HI UR28, URZ, UR5, UR27 ;  /* 0x000000053f1c1299 */ /* 0x000fc6000801161b */
[----:B------:R-:W-:Y:S02]  /*c5a0*/  ULDC UR27, c[0x0][0x324] ;  /* 0x0000c900001b7ab9 */ /* 0x000fe40000000800 */
[----:B------:R-:W-:-:S04]  /*c5b0*/  UIADD3 UR28, UR4, UR28, URZ ;  /* 0x0000001c041c7290 */ /* 0x000fc8000fffe03f */
[----:B------:R-:W-:Y:S01]  /*c5c0*/  UIADD3 UR27, UR28, -UR27, URZ ;  /* 0x8000001b1c1b7290 */ /* 0x000fe2000fffe03f */
[----:B------:R-:W-:Y:S05]  /*c5d0*/  @P0 BRA `(.L_x_1120) ;  /* 0x0000018000000947 */ /* 0x000fea0003800000 */
[----:B------:R-:W-:-:S06]  /*c5e0*/  UISETP.GT.AND UP0, UPT, UR28, -0x1, UPT ;  /* 0xffffffff1c00788c */ /* 0x000fcc000bf04270 */
[----:B------:R-:W-:-:S13]  /*c5f0*/  PLOP3.LUT P0, PT, PT, PT, UP0, 0x80, 0x0 ;  /* 0x000000000000781c */ /* 0x000fda0003f0f008 */
[----:B------:R-:W-:Y:S05]  /*c600*/  @P0 BRA `(.L_x_1121) ;  /* 0x000000a000000947 */ /* 0x000fea0003800000 */
[----:B------:R-:W-:Y:S02]  /*c610*/  UMOV UR5, 0x1 ;  /* 0x0000000100057882 */ /* 0x000fe40000000000 */
[----:B------:R-:W-:Y:S02]  /*c620*/  ULDC UR4, c[0x0][0x32c] ;  /* 0x0000cb0000047ab9 */ /* 0x000fe40000000800 */
[----:B------:R-:W-:Y:S02]  /*c630*/  UISETP.NE.AND UP0, UPT, UR5, UR4, UPT ;  /* 0x000000040500728c */ /* 0x000fe4000bf05270 */
[----:B------:R-:W-:Y:S02]  /*c640*/  ULOP3.LUT UR28, URZ, UR28, URZ, 0x33, !UPT ;  /* 0x0000001c3f1c7292 */ /* 0x000fe4000f8e333f */
[----:B------:R-:W-:Y:S02]  /*c650*/  ULDC.64 UR4, c[0x0][0x330] ;  /* 0x0000cc0000047ab9 */ /* 0x000fe40000000a00 */
[----:B------:R-:W-:-:S07]  /*c660*/  UIMAD.WIDE.U32 UR30, UR28, UR4, URZ ;  /* 0x000000041c1e72a5 */ /* 0x000fce000f8e003f */
[----:B------:R-:W-:Y:S02]  /*c670*/  @UP0 UMOV UR29, UR31 ;  /* 0x0000001f001d0c82 */ /* 0x000fe40008000000 */
[----:B------:R-:W-:-:S04]  /*c680*/  @UP0 USHF.R.U32.HI UR28, URZ, UR5, UR29 ;  /* 0x000000053f1c0299 */ /* 0x000fc8000801161d */
[----:B------:R-:W-:Y:S01]  /*c690*/  ULOP3.LUT UR28, URZ, UR28, URZ, 0x33, !UPT ;  /* 0x0000001c3f1c7292 */ /* 0x000fe2000f8e333f */
[----:B------:R-:W-:Y:S05]  /*c6a0*/  BRA `(.L_x_1122) ;  /* 0x0000007000007947 */ /* 0x000fea0003800000 */
.L_x_1121:
[----:B------:R-:W-:Y:S02]  /*c6b0*/  UMOV UR5, 0x1 ;  /* 0x0000000100057882 */ /* 0x000fe40000000000 */
[----:B------:R-:W-:Y:S02]  /*c6c0*/  ULDC UR4, c[0x0][0x32c] ;  /* 0x0000cb0000047ab9 */ /* 0x000fe40000000800 */
[----:B------:R-:W-:-:S03]  /*c6d0*/  UISETP.NE.AND UP0, UPT, UR5, UR4, UPT ;  /* 0x000000040500728c */ /* 0x000fc6000bf05270 */
[----:B------:R-:W-:Y:S02]  /*c6e0*/  ULDC.64 UR4, c[0x0][0x330] ;  /* 0x0000cc0000047ab9 */ /* 0x000fe40000000a00 */
[----:B------:R-:W-:-:S07]  /*c6f0*/  UIMAD.WIDE.U32 UR30, UR28, UR4, URZ ;  /* 0x000000041c1e72a5 */ /* 0x000fce000f8e003f */
[----:B------:R-:W-:Y:S02]  /*c700*/  @UP0 UMOV UR29, UR31 ;  /* 0x0000001f001d0c82 */ /* 0x000fe40008000000 */
[----:B------:R-:W-:Y:S02]  /*c710*/  @UP0 USHF.R.U32.HI UR28, URZ, UR5, UR29 ;  /* 0x000000053f1c0299 */ /* 0x000fe4000801161d */
.L_x_1122:
[----:B------:R-:W-:Y:S02]  /*c720*/  ULDC UR4, c[0x0][0x32c] ;  /* 0x0000cb0000047ab9 */ /* 0x000fe40000000800 */
[----:B------:R-:W-:-:S04]  /*c730*/  UIMAD UR4, UR28, UR4, URZ ;  /* 0x000000041c0472a4 */ /* 0x000fc8000f8e023f */
[----:B------:R-:W-:-:S04]  /*c740*/  UISETP.LT.AND UP0, UPT, UR27, UR4, UPT ;  /* 0x000000041b00728c */ /* 0x000fc8000bf01270 */
[----:B------:R-:W-:-:S04]  /*c750*/  USEL UR27, UR27, UR4, !UP0 ;  /* 0x000000041b1b7287 */ /* 0x000fc8000c000000 */
.L_x_1120:
        /* <DEDUP_REMOVED lines=21> */
.L_x_1126:
        /* <DEDUP_REMOVED lines=56> */
.L_x_1124:
        /* <DEDUP_REMOVED lines=187> */
.L_x_1125:
        /* <DEDUP_REMOVED lines=42> */
[----:B------:R-:W-:Y:S01]  /*da80*/  PLOP3.LUT P0, PT, PT, PT, UP0, 0x80, 0x0 ;  /* 0x000000000000781c */ /* 0x000fe20003f0f008 */
[----:B------:R-:W3:Y:S01]  /*da90*/  SHFL.BFLY PT, R167, R2, 0x2, 0x1f ;  /* 0x0c401f0002a77f89 */ /* 0x000ee200000e0000 */
[----:B------:R-:W-:Y:S07]  /*daa0*/  FMNMX.FTZ R3, R51, R3, !PT ;  /* 0x0000000333037209 */ /* 0x000fee0007810000 */
[----:B------:R-:W4:Y:S01]  /*dab0*/  SHFL.BFLY PT, R166, R3, 0x2, 0x1f ;  /* 0x0c401f0003a67f89 */ /* 0x000f2200000e0000 */
[----:B-1----:R-:W-:Y:S02]  /*dac0*/  FMNMX.FTZ R169, R169, R165, !PT ;  /* 0x000000a5a9a97209 */ /* 0x002fe40007810000 */
[----:B------:R-:W-:Y:S04]  /*dad0*/  FMNMX.FTZ R165, R10, R171, !PT ;  /* 0x000000ab0aa57209 */ /* 0x000fe80007810000 */
[----:B------:R-:W-:Y:S01]  /*dae0*/  FMNMX.FTZ R165, R11, R165, !PT ;  /* 0x000000a50ba57209 */ /* 0x000fe20007810000 */
[----:B------:R-:W1:Y:S03]  /*daf0*/  SHFL.BFLY PT, R172, R169, 0x1, 0x1f ;  /* 0x0c201f00a9ac7f89 */ /* 0x000e6600000e0000 */
[----:B------:R-:W-:Y:S04]  /*db00*/  FMNMX.FTZ R165, R14, R165, !PT ;  /* 0x000000a50ea57209 */ /* 0x000fe80007810000 */
[----:B------:R-:W-:Y:S02]  /*db10*/  FMNMX.FTZ R165, R15, R165, !PT ;  /* 0x000000a50fa57209 */ /* 0x000fe40007810000 */
[----:B---3--:R-:W-:Y:S02]  /*db20*/  FMNMX.FTZ R167, R2, R167, !PT ;  /* 0x000000a702a77209 */ /* 0x008fe40007810000 */
[----:B------:R-:W-:Y:S03]  /*db30*/  FMNMX.FTZ R165, R26, R165, !PT ;  /* 0x000000a51aa57209 */ /* 0x000fe60007810000 */
[----:B------:R-:W3:Y:S01]  /*db40*/  SHFL.BFLY PT, R173, R167, 0x1, 0x1f ;  /* 0x0c201f00a7ad7f89 */ /* 0x000ee200000e0000 */
[----:B------:R-:W-:Y:S02]  /*db50*/  FMNMX.FTZ R2, R27, R165, !PT ;  /* 0x000000a51b027209 */ /* 0x000fe40007810000 */
[----:B----4-:R-:W-:Y:S02]  /*db60*/  FMNMX.FTZ R3, R3, R166, !PT ;  /* 0x000000a603037209 */ /* 0x010fe40007810000 */
[----:B------:R-:W-:Y:S03]  /*db70*/  FMNMX.FTZ R2, R30, R2, !PT ;  /* 0x000000021e027209 */ /* 0x000fe60007810000 */
[----:B------:R-:W4:Y:S01]  /*db80*/  SHFL.BFLY PT, R168, R3, 0x1, 0x1f ;  /* 0x0c201f0003a87f89 */ /* 0x000f2200000e0000 */
[----:B------:R-:W-:Y:S02]  /*db90*/  FMNMX.FTZ R2, R31, R2, !PT ;  /* 0x000000021f027209 */ /* 0x000fe40007810000 */
[----:B-1----:R-:W-:Y:S02]  /*dba0*/  FMNMX.FTZ R169, R169, R172, !PT ;  /* 0x000000aca9a97209 */ /* 0x002fe40007810000 */
[----:B------:R-:W-:Y:S03]  /*dbb0*/  FMNMX.FTZ R165, R42, R2, !PT ;  /* 0x000000022aa57209 */ /* 0x000fe60007810000 */
[----:B------:R-:W-:Y:S04]  /*dbc0*/  FADD.FTZ R0, -R169, R0 ;  /* 0x00000000a9007221 */ /* 0x000fe80000010100 */
[----:B------:R-:W-:Y:S01]  /*dbd0*/  FMUL.FTZ R2, R0, c[0x0][0x2d0] ;  /* 0x0000b40000027a20 */ /* 0x000fe20000410000 */
[----:B------:R-:W-:Y:S03]  /*dbe0*/  FMNMX.FTZ R0, R43, R165, !PT ;  /* 0x000000a52b007209 */ /* 0x000fe60007810000 */
[----:B------:R1:W5:Y:S01]  /*dbf0*/  MUFU.EX2 R166, R2 ;  /* 0x0000000200a67308 */ /* 0x0003620000000800 */
[----:B------:R-:W-:Y:S02]  /*dc00*/  FMNMX.FTZ R0, R46, R0, !PT ;  /* 0x000000002e007209 */ /* 0x000fe40007810000 */
[----:B---3--:R-:W-:Y:S02]  /*dc10*/  FMNMX.FTZ R167, R167, R173, !PT ;  /* 0x000000ada7a77209 */ /* 0x008fe40007810000 */
[----:B------:R-:W-:Y:S02]  /*dc20*/  FMNMX.FTZ R0, R47, R0, !PT ;  /* 0x000000002f007209 */ /* 0x000fe40007810000 */
[----:B----4-:R-:W-:Y:S03]  /*dc30*/  FMNMX.FTZ R168, R3, R168, !PT ;  /* 0x000000a803a87209 */ /* 0x010fe60007810000 */
[----:B------:R-:W3:Y:S02]  /*dc40*/  SHFL.BFLY PT, R3, R0, 0x2, 0x1f ;  /* 0x0c401f0000037f89 */ /* 0x000ee400000e0000 */
[----:B------:R-:W-:Y:S04]  /*dc50*/  FMUL.FTZ R200, R168, c[0x0][0x2d0] ;  /* 0x0000b400a8c87a20 */ /* 0x000fe80000410000 */
[--C-:B------:R-:W-:Y:S02]  /*dc60*/  FFMA.FTZ R6, R6, c[0x0][0x2d0], -R200.reuse ;  /* 0x0000b40006067a23 */ /* 0x100fe400000108c8 */
[--C-:B------:R-:W-:Y:S02]  /*dc70*/  FFMA.FTZ R7, R7, c[0x0][0x2d0], -R200.reuse ;  /* 0x0000b40007077a23 */ /* 0x100fe400000108c8 */
[--C-:B------:R-:W-:Y:S01]  /*dc80*/  FFMA.FTZ R18, R18, c[0x0][0x2d0], -R200.reuse ;  /* 0x0000b40012127a23 */ /* 0x100fe200000108c8 */
[----:B------:R-:W-:Y:S01]  /*dc90*/  MUFU.EX2 R218, R6 ;  /* 0x0000000600da7308 */ /* 0x000fe20000000800 */
[----:B------:R-:W-:Y:S02]  /*dca0*/  FFMA.FTZ R19, R19, c[0x0][0x2d0], -R200 ;  /* 0x0000b40013137a23 */ /* 0x000fe400000108c8 */
[----:B-1----:R-:W-:Y:S02]  /*dcb0*/  FADD.FTZ R2, -R168, R164 ;  /* 0x000000a4a8027221 */ /* 0x002fe40000010100 */
[----:B-----5:R-:W-:Y:S02]  /*dcc0*/  FMUL.FTZ R132, R166, R132 ;  /* 0x00000084a6847220 */ /* 0x020fe40000410000 */
[----:B------:R-:W-:Y:S02]  /*dcd0*/  FMUL.FTZ R2, R2, c[0x0][0x2d0] ;  /* 0x0000b40002027a20 */ /* 0x000fe40000410000 */
[C---:B------:R-:W-:Y:S01]  /*dce0*/  FMUL.FTZ R133, R166.reuse, R133 ;  /* 0x00000085a6857220 */ /* 0x040fe20000410000 */
[----:B------:R-:W1:Y:S01]  /*dcf0*/  MUFU.EX2 R219, R7 ;  /* 0x0000000700db7308 */ /* 0x000e620000000800 */
[----:B------:R-:W-:Y:S01]  /*dd00*/  FMUL.FTZ R144, R166, R144 ;  /* 0x00000090a6907220 */ /* 0x000fe20000410000 */
[----:B---3--:R-:W-:Y:S01]  /*dd10*/  FMNMX.FTZ R0, R0, R3, !PT ;  /* 0x0000000300007209 */ /* 0x008fe20007810000 */
[----:B------:R-:W-:Y:S02]  /*dd20*/  FMUL.FTZ R145, R166, R145 ;  /* 0x00000091a6917220 */ /* 0x000fe40000410000 */
[--C-:B------:R-:W-:Y:S02]  /*dd30*/  FFMA.FTZ R22, R22, c[0x0][0x2d0], -R200.reuse ;  /* 0x0000b40016167a23 */ /* 0x100fe400000108c8 */
[--C-:B------:R-:W-:Y:S02]  /*dd40*/  FFMA.FTZ R23, R23, c[0x0][0x2d0], -R200.reuse ;  /* 0x0000b40017177a23 */ /* 0x100fe400000108c8 */
[--C-:B------:R-:W-:Y:S01]  /*dd50*/  FFMA.FTZ R34, R34, c[0x0][0x2d0], -R200.reuse ;  /* 0x0000b40022227a23 */ /* 0x100fe200000108c8 */
[----:B------:R3:W4:Y:S01]  /*dd60*/  MUFU.EX2 R165, R2 ;  /* 0x0000000200a57308 */ /* 0x0007220000000800 */
[--C-:B------:R-:W-:Y:S02]  /*dd70*/  FFMA.FTZ R35, R35, c[0x0][0x2d0], -R200.reuse ;  /* 0x0000b40023237a23 */ /* 0x100fe400000108c8 */
[--C-:B------:R-:W-:Y:S02]  /*dd80*/  FFMA.FTZ R38, R38, c[0x0][0x2d0], -R200.reuse ;  /* 0x0000b40026267a23 */ /* 0x100fe400000108c8 */
[--C-:B------:R-:W-:Y:S02]  /*dd90*/  FFMA.FTZ R39, R39, c[0x0][0x2d0], -R200.reuse ;  /* 0x0000b40027277a23 */ /* 0x100fe400000108c8 */
[--C-:B------:R-:W-:Y:S02]  /*dda0*/  FFMA.FTZ R50, R50, c[0x0][0x2d0], -R200.reuse ;  /* 0x0000b40032327a23 */ /* 0x100fe400000108c8 */
[----:B------:R-:W-:Y:S01]  /*ddb0*/  FFMA.FTZ R51, R51, c[0x0][0x2d0], -R200 ;  /* 0x0000b40033337a23 */ /* 0x000fe200000108c8 */
[----:B------:R5:W-:Y:S01]  /*ddc0*/  MUFU.EX2 R246, R18 ;  /* 0x0000001200f67308 */ /* 0x000be20000000800 */
        /* <DEDUP_REMOVED lines=8> */
[----:B------:R-:W-:Y:S02]  /*de50*/  FMUL.FTZ R64, R166, R64 ;  /* 0x00000040a6407220 */ /* 0x000fe40000410000 */
[----:B---3--:R-:W-:Y:S02]  /*de60*/  FADD.FTZ R2, -R167, R170 ;  /* 0x000000aaa7027221 */ /* 0x008fe40000010100 */
[----:B------:R-:W-:Y:S02]  /*de70*/  FMUL.FTZ R170, R169, c[0x0][0x2d0] ;  /* 0x0000b400a9aa7a20 */ /* 0x000fe40000410000 */
[----:B------:R-:W-:Y:S01]  /*de80*/  FMUL.FTZ R2, R2, c[0x0][0x2d0] ;  /* 0x0000b40002027a20 */ /* 0x000fe20000410000 */
[----:B------:R-:W-:Y:S01]  /*de90*/  MUFU.EX2 R207, R22 ;  /* 0x0000001600cf7308 */ /* 0x000fe20000000800 */
[--C-:B------:R-:W-:Y:S02]  /*dea0*/  FFMA.FTZ R4, R4, c[0x0][0x2d0], -R170.reuse ;  /* 0x0000b40004047a23 */ /* 0x100fe400000108aa */
[--C-:B------:R-:W-:Y:S02]  /*deb0*/  FFMA.FTZ R5, R5, c[0x0][0x2d0], -R170.reuse ;  /* 0x0000b40005057a23 */ /* 0x100fe400000108aa */
[--C-:B------:R-:W-:Y:S02]  /*dec0*/  FFMA.FTZ R16, R16, c[0x0][0x2d0], -R170.reuse ;  /* 0x0000b40010107a23 */ /* 0x100fe400000108aa */
[--C-:B------:R-:W-:Y:S02]  /*ded0*/  FFMA.FTZ R17, R17, c[0x0][0x2d0], -R170.reuse ;  /* 0x0000b40011117a23 */ /* 0x100fe400000108aa */
[C---:B----4-:R-:W-:Y:S01]  /*dee0*/  FMUL.FTZ R6, R165.reuse, R178 ;  /* 0x000000b2a5067220 */ /* 0x050fe20000410000 */
[----:B------:R3:W4:Y:S01]  /*def0*/  MUFU.EX2 R164, R2 ;  /* 0x0000000200a47308 */ /* 0x0007220000000800 */
[C---:B------:R-:W-:Y:S02]  /*df00*/  FMUL.FTZ R7, R165.reuse, R179 ;  /* 0x000000b3a5077220 */ /* 0x040fe40000410000 */
[----:B-----5:R-:W-:Y:S01]  /*df10*/  FMUL.FTZ R18, R165, R190 ;  /* 0x000000bea5127220 */ /* 0x020fe20000410000 */
[----:B-1----:R-:W-:Y:S01]  /*df20*/  F2FP.BF16.PACK_AB R175, R223, R246 ;  /* 0x000000f6dfaf723e */ /* 0x002fe200000010ff */
        /* <DEDUP_REMOVED lines=12> */
[----:B---3--:R-:W3:Y:S01]  /*dff0*/  SHFL.BFLY PT, R2, R0, 0x1, 0x1f ;  /* 0x0c201f0000027f89 */ /* 0x008ee200000e0000 */
[C---:B----4-:R-:W-:Y:S02]  /*e000*/  FMUL.FTZ R136, R164.reuse, R136 ;  /* 0x00000088a4887220 */ /* 0x050fe40000410000 */
[C---:B------:R-:W-:Y:S02]  /*e010*/  FMUL.FTZ R137, R164.reuse, R137 ;  /* 0x00000089a4897220 */ /* 0x040fe40000410000 */
[C---:B------:R-:W-:Y:S01]  /*e020*/  FMUL.FTZ R140, R164.reuse, R140 ;  /* 0x0000008ca48c7220 */ /* 0x040fe20000410000 */
[----:B------:R-:W-:Y:S01]  /*e030*/  MUFU.EX2 R248, R16 ;  /* 0x0000001000f87308 */ /* 0x000fe20000000800 */
[----:B------:R-:W-:Y:S02]  /*e040*/  FMUL.FTZ R141, R164, R141 ;  /* 0x0000008da48d7220 */ /* 0x000fe40000410000 */
[--C-:B------:R-:W-:Y:S02]  /*e050*/  FFMA.FTZ R37, R37, c[0x0][0x2d0], -R170.reuse ;  /* 0x0000b40025257a23 */ /* 0x100fe400000108aa */
[----:B-1----:R-:W-:Y:S02]  /*e060*/  FMUL.FTZ R4, R166, R176 ;  /* 0x000000b0a6047220 */ /* 0x002fe40000410000 */
[--C-:B------:R-:W-:Y:S02]  /*e070*/  FFMA.FTZ R48, R48, c[0x0][0x2d0], -R170.reuse ;  /* 0x0000b40030307a23 */ /* 0x100fe400000108aa */
[----:B------:R-:W-:Y:S01]  /*e080*/  FFMA.FTZ R49, R49, c[0x0][0x2d0], -R170 ;  /* 0x0000b40031317a23 */ /* 0x000fe200000108aa */
[----:B------:R-:W1:Y:S01]  /*e090*/  MUFU.EX2 R250, R17 ;  /* 0x0000001100fa7308 */ /* 0x000e620000000800 */
[----:B------:R-:W4:Y:S01]  /*e0a0*/  LDL.LU R170, [R1+0x14] ;  /* 0x0000140001aa7983 */ /* 0x000f220000300800 */
[----:B------:R-:W-:Y:S01]  /*e0b0*/  FMUL.FTZ R150, R165, R150 ;  /* 0x00000096a5967220 */ /* 0x000fe20000410000 */
[----:B-----5:R-:W-:Y:S01]  /*e0c0*/  F2FP.BF16.PACK_AB R172, R249, R247 ;  /* 0x000000f7f9ac723e */ /* 0x020fe200000010ff */
[----:B------:R-:W-:Y:S01]  /*e0d0*/  FMUL.FTZ R5, R166, R177 ;  /* 0x000000b1a6057220 */ /* 0x000fe20000410000 */
[----:B------:R-:W5:Y:S01]  /*e0e0*/  LDL.LU R200, [R1+0xc] ;  /* 0x00000c0001c87983 */ /* 0x000f620000300800 */
[----:B------:R-:W-:Y:S01]  /*e0f0*/  FMUL.FTZ R151, R165, R151 ;  /* 0x00000097a5977220 */ /* 0x000fe20000410000 */
[----:B---3--:R-:W-:Y:S01]  /*e100*/  FMNMX.FTZ R3, R2, R0, !PT ;  /* 0x0000000002037209 */ /* 0x008fe20007810000 */
[C---:B------:R-:W-:Y:S02]  /*e110*/  FMUL.FTZ R152, R164.reuse, R152 ;  /* 0x00000098a4987220 */ /* 0x040fe40000410000 */
[----:B------:R-:W-:Y:S01]  /*e120*/  MUFU.EX2 R209, R20 ;  /* 0x0000001400d17308 */ /* 0x000fe20000000800 */
[----:B------:R-:W-:Y:S02]  /*e130*/  FMUL.FTZ R153, R164, R153 ;  /* 0x00000099a4997220 */ /* 0x000fe40000410000 */
[----:B------:R-:W-:Y:S02]  /*e140*/  FADD.FTZ R0, -R3, R171 ;  /* 0x000000ab03007221 */ /* 0x000fe40000010100 */
[----:B------:R-:W-:Y:S02]  /*e150*/  FMUL.FTZ R171, R167, c[0x0][0x2d0] ;  /* 0x0000b400a7ab7a20 */ /* 0x000fe40000410000 */
[----:B------:R-:W-:Y:S02]  /*e160*/  FMUL.FTZ R2, R3, c[0x0][0x2d0] ;  /* 0x0000b40003027a20 */ /* 0x000fe40000410000 */
[----:B------:R-:W-:Y:S01]  /*e170*/  FMUL.FTZ R0, R0, c[0x0][0x2d0] ;  /* 0x0000b40000007a20 */ /* 0x000fe20000410000 */
[----:B------:R-:W-:Y:S01]  /*e180*/  MUFU.EX2 R208, R21 ;  /* 0x0000001500d07308 */ /* 0x000fe20000000800 */
[--C-:B------:R-:W-:Y:S02]  /*e190*/  FFMA.FTZ R8, R8, c[0x0][0x2d0], -R171.reuse ;  /* 0x0000b40008087a23 */ /* 0x100fe400000108ab */
[--C-:B------:R-:W-:Y:S01]  /*e1a0*/  FFMA.FTZ R9, R9, c[0x0][0x2d0], -R171.reuse ;  /* 0x0000b40009097a23 */ /* 0x100fe200000108ab */
[----:B-1----:R-:W-:Y:S01]  /*e1b0*/  F2FP.BF16.PACK_AB R174, R250, R248 ;  /* 0x000000f8faae723e */ /* 0x002fe200000010ff */
[--C-:B------:R-:W-:Y:S02]  /*e1c0*/  FFMA.FTZ R12, R12, c[0x0][0x2d0], -R171.reuse ;  /* 0x0000b4000c0c7a23 */ /* 0x100fe400000108ab */
[--C-:B------:R-:W-:Y:S02]  /*e1d0*/  FFMA.FTZ R13, R13, c[0x0][0x2d0], -R171.reuse ;  /* 0x0000b4000d0d7a23 */ /* 0x100fe400000108ab */
[--C-:B------:R-:W-:Y:S01]  /*e1e0*/  FFMA.FTZ R10, R10, c[0x0][0x2d0], -R2.reuse ;  /* 0x0000b4000a0a7a23 */ /* 0x100fe20000010802 */
[----:B------:R-:W1:Y:S01]  /*e1f0*/  MUFU.EX2 R0, R0 ;  /* 0x0000000000007308 */ /* 0x000e620000000800 */
[-C--:B------:R-:W-:Y:S05]  /*e200*/  HMMA.16816.F32.BF16 R4, R172, R192.reuse, R4 ;  /* 0x000000c0ac04723c */ /* 0x080fea0000041804 */
[--C-:B------:R-:W-:Y:S02]  /*e210*/  FFMA.FTZ R11, R11, c[0x0][0x2d0], -R2.reuse ;  /* 0x0000b4000b0b7a23 */ /* 0x100fe40000010802 */
[--C-:B------:R-:W-:Y:S02]  /*e220*/  FFMA.FTZ R14, R14, c[0x0][0x2d0], -R2.reuse ;  /* 0x0000b4000e0e7a23 */ /* 0x100fe40000010802 */
[--C-:B------:R-:W-:Y:S01]  /*e230*/  FFMA.FTZ R15, R15, c[0x0][0x2d0], -R2.reuse ;  /* 0x0000b4000f0f7a23 */ /* 0x100fe20000010802 */
[----:B------:R3:W-:Y:S02]  /*e240*/  MUFU.EX2 R214, R8 ;  /* 0x0000000800d67308 */ /* 0x0007e40000000800 */
[C---:B------:R-:W-:Y:S02]  /*e250*/  FMUL.FTZ R16, R166.reuse, R188 ;  /* 0x000000bca6107220 */ /* 0x040fe40000410000 */
[----:B------:R-:W-:Y:S02]  /*e260*/  FMUL.FTZ R17, R166, R189 ;  /* 0x000000bda6117220 */ /* 0x000fe40000410000 */
[----:B------:R-:W-:Y:S01]  /*e270*/  LDSM.16.MT88.4 R188, [R225+0x3080] ;  /* 0x00308000e1bc783b */ /* 0x000fe20000004200 */
[--C-:B------:R-:W-:Y:S02]  /*e280*/  FFMA.FTZ R24, R24, c[0x0][0x2d0], -R171.reuse ;  /* 0x0000b40018187a23 */ /* 0x100fe400000108ab */
[--C-:B------:R-:W-:Y:S01]  /*e290*/  FFMA.FTZ R25, R25, c[0x0][0x2d0], -R171.reuse ;  /* 0x0000b40019197a23 */ /* 0x100fe200000108ab */
[----:B------:R-:W2:Y:S01]  /*e2a0*/  MUFU.EX2 R215, R9 ;  /* 0x0000000900d77308 */ /* 0x000ea20000000800 */
[--C-:B------:R-:W-:Y:S02]  /*e2b0*/  FFMA.FTZ R26, R26, c[0x0][0x2d0], -R2.reuse ;  /* 0x0000b4001a1a7a23 */ /* 0x100fe40000010802 */
[C---:B-1----:R-:W-:Y:S02]  /*e2c0*/  FMUL.FTZ R138, R0.reuse, R138 ;  /* 0x0000008a008a7220 */ /* 0x042fe40000410000 */
[C---:B------:R-:W-:Y:S02]  /*e2d0*/  FMUL.FTZ R139, R0.reuse, R139 ;  /* 0x0000008b008b7220 */ /* 0x040fe40000410000 */
[C---:B------:R-:W-:Y:S02]  /*e2e0*/  FMUL.FTZ R142, R0.reuse, R142 ;  /* 0x0000008e008e7220 */ /* 0x040fe40000410000 */
[C---:B------:R-:W-:Y:S01]  /*e2f0*/  FMUL.FTZ R143, R0.reuse, R143 ;  /* 0x0000008f008f7220 */ /* 0x040fe20000410000 */
[----:B------:R1:W-:Y:S01]  /*e300*/  MUFU.EX2 R216, R12 ;  /* 0x0000000c00d87308 */ /* 0x0003e20000000800 */
[--C-:B------:R-:W-:Y:S02]  /*e310*/  FFMA.FTZ R27, R27, c[0x0][0x2d0], -R2.reuse ;  /* 0x0000b4001b1b7a23 */ /* 0x100fe40000010802 */
[----:B------:R-:W-:Y:S02]  /*e320*/  FMUL.FTZ R154, R0, R154 ;  /* 0x0000009a009a7220 */ /* 0x000fe40000410000 */
[----:B---3--:R-:W-:Y:S02]  /*e330*/  FMUL.FTZ R8, R164, R180 ;  /* 0x000000b4a4087220 */ /* 0x008fe40000410000 */
[----:B------:R-:W-:Y:S02]  /*e340*/  FMUL.FTZ R155, R0, R155 ;  /* 0x0000009b009b7220 */ /* 0x000fe40000410000 */
[C---:B------:R-:W-:Y:S01]  /*e350*/  FMUL.FTZ R156, R164.reuse, R156 ;  /* 0x0000009ca49c7220 */ /* 0x040fe20000410000 */
[----:B------:R-:W3:Y:S01]  /*e360*/  MUFU.EX2 R217, R13 ;  /* 0x0000000d00d97308 */ /* 0x000ee20000000800 */
[----:B------:R-:W-:Y:S02]  /*e370*/  FMUL.FTZ R157, R164, R157 ;  /* 0x0000009da49d7220 */ /* 0x000fe40000410000 */
[----:B------:R-:W-:Y:S01]  /*e380*/  FMUL.FTZ R158, R0, R158 ;  /* 0x0000009e009e7220 */ /* 0x000fe20000410000 */
[----:B--2---:R-:W-:Y:S01]  /*e390*/  F2FP.BF16.PACK_AB R176, R215, R214 ;  /* 0x000000d6d7b0723e */ /* 0x004fe200000010ff */
[----:B------:R-:W-:Y:S02]  /*e3a0*/  FMUL.FTZ R9, R164, R181 ;  /* 0x000000b5a4097220 */ /* 0x000fe40000410000 */
[----:B------:R-:W-:Y:S02]  /*e3b0*/  FMUL.FTZ R159, R0, R159 ;  /* 0x0000009f009f7220 */ /* 0x000fe40000410000 */
[C---:B------:R-:W-:Y:S01]  /*e3c0*/  FMUL.FTZ R162, R165.reuse, R162 ;  /* 0x000000a2a5a27220 */ /* 0x040fe20000410000 */
[----:B------:R2:W-:Y:S01]  /*e3d0*/  MUFU.EX2 R210, R10 ;  /* 0x0000000a00d27308 */ /* 0x0005e20000000800 */
[C---:B------:R-:W-:Y:S02]  /*e3e0*/  FMUL.FTZ R163, R165.reuse, R163 ;  /* 0x000000a3a5a37220 */ /* 0x040fe40000410000 */
[C---:B------:R-:W-:Y:S02]  /*e3f0*/  FMUL.FTZ R54, R165.reuse, R54 ;  /* 0x00000036a5367220 */ /* 0x040fe40000410000 */
[C---:B-1----:R-:W-:Y:S02]  /*e400*/  FMUL.FTZ R12, R164.reuse, R184 ;  /* 0x000000b8a40c7220 */ /* 0x042fe40000410000 */
[----:B------:R-:W-:Y:S02]  /*e410*/  FMUL.FTZ R55, R165, R55 ;  /* 0x00000037a5377220 */ /* 0x000fe40000410000 */
[C---:B------:R-:W-:Y:S01]  /*e420*/  FMUL.FTZ R56, R164.reuse, R56 ;  /* 0x00000038a4387220 */ /* 0x040fe20000410000 */
[----:B------:R-:W1:Y:S01]  /*e430*/  MUFU.EX2 R211, R11 ;  /* 0x0000000b00d37308 */ /* 0x000e620000000800 */
[----:B------:R-:W-:Y:S02]  /*e440*/  FMUL.FTZ R57, R164, R57 ;  /* 0x00000039a4397220 */ /* 0x000fe40000410000 */
[----:B------:R-:W-:Y:S01]  /*e450*/  FMUL.FTZ R58, R0, R58 ;  /* 0x0000003a003a7220 */ /* 0x000fe20000410000 */
[----:B---3--:R-:W-:Y:S01]  /*e460*/  F2FP.BF16.PACK_AB R178, R217, R216 ;  /* 0x000000d8d9b2723e */ /* 0x008fe200000010ff */
[----:B------:R-:W-:Y:S02]  /*e470*/  FMUL.FTZ R13, R164, R185 ;  /* 0x000000b9a40d7220 */ /* 0x000fe40000410000 */
[----:B------:R-:W-:Y:S02]  /*e480*/  FMUL.FTZ R59, R0, R59 ;  /* 0x0000003b003b7220 */ /* 0x000fe40000410000 */
[C---:B------:R-:W-:Y:S01]  /*e490*/  FMUL.FTZ R60, R164.reuse, R60 ;  /* 0x0000003ca43c7220 */ /* 0x040fe20000410000 */
[----:B------:R3:W-:Y:S01]  /*e4a0*/  MUFU.EX2 R212, R14 ;  /* 0x0000000e00d47308 */ /* 0x0007e20000000800 */
[----:B------:R-:W-:Y:S02]  /*e4b0*/  FMUL.FTZ R61, R164, R61 ;  /* 0x0000003da43d7220 */ /* 0x000fe40000410000 */
[C---:B------:R-:W-:Y:S02]  /*e4c0*/  FMUL.FTZ R62, R0.reuse, R62 ;  /* 0x0000003e003e7220 */ /* 0x040fe40000410000 */
[C---:B--2---:R-:W-:Y:S02]  /*e4d0*/  FMUL.FTZ R10, R0.reuse, R182 ;  /* 0x000000b6000a7220 */ /* 0x044fe40000410000 */
[----:B------:R-:W-:Y:S02]  /*e4e0*/  FMUL.FTZ R63, R0, R63 ;  /* 0x0000003f003f7220 */ /* 0x000fe40000410000 */
[----:B------:R-:W-:Y:S01]  /*e4f0*/  FMUL.FTZ R65, R166, R65 ;  /* 0x00000041a6417220 */ /* 0x000fe20000410000 */
[----:B------:R-:W2:Y:S01]  /*e500*/  MUFU.EX2 R213, R15 ;  /* 0x0000000f00d57308 */ /* 0x000ea20000000800 */
[C---:B------:R-:W-:Y:S02]  /*e510*/  FMUL.FTZ R66, R165.reuse, R66 ;  /* 0x00000042a5427220 */ /* 0x040fe40000410000 */
[----:B------:R-:W-:Y:S01]  /*e520*/  FMUL.FTZ R67, R165, R67 ;  /* 0x00000043a5437220 */ /* 0x000fe20000410000 */
[----:B-1----:R-:W-:Y:S01]  /*e530*/  F2FP.BF16.PACK_AB R177, R211, R210 ;  /* 0x000000d2d3b1723e */ /* 0x002fe200000010ff */
[----:B------:R-:W-:Y:S02]  /*e540*/  FMUL.FTZ R11, R0, R183 ;  /* 0x000000b7000b7220 */ /* 0x000fe40000410000 */
[----:B------:R-:W1:Y:S01]  /*e550*/  LDSM.16.MT88.4 R180, [R228+0x2080] ;  /* 0x00208000e4b4783b */ /* 0x000e620000004200 */
[C---:B------:R-:W-:Y:S02]  /*e560*/  FMUL.FTZ R68, R166.reuse, R68 ;  /* 0x00000044a6447220 */ /* 0x040fe40000410000 */
[----:B------:R2:W-:Y:S01]  /*e570*/  MUFU.EX2 R206, R23 ;  /* 0x0000001700ce7308 */ /* 0x0005e20000000800 */
[----:B------:R-:W-:Y:S02]  /*e580*/  FMUL.FTZ R69, R166, R69 ;  /* 0x00000045a6457220 */ /* 0x000fe40000410000 */
[C---:B------:R-:W-:Y:S02]  /*e590*/  FMUL.FTZ R70, R165.reuse, R70 ;  /* 0x00000046a5467220 */ /* 0x040fe40000410000 */
[----:B---3--:R-:W-:Y:S02]  /*e5a0*/  FMUL.FTZ R14, R0, R186 ;  /* 0x000000ba000e7220 */ /* 0x008fe40000410000 */
[----:B------:R-:W-:Y:S02]  /*e5b0*/  FMUL.FTZ R71, R165, R71 ;  /* 0x00000047a5477220 */ /* 0x000fe40000410000 */
[C---:B------:R-:W-:Y:S01]  /*e5c0*/  FMUL.FTZ R72, R164.reuse, R72 ;  /* 0x00000048a4487220 */ /* 0x040fe20000410000 */
[----:B------:R-:W-:Y:S01]  /*e5d0*/  MUFU.EX2 R205, R32 ;  /* 0x0000002000cd7308 */ /* 0x000fe20000000800 */
[----:B------:R-:W-:Y:S02]  /*e5e0*/  FMUL.FTZ R73, R164, R73 ;  /* 0x00000049a4497220 */ /* 0x000fe40000410000 */
[C---:B------:R-:W-:Y:S01]  /*e5f0*/  FMUL.FTZ R74, R0.reuse, R74 ;  /* 0x0000004a004a7220 */ /* 0x040fe20000410000 */
[----:B--2---:R-:W-:Y:S01]  /*e600*/  F2FP.BF16.PACK_AB R179, R213, R212 ;  /* 0x000000d4d5b3723e */ /* 0x004fe200000010ff */
[C---:B------:R-:W-:Y:S02]  /*e610*/  FMUL.FTZ R15, R0.reuse, R187 ;  /* 0x000000bb000f7220 */ /* 0x040fe40000410000 */
[----:B------:R-:W2:Y:S01]  /*e620*/  LDSM.16.MT88.4 R184, [R227+0x2080] ;  /* 0x00208000e3b8783b */ /* 0x000ea20000004200 */
[----:B------:R-:W-:Y:S02]  /*e630*/  FMUL.FTZ R75, R0, R75 ;  /* 0x0000004b004b7220 */ /* 0x000fe40000410000 */
[----:B------:R-:W-:Y:S01]  /*e640*/  MUFU.EX2 R204, R33 ;  /* 0x0000002100cc7308 */ /* 0x000fe20000000800 */
[C---:B------:R-:W-:Y:S04]  /*e650*/  HMMA.16816.F32.BF16 R8, R176.reuse, R192, R8 ;  /* 0x000000c0b008723c */ /* 0x040fe80000041808 */
[----:B------:R-:W-:Y:S01]  /*e660*/  LDSM.16.MT88.4 R20, [R228+0x3880] ;  /* 0x00388000e414783b */ /* 0x000fe20000004200 */
[C---:B------:R-:W-:Y:S02]  /*e670*/  FMUL.FTZ R76, R164.reuse, R76 ;  /* 0x0000004ca44c7220 */ /* 0x040fe40000410000 */
[----:B------:R-:W-:Y:S01]  /*e680*/  FMUL.FTZ R77, R164, R77 ;  /* 0x0000004da44d7220 */ /* 0x000fe20000410000 */
[-C--:B------:R-:W-:Y:S01]  /*e690*/  HMMA.16816.F32.BF16 R12, R176, R194.reuse, R12 ;  /* 0x000000c2b00c723c */ /* 0x080fe2000004180c */
[----:B------:R-:W-:Y:S03]  /*e6a0*/  MUFU.EX2 R203, R34 ;  /* 0x0000002200cb7308 */ /* 0x000fe60000000800 */
[C---:B------:R-:W-:Y:S02]  /*e6b0*/  FMUL.FTZ R78, R0.reuse, R78 ;  /* 0x0000004e004e7220 */ /* 0x040fe40000410000 */
[----:B------:R-:W-:Y:S02]  /*e6c0*/  FMUL.FTZ R79, R0, R79 ;  /* 0x0000004f004f7220 */ /* 0x000fe40000410000 */
[C---:B------:R-:W-:Y:S03]  /*e6d0*/  HMMA.16816.F32.BF16 R16, R172.reuse, R194, R16 ;  /* 0x000000c2ac10723c */ /* 0x040fe60000041810 */
[----:B------:R3:W-:Y:S01]  /*e6e0*/  MUFU.EX2 R202, R35 ;  /* 0x0000002300ca7308 */ /* 0x0007e20000000800 */
[C---:B------:R-:W-:Y:S02]  /*e6f0*/  FMUL.FTZ R80, R166.reuse, R80 ;  /* 0x00000050a6507220 */ /* 0x040fe40000410000 */
[C---:B------:R-:W-:Y:S02]  /*e700*/  FMUL.FTZ R81, R166.reuse, R81 ;  /* 0x00000051a6517220 */ /* 0x040fe40000410000 */
[-C--:B------:R-:W-:Y:S04]  /*e710*/  HMMA.16816.F32.BF16 R132, R172, R196.reuse, R132 ;  /* 0x000000c4ac84723c */ /* 0x080fe80000041884 */
[C---:B------:R-:W-:Y:S01]  /*e720*/  FMUL.FTZ R82, R165.reuse, R82 ;  /* 0x00000052a5527220 */ /* 0x040fe20000410000 */
[----:B------:R-:W-:Y:S01]  /*e730*/  MUFU.EX2 R201, R24 ;  /* 0x0000001800c97308 */ /* 0x000fe20000000800 */
[C---:B------:R-:W-:Y:S02]  /*e740*/  FMUL.FTZ R83, R165.reuse, R83 ;  /* 0x00000053a5537220 */ /* 0x040fe40000410000 */
[C---:B------:R-:W-:Y:S04]  /*e750*/  HMMA.16816.F32.BF16 R136, R176.reuse, R196, R136 ;  /* 0x000000c4b088723c */ /* 0x040fe80000041888 */
[C---:B------:R-:W-:Y:S02]  /*e760*/  FMUL.FTZ R84, R166.reuse, R84 ;  /* 0x00000054a6547220 */ /* 0x040fe40000410000 */
[----:B------:R-:W-:Y:S01]  /*e770*/  FMUL.FTZ R85, R166, R85 ;  /* 0x00000055a6557220 */ /* 0x000fe20000410000 */
[----:B------:R-:W-:Y:S01]  /*e780*/  MUFU.EX2 R197, R27 ;  /* 0x0000001b00c57308 */ /* 0x000fe20000000800 */
[-C--:B------:R-:W-:Y:S01]  /*e790*/  HMMA.16816.F32.BF16 R140, R176, R198.reuse, R140 ;  /* 0x000000c6b08c723c */ /* 0x080fe2000004188c */
[----:B---3--:R-:W-:Y:S03]  /*e7a0*/  LDSM.16.MT88.4 R32, [R227+0x3880] ;  /* 0x00388000e320783b */ /* 0x008fe60000004200 */
[C---:B------:R-:W-:Y:S02]  /*e7b0*/  FMUL.FTZ R86, R165.reuse, R86 ;  /* 0x00000056a5567220 */ /* 0x040fe40000410000 */
[C---:B------:R-:W-:Y:S02]  /*e7c0*/  FMUL.FTZ R87, R165.reuse, R87 ;  /* 0x00000057a5577220 */ /* 0x040fe40000410000 */
[C---:B------:R-:W-:Y:S01]  /*e7d0*/  HMMA.16816.F32.BF16 R144, R172.reuse, R198, R144 ;  /* 0x000000c6ac90723c */ /* 0x040fe20000041890 */
[----:B------:R-:W3:Y:S03]  /*e7e0*/  MUFU.EX2 R199, R25 ;  /* 0x0000001900c77308 */ /* 0x000ee60000000800 */
[C---:B------:R-:W-:Y:S02]  /*e7f0*/  FMUL.FTZ R88, R164.reuse, R88 ;  /* 0x00000058a4587220 */ /* 0x040fe40000410000 */
[----:B------:R-:W-:Y:S02]  /*e800*/  FMUL.FTZ R89, R164, R89 ;  /* 0x00000059a4597220 */ /* 0x000fe40000410000 */
[-C--:B-1----:R-:W-:Y:S03]  /*e810*/  HMMA.16816.F32.BF16 R148, R172, R180.reuse, R148 ;  /* 0x000000b4ac94723c */ /* 0x082fe60000041894 */
[----:B------:R1:W1:Y:S01]  /*e820*/  MUFU.EX2 R198, R26 ;  /* 0x0000001a00c67308 */ /* 0x0002620000000800 */
[C---:B------:R-:W-:Y:S02]  /*e830*/  FMUL.FTZ R90, R0.reuse, R90 ;  /* 0x0000005a005a7220 */ /* 0x040fe40000410000 */
[----:B------:R-:W-:Y:S02]  /*e840*/  FMUL.FTZ R91, R0, R91 ;  /* 0x0000005b005b7220 */ /* 0x000fe40000410000 */
[C---:B------:R-:W-:Y:S04]  /*e850*/  HMMA.16816.F32.BF16 R152, R176.reuse, R180, R152 ;  /* 0x000000b4b098723c */ /* 0x040fe80000041898 */
[C---:B------:R-:W-:Y:S01]  /*e860*/  FMUL.FTZ R92, R164.reuse, R92 ;  /* 0x0000005ca45c7220 */ /* 0x040fe20000410000 */
[----:B------:R-:W-:Y:S01]  /*e870*/  MUFU.EX2 R49, R49 ;  /* 0x0000003100317308 */ /* 0x000fe20000000800 */
[----:B------:R-:W-:Y:S02]  /*e880*/  FMUL.FTZ R93, R164, R93 ;  /* 0x0000005da45d7220 */ /* 0x000fe40000410000 */
[-C--:B------:R-:W-:Y:S04]  /*e890*/  HMMA.16816.F32.BF16 R156, R176, R182.reuse, R156 ;  /* 0x000000b6b09c723c */ /* 0x080fe8000004189c */
[C---:B------:R-:W-:Y:S02]  /*e8a0*/  FMUL.FTZ R94, R0.reuse, R94 ;  /* 0x0000005e005e7220 */ /* 0x040fe40000410000 */
[----:B------:R-:W-:Y:S01]  /*e8b0*/  FMUL.FTZ R95, R0, R95 ;  /* 0x0000005f005f7220 */ /* 0x000fe20000410000 */
[----:B------:R-:W-:Y:S01]  /*e8c0*/  MUFU.EX2 R51, R51 ;  /* 0x0000003300337308 */ /* 0x000fe20000000800 */
[C---:B------:R-:W-:Y:S01]  /*e8d0*/  HMMA.16816.F32.BF16 R160, R172.reuse, R182, R160 ;  /* 0x000000b6aca0723c */ /* 0x040fe200000418a0 */
[----:B------:R-:W3:Y:S03]  /*e8e0*/  LDSM.16.MT88.4 R180, [R225+0x3880] ;  /* 0x00388000e1b4783b */ /* 0x000ee60000004200 */
[C---:B------:R-:W-:Y:S02]  /*e8f0*/  FMUL.FTZ R96, R166.reuse, R96 ;  /* 0x00000060a6607220 */ /* 0x040fe40000410000 */
[C---:B------:R-:W-:Y:S02]  /*e900*/  FMUL.FTZ R97, R166.reuse, R97 ;  /* 0x00000061a6617220 */ /* 0x040fe40000410000 */
[-C--:B--2---:R-:W-:Y:S01]  /*e910*/  HMMA.16816.F32.BF16 R52, R172, R184.reuse, R52 ;  /* 0x000000b8ac34723c */ /* 0x084fe20000041834 */
[----:B-1----:R-:W-:Y:S01]  /*e920*/  LDSM.16.MT88.4 R24, [R225+0x2880] ;  /* 0x00288000e118783b */ /* 0x002fe20000004200 */
        /* <DEDUP_REMOVED lines=14> */
[C---:B------:R-:W-:Y:S02]  /*ea10*/  FMUL.FTZ R113, R166.reuse, R113 ;  /* 0x00000071a6717220 */ /* 0x040fe40000410000 */
[C---:B------:R-:W-:Y:S01]  /*ea20*/  FMUL.FTZ R114, R165.reuse, R114 ;  /* 0x00000072a5727220 */ /* 0x040fe20000410000 */
[-C--:B---3--:R-:W-:Y:S01]  /*ea30*/  HMMA.16816.F32.BF16 R68, R172, R180.reuse, R68 ;  /* 0x000000b4ac44723c */ /* 0x088fe20000041844 */
[----:B------:R-:W-:Y:S02]  /*ea40*/  MUFU.EX2 R39, R39 ;  /* 0x0000002700277308 */ /* 0x000fe40000000800 */
[C---:B------:R-:W-:Y:S02]  /*ea50*/  FMUL.FTZ R115, R165.reuse, R115 ;  /* 0x00000073a5737220 */ /* 0x040fe40000410000 */
[C---:B------:R-:W-:Y:S02]  /*ea60*/  FMUL.FTZ R116, R166.reuse, R116 ;  /* 0x00000074a6747220 */ /* 0x040fe40000410000 */
[----:B------:R-:W-:Y:S01]  /*ea70*/  FMUL.FTZ R117, R166, R117 ;  /* 0x00000075a6757220 */ /* 0x000fe20000410000 */
[C---:B------:R-:W-:Y:S03]  /*ea80*/  HMMA.16816.F32.BF16 R72, R176.reuse, R180, R72 ;  /* 0x000000b4b048723c */ /* 0x040fe60000041848 */
[----:B------:R-:W-:Y:S01]  /*ea90*/  MUFU.EX2 R48, R48 ;  /* 0x0000003000307308 */ /* 0x000fe20000000800 */
[C---:B------:R-:W-:Y:S02]  /*eaa0*/  FMUL.FTZ R118, R165.reuse, R118 ;  /* 0x00000076a5767220 */ /* 0x040fe40000410000 */
[----:B------:R-:W-:Y:S02]  /*eab0*/  FMUL.FTZ R119, R165, R119 ;  /* 0x00000077a5777220 */ /* 0x000fe40000410000 */
[-C--:B------:R-:W-:Y:S04]  /*eac0*/  HMMA.16816.F32.BF16 R76, R176, R182.reuse, R76 ;  /* 0x000000b6b04c723c */ /* 0x080fe8000004184c */
[C---:B------:R-:W-:Y:S01]  /*ead0*/  FMUL.FTZ R120, R164.reuse, R120 ;  /* 0x00000078a4787220 */ /* 0x040fe20000410000 */
[----:B------:R-:W-:Y:S01]  /*eae0*/  MUFU.EX2 R50, R50 ;  /* 0x0000003200327308 */ /* 0x000fe20000000800 */
[----:B------:R-:W-:Y:S02]  /*eaf0*/  FMUL.FTZ R121, R164, R121 ;  /* 0x00000079a4797220 */ /* 0x000fe40000410000 */
[C---:B------:R-:W-:Y:S01]  /*eb00*/  HMMA.16816.F32.BF16 R80, R172.reuse, R182, R80 ;  /* 0x000000b6ac50723c */ /* 0x040fe20000041850 */
[----:B------:R-:W2:Y:S03]  /*eb10*/  LDSM.16.MT88.4 R180, [R226+0x2880] ;  /* 0x00288000e2b4783b */ /* 0x000ea60000004200 */
[C---:B------:R-:W-:Y:S02]  /*eb20*/  FMUL.FTZ R122, R0.reuse, R122 ;  /* 0x0000007a007a7220 */ /* 0x040fe40000410000 */
[----:B------:R-:W-:Y:S02]  /*eb30*/  FMUL.FTZ R123, R0, R123 ;  /* 0x0000007b007b7220 */ /* 0x000fe40000410000 */
[-C--:B-1----:R-:W-:Y:S04]  /*eb40*/  HMMA.16816.F32.BF16 R84, R172, R184.reuse, R84 ;  /* 0x000000b8ac54723c */ /* 0x082fe80000041854 */
[--C-:B------:R-:W-:Y:S02]  /*eb50*/  FFMA.FTZ R28, R28, c[0x0][0x2d0], -R171.reuse ;  /* 0x0000b4001c1c7a23 */ /* 0x100fe400000108ab */
[--C-:B------:R-:W-:Y:S02]  /*eb60*/  FFMA.FTZ R29, R29, c[0x0][0x2d0], -R171.reuse ;  /* 0x0000b4001d1d7a23 */ /* 0x100fe400000108ab */
[C---:B------:R-:W-:Y:S01]  /*eb70*/  HMMA.16816.F32.BF16 R88, R176.reuse, R184, R88 ;  /* 0x000000b8b058723c */ /* 0x040fe20000041858 */
[----:B------:R1:W-:Y:S03]  /*eb80*/  MUFU.EX2 R196, R28 ;  /* 0x0000001c00c47308 */ /* 0x0003e60000000800 */
[--C-:B------:R-:W-:Y:S02]  /*eb90*/  FFMA.FTZ R30, R30, c[0x0][0x2d0], -R2.reuse ;  /* 0x0000b4001e1e7a23 */ /* 0x100fe40000010802 */
[--C-:B------:R-:W-:Y:S02]  /*eba0*/  FFMA.FTZ R31, R31, c[0x0][0x2d0], -R2.reuse ;  /* 0x0000b4001f1f7a23 */ /* 0x100fe40000010802 */
[-C--:B------:R-:W-:Y:S03]  /*ebb0*/  HMMA.16816.F32.BF16 R92, R176, R186.reuse, R92 ;  /* 0x000000bab05c723c */ /* 0x080fe6000004185c */
[----:B------:R3:W2:Y:S01]  /*ebc0*/  MUFU.EX2 R195, R29 ;  /* 0x0000001d00c37308 */ /* 0x0006a20000000800 */
[C---:B------:R-:W-:Y:S02]  /*ebd0*/  FMUL.FTZ R124, R164.reuse, R124 ;  /* 0x0000007ca47c7220 */ /* 0x040fe40000410000 */
[----:B------:R-:W-:Y:S02]  /*ebe0*/  FMUL.FTZ R125, R164, R125 ;  /* 0x0000007da47d7220 */ /* 0x000fe40000410000 */
[C---:B------:R-:W-:Y:S01]  /*ebf0*/  HMMA.16816.F32.BF16 R96, R172.reuse, R186, R96 ;  /* 0x000000baac60723c */ /* 0x040fe20000041860 */
[----:B------:R-:W4:Y:S03]  /*ec00*/  LDSM.16.MT88.4 R184, [R228+0x2880] ;  /* 0x00288000e4b8783b */ /* 0x000f260000004200 */
[C---:B------:R-:W-:Y:S01]  /*ec10*/  FMUL.FTZ R126, R0.reuse, R126 ;  /* 0x0000007e007e7220 */ /* 0x040fe20000410000 */
[----:B------:R2:W-:Y:S01]  /*ec20*/  MUFU.EX2 R194, R30 ;  /* 0x0000001e00c27308 */ /* 0x0005e20000000800 */
[----:B------:R-:W-:Y:S02]  /*ec30*/  FMUL.FTZ R127, R0, R127 ;  /* 0x0000007f007f7220 */ /* 0x000fe40000410000 */
[-C--:B------:R-:W-:Y:S04]  /*ec40*/  HMMA.16816.F32.BF16 R100, R172, R20.reuse, R100 ;  /* 0x00000014ac64723c */ /* 0x080fe80000041864 */
[C---:B------:R-:W-:Y:S01]  /*ec50*/  FMUL.FTZ R104, R164.reuse, R104 ;  /* 0x00000068a4687220 */ /* 0x040fe20000410000 */
[----:B-1----:R-:W-:Y:S01]  /*ec60*/  F2FP.BF16.PACK_AB R28, R199, R201 ;  /* 0x000000c9c71c723e */ /* 0x002fe200000010ff */
[----:B------:R-:W-:Y:S01]  /*ec70*/  FMUL.FTZ R105, R164, R105 ;  /* 0x00000069a4697220 */ /* 0x000fe20000410000 */
[----:B------:R-:W1:Y:S01]  /*ec80*/  MUFU.EX2 R193, R31 ;  /* 0x0000001f00c17308 */ /* 0x000e620000000800 */
[C---:B------:R-:W-:Y:S04]  /*ec90*/  FMUL.FTZ R106, R0.reuse, R106 ;  /* 0x0000006a006a7220 */ /* 0x040fe80000410000 */
[----:B------:R-:W-:Y:S01]  /*eca0*/  FMUL.FTZ R107, R0, R107 ;  /* 0x0000006b006b7220 */ /* 0x000fe20000410000 */
[----:B---3--:R-:W-:Y:S01]  /*ecb0*/  F2FP.BF16.PACK_AB R29, R197, R198 ;  /* 0x000000c6c51d723e */ /* 0x008fe200000010ff */
[C---:B------:R-:W-:Y:S02]  /*ecc0*/  FMUL.FTZ R128, R166.reuse, R128 ;  /* 0x00000080a6807220 */ /* 0x040fe40000410000 */
[----:B------:R-:W-:Y:S02]  /*ecd0*/  FMUL.FTZ R129, R166, R129 ;  /* 0x00000081a6817220 */ /* 0x000fe40000410000 */
[----:B------:R-:W-:Y:S01]  /*ece0*/  FMUL.FTZ R130, R165, R130 ;  /* 0x00000082a5827220 */ /* 0x000fe20000410000 */
[C---:B------:R-:W-:Y:S04]  /*ecf0*/  HMMA.16816.F32.BF16 R104, R176.reuse, R20, R104 ;  /* 0x00000014b068723c */ /* 0x040fe80000041868 */
[C---:B------:R-:W-:Y:S01]  /*ed00*/  FMUL.FTZ R108, R164.reuse, R108 ;  /* 0x0000006ca46c7220 */ /* 0x040fe20000410000 */
[----:B--2---:R-:W-:Y:S01]  /*ed10*/  F2FP.BF16.PACK_AB R30, R195, R196 ;  /* 0x000000c4c31e723e */ /* 0x004fe200000010ff */
[----:B------:R-:W-:Y:S01]  /*ed20*/  FMUL.FTZ R109, R164, R109 ;  /* 0x0000006da46d7220 */ /* 0x000fe20000410000 */
[----:B------:R-:W-:Y:S01]  /*ed30*/  F2FP.BF16.PACK_AB R20, R208, R209 ;  /* 0x000000d1d014723e */ /* 0x000fe200000010ff */
[----:B------:R-:W-:Y:S01]  /*ed40*/  FMUL.FTZ R110, R0, R110 ;  /* 0x0000006e006e7220 */ /* 0x000fe20000410000 */
[----:B------:R-:W-:Y:S03]  /*ed50*/  F2FP.BF16.PACK_AB R21, R206, R207 ;  /* 0x000000cfce15723e */ /* 0x000fe600000010ff */
[----:B------:R-:W-:Y:S01]  /*ed60*/  FMUL.FTZ R111, R0, R111 ;  /* 0x0000006f006f7220 */ /* 0x000fe20000410000 */
[----:B-1----:R-:W-:Y:S01]  /*ed70*/  F2FP.BF16.PACK_AB R31, R193, R194 ;  /* 0x000000c2c11f723e */ /* 0x002fe200000010ff */
[----:B------:R-:W-:Y:S02]  /*ed80*/  FMUL.FTZ R131, R165, R131 ;  /* 0x00000083a5837220 */ /* 0x000fe40000410000 */
[--C-:B------:R-:W-:Y:S02]  /*ed90*/  FFMA.FTZ R45, R45, c[0x0][0x2d0], -R171.reuse ;  /* 0x0000b4002d2d7a23 */ /* 0x100fe400000108ab */
[--C-:B------:R-:W-:Y:S01]  /*eda0*/  FFMA.FTZ R40, R40, c[0x0][0x2d0], -R171.reuse ;  /* 0x0000b40028287a23 */ /* 0x100fe200000108ab */
[-C--:B------:R-:W-:Y:S03]  /*edb0*/  HMMA.16816.F32.BF16 R108, R176, R22.reuse, R108 ;  /* 0x00000016b06c723c */ /* 0x080fe6000004186c */
[----:B------:R-:W-:Y:S01]  /*edc0*/  MUFU.EX2 R45, R45 ;  /* 0x0000002d002d7308 */ /* 0x000fe20000000800 */
[--C-:B------:R-:W-:Y:S02]  /*edd0*/  FFMA.FTZ R41, R41, c[0x0][0x2d0], -R171.reuse ;  /* 0x0000b40029297a23 */ /* 0x100fe400000108ab */
[--C-:B------:R-:W-:Y:S02]  /*ede0*/  FFMA.FTZ R42, R42, c[0x0][0x2d0], -R2.reuse ;  /* 0x0000b4002a2a7a23 */ /* 0x100fe40000010802 */
[C---:B------:R-:W-:Y:S04]  /*edf0*/  HMMA.16816.F32.BF16 R112, R172.reuse, R22, R112 ;  /* 0x00000016ac70723c */ /* 0x040fe80000041870 */
[--C-:B------:R-:W-:Y:S01]  /*ee00*/  FFMA.FTZ R43, R43, c[0x0][0x2d0], -R2.reuse ;  /* 0x0000b4002b2b7a23 */ /* 0x100fe20000010802 */
[----:B------:R-:W-:Y:S01]  /*ee10*/  MUFU.EX2 R40, R40 ;  /* 0x0000002800287308 */ /* 0x000fe20000000800 */
[----:B------:R-:W-:Y:S01]  /*ee20*/  FFMA.FTZ R44, R44, c[0x0][0x2d0], -R171 ;  /* 0x0000b4002c2c7a23 */ /* 0x000fe200000108ab */
[----:B------:R-:W-:Y:S01]  /*ee30*/  F2FP.BF16.PACK_AB R22, R204, R205 ;  /* 0x000000cdcc16723e */ /* 0x000fe200000010ff */
[-C--:B------:R-:W-:Y:S04]  /*ee40*/  HMMA.16816.F32.BF16 R116, R172, R32.reuse, R116 ;  /* 0x00000020ac74723c */ /* 0x080fe80000041874 */
[----:B------:R-:W-:Y:S01]  /*ee50*/  F2FP.BF16.PACK_AB R23, R202, R203 ;  /* 0x000000cbca17723e */ /* 0x000fe200000010ff */
[--C-:B------:R-:W-:Y:S01]  /*ee60*/  FFMA.FTZ R46, R46, c[0x0][0x2d0], -R2.reuse ;  /* 0x0000b4002e2e7a23 */ /* 0x100fe20000010802 */
[----:B------:R-:W-:Y:S01]  /*ee70*/  MOV R171, R3 ;  /* 0x0000000300ab7202 */ /* 0x000fe20000000f00 */
[----:B------:R-:W-:Y:S01]  /*ee80*/  FFMA.FTZ R2, R47, c[0x0][0x2d0], -R2 ;  /* 0x0000b4002f027a23 */ /* 0x000fe20000010802 */
[C---:B------:R-:W-:Y:S01]  /*ee90*/  HMMA.16816.F32.BF16 R120, R176.reuse, R32, R120 ;  /* 0x00000020b078723c */ /* 0x040fe20000041878 */
[----:B------:R-:W1:Y:S03]  /*eea0*/  MUFU.EX2 R41, R41 ;  /* 0x0000002900297308 */ /* 0x000e660000000800 */
[----:B------:R-:W-:Y:S02]  /*eeb0*/  FFMA.FTZ R0, R0, R252, R210 ;  /* 0x000000fc00007223 */ /* 0x000fe400000100d2 */
[----:B-----5:R-:W-:Y:S02]  /*eec0*/  FFMA.FTZ R165, R165, R200, R218 ;  /* 0x000000c8a5a57223 */ /* 0x020fe400000100da */
[-C--:B------:R-:W-:Y:S03]  /*eed0*/  HMMA.16816.F32.BF16 R124, R176, R34.reuse, R124 ;  /* 0x00000022b07c723c */ /* 0x080fe6000004187c */
[----:B------:R2:W-:Y:S01]  /*eee0*/  MUFU.EX2 R36, R2 ;  /* 0x0000000200247308 */ /* 0x0005e20000000800 */
[----:B------:R-:W-:Y:S02]  /*eef0*/  FADD.FTZ R0, R211, R0 ;  /* 0x00000000d3007221 */ /* 0x000fe40000010000 */
[----:B----4-:R-:W-:Y:S01]  /*ef00*/  FFMA.FTZ R164, R164, R170, R214 ;  /* 0x000000aaa4a47223 */ /* 0x010fe200000100d6 */
[----:B------:R-:W-:Y:S01]  /*ef10*/  MOV R170, R167 ;  /* 0x000000a700aa7202 */ /* 0x000fe20000000f00 */
[----:B------:R-:W-:Y:S01]  /*ef20*/  HMMA.16816.F32.BF16 R128, R172, R34, R128 ;  /* 0x00000022ac80723c */ /* 0x000fe20000041880 */
[----:B------:R-:W3:Y:S03]  /*ef30*/  LDSM.16.MT88.4 R32, [R227+0x2880] ;  /* 0x00288000e320783b */ /* 0x000ee60000004200 */
[----:B------:R-:W-:Y:S01]  /*ef40*/  FADD.FTZ R0, R212, R0 ;  /* 0x00000000d4007221 */ /* 0x000fe20000010000 */
[----:B------:R-:W-:Y:S03]  /*ef50*/  MUFU.EX2 R42, R42 ;  /* 0x0000002a002a7308 */ /* 0x000fe60000000800 */
[-C--:B------:R-:W-:Y:S01]  /*ef60*/  HMMA.16816.F32.BF16 R4, R20, R24.reuse, R4 ;  /* 0x000000181404723c */ /* 0x080fe20000041804 */
[----:B------:R-:W-:Y:S04]  /*ef70*/  LDSM.16.MT88.4 R172, [R226+0x4080] ;  /* 0x00408000e2ac783b */ /* 0x000fe80000004200 */
[----:B------:R-:W-:Y:S02]  /*ef80*/  FADD.FTZ R0, R213, R0 ;  /* 0x00000000d5007221 */ /* 0x000fe40000010000 */
[----:B------:R-:W4:Y:S01]  /*ef90*/  MUFU.EX2 R43, R43 ;  /* 0x0000002b002b7308 */ /* 0x000f220000000800 */
[C---:B------:R-:W-:Y:S04]  /*efa0*/  HMMA.16816.F32.BF16 R8, R28.reuse, R24, R8 ;  /* 0x000000181c08723c */ /* 0x040fe80000041808 */
[----:B--2---:R-:W-:Y:S04]  /*efb0*/  FADD.FTZ R2, R198, R0 ;  /* 0x00000000c6027221 */ /* 0x004fe80000010000 */
[-C--:B------:R-:W-:Y:S01]  /*efc0*/  HMMA.16816.F32.BF16 R12, R28, R26.reuse, R12 ;  /* 0x0000001a1c0c723c */ /* 0x080fe2000004180c */
[----:B------:R-:W3:Y:S07]  /*efd0*/  MUFU.EX2 R44, R44 ;  /* 0x0000002c002c7308 */ /* 0x000eee0000000800 */
[C---:B------:R-:W-:Y:S01]  /*efe0*/  HMMA.16816.F32.BF16 R16, R20.reuse, R26, R16 ;  /* 0x0000001a1410723c */ /* 0x040fe20000041810 */
[----:B------:R-:W5:Y:S02]  /*eff0*/  LDSM.16.MT88.4 R24, [R225+0x4080] ;  /* 0x00408000e118783b */ /* 0x000f640000004200 */
[----:B------:R-:W1:Y:S05]  /*f000*/  MUFU.EX2 R46, R46 ;  /* 0x0000002e002e7308 */ /* 0x000e6a0000000800 */
        /* <DEDUP_REMOVED lines=8> */
[-C--:B---3--:R-:W-:Y:S08]  /*f090*/  HMMA.16816.F32.BF16 R52, R20, R32.reuse, R52 ;  /* 0x000000201434723c */ /* 0x088ff00000041834 */
[C---:B------:R-:W-:Y:S08]  /*f0a0*/  HMMA.16816.F32.BF16 R56, R28.reuse, R32, R56 ;  /* 0x000000201c38723c */ /* 0x040ff00000041838 */
[-C--:B------:R-:W-:Y:S08]  /*f0b0*/  HMMA.16816.F32.BF16 R60, R28, R34.reuse, R60 ;  /* 0x000000221c3c723c */ /* 0x080ff0000004183c */
[C---:B------:R-:W-:Y:S01]  /*f0c0*/  HMMA.16816.F32.BF16 R64, R20.reuse, R34, R64 ;  /* 0x000000221440723c */ /* 0x040fe20000041840 */
[----:B------:R-:W3:Y:S07]  /*f0d0*/  LDSM.16.MT88.4 R32, [R228+0x4080] ;  /* 0x00408000e420783b */ /* 0x000eee0000004200 */
[-C--:B-----5:R-:W-:Y:S08]  /*f0e0*/  HMMA.16816.F32.BF16 R68, R20, R24.reuse, R68 ;  /* 0x000000181444723c */ /* 0x0a0ff00000041844 */
[C---:B------:R-:W-:Y:S08]  /*f0f0*/  HMMA.16816.F32.BF16 R72, R28.reuse, R24, R72 ;  /* 0x000000181c48723c */ /* 0x040ff00000041848 */
[-C--:B------:R-:W-:Y:S08]  /*f100*/  HMMA.16816.F32.BF16 R76, R28, R26.reuse, R76 ;  /* 0x0000001a1c4c723c */ /* 0x080ff0000004184c */
[C---:B------:R-:W-:Y:S01]  /*f110*/  HMMA.16816.F32.BF16 R80, R20.reuse, R26, R80 ;  /* 0x0000001a1450723c */ /* 0x040fe20000041850 */
[----:B------:R-:W5:Y:S07]  /*f120*/  LDSM.16.MT88.4 R24, [R227+0x4080] ;  /* 0x00408000e318783b */ /* 0x000f6e0000004200 */
[-C--:B------:R-:W-:Y:S08]  /*f130*/  HMMA.16816.F32.BF16 R84, R20, R172.reuse, R84 ;  /* 0x000000ac1454723c */ /* 0x080ff00000041854 */
[C---:B------:R-:W-:Y:S01]  /*f140*/  HMMA.16816.F32.BF16 R88, R28.reuse, R172, R88 ;  /* 0x000000ac1c58723c */ /* 0x040fe20000041858 */
[----:B------:R-:W2:Y:S07]  /*f150*/  LDL.LU R173, [R1+0x10] ;  /* 0x0000100001ad7983 */ /* 0x000eae0000300800 */
        /* <DEDUP_REMOVED lines=8> */
[C---:B------:R-:W-:Y:S07]  /*f1e0*/  HMMA.16816.F32.BF16 R120, R28.reuse, R24, R120 ;  /* 0x000000181c78723c */ /* 0x040fee0000041878 */
[----:B-1----:R-:W-:Y:S01]  /*f1f0*/  F2FP.BF16.PACK_AB R24, R41, R40 ;  /* 0x000000282918723e */ /* 0x002fe200000010ff */
[-C--:B------:R-:W-:Y:S01]  /*f200*/  HMMA.16816.F32.BF16 R124, R28, R26.reuse, R124 ;  /* 0x0000001a1c7c723c */ /* 0x080fe2000004187c */
[----:B------:R-:W-:Y:S03]  /*f210*/  LDSM.16.MT88.4 R28, [R228+0x4880] ;  /* 0x00488000e41c783b */ /* 0x000fe60000004200 */
[----:B----4-:R-:W-:Y:S04]  /*f220*/  F2FP.BF16.PACK_AB R25, R43, R42 ;  /* 0x0000002a2b19723e */ /* 0x010fe800000010ff */
[----:B------:R-:W-:Y:S07]  /*f230*/  HMMA.16816.F32.BF16 R128, R20, R26, R128 ;  /* 0x0000001a1480723c */ /* 0x000fee0000041880 */
[----:B------:R-:W-:Y:S02]  /*f240*/  F2FP.BF16.PACK_AB R20, R37, R192 ;  /* 0x000000c02514723e */ /* 0x000fe400000010ff */
[----:B------:R-:W-:Y:S03]  /*f250*/  F2FP.BF16.PACK_AB R21, R39, R38 ;  /* 0x000000262715723e */ /* 0x000fe600000010ff */
[----:B------:R-:W-:Y:S02]  /*f260*/  F2FP.BF16.PACK_AB R22, R49, R48 ;  /* 0x000000303116723e */ /* 0x000fe400000010ff */
[----:B------:R-:W-:Y:S02]  /*f270*/  F2FP.BF16.PACK_AB R23, R51, R50 ;  /* 0x000000323317723e */ /* 0x000fe400000010ff */
[----:B------:R-:W-:Y:S02]  /*f280*/  F2FP.BF16.PACK_AB R26, R45, R44 ;  /* 0x0000002c2d1a723e */ /* 0x000fe400000010ff */
[----:B------:R-:W-:Y:S03]  /*f290*/  F2FP.BF16.PACK_AB R27, R36, R46 ;  /* 0x0000002e241b723e */ /* 0x000fe600000010ff */
[-C--:B------:R-:W-:Y:S01]  /*f2a0*/  HMMA.16816.F32.BF16 R176, R20, R188.reuse, R4 ;  /* 0x000000bc14b0723c */ /* 0x080fe20000041804 */
[----:B------:R-:W1:Y:S07]  /*f2b0*/  LDSM.16.MT88.4 R4, [R228+0x3080] ;  /* 0x00308000e404783b */ /* 0x000e6e0000004200 */
[C---:B------:R-:W-:Y:S01]  /*f2c0*/  HMMA.16816.F32.BF16 R180, R24.reuse, R188, R8 ;  /* 0x000000bc18b4723c */ /* 0x040fe20000041808 */
[----:B------:R-:W4:Y:S07]  /*f2d0*/  LDSM.16.MT88.4 R8, [R227+0x3080] ;  /* 0x00308000e308783b */ /* 0x000f2e0000004200 */
[-C--:B------:R-:W-:Y:S01]  /*f2e0*/  HMMA.16816.F32.BF16 R184, R24, R190.reuse, R12 ;  /* 0x000000be18b8723c */ /* 0x080fe2000004180c */
[----:B------:R-:W5:Y:S07]  /*f2f0*/  LDSM.16.MT88.4 R12, [R225+0x4880] ;  /* 0x00488000e10c783b */ /* 0x000f6e0000004200 */
[C---:B------:R-:W-:Y:S01]  /*f300*/  HMMA.16816.F32.BF16 R188, R20.reuse, R190, R16 ;  /* 0x000000be14bc723c */ /* 0x040fe20000041810 */
[----:B------:R-:W4:Y:S07]  /*f310*/  LDSM.16.MT88.4 R16, [R226+0x4880] ;  /* 0x00488000e210783b */ /* 0x000f2e0000004200 */
        /* <DEDUP_REMOVED lines=9> */
[-C--:B----4-:R-:W-:Y:S08]  /*f3b0*/  HMMA.16816.F32.BF16 R52, R20, R8.reuse, R52 ;  /* 0x000000081434723c */ /* 0x090ff00000041834 */
        /* <DEDUP_REMOVED lines=23> */
[----:B--2---:R-:W-:Y:S04]  /*f530*/  FFMA.FTZ R166, R166, R173, R247 ;  /* 0x000000ada6a67223 */ /* 0x004fe800000100f7 */
        /* <DEDUP_REMOVED lines=43> */
.L_x_1123:
        /* <DEDUP_REMOVED lines=15> */
.L_x_1145:
        /* <DEDUP_REMOVED lines=236> */
.L_x_1128:
        /* <DEDUP_REMOVED lines=37> */
.L_x_1131:
[----:B------:R-:W-:Y:S04]  /*109f0*/  MOV R167, c[0x0][0x32c] ;  /* 0x0000cb0000a77a02 */ /* 0x000fe80000000f00 */
[----:B------:R-:W-:Y:S11]  /*10a00*/  ISETP.NE.AND P0, PT, R167, 0x1, PT ;  /* 0x00000001a700780c */ /* 0x000ff60003f05270 */
[----:B------:R-:W-:Y:S02]  /*10a10*/  @!UPT UIADD3 URZ, URZ, URZ, URZ ;  /* 0x0000003f3f3ff290 */ /* 0x000fe4000fffe03f */
[----:B------:R-:W-:Y:S05]  /*10a20*/  @P0 IMAD.HI.U32 R167, R3, c[0x0][0x330], RZ ;  /* 0x0000cc0003a70a27 */ /* 0x000fea00078e00ff */
[----:B------:R-:W-:Y:S02]  /*10a30*/  @P0 SHF.R.U32.HI R3, RZ, c[0x0][0x334], R167 ;  /* 0x0000cd00ff030a19 */ /* 0x000fe400000116a7 */
.L_x_1132:
[----:B------:R-:W-:Y:S05]  /*10a40*/  BSYNC B0 ;  /* 0x0000000000007941 */ /* 0x000fea0003800000 */
.L_x_1130:
[----:B------:R-:W-:Y:S05]  /*10a50*/  IMAD R3, R3, c[0x0][0x32c], R173 ;  /* 0x0000cb0003037a24 */ /* 0x000fea00078e02ad */
[----:B------:R-:W-:Y:S02]  /*10a60*/  IADD3 R167, R3, c[0x0][0x32c], RZ ;  /* 0x0000cb0003a77a10 */ /* 0x000fe40007ffe0ff */
[----:B------:R-:W-:Y:S02]  /*10a70*/  IMNMX R0, R0, R3, !PT ;  /* 0x0000000300007217 */ /* 0x000fe40007800200 */
[----:B------:R-:W-:Y:S02]  /*10a80*/  IMNMX R2, R2, R167, PT ;  /* 0x000000a702027217 */ /* 0x000fe40003800200 */
.L_x_1129:
        /* <DEDUP_REMOVED lines=20> */
.L_x_1135:
[----:B------:R-:W-:Y:S04]  /*10bd0*/  MOV R174, c[0x0][0x32c] ;  /* 0x0000cb0000ae7a02 */ /* 0x000fe80000000f00 */
[----:B------:R-:W-:Y:S11]  /*10be0*/  ISETP.NE.AND P0, PT, R174, 0x1, PT ;  /* 0x00000001ae00780c */ /* 0x000ff60003f05270 */
[----:B------:R-:W-:Y:S02]  /*10bf0*/  @!UPT UIADD3 URZ, URZ, URZ, URZ ;  /* 0x0000003f3f3ff290 */ /* 0x000fe4000fffe03f */
[----:B------:R-:W-:Y:S05]  /*10c00*/  @P0 IMAD.HI.U32 R174, R168, c[0x0][0x330], RZ ;  /* 0x0000cc00a8ae0a27 */ /* 0x000fea00078e00ff */
[----:B------:R-:W-:Y:S02]  /*10c10*/  @P0 SHF.R.U32.HI R168, RZ, c[0x0][0x334], R174 ;  /* 0x0000cd00ffa80a19 */ /* 0x000fe400000116ae */
.L_x_1136:
[----:B------:R-:W-:Y:S05]  /*10c20*/  BSYNC B0 ;  /* 0x0000000000007941 */ /* 0x000fea0003800000 */
.L_x_1134:
[----:B------:R-:W-:Y:S05]  /*10c30*/  IMAD R168, R168, c[0x0][0x32c], R173 ;  /* 0x0000cb00a8a87a24 */ /* 0x000fea00078e02ad */
[----:B------:R-:W-:Y:S02]  /*10c40*/  IADD3 R174, R168, c[0x0][0x32c], RZ ;  /* 0x0000cb00a8ae7a10 */ /* 0x000fe40007ffe0ff */
[----:B------:R-:W-:Y:S02]  /*10c50*/  IMNMX R3, R3, R168, !PT ;  /* 0x000000a803037217 */ /* 0x000fe40007800200 */
[----:B------:R-:W-:Y:S02]  /*10c60*/  IMNMX R167, R167, R174, PT ;  /* 0x000000aea7a77217 */ /* 0x000fe40003800200 */
.L_x_1133:
        /* <DEDUP_REMOVED lines=87> */
.L_x_1139:
[----:B------:R-:W-:Y:S04]  /*111e0*/  MOV R5, c[0x0][0x32c] ;  /* 0x0000cb0000057a02 */ /* 0x000fe80000000f00 */
[----:B------:R-:W-:Y:S11]  /*111f0*/  ISETP.NE.AND P0, PT, R5, 0x1, PT ;  /* 0x000000010500780c */ /* 0x000ff60003f05270 */
[----:B------:R-:W-:Y:S02]  /*11200*/  @!UPT UIADD3 URZ, URZ, URZ, URZ ;  /* 0x0000003f3f3ff290 */ /* 0x000fe4000fffe03f */
[----:B------:R-:W-:Y:S05]  /*11210*/  @P0 IMAD.HI.U32 R5, R4, c[0x0][0x330], RZ ;  /* 0x0000cc0004050a27 */ /* 0x000fea00078e00ff */
[----:B------:R-:W-:Y:S02]  /*11220*/  @P0 SHF.R.U32.HI R4, RZ, c[0x0][0x334], R5 ;  /* 0x0000cd00ff040a19 */ /* 0x000fe40000011605 */
.L_x_1140:
[----:B------:R-:W-:Y:S05]  /*11230*/  BSYNC B0 ;  /* 0x0000000000007941 */ /* 0x000fea0003800000 */
.L_x_1138:
[----:B------:R-:W-:Y:S05]  /*11240*/  IMAD R4, R4, c[0x0][0x32c], R173 ;  /* 0x0000cb0004047a24 */ /* 0x000fea00078e02ad */
[----:B------:R-:W-:Y:S02]  /*11250*/  IADD3 R5, R4, c[0x0][0x32c], RZ ;  /* 0x0000cb0004057a10 */ /* 0x000fe40007ffe0ff */
[----:B------:R-:W-:Y:S02]  /*11260*/  IMNMX R0, R0, R4, !PT ;  /* 0x0000000400007217 */ /* 0x000fe40007800200 */
[----:B------:R-:W-:Y:S02]  /*11270*/  IMNMX R2, R2, R5, PT ;  /* 0x0000000502027217 */ /* 0x000fe40003800200 */
.L_x_1137:
        /* <DEDUP_REMOVED lines=148> */
.L_x_1143:
[----:B------:R-:W-:Y:S04]  /*11bc0*/  MOV R4, c[0x0][0x32c] ;  /* 0x0000cb0000047a02 */ /* 0x000fe80000000f00 */
[----:B------:R-:W-:Y:S11]  /*11bd0*/  ISETP.NE.AND P0, PT, R4, 0x1, PT ;  /* 0x000000010400780c */ /* 0x000ff60003f05270 */
[----:B------:R-:W-:Y:S02]  /*11be0*/  @!UPT UIADD3 URZ, URZ, URZ, URZ ;  /* 0x0000003f3f3ff290 */ /* 0x000fe4000fffe03f */
[----:B------:R-:W-:Y:S05]  /*11bf0*/  @P0 IMAD.HI.U32 R4, R3, c[0x0][0x330], RZ ;  /* 0x0000cc0003040a27 */ /* 0x000fea00078e00ff */
[----:B------:R-:W-:Y:S02]  /*11c00*/  @P0 SHF.R.U32.HI R3, RZ, c[0x0][0x334], R4 ;  /* 0x0000cd00ff030a19 */ /* 0x000fe40000011604 */
.L_x_1144:
[----:B------:R-:W-:Y:S05]  /*11c10*/  BSYNC B0 ;  /* 0x0000000000007941 */ /* 0x000fea0003800000 */
.L_x_1142:
[----:B------:R-:W-:Y:S05]  /*11c20*/  IMAD R173, R3, c[0x0][0x32c], R173 ;  /* 0x0000cb0003ad7a24 */ /* 0x000fea00078e02ad */
[----:B------:R-:W-:Y:S02]  /*11c30*/  IADD3 R3, R173, c[0x0][0x32c], RZ ;  /* 0x0000cb00ad037a10 */ /* 0x000fe40007ffe0ff */
[----:B------:R-:W-:Y:S02]  /*11c40*/  IMNMX R0, R0, R173, !PT ;  /* 0x000000ad00007217 */ /* 0x000fe40007800200 */
[----:B------:R-:W-:Y:S02]  /*11c50*/  IMNMX R2, R2, R3, PT ;  /* 0x0000000302027217 */ /* 0x000fe40003800200 */
.L_x_1141:
        /* <DEDUP_REMOVED lines=33> */
[----:B------:R-:W-:Y:S01]  /*11e70*/  UISETP.NE.AND UP3, UPT, UR29, URZ, UPT ;  /* 0x0000003f1d00728c */ /* 0x000fe2000bf65270 */
[----:B------:R-:W-:Y:S02]  /*11e80*/  FMNMX.FTZ R169, R217, R169, !PT ;  /* 0x000000a9d9a97209 */ /* 0x000fe40007810000 */
[----:B------:R-:W-:Y:S02]  /*11e90*/  FMNMX.FTZ R3, R210, R3, !PT ;  /* 0x00000003d2037209 */ /* 0x000fe40007810000 */
[----:B------:R-:W-:Y:S01]  /*11ea0*/  FMNMX.FTZ R4, R8, R166, !PT ;  /* 0x000000a608047209 */ /* 0x000fe20007810000 */
[----:B------:R-:W1:Y:S01]  /*11eb0*/  SHFL.BFLY PT, R5, R169, 0x2, 0x1f ;  /* 0x0c401f00a9057f89 */ /* 0x000e6200000e0000 */
[----:B------:R-:W-:Y:S02]  /*11ec0*/  ISETP.GT.AND P2, PT, R0, 0x1, P2 ;  /* 0x000000010000780c */ /* 0x000fe40001744270 */
[----:B------:R-:W-:Y:S02]  /*11ed0*/  FMNMX.FTZ R3, R214, R3, !PT ;  /* 0x00000003d6037209 */ /* 0x000fe40007810000 */
[----:B------:R-:W-:Y:S02]  /*11ee0*/  FMNMX.FTZ R4, R9, R4, !PT ;  /* 0x0000000409047209 */ /* 0x000fe40007810000 */
[----:B------:R-:W-:Y:S01]  /*11ef0*/  ISETP.LT.OR P2, PT, R2, 0x2, P2 ;  /* 0x000000020200780c */ /* 0x000fe20001741670 */
[----:B------:R-:W2:Y:S01]  /*11f00*/  SHFL.BFLY PT, R168, R3, 0x2, 0x1f ;  /* 0x0c401f0003a87f89 */ /* 0x000ea200000e0000 */
        /* <DEDUP_REMOVED lines=13> */
[----:B------:R-:W-:Y:S02]  /*11fe0*/  FMNMX.FTZ R4, R204, R4, !PT ;  /* 0x00000004cc047209 */ /* 0x000fe40007810000 */
[----:B-1----:R-:W-:Y:S02]  /*11ff0*/  FMNMX.FTZ R169, R169, R5, !PT ;  /* 0x00000005a9a97209 */ /* 0x002fe40007810000 */
[----:B--2---:R-:W-:Y:S02]  /*12000*/  FMNMX.FTZ R168, R3, R168, !PT ;  /* 0x000000a803a87209 */ /* 0x004fe40007810000 */
[----:B------:R-:W-:Y:S01]  /*12010*/  FMNMX.FTZ R3, R211, R4, !PT ;  /* 0x00000004d3037209 */ /* 0x000fe20007810000 */
[----:B------:R-:W1:Y:S01]  /*12020*/  SHFL.BFLY PT, R5, R169, 0x1, 0x1f ;  /* 0x0c201f00a9057f89 */ /* 0x000e6200000e0000 */
[----:B------:R-:W-:Y:S02]  /*12030*/  ISETP.GT.AND P0, PT, R0, 0x8, P0 ;  /* 0x000000080000780c */ /* 0x000fe40000704270 */
[----:B------:R-:W-:Y:S02]  /*12040*/  FMNMX.FTZ R3, R212, R3, !PT ;  /* 0x00000003d4037209 */ /* 0x000fe40007810000 */
[----:B------:R-:W-:Y:S02]  /*12050*/  ISETP.LT.OR P0, PT, R2, 0x9, P0 ;  /* 0x000000090200780c */ /* 0x000fe40000701670 */
[----:B------:R-:W-:Y:S01]  /*12060*/  FMNMX.FTZ R3, R213, R3, !PT ;  /* 0x00000003d5037209 */ /* 0x000fe20007810000 */
[----:B------:R-:W-:Y:S01]  /*12070*/  SHFL.BFLY PT, R6, R168, 0x1, 0x1f ;  /* 0x0c201f00a8067f89 */ /* 0x000fe200000e0000 */
[----:B------:R-:W-:Y:S02]  /*12080*/  FSEL R14, R14, -INF , !P0 ;  /* 0xff8000000e0e7808 */ /* 0x000fe40004000000 */
[----:B------:R-:W-:Y:S02]  /*12090*/  PLOP3.LUT P0, PT, PT, PT, UP6, 0x40, 0x0 ;  /* 0x000000000000781c */ /* 0x000fe40003f0e868 */
[----:B------:R-:W-:Y:S02]  /*120a0*/  FMNMX.FTZ R3, R216, R3, !PT ;  /* 0x00000003d8037209 */ /* 0x000fe40007810000 */
[----:B------:R-:W-:Y:S01]  /*120b0*/  PLOP3.LUT P1, PT, PT, PT, UP4, 0x40, 0x0 ;  /* 0x000000000000781c */ /* 0x000fe20003f2e848 */
[----:B------:R-:W-:Y:S01]  /*120c0*/  UISETP.NE.AND UP4, UPT, UR30, URZ, UPT ;  /* 0x0000003f1e00728c */ /* 0x000fe2000bf85270 */
[C---:B------:R-:W-:Y:S01]  /*120d0*/  ISETP.GT.AND P0, PT, R0.reuse, 0x11, P0 ;  /* 0x000000110000780c */ /* 0x040fe20000704270 */
[----:B------:R-:W2:Y:S01]  /*120e0*/  SHFL.BFLY PT, R7, R3, 0x2, 0x1f ;  /* 0x0c401f0003077f89 */ /* 0x000ea200000e0000 */
[----:B------:R-:W-:Y:S02]  /*120f0*/  ISETP.GT.AND P1, PT, R0, RZ, P1 ;  /* 0x000000ff0000720c */ /* 0x000fe40000f24270 */
[C---:B------:R-:W-:Y:S02]  /*12100*/  ISETP.LT.OR P0, PT, R2.reuse, 0x12, P0 ;  /* 0x000000120200780c */ /* 0x040fe40000701670 */
[----:B------:R-:W-:Y:S02]  /*12110*/  ISETP.LT.OR P1, PT, R2, 0x1, P1 ;  /* 0x000000010200780c */ /* 0x000fe40000f21670 */
[----:B-1----:R-:W-:Y:S02]  /*12120*/  FMNMX.FTZ R169, R169, R5, !PT ;  /* 0x00000005a9a97209 */ /* 0x002fe40007810000 */
[----:B------:R-:W-:Y:S02]  /*12130*/  FSEL R44, R27, -INF , !P0 ;  /* 0xff8000001b2c7808 */ /* 0x000fe40004000000 */
[C---:B------:R-:W-:Y:S01]  /*12140*/  FSETP.NEU.FTZ.AND P2, PT, R169.reuse, -INF , PT ;  /* 0xff800000a900780b */ /* 0x040fe20003f5d000 */
[----:B------:R-:W-:Y:S01]  /*12150*/  FMUL.FTZ R23, R169, c[0x0][0x2d0] ;  /* 0x0000b400a9177a20 */ /* 0x000fe20000410000 */
[----:B------:R-:W-:Y:S02]  /*12160*/  PLOP3.LUT P0, PT, PT, PT, UP4, 0x40, 0x0 ;  /* 0x000000000000781c */ /* 0x000fe40003f0e848 */
[----:B------:R-:W-:Y:S02]  /*12170*/  FSEL R10, R10, -INF , !P1 ;  /* 0xff8000000a0a7808 */ /* 0x000fe40004800000 */
[----:B------:R-:W-:Y:S02]  /*12180*/  FSEL R23, R23, RZ, P2 ;  /* 0x000000ff17177208 */ /* 0x000fe40001000000 */
[----:B------:R-:W-:Y:S01]  /*12190*/  PLOP3.LUT P1, PT, PT, PT, UP1, 0x40, 0x0 ;  /* 0x000000000000781c */ /* 0x000fe20003f2e818 */
[----:B------:R-:W-:Y:S01]  /*121a0*/  UISETP.NE.AND UP1, UPT, UR27, URZ, UPT ;  /* 0x0000003f1b00728c */ /* 0x000fe2000bf25270 */
[----:B------:R-:W-:Y:S01]  /*121b0*/  ISETP.GT.AND P0, PT, R0, 0x19, P0 ;  /* 0x000000190000780c */ /* 0x000fe20000704270 */
[--C-:B------:R-:W-:Y:S01]  /*121c0*/  FFMA.FTZ R4, R174, c[0x0][0x2d0], -R23.reuse ;  /* 0x0000b400ae047a23 */ /* 0x100fe20000010817 */
[----:B------:R-:W-:Y:S01]  /*121d0*/  ISETP.GT.AND P1, PT, R0, 0x9, P1 ;  /* 0x000000090000780c */ /* 0x000fe20000f24270 */
[--C-:B------:R-:W-:Y:S01]  /*121e0*/  FFMA.FTZ R40, R197, c[0x0][0x2d0], -R23.reuse ;  /* 0x0000b400c5287a23 */ /* 0x100fe20000010817 */
[C---:B------:R-:W-:Y:S01]  /*121f0*/  ISETP.LT.OR P0, PT, R2.reuse, 0x1a, P0 ;  /* 0x0000001a0200780c */ /* 0x040fe20000701670 */
[----:B------:R1:W-:Y:S01]  /*12200*/  MUFU.EX2 R32, R4 ;  /* 0x0000000400207308 */ /* 0x0003e20000000800 */
[----:B------:R-:W-:Y:S02]  /*12210*/  ISETP.LT.OR P1, PT, R2, 0xa, P1 ;  /* 0x0000000a0200780c */ /* 0x000fe40000f21670 */
[----:B------:R-:W-:Y:S02]  /*12220*/  FSEL R171, R31, -INF , !P0 ;  /* 0xff8000001fab7808 */ /* 0x000fe40004000000 */
[----:B------:R-:W-:Y:S02]  /*12230*/  PLOP3.LUT P0, PT, PT, PT, UP3, 0x40, 0x0 ;  /* 0x000000000000781c */ /* 0x000fe40003f0e838 */
[----:B------:R-:W-:Y:S02]  /*12240*/  FSEL R15, R15, -INF , !P1 ;  /* 0xff8000000f0f7808 */ /* 0x000fe40004800000 */
[----:B------:R-:W-:Y:S01]  /*12250*/  PLOP3.LUT P1, PT, PT, PT, UP5, 0x40, 0x0 ;  /* 0x000000000000781c */ /* 0x000fe20003f2e858 */
[----:B------:R-:W-:Y:S01]  /*12260*/  MUFU.EX2 R251, R40 ;  /* 0x0000002800fb7308 */ /* 0x000fe20000000800 */
[C---:B------:R-:W-:Y:S02]  /*12270*/  ISETP.GT.AND P0, PT, R0.reuse, 0x20, P0 ;  /* 0x000000200000780c */ /* 0x040fe40000704270 */
[----:B------:R-:W-:Y:S02]  /*12280*/  ISETP.GT.AND P1, PT, R0, 0x18, P1 ;  /* 0x000000180000780c */ /* 0x000fe40000f24270 */
[----:B--2---:R-:W-:Y:S02]  /*12290*/  FMNMX.FTZ R3, R3, R7, !PT ;  /* 0x0000000703037209 */ /* 0x004fe40007810000 */
[C---:B------:R-:W-:Y:S02]  /*122a0*/  ISETP.LT.OR P0, PT, R2.reuse, 0x21, P0 ;  /* 0x000000210200780c */ /* 0x040fe40000701670 */
[----:B------:R-:W-:Y:S01]  /*122b0*/  ISETP.LT.OR P1, PT, R2, 0x19, P1 ;  /* 0x000000190200780c */ /* 0x000fe20000f21670 */
[----:B------:R-:W2:Y:S01]  /*122c0*/  SHFL.BFLY PT, R167, R3, 0x1, 0x1f ;  /* 0x0c201f0003a77f89 */ /* 0x000ea200000e0000 */
[----:B------:R-:W-:Y:S02]  /*122d0*/  FSEL R172, R42, -INF , !P0 ;  /* 0xff8000002aac7808 */ /* 0x000fe40004000000 */
[----:B------:R-:W-:Y:S01]  /*122e0*/  FMNMX.FTZ R5, R10, R170, !PT ;  /* 0x000000aa0a057209 */ /* 0x000fe20007810000 */
[--C-:B-1----:R-:W-:Y:S01]  /*122f0*/  FFMA.FTZ R4, R175, c[0x0][0x2d0], -R23.reuse ;  /* 0x0000b400af047a23 */ /* 0x102fe20000010817 */
[----:B------:R-:W-:Y:S02]  /*12300*/  FSEL R45, R30, -INF , !P1 ;  /* 0xff8000001e2d7808 */ /* 0x000fe40004800000 */
[----:B------:R-:W-:Y:S01]  /*12310*/  PLOP3.LUT P1, PT, PT, PT, UP2, 0x40, 0x0 ;  /* 0x000000000000781c */ /* 0x000fe20003f2e828 */
[----:B------:R1:W-:Y:S01]  /*12320*/  MUFU.EX2 R24, R4 ;  /* 0x0000000400187308 */ /* 0x0003e20000000800 */
[----:B------:R-:W-:Y:S01]  /*12330*/  FMNMX.FTZ R5, R11, R5, !PT ;  /* 0x000000050b057209 */ /* 0x000fe20007810000 */
[----:B------:R-:W-:Y:S01]  /*12340*/  LDSM.16.MT88.4 R28, [R225+0x2080] ;  /* 0x00208000e11c783b */ /* 0x000fe20000004200 */
[----:B------:R-:W-:Y:S02]  /*12350*/  ISETP.GT.AND P1, PT, R0, 0x21, P1 ;  /* 0x000000210000780c */ /* 0x000fe40000f24270 */
[----:B------:R-:W-:Y:S02]  /*12360*/  PLOP3.LUT P0, PT, PT, PT, UP1, 0x40, 0x0 ;  /* 0x000000000000781c */ /* 0x000fe40003f0e818 */
[----:B------:R-:W-:Y:S02]  /*12370*/  FMNMX.FTZ R168, R168, R6, !PT ;  /* 0x00000006a8a87209 */ /* 0x000fe40007810000 */
[----:B------:R-:W-:Y:S02]  /*12380*/  FMNMX.FTZ R5, R14, R5, !PT ;  /* 0x000000050e057209 */ /* 0x000fe40007810000 */
[----:B------:R-:W-:Y:S01]  /*12390*/  ISETP.LT.OR P1, PT, R2, 0x22, P1 ;  /* 0x000000220200780c */ /* 0x000fe20000f21670 */
[----:B------:R-:W-:Y:S01]  /*123a0*/  FMUL.FTZ R48, R168, c[0x0][0x2d0] ;  /* 0x0000b400a8307a20 */ /* 0x000fe20000410000 */
[----:B------:R-:W-:Y:S02]  /*123b0*/  ISETP.GT.AND P0, PT, R0, 0x28, P0 ;  /* 0x000000280000780c */ /* 0x000fe40000704270 */
[----:B------:R-:W-:Y:S02]  /*123c0*/  FMNMX.FTZ R5, R15, R5, !PT ;  /* 0x000000050f057209 */ /* 0x000fe40007810000 */
[----:B------:R-:W-:Y:S02]  /*123d0*/  FSEL R174, R43, -INF , !P1 ;  /* 0xff8000002bae7808 */ /* 0x000fe40004800000 */
[----:B------:R-:W-:Y:S02]  /*123e0*/  FSETP.NEU.FTZ.AND P1, PT, R168, -INF , PT ;  /* 0xff800000a800780b */ /* 0x000fe40003f3d000 */
[----:B------:R-:W-:Y:S02]  /*123f0*/  ISETP.LT.OR P0, PT, R2, 0x29, P0 ;  /* 0x000000290200780c */ /* 0x000fe40000701670 */
[----:B------:R-:W-:Y:S01]  /*12400*/  FMNMX.FTZ R5, R41, R5, !PT ;  /* 0x0000000529057209 */ /* 0x000fe20007810000 */
[--C-:B-1----:R-:W-:Y:S01]  /*12410*/  FFMA.FTZ R4, R192, c[0x0][0x2d0], -R23.reuse ;  /* 0x0000b400c0047a23 */ /* 0x102fe20000010817 */
[----:B------:R-:W-:Y:S02]  /*12420*/  FSEL R48, R48, RZ, P1 ;  /* 0x000000ff30307208 */ /* 0x000fe40000800000 */
[----:B------:R-:W-:Y:S01]  /*12430*/  FSEL R173, R46, -INF , !P0 ;  /* 0xff8000002ead7808 */ /* 0x000fe20004000000 */
[----:B------:R1:W3:Y:S01]  /*12440*/  MUFU.EX2 R21, R4 ;  /* 0x0000000400157308 */ /* 0x0002e20000000800 */
[----:B------:R-:W-:Y:S01]  /*12450*/  PLOP3.LUT P0, PT, PT, PT, UP0, 0x40, 0x0 ;  /* 0x000000000000781c */ /* 0x000fe20003f0e808 */
[--C-:B------:R-:W-:Y:S01]  /*12460*/  FFMA.FTZ R40, R194, c[0x0][0x2d0], -R48.reuse ;  /* 0x0000b400c2287a23 */ /* 0x100fe20000010830 */
[----:B------:R-:W-:Y:S01]  /*12470*/  FMNMX.FTZ R5, R44, R5, !PT ;  /* 0x000000052c057209 */ /* 0x000fe20007810000 */
[----:B------:R-:W-:Y:S01]  /*12480*/  UISETP.GT.AND UP0, UPT, UR26, UR7, UPT ;  /* 0x000000071a00728c */ /* 0x000fe2000bf04270 */
[----:B------:R-:W-:Y:S01]  /*12490*/  ISETP.GT.AND P0, PT, R0, 0x29, P0 ;  /* 0x000000290000780c */ /* 0x000fe20000704270 */
[----:B------:R-:W-:Y:S01]  /*124a0*/  UIADD3 UR26, UR26, -0x1, URZ ;  /* 0xffffffff1a1a7890 */ /* 0x000fe2000fffe03f */
[----:B--2---:R-:W-:Y:S01]  /*124b0*/  FMNMX.FTZ R167, R3, R167, !PT ;  /* 0x000000a703a77209 */ /* 0x004fe20007810000 */
[--C-:B------:R-:W-:Y:S01]  /*124c0*/  FFMA.FTZ R3, R19, c[0x0][0x2d0], -R48.reuse ;  /* 0x0000b40013037a23 */ /* 0x100fe20000010830 */
[----:B------:R-:W-:Y:S01]  /*124d0*/  ISETP.LT.OR P0, PT, R2, 0x2a, P0 ;  /* 0x0000002a0200780c */ /* 0x000fe20000701670 */
[--C-:B------:R-:W-:Y:S01]  /*124e0*/  FFMA.FTZ R2, R17, c[0x0][0x2d0], -R48.reuse ;  /* 0x0000b40011027a23 */ /* 0x100fe20000010830 */
[----:B------:R2:W-:Y:S01]  /*124f0*/  MUFU.EX2 R250, R40 ;  /* 0x0000002800fa7308 */ /* 0x0005e20000000800 */
[----:B------:R-:W-:Y:S01]  /*12500*/  FMUL.FTZ R49, R167, c[0x0][0x2d0] ;  /* 0x0000b400a7317a20 */ /* 0x000fe20000410000 */
[----:B------:R-:W-:Y:S02]  /*12510*/  FSEL R22, R47, -INF , !P0 ;  /* 0xff8000002f167808 */ /* 0x000fe40004000000 */
[----:B------:R-:W-:Y:S04]  /*12520*/  FSETP.NEU.FTZ.AND P0, PT, R167, -INF , PT ;  /* 0xff800000a700780b */ /* 0x000fe80003f1d000 */
[----:B------:R-:W-:Y:S02]  /*12530*/  FSEL R49, R49, RZ, P0 ;  /* 0x000000ff31317208 */ /* 0x000fe40000000000 */
[----:B------:R4:W-:Y:S01]  /*12540*/  MUFU.EX2 R7, R3 ;  /* 0x0000000300077308 */ /* 0x0009e20000000800 */
[--C-:B-1----:R-:W-:Y:S01]  /*12550*/  FFMA.FTZ R4, R193, c[0x0][0x2d0], -R23.reuse ;  /* 0x0000b400c1047a23 */ /* 0x102fe20000010817 */
[----:B---3--:R-:W-:Y:S08]  /*12560*/  MOV R47, R21 ;  /* 0x00000015002f7202 */ /* 0x008ff00000000f00 */
[----:B------:R1:W3:Y:S01]  /*12570*/  MUFU.EX2 R42, R4 ;  /* 0x00000004002a7308 */ /* 0x0002e20000000800 */
[----:B--2---:R-:W-:Y:S09]  /*12580*/  FFMA.FTZ R40, R201, c[0x0][0x2d0], -R23 ;  /* 0x0000b400c9287a23 */ /* 0x004ff20000010817 */
[----:B------:R2:W-:Y:S01]  /*12590*/  MUFU.EX2 R221, R40 ;  /* 0x0000002800dd7308 */ /* 0x0005e20000000800 */
[--C-:B----4-:R-:W-:Y:S09]  /*125a0*/  FFMA.FTZ R3, R8, c[0x0][0x2d0], -R49.reuse ;  /* 0x0000b40008037a23 */ /* 0x110ff20000010831 */
[----:B------:R4:W-:Y:S01]  /*125b0*/  MUFU.EX2 R17, R3 ;  /* 0x0000000300117308 */ /* 0x0009e20000000800 */
[----:B-1----:R-:W-:Y:S01]  /*125c0*/  FMNMX.FTZ R4, R45, R5, !PT ;  /* 0x000000052d047209 */ /* 0x002fe20007810000 */
[--C-:B------:R-:W-:Y:S01]  /*125d0*/  FFMA.FTZ R5, R16, c[0x0][0x2d0], -R48.reuse ;  /* 0x0000b40010057a23 */ /* 0x100fe20000010830 */
[----:B---3--:R-:W-:Y:S02]  /*125e0*/  F2FP.BF16.PACK_AB R26, R42, R47 ;  /* 0x0000002f2a1a723e */ /* 0x008fe400000010ff */
[----:B------:R-:W-:Y:S05]  /*125f0*/  FMNMX.FTZ R4, R171, R4, !PT ;  /* 0x00000004ab047209 */ /* 0x000fea0007810000 */
[----:B------:R-:W-:Y:S01]  /*12600*/  MUFU.EX2 R20, R5 ;  /* 0x0000000500147308 */ /* 0x000fe20000000800 */
[----:B------:R-:W-:Y:S01]  /*12610*/  FMNMX.FTZ R0, R172, R4, !PT ;  /* 0x00000004ac007209 */ /* 0x000fe20007810000 */
[--C-:B------:R-:W-:Y:S02]  /*12620*/  FFMA.FTZ R4, R12, c[0x0][0x2d0], -R49.reuse ;  /* 0x0000b4000c047a23 */ /* 0x100fe40000010831 */
[--C-:B--2---:R-:W-:Y:S01]  /*12630*/  FFMA.FTZ R40, R198, c[0x0][0x2d0], -R48.reuse ;  /* 0x0000b400c6287a23 */ /* 0x104fe20000010830 */
[----:B------:R-:W-:Y:S05]  /*12640*/  FMNMX.FTZ R0, R174, R0, !PT ;  /* 0x00000000ae007209 */ /* 0x000fea0007810000 */
[----:B------:R1:W-:Y:S01]  /*12650*/  MUFU.EX2 R5, R2 ;  /* 0x0000000200057308 */ /* 0x0003e20000000800 */
[----:B------:R-:W-:Y:S01]  /*12660*/  FMNMX.FTZ R0, R173, R0, !PT ;  /* 0x00000000ad007209 */ /* 0x000fe20007810000 */
[--C-:B----4-:R-:W-:Y:S03]  /*12670*/  FFMA.FTZ R3, R9, c[0x0][0x2d0], -R49.reuse ;  /* 0x0000b40009037a23 */ /* 0x110fe60000010831 */
[----:B------:R-:W-:Y:S05]  /*12680*/  FMNMX.FTZ R0, R22, R0, !PT ;  /* 0x0000000016007209 */ /* 0x000fea0007810000 */
[----:B------:R-:W-:Y:S10]  /*12690*/  MUFU.EX2 R6, R3 ;  /* 0x0000000300067308 */ /* 0x000ff40000000800 */
[----:B------:R-:W-:Y:S01]  /*126a0*/  MUFU.EX2 R43, R4 ;  /* 0x00000004002b7308 */ /* 0x000fe20000000800 */
[----:B-1----:R-:W-:Y:S09]  /*126b0*/  FFMA.FTZ R2, R18, c[0x0][0x2d0], -R48 ;  /* 0x0000b40012027a23 */ /* 0x002ff20000010830 */
[----:B------:R1:W2:Y:S10]  /*126c0*/  MUFU.EX2 R46, R2 ;  /* 0x00000002002e7308 */ /* 0x0002b40000000800 */
[----:B------:R3:W-:Y:S01]  /*126d0*/  MUFU.EX2 R220, R40 ;  /* 0x0000002800dc7308 */ /* 0x0007e20000000800 */
[----:B-1----:R-:W1:Y:S01]  /*126e0*/  SHFL.BFLY PT, R2, R0, 0x2, 0x1f ;  /* 0x0c401f0000027f89 */ /* 0x002e6200000e0000 */
[----:B--2---:R-:W-:Y:S01]  /*126f0*/  F2FP.BF16.PACK_AB R27, R7, R46 ;  /* 0x0000002e071b723e */ /* 0x004fe200000010ff */
[--C-:B---3--:R-:W-:Y:S07]  /*12700*/  FFMA.FTZ R40, R202, c[0x0][0x2d0], -R49.reuse ;  /* 0x0000b400ca287a23 */ /* 0x108fee0000010831 */
[----:B------:R2:W-:Y:S01]  /*12710*/  MUFU.EX2 R202, R40 ;  /* 0x0000002800ca7308 */ /* 0x0005e20000000800 */
[----:B-1----:R-:W-:Y:S01]  /*12720*/  FMNMX.FTZ R3, R0, R2, !PT ;  /* 0x0000000200037209 */ /* 0x002fe20007810000 */
[--C-:B------:R-:W-:Y:S01]  /*12730*/  FFMA.FTZ R2, R13, c[0x0][0x2d0], -R49.reuse ;  /* 0x0000b4000d027a23 */ /* 0x100fe20000010831 */
[----:B------:R-:W-:Y:S07]  /*12740*/  FSEL R0, R169, RZ, P2 ;  /* 0x000000ffa9007208 */ /* 0x000fee0001000000 */
[----:B------:R1:W-:Y:S01]  /*12750*/  MUFU.EX2 R16, R2 ;  /* 0x0000000200107308 */ /* 0x0003e20000000800 */
[----:B------:R-:W3:Y:S01]  /*12760*/  SHFL.BFLY PT, R4, R3, 0x1, 0x1f ;  /* 0x0c201f0003047f89 */ /* 0x000ee200000e0000 */
[----:B------:R-:W-:Y:S01]  /*12770*/  FADD.FTZ R0, -R0, R164 ;  /* 0x000000a400007221 */ /* 0x000fe20000010100 */
[----:B------:R-:W-:Y:S03]  /*12780*/  MOV R164, R20 ;  /* 0x0000001400a47202 */ /* 0x000fe60000000f00 */
[----:B------:R-:W-:Y:S02]  /*12790*/  FMUL.FTZ R0, R0, c[0x0][0x2d0] ;  /* 0x0000b40000007a20 */ /* 0x000fe40000410000 */
[----:B--2---:R-:W-:Y:S02]  /*127a0*/  FFMA.FTZ R40, R203, c[0x0][0x2d0], -R49 ;  /* 0x0000b400cb287a23 */ /* 0x004fe40000010831 */
[----:B------:R2:W4:Y:S10]  /*127b0*/  MUFU.EX2 R21, R0 ;  /* 0x0000000000157308 */ /* 0x0005340000000800 */
[----:B------:R-:W-:Y:S01]  /*127c0*/  MUFU.EX2 R201, R40 ;  /* 0x0000002800c97308 */ /* 0x000fe20000000800 */
[----:B-1----:R-:W-:Y:S02]  /*127d0*/  FSEL R2, R168, RZ, P1 ;  /* 0x000000ffa8027208 */ /* 0x002fe40000800000 */
[----:B---3--:R-:W-:Y:S03]  /*127e0*/  FMNMX.FTZ R3, R4, R3, !PT ;  /* 0x0000000304037209 */ /* 0x008fe60007810000 */
[----:B------:R-:W-:Y:S01]  /*127f0*/  FADD.FTZ R2, -R2, R165 ;  /* 0x000000a502027221 */ /* 0x000fe20000010100 */
[----:B------:R-:W-:Y:S01]  /*12800*/  MOV R165, R6 ;  /* 0x0000000600a57202 */ /* 0x000fe20000000f00 */
[----:B------:R-:W-:Y:S02]  /*12810*/  FMUL.FTZ R50, R3, c[0x0][0x2d0] ;  /* 0x0000b40003327a20 */ /* 0x000fe40000410000 */
[----:B------:R-:W-:Y:S01]  /*12820*/  FMUL.FTZ R2, R2, c[0x0][0x2d0] ;  /* 0x0000b40002027a20 */ /* 0x000fe20000410000 */
[----:B--2---:R-:W-:Y:S01]  /*12830*/  FSEL R0, R167, RZ, P0 ;  /* 0x000000ffa7007208 */ /* 0x004fe20000000000 */
        /* <DEDUP_REMOVED lines=12> */
[C---:B------:R-:W-:Y:S01]  /*12900*/  FMUL.FTZ R5, R21.reuse, R177 ;  /* 0x000000b115057220 */ /* 0x040fe20000410000 */
[----:B------:R-:W-:Y:S01]  /*12910*/  MOV R177, R7 ;  /* 0x0000000700b17202 */ /* 0x000fe20000000f00 */
[C---:B------:R-:W-:Y:S02]  /*12920*/  FMUL.FTZ R145, R21.reuse, R145 ;  /* 0x0000009115917220 */ /* 0x040fe40000410000 */
[C---:B------:R-:W-:Y:S02]  /*12930*/  FMUL.FTZ R148, R21.reuse, R148 ;  /* 0x0000009415947220 */ /* 0x040fe40000410000 */
[C---:B------:R-:W-:Y:S02]  /*12940*/  FMUL.FTZ R149, R21.reuse, R149 ;  /* 0x0000009515957220 */ /* 0x040fe40000410000 */
[C---:B------:R-:W-:Y:S01]  /*12950*/  FMUL.FTZ R160, R21.reuse, R160 ;  /* 0x000000a015a07220 */ /* 0x040fe20000410000 */
[----:B------:R4:W-:Y:S01]  /*12960*/  MUFU.EX2 R193, R4 ;  /* 0x0000000400c17308 */ /* 0x0009e20000000800 */
[C---:B------:R-:W-:Y:S02]  /*12970*/  FMUL.FTZ R161, R21.reuse, R161 ;  /* 0x000000a115a17220 */ /* 0x040fe40000410000 */
[C---:B-1----:R-:W-:Y:S01]  /*12980*/  FMUL.FTZ R6, R20.reuse, R178 ;  /* 0x000000b214067220 */ /* 0x042fe20000410000 */
[----:B------:R-:W-:Y:S01]  /*12990*/  MOV R178, R17 ;  /* 0x0000001100b27202 */ /* 0x000fe20000000f00 */
[C---:B------:R-:W-:Y:S01]  /*129a0*/  FMUL.FTZ R7, R20.reuse, R179 ;  /* 0x000000b314077220 */ /* 0x040fe20000410000 */
[----:B------:R-:W-:Y:S01]  /*129b0*/  MOV R179, R16 ;  /* 0x0000001000b37202 */ /* 0x000fe20000000f00 */
[C---:B------:R-:W-:Y:S02]  /*129c0*/  FMUL.FTZ R16, R21.reuse, R188 ;  /* 0x000000bc15107220 */ /* 0x040fe40000410000 */
[----:B------:R-:W-:Y:S01]  /*129d0*/  FMUL.FTZ R17, R21, R189 ;  /* 0x000000bd15117220 */ /* 0x000fe20000410000 */
[----:B------:R-:W-:Y:S01]  /*129e0*/  F2FP.BF16.PACK_AB R34, R179, R43 ;  /* 0x0000002bb322723e */ /* 0x000fe200000010ff */
[C---:B------:R-:W-:Y:S01]  /*129f0*/  FMUL.FTZ R18, R20.reuse, R190 ;  /* 0x000000be14127220 */ /* 0x040fe20000410000 */
[----:B------:R-:W-:Y:S01]  /*12a00*/  MOV R203, R179 ;  /* 0x000000b300cb7202 */ /* 0x000fe20000000f00 */
[----:B------:R-:W-:Y:S01]  /*12a10*/  FMUL.FTZ R19, R20, R191 ;  /* 0x000000bf14137220 */ /* 0x000fe20000410000 */
[----:B------:R-:W-:Y:S01]  /*12a20*/  MOV R179, R166 ;  /* 0x000000a600b37202 */ /* 0x000fe20000000f00 */
        /* <DEDUP_REMOVED lines=34> */
[----:B------:R-:W-:Y:S02]  /*12c50*/  FMUL.FTZ R53, R21, R53 ;  /* 0x0000003515357220 */ /* 0x000fe40000410000 */
[C---:B------:R-:W-:Y:S02]  /*12c60*/  FMUL.FTZ R54, R20.reuse, R54 ;  /* 0x0000003614367220 */ /* 0x040fe40000410000 */
[----:B------:R-:W-:Y:S01]  /*12c70*/  FMUL.FTZ R55, R20, R55 ;  /* 0x0000003714377220 */ /* 0x000fe20000410000 */
        /* <DEDUP_REMOVED lines=10> */
[----:B------:R-:W-:Y:S01]  /*12d20*/  FFMA.FTZ R40, R45, c[0x0][0x2d0], -R50 ;  /* 0x0000b4002d287a23 */ /* 0x000fe20000010832 */
        /* <DEDUP_REMOVED lines=65> */
[--C-:B------:R-:W-:Y:S02]  /*13140*/  FFMA.FTZ R36, R195, c[0x0][0x2d0], -R23.reuse ;  /* 0x0000b400c3247a23 */ /* 0x100fe40000010817 */
        /* <DEDUP_REMOVED lines=15> */
[--C-:B------:R-:W-:Y:S02]  /*13240*/  FFMA.FTZ R28, R196, c[0x0][0x2d0], -R48.reuse ;  /* 0x0000b400c41c7a23 */ /* 0x100fe40000010830 */
[C---:B------:R-:W-:Y:S02]  /*13250*/  FMUL.FTZ R99, R20.reuse, R99 ;  /* 0x0000006314637220 */ /* 0x040fe40000410000 */
[C---:B------:R-:W-:Y:S01]  /*13260*/  HMMA.16816.F32.BF16 R80, R24.reuse, R30, R80 ;  /* 0x0000001e1850723c */ /* 0x040fe20000041850 */
[----:B------:R2:W-:Y:S03]  /*13270*/  MUFU.EX2 R223, R28 ;  /* 0x0000001c00df7308 */ /* 0x0005e60000000800 */
[C---:B------:R-:W-:Y:S02]  /*13280*/  FMUL.FTZ R100, R21.reuse, R100 ;  /* 0x0000006415647220 */ /* 0x040fe40000410000 */
[----:B------:R-:W-:Y:S02]  /*13290*/  FMUL.FTZ R101, R21, R101 ;  /* 0x0000006515657220 */ /* 0x000fe40000410000 */
[C---:B------:R-:W-:Y:S04]  /*132a0*/  FMUL.FTZ R102, R20.reuse, R102 ;  /* 0x0000006614667220 */ /* 0x040fe80000410000 */
[----:B------:R-:W-:Y:S02]  /*132b0*/  FMUL.FTZ R103, R20, R103 ;  /* 0x0000006714677220 */ /* 0x000fe40000410000 */
[C---:B------:R-:W-:Y:S02]  /*132c0*/  FMUL.FTZ R104, R2.reuse, R104 ;  /* 0x0000006802687220 */ /* 0x040fe40000410000 */
[----:B------:R-:W-:Y:S02]  /*132d0*/  FMUL.FTZ R105, R2, R105 ;  /* 0x0000006902697220 */ /* 0x000fe40000410000 */
[C---:B------:R-:W-:Y:S02]  /*132e0*/  FMUL.FTZ R106, R0.reuse, R106 ;  /* 0x0000006a006a7220 */ /* 0x040fe40000410000 */
[----:B------:R-:W-:Y:S02]  /*132f0*/  FMUL.FTZ R107, R0, R107 ;  /* 0x0000006b006b7220 */ /* 0x000fe40000410000 */
[C---:B------:R-:W-:Y:S02]  /*13300*/  FMUL.FTZ R108, R2.reuse, R108 ;  /* 0x0000006c026c7220 */ /* 0x040fe40000410000 */
[----:B------:R-:W-:Y:S02]  /*13310*/  FMUL.FTZ R109, R2, R109 ;  /* 0x0000006d026d7220 */ /* 0x000fe40000410000 */
[----:B--2---:R-:W-:Y:S02]  /*13320*/  FFMA.FTZ R28, R199, c[0x0][0x2d0], -R23 ;  /* 0x0000b400c71c7a23 */ /* 0x004fe40000010817 */
[C---:B------:R-:W-:Y:S02]  /*13330*/  FMUL.FTZ R110, R0.reuse, R110 ;  /* 0x0000006e006e7220 */ /* 0x040fe40000410000 */
[----:B------:R2:W-:Y:S01]  /*13340*/  MUFU.EX2 R222, R28 ;  /* 0x0000001c00de7308 */ /* 0x0005e20000000800 */
[----:B------:R-:W-:Y:S01]  /*13350*/  FMUL.FTZ R111, R0, R111 ;  /* 0x0000006f006f7220 */ /* 0x000fe20000410000 */
[-C--:B-1----:R-:W-:Y:S03]  /*13360*/  HMMA.16816.F32.BF16 R84, R24, R36.reuse, R84 ;  /* 0x000000241854723c */ /* 0x082fe60000041854 */
[C---:B------:R-:W-:Y:S02]  /*13370*/  FMUL.FTZ R112, R21.reuse, R112 ;  /* 0x0000007015707220 */ /* 0x040fe40000410000 */
[C---:B------:R-:W-:Y:S02]  /*13380*/  FMUL.FTZ R113, R21.reuse, R113 ;  /* 0x0000007115717220 */ /* 0x040fe40000410000 */
[C---:B------:R-:W-:Y:S01]  /*13390*/  FMUL.FTZ R114, R20.reuse, R114 ;  /* 0x0000007214727220 */ /* 0x040fe20000410000 */
[C---:B------:R-:W-:Y:S04]  /*133a0*/  HMMA.16816.F32.BF16 R88, R32.reuse, R36, R88 ;  /* 0x000000242058723c */ /* 0x040fe80000041858 */
[----:B------:R-:W-:Y:S02]  /*133b0*/  FMUL.FTZ R115, R20, R115 ;  /* 0x0000007314737220 */ /* 0x000fe40000410000 */
[C---:B------:R-:W-:Y:S02]  /*133c0*/  FMUL.FTZ R116, R21.reuse, R116 ;  /* 0x0000007415747220 */ /* 0x040fe40000410000 */
[-C--:B------:R-:W-:Y:S04]  /*133d0*/  HMMA.16816.F32.BF16 R92, R32, R38.reuse, R92 ;  /* 0x00000026205c723c */ /* 0x080fe8000004185c */
[----:B------:R-:W-:Y:S01]  /*133e0*/  FFMA.FTZ R36, R200, c[0x0][0x2d0], -R48 ;  /* 0x0000b400c8247a23 */ /* 0x000fe20000010830 */
[----:B--2---:R-:W1:Y:S01]  /*133f0*/  LDSM.16.MT88.4 R28, [R228+0x3880] ;  /* 0x00388000e41c783b */ /* 0x004e620000004200 */
[----:B------:R-:W-:Y:S02]  /*13400*/  FMUL.FTZ R117, R21, R117 ;  /* 0x0000007515757220 */ /* 0x000fe40000410000 */
        /* <DEDUP_REMOVED lines=12> */
[--C-:B--2---:R-:W-:Y:S02]  /*134d0*/  FFMA.FTZ R36, R51, c[0x0][0x2d0], -R49.reuse ;  /* 0x0000b40033247a23 */ /* 0x104fe40000010831 */
[C---:B------:R-:W-:Y:S02]  /*134e0*/  FMUL.FTZ R128, R21.reuse, R128 ;  /* 0x0000008015807220 */ /* 0x040fe40000410000 */
[----:B------:R2:W3:Y:S01]  /*134f0*/  MUFU.EX2 R218, R36 ;  /* 0x0000002400da7308 */ /* 0x0004e20000000800 */
[----:B------:R-:W-:Y:S02]  /*13500*/  FMUL.FTZ R129, R21, R129 ;  /* 0x0000008115817220 */ /* 0x000fe40000410000 */
[C---:B------:R-:W-:Y:S02]  /*13510*/  FMUL.FTZ R130, R20.reuse, R130 ;  /* 0x0000008214827220 */ /* 0x040fe40000410000 */
[----:B------:R-:W-:Y:S01]  /*13520*/  FMUL.FTZ R131, R20, R131 ;  /* 0x0000008314837220 */ /* 0x000fe20000410000 */
[-C--:B-1----:R-:W-:Y:S08]  /*13530*/  HMMA.16816.F32.BF16 R100, R24, R28.reuse, R100 ;  /* 0x0000001c1864723c */ /* 0x082ff00000041864 */
[C---:B------:R-:W-:Y:S07]  /*13540*/  HMMA.16816.F32.BF16 R104, R32.reuse, R28, R104 ;  /* 0x0000001c2068723c */ /* 0x040fee0000041868 */
[----:B------:R-:W-:Y:S01]  /*13550*/  FFMA.FTZ R28, R204, c[0x0][0x2d0], -R49 ;  /* 0x0000b400cc1c7a23 */ /* 0x000fe20000010831 */
[-C--:B------:R-:W-:Y:S01]  /*13560*/  HMMA.16816.F32.BF16 R108, R32, R30.reuse, R108 ;  /* 0x0000001e206c723c */ /* 0x080fe2000004186c */
[----:B--2---:R-:W1:Y:S02]  /*13570*/  LDSM.16.MT88.4 R36, [R227+0x3880] ;  /* 0x00388000e324783b */ /* 0x004e640000004200 */
[----:B------:R2:W4:Y:S01]  /*13580*/  MUFU.EX2 R200, R28 ;  /* 0x0000001c00c87308 */ /* 0x0005220000000800 */
[----:B------:R-:W-:Y:S02]  /*13590*/  MOV R204, R177 ;  /* 0x000000b100cc7202 */ /* 0x000fe40000000f00 */
[----:B------:R-:W-:Y:S02]  /*135a0*/  MOV R177, R164 ;  /* 0x000000a400b17202 */ /* 0x000fe40000000f00 */
[C---:B------:R-:W-:Y:S05]  /*135b0*/  HMMA.16816.F32.BF16 R112, R24.reuse, R30, R112 ;  /* 0x0000001e1870723c */ /* 0x040fea0000041870 */
[----:B------:R5:W-:Y:S01]  /*135c0*/  MUFU.EX2 R164, R40 ;  /* 0x0000002800a47308 */ /* 0x000be20000000800 */
[--C-:B--2---:R-:W-:Y:S09]  /*135d0*/  FFMA.FTZ R28, R41, c[0x0][0x2d0], -R50.reuse ;  /* 0x0000b400291c7a23 */ /* 0x104ff20000010832 */
[----:B------:R2:W-:Y:S01]  /*135e0*/  MUFU.EX2 R166, R28 ;  /* 0x0000001c00a67308 */ /* 0x0005e20000000800 */
[----:B-----5:R-:W-:Y:S01]  /*135f0*/  LDSM.16.MT88.4 R40, [R226+0x2880] ;  /* 0x00288000e228783b */ /* 0x020fe20000004200 */
[-C--:B-1----:R-:W-:Y:S08]  /*13600*/  HMMA.16816.F32.BF16 R116, R24, R36.reuse, R116 ;  /* 0x000000241874723c */ /* 0x082ff00000041874 */
[C---:B------:R-:W-:Y:S04]  /*13610*/  HMMA.16816.F32.BF16 R120, R32.reuse, R36, R120 ;  /* 0x000000242078723c */ /* 0x040fe80000041878 */
[--C-:B--2---:R-:W-:Y:S04]  /*13620*/  FFMA.FTZ R28, R44, c[0x0][0x2d0], -R50.reuse ;  /* 0x0000b4002c1c7a23 */ /* 0x104fe80000010832 */
[-C--:B------:R-:W-:Y:S01]  /*13630*/  HMMA.16816.F32.BF16 R124, R32, R38.reuse, R124 ;  /* 0x00000026207c723c */ /* 0x080fe2000004187c */
[----:B------:R-:W-:Y:S01]  /*13640*/  LDSM.16.MT88.4 R44, [R228+0x2880] ;  /* 0x00288000e42c783b */ /* 0x000fe20000004200 */
[----:B------:R1:W2:Y:S02]  /*13650*/  MUFU.EX2 R165, R28 ;  /* 0x0000001c00a57308 */ /* 0x0002a40000000800 */
[----:B------:R-:W-:Y:S03]  /*13660*/  FFMA.FTZ R36, R171, c[0x0][0x2d0], -R50 ;  /* 0x0000b400ab247a23 */ /* 0x000fe60000010832 */
[----:B---3--:R-:W-:Y:S01]  /*13670*/  F2FP.BF16.PACK_AB R32, R202, R218 ;  /* 0x000000daca20723e */ /* 0x008fe200000010ff */
[----:B------:R-:W-:Y:S04]  /*13680*/  HMMA.16816.F32.BF16 R128, R24, R38, R128 ;  /* 0x000000261880723c */ /* 0x000fe80000041880 */
[----:B------:R3:W5:Y:S01]  /*13690*/  MUFU.EX2 R51, R36 ;  /* 0x0000002400337308 */ /* 0x0007620000000800 */
[----:B----4-:R-:W-:Y:S02]  /*136a0*/  F2FP.BF16.PACK_AB R34, R200, R201 ;  /* 0x000000c9c822723e */ /* 0x010fe400000010ff */
[----:B------:R-:W-:Y:S02]  /*136b0*/  F2FP.BF16.PACK_AB R24, R251, R252 ;  /* 0x000000fcfb18723e */ /* 0x000fe400000010ff */
[----:B------:R-:W-:Y:S03]  /*136c0*/  F2FP.BF16.PACK_AB R25, R223, R250 ;  /* 0x000000fadf19723e */ /* 0x000fe600000010ff */
[----:B------:R-:W-:Y:S02]  /*136d0*/  F2FP.BF16.PACK_AB R26, R221, R222 ;  /* 0x000000dedd1a723e */ /* 0x000fe400000010ff */
[----:B------:R-:W-:Y:S01]  /*136e0*/  F2FP.BF16.PACK_AB R27, R219, R220 ;  /* 0x000000dcdb1b723e */ /* 0x000fe200000010ff */
[----:B-1----:R-:W1:Y:S01]  /*136f0*/  LDSM.16.MT88.4 R28, [R225+0x2880] ;  /* 0x00288000e11c783b */ /* 0x002e620000004200 */
[----:B--2---:R-:W-:Y:S07]  /*13700*/  F2FP.BF16.PACK_AB R33, R165, R166 ;  /* 0x000000a6a521723e */ /* 0x004fee00000010ff */
[----:B---3--:R-:W2:Y:S01]  /*13710*/  LDSM.16.MT88.4 R36, [R227+0x2880] ;  /* 0x00288000e324783b */ /* 0x008ea20000004200 */
[----:B-----5:R-:W-:Y:S01]  /*13720*/  F2FP.BF16.PACK_AB R35, R51, R164 ;  /* 0x000000a43323723e */ /* 0x020fe200000010ff */
        /* <DEDUP_REMOVED lines=14> */
[--C-:B---3--:R-:W-:Y:S02]  /*13810*/  FFMA.FTZ R40, R209, c[0x0][0x2d0], -R23.reuse ;  /* 0x0000b400d1287a23 */ /* 0x108fe40000010817 */
[----:B------:R-:W3:Y:S02]  /*13820*/  LDL.LU R209, [R1+0x18] ;  /* 0x0000180001d17983 */ /* 0x000ee40000300800 */
[-C--:B------:R-:W-:Y:S01]  /*13830*/  HMMA.16816.F32.BF16 R156, R32, R46.reuse, R156 ;  /* 0x0000002e209c723c */ /* 0x080fe2000004189c */
[----:B------:R4:W-:Y:S07]  /*13840*/  MUFU.EX2 R199, R40 ;  /* 0x0000002800c77308 */ /* 0x0009ee0000000800 */
[C---:B------:R-:W-:Y:S08]  /*13850*/  HMMA.16816.F32.BF16 R160, R24.reuse, R46, R160 ;  /* 0x0000002e18a0723c */ /* 0x040ff000000418a0 */
[-C--:B--2---:R-:W-:Y:S08]  /*13860*/  HMMA.16816.F32.BF16 R52, R24, R36.reuse, R52 ;  /* 0x000000241834723c */ /* 0x084ff00000041834 */
[C---:B------:R-:W-:Y:S01]  /*13870*/  HMMA.16816.F32.BF16 R56, R32.reuse, R36, R56 ;  /* 0x000000242038723c */ /* 0x040fe20000041838 */
[----:B----4-:R-:W2:Y:S06]  /*13880*/  LDSM.16.MT88.4 R40, [R226+0x4080] ;  /* 0x00408000e228783b */ /* 0x010eac0000004200 */
        /* <DEDUP_REMOVED lines=13> */
[-C--:B--2---:R-:W-:Y:S08]  /*13960*/  HMMA.16816.F32.BF16 R84, R24, R40.reuse, R84 ;  /* 0x000000281854723c */ /* 0x084ff00000041854 */
        /* <DEDUP_REMOVED lines=11> */
[--C-:B--2---:R-:W-:Y:S01]  /*13a20*/  FFMA.FTZ R23, R210, c[0x0][0x2d0], -R48.reuse ;  /* 0x0000b400d2177a23 */ /* 0x104fe20000010830 */
[----:B------:R-:W-:Y:S01]  /*13a30*/  MOV R210, R179 ;  /* 0x000000b300d27202 */ /* 0x000fe20000000f00 */
[----:B------:R-:W-:Y:S01]  /*13a40*/  FFMA.FTZ R48, R214, c[0x0][0x2d0], -R48 ;  /* 0x0000b400d6307a23 */ /* 0x000fe20000010830 */
[----:B------:R-:W-:Y:S01]  /*13a50*/  MOV R214, R170 ;  /* 0x000000aa00d67202 */ /* 0x000fe20000000f00 */
[----:B------:R2:W-:Y:S10]  /*13a60*/  MUFU.EX2 R171, R23 ;  /* 0x0000001700ab7308 */ /* 0x0005f40000000800 */
[----:B------:R-:W-:Y:S01]  /*13a70*/  MUFU.EX2 R170, R48 ;  /* 0x0000003000aa7308 */ /* 0x000fe20000000800 */
[--C-:B--2---:R-:W-:Y:S01]  /*13a80*/  FFMA.FTZ R23, R211, c[0x0][0x2d0], -R49.reuse ;  /* 0x0000b400d3177a23 */ /* 0x104fe20000010831 */
[-C--:B-1----:R-:W-:Y:S01]  /*13a90*/  HMMA.16816.F32.BF16 R100, R24, R36.reuse, R100 ;  /* 0x000000241864723c */ /* 0x082fe20000041864 */
[----:B------:R-:W2:Y:S07]  /*13aa0*/  LDL.LU R211, [R1+0x14] ;  /* 0x0000140001d37983 */ /* 0x000eae0000300800 */
        /* <DEDUP_REMOVED lines=59> */
[----:B------:R-:W-:Y:S01]  /*13e60*/  FFMA.FTZ R4, R2, R211, R212 ;  /* 0x000000d302047223 */ /* 0x000fe200000100d4 */
[-C--:B------:R-:W-:Y:S04]  /*13e70*/  HMMA.16816.F32.BF16 R76, R28, R6.reuse, R76 ;  /* 0x000000061c4c723c */ /* 0x080fe8000004184c */
[----:B------:R-:W-:Y:S04]  /*13e80*/  FADD.FTZ R4, R217, R4 ;  /* 0x00000004d9047221 */ /* 0x000fe80000010000 */
[C---:B------:R-:W-:Y:S04]  /*13e90*/  HMMA.16816.F32.BF16 R80, R24.reuse, R6, R80 ;  /* 0x000000061850723c */ /* 0x040fe80000041850 */
[----:B------:R-:W-:Y:S02]  /*13ea0*/  FADD.FTZ R5, R205, R4 ;  /* 0x00000004cd057221 */ /* 0x000fe40000010000 */
[----:B---3--:R-:W-:Y:S02]  /*13eb0*/  FFMA.FTZ R4, R0, R209, R175 ;  /* 0x000000d100047223 */ /* 0x008fe400000100af */
        /* <DEDUP_REMOVED lines=65> */
.L_x_1127:
[----:B-1----:R-:W2:Y:S04]  /*142d0*/  LDL.LU R0, [R1+0x10] ;  /* 0x0000100001007983 */ /* 0x002ea80000300800 */
[----:B------:R-:W3:Y:S04]  /*142e0*/  LDL.LU R4, [R1+0xc] ;  /* 0x00000c0001047983 */ /* 0x000ee80000300800 */
[----:B------:R-:W4:Y:S04]  /*142f0*/  LDL.LU R5, [R1+0x14] ;  /* 0x0000140001057983 */ /* 0x000f280000300800 */
[----:B------:R-:W4:Y:S01]  /*14300*/  LDL.LU R2, [R1+0x18] ;  /* 0x0000180001027983 */ /* 0x000f220000300800 */
[----:B------:R-:W-:-:S03]  /*14310*/  PLOP3.LUT P4, PT, PT, PT, PT, 0x8, 0x0 ;  /* 0x000000000000781c */ /* 0x000fc60003f8e170 */
        /* <DEDUP_REMOVED lines=18> */
[----:B------:R-:W-:Y:S02]  /*14440*/  FSETP.NE.FTZ.AND P2, PT, R9, RZ, PT ;  /* 0x000000ff0900720b */ /* 0x000fe40003f55000 */
[----:B------:R-:W-:Y:S01]  /*14450*/  MOV R2, RZ ;  /* 0x000000ff00027202 */ /* 0x000fe20000000f00 */
[----:B----4-:R-:W-:Y:S01]  /*14460*/  FADD.FTZ R6, R5, R6 ;  /* 0x0000000605067221 */ /* 0x010fe20000010000 */
[----:B------:R-:W-:-:S05]  /*14470*/  FSETP.NE.FTZ.AND P1, PT, R7, RZ, PT ;  /* 0x000000ff0700720b */ /* 0x000fca0003f35000 */
[----:B------:R-:W1:Y:S01]  /*14480*/  @P3 MUFU.RCP R0, R11 ;  /* 0x0000000b00003308 */ /* 0x000e620000001000 */
[----:B------:R-:W-:-:S07]  /*14490*/  FSETP.NE.FTZ.AND P0, PT, R6, RZ, PT ;  /* 0x000000ff0600720b */ /* 0x000fce0003f15000 */
[----:B------:R-:W2:Y:S06]  /*144a0*/  @P2 MUFU.RCP R4, R9 ;  /* 0x0000000900042308 */ /* 0x000eac0000001000 */
[----:B------:R-:W-:Y:S01]  /*144b0*/  @P0 MOV R8, 0x3f317218 ;  /* 0x3f31721800080802 */ /* 0x000fe20000000f00 */
[C---:B-1----:R-:W-:Y:S01]  /*144c0*/  FMUL.FTZ R176, R0.reuse, R176 ;  /* 0x000000b000b07220 */ /* 0x042fe20000410000 */
[----:B------:R-:W1:Y:S01]  /*144d0*/  @P1 MUFU.RCP R2, R7 ;  /* 0x0000000700021308 */ /* 0x000e620000001000 */
        /* <DEDUP_REMOVED lines=16> */
[C---:B------:R-:W-:Y:S01]  /*145e0*/  FMUL.FTZ R24, R0.reuse, R64 ;  /* 0x0000004000187220 */ /* 0x040fe20000410000 */
[----:B------:R-:W-:Y:S01]  /*145f0*/  MOV R64, 0xff800000 ;  /* 0xff80000000407802 */ /* 0x000fe20000000f00 */
[C---:B------:R-:W-:Y:S01]  /*14600*/  FMUL.FTZ R41, R0.reuse, R65 ;  /* 0x0000004100297220 */ /* 0x040fe20000410000 */
[----:B------:R-:W-:Y:S01]  /*14610*/  MOV R65, 0xff800000 ;  /* 0xff80000000417802 */ /* 0x000fe20000000f00 */
        /* <DEDUP_REMOVED lines=16> */
[----:B------:R-:W-:Y:S01]  /*14720*/  MOV R0, RZ ;  /* 0x000000ff00007202 */ /* 0x000fe20000000f00 */
[C---:B--2---:R-:W-:Y:S02]  /*14730*/  FMUL.FTZ R15, R4.reuse, R54 ;  /* 0x00000036040f7220 */ /* 0x044fe40000410000 */
[----:B------:R-:W-:Y:S02]  /*14740*/  FMUL.FTZ R43, R4, R55 ;  /* 0x00000037042b7220 */ /* 0x000fe40000410000 */
[C---:B-1----:R-:W-:Y:S01]  /*14750*/  FMUL.FTZ R180, R2.reuse, R180 ;  /* 0x000000b402b47220 */ /* 0x042fe20000410000 */
[----:B------:R-:W1:Y:S01]  /*14760*/  @P0 MUFU.RCP R0, R6 ;  /* 0x0000000600000308 */ /* 0x000e620000001000 */
[----:B------:R-:W-:-:S02]  /*14770*/  FMUL.FTZ R181, R2, R181 ;  /* 0x000000b502b57220 */ /* 0x000fc40000410000 */
[C---:B------:R-:W-:Y:S02]  /*14780*/  FMUL.FTZ R184, R2.reuse, R184 ;  /* 0x000000b802b87220 */ /* 0x040fe40000410000 */
[C---:B------:R-:W-:Y:S02]  /*14790*/  FMUL.FTZ R55, R2.reuse, R185 ;  /* 0x000000b902377220 */ /* 0x040fe40000410000 */
[C---:B------:R-:W-:Y:S01]  /*147a0*/  FMUL.FTZ R136, R2.reuse, R136 ;  /* 0x0000008802887220 */ /* 0x040fe20000410000 */
[----:B------:R-:W2:Y:S01]  /*147b0*/  @P0 MUFU.LG2 R6, R6 ;  /* 0x0000000600060308 */ /* 0x000ea20000000c00 */
        /* <DEDUP_REMOVED lines=61> */
[C---:B-1----:R-:W-:Y:S02]  /*14b90*/  FMUL.FTZ R182, R0.reuse, R182 ;  /* 0x000000b600b67220 */ /* 0x042fe40000410000 */
        /* <DEDUP_REMOVED lines=38> */
[----:B--2---:R-:W-:-:S02]  /*14e00*/  @P0 FMUL.FTZ R4, R6, 0.69314718246459960938 ;  /* 0x3f31721806040820 */ /* 0x004fc40000410000 */
[----:B------:R-:W-:Y:S02]  /*14e10*/  @P0 FMUL.FTZ R0, R8, c[0x0][0x2d0] ;  /* 0x0000b40008000a20 */ /* 0x000fe40000410000 */
[----:B------:R-:W-:Y:S02]  /*14e20*/  @P3 FFMA.FTZ R64, R10, R169, R11 ;  /* 0x000000a90a403223 */ /* 0x000fe4000001000b */
[----:B------:R-:W-:Y:S02]  /*14e30*/  @P2 FFMA.FTZ R65, R5, R168, R9 ;  /* 0x000000a805412223 */ /* 0x000fe40000010009 */
[----:B------:R-:W-:Y:S02]  /*14e40*/  @P1 FFMA.FTZ R66, R2, R167, R7 ;  /* 0x000000a702421223 */ /* 0x000fe40000010007 */
[----:B------:R-:W-:Y:S02]  /*14e50*/  @P0 FFMA.FTZ R67, R0, R3, R4 ;  /* 0x0000000300430223 */ /* 0x000fe40000010004 */
.L_x_1065:
        /* <DEDUP_REMOVED lines=117> */
[----:B--2---:R-:W-:Y:S01]  /*155b0*/  IMAD.IADD R8, R7, 0x1, R2 ;  /* 0x0000000107087824 */ /* 0x004fe200078e0202 */
        /* <DEDUP_REMOVED lines=55> */
[----:B--2---:R-:W-:-:S03]  /*15930*/  IMAD.U32 R9, RZ, RZ, UR5 ;  /* 0x00000005ff097e24 */ /* 0x004fc6000f8e00ff */
[----:B------:R-:W-:Y:S06]  /*15940*/  BAR.SYNC.DEFER_BLOCKING 0x1, 0x80 ;  /* 0x0042000000007b1d */ /* 0x000fec0000010000 */
[----:B------:R-:W-:Y:S02]  /*15950*/  ULDC.64 UR4, c[0x0][0x508] ;  /* 0x0001420000047ab9 */ /* 0x000fe40000000a00 */
[----:B------:R-:W-:Y:S01]  /*15960*/  UISETP.NE.U32.AND UP0, UPT, URZ, UR4, UPT ;  /* 0x000000043f00728c */ /* 0x000fe2000bf05070 */
[----:B------:R-:W2:Y:S03]  /*15970*/  @P1 LDG.E R0, [R8.64] ;  /* 0x0000001608001981 */ /* 0x000ea6000c1e1900 */
        /* <DEDUP_REMOVED lines=10> */
[----:B--2---:R-:W1:Y:S02]  /*15a20*/  @P1 R2UR UR5, R0 ;  /* 0x00000000000513c2 */ /* 0x004e6400000e0000 */
[----:B-1----:R-:W-:Y:S02]  /*15a30*/  @UP1 USHF.R.S32.HI UR4, URZ, 0x1f, UR5 ;  /* 0x0000001f3f041899 */ /* 0x002fe40008011405 */
[----:B------:R-:W-:-:S05]  /*15a40*/  @UP1 UMOV UR14, UR5 ;  /* 0x00000005000e1c82 */ /* 0x000fca0008000000 */
[----:B------:R-:W-:Y:S01]  /*15a50*/  @UP1 UMOV UR15, UR4 ;  /* 0x00000004000f1c82 */ /* 0x000fe20008000000 */
[----:B------:R-:W-:Y:S05]  /*15a60*/  @P0 BRA `(.L_x_1147) ;  /* 0x0000004000000947 */ /* 0x000fea0003800000 */
[----:B---3--:R-:W-:Y:S05]  /*15a70*/  @!P1 BRA `(.L_x_1147) ;  /* 0x0000003000009947 */ /* 0x008fea0003800000 */
[----:B------:R-:W2:Y:S04]  /*15a80*/  LDG.E R0, [R8.64] ;  /* 0x0000001608007981 */ /* 0x000ea8000c1e1900 */
[----:B------:R-:W2:Y:S02]  /*15a90*/  LDG.E R2, [R8.64+0x4] ;  /* 0x0000041608027981 */ /* 0x000ea4000c1e1900 */
[----:B--2--5:R-:W-:Y:S02]  /*15aa0*/  IADD3 R17, -R0, R2, RZ ;  /* 0x0000000200117210 */ /* 0x024fe40007ffe1ff */
.L_x_1147:
[----:B---3--:R-:W-:Y:S01]  /*15ab0*/  LOP3.LUT R0, R61, 0xffffffe0, RZ, 0xc0, !PT ;  /* 0xffffffe03d007812 */ /* 0x008fe200078ec0ff */
[----:B------:R-:W-:Y:S01]  /*15ac0*/  IMAD.MOV.U32 R3, RZ, RZ, c[0x0][0x4e8] ;  /* 0x00013a00ff037624 */ /* 0x000fe200078e00ff */
[----:B------:R-:W-:Y:S01]  /*15ad0*/  SHF.R.S32.HI R2, RZ, 0x1f, R59 ;  /* 0x0000001fff027819 */ /* 0x000fe2000001143b */
[----:B------:R-:W1:Y:S01]  /*15ae0*/  S2R R76, SR_CTAID.X ;  /* 0x00000000004c7919 */ /* 0x000e620000002500 */
[----:B------:R-:W-:Y:S01]  /*15af0*/  ULDC.64 UR4, c[0x0][0x490] ;  /* 0x0001240000047ab9 */ /* 0x000fe20000000a00 */
[----:B------:R-:W-:Y:S01]  /*15b00*/  IMAD.IADD R5, R69, 0x1, -R0 ;  /* 0x0000000145057824 */ /* 0x000fe200078e0a00 */
[----:B------:R-:W-:Y:S01]  /*15b10*/  LEA.HI R0, R29, R29, RZ, 0x1 ;  /* 0x0000001d1d007211 */ /* 0x000fe200078f08ff */
[----:B------:R-:W-:Y:S01]  /*15b20*/  UIMAD UR6, UR8, UR4, URZ ;  /* 0x00000004080672a4 */ /* 0x000fe2000f8e023f */
[----:B------:R-:W-:Y:S01]  /*15b30*/  LEA.HI R2, R2, R59, RZ, 0x2 ;  /* 0x0000003b02027211 */ /* 0x000fe200078f10ff */
[----:B------:R-:W-:Y:S01]  /*15b40*/  USHF.R.S32.HI UR9, URZ, 0x1f, UR13 ;  /* 0x0000001f3f097899 */ /* 0x000fe2000801140d */
[----:B------:R-:W-:Y:S01]  /*15b50*/  SHF.R.S32.HI R6, RZ, 0x1f, R5 ;  /* 0x0000001fff067819 */ /* 0x000fe20000011405 */
[----:B------:R-:W-:Y:S01]  /*15b60*/  UMOV UR16, UR14 ;  /* 0x0000000e00107c82 */ /* 0x000fe20008000000 */
[----:B------:R-:W-:Y:S01]  /*15b70*/  ISETP.NE.AND P2, PT, R3, 0x1, PT ;  /* 0x000000010300780c */ /* 0x000fe20003f45270 */
[----:B------:R-:W-:Y:S01]  /*15b80*/  UMOV UR17, UR15 ;  /* 0x0000000f00117c82 */ /* 0x000fe20008000000 */
[C---:B------:R-:W-:Y:S01]  /*15b90*/  LOP3.LUT R3, R0.reuse, 0x1ffffffe, RZ, 0xc0, !PT ;  /* 0x1ffffffe00037812 */ /* 0x040fe200078ec0ff */
[----:B------:R-:W-:Y:S01]  /*15ba0*/  IMAD.SHL.U32 R0, R0, 0x20, RZ ;  /* 0x0000002000007824 */ /* 0x000fe200078e00ff */
[----:B------:R-:W-:Y:S01]  /*15bb0*/  LOP3.LUT R2, R2, 0xffffffc, RZ, 0xc0, !PT ;  /* 0x0ffffffc02027812 */ /* 0x000fe200078ec0ff */
[----:B------:R-:W-:Y:S01]  /*15bc0*/  UIMAD.WIDE.U32 UR16, UR10, UR4, UR16 ;  /* 0x000000040a1072a5 */ /* 0x000fe2000f8e0010 */
[----:B------:R-:W-:Y:S01]  /*15bd0*/  LEA.HI R6, R6, R5, RZ, 0x2 ;  /* 0x0000000506067211 */ /* 0x000fe200078f10ff */
[----:B------:R-:W-:Y:S01]  /*15be0*/  IMAD.IADD R4, R29, 0x1, -R3 ;  /* 0x000000011d047824 */ /* 0x000fe200078e0a03 */
[----:B------:R-:W-:Y:S01]  /*15bf0*/  LOP3.LUT R0, R0, 0xffffffc0, RZ, 0xc0, !PT ;  /* 0xffffffc000007812 */ /* 0x000fe200078ec0ff */
[----:B------:R-:W-:Y:S01]  /*15c00*/  IMAD.IADD R2, R59, 0x1, -R2 ;  /* 0x000000013b027824 */ /* 0x000fe200078e0a02 */
[----:B------:R-:W-:Y:S01]  /*15c10*/  SHF.R.S32.HI R3, RZ, 0x2, R6 ;  /* 0x00000002ff037819 */ /* 0x000fe20000011406 */
[----:B------:R-:W-:Y:S01]  /*15c20*/  UIMAD UR6, UR10, UR5, UR6 ;  /* 0x000000050a0672a4 */ /* 0x000fe2000f8e0206 */
[-C--:B------:R-:W-:Y:S01]  /*15c30*/  LEA.HI R7, R63, R69.reuse, RZ, 0x3 ;  /* 0x000000453f077211 */ /* 0x080fe200078f18ff */
[----:B------:R-:W-:Y:S01]  /*15c40*/  IMAD R0, R4, 0x8, R0 ;  /* 0x0000000804007824 */ /* 0x000fe200078e0200 */
[----:B------:R-:W-:Y:S01]  /*15c50*/  USEL UR9, UR9, URZ, !UP1 ;  /* 0x0000003f09097287 */ /* 0x000fe2000c800000 */
[----:B------:R-:W-:Y:S01]  /*15c60*/  IMAD R15, R2, 0x10, R3 ;  /* 0x00000010020f7824 */ /* 0x000fe200078e0203 */
[----:B------:R-:W-:Y:S01]  /*15c70*/  ULDC.64 UR4, c[0x0][0x498] ;  /* 0x0001260000047ab9 */ /* 0x000fe20000000a00 */
[----:B------:R-:W-:Y:S01]  /*15c80*/  LOP3.LUT R6, R7, 0xfffffff8, RZ, 0xc0, !PT ;  /* 0xfffffff807067812 */ /* 0x000fe200078ec0ff */
[----:B------:R-:W-:Y:S01]  /*15c90*/  USEL UR13, UR13, URZ, !UP1 ;  /* 0x0000003f0d0d7287 */ /* 0x000fe2000c800000 */
[----:B------:R-:W-:Y:S01]  /*15ca0*/  IMAD.IADD R2, R15, 0x1, R0 ;  /* 0x000000010f027824 */ /* 0x000fe200078e0200 */
[----:B------:R-:W-:Y:S01]  /*15cb0*/  UIMAD UR11, UR9, UR4, URZ ;  /* 0x00000004090b72a4 */ /* 0x000fe2000f8e023f */
[----:B------:R-:W-:Y:S01]  /*15cc0*/  SHF.R.S32.HI R19, RZ, 0x3, R7 ;  /* 0x00000003ff137819 */ /* 0x000fe20000011407 */
[----:B------:R-:W-:Y:S01]  /*15cd0*/  UIADD3 UR7, UR17, UR6, URZ ;  /* 0x0000000611077290 */ /* 0x000fe2000fffe03f */
[----:B-1----:R-:W-:Y:S01]  /*15ce0*/  IMAD R2, R76, 0x80, R2 ;  /* 0x000000804c027824 */ /* 0x002fe200078e0202 */
[----:B------:R-:W-:Y:S01]  /*15cf0*/  UIMAD UR11, UR13, UR5, UR11 ;  /* 0x000000050d0b72a4 */ /* 0x000fe2000f8e020b */
[----:B------:R-:W-:Y:S01]  /*15d00*/  IMAD.IADD R6, R69, 0x1, -R6 ;  /* 0x0000000145067824 */ /* 0x000fe200078e0a06 */
[----:B------:R-:W-:Y:S01]  /*15d10*/  UMOV UR6, UR16 ;  /* 0x0000001000067c82 */ /* 0x000fe20008000000 */
[----:B------:R-:W-:Y:S01]  /*15d20*/  @P2 IMAD.HI.U32 R3, R2, c[0x0][0x4ec], RZ ;  /* 0x00013b0002032a27 */ /* 0x000fe200078e00ff */
[----:B------:R-:W-:Y:S01]  /*15d30*/  UIMAD.WIDE.U32 UR18, UR13, UR4, UR6 ;  /* 0x000000040d1272a5 */ /* 0x000fe2000f8e0006 */
[----:B------:R-:W-:Y:S01]  /*15d40*/  LOP3.LUT P0, RZ, R5, 0x3, RZ, 0xc0, !PT ;  /* 0x0000000305ff7812 */ /* 0x000fe2000780c0ff */
[----:B------:R-:W-:Y:S01]  /*15d50*/  BSSY B0, `(.L_x_1148) ;  /* 0x0000074000007945 */ /* 0x000fe20003800000 */
[----:B------:R-:W-:Y:S01]  /*15d60*/  IMAD.MOV.U32 R0, RZ, RZ, R2 ;  /* 0x000000ffff007224 */ /* 0x000fe200078e0002 */
[----:B------:R-:W-:Y:S01]  /*15d70*/  @P2 SHF.R.U32.HI R0, RZ, c[0x0][0x4f0], R3 ;  /* 0x00013c00ff002a19 */ /* 0x000fe20000011603 */
[----:B------:R-:W-:Y:S01]  /*15d80*/  ULDC.64 UR6, c[0x0][0x3a0] ;  /* 0x0000e80000067ab9 */ /* 0x000fe20000000a00 */
[----:B------:R-:W-:Y:S01]  /*15d90*/  IMAD R15, R76, 0x80, R15 ;  /* 0x000000804c0f7824 */ /* 0x000fe200078e020f */
[----:B------:R-:W-:Y:S01]  /*15da0*/  UIMAD.WIDE.U32 UR16, UR14, UR6, URZ ;  /* 0x000000060e1072a5 */ /* 0x000fe2000f8e003f */
[----:B------:R-:W-:Y:S01]  /*15db0*/  IADD3 R8, P1, R0, UR18, RZ ;  /* 0x0000001200087c10 */ /* 0x000fe2000ff3e0ff */
[----:B------:R-:W-:Y:S01]  /*15dc0*/  IMAD.MOV R3, RZ, RZ, -R0 ;  /* 0x000000ffff037224 */ /* 0x000fe200078e0a00 */
[----:B------:R-:W-:Y:S01]  /*15dd0*/  UIMAD UR6, UR15, UR6, URZ ;  /* 0x000000060f0672a4 */ /* 0x000fe2000f8e023f */
[----:B-----5:R-:W-:Y:S01]  /*15de0*/  IMAD R17, R17, c[0x0][0x4e8], RZ ;  /* 0x00013a0011117a24 */ /* 0x020fe200078e02ff */
[----:B------:R-:W-:Y:S01]  /*15df0*/  ULDC.64 UR4, c[0x0][0x3e8] ;  /* 0x0000fa0000047ab9 */ /* 0x000fe20000000a00 */
[----:B------:R-:W-:Y:S01]  /*15e00*/  IMAD R4, R3, c[0x0][0x4e8], R2 ;  /* 0x00013a0003047a24 */ /* 0x000fe200078e0202 */
[----:B------:R-:W-:Y:S01]  /*15e10*/  SHF.R.S32.HI R3, RZ, 0x1f, R0 ;  /* 0x0000001fff037819 */ /* 0x000fe20000011400 */
[----:B------:R-:W-:Y:S01]  /*15e20*/  IMAD.U32 R2, RZ, RZ, UR11 ;  /* 0x0000000bff027e24 */ /* 0x000fe2000f8e00ff */
[----:B------:R-:W-:Y:S01]  /*15e30*/  UIMAD UR6, UR14, UR7, UR6 ;  /* 0x000000070e0672a4 */ /* 0x000fe2000f8e0206 */
[----:B------:R-:W-:Y:S01]  /*15e40*/  IMAD.SHL.U32 R0, R19, 0x40, RZ ;  /* 0x0000004013007824 */ /* 0x000fe200078e00ff */
[----:B------:R-:W-:Y:S01]  /*15e50*/  UIMAD UR8, UR8, UR4, URZ ;  /* 0x00000004080872a4 */ /* 0x000fe2000f8e023f */
[----:B------:R-:W-:Y:S01]  /*15e60*/  LEA.HI R21, R63, R69, RZ, 0x6 ;  /* 0x000000453f157211 */ /* 0x000fe200078f30ff */
[----:B------:R-:W-:Y:S01]  /*15e70*/  UIADD3 UR7, UR17, UR6, URZ ;  /* 0x0000000611077290 */ /* 0x000fe2000fffe03f */
[----:B------:R-:W-:Y:S01]  /*15e80*/  IADD3.X R9, R3, UR19, R2, P1, !PT ;  /* 0x0000001303097c10 */ /* 0x000fe20008ffe402 */
[----:B------:R-:W-:Y:S01]  /*15e90*/  UIMAD UR5, UR10, UR5, UR8 ;  /* 0x000000050a0572a4 */ /* 0x000fe2000f8e0208 */
[C---:B------:R-:W-:Y:S01]  /*15ea0*/  LEA R2, R6.reuse, R19, 0x4 ;  /* 0x0000001306027211 */ /* 0x040fe200078e20ff */
[----:B------:R-:W-:Y:S01]  /*15eb0*/  IMAD.SHL.U32 R6, R6, 0x8, RZ ;  /* 0x0000000806067824 */ /* 0x000fe200078e00ff */
[----:B------:R-:W-:Y:S01]  /*15ec0*/  LOP3.LUT R0, R0, 0x1c0, RZ, 0xc0, !PT ;  /* 0x000001c000007812 */ /* 0x000fe200078ec0ff */
[----:B------:R-:W-:Y:S01]  /*15ed0*/  UMOV UR6, UR16 ;  /* 0x0000001000067c82 */ /* 0x000fe20008000000 */
[----:B------:R-:W-:Y:S01]  /*15ee0*/  ISETP.GE.OR P3, PT, R15, R17, P0 ;  /* 0x000000110f00720c */ /* 0x000fe20000766670 */
[----:B------:R-:W-:Y:S01]  /*15ef0*/  IMAD R5, R76, 0x80, R2 ;  /* 0x000000804c057824 */ /* 0x000fe200078e0202 */
[----:B------:R-:W-:Y:S01]  /*15f00*/  SHF.R.U32.HI R7, RZ, 0x3, R0 ;  /* 0x00000003ff077819 */ /* 0x000fe20000011600 */
[----:B------:R-:W-:Y:S01]  /*15f10*/  UIMAD.WIDE.U32 UR10, UR10, UR4, UR6 ;  /* 0x000000040a0a72a5 */ /* 0x000fe2000f8e0006 */
[----:B------:R-:W-:Y:S01]  /*15f20*/  LOP3.LUT R0, R0, 0x38, R6, 0xf8, !PT ;  /* 0x0000003800007812 */ /* 0x000fe200078ef806 */
[----:B------:R-:W-:Y:S01]  /*15f30*/  @P2 IMAD.HI.U32 R3, R5, c[0x0][0x4ec], RZ ;  /* 0x00013b0005032a27 */ /* 0x000fe200078e00ff */
[----:B------:R-:W-:Y:S01]  /*15f40*/  SHF.R.S32.HI R2, RZ, 0x1f, R4 ;  /* 0x0000001fff027819 */ /* 0x000fe20000011404 */
[----:B------:R-:W-:Y:S01]  /*15f50*/  UIADD3 UR11, UR11, UR5, URZ ;  /* 0x000000050b0b7290 */ /* 0x000fe2000fffe03f */
[----:B------:R-:W-:Y:S01]  /*15f60*/  LOP3.LUT R20, R0, R7, RZ, 0x3c, !PT ;  /* 0x0000000700147212 */ /* 0x000fe200078e3cff */
[----:B------:R-:W-:Y:S01]  /*15f70*/  IMAD.MOV.U32 R14, RZ, RZ, R5 ;  /* 0x000000ffff0e7224 */ /* 0x000fe200078e0005 */
[----:B------:R-:W-:Y:S01]  /*15f80*/  @P2 SHF.R.U32.HI R14, RZ, c[0x0][0x4f0], R3 ;  /* 0x00013c00ff0e2a19 */ /* 0x000fe20000011603 */
[----:B------:R-:W-:Y:S01]  /*15f90*/  IMAD R0, R2, c[0x0][0x488], RZ ;  /* 0x0001220002007a24 */ /* 0x000fe200078e02ff */
[----:B------:R-:W-:Y:S01]  /*15fa0*/  ULDC.64 UR4, c[0x0][0x3f0] ;  /* 0x0000fc0000047ab9 */ /* 0x000fe20000000a00 */
[C---:B------:R-:W-:Y:S01]  /*15fb0*/  IMAD.WIDE.U32 R2, R4.reuse, c[0x0][0x488], R8 ;  /* 0x0001220004027a25 */ /* 0x040fe200078e0008 */
[----:B------:R-:W-:Y:S01]  /*15fc0*/  UIMAD UR9, UR9, UR4, URZ ;  /* 0x00000004090972a4 */ /* 0x000fe2000f8e023f */
[----:B------:R-:W-:Y:S01]  /*15fd0*/  IADD3 R8, R15, 0x8, RZ ;  /* 0x000000080f087810 */ /* 0x000fe20007ffe0ff */
[----:B------:R-:W-:Y:S01]  /*15fe0*/  UIMAD.WIDE.U32 UR10, UR13, UR4, UR10 ;  /* 0x000000040d0a72a5 */ /* 0x000fe2000f8e000a */
[----:B------:R-:W-:Y:S01]  /*15ff0*/  IMAD R0, R4, c[0x0][0x48c], R0 ;  /* 0x0001230004007a24 */ /* 0x000fe200078e0200 */
[----:B------:R-:W-:Y:S01]  /*16000*/  LEA R4, P1, R2, c[0x0][0x450], 0x2 ;  /* 0x0001140002047a11 */ /* 0x000fe200078210ff */
[----:B------:R-:W-:Y:S01]  /*16010*/  UIMAD UR5, UR13, UR5, UR9 ;  /* 0x000000050d0572a4 */ /* 0x000fe2000f8e0209 */
[----:B------:R-:W-:Y:S01]  /*16020*/  SHF.R.S32.HI R9, RZ, 0x1f, R14 ;  /* 0x0000001fff097819 */ /* 0x000fe2000001140e */
[----:B------:R-:W-:Y:S01]  /*16030*/  IMAD.IADD R0, R3, 0x1, R0 ;  /* 0x0000000103007824 */ /* 0x000fe200078e0200 */
[----:B------:R-:W-:Y:S01]  /*16040*/  ISETP.GE.OR P2, PT, R8, R17, P0 ;  /* 0x000000110800720c */ /* 0x000fe20000746670 */
[----:B------:R-:W-:Y:S01]  /*16050*/  IMAD.MOV R7, RZ, RZ, -R14 ;  /* 0x000000ffff077224 */ /* 0x000fe200078e0a0e */
[----:B------:R-:W-:Y:S01]  /*16060*/  UIADD3 UR5, UR11, UR5, URZ ;  /* 0x000000050b057290 */ /* 0x000fe2000fffe03f */
[----:B------:R-:W-:Y:S01]  /*16070*/  IMAD R16, R9, c[0x0][0x3e0], RZ ;  /* 0x0000f80009107a24 */ /* 0x000fe200078e02ff */
[----:B------:R-:W-:Y:S01]  /*16080*/  LEA.HI.X R0, R2, c[0x0][0x454], R0, 0x2, P1 ;  /* 0x0001150002007a11 */ /* 0x000fe200008f1400 */
        /* <DEDUP_REMOVED lines=10> */
[----:B------:R-:W2:Y:S01]  /*16130*/  SHFL.IDX PT, R9, R0, 0x1, 0x1c1f ;  /* 0x003c1f0000097f89 */ /* 0x000ea200000e0000 */
[----:B------:R-:W-:Y:S01]  /*16140*/  IADD3 R15, R15, 0x48, RZ ;  /* 0x000000480f0f7810 */ /* 0x000fe20007ffe0ff */
[----:B------:R-:W-:Y:S01]  /*16150*/  IMAD.SHL.U32 R16, R21, 0x8, RZ ;  /* 0x0000000815107824 */ /* 0x000fe200078e00ff */
[-C--:B------:R-:W-:Y:S01]  /*16160*/  ISETP.GE.OR P1, PT, R14, R17.reuse, P0 ;  /* 0x000000110e00720c */ /* 0x080fe20000726670 */
[----:B------:R-:W-:Y:S01]  /*16170*/  SHFL.IDX PT, R12, R4, 0x2, 0x1c1f ;  /* 0x005c1f00040c7f89 */ /* 0x000fe200000e0000 */
[----:B------:R-:W-:Y:S01]  /*16180*/  ISETP.GE.OR P0, PT, R15, R17, P0 ;  /* 0x000000110f00720c */ /* 0x000fe20000706670 */
[----:B------:R-:W-:Y:S01]  /*16190*/  IMAD.IADD R3, R3, 0x1, R18 ;  /* 0x0000000103037824 */ /* 0x000fe200078e0212 */
[----:B------:R-:W-:Y:S01]  /*161a0*/  LOP3.LUT R15, R20, 0x7ffffe00, R16, 0xf8, !PT ;  /* 0x7ffffe00140f7812 */ /* 0x000fe200078ef810 */
[----:B------:R-:W3:Y:S02]  /*161b0*/  SHFL.IDX PT, R13, R0, 0x2, 0x1c1f ;  /* 0x005c1f00000d7f89 */ /* 0x000ee400000e0000 */
[----:B------:R-:W-:-:S02]  /*161c0*/  IMAD.WIDE.U32 R2, R7, c[0x0][0x3d8], R2 ;  /* 0x0000f60007027a25 */ /* 0x000fc400078e0002 */
[----:B------:R-:W-:Y:S04]  /*161d0*/  SHFL.IDX PT, R4, R4, 0x3, 0x1c1f ;  /* 0x007c1f0004047f89 */ /* 0x000fe800000e0000 */
[----:B------:R4:W4:Y:S04]  /*161e0*/  SHFL.IDX PT, R5, R0, 0x3, 0x1c1f ;  /* 0x007c1f0000057f89 */ /* 0x00092800000e0000 */
[----:B-1----:R1:W-:Y:S04]  /*161f0*/  @!P3 ST.E [R10.64], R64 ;  /* 0x000000400a00b985 */ /* 0x0023e8000c101916 */
[----:B--2---:R1:W-:Y:S04]  /*16200*/  @!P2 ST.E [R8.64], R65 ;  /* 0x000000410800a985 */ /* 0x0043e8000c101916 */
[----:B---3--:R1:W-:Y:S01]  /*16210*/  @!P1 ST.E [R12.64], R66 ;  /* 0x000000420c009985 */ /* 0x0083e2000c101916 */
[----:B----4-:R-:W-:-:S03]  /*16220*/  SHF.R.S32.HI R0, RZ, 0x1f, R7 ;  /* 0x0000001fff007819 */ /* 0x010fc60000011407 */
        /* <DEDUP_REMOVED lines=38> */
.L_x_1149:
[----:B--234-:R-:W-:Y:S05]  /*16490*/  BSYNC B0 ;  /* 0x0000000000007941 */ /* 0x01cfea0003800000 */
.L_x_1148:
        /* <DEDUP_REMOVED lines=16> */
.L_x_1151:
[----:B------:R-:W-:Y:S05]  /*165a0*/  BSYNC B0 ;  /* 0x0000000000007941 */ /* 0x000fea0003800000 */
.L_x_1150:
        /* <DEDUP_REMOVED lines=16> */
.L_x_1153:
[----:B------:R-:W-:Y:S05]  /*166b0*/  BSYNC B0 ;  /* 0x0000000000007941 */ /* 0x000fea0003800000 */
.L_x_1152:
        /* <DEDUP_REMOVED lines=16> */
.L_x_1155:
[----:B------:R-:W-:Y:S05]  /*167c0*/  BSYNC B0 ;  /* 0x0000000000007941 */ /* 0x000fea0003800000 */
.L_x_1154:
        /* <DEDUP_REMOVED lines=16> */
.L_x_1157:
[----:B------:R-:W-:Y:S05]  /*168d0*/  BSYNC B0 ;  /* 0x0000000000007941 */ /* 0x000fea0003800000 */
.L_x_1156:
        /* <DEDUP_REMOVED lines=16> */
.L_x_1159:
[----:B------:R-:W-:Y:S05]  /*169e0*/  BSYNC B0 ;  /* 0x0000000000007941 */ /* 0x000fea0003800000 */
.L_x_1158:
        /* <DEDUP_REMOVED lines=16> */
.L_x_1161:
[----:B------:R-:W-:Y:S05]  /*16af0*/  BSYNC B0 ;  /* 0x0000000000007941 */ /* 0x000fea0003800000 */
.L_x_1160:
        /* <DEDUP_REMOVED lines=17> */
.L_x_1146:
        /* <DEDUP_REMOVED lines=28> */
[----:B------:R-:W2:Y:S04]  /*16dd0*/  LDG.E R0, [R4.64] ;  /* 0x0000001604007981 */ /* 0x000ea8000c1e1900 */
[----:B------:R-:W2:Y:S02]  /*16de0*/  LDG.E R2, [R4.64+0x4] ;  /* 0x0000041604027981 */ /* 0x000ea4000c1e1900 */
[----:B--2--5:R-:W-:Y:S02]  /*16df0*/  IADD3 R10, -R0, R2, RZ ;  /* 0x00000002000a7210 */ /* 0x024fe40007ffe1ff */
.L_x_1162:
        /* <DEDUP_REMOVED lines=37> */
[----:B------:R-:W-:-:S05]  /*17050*/  IMAD R4, R0, c[0x0][0x48c], R4 ;  /* 0x0001230000047a24 */ /* 0x000fca00078e0204 */
[----:B------:R-:W-:Y:S02]  /*17060*/  IADD3 R0, R3, R4, RZ ;  /* 0x0000000403007210 */ /* 0x000fe40007ffe0ff */
[----:B------:R-:W-:-:S04]  /*17070*/  LEA R4, P0, R2, c[0x0][0x450], 0x2 ;  /* 0x0001140002047a11 */ /* 0x000fc800078010ff */
[----:B------:R-:W-:Y:S01]  /*17080*/  LEA.HI.X R5, R2, c[0x0][0x454], R0, 0x2, P0 ;  /* 0x0001150002057a11 */ /* 0x000fe200000f1400 */
[----:B------:R-:W-:-:S05]  /*17090*/  IMAD.MOV.U32 R0, RZ, RZ, -0x800000 ;  /* 0xff800000ff007424 */ /* 0x000fca00078e00ff */
[----:B------:R1:W-:Y:S03]  /*170a0*/  STG.E [R4.64], R0 ;  /* 0x0000000004007986 */ /* 0x0003e6000c101916 */
.L_x_1164:
[----:B------:R-:W-:Y:S05]  /*170b0*/  BSYNC B0 ;  /* 0x0000000000007941 */ /* 0x000fea0003800000 */
.L_x_1163:
        /* <DEDUP_REMOVED lines=17> */
[----:B------:R-:W-:Y:S02]  /*171d0*/  LEA R0, R7, R8, 0x4 ;  /* 0x0000000807007211 */ /* 0x000fe400078e20ff */
[----:B------:R-:W-:Y:S02]  /*171e0*/  UIMAD UR7, UR10, UR5, UR7 ;  /* 0x000000050a0772a4 */ /* 0x000fe4000f8e0207 */
[----:B------:R-:W-:Y:S01]  /*171f0*/  UIMAD.WIDE.U32 UR10, UR10, UR4, UR16 ;  /* 0x000000040a0a72a5 */ /* 0x000fe2000f8e0010 */
[C---:B--2---:R-:W-:Y:S02]  /*17200*/  IMAD R0, R12.reuse, 0x80, R0 ;  /* 0x000000800c007824 */ /* 0x044fe400078e0200 */
        /* <DEDUP_REMOVED lines=42> */
.L_x_1166:
[----:B------:R-:W-:Y:S05]  /*174b0*/  BSYNC B0 ;  /* 0x0000000000007941 */ /* 0x000fea0003800000 */
.L_x_1165:
        /* <DEDUP_REMOVED lines=15> */
.L_x_1168:
[----:B------:R-:W-:Y:S05]  /*175b0*/  BSYNC B0 ;  /* 0x0000000000007941 */ /* 0x000fea0003800000 */
.L_x_1167:
[----:B------:R-:W-:Y:S01]  /*175c0*/  IADD3 R0, R8, 0x20, RZ ;  /* 0x0000002008007810 */ /* 0x000fe20007ffe0ff */
[----:B---3--:R3:W1:Y:S01]  /*175d0*/  SHFL.IDX PT, R3, R9, 0x2, 0x181f ;  /* 0x00581f0009037f89 */ /* 0x00866200000e0000 */
        /* <DEDUP_REMOVED lines=13> */
.L_x_1170:
[----:B------:R-:W-:Y:S05]  /*176b0*/  BSYNC B0 ;  /* 0x0000000000007941 */ /* 0x000fea0003800000 */
.L_x_1169:
[----:B------:R-:W-:Y:S01]  /*176c0*/  IADD3 R0, R8, 0x30, RZ ;  /* 0x0000003008007810 */ /* 0x000fe20007ffe0ff */
[----:B-1----:R1:W2:Y:S01]  /*176d0*/  SHFL.IDX PT, R3, R9, 0x3, 0x181f ;  /* 0x00781f0009037f89 */ /* 0x0022a200000e0000 */
[----:B------:R-:W-:Y:S02]  /*176e0*/  BSSY B0, `(.L_x_1171) ;  /* 0x000000d000007945 */ /* 0x000fe40003800000 */
[----:B------:R-:W-:Y:S01]  /*176f0*/  ISETP.GE.AND P0, PT, R0, R10, PT ;  /* 0x0000000a0000720c */ /* 0x000fe20003f06270 */
[----:B----4-:R1:W4:-:S12]  /*17700*/  SHFL.IDX PT, R2, R11, 0x3, 0x181f ;  /* 0x00781f000b027f89 */ /* 0x01031800000e0000 */
        /* <DEDUP_REMOVED lines=8> */
[----:B------:R-:W-:-:S05]  /*17790*/  @!P0 IMAD.WIDE R2, R0, 0x2, R2 ;  /* 0x0000000200028825 */ /* 0x000fca00078e0202 */
[----:B------:R2:W-:Y:S02]  /*177a0*/  @!P0 ST.E.128 [R2.64], RZ ;  /* 0x000000ff02008985 */ /* 0x0005e4000c101d16 */
.L_x_1172:
[----:B------:R-:W-:Y:S05]  /*177b0*/  BSYNC B0 ;  /* 0x0000000000007941 */ /* 0x000fea0003800000 */
.L_x_1171:
        /* <DEDUP_REMOVED lines=15> */
.L_x_1174:
[----:B------:R-:W-:Y:S05]  /*178b0*/  BSYNC B0 ;  /* 0x0000000000007941 */ /* 0x000fea0003800000 */
.L_x_1173:
        /* <DEDUP_REMOVED lines=15> */
.L_x_1176:
[----:B------:R-:W-:Y:S05]  /*179b0*/  BSYNC B0 ;  /* 0x0000000000007941 */ /* 0x000fea0003800000 */
.L_x_1175:
        /* <DEDUP_REMOVED lines=15> */
.L_x_1178:
[----:B------:R-:W-:Y:S05]  /*17ab0*/  BSYNC B0 ;  /* 0x0000000000007941 */ /* 0x000fea0003800000 */
.L_x_1177:
[----:B------:R-:W-:Y:S01]  /*17ac0*/  IADD3 R0, R8, 0x70, RZ ;  /* 0x0000007008007810 */ /* 0x000fe20007ffe0ff */
[----:B-1----:R1:W2:Y:S03]  /*17ad0*/  SHFL.IDX PT, R3, R9, 0x7, 0x181f ;  /* 0x00f81f0009037f89 */ /* 0x0022a600000e0000 */
[----:B------:R-:W-:Y:S01]  /*17ae0*/  ISETP.GE.AND P0, PT, R0, R10, PT ;  /* 0x0000000a0000720c */ /* 0x000fe20003f06270 */
[----:B----4-:R1:W4:-:S12]  /*17af0*/  SHFL.IDX PT, R2, R11, 0x7, 0x181f ;  /* 0x00f81f000b027f89 */ /* 0x01031800000e0000 */
[----:B------:R-:W-:Y:S05]  /*17b00*/  @P0 EXIT ;  /* 0x000000000000094d */ /* 0x000fea0003800000 */
[----:B------:R-:W-:-:S13]  /*17b10*/  ISETP.GE.AND P0, PT, R6, c[0x0][0x3c8], PT ;  /* 0x0000f20006007a0c */ /* 0x000fda0003f06270 */
[----:B--2-4-:R-:W-:-:S05]  /*17b20*/  @!P0 IMAD.WIDE R4, R6, 0x2, R2 ;  /* 0x0000000206048825 */ /* 0x014fca00078e0202 */
        /* <DEDUP_REMOVED lines=9> */
.L_x_1179:
        /* <DEDUP_REMOVED lines=12> */
.L_x_2180:


//--------------------- .text._ZN7cutlass13device_kernelIN5flash19enable_sm80_to_sm89INS1_16FlashAttnFwdSm80INS1_25CollectiveMainloopFwdSm80ILi4ELi1ELb0EN4cute5tupleIJNS5_1CILi128EEENS7_ILi48EEES8_EEELi128ENS_10bfloat16_tEfNS_4arch4Sm80ELb0ELb1ELb0ELb1ELb1ELb1ELb1ELb0EEENS1_21CollectiveEpilogueFwdINS6_IJS8_S8_S9_EEENS6_IJNS7_ILi1EEESH_SH_EEESB_SD_Li128ELb1ELb1ELb0ELb0EEENS1_19SingleTileSchedulerILb1ELb0ELb1ELi128EEEEEEEEEvNT_6ParamsE --------------------------
	.section	.text._ZN7cutlass13device_kernelIN5flash19enable_sm80_to_sm89INS1_16FlashAttnFwdSm80INS1_25CollectiveMainloopFwdSm80ILi4ELi1ELb0EN4cute5tupleIJNS5_1CILi128EEENS7_ILi48EEES8_EEELi128ENS_10bfloat16_tEfNS_4arch4Sm80ELb0ELb1ELb0ELb1ELb1ELb1ELb1ELb0EEENS1_21CollectiveEpilogueFwdINS6_IJS8_S8_S9_EEENS6_IJNS7_ILi1EEESH_SH_EEESB_SD_Li128ELb1ELb1ELb0ELb0EEENS1_19SingleTileSchedulerILb1ELb0ELb1ELi128EEEEEEEEEvNT_6ParamsE,"ax",@progbits
	.sectioninfo	@"SHI_REGISTERS=255"
	.align	128
.text._ZN7cutlass13device_kernelIN5flash19enable_sm80_to_sm89INS1_16FlashAttnFwdSm80INS1_25CollectiveMainloopFwdSm80ILi4ELi1ELb0EN4cute5tupleIJNS5_1CILi128EEENS7_ILi48EEES8_EEELi128ENS_10bfloat16_tEfNS_4arch4Sm80ELb0ELb1ELb0ELb1ELb1ELb1ELb1ELb0EEENS1_21CollectiveEpilogueFwdINS6_IJS8_S8_S9_EEENS6_IJNS7_ILi1EEESH_SH_EEESB_SD_Li128ELb1ELb1ELb0ELb0EEENS1_19SingleTileSchedulerILb1ELb0ELb1ELi128EEEEEEEEEvNT_6ParamsE:
        .type           _ZN7cutlass13device_kernelIN5flash19enable_sm80_to_sm89INS1_16FlashAttnFwdSm80INS1_25CollectiveMainloopFwdSm80ILi4ELi1ELb0EN4cute5tupleIJNS5_1CILi128EEENS7_ILi48EEES8_EEELi128ENS_10bfloat16_tEfNS_4arch4Sm80ELb0ELb1ELb0ELb1ELb1ELb1ELb1ELb0EEENS1_21CollectiveEpilogueFwdINS6_IJS8_S8_S9_EEENS6_IJNS7_ILi1EEESH_SH_EEESB_SD_Li128ELb1ELb1ELb0ELb0EEENS1_19SingleTileSchedulerILb1ELb0ELb1ELi128EEEEEEEEEvNT_6ParamsE,@function
        .size           _ZN7cutlass13device_kernelIN5flash19enable_sm80_to_sm89INS1_16FlashAttnFwdSm80INS1_25CollectiveMainloopFwdSm80ILi4ELi1ELb0EN4cute5tupleIJNS5_1CILi128EEENS7_ILi48EEES8_EEELi128ENS_10bfloat16_tEfNS_4arch4Sm80ELb0ELb1ELb0ELb1ELb1ELb1ELb1ELb0EEENS1_21CollectiveEpilogueFwdINS6_IJS8_S8_S9_EEENS6_IJNS7_ILi1EEESH_SH_EEESB_SD_Li128ELb1ELb1ELb0ELb0EEENS1_19SingleTileSchedulerILb1ELb0ELb1ELi128EEEEEEEEEvNT_6ParamsE,(.L_x_2181 - _ZN7cutlass13device_kernelIN5flash19enable_sm80_to_sm89INS1_16FlashAttnFwdSm80INS1_25CollectiveMainloopFwdSm80ILi4ELi1ELb0EN4cute5tupleIJNS5_1CILi128EEENS7_ILi48EEES8_EEELi128ENS_10bfloat16_tEfNS_4arch4Sm80ELb0ELb1ELb0ELb1ELb1ELb1ELb1ELb0EEENS1_21CollectiveEpilogueFwdINS6_IJS8_S8_S9_EEENS6_IJNS7_ILi1EEESH_SH_EEESB_SD_Li128ELb1ELb1ELb0ELb0EEENS1_19SingleTileSchedulerILb1ELb0ELb1ELi128EEEEEEEEEvNT_6ParamsE)
        .other          _ZN7cutlass13device_kernelIN5flash19enable_sm80_to_sm89INS1_16FlashAttnFwdSm80INS1_25CollectiveMainloopFwdSm80ILi4ELi1ELb0EN4cute5tupleIJNS5_1CILi128EEENS7_ILi48EEES8_EEELi128ENS_10bfloat16_tEfNS_4arch4Sm80ELb0ELb1ELb0ELb1ELb1ELb1ELb1ELb0EEENS1_21CollectiveEpilogueFwdINS6_IJS8_S8_S9_EEENS6_IJNS7_ILi1EEESH_SH_EEESB_SD_Li128ELb1ELb1ELb0ELb0EEENS1_19SingleTileSchedulerILb1ELb0ELb1ELi128EEEEEEEEEvNT_6ParamsE,@"STO_CUDA_ENTRY STV_DEFAULT"
_ZN7cutlass13device_kernelIN5flash19enable_sm80_to_sm89INS1_16FlashAttnFwdSm80INS1_25CollectiveMainloopFwdSm80ILi4ELi1ELb0EN4cute5tupleIJNS5_1CILi128EEENS7_ILi48EEES8_EEELi128ENS_10bfloat16_tEfNS_4arch4Sm80ELb0ELb1ELb0ELb1ELb1ELb1ELb1ELb0EEENS1_21CollectiveEpilogueFwdINS6_IJS8_S8_S9_EEENS6_IJNS7_ILi1EEESH_SH_EEESB_SD_Li128ELb1ELb1ELb0ELb0EEENS1_19SingleTileSchedulerILb1ELb0ELb1ELi128EEEEEEEEEvNT_6ParamsE:
[----:B------:R-:W-:Y:S02]  /*0000*/  MOV R1, c[0x0][0x28] ;  /* 0x00000a0000017a02 */ /* 0x000fe40000000f00 */
[----:B------:R-:W1:Y:S01]  /*0010*/  S2R R176, SR_TID.X ;  /* 0x0000000000b07919 */ /* 0x000e620000002100 */
[----:B------:R-:W-:Y:S01]  /*0020*/  IMAD.MOV.U32 R29, RZ, RZ, 0x4 ;  /* 0x00000004ff1d7424 */ /* 0x000fe200078e00ff */
[----:B------:R-:W-:Y:S01]  /*0030*/  ULDC.64 UR6, c[0x0][0x118] ;  /* 0x0000460000067ab9 */ /* 0x000fe20000000a00 */
[----:B------:R-:W-:Y:S01]  /*0040*/  IADD3 R1, R1, -0xe0, RZ ;  /* 0xffffff2001017810 */ /* 0x000fe20007ffe0ff */
[----:B------:R-:W2:Y:S04]  /*0050*/  S2R R5, SR_CTAID.Z ;  /* 0x0000000000057919 */ /* 0x000ea80000002700 */
[----:B------:R-:W3:Y:S01]  /*0060*/  S2R R177, SR_CTAID.X ;  /* 0x0000000000b17919 */ /* 0x000ee20000002500 */
[----:B-1----:R-:W-:Y:S01]  /*0070*/  SHF.R.U32.HI R0, RZ, 0x5, R176 ;  /* 0x00000005ff007819 */ /* 0x002fe200000116b0 */
[----:B--2---:R-:W-:-:S05]  /*0080*/  IMAD.WIDE R2, R5, R29, c[0x0][0x568] ;  /* 0x00015a0005027625 */ /* 0x004fca00078e021d */
[----:B------:R-:W1:Y:S02]  /*0090*/  SHFL.IDX PT, R0, R0, RZ, 0x1f ;  /* 0x00001fff00007589 */ /* 0x000e6400000e0000 */
[----:B-1----:R-:W-:-:S13]  /*00a0*/  ISETP.NE.AND P0, PT, R0, RZ, PT ;  /* 0x000000ff0000720c */ /* 0x002fda0003f05270 */
[----:B------:R-:W-:Y:S05]  /*00b0*/  @!P0 BRA `(.L_x_1180) ;  /* 0x0000014000008947 */ /* 0x000fea0003800000 */
[----:B---3--:R-:W-:-:S04]  /*00c0*/  ISETP.NE.U32.AND P0, PT, RZ, c[0x0][0x568], PT ;  /* 0x00015a00ff007a0c */ /* 0x008fc80003f05070 */
[----:B------:R-:W-:-:S13]  /*00d0*/  ISETP.NE.AND.EX P0, PT, RZ, c[0x0][0x56c], PT, P0 ;  /* 0x00015b00ff007a0c */ /* 0x000fda0003f05300 */
[----:B------:R-:W-:Y:S05]  /*00e0*/  @!P0 BRA `(.L_x_1181) ;  /* 0x0000002000008947 */ /* 0x000fea0003800000 */
[----:B------:R1:W5:Y:S01]  /*00f0*/  LDG.E R0, [R2.64] ;  /* 0x0000000602007981 */ /* 0x000362000c1e1900 */
[----:B------:R-:W-:Y:S05]  /*0100*/  BRA `(.L_x_1182) ;  /* 0x0000009000007947 */ /* 0x000fea0003800000 */
.L_x_1181:
        /* <DEDUP_REMOVED lines=8> */
.L_x_1183:
[----:B------:R-:W-:-:S05]  /*0190*/  MOV R0, c[0x0][0x54c] ;  /* 0x0001530000007a02 */ /* 0x000fca0000000f00 */
.L_x_1182:
[----:B-----5:R-:W-:Y:S01]  /*01a0*/  IMAD R0, R0, c[0x0][0x548], RZ ;  /* 0x0001520000007a24 */ /* 0x020fe200078e02ff */
[----:B------:R-:W-:-:S04]  /*01b0*/  SHF.L.U32 R137, R177, 0x7, RZ ;  /* 0x00000007b1897819 */ /* 0x000fc800000006ff */
[----:B------:R-:W-:-:S04]  /*01c0*/  ISETP.GE.AND P0, PT, R137, R0, PT ;  /* 0x000000008900720c */ /* 0x000fc80003f06270 */
[----:B------:R-:W-:-:S05]  /*01d0*/  SEL R0, R5, 0xffffffff, !P0 ;  /* 0xffffffff05007807 */ /* 0x000fca0004000000 */
[----:B------:R2:W-:Y:S01]  /*01e0*/  STL [R1+0xd0], R0 ;  /* 0x0000d00001007387 */ /* 0x0005e20000100800 */
[----:B------:R-:W-:Y:S05]  /*01f0*/  BRA `(.L_x_1184) ;  /* 0x0000013000007947 */ /* 0x000fea0003800000 */
.L_x_1180:
[----:B---3--:R-:W-:-:S04]  /*0200*/  ISETP.NE.U32.AND P0, PT, RZ, c[0x0][0x568], PT ;  /* 0x00015a00ff007a0c */ /* 0x008fc80003f05070 */
[----:B------:R-:W-:-:S13]  /*0210*/  ISETP.NE.AND.EX P0, PT, RZ, c[0x0][0x56c], PT, P0 ;  /* 0x00015b00ff007a0c */ /* 0x000fda0003f05300 */
[----:B------:R-:W-:Y:S05]  /*0220*/  @!P0 BRA `(.L_x_1185) ;  /* 0x0000002000008947 */ /* 0x000fea0003800000 */
[----:B------:R1:W5:Y:S01]  /*0230*/  LDG.E R0, [R2.64] ;  /* 0x0000000602007981 */ /* 0x000362000c1e1900 */
[----:B------:R-:W-:Y:S05]  /*0240*/  BRA `(.L_x_1186) ;  /* 0x0000009000007947 */ /* 0x000fea0003800000 */
.L_x_1185:
        /* <DEDUP_REMOVED lines=8> */
.L_x_1187:
[----:B------:R-:W-:-:S05]  /*02d0*/  MOV R0, c[0x0][0x54c] ;  /* 0x0001530000007a02 */ /* 0x000fca0000000f00 */
.L_x_1186:
[----:B-----5:R-:W-:Y:S01]  /*02e0*/  IMAD R0, R0, c[0x0][0x548], RZ ;  /* 0x0001520000007a24 */ /* 0x020fe200078e02ff */
[----:B------:R-:W-:-:S04]  /*02f0*/  SHF.L.U32 R137, R177, 0x7, RZ ;  /* 0x00000007b1897819 */ /* 0x000fc800000006ff */
[----:B------:R-:W-:-:S04]  /*0300*/  ISETP.GE.AND P0, PT, R137, R0, PT ;  /* 0x000000008900720c */ /* 0x000fc80003f06270 */
[----:B------:R-:W-:-:S05]  /*0310*/  SEL R0, R5, 0xffffffff, !P0 ;  /* 0xffffffff05007807 */ /* 0x000fca0004000000 */
[----:B------:R2:W-:Y:S04]  /*0320*/  STL [R1+0xd0], R0 ;  /* 0x0000d00001007387 */ /* 0x0005e80000100800 */
.L_x_1184:
[----:B------:R-:W3:Y:S02]  /*0330*/  LDL R37, [R1+0xd0] ;  /* 0x0000d00001257983 */ /* 0x000ee40000100800 */
[----:B---3--:R-:W-:-:S13]  /*0340*/  ISETP.GE.AND P0, PT, R37, RZ, PT ;  /* 0x000000ff2500720c */ /* 0x008fda0003f06270 */
[----:B------:R-:W-:Y:S05]  /*0350*/  @!P0 EXIT ;  /* 0x000000000000894d */ /* 0x000fea0003800000 */
[----:B------:R-:W-:Y:S01]  /*0360*/  ISETP.NE.U32.AND P0, PT, RZ, c[0x0][0x370], PT ;  /* 0x0000dc00ff007a0c */ /* 0x000fe20003f05070 */
[----:B------:R-:W-:Y:S01]  /*0370*/  IMAD.MOV.U32 R10, RZ, RZ, RZ ;  /* 0x000000ffff0a7224 */ /* 0x000fe200078e00ff */
[----:B------:R-:W-:Y:S01]  /*0380*/  ISETP.NE.U32.AND P1, PT, RZ, c[0x0][0x348], PT ;  /* 0x0000d200ff007a0c */ /* 0x000fe20003f25070 */
[----:B------:R-:W-:Y:S01]  /*0390*/  IMAD.MOV.U32 R12, RZ, RZ, RZ ;  /* 0x000000ffff0c7224 */ /* 0x000fe200078e00ff */
[----:B------:R-:W-:Y:S01]  /*03a0*/  ISETP.NE.AND.EX P0, PT, RZ, c[0x0][0x374], PT, P0 ;  /* 0x0000dd00ff007a0c */ /* 0x000fe20003f05300 */
[----:B------:R-:W-:Y:S01]  /*03b0*/  IMAD.WIDE R6, R37, R29, c[0x0][0x350] ;  /* 0x0000d40025067625 */ /* 0x000fe200078e021d */
[----:B------:R-:W-:Y:S02]  /*03c0*/  ISETP.NE.U32.AND P5, PT, RZ, c[0x0][0x358], PT ;  /* 0x0000d600ff007a0c */ /* 0x000fe40003fa5070 */
[----:B------:R-:W-:Y:S02]  /*03d0*/  ISETP.NE.AND.EX P1, PT, RZ, c[0x0][0x34c], PT, P1 ;  /* 0x0000d300ff007a0c */ /* 0x000fe40003f25310 */
[----:B------:R-:W-:Y:S01]  /*03e0*/  ISETP.NE.AND.EX P5, PT, RZ, c[0x0][0x35c], PT, P5 ;  /* 0x0000d700ff007a0c */ /* 0x000fe20003fa5350 */
[----:B------:R-:W-:Y:S01]  /*03f0*/  IMAD.MOV.U32 R14, RZ, RZ, RZ ;  /* 0x000000ffff0e7224 */ /* 0x000fe200078e00ff */
[----:B--2---:R-:W-:-:S02]  /*0400*/  MOV R0, RZ ;  /* 0x000000ff00007202 */ /* 0x004fc40000000f00 */
[----:B------:R-:W-:-:S03]  /*0410*/  ISETP.NE.U32.AND P2, PT, RZ, c[0x0][0x350], PT ;  /* 0x0000d400ff007a0c */ /* 0x000fc60003f45070 */
[----:B-1----:R-:W-:Y:S01]  /*0420*/  @P0 IMAD.WIDE R2, R37, R29, c[0x0][0x370] ;  /* 0x0000dc0025020625 */ /* 0x002fe200078e021d */
[----:B------:R-:W-:-:S03]  /*0430*/  ISETP.NE.AND.EX P2, PT, RZ, c[0x0][0x354], PT, P2 ;  /* 0x0000d500ff007a0c */ /* 0x000fc60003f45320 */
[CC--:B------:R-:W-:Y:S01]  /*0440*/  IMAD.WIDE R8, R37.reuse, R29.reuse, c[0x0][0x348] ;  /* 0x0000d20025087625 */ /* 0x0c0fe200078e021d */
[----:B------:R1:W2:Y:S04]  /*0450*/  @P0 LDG.E R10, [R2.64] ;  /* 0x00000006020a0981 */ /* 0x0002a8000c1e1900 */
[----:B------:R-:W3:Y:S05]  /*0460*/  @P1 LDG.E R0, [R8.64] ;  /* 0x0000000608001981 */ /* 0x000eea000c1e1900 */
[----:B------:R-:W4:Y:S01]  /*0470*/  @P2 LDG.E R12, [R6.64] ;  /* 0x00000006060c2981 */ /* 0x000f22000c1e1900 */
[----:B-1----:R-:W-:-:S05]  /*0480*/  IMAD.WIDE R2, R37, R29, c[0x0][0x358] ;  /* 0x0000d60025027625 */ /* 0x002fca00078e021d */
[----:B------:R-:W4:Y:S01]  /*0490*/  @P5 LDG.E R14, [R2.64] ;  /* 0x00000006020e5981 */ /* 0x000f22000c1e1900 */
[----:B------:R-:W-:-:S03]  /*04a0*/  ISETP.NE.U32.AND P0, PT, RZ, c[0x0][0x360], PT ;  /* 0x0000d800ff007a0c */ /* 0x000fc60003f05070 */
[----:B------:R-:W1:Y:S01]  /*04b0*/  S2R R34, SR_CTAID.Y ;  /* 0x0000000000227919 */ /* 0x000e620000002600 */
[----:B------:R-:W-:Y:S01]  /*04c0*/  ISETP.NE.AND.EX P0, PT, RZ, c[0x0][0x364], PT, P0 ;  /* 0x0000d900ff007a0c */ /* 0x000fe20003f05300 */
[----:B------:R-:W-:Y:S02]  /*04d0*/  IMAD.MOV.U32 R13, RZ, RZ, c[0x0][0x168] ;  /* 0x00005a00ff0d7624 */ /* 0x000fe400078e00ff */
[----:B------:R-:W-:-:S10]  /*04e0*/  IMAD.MOV.U32 R11, RZ, RZ, c[0x0][0x2ac] ;  /* 0x0000ab00ff0b7624 */ /* 0x000fd400078e00ff */
[----:B------:R-:W-:-:S05]  /*04f0*/  @P0 IMAD.WIDE R4, R37, R29, c[0x0][0x360] ;  /* 0x0000d80025040625 */ /* 0x000fca00078e021d */
[----:B------:R4:W5:Y:S01]  /*0500*/  @P0 LDG.E R13, [R4.64] ;  /* 0x00000006040d0981 */ /* 0x000962000c1e1900 */
[----:B------:R-:W-:Y:S01]  /*0510*/  IMAD R11, R11, c[0x0][0x1d0], RZ ;  /* 0x000074000b0b7a24 */ /* 0x000fe200078e02ff */
[----:B-1----:R-:W-:Y:S02]  /*0520*/  SHF.R.S32.HI R36, RZ, 0x1f, R34 ;  /* 0x0000001fff247819 */ /* 0x002fe40000011422 */
[----:B--2---:R-:W-:Y:S04]  /*0530*/  STL [R1+0x48], R10 ;  /* 0x0000480a01007387 */ /* 0x004fe80000100800 */
[----:B---3--:R-:W-:Y:S01]  /*0540*/  STL [R1+0x4c], R0 ;  /* 0x00004c0001007387 */ /* 0x008fe20000100800 */
[----:B----4-:R-:W-:-:S03]  /*0550*/  IADD3 R4, R12, R10, RZ ;  /* 0x0000000a0c047210 */ /* 0x010fc60007ffe0ff */
[----:B------:R-:W-:Y:S04]  /*0560*/  STL [R1+0x54], R14 ;  /* 0x0000540e01007387 */ /* 0x000fe80000100800 */
[----:B------:R1:W-:Y:S02]  /*0570*/  STL [R1+0x50], R4 ;  /* 0x0000500401007387 */ /* 0x0003e40000100800 */
[----:B-1----:R-:W-:Y:S01]  /*0580*/  MOV R4, c[0x0][0x228] ;  /* 0x00008a0000047a02 */ /* 0x002fe20000000f00 */
[----:B------:R-:W-:Y:S05]  /*0590*/  @P0 BRA `(.L_x_1188) ;  /* 0x0000004000000947 */ /* 0x000fea0003800000 */
[----:B------:R-:W-:Y:S05]  /*05a0*/  @!P1 BRA `(.L_x_1188) ;  /* 0x0000003000009947 */ /* 0x000fea0003800000 */
[----:B------:R1:W2:Y:S04]  /*05b0*/  LDG.E R0, [R8.64] ;  /* 0x0000000608007981 */ /* 0x0002a8000c1e1900 */
[----:B-1----:R-:W2:Y:S02]  /*05c0*/  LDG.E R8, [R8.64+0x4] ;  /* 0x0000040608087981 */ /* 0x002ea4000c1e1900 */
[----:B--2--5:R-:W-:-:S05]  /*05d0*/  IADD3 R13, -R0, R8, RZ ;  /* 0x00000008000d7210 */ /* 0x024fca0007ffe1ff */
.L_x_1188:
[----:B-----5:R1:W-:Y:S01]  /*05e0*/  STL [R1+0x58], R13 ;  /* 0x0000580d01007387 */ /* 0x0203e20000100800 */
[----:B------:R-:W-:-:S04]  /*05f0*/  ISETP.NE.U32.AND P0, PT, RZ, c[0x0][0x368], PT ;  /* 0x0000da00ff007a0c */ /* 0x000fc80003f05070 */
[----:B------:R-:W-:-:S13]  /*0600*/  ISETP.NE.AND.EX P0, PT, RZ, c[0x0][0x36c], PT, P0 ;  /* 0x0000db00ff007a0c */ /* 0x000fda0003f05300 */
[----:B------:R-:W-:Y:S05]  /*0610*/  @!P0 BRA `(.L_x_1189) ;  /* 0x0000003000008947 */ /* 0x000fea0003800000 */
[----:B------:R-:W-:-:S05]  /*0620*/  IMAD.WIDE R6, R37, R29, c[0x0][0x368] ;  /* 0x0000da0025067625 */ /* 0x000fca00078e021d */
[----:B------:R2:W5:Y:S01]  /*0630*/  LDG.E R11, [R6.64] ;  /* 0x00000006060b7981 */ /* 0x000562000c1e1900 */
[----:B------:R-:W-:Y:S05]  /*0640*/  BRA `(.L_x_1190) ;  /* 0x0000004000007947 */ /* 0x000fea0003800000 */
.L_x_1189:
[----:B------:R-:W-:Y:S05]  /*0650*/  @!P2 BRA `(.L_x_1190) ;  /* 0x000000300000a947 */ /* 0x000fea0003800000 */
[----:B------:R2:W3:Y:S04]  /*0660*/  LDG.E R0, [R6.64] ;  /* 0x0000000606007981 */ /* 0x0004e8000c1e1900 */
[----:B--2---:R-:W3:Y:S02]  /*0670*/  LDG.E R6, [R6.64+0x4] ;  /* 0x0000040606067981 */ /* 0x004ee4000c1e1900 */
[----:B---3--:R-:W-:Y:S02]  /*0680*/  IADD3 R11, -R0, R6, RZ ;  /* 0x00000006000b7210 */ /* 0x008fe40007ffe1ff */
.L_x_1190:
[----:B------:R-:W-:Y:S01]  /*0690*/  ISETP.NE.U32.AND P0, PT, RZ, c[0x0][0x378], PT ;  /* 0x0000de00ff007a0c */ /* 0x000fe20003f05070 */
[----:B------:R3:W4:Y:S03]  /*06a0*/  @P5 LDG.E R5, [R2.64] ;  /* 0x0000000602055981 */ /* 0x000726000c1e1900 */
[----:B------:R-:W-:Y:S01]  /*06b0*/  ISETP.NE.AND.EX P0, PT, RZ, c[0x0][0x37c], PT, P0 ;  /* 0x0000df00ff007a0c */ /* 0x000fe20003f05300 */
[----:B------:R3:W4:Y:S01]  /*06c0*/  @P5 LDG.E R0, [R2.64+0x4] ;  /* 0x0000040602005981 */ /* 0x000722000c1e1900 */
[----:B-----5:R-:W-:-:S11]  /*06d0*/  IMAD.MOV.U32 R22, RZ, RZ, R11 ;  /* 0x000000ffff167224 */ /* 0x020fd600078e000b */
[----:B---3--:R-:W-:-:S05]  /*06e0*/  @P0 IMAD.WIDE R2, R37, R29, c[0x0][0x378] ;  /* 0x0000de0025020625 */ /* 0x008fca00078e021d */
[----:B--2---:R3:W2:Y:S01]  /*06f0*/  @P0 LDG.E R22, [R2.64] ;  /* 0x0000000602160981 */ /* 0x0046a2000c1e1900 */
[----:B------:R-:W-:Y:S02]  /*0700*/  IMAD.IADD R10, R11, 0x1, -R10 ;  /* 0x000000010b0a7824 */ /* 0x000fe400078e0a0a */
[----:B------:R-:W-:-:S03]  /*0710*/  IMAD.MOV.U32 R8, RZ, RZ, c[0x0][0x32c] ;  /* 0x0000cb00ff087624 */ /* 0x000fc600078e00ff */
[----:B------:R1:W-:Y:S01]  /*0720*/  STL [R1+0x5c], R10 ;  /* 0x00005c0a01007387 */ /* 0x0003e20000100800 */
[----:B---3--:R-:W-:-:S05]  /*0730*/  IMAD.MOV.U32 R2, RZ, RZ, c[0x0][0x2c4] ;  /* 0x0000b100ff027624 */ /* 0x008fca00078e00ff */
[----:B------:R-:W-:Y:S02]  /*0740*/  ISETP.NE.AND P1, PT, R2, 0x1, PT ;  /* 0x000000010200780c */ /* 0x000fe40003f25270 */
[----:B------:R-:W-:Y:S01]  /*0750*/  ISETP.GE.AND P2, PT, R8, 0x1, PT ;  /* 0x000000010800780c */ /* 0x000fe20003f46270 */
[----:B----4-:R-:W-:Y:S01]  /*0760*/  @P5 IMAD.IADD R4, R0, 0x1, -R5 ;  /* 0x0000000100045824 */ /* 0x010fe200078e0a05 */
[----:B------:R-:W-:-:S03]  /*0770*/  IADD3 R0, R137, 0x7f, RZ ;  /* 0x0000007f89007810 */ /* 0x000fc60007ffe0ff */
[----:B------:R-:W-:-:S06]  /*0780*/  IMAD.IADD R5, R10, 0x1, R4 ;  /* 0x000000010a057824 */ /* 0x000fcc00078e0204 */
[----:B------:R-:W-:Y:S01]  /*0790*/  @P1 IMAD.HI.U32 R2, R0, c[0x0][0x2c8], RZ ;  /* 0x0000b20000021a27 */ /* 0x000fe200078e00ff */
[----:B------:R1:W-:Y:S01]  /*07a0*/  STL.64 [R1+0x60], R4 ;  /* 0x0000600401007387 */ /* 0x0003e20000100a00 */
[----:B------:R-:W-:-:S03]  /*07b0*/  IADD3 R3, R5, 0x2f, RZ ;  /* 0x0000002f05037810 */ /* 0x000fc60007ffe0ff */
[----:B------:R-:W-:Y:S02]  /*07c0*/  @P1 SHF.R.U32.HI R0, RZ, c[0x0][0x2cc], R2 ;  /* 0x0000b300ff001a19 */ /* 0x000fe40000011602 */
[----:B------:R-:W-:Y:S02]  /*07d0*/  IMAD.HI R3, R3, 0x2aaaaaab, RZ ;  /* 0x2aaaaaab03037827 */ /* 0x000fe400078e02ff */
[----:B------:R-:W-:Y:S01]  /*07e0*/  IADD3 R0, R0, 0x1, R5 ;  /* 0x0000000100007810 */ /* 0x000fe20007ffe005 */
[----:B--2---:R1:W-:Y:S02]  /*07f0*/  STL [R1+0x68], R22 ;  /* 0x0000681601007387 */ /* 0x0043e40000100800 */
[----:B------:R-:W-:Y:S02]  /*0800*/  SHF.R.U32.HI R6, RZ, 0x1f, R3 ;  /* 0x0000001fff067819 */ /* 0x000fe40000011603 */
[----:B------:R-:W-:Y:S02]  /*0810*/  IMAD.IADD R2, R0, 0x1, -R13 ;  /* 0x0000000100027824 */ /* 0x000fe400078e0a0d */
[----:B------:R-:W-:-:S03]  /*0820*/  LEA.HI.SX32 R7, R3, R6, 0x1d ;  /* 0x0000000603077211 */ /* 0x000fc600078feaff */
        /* <DEDUP_REMOVED lines=11> */
.L_x_1192:
[----:B------:R-:W-:-:S13]  /*08e0*/  ISETP.NE.AND P0, PT, R8, 0x1, PT ;  /* 0x000000010800780c */ /* 0x000fda0003f05270 */
[----:B------:R-:W-:-:S05]  /*08f0*/  @P0 IMAD.HI.U32 R2, R0, c[0x0][0x330], RZ ;  /* 0x0000cc0000020a27 */ /* 0x000fca00078e00ff */
[----:B------:R-:W-:-:S05]  /*0900*/  @P0 SHF.R.U32.HI R0, RZ, c[0x0][0x334], R2 ;  /* 0x0000cd00ff000a19 */ /* 0x000fca0000011602 */
.L_x_1193:
[----:B------:R-:W-:-:S05]  /*0910*/  IMAD R0, R0, R8, c[0x0][0x32c] ;  /* 0x0000cb0000007624 */ /* 0x000fca00078e0208 */
[----:B------:R-:W-:Y:S02]  /*0920*/  IMNMX R6, R6, R0, PT ;  /* 0x0000000006067217 */ /* 0x000fe40003800200 */
.L_x_1191:
[----:B------:R-:W-:-:S04]  /*0930*/  @P1 IMAD.HI.U32 R2, R137, c[0x0][0x2c8], RZ ;  /* 0x0000b20089021a27 */ /* 0x000fc800078e00ff */
[----:B------:R-:W-:Y:S01]  /*0940*/  IMAD.MOV.U32 R0, RZ, RZ, R137 ;  /* 0x000000ffff007224 */ /* 0x000fe200078e0089 */
[----:B------:R-:W-:-:S04]  /*0950*/  @P1 SHF.R.U32.HI R0, RZ, c[0x0][0x2cc], R2 ;  /* 0x0000b300ff001a19 */ /* 0x000fc80000011602 */
[----:B------:R-:W-:-:S04]  /*0960*/  IADD3 R0, R0, R5, -R13 ;  /* 0x0000000500007210 */ /* 0x000fc80007ffe80d */
        /* <DEDUP_REMOVED lines=10> */
.L_x_1195:
[----:B------:R-:W-:-:S13]  /*0a10*/  ISETP.NE.AND P0, PT, R8, 0x1, PT ;  /* 0x000000010800780c */ /* 0x000fda0003f05270 */
[----:B------:R-:W-:-:S05]  /*0a20*/  @P0 IMAD.HI.U32 R2, R0, c[0x0][0x330], RZ ;  /* 0x0000cc0000020a27 */ /* 0x000fca00078e00ff */
[----:B------:R-:W-:-:S05]  /*0a30*/  @P0 SHF.R.U32.HI R0, RZ, c[0x0][0x334], R2 ;  /* 0x0000cd00ff000a19 */ /* 0x000fca0000011602 */
.L_x_1196:
[----:B------:R-:W-:-:S05]  /*0a40*/  IMAD R0, R0, c[0x0][0x32c], RZ ;  /* 0x0000cb0000007a24 */ /* 0x000fca00078e02ff */
[----:B------:R-:W-:-:S04]  /*0a50*/  IMNMX R3, R3, R0, !PT ;  /* 0x0000000003037217 */ /* 0x000fc80007800200 */
.L_x_1194:
        /* <DEDUP_REMOVED lines=12> */
[----:B------:R-:W-:-:S04]  /*0b20*/  IMNMX R0, R0, R4, PT ;  /* 0x0000000400007217 */ /* 0x000fc80003800200 */
[----:B------:R-:W-:Y:S01]  /*0b30*/  ISETP.GT.AND P0, PT, R0, R2, PT ;  /* 0x000000020000720c */ /* 0x000fe20003f04270 */
[----:B------:R-:W-:-:S05]  /*0b40*/  IMAD.WIDE.U32 R2, R2, -0x55555555, RZ ;  /* 0xaaaaaaab02027825 */ /* 0x000fca00078e00ff */
[----:B------:R-:W-:-:S07]  /*0b50*/  SHF.R.U32.HI R119, RZ, 0x5, R3 ;  /* 0x00000005ff777819 */ /* 0x000fce0000011603 */
[----:B------:R-:W-:Y:S01]  /*0b60*/  @P0 IADD3 R2, R0, 0x2f, RZ ;  /* 0x0000002f00020810 */ /* 0x000fe20007ffe0ff */
[----:B------:R-:W-:-:S04]  /*0b70*/  IMAD.MOV.U32 R0, RZ, RZ, R119 ;  /* 0x000000ffff007224 */ /* 0x000fc800078e0077 */
[----:B------:R-:W-:-:S05]  /*0b80*/  @P0 IMAD.HI R2, R2, 0x2aaaaaab, RZ ;  /* 0x2aaaaaab02020827 */ /* 0x000fca00078e02ff */
[----:B------:R-:W-:-:S04]  /*0b90*/  @P0 SHF.R.U32.HI R3, RZ, 0x1f, R2 ;  /* 0x0000001fff030819 */ /* 0x000fc80000011602 */
[----:B------:R-:W-:-:S04]  /*0ba0*/  @P0 LEA.HI.SX32 R0, R2, R3, 0x1d ;  /* 0x0000000302000211 */ /* 0x000fc800078feaff */
[----:B------:R-:W-:-:S13]  /*0bb0*/  ISETP.GT.AND P0, PT, R0, R119, PT ;  /* 0x000000770000720c */ /* 0x000fda0003f04270 */
[----:B------:R-:W-:Y:S05]  /*0bc0*/  @!P0 BRA `(.L_x_1197) ;  /* 0x0000571000008947 */ /* 0x000fea0003800000 */
[----:B------:R-:W-:-:S04]  /*0bd0*/  ISETP.NE.U32.AND P0, PT, RZ, c[0x0][0x340], PT ;  /* 0x0000d000ff007a0c */ /* 0x000fc80003f05070 */
[----:B------:R-:W-:-:S13]  /*0be0*/  ISETP.NE.AND.EX P4, PT, RZ, c[0x0][0x344], PT, P0 ;  /* 0x0000d100ff007a0c */ /* 0x000fda0003f85300 */
[----:B------:R-:W-:-:S05]  /*0bf0*/  @P4 IMAD.WIDE R2, R37, R29, c[0x0][0x340] ;  /* 0x0000d00025024625 */ /* 0x000fca00078e021d */
[----:B------:R2:W3:Y:S01]  /*0c00*/  @P4 LDG.E R28, [R2.64] ;  /* 0x00000006021c4981 */ /* 0x0004e2000c1e1900 */
[----:B-1----:R-:W-:Y:S01]  /*0c10*/  SHF.R.S32.HI R13, RZ, 0x1f, R176 ;  /* 0x0000001fff0d7819 */ /* 0x002fe200000114b0 */
[----:B------:R-:W-:Y:S01]  /*0c20*/  IMAD.MOV.U32 R140, RZ, RZ, 0x30 ;  /* 0x00000030ff8c7424 */ /* 0x000fe200078e00ff */
[----:B------:R-:W-:Y:S01]  /*0c30*/  IADD3 R38, R0, -0x1, RZ ;  /* 0xffffffff00267810 */ /* 0x000fe20007ffe0ff */
[----:B------:R-:W-:Y:S01]  /*0c40*/  IMAD R7, R36, c[0x0][0x240], RZ ;  /* 0x0000900024077a24 */ /* 0x000fe200078e02ff */
[----:B------:R-:W-:Y:S01]  /*0c50*/  LEA.HI R35, R13, R176, RZ, 0x3 ;  /* 0x000000b00d237211 */ /* 0x000fe200078f18ff */
[----:B------:R-:W-:Y:S01]  /*0c60*/  IMAD.WIDE.U32 R142, R140, c[0x0][0x238], RZ ;  /* 0x00008e008c8e7a25 */ /* 0x000fe200078e00ff */
[----:B------:R-:W-:Y:S01]  /*0c70*/  SHF.R.S32.HI R27, RZ, 0x1f, R37 ;  /* 0x0000001fff1b7819 */ /* 0x000fe20000011425 */
[----:B------:R-:W-:Y:S01]  /*0c80*/  ULDC.U8 UR4, c[0x0][0x298] ;  /* 0x0000a60000047ab9 */ /* 0x000fe20000000000 */
[----:B------:R-:W-:Y:S01]  /*0c90*/  SEL R94, R37, RZ, !P5 ;  /* 0x000000ff255e7207 */ /* 0x000fe20006800000 */
[----:B------:R-:W-:Y:S01]  /*0ca0*/  IMAD R7, R34, c[0x0][0x244], R7 ;  /* 0x0000910022077a24 */ /* 0x000fe200078e0207 */
[----:B------:R-:W-:Y:S01]  /*0cb0*/  SEL R26, R27, RZ, !P5 ;  /* 0x000000ff1b1a7207 */ /* 0x000fe20006800000 */
[----:B------:R-:W-:Y:S01]  /*0cc0*/  IMAD.IADD R135, R12, 0x1, R11 ;  /* 0x000000010c877824 */ /* 0x000fe200078e020b */
[----:B------:R-:W-:Y:S01]  /*0cd0*/  SHF.R.S32.HI R8, RZ, 0x1f, R38 ;  /* 0x0000001fff087819 */ /* 0x000fe20000011426 */
[----:B------:R-:W-:Y:S01]  /*0ce0*/  IMAD R20, R36, c[0x0][0x260], RZ ;  /* 0x0000980024147a24 */ /* 0x000fe200078e02ff */
[----:B------:R-:W-:Y:S01]  /*0cf0*/  MOV R138, c[0x0][0x290] ;  /* 0x0000a400008a7a02 */ /* 0x000fe20000000f00 */
[----:B------:R-:W-:Y:S01]  /*0d00*/  IMAD.MOV.U32 R148, RZ, RZ, c[0x0][0x238] ;  /* 0x00008e00ff947624 */ /* 0x000fe200078e00ff */
[----:B------:R-:W-:Y:S01]  /*0d10*/  MOV R166, c[0x0][0x2b8] ;  /* 0x0000ae0000a67a02 */ /* 0x000fe20000000f00 */
[----:B------:R-:W-:Y:S01]  /*0d20*/  IMAD R20, R34, c[0x0][0x264], R20 ;  /* 0x0000990022147a24 */ /* 0x000fe200078e0214 */
[C---:B------:R-:W-:Y:S01]  /*0d30*/  SHF.L.U64.HI R144, R138.reuse, R29, c[0x0][0x294] ;  /* 0x0000a5008a907619 */ /* 0x040fe2000001021d */
[----:B------:R-:W-:Y:S01]  /*0d40*/  IMAD.MOV.U32 R136, RZ, RZ, c[0x0][0x23c] ;  /* 0x00008f00ff887624 */ /* 0x000fe200078e00ff */
[----:B------:R-:W-:Y:S01]  /*0d50*/  SHF.L.U32 R158, R138, 0x4, RZ ;  /* 0x000000048a9e7819 */ /* 0x000fe200000006ff */
[----:B------:R-:W-:Y:S01]  /*0d60*/  IMAD.WIDE.U32 R30, R148, 0x20, RZ ;  /* 0x00000020941e7825 */ /* 0x000fe200078e00ff */
[----:B--2---:R-:W-:-:S03]  /*0d70*/  LOP3.LUT R2, R35, 0xfffffff8, RZ, 0xc0, !PT ;  /* 0xfffffff823027812 */ /* 0x004fc600078ec0ff */
[----:B------:R-:W-:Y:S01]  /*0d80*/  IMAD R3, R140, c[0x0][0x23c], RZ ;  /* 0x00008f008c037a24 */ /* 0x000fe200078e02ff */
[----:B------:R-:W-:Y:S01]  /*0d90*/  SHF.R.S32.HI R35, RZ, 0x3, R35 ;  /* 0x00000003ff237819 */ /* 0x000fe20000011423 */
[----:B------:R-:W-:-:S03]  /*0da0*/  IMAD.WIDE.U32 R162, R34, c[0x0][0x1e8], RZ ;  /* 0x00007a0022a27a25 */ /* 0x000fc600078e00ff */
[--C-:B------:R-:W-:Y:S01]  /*0db0*/  SHF.R.S32.HI R11, RZ, 0x1f, R35.reuse ;  /* 0x0000001fff0b7819 */ /* 0x100fe20000011423 */
[----:B------:R-:W-:Y:S01]  /*0dc0*/  IMAD.IADD R0, R176, 0x1, -R2 ;  /* 0x00000001b0007824 */ /* 0x000fe200078e0a02 */
[C---:B------:R-:W-:Y:S01]  /*0dd0*/  IADD3 R112, P2, R35.reuse, R14, RZ ;  /* 0x0000000e23707210 */ /* 0x040fe20007f5e0ff */
[----:B------:R-:W-:Y:S01]  /*0de0*/  IMAD R5, R38, -0x30, -R35 ;  /* 0xffffffd026057824 */ /* 0x000fe200078e0a23 */
[----:B------:R-:W-:Y:S01]  /*0df0*/  IADD3 R150, R35, 0x10, RZ ;  /* 0x0000001023967810 */ /* 0x000fe20007ffe0ff */
[----:B------:R-:W-:Y:S01]  /*0e00*/  IMAD.IADD R155, R143, 0x1, R3 ;  /* 0x000000018f9b7824 */ /* 0x000fe200078e0203 */
[----:B------:R-:W-:Y:S01]  /*0e10*/  SHF.L.U32 R24, R0, 0x3, RZ ;  /* 0x0000000300187819 */ /* 0x000fe200000006ff */
[----:B------:R-:W-:Y:S01]  /*0e20*/  IMAD.IADD R5, R5, 0x1, R4 ;  /* 0x0000000105057824 */ /* 0x000fe200078e0204 */
[----:B------:R-:W-:Y:S01]  /*0e30*/  LEA.HI.X.SX32 R113, R14, R11, 0x1, P2 ;  /* 0x0000000b0e717211 */ /* 0x000fe200010f0eff */
[----:B------:R-:W-:Y:S01]  /*0e40*/  IMAD R6, R155, R38, RZ ;  /* 0x000000269b067224 */ /* 0x000fe200078e02ff */
[----:B------:R-:W-:Y:S01]  /*0e50*/  SHF.R.S32.HI R25, RZ, 0x1f, R24 ;  /* 0x0000001fff197819 */ /* 0x000fe20000011418 */
[----:B------:R-:W-:Y:S01]  /*0e60*/  IMAD.MOV.U32 R145, RZ, RZ, c[0x0][0x280] ;  /* 0x0000a000ff917624 */ /* 0x000fe200078e00ff */
[C---:B------:R-:W-:Y:S01]  /*0e70*/  ISETP.GE.AND P3, PT, R5.reuse, 0x1, PT ;  /* 0x000000010500780c */ /* 0x040fe20003f66270 */
[----:B------:R-:W-:Y:S01]  /*0e80*/  IMAD R10, R8, R142, R6 ;  /* 0x0000008e080a7224 */ /* 0x000fe200078e0206 */
[C---:B------:R-:W-:Y:S01]  /*0e90*/  ISETP.GE.AND P1, PT, R5.reuse, 0x11, PT ;  /* 0x000000110500780c */ /* 0x040fe20003f26270 */
[----:B------:R-:W-:Y:S01]  /*0ea0*/  IMAD.WIDE.U32 R2, R34, c[0x0][0x240], R24 ;  /* 0x0000900022027a25 */ /* 0x000fe200078e0018 */
[----:B------:R-:W-:-:S02]  /*0eb0*/  ISETP.GT.AND P0, PT, R5, 0x20, PT ;  /* 0x000000200500780c */ /* 0x000fc40003f04270 */
[----:B------:R-:W-:Y:S01]  /*0ec0*/  SHF.L.U32 R32, R0, 0x2, RZ ;  /* 0x0000000200207819 */ /* 0x000fe200000006ff */
[----:B------:R-:W-:Y:S01]  /*0ed0*/  IMAD.IADD R3, R3, 0x1, R7 ;  /* 0x0000000103037824 */ /* 0x000fe200078e0207 */
[----:B------:R-:W-:Y:S01]  /*0ee0*/  IADD3 R89, R24, 0x40, RZ ;  /* 0x0000004018597810 */ /* 0x000fe20007ffe0ff */
[----:B------:R-:W-:Y:S01]  /*0ef0*/  IMAD R5, R26, c[0x0][0x248], RZ ;  /* 0x000092001a057a24 */ /* 0x000fe200078e02ff */
[----:B------:R-:W-:Y:S01]  /*0f00*/  ISETP.GE.AND P5, PT, R24, c[0x0][0x1d4], PT ;  /* 0x0000750018007a0c */ /* 0x000fe20003fa6270 */
[C---:B------:R-:W-:Y:S01]  /*0f10*/  IMAD.WIDE.U32 R2, R94.reuse, c[0x0][0x248], R2 ;  /* 0x000092005e027a25 */ /* 0x040fe200078e0002 */
[----:B------:R-:W-:Y:S02]  /*0f20*/  SHF.R.S32.HI R33, RZ, 0x1f, R32 ;  /* 0x0000001fff217819 */ /* 0x000fe40000011420 */
[----:B------:R-:W-:Y:S01]  /*0f30*/  ISETP.GE.AND P6, PT, R89, c[0x0][0x1d4], PT ;  /* 0x0000750059007a0c */ /* 0x000fe20003fc6270 */
[----:B------:R-:W-:Y:S01]  /*0f40*/  IMAD R5, R94, c[0x0][0x24c], R5 ;  /* 0x000093005e057a24 */ /* 0x000fe200078e0205 */
[----:B------:R-:W-:Y:S01]  /*0f50*/  IADD3 R149, R35, 0x20, RZ ;  /* 0x0000002023957810 */ /* 0x000fe20007ffe0ff */
[----:B------:R-:W-:Y:S01]  /*0f60*/  IMAD.WIDE.U32 R6, R34, c[0x0][0x260], R24 ;  /* 0x0000980022067a25 */ /* 0x000fe200078e0018 */
[----:B------:R-:W-:-:S02]  /*0f70*/  SHF.R.S32.HI R83, RZ, 0x1f, R89 ;  /* 0x0000001fff537819 */ /* 0x000fc40000011459 */
[----:B------:R-:W-:Y:S01]  /*0f80*/  SHF.L.U32 R159, R145, 0x5, RZ ;  /* 0x00000005919f7819 */ /* 0x000fe200000006ff */
[----:B------:R-:W-:Y:S01]  /*0f90*/  IMAD.IADD R3, R3, 0x1, R5 ;  /* 0x0000000103037824 */ /* 0x000fe200078e0205 */
[----:B------:R-:W-:Y:S01]  /*0fa0*/  LEA.HI R83, R83, R89, RZ, 0x3 ;  /* 0x0000005953537211 */ /* 0x000fe200078f18ff */
[----:B------:R-:W-:Y:S01]  /*0fb0*/  IMAD R5, R113, c[0x0][0x238], RZ ;  /* 0x00008e0071057a24 */ /* 0x000fe200078e02ff */
[----:B------:R-:W-:Y:S01]  /*0fc0*/  SHF.L.U64.HI R147, R145, R29, c[0x0][0x284] ;  /* 0x0000a10091937619 */ /* 0x000fe2000001021d */
[----:B------:R-:W-:Y:S01]  /*0fd0*/  IMAD.IADD R21, R7, 0x1, R20 ;  /* 0x0000000107157824 */ /* 0x000fe200078e0214 */
[----:B------:R-:W-:Y:S01]  /*0fe0*/  LEA.HI R7, R13, R176, RZ, 0x6 ;  /* 0x000000b00d077211 */ /* 0x000fe200078f30ff */
[C---:B------:R-:W-:Y:S01]  /*0ff0*/  IMAD R5, R112.reuse, c[0x0][0x23c], R5 ;  /* 0x00008f0070057a24 */ /* 0x040fe200078e0205 */
[----:B------:R-:W-:Y:S01]  /*1000*/  LOP3.LUT R83, R83, 0xfffffff8, RZ, 0xc0, !PT ;  /* 0xfffffff853537812 */ /* 0x000fe200078ec0ff */
[----:B------:R-:W-:Y:S01]  /*1010*/  IMAD.WIDE.U32 R120, R112, c[0x0][0x238], R2 ;  /* 0x00008e0070787a25 */ /* 0x000fe200078e0002 */
[----:B------:R-:W-:-:S02]  /*1020*/  SHF.L.U32 R2, R35, 0x6, RZ ;  /* 0x0000000623027819 */ /* 0x000fc400000006ff */
[----:B------:R-:W-:Y:S01]  /*1030*/  P2R R134, PR, RZ, 0x20 ;  /* 0x00000020ff867803 */ /* 0x000fe20000000000 */
[----:B------:R-:W-:Y:S01]  /*1040*/  IMAD.SHL.U32 R7, R7, 0x8, RZ ;  /* 0x0000000807077824 */ /* 0x000fe200078e00ff */
[----:B------:R-:W-:Y:S01]  /*1050*/  LOP3.LUT R118, R2, 0x1c0, RZ, 0xc0, !PT ;  /* 0x000001c002767812 */ /* 0x000fe200078ec0ff */
[----:B------:R-:W-:Y:S01]  /*1060*/  IMAD.IADD R117, R121, 0x1, R5 ;  /* 0x0000000179757824 */ /* 0x000fe200078e0205 */
[----:B------:R-:W-:Y:S01]  /*1070*/  P2R R133, PR, RZ, 0x40 ;  /* 0x00000040ff857803 */ /* 0x000fe20000000000 */
[----:B------:R-:W-:Y:S01]  /*1080*/  IMAD.MOV.U32 R116, RZ, RZ, R120 ;  /* 0x000000ffff747224 */ /* 0x000fe200078e0078 */
[----:B------:R-:W-:Y:S01]  /*1090*/  LOP3.LUT R7, R7, 0xfffffe00, RZ, 0xc0, !PT ;  /* 0xfffffe0007077812 */ /* 0x000fe200078ec0ff */
[----:B------:R-:W-:Y:S01]  /*10a0*/  IMAD R8, R11, c[0x0][0x280], RZ ;  /* 0x0000a0000b087a24 */ /* 0x000fe200078e02ff */
[----:B------:R-:W-:Y:S01]  /*10b0*/  LOP3.LUT R72, R118, 0x38, R24, 0xf8, !PT ;  /* 0x0000003876487812 */ /* 0x000fe200078ef818 */
[----:B------:R-:W-:Y:S01]  /*10c0*/  IMAD.WIDE.U32 R16, R38, R142, R116 ;  /* 0x0000008e26107225 */ /* 0x000fe200078e0074 */
[----:B------:R-:W-:-:S02]  /*10d0*/  SHF.R.U32.HI R156, RZ, 0x3, R118 ;  /* 0x00000003ff9c7819 */ /* 0x000fc40000011676 */
[----:B------:R-:W-:Y:S01]  /*10e0*/  SHF.R.S32.HI R90, RZ, 0x1f, R83 ;  /* 0x0000001fff5a7819 */ /* 0x000fe20000011453 */
[----:B------:R-:W-:Y:S01]  /*10f0*/  IMAD.MOV.U32 R20, RZ, RZ, R6 ;  /* 0x000000ffff147224 */ /* 0x000fe200078e0006 */
[----:B------:R-:W-:Y:S01]  /*1100*/  @P3 LEA R2, P2, R16, c[0x0][0x220], 0x1 ;  /* 0x0000880010023a11 */ /* 0x000fe200078408ff */
[----:B------:R-:W-:Y:S01]  /*1110*/  IMAD R3, R11, c[0x0][0x290], RZ ;  /* 0x0000a4000b037a24 */ /* 0x000fe200078e02ff */
[----:B------:R-:W-:Y:S01]  /*1120*/  LOP3.LUT R72, R7, R72, R156, 0xf6, !PT ;  /* 0x0000004807487212 */ /* 0x000fe200078ef69c */
[----:B------:R-:W-:Y:S02]  /*1130*/  IMAD.IADD R6, R17, 0x1, R10 ;  /* 0x0000000111067824 */ /* 0x000fe400078e020a */
[C---:B------:R-:W-:Y:S01]  /*1140*/  IMAD R14, R35.reuse, c[0x0][0x284], R8 ;  /* 0x0000a100230e7a24 */ /* 0x040fe200078e0208 */
[----:B------:R-:W-:Y:S01]  /*1150*/  SHF.L.U32 R72, R72, 0x1, RZ ;  /* 0x0000000148487819 */ /* 0x000fe200000006ff */
[----:B------:R-:W-:-:S04]  /*1160*/  IMAD.WIDE.U32 R8, R35, c[0x0][0x280], R32 ;  /* 0x0000a00023087a25 */ /* 0x000fc800078e0020 */
[----:B------:R-:W-:Y:S01]  /*1170*/  IMAD R5, R35, c[0x0][0x294], R3 ;  /* 0x0000a50023057a24 */ /* 0x000fe200078e0203 */
[----:B------:R-:W-:Y:S01]  /*1180*/  @P3 LEA.HI.X R3, R16, c[0x0][0x224], R6, 0x1, P2 ;  /* 0x0000890010033a11 */ /* 0x000fe200010f0c06 */
[----:B------:R-:W-:Y:S01]  /*1190*/  IMAD.MOV.U32 R18, RZ, RZ, R8 ;  /* 0x000000ffff127224 */ /* 0x000fe200078e0008 */
[----:B------:R-:W-:Y:S01]  /*11a0*/  IADD3 R19, R9, R14, RZ ;  /* 0x0000000e09137210 */ /* 0x000fe20007ffe0ff */
[C---:B------:R-:W-:Y:S01]  /*11b0*/  IMAD.WIDE.U32 R8, R35.reuse, c[0x0][0x280], R24 ;  /* 0x0000a00023087a25 */ /* 0x040fe200078e0018 */
[----:B------:R-:W-:Y:S01]  /*11c0*/  ISETP.GE.AND P2, PT, R24, c[0x0][0x27c], PT ;  /* 0x00009f0018007a0c */ /* 0x000fe20003f46270 */
[----:B------:R-:W-:Y:S01]  /*11d0*/  @!PT LDS RZ, [RZ] ;  /* 0x00000000fffff984 */ /* 0x000fe20000000800 */
[----:B------:R-:W-:Y:S01]  /*11e0*/  @!PT LDS RZ, [RZ] ;  /* 0x00000000fffff984 */ /* 0x000fe20000000800 */
[----:B------:R-:W-:Y:S01]  /*11f0*/  @!PT LDS RZ, [RZ] ;  /* 0x00000000fffff984 */ /* 0x000fe20000000800 */
[----:B------:R1:W-:Y:S02]  /*1200*/  @P3 LDGSTS.E.BYPASS.LTC128B.128 [R72+0x5080], [R2.64], !P5 ;  /* 0x0508000002483fae */ /* 0x0003e4000e901d46 */
[----:B------:R-:W-:Y:S01]  /*1210*/  IMAD.WIDE.U32 R10, R35, c[0x0][0x290], R32 ;  /* 0x0000a400230a7a25 */ /* 0x000fe200078e0020 */
[----:B------:R-:W-:Y:S01]  /*1220*/  IADD3 R15, R14, R9, RZ ;  /* 0x000000090e0f7210 */ /* 0x000fe20007ffe0ff */
[----:B------:R1:W-:Y:S01]  /*1230*/  @P3 LDGSTS.E.BYPASS.LTC128B.128 [R72+0x6880], [R2.64+0x80], !P6 ;  /* 0x0688008002483fae */ /* 0x0003e2000f101d46 */
[----:B------:R-:W-:Y:S01]  /*1240*/  @P1 LEA R13, P3, R148, R16, 0x4 ;  /* 0x00000010940d1211 */ /* 0x000fe200078620ff */
[----:B------:R-:W-:-:S02]  /*1250*/  IMAD.MOV.U32 R14, RZ, RZ, R8 ;  /* 0x000000ffff0e7224 */ /* 0x000fc400078e0008 */
[----:B------:R-:W-:Y:S01]  /*1260*/  IMAD.WIDE.U32 R8, R35, c[0x0][0x290], R24 ;  /* 0x0000a40023087a25 */ /* 0x000fe200078e0018 */
[----:B------:R-:W-:Y:S02]  /*1270*/  @P1 LEA.HI.X R23, R148, R6, R136, 0x4, P3 ;  /* 0x0000000694171211 */ /* 0x000fe400018f2488 */
[----:B------:R-:W-:Y:S01]  /*1280*/  @P1 LEA R12, P3, R13, c[0x0][0x220], 0x1 ;  /* 0x000088000d0c1a11 */ /* 0x000fe200078608ff */
[----:B------:R-:W-:Y:S01]  /*1290*/  IMAD.IADD R11, R11, 0x1, R5 ;  /* 0x000000010b0b7824 */ /* 0x000fe200078e0205 */
[----:B------:R-:W-:Y:S01]  /*12a0*/  IADD3 R9, R5, R9, RZ ;  /* 0x0000000905097210 */ /* 0x000fe20007ffe0ff */
[----:B------:R-:W-:Y:S01]  /*12b0*/  IMAD R17, R26, c[0x0][0x268], RZ ;  /* 0x00009a001a117a24 */ /* 0x000fe200078e02ff */
[----:B------:R-:W-:Y:S01]  /*12c0*/  @P1 LEA.HI.X R13, R13, c[0x0][0x224], R23, 0x1, P3 ;  /* 0x000089000d0d1a11 */ /* 0x000fe200018f0c17 */
[----:B------:R-:W-:Y:S01]  /*12d0*/  IMAD.WIDE.U32 R100, R22, c[0x0][0x290], R10 ;  /* 0x0000a40016647a25 */ /* 0x000fe200078e000a */
[----:B------:R-:W-:-:S03]  /*12e0*/  IADD3 R132, P3, R30, 0x80, RZ ;  /* 0x000000801e847810 */ /* 0x000fc60007f7e0ff */
[C---:B------:R-:W-:Y:S01]  /*12f0*/  IMAD R106, R94.reuse, c[0x0][0x26c], R17 ;  /* 0x00009b005e6a7a24 */ /* 0x040fe200078e0211 */
[----:B------:R2:W-:Y:S01]  /*1300*/  @P1 LDGSTS.E.BYPASS.LTC128B.128 [R72+0x5880], [R12.64], !P5 ;  /* 0x058800000c481fae */ /* 0x0005e2000e901d46 */
[----:B------:R-:W-:Y:S01]  /*1310*/  IMAD.WIDE.U32 R94, R94, c[0x0][0x268], R20 ;  /* 0x00009a005e5e7a25 */ /* 0x000fe200078e0014 */
[----:B------:R-:W-:Y:S02]  /*1320*/  SHF.L.U32 R20, R136, 0x5, RZ ;  /* 0x0000000588147819 */ /* 0x000fe400000006ff */
[----:B------:R2:W-:Y:S01]  /*1330*/  @P1 LDGSTS.E.BYPASS.LTC128B.128 [R72+0x7080], [R12.64+0x80], !P6 ;  /* 0x070800800c481fae */ /* 0x0005e2000f101d46 */
[----:B------:R-:W-:Y:S01]  /*1340*/  @P0 IADD3 R17, P1, R16, R30, RZ ;  /* 0x0000001e10110210 */ /* 0x000fe20007f3e0ff */
[----:B------:R-:W-:Y:S01]  /*1350*/  IMAD.WIDE.U32 R96, R22, c[0x0][0x290], R8 ;  /* 0x0000a40016607a25 */ /* 0x000fe200078e0008 */
[----:B------:R-:W-:Y:S02]  /*1360*/  SHF.L.U64.HI R136, R148, 0x5, R136 ;  /* 0x0000000594887819 */ /* 0x000fe40000010288 */
[----:B-1----:R-:W-:Y:S01]  /*1370*/  SEL R3, RZ, c[0x0][0x27c], !P2 ;  /* 0x00009f00ff037a07 */ /* 0x002fe20005000000 */
[----:B------:R-:W-:-:S02]  /*1380*/  IMAD.IADD R20, R31, 0x1, R20 ;  /* 0x000000011f147824 */ /* 0x000fc400078e0214 */
[----:B------:R-:W-:Y:S02]  /*1390*/  IMAD.MOV.U32 R146, RZ, RZ, 0x5 ;  /* 0x00000005ff927424 */ /* 0x000fe400078e00ff */
[----:B------:R-:W-:Y:S01]  /*13a0*/  IMAD.IADD R3, R24, 0x1, R3 ;  /* 0x0000000118037824 */ /* 0x000fe200078e0203 */
[----:B------:R-:W-:Y:S01]  /*13b0*/  IADD3.X R129, RZ, R20, RZ, P3, !PT ;  /* 0x00000014ff817210 */ /* 0x000fe20001ffe4ff */
[----:B------:R-:W-:Y:S01]  /*13c0*/  @P0 IMAD.X R6, R20, 0x1, R6, P1 ;  /* 0x0000000114060824 */ /* 0x000fe200008e0606 */
[----:B------:R-:W-:Y:S01]  /*13d0*/  @P0 LEA R16, P1, R17, c[0x0][0x220], 0x1 ;  /* 0x0000880011100a11 */ /* 0x000fe200078208ff */
[----:B------:R-:W-:Y:S01]  /*13e0*/  IMAD.SHL.U32 R160, R145, 0x10, RZ ;  /* 0x0000001091a07824 */ /* 0x000fe200078e00ff */
[----:B------:R-:W-:Y:S01]  /*13f0*/  SHF.R.S32.HI R5, RZ, 0x1f, R3 ;  /* 0x0000001fff057819 */ /* 0x000fe20000011403 */
[C---:B------:R-:W-:Y:S01]  /*1400*/  IMAD.WIDE.U32 R102, R22.reuse, c[0x0][0x280], R18 ;  /* 0x0000a00016667a25 */ /* 0x040fe200078e0012 */
[----:B------:R-:W-:Y:S02]  /*1410*/  @P0 LEA.HI.X R17, R17, c[0x0][0x224], R6, 0x1, P1 ;  /* 0x0000890011110a11 */ /* 0x000fe400008f0c06 */
[CC--:B------:R-:W-:Y:S01]  /*1420*/  LEA.HI R2, R5.reuse, R3.reuse, RZ, 0x3 ;  /* 0x0000000305027211 */ /* 0x0c0fe200078f18ff */
[----:B------:R-:W-:Y:S01]  /*1430*/  IMAD.WIDE.U32 R98, R22, c[0x0][0x280], R14 ;  /* 0x0000a00016627a25 */ /* 0x000fe200078e000e */
[----:B------:R-:W-:Y:S01]  /*1440*/  LEA.HI R26, R5, R3, RZ, 0x6 ;  /* 0x00000003051a7211 */ /* 0x000fe200078f30ff */
[----:B------:R1:W-:Y:S01]  /*1450*/  @P0 LDGSTS.E.BYPASS.LTC128B.128 [R72+0x6080], [R16.64], !P5 ;  /* 0x0608000010480fae */ /* 0x0003e2000e901d46 */
[----:B------:R-:W-:Y:S01]  /*1460*/  SHF.R.S32.HI R3, RZ, 0x1f, R22 ;  /* 0x0000001fff037819 */ /* 0x000fe20000011416 */
[----:B------:R-:W-:Y:S01]  /*1470*/  IMAD R151, R140, c[0x0][0x284], RZ ;  /* 0x0000a1008c977a24 */ /* 0x000fe200078e02ff */
[----:B------:R-:W-:Y:S01]  /*1480*/  LOP3.LUT R6, R118, 0x38, R2, 0xf8, !PT ;  /* 0x0000003876067812 */ /* 0x000fe200078ef802 */
[----:B------:R1:W-:Y:S01]  /*1490*/  @P0 LDGSTS.E.BYPASS.LTC128B.128 [R72+0x7880], [R16.64+0x80], !P6 ;  /* 0x0788008010480fae */ /* 0x0003e2000f101d46 */
[----:B--2---:R-:W-:Y:S01]  /*14a0*/  SHF.R.S32.HI R12, RZ, 0x1f, R150 ;  /* 0x0000001fff0c7819 */ /* 0x004fe20000011496 */
[C---:B------:R-:W-:Y:S01]  /*14b0*/  IMAD R5, R3.reuse, c[0x0][0x280], RZ ;  /* 0x0000a00003057a24 */ /* 0x040fe200078e02ff */
[----:B------:R-:W-:Y:S01]  /*14c0*/  SHF.R.S32.HI R13, RZ, 0x1f, R149 ;  /* 0x0000001fff0d7819 */ /* 0x000fe20000011495 */
[----:B------:R-:W-:Y:S01]  /*14d0*/  IMAD R3, R3, c[0x0][0x290], RZ ;  /* 0x0000a40003037a24 */ /* 0x000fe200078e02ff */
[----:B------:R-:W-:Y:S01]  /*14e0*/  LEA.HI R12, R12, R150, RZ, 0x3 ;  /* 0x000000960c0c7211 */ /* 0x000fe200078f18ff */
[C---:B------:R-:W-:Y:S01]  /*14f0*/  IMAD R108, R22.reuse, c[0x0][0x284], R5 ;  /* 0x0000a100166c7a24 */ /* 0x040fe200078e0205 */
[----:B------:R-:W-:Y:S01]  /*1500*/  LEA.HI R13, R13, R149, RZ, 0x3 ;  /* 0x000000950d0d7211 */ /* 0x000fe200078f18ff */
[----:B------:R-:W-:Y:S01]  /*1510*/  IMAD R107, R22, c[0x0][0x294], R3 ;  /* 0x0000a500166b7a24 */ /* 0x000fe200078e0203 */
[----:B------:R-:W-:Y:S01]  /*1520*/  SHF.L.U32 R5, R150, 0x6, RZ ;  /* 0x0000000696057819 */ /* 0x000fe200000006ff */
[----:B------:R-:W-:Y:S01]  /*1530*/  IMAD.SHL.U32 R3, R149, 0x40, RZ ;  /* 0x0000004095037824 */ /* 0x000fe200078e00ff */
[----:B------:R-:W-:Y:S01]  /*1540*/  SHF.L.U32 R13, R13, 0x6, RZ ;  /* 0x000000060d0d7819 */ /* 0x000fe200000006ff */
[----:B------:R-:W-:Y:S01]  /*1550*/  IMAD.SHL.U32 R12, R12, 0x40, RZ ;  /* 0x000000400c0c7824 */ /* 0x000fe200078e00ff */
[----:B------:R-:W-:Y:S01]  /*1560*/  LOP3.LUT R115, R5, 0x1c0, RZ, 0xc0, !PT ;  /* 0x000001c005737812 */ /* 0x000fe200078ec0ff */
[----:B------:R-:W0:Y:S01]  /*1570*/  LDGDEPBAR ;  /* 0x00000000000079af */ /* 0x000e220000000000 */
[----:B------:R-:W-:Y:S01]  /*1580*/  LOP3.LUT R114, R3, 0x1c0, RZ, 0xc0, !PT ;  /* 0x000001c003727812 */ /* 0x000fe200078ec0ff */
[----:B------:R-:W-:Y:S01]  /*1590*/  IMAD R152, R140, c[0x0][0x294], RZ ;  /* 0x0000a5008c987a24 */ /* 0x000fe200078e02ff */
[----:B------:R-:W-:Y:S01]  /*15a0*/  LOP3.LUT R12, R12, 0xfffffe00, RZ, 0xc0, !PT ;  /* 0xfffffe000c0c7812 */ /* 0x000fe200078ec0ff */
[----:B------:R-:W-:Y:S01]  /*15b0*/  IMAD.SHL.U32 R157, R138, 0x20, RZ ;  /* 0x000000208a9d7824 */ /* 0x000fe200078e00ff */
[----:B------:R-:W-:Y:S01]  /*15c0*/  SHF.R.S32.HI R3, RZ, 0x6, R26 ;  /* 0x00000006ff037819 */ /* 0x000fe2000001141a */
[----:B------:R-:W-:Y:S01]  /*15d0*/  IMAD.MOV.U32 R161, RZ, RZ, c[0x0][0x27c] ;  /* 0x00009f00ffa17624 */ /* 0x000fe200078e00ff */
[----:B------:R-:W-:Y:S01]  /*15e0*/  LOP3.LUT R13, R13, 0xfffffe00, RZ, 0xc0, !PT ;  /* 0xfffffe000d0d7812 */ /* 0x000fe200078ec0ff */
[----:B------:R-:W-:Y:S01]  /*15f0*/  IMAD.MOV.U32 R71, RZ, RZ, c[0x0][0x27c] ;  /* 0x00009f00ff477624 */ /* 0x000fe200078e00ff */
[----:B------:R-:W-:Y:S01]  /*1600*/  SHF.R.U32.HI R153, RZ, 0x3, R114 ;  /* 0x00000003ff997819 */ /* 0x000fe20000011672 */
[C---:B------:R-:W-:Y:S01]  /*1610*/  IMAD R11, R3.reuse, 0xc00, R7 ;  /* 0x00000c00030b7824 */ /* 0x040fe200078e0207 */
[----:B------:R-:W-:Y:S01]  /*1620*/  LOP3.LUT R8, R114, 0x38, R2, 0xf8, !PT ;  /* 0x0000003872087812 */ /* 0x000fe200078ef802 */
[C---:B------:R-:W-:Y:S01]  /*1630*/  IMAD R9, R3.reuse, 0xc00, R12 ;  /* 0x00000c0003097824 */ /* 0x040fe200078e020c */
[----:B------:R-:W-:Y:S01]  /*1640*/  LOP3.LUT R10, R6, R156, RZ, 0x3c, !PT ;  /* 0x0000009c060a7212 */ /* 0x000fe200078e3cff */
[----:B------:R-:W-:Y:S01]  /*1650*/  IMAD R6, R3, 0xc00, R13 ;  /* 0x00000c0003067824 */ /* 0x000fe200078e020d */
[----:B------:R-:W-:Y:S01]  /*1660*/  SHF.R.U32.HI R154, RZ, 0x3, R115 ;  /* 0x00000003ff9a7819 */ /* 0x000fe20000011673 */
[----:B------:R-:W-:Y:S01]  /*1670*/  IMAD.WIDE.U32 R164, R34, c[0x0][0x210], RZ ;  /* 0x0000840022a47a25 */ /* 0x000fe200078e00ff */
[----:B------:R-:W-:-:S02]  /*1680*/  LOP3.LUT R5, R115, 0x38, R2, 0xf8, !PT ;  /* 0x0000003873057812 */ /* 0x000fc400078ef802 */
[----:B------:R-:W-:Y:S01]  /*1690*/  LOP3.LUT R3, R8, R153, RZ, 0x3c, !PT ;  /* 0x0000009908037212 */ /* 0x000fe200078e3cff */
[----:B------:R-:W-:Y:S01]  /*16a0*/  IMAD.IADD R11, R11, 0x1, R10 ;  /* 0x000000010b0b7824 */ /* 0x000fe200078e020a */
[----:B------:R-:W-:Y:S01]  /*16b0*/  LOP3.LUT R5, R5, R154, RZ, 0x3c, !PT ;  /* 0x0000009a05057212 */ /* 0x000fe200078e3cff */
[----:B------:R-:W-:Y:S01]  /*16c0*/  IMAD.WIDE.U32 R140, R140, c[0x0][0x280], RZ ;  /* 0x0000a0008c8c7a25 */ /* 0x000fe200078e00ff */
[----:B------:R-:W-:Y:S02]  /*16d0*/  IADD3 R6, R6, R3, RZ ;  /* 0x0000000306067210 */ /* 0x000fe40007ffe0ff */
[-C--:B------:R-:W-:Y:S01]  /*16e0*/  SHF.L.U64.HI R145, R145, R146.reuse, c[0x0][0x284] ;  /* 0x0000a10091917619 */ /* 0x080fe20000010292 */
[----:B------:R-:W-:Y:S01]  /*16f0*/  IMAD R3, R36, c[0x0][0x1e8], RZ ;  /* 0x00007a0024037a24 */ /* 0x000fe200078e02ff */
[----:B------:R-:W-:Y:S01]  /*1700*/  SHF.L.U64.HI R146, R138, R146, c[0x0][0x294] ;  /* 0x0000a5008a927619 */ /* 0x000fe20000010292 */
[----:B------:R-:W-:Y:S01]  /*1710*/  IMAD.IADD R10, R9, 0x1, R5 ;  /* 0x00000001090a7824 */ /* 0x000fe200078e0205 */
[----:B------:R-:W-:Y:S01]  /*1720*/  LOP3.LUT R93, R2, 0xfffffff8, RZ, 0xc0, !PT ;  /* 0xfffffff8025d7812 */ /* 0x000fe200078ec0ff */
[----:B------:R-:W-:Y:S01]  /*1730*/  IMAD R3, R34, c[0x0][0x1ec], R3 ;  /* 0x00007b0022037a24 */ /* 0x000fe200078e0203 */
[----:B------:R-:W-:Y:S01]  /*1740*/  ISETP.GE.AND P5, PT, R24, c[0x0][0x1d4], PT ;  /* 0x0000750018007a0c */ /* 0x000fe20003fa6270 */
[----:B------:R-:W-:Y:S01]  /*1750*/  IMAD R5, R36, c[0x0][0x210], RZ ;  /* 0x0000840024057a24 */ /* 0x000fe200078e02ff */
[----:B------:R-:W-:Y:S01]  /*1760*/  SHF.R.S32.HI R69, RZ, 0x3, R2 ;  /* 0x00000003ff457819 */ /* 0x000fe20000011402 */
[----:B------:R-:W-:Y:S01]  /*1770*/  IMAD.WIDE.U32 R138, R138, 0x30, RZ ;  /* 0x000000308a8a7825 */ /* 0x000fe200078e00ff */
[----:B------:R-:W-:-:S02]  /*1780*/  IADD3 R130, R163, R3, RZ ;  /* 0x00000003a3827210 */ /* 0x000fc40007ffe0ff */
[----:B------:R-:W-:Y:S01]  /*1790*/  SHF.R.S32.HI R111, RZ, 0x1f, R93 ;  /* 0x0000001fff6f7819 */ /* 0x000fe2000001145d */
[----:B------:R-:W-:Y:S01]  /*17a0*/  IMAD R5, R34, c[0x0][0x214], R5 ;  /* 0x0000850022057a24 */ /* 0x000fe200078e0205 */
[----:B------:R-:W-:Y:S01]  /*17b0*/  IADD3 R34, R32, 0x20, RZ ;  /* 0x0000002020227810 */ /* 0x000fe20007ffe0ff */
[----:B------:R-:W-:Y:S01]  /*17c0*/  IMAD.IADD R110, R103, 0x1, R108 ;  /* 0x00000001676e7824 */ /* 0x000fe200078e026c */
[----:B------:R-:W-:Y:S01]  /*17d0*/  IADD3 R108, R108, R99, RZ ;  /* 0x000000636c6c7210 */ /* 0x000fe20007ffe0ff */
[----:B------:R-:W-:Y:S01]  /*17e0*/  IMAD.IADD R109, R101, 0x1, R107 ;  /* 0x00000001656d7824 */ /* 0x000fe200078e026b */
[----:B------:R-:W-:Y:S01]  /*17f0*/  SHF.L.U32 R126, R11, 0x1, RZ ;  /* 0x000000010b7e7819 */ /* 0x000fe200000006ff */
[----:B------:R-:W-:Y:S01]  /*1800*/  IMAD.SHL.U32 R148, R148, 0x20, RZ ;  /* 0x0000002094947824 */ /* 0x000fe200078e00ff */
[----:B------:R-:W-:Y:S01]  /*1810*/  ISETP.NE.AND P1, PT, R166, 0x1, PT ;  /* 0x00000001a600780c */ /* 0x000fe20003f25270 */
[----:B------:R-:W-:Y:S01]  /*1820*/  IMAD.SHL.U32 R71, R71, 0x2, RZ ;  /* 0x0000000247477824 */ /* 0x000fe200078e00ff */
[----:B------:R-:W-:Y:S01]  /*1830*/  ISETP.GE.AND P0, PT, R161, 0x1, PT ;  /* 0x00000001a100780c */ /* 0x000fe20003f06270 */
[----:B------:R-:W-:-:S02]  /*1840*/  IMAD.IADD R131, R165, 0x1, R5 ;  /* 0x00000001a5837824 */ /* 0x000fc400078e0205 */
[----:B------:R-:W-:Y:S02]  /*1850*/  IMAD.IADD R151, R141, 0x1, R151 ;  /* 0x000000018d977824 */ /* 0x000fe400078e0297 */
[----:B------:R-:W-:Y:S02]  /*1860*/  IMAD.IADD R152, R139, 0x1, R152 ;  /* 0x000000018b987824 */ /* 0x000fe400078e0298 */
[--C-:B------:R-:W-:Y:S02]  /*1870*/  IMAD.IADD R128, R4, 0x1, -R35.reuse ;  /* 0x0000000104807824 */ /* 0x100fe400078e0a23 */
[----:B------:R-:W-:Y:S02]  /*1880*/  IMAD R0, R0, 0x10, R35 ;  /* 0x0000001000007824 */ /* 0x000fe400078e0223 */
[----:B------:R-:W-:Y:S02]  /*1890*/  IMAD.IADD R106, R95, 0x1, R106 ;  /* 0x000000015f6a7824 */ /* 0x000fe400078e026a */
[----:B------:R-:W-:-:S02]  /*18a0*/  IMAD.IADD R107, R107, 0x1, R97 ;  /* 0x000000016b6b7824 */ /* 0x000fc400078e0261 */
[----:B------:R-:W-:Y:S02]  /*18b0*/  IMAD.SHL.U32 R125, R10, 0x2, RZ ;  /* 0x000000020a7d7824 */ /* 0x000fe400078e00ff */
[----:B------:R-:W-:Y:S01]  /*18c0*/  IMAD.SHL.U32 R124, R6, 0x2, RZ ;  /* 0x00000002067c7824 */ /* 0x000fe200078e00ff */
[--C-:B---3--:R-:W-:Y:S01]  /*18d0*/  @P4 SHF.R.S32.HI R9, RZ, 0x1f, R28.reuse ;  /* 0x0000001fff094819 */ /* 0x108fe2000001141c */
[----:B------:R-:W-:Y:S01]  /*18e0*/  @P4 IMAD.MOV.U32 R8, RZ, RZ, R28 ;  /* 0x000000ffff084224 */ /* 0x000fe200078e001c */
[----:B------:R-:W-:Y:S01]  /*18f0*/  @!P4 MOV R9, R27 ;  /* 0x0000001b0009c202 */ /* 0x000fe20000000f00 */
[----:B------:R-:W-:-:S04]  /*1900*/  @!P4 IMAD.MOV.U32 R8, RZ, RZ, R37 ;  /* 0x000000ffff08c224 */ /* 0x000fc800078e0025 */
[----:B------:R-:W-:Y:S02]  /*1910*/  IMAD R3, R9, c[0x0][0x2b0], RZ ;  /* 0x0000ac0009037a24 */ /* 0x000fe400078e02ff */
[----:B------:R-:W-:-:S04]  /*1920*/  IMAD.WIDE.U32 R122, R8, c[0x0][0x2b0], RZ ;  /* 0x0000ac00087a7a25 */ /* 0x000fc800078e00ff */
[----:B------:R-:W-:-:S05]  /*1930*/  IMAD R3, R8, c[0x0][0x2b4], R3 ;  /* 0x0000ad0008037a24 */ /* 0x000fca00078e0203 */
[----:B------:R-:W-:Y:S01]  /*1940*/  IADD3 R127, R123, R3, RZ ;  /* 0x000000037b7f7210 */ /* 0x000fe20007ffe0ff */
[----:B-1----:R-:W-:Y:S06]  /*1950*/  BAR.SYNC.DEFER_BLOCKING 0x0 ;  /* 0x0000000000007b1d */ /* 0x002fec0000010000 */
.L_x_1232:
[----:B--2---:R-:W-:Y:S01]  /*1960*/  IMAD R2, R38, 0x30, R0 ;  /* 0x0000003026027824 */ /* 0x004fe200078e0200 */
        /* <DEDUP_REMOVED lines=9> */
[----:B------:R-:W-:Y:S05]  /*1a00*/  @P1 IMAD.HI.U32 R5, R3, c[0x0][0x2bc], RZ ;  /* 0x0000af0003051a27 */ /* 0x000fea00078e00ff */
[----:B------:R-:W-:Y:S06]  /*1a10*/  @P1 SHF.R.U32.HI R2, RZ, c[0x0][0x2c0], R5 ;  /* 0x0000b000ff021a19 */ /* 0x000fec0000011605 */
        /* <DEDUP_REMOVED lines=8> */
[----:B------:R-:W2:Y:S04]  /*1aa0*/  @!P0 LDG.E R91, [R8.64] ;  /* 0x00000006085b8981 */ /* 0x000ea8000c1e1900 */
[----:B------:R-:W-:Y:S01]  /*1ab0*/  IMAD R5, R104, c[0x0][0x1e0], RZ ;  /* 0x0000780068057a24 */ /* 0x000fe200078e02ff */
[----:B------:R-:W-:Y:S03]  /*1ac0*/  BAR.SYNC.DEFER_BLOCKING 0x0 ;  /* 0x0000000000007b1d */ /* 0x000fe60000010000 */
        /* <DEDUP_REMOVED lines=8> */
[C---:B-1----:R-:W-:Y:S04]  /*1b50*/  LEA R88, P0, R2.reuse, c[0x0][0x1c8], 0x1 ;  /* 0x0000720002587a11 */ /* 0x042fe800078008ff */
[----:B------:R-:W-:Y:S01]  /*1b60*/  LEA.HI.X R85, R2, c[0x0][0x1cc], R3, 0x1, P0 ;  /* 0x0000730002557a11 */ /* 0x000fe200000f0c03 */
[----:B------:R-:W-:-:S05]  /*1b70*/  @!P3 BRA `(.L_x_1199) ;  /* 0x00003ad00000b947 */ /* 0x000fca0003800000 */
[-C--:B------:R-:W-:Y:S01]  /*1b80*/  IMAD R5, R151, R38.reuse, RZ ;  /* 0x0000002697057224 */ /* 0x080fe200078e02ff */
[----:B------:R-:W-:Y:S01]  /*1b90*/  ISETP.NE.AND P0, PT, RZ, UR4, PT ;  /* 0x00000004ff007c0c */ /* 0x000fe2000bf05270 */
[-C--:B------:R-:W-:Y:S01]  /*1ba0*/  IMAD R3, R152, R38.reuse, RZ ;  /* 0x0000002698037224 */ /* 0x080fe200078e02ff */
[----:B------:R-:W-:Y:S01]  /*1bb0*/  SHF.R.S32.HI R2, RZ, 0x1f, R38 ;  /* 0x0000001fff027819 */ /* 0x000fe20000011426 */
[----:B------:R-:W-:Y:S04]  /*1bc0*/  IMAD.WIDE.U32 R42, R140, R38, RZ ;  /* 0x000000268c2a7225 */ /* 0x000fe800078e00ff */
[C---:B------:R-:W-:Y:S02]  /*1bd0*/  IMAD R5, R2.reuse, R140, R5 ;  /* 0x0000008c02057224 */ /* 0x040fe400078e0205 */
[----:B------:R-:W-:Y:S02]  /*1be0*/  IMAD R3, R2, R138, R3 ;  /* 0x0000008a02037224 */ /* 0x000fe400078e0203 */
[----:B------:R-:W-:Y:S01]  /*1bf0*/  IMAD R2, R38, -0x30, R4 ;  /* 0xffffffd026027824 */ /* 0x000fe200078e0204 */
[----:B------:R-:W-:Y:S01]  /*1c00*/  IADD3 R18, R43, R5, RZ ;  /* 0x000000052b127210 */ /* 0x000fe20007ffe0ff */
[----:B------:R-:W-:Y:S03]  /*1c10*/  IMAD.WIDE.U32 R58, R138, R38, RZ ;  /* 0x000000268a3a7225 */ /* 0x000fe600078e00ff */
        /* <DEDUP_REMOVED lines=31> */
.L_x_1202:
[----:B------:R-:W-:Y:S05]  /*1e10*/  BSYNC B0 ;  /* 0x0000000000007941 */ /* 0x000fea0003800000 */
.L_x_1201:
        /* <DEDUP_REMOVED lines=38> */
.L_x_1204:
[----:B------:R-:W-:Y:S05]  /*2080*/  BSYNC B0 ;  /* 0x0000000000007941 */ /* 0x000fea0003800000 */
.L_x_1203:
        /* <DEDUP_REMOVED lines=19> */
[----:B------:R-:W-:Y:S01]  /*21c0*/  IADD3 R42, P1, P0, R102, R159, R42 ;  /* 0x0000009f662a7210 */ /* 0x000fe2000783e02a */
[----:B------:R-:W-:Y:S01]  /*21d0*/  CS2R R26, SRZ ;  /* 0x00000000001a7805 */ /* 0x000fe2000001ff00 */
[----:B------:R-:W-:Y:S02]  /*21e0*/  CS2R R52, SRZ ;  /* 0x0000000000347805 */ /* 0x000fe4000001ff00 */
[----:B------:R-:W-:Y:S02]  /*21f0*/  IADD3.X R18, R110, R145, R18, P1, P0 ;  /* 0x000000916e127210 */ /* 0x000fe40000fe0412 */
        /* <DEDUP_REMOVED lines=14> */
.L_x_1206:
[----:B------:R-:W-:Y:S05]  /*22e0*/  BSYNC B0 ;  /* 0x0000000000007941 */ /* 0x000fea0003800000 */
.L_x_1205:
[----:B-----5:R-:W-:Y:S01]  /*22f0*/  MOV R6, R22 ;  /* 0x0000001600067202 */ /* 0x020fe20000000f00 */
[----:B------:R2:W3:Y:S01]  /*2300*/  SHFL.IDX PT, R64, R85, RZ, 0x181f ;  /* 0x00181fff55407589 */ /* 0x0004e200000e0000 */
[----:B-1----:R-:W-:Y:S01]  /*2310*/  IMAD.MOV.U32 R9, RZ, RZ, R26 ;  /* 0x000000ffff097224 */ /* 0x002fe200078e001a */
[----:B------:R-:W-:Y:S01]  /*2320*/  BSSY B1, `(.L_x_1207) ;  /* 0x000007f000017945 */ /* 0x000fe20003800000 */
[----:B------:R-:W-:Y:S02]  /*2330*/  IMAD.MOV.U32 R8, RZ, RZ, R27 ;  /* 0x000000ffff087224 */ /* 0x000fe400078e001b */
[----:B------:R-:W-:Y:S01]  /*2340*/  IMAD.MOV.U32 R5, RZ, RZ, R23 ;  /* 0x000000ffff057224 */ /* 0x000fe200078e0017 */
[----:B------:R2:W1:Y:S02]  /*2350*/  SHFL.IDX PT, R63, R88, RZ, 0x181f ;  /* 0x00181fff583f7589 */ /* 0x00046400000e0000 */
        /* <DEDUP_REMOVED lines=19> */
[----:B------:R-:W-:Y:S02]  /*2490*/  @!P0 SHF.R.U32.HI R42, RZ, 0x10, R41 ;  /* 0x00000010ff2a8819 */ /* 0x000fe40000011629 */
[----:B------:R-:W-:Y:S02]  /*24a0*/  @!P0 PRMT R2, R19, 0x5432, R2 ;  /* 0x0000543213028816 */ /* 0x000fe40000000002 */
[----:B------:R-:W-:Y:S02]  /*24b0*/  @!P0 SHF.R.U32.HI R18, RZ, 0x10, R3 ;  /* 0x00000010ff128819 */ /* 0x000fe40000011603 */
[----:B------:R-:W-:Y:S01]  /*24c0*/  @!P0 PRMT R42, R37, 0x5432, R42 ;  /* 0x00005432252a8816 */ /* 0x000fe2000000002a */
[C---:B------:R-:W-:Y:S01]  /*24d0*/  @!P0 IMAD.U32 R37, R40.reuse, 0x10000, RZ ;  /* 0x0001000028258824 */ /* 0x040fe200078e00ff */
[----:B------:R-:W-:Y:S02]  /*24e0*/  @!P0 LOP3.LUT R40, R40, 0xffff0000, RZ, 0xc0, !PT ;  /* 0xffff000028288812 */ /* 0x000fe400078ec0ff */
[----:B------:R-:W-:Y:S01]  /*24f0*/  @!P0 PRMT R18, R19, 0x5410, R18 ;  /* 0x0000541013128816 */ /* 0x000fe20000000012 */
[C---:B------:R-:W-:Y:S01]  /*2500*/  @!P0 IMAD.U32 R19, R2.reuse, 0x10000, RZ ;  /* 0x0001000002138824 */ /* 0x040fe200078e00ff */
        /* <DEDUP_REMOVED lines=10> */
[-C--:B------:R-:W-:Y:S01]  /*25b0*/  @!P0 FMUL.FTZ R3, R5, R6.reuse ;  /* 0x0000000605038220 */ /* 0x080fe20000410000 */
        /* <DEDUP_REMOVED lines=27> */
.L_x_1210:
[----:B------:R-:W-:Y:S05]  /*2770*/  BSYNC B0 ;  /* 0x0000000000007941 */ /* 0x000fea0003800000 */
.L_x_1209:
        /* <DEDUP_REMOVED lines=9> */
[--C-:B------:R-:W-:Y:S02]  /*2810*/  @!P0 SHF.R.U64 R2, R14, 0x10, R15.reuse ;  /* 0x000000100e028819 */ /* 0x100fe4000000120f */
[----:B------:R-:W-:Y:S02]  /*2820*/  @!P0 PRMT R6, R54, 0x5410, R6 ;  /* 0x0000541036068816 */ /* 0x000fe40000000006 */
[----:B------:R-:W-:Y:S02]  /*2830*/  @!P0 PRMT R2, R28, 0x5432, R2 ;  /* 0x000054321c028816 */ /* 0x000fe40000000002 */
[----:B------:R-:W-:Y:S01]  /*2840*/  @!P0 SHF.R.U32.HI R14, RZ, 0x10, R15 ;  /* 0x00000010ff0e8819 */ /* 0x000fe2000001160f */
[----:B------:R-:W-:Y:S01]  /*2850*/  @!P0 IMAD.U32 R18, R6, 0x10000, RZ ;  /* 0x0001000006128824 */ /* 0x000fe200078e00ff */
[----:B------:R-:W-:Y:S01]  /*2860*/  @!P0 SHF.R.U32.HI R39, RZ, 0x10, R45 ;  /* 0x00000010ff278819 */ /* 0x000fe2000001162d */
[----:B------:R-:W-:Y:S01]  /*2870*/  @!P0 IMAD.U32 R15, R2, 0x10000, RZ ;  /* 0x00010000020f8824 */ /* 0x000fe200078e00ff */
[----:B------:R-:W-:Y:S02]  /*2880*/  @!P0 PRMT R14, R28, 0x5410, R14 ;  /* 0x000054101c0e8816 */ /* 0x000fe4000000000e */
        /* <DEDUP_REMOVED lines=40> */
.L_x_1208:
[----:B------:R-:W-:Y:S05]  /*2b10*/  BSYNC B1 ;  /* 0x0000000000017941 */ /* 0x000fea0003800000 */
.L_x_1207:
[----:B-1----:R1:W4:Y:S01]  /*2b20*/  SHFL.IDX PT, R43, R85, 0x1, 0x181f ;  /* 0x00381f00552b7f89 */ /* 0x00232200000e0000 */
[----:B------:R-:W-:Y:S03]  /*2b30*/  BSSY B1, `(.L_x_1211) ;  /* 0x0000075000017945 */ /* 0x000fe60003800000 */
[----:B------:R1:W2:Y:S01]  /*2b40*/  SHFL.IDX PT, R42, R88, 0x1, 0x181f ;  /* 0x00381f00582a7f89 */ /* 0x0002a200000e0000 */
[----:B------:R-:W-:-:S05]  /*2b50*/  @P6 BRA `(.L_x_1212) ;  /* 0x0000072000006947 */ /* 0x000fca0003800000 */
[----:B------:R-:W-:Y:S01]  /*2b60*/  BSSY B0, `(.L_x_1213) ;  /* 0x0000038000007945 */ /* 0x000fe20003800000 */
[----:B------:R-:W-:-:S05]  /*2b70*/  @P5 BRA `(.L_x_1214) ;  /* 0x0000036000005947 */ /* 0x000fca0003800000 */
[C---:B--2---:R-:W-:Y:S01]  /*2b80*/  LEA R40, P0, R24.reuse, R42, 0x1 ;  /* 0x0000002a18287211 */ /* 0x044fe200078008ff */
[----:B------:R-:W2:Y:S03]  /*2b90*/  LDS.128 R8, [R72+0x5880] ;  /* 0x0058800048087984 */ /* 0x000ea60000000c00 */
[----:B----4-:R-:W-:Y:S02]  /*2ba0*/  LEA.HI.X R41, R24, R43, R25, 0x1, P0 ;  /* 0x0000002b18297211 */ /* 0x010fe400000f0c19 */
[----:B------:R-:W-:Y:S11]  /*2bb0*/  ISETP.GE.AND P0, PT, R32, c[0x0][0x27c], PT ;  /* 0x00009f0020007a0c */ /* 0x000ff60003f06270 */
[----:B------:R-:W-:Y:S02]  /*2bc0*/  @!UPT UIADD3 URZ, URZ, URZ, URZ ;  /* 0x0000003f3f3ff290 */ /* 0x000fe4000fffe03f */
[----:B------:R-:W-:Y:S02]  /*2bd0*/  @!P0 SHF.R.U64 R18, R46, 0x10, R47 ;  /* 0x000000102e128819 */ /* 0x000fe4000000122f */
[--C-:B------:R-:W-:Y:S02]  /*2be0*/  @!P0 SHF.R.U64 R2, R16, 0x10, R17.reuse ;  /* 0x0000001010028819 */ /* 0x100fe40000001211 */
[----:B------:R-:W-:Y:S02]  /*2bf0*/  @!P0 PRMT R18, R55, 0x5410, R18 ;  /* 0x0000541037128816 */ /* 0x000fe40000000012 */
[C---:B------:R-:W-:Y:S02]  /*2c00*/  @!P0 PRMT R2, R29.reuse, 0x5432, R2 ;  /* 0x000054321d028816 */ /* 0x040fe40000000002 */
[----:B------:R-:W-:Y:S01]  /*2c10*/  @!P0 SHF.R.U32.HI R16, RZ, 0x10, R17 ;  /* 0x00000010ff108819 */ /* 0x000fe20000011611 */
[----:B------:R-:W-:Y:S01]  /*2c20*/  @!P0 IMAD.U32 R15, R18, 0x10000, RZ ;  /* 0x00010000120f8824 */ /* 0x000fe200078e00ff */
[----:B------:R-:W-:Y:S01]  /*2c30*/  @!P0 SHF.R.U32.HI R28, RZ, 0x10, R47 ;  /* 0x00000010ff1c8819 */ /* 0x000fe2000001162f */
[----:B------:R-:W-:Y:S01]  /*2c40*/  @!P0 IMAD.U32 R14, R2, 0x10000, RZ ;  /* 0x00010000020e8824 */ /* 0x000fe200078e00ff */
[----:B------:R-:W-:Y:S02]  /*2c50*/  @!P0 LOP3.LUT R18, R18, 0xffff0000, RZ, 0xc0, !PT ;  /* 0xffff000012128812 */ /* 0x000fe400078ec0ff */
[----:B------:R-:W-:Y:S02]  /*2c60*/  @!P0 LOP3.LUT R6, R2, 0xffff0000, RZ, 0xc0, !PT ;  /* 0xffff000002068812 */ /* 0x000fe400078ec0ff */
[----:B------:R-:W-:Y:S02]  /*2c70*/  @!P0 PRMT R16, R29, 0x5410, R16 ;  /* 0x000054101d108816 */ /* 0x000fe40000000010 */
[----:B------:R-:W-:Y:S01]  /*2c80*/  @!P0 PRMT R28, R55, 0x5432, R28 ;  /* 0x00005432371c8816 */ /* 0x000fe2000000001c */
[C---:B--2---:R-:W-:Y:S01]  /*2c90*/  @!P0 IMAD.U32 R17, R8.reuse, 0x10000, RZ ;  /* 0x0001000008118824 */ /* 0x044fe200078e00ff */
[----:B------:R-:W-:Y:S02]  /*2ca0*/  @!P0 LOP3.LUT R3, R8, 0xffff0000, RZ, 0xc0, !PT ;  /* 0xffff000008038812 */ /* 0x000fe400078ec0ff */
[C---:B------:R-:W-:Y:S02]  /*2cb0*/  @!P0 LOP3.LUT R5, R9.reuse, 0xffff0000, RZ, 0xc0, !PT ;  /* 0xffff000009058812 */ /* 0x040fe400078ec0ff */
[----:B------:R-:W-:Y:S01]  /*2cc0*/  @!P0 SHF.L.U32 R19, R9, 0x10, RZ ;  /* 0x0000001009138819 */ /* 0x000fe200000006ff */
[C---:B------:R-:W-:Y:S02]  /*2cd0*/  @!P0 FMUL.FTZ R29, R3.reuse, R15 ;  /* 0x0000000f031d8220 */ /* 0x040fe40000410000 */
[----:B------:R-:W-:Y:S02]  /*2ce0*/  @!P0 FMUL.FTZ R2, R3, R14 ;  /* 0x0000000e03028220 */ /* 0x000fe40000410000 */
        /* <DEDUP_REMOVED lines=31> */
.L_x_1214:
[----:B------:R-:W-:Y:S05]  /*2ee0*/  BSYNC B0 ;  /* 0x0000000000007941 */ /* 0x000fea0003800000 */
.L_x_1213:
[----:B------:R-:W-:Y:S11]  /*2ef0*/  ISETP.GE.AND P0, PT, R89, c[0x0][0x1d4], PT ;  /* 0x0000750059007a0c */ /* 0x000ff60003f06270 */
[----:B------:R-:W-:Y:S02]  /*2f00*/  @!UPT UIADD3 URZ, URZ, URZ, URZ ;  /* 0x0000003f3f3ff290 */ /* 0x000fe4000fffe03f */
        /* <DEDUP_REMOVED lines=55> */
.L_x_1212:
[----:B------:R-:W-:Y:S05]  /*3280*/  BSYNC B1 ;  /* 0x0000000000017941 */ /* 0x000fea0003800000 */
.L_x_1211:
[----:B------:R1:W4:Y:S04]  /*3290*/  SHFL.IDX PT, R39, R85, 0x2, 0x181f ;  /* 0x00581f0055277f89 */ /* 0x00032800000e0000 */
[----:B------:R1:W3:Y:S01]  /*32a0*/  SHFL.IDX PT, R37, R88, 0x2, 0x181f ;  /* 0x00581f0058257f89 */ /* 0x0002e200000e0000 */
[----:B------:R-:W-:-:S05]  /*32b0*/  @P3 BRA `(.L_x_1215) ;  /* 0x000026b000003947 */ /* 0x000fca0003800000 */
[----:B------:R-:W-:Y:S01]  /*32c0*/  BSSY B0, `(.L_x_1216) ;  /* 0x0000038000007945 */ /* 0x000fe20003800000 */
[----:B------:R-:W-:-:S05]  /*32d0*/  @P5 BRA `(.L_x_1217) ;  /* 0x0000036000005947 */ /* 0x000fca0003800000 */
[C---:B--23--:R-:W-:Y:S01]  /*32e0*/  LEA R28, P0, R24.reuse, R37, 0x1 ;  /* 0x00000025181c7211 */ /* 0x04cfe200078008ff */
        /* <DEDUP_REMOVED lines=53> */
.L_x_1217:
[----:B------:R-:W-:Y:S05]  /*3640*/  BSYNC B0 ;  /* 0x0000000000007941 */ /* 0x000fea0003800000 */
.L_x_1216:
[----:B------:R-:W-:Y:S11]  /*3650*/  ISETP.GE.AND P0, PT, R89, c[0x0][0x1d4], PT ;  /* 0x0000750059007a0c */ /* 0x000ff60003f06270 */
[----:B------:R-:W-:Y:S02]  /*3660*/  @!UPT UIADD3 URZ, URZ, URZ, URZ ;  /* 0x0000003f3f3ff290 */ /* 0x000fe4000fffe03f */
        /* <DEDUP_REMOVED lines=56> */
.L_x_1200:
        /* <DEDUP_REMOVED lines=13> */
[----:B------:R-:W-:Y:S04]  /*3ac0*/  BSSY B0, `(.L_x_1218) ;  /* 0x00000c1000007945 */ /* 0x000fe80003800000 */
[----:B------:R-:W-:Y:S02]  /*3ad0*/  @!P1 IADD3 R2, P3, P0, R98, R42, R160 ;  /* 0x0000002a62029210 */ /* 0x000fe4000787e0a0 */
[----:B------:R1:W3:Y:S02]  /*3ae0*/  SHFL.IDX PT, R48, R88, RZ, 0x181f ;  /* 0x00181fff58307589 */ /* 0x0002e400000e0000 */
[----:B------:R-:W-:Y:S02]  /*3af0*/  @!P1 IADD3.X R9, R108, R18, R147, P3, P0 ;  /* 0x000000126c099210 */ /* 0x000fe40001fe0493 */
        /* <DEDUP_REMOVED lines=19> */
[----:B------:R1:W3:Y:S07]  /*3c30*/  @!P0 LDG.E.128 R28, [R14.64] ;  /* 0x000000060e1c8981 */ /* 0x0002ee000c1e1d00 */
[----:B------:R1:W3:Y:S01]  /*3c40*/  @!P0 LDG.E.128 R64, [R10.64] ;  /* 0x000000060a408981 */ /* 0x0002e2000c1e1d00 */
[CC--:B------:R-:W-:Y:S01]  /*3c50*/  ISETP.GE.AND P0, PT, R35.reuse, R73.reuse, PT ;  /* 0x000000492300720c */ /* 0x0c0fe20003f06270 */
[----:B----4-:R-:W-:Y:S03]  /*3c60*/  CS2R R8, SRZ ;  /* 0x0000000000087805 */ /* 0x010fe6000001ff00 */
[----:B------:R-:W-:Y:S11]  /*3c70*/  ISETP.GE.OR P0, PT, R24, c[0x0][0x27c], P0 ;  /* 0x00009f0018007a0c */ /* 0x000ff60000706670 */
[----:B------:R-:W-:Y:S02]  /*3c80*/  @!UPT UIADD3 URZ, URZ, URZ, URZ ;  /* 0x0000003f3f3ff290 */ /* 0x000fe4000fffe03f */
[----:B------:R-:W-:Y:S05]  /*3c90*/  @!P0 IADD3 R42, P1, R98, R42, RZ ;  /* 0x0000002a622a8210 */ /* 0x000fea0007f3e0ff */
[----:B------:R-:W-:Y:S01]  /*3ca0*/  @!P0 IMAD.X R18, R18, 0x1, R108, P1 ;  /* 0x0000000112128824 */ /* 0x000fe200008e066c */
[C---:B-1----:R-:W-:Y:S01]  /*3cb0*/  @!P0 LEA R14, P1, R42.reuse, c[0x0][0x270], 0x1 ;  /* 0x00009c002a0e8a11 */ /* 0x042fe200078208ff */
[----:B------:R-:W-:Y:S03]  /*3cc0*/  CS2R R10, SRZ ;  /* 0x00000000000a7805 */ /* 0x000fe6000001ff00 */
[----:B------:R-:W-:Y:S02]  /*3cd0*/  @!P0 LEA.HI.X R15, R42, c[0x0][0x274], R18, 0x1, P1 ;  /* 0x00009d002a0f8a11 */ /* 0x000fe400008f0c12 */
[----:B------:R-:W-:Y:S01]  /*3ce0*/  @!P0 IADD3 R58, P1, R96, R58, RZ ;  /* 0x0000003a603a8210 */ /* 0x000fe20007f3e0ff */
[----:B------:R-:W-:Y:S02]  /*3cf0*/  CS2R R42, SRZ ;  /* 0x00000000002a7805 */ /* 0x000fe4000001ff00 */
[----:B------:R1:W5:Y:S02]  /*3d00*/  @!P0 LDG.E.128 R8, [R14.64] ;  /* 0x000000060e088981 */ /* 0x000364000c1e1d00 */
[----:B------:R-:W-:Y:S01]  /*3d10*/  @!P0 IMAD.X R36, R36, 0x1, R107, P1 ;  /* 0x0000000124248824 */ /* 0x000fe200008e066b */
[C---:B------:R-:W-:Y:S04]  /*3d20*/  @!P0 LEA R2, P1, R58.reuse, c[0x0][0x288], 0x1 ;  /* 0x0000a2003a028a11 */ /* 0x040fe800078208ff */
[----:B------:R-:W-:Y:S02]  /*3d30*/  @!P0 LEA.HI.X R3, R58, c[0x0][0x28c], R36, 0x1, P1 ;  /* 0x0000a3003a038a11 */ /* 0x000fe400008f0c24 */
[----:B------:R-:W-:Y:S03]  /*3d40*/  ISETP.GE.AND P1, PT, R24, c[0x0][0x27c], PT ;  /* 0x00009f0018007a0c */ /* 0x000fe60003f26270 */
[----:B------:R4:W5:Y:S01]  /*3d50*/  @!P0 LDG.E.128 R40, [R2.64] ;  /* 0x0000000602288981 */ /* 0x000962000c1e1d00 */
[----:B------:R-:W-:Y:S01]  /*3d60*/  ISETP.GE.OR P0, PT, R35, R73, P5 ;  /* 0x000000492300720c */ /* 0x000fe20002f06670 */
[----:B--2---:R-:W-:Y:S02]  /*3d70*/  IMAD.MOV.U32 R6, RZ, RZ, R22 ;  /* 0x000000ffff067224 */ /* 0x004fe400078e0016 */
[----:B------:R-:W-:Y:S02]  /*3d80*/  IMAD.MOV.U32 R5, RZ, RZ, R23 ;  /* 0x000000ffff057224 */ /* 0x000fe400078e0017 */
[----:B----4-:R-:W-:Y:S02]  /*3d90*/  IMAD.MOV.U32 R3, RZ, RZ, R20 ;  /* 0x000000ffff037224 */ /* 0x010fe400078e0014 */
[----:B------:R-:W-:Y:S01]  /*3da0*/  IMAD.MOV.U32 R2, RZ, RZ, R21 ;  /* 0x000000ffff027224 */ /* 0x000fe200078e0015 */
[----:B------:R-:W-:Y:S01]  /*3db0*/  PRMT R27, R5, 0x5410, R6 ;  /* 0x00005410051b7816 */ /* 0x000fe20000000006 */
[----:B---3--:R-:W-:Y:S02]  /*3dc0*/  IMAD.MOV.U32 R6, RZ, RZ, R62 ;  /* 0x000000ffff067224 */ /* 0x008fe400078e003e */
        /* <DEDUP_REMOVED lines=29> */
[----:B------:R-:W-:Y:S01]  /*3fa0*/  @!P1 PRMT R39, R39, 0x5410, R44 ;  /* 0x0000541027279816 */ /* 0x000fe2000000002c */
[----:B------:R-:W-:Y:S01]  /*3fb0*/  IMAD.MOV.U32 R6, RZ, RZ, R10 ;  /* 0x000000ffff067224 */ /* 0x000fe200078e000a */
[----:B------:R-:W-:Y:S02]  /*3fc0*/  LEA.HI.SX32 R2, R2, R69, 0x1c ;  /* 0x0000004502027211 */ /* 0x000fe400078fe2ff */
[----:B------:R-:W-:Y:S02]  /*3fd0*/  @!P1 SHF.R.U64 R10, R10, 0x10, R11 ;  /* 0x000000100a0a9819 */ /* 0x000fe4000000120b */
[----:B------:R-:W-:Y:S01]  /*3fe0*/  SHF.R.S32.HI R3, RZ, 0x1f, R2 ;  /* 0x0000001fff037819 */ /* 0x000fe20000011402 */
[----:B------:R-:W-:Y:S01]  /*3ff0*/  IMAD.SHL.U32 R50, R2, 0x8, RZ ;  /* 0x0000000802327824 */ /* 0x000fe200078e00ff */
[----:B------:R-:W-:Y:S02]  /*4000*/  LEA R78, P0, R93, R48, 0x1 ;  /* 0x000000305d4e7211 */ /* 0x000fe400078008ff */
[----:B------:R-:W-:Y:S02]  /*4010*/  LEA.HI R3, R3, R2, RZ, 0x3 ;  /* 0x0000000203037211 */ /* 0x000fe400078f18ff */
[----:B------:R-:W-:Y:S02]  /*4020*/  LEA.HI.X R79, R93, R49, R111, 0x1, P0 ;  /* 0x000000315d4f7211 */ /* 0x000fe400000f0c6f */
[----:B------:R-:W-:Y:S02]  /*4030*/  SHF.R.S32.HI R2, RZ, 0x3, R3 ;  /* 0x00000003ff027819 */ /* 0x000fe40000011403 */
[----:B------:R-:W-:Y:S02]  /*4040*/  LOP3.LUT R3, R118, 0x38, R50, 0xf8, !PT ;  /* 0x0000003876037812 */ /* 0x000fe400078ef832 */
[----:B------:R-:W-:Y:S01]  /*4050*/  ISETP.GE.AND P0, PT, R50, c[0x0][0x1d4], PT ;  /* 0x0000750032007a0c */ /* 0x000fe20003f06270 */
[----:B------:R-:W-:Y:S01]  /*4060*/  IMAD R2, R2, 0xc00, R7 ;  /* 0x00000c0002027824 */ /* 0x000fe200078e0207 */
[----:B------:R-:W-:Y:S02]  /*4070*/  LOP3.LUT R3, R3, R156, RZ, 0x3c, !PT ;  /* 0x0000009c03037212 */ /* 0x000fe400078e3cff */
[----:B------:R-:W-:Y:S02]  /*4080*/  MOV R40, R42 ;  /* 0x0000002a00287202 */ /* 0x000fe40000000f00 */
[----:B------:R-:W-:Y:S01]  /*4090*/  @!P1 SHF.R.U32.HI R41, RZ, 0x10, R41 ;  /* 0x00000010ff299819 */ /* 0x000fe20000011629 */
[----:B------:R-:W-:Y:S01]  /*40a0*/  IMAD.IADD R2, R2, 0x1, R3 ;  /* 0x0000000102027824 */ /* 0x000fe200078e0203 */
[----:B------:R-:W-:Y:S02]  /*40b0*/  @!P1 SHF.R.U32.HI R3, RZ, 0x10, R11 ;  /* 0x00000010ff039819 */ /* 0x000fe4000001160b */
[----:B------:R-:W-:Y:S01]  /*40c0*/  @!P1 SHF.R.U32.HI R5, RZ, 0x10, R9 ;  /* 0x00000010ff059819 */ /* 0x000fe20000011609 */
[----:B------:R-:W-:Y:S01]  /*40d0*/  IMAD.SHL.U32 R2, R2, 0x2, RZ ;  /* 0x0000000202027824 */ /* 0x000fe200078e00ff */
[----:B------:R-:W-:Y:S01]  /*40e0*/  @!P1 PRMT R15, R15, 0x5410, R3 ;  /* 0x000054100f0f9816 */ /* 0x000fe20000000003 */
[----:B------:R-:W-:Y:S01]  /*40f0*/  @!P0 IMAD.WIDE R86, R50, 0x2, R48 ;  /* 0x0000000232568825 */ /* 0x000fe200078e0230 */
[----:B-1----:R-:W-:Y:S02]  /*4100*/  @!P1 LOP3.LUT R44, R57, 0xffff0000, RZ, 0xc0, !PT ;  /* 0xffff0000392c9812 */ /* 0x002fe400078ec0ff */
[----:B------:R1:W2:Y:S01]  /*4110*/  LDS.128 R16, [R2+0x5080] ;  /* 0x0050800002107984 */ /* 0x0002a20000000c00 */
[C---:B------:R-:W-:Y:S01]  /*4120*/  @!P1 IMAD.U32 R50, R59.reuse, 0x10000, RZ ;  /* 0x000100003b329824 */ /* 0x040fe200078e00ff */
[----:B------:R-:W-:Y:S02]  /*4130*/  @!P1 LOP3.LUT R48, R58, 0xffff0000, RZ, 0xc0, !PT ;  /* 0xffff00003a309812 */ /* 0x000fe400078ec0ff */
[----:B------:R-:W-:Y:S02]  /*4140*/  @!P1 LOP3.LUT R52, R59, 0xffff0000, RZ, 0xc0, !PT ;  /* 0xffff00003b349812 */ /* 0x000fe400078ec0ff */
[--C-:B------:R-:W-:Y:S02]  /*4150*/  @!P1 SHF.R.U64 R42, R42, 0x10, R43.reuse ;  /* 0x000000102a2a9819 */ /* 0x100fe4000000122b */
[----:B------:R-:W-:Y:S02]  /*4160*/  @!P1 SHF.R.U32.HI R45, RZ, 0x10, R43 ;  /* 0x00000010ff2d9819 */ /* 0x000fe4000001162b */
[----:B------:R-:W-:Y:S01]  /*4170*/  @!P1 PRMT R43, R46, 0x5410, R41 ;  /* 0x000054102e2b9816 */ /* 0x000fe20000000029 */
[----:B------:R-:W-:Y:S01]  /*4180*/  @!P1 IMAD.U32 R46, R58, 0x10000, RZ ;  /* 0x000100003a2e9824 */ /* 0x000fe200078e00ff */
[----:B------:R-:W-:Y:S02]  /*4190*/  @!P1 PRMT R47, R40, 0x5410, R42 ;  /* 0x00005410282f9816 */ /* 0x000fe4000000002a */
[----:B------:R-:W-:Y:S02]  /*41a0*/  @!P1 LOP3.LUT R40, R56, 0xffff0000, RZ, 0xc0, !PT ;  /* 0xffff000038289812 */ /* 0x000fe400078ec0ff */
[----:B------:R-:W-:Y:S01]  /*41b0*/  @!P1 PRMT R11, R6, 0x5410, R10 ;  /* 0x00005410060b9816 */ /* 0x000fe2000000000a */
[C---:B------:R-:W-:Y:S01]  /*41c0*/  @!P1 IMAD.U32 R10, R39.reuse, 0x10000, RZ ;  /* 0x00010000270a9824 */ /* 0x040fe200078e00ff */
[----:B------:R-:W-:Y:S02]  /*41d0*/  @!P1 LOP3.LUT R39, R39, 0xffff0000, RZ, 0xc0, !PT ;  /* 0xffff000027279812 */ /* 0x000fe400078ec0ff */
[----:B------:R-:W-:Y:S01]  /*41e0*/  @!P1 PRMT R51, R51, 0x5410, R45 ;  /* 0x0000541033339816 */ /* 0x000fe2000000002d */
[C---:B------:R-:W-:Y:S01]  /*41f0*/  @!P1 IMAD.U32 R45, R47.reuse, 0x10000, RZ ;  /* 0x000100002f2d9824 */ /* 0x040fe200078e00ff */
[----:B------:R-:W-:Y:S01]  /*4200*/  @!P1 LOP3.LUT R47, R47, 0xffff0000, RZ, 0xc0, !PT ;  /* 0xffff00002f2f9812 */ /* 0x000fe200078ec0ff */
[----:B-1----:R-:W-:Y:S01]  /*4210*/  IMAD.MOV.U32 R2, RZ, RZ, R8 ;  /* 0x000000ffff027224 */ /* 0x002fe200078e0008 */
[----:B------:R-:W-:Y:S02]  /*4220*/  @!P1 SHF.R.U64 R8, R8, 0x10, R9 ;  /* 0x0000001008089819 */ /* 0x000fe40000001209 */
[----:B------:R-:W-:Y:S02]  /*4230*/  @!P1 PRMT R9, R14, 0x5410, R5 ;  /* 0x000054100e099816 */ /* 0x000fe40000000005 */
[----:B------:R-:W-:Y:S02]  /*4240*/  @!P1 SHF.L.U32 R14, R56, 0x10, RZ ;  /* 0x00000010380e9819 */ /* 0x000fe400000006ff */
[----:B------:R-:W-:Y:S04]  /*4250*/  @!P1 PRMT R2, R2, 0x5410, R8 ;  /* 0x0000541002029816 */ /* 0x000fe80000000008 */
[C---:B------:R-:W-:Y:S01]  /*4260*/  @!P1 LOP3.LUT R5, R2.reuse, 0xffff0000, RZ, 0xc0, !PT ;  /* 0xffff000002059812 */ /* 0x040fe200078ec0ff */
[----:B------:R-:W-:Y:S02]  /*4270*/  @!P1 IMAD.U32 R6, R2, 0x10000, RZ ;  /* 0x0001000002069824 */ /* 0x000fe400078e00ff */
[C---:B--2---:R-:W-:Y:S01]  /*4280*/  @!P1 IMAD.U32 R3, R16.reuse, 0x10000, RZ ;  /* 0x0001000010039824 */ /* 0x044fe200078e00ff */
[----:B------:R-:W-:Y:S03]  /*4290*/  @!P1 LOP3.LUT R8, R16, 0xffff0000, RZ, 0xc0, !PT ;  /* 0xffff000010089812 */ /* 0x000fe600078ec0ff */
[C---:B------:R-:W-:Y:S02]  /*42a0*/  @!P1 FMUL.FTZ R41, R3.reuse, R10 ;  /* 0x0000000a03299220 */ /* 0x040fe40000410000 */
[----:B------:R-:W-:Y:S02]  /*42b0*/  @!P1 FMUL.FTZ R42, R8, R39 ;  /* 0x00000027082a9220 */ /* 0x000fe40000410000 */
[-C--:B------:R-:W-:Y:S02]  /*42c0*/  @!P1 FMUL.FTZ R2, R3, R6.reuse ;  /* 0x0000000603029220 */ /* 0x080fe40000410000 */
[----:B------:R-:W-:Y:S01]  /*42d0*/  @!P1 FFMA.FTZ R84, R14, R6, -R41 ;  /* 0x000000060e549223 */ /* 0x000fe20000010829 */
[----:B------:R-:W-:Y:S01]  /*42e0*/  @!P1 SHF.L.U32 R6, R9, 0x10, RZ ;  /* 0x0000001009069819 */ /* 0x000fe200000006ff */
[-C--:B------:R-:W-:Y:S01]  /*42f0*/  @!P1 FMUL.FTZ R3, R8, R5.reuse ;  /* 0x0000000508039220 */ /* 0x080fe20000410000 */
[----:B------:R-:W-:Y:S01]  /*4300*/  @!P1 LOP3.LUT R8, R17, 0xffff0000, RZ, 0xc0, !PT ;  /* 0xffff000011089812 */ /* 0x000fe200078ec0ff */
[----:B------:R-:W-:Y:S01]  /*4310*/  @!P1 FFMA.FTZ R82, R40, R5, -R42 ;  /* 0x0000000528529223 */ /* 0x000fe2000001082a */
[----:B------:R-:W-:Y:S01]  /*4320*/  @!P1 SHF.L.U32 R42, R57, 0x10, RZ ;  /* 0x00000010392a9819 */ /* 0x000fe200000006ff */
[C---:B------:R-:W-:Y:S01]  /*4330*/  @!P1 IMAD.U32 R41, R43.reuse, 0x10000, RZ ;  /* 0x000100002b299824 */ /* 0x040fe200078e00ff */
[----:B------:R-:W-:Y:S01]  /*4340*/  @!P1 LOP3.LUT R43, R43, 0xffff0000, RZ, 0xc0, !PT ;  /* 0xffff00002b2b9812 */ /* 0x000fe200078ec0ff */
[----:B------:R-:W-:Y:S01]  /*4350*/  @!P1 IMAD.U32 R5, R17, 0x10000, RZ ;  /* 0x0001000011059824 */ /* 0x000fe200078e00ff */
[----:B------:R-:W-:Y:S01]  /*4360*/  @!P1 LOP3.LUT R9, R9, 0xffff0000, RZ, 0xc0, !PT ;  /* 0xffff000009099812 */ /* 0x000fe200078ec0ff */
[----:B------:R-:W-:Y:S02]  /*4370*/  @!P1 FFMA.FTZ R2, R10, R14, R2 ;  /* 0x0000000e0a029223 */ /* 0x000fe40000010002 */
[C---:B------:R-:W-:Y:S02]  /*4380*/  @!P1 FMUL.FTZ R10, R5.reuse, R41 ;  /* 0x00000029050a9220 */ /* 0x040fe40000410000 */
[----:B------:R-:W-:Y:S02]  /*4390*/  @!P1 FMUL.FTZ R14, R8, R43 ;  /* 0x0000002b080e9220 */ /* 0x000fe40000410000 */
[-C--:B------:R-:W-:Y:S02]  /*43a0*/  @!P1 FMUL.FTZ R5, R5, R6.reuse ;  /* 0x0000000605059220 */ /* 0x080fe40000410000 */
[----:B------:R-:W-:Y:S01]  /*43b0*/  @!P1 FFMA.FTZ R81, R42, R6, -R10 ;  /* 0x000000062a519223 */ /* 0x000fe2000001080a */
[----:B------:R-:W-:Y:S01]  /*43c0*/  @!P1 LOP3.LUT R10, R18, 0xffff0000, RZ, 0xc0, !PT ;  /* 0xffff0000120a9812 */ /* 0x000fe200078ec0ff */
[-C--:B------:R-:W-:Y:S01]  /*43d0*/  @!P1 FMUL.FTZ R6, R8, R9.reuse ;  /* 0x0000000908069220 */ /* 0x080fe20000410000 */
[----:B------:R-:W-:Y:S01]  /*43e0*/  @!P1 SHF.L.U32 R8, R18, 0x10, RZ ;  /* 0x0000001012089819 */ /* 0x000fe200000006ff */
[----:B------:R-:W-:Y:S02]  /*43f0*/  @!P1 FFMA.FTZ R80, R44, R9, -R14 ;  /* 0x000000092c509223 */ /* 0x000fe4000001080e */
[C---:B------:R-:W-:Y:S01]  /*4400*/  @!P1 IMAD.U32 R9, R11.reuse, 0x10000, RZ ;  /* 0x000100000b099824 */ /* 0x040fe200078e00ff */
[----:B------:R-:W-:Y:S01]  /*4410*/  @!P1 LOP3.LUT R11, R11, 0xffff0000, RZ, 0xc0, !PT ;  /* 0xffff00000b0b9812 */ /* 0x000fe200078ec0ff */
[----:B------:R-:W-:Y:S02]  /*4420*/  @!P1 FMUL.FTZ R14, R8, R45 ;  /* 0x0000002d080e9220 */ /* 0x000fe40000410000 */
[----:B------:R-:W-:Y:S02]  /*4430*/  @!P1 FMUL.FTZ R49, R10, R47 ;  /* 0x0000002f0a319220 */ /* 0x000fe40000410000 */
[----:B------:R-:W-:Y:S01]  /*4440*/  @!P1 FFMA.FTZ R77, R46, R9, -R14 ;  /* 0x000000092e4d9223 */ /* 0x000fe2000001080e */
[----:B------:R-:W-:Y:S01]  /*4450*/  @!P1 LOP3.LUT R14, R19, 0xffff0000, RZ, 0xc0, !PT ;  /* 0xffff0000130e9812 */ /* 0x000fe200078ec0ff */
[----:B------:R-:W-:Y:S01]  /*4460*/  @!P1 FFMA.FTZ R76, R48, R11, -R49 ;  /* 0x0000000b304c9223 */ /* 0x000fe20000010831 */
[C---:B------:R-:W-:Y:S01]  /*4470*/  @!P1 SHF.L.U32 R49, R51.reuse, 0x10, RZ ;  /* 0x0000001033319819 */ /* 0x040fe200000006ff */
[----:B------:R-:W-:Y:S01]  /*4480*/  @!P1 FMUL.FTZ R8, R8, R9 ;  /* 0x0000000908089220 */ /* 0x000fe20000410000 */
[----:B------:R-:W-:Y:S01]  /*4490*/  @!P1 LOP3.LUT R51, R51, 0xffff0000, RZ, 0xc0, !PT ;  /* 0xffff000033339812 */ /* 0x000fe200078ec0ff */
        /* <DEDUP_REMOVED lines=35> */
.L_x_1219:
[----:B-1----:R-:W-:Y:S05]  /*46d0*/  BSYNC B0 ;  /* 0x0000000000007941 */ /* 0x002fea0003800000 */
.L_x_1218:
[----:B-----5:R1:W2:Y:S01]  /*46e0*/  SHFL.IDX PT, R43, R85, 0x1, 0x181f ;  /* 0x00381f00552b7f89 */ /* 0x0202a200000e0000 */
[----:B------:R-:W-:Y:S01]  /*46f0*/  ISETP.GE.OR P0, PT, R150, R73, P5 ;  /* 0x000000499600720c */ /* 0x000fe20002f06670 */
[----:B------:R-:W-:Y:S02]  /*4700*/  BSSY B0, `(.L_x_1220) ;  /* 0x0000078000007945 */ /* 0x000fe40003800000 */
[----:B------:R1:W3:Y:S10]  /*4710*/  SHFL.IDX PT, R42, R88, 0x1, 0x181f ;  /* 0x00381f00582a7f89 */ /* 0x0002f400000e0000 */
[----:B------:R-:W-:-:S05]  /*4720*/  @P0 BRA `(.L_x_1221) ;  /* 0x0000075000000947 */ /* 0x000fca0003800000 */
[----:B------:R-:W-:Y:S01]  /*4730*/  SEL R2, R71, R70, !P2 ;  /* 0x0000004647027207 */ /* 0x000fe20005000000 */
[----:B------:R-:W4:Y:S01]  /*4740*/  LDS.128 R48, [R125+0x5080] ;  /* 0x005080007d307984 */ /* 0x000f220000000c00 */
[----:B------:R-:W-:Y:S02]  /*4750*/  @!P1 SHF.R.U64 R8, R60, 0x10, R61 ;  /* 0x000000103c089819 */ /* 0x000fe4000000123d */
[----:B------:R-:W-:Y:S02]  /*4760*/  SHF.R.S32.HI R3, RZ, 0x1f, R2 ;  /* 0x0000001fff037819 */ /* 0x000fe40000011402 */
[----:B---3--:R-:W-:Y:S02]  /*4770*/  LEA R58, P0, R93, R42, 0x1 ;  /* 0x0000002a5d3a7211 */ /* 0x008fe400078008ff */
[----:B------:R-:W-:Y:S02]  /*4780*/  LEA.HI R2, R3, R2, RZ, 0x4 ;  /* 0x0000000203027211 */ /* 0x000fe400078f20ff */
[----:B--2---:R-:W-:Y:S02]  /*4790*/  LEA.HI.X R59, R93, R43, R111, 0x1, P0 ;  /* 0x0000002b5d3b7211 */ /* 0x004fe400000f0c6f */
[----:B------:R-:W-:Y:S02]  /*47a0*/  LEA.HI.SX32 R2, R2, R69, 0x1c ;  /* 0x0000004502027211 */ /* 0x000fe400078fe2ff */
[--C-:B------:R-:W-:Y:S02]  /*47b0*/  @!P1 SHF.R.U64 R11, R62, 0x10, R63.reuse ;  /* 0x000000103e0b9819 */ /* 0x100fe4000000123f */
[----:B------:R-:W-:Y:S01]  /*47c0*/  SHF.R.S32.HI R3, RZ, 0x1f, R2 ;  /* 0x0000001fff037819 */ /* 0x000fe20000011402 */
[----:B------:R-:W-:Y:S01]  /*47d0*/  IMAD.SHL.U32 R40, R2, 0x8, RZ ;  /* 0x0000000802287824 */ /* 0x000fe200078e00ff */
[----:B------:R-:W-:Y:S02]  /*47e0*/  @!P1 SHF.R.U32.HI R14, RZ, 0x10, R63 ;  /* 0x00000010ff0e9819 */ /* 0x000fe4000001163f */
[----:B------:R-:W-:Y:S02]  /*47f0*/  LEA.HI R3, R3, R2, RZ, 0x3 ;  /* 0x0000000203037211 */ /* 0x000fe400078f18ff */
[----:B------:R-:W-:Y:S02]  /*4800*/  ISETP.GE.AND P0, PT, R40, c[0x0][0x1d4], PT ;  /* 0x0000750028007a0c */ /* 0x000fe40003f06270 */
[----:B------:R-:W-:Y:S02]  /*4810*/  SHF.R.S32.HI R2, RZ, 0x3, R3 ;  /* 0x00000003ff027819 */ /* 0x000fe40000011403 */
[----:B------:R-:W-:Y:S02]  /*4820*/  LOP3.LUT R3, R115, 0x38, R40, 0xf8, !PT ;  /* 0x0000003873037812 */ /* 0x000fe400078ef828 */
[----:B------:R-:W-:Y:S01]  /*4830*/  @!P1 SHF.R.U64 R5, R20, 0x10, R21 ;  /* 0x0000001014059819 */ /* 0x000fe20000001215 */
[----:B------:R-:W-:Y:S01]  /*4840*/  IMAD R2, R2, 0xc00, R12 ;  /* 0x00000c0002027824 */ /* 0x000fe200078e020c */
[----:B------:R-:W-:Y:S02]  /*4850*/  LOP3.LUT R3, R3, R154, RZ, 0x3c, !PT ;  /* 0x0000009a03037212 */ /* 0x000fe400078e3cff */
[----:B------:R-:W-:Y:S02]  /*4860*/  @!P1 PRMT R10, R26, 0x5432, R5 ;  /* 0x000054321a0a9816 */ /* 0x000fe40000000005 */
[----:B------:R-:W-:Y:S01]  /*4870*/  @!P1 SHF.R.U32.HI R6, RZ, 0x10, R23 ;  /* 0x00000010ff069819 */ /* 0x000fe20000011617 */
[----:B------:R-:W-:Y:S01]  /*4880*/  IMAD.IADD R2, R2, 0x1, R3 ;  /* 0x0000000102027824 */ /* 0x000fe200078e0203 */
[----:B------:R-:W-:Y:S01]  /*4890*/  @!P1 PRMT R41, R54, 0x5432, R11 ;  /* 0x0000543236299816 */ /* 0x000fe2000000000b */
[----:B------:R-:W-:Y:S01]  /*48a0*/  @!P0 IMAD.WIDE R62, R40, 0x2, R42 ;  /* 0x00000002283e8825 */ /* 0x000fe200078e022a */
[----:B------:R-:W-:Y:S02]  /*48b0*/  @!P1 SHF.R.U32.HI R9, RZ, 0x10, R61 ;  /* 0x00000010ff099819 */ /* 0x000fe4000001163d */
[----:B------:R-:W-:Y:S01]  /*48c0*/  @!P1 SHF.R.U32.HI R3, RZ, 0x10, R21 ;  /* 0x00000010ff039819 */ /* 0x000fe20000011615 */
[----:B------:R-:W-:Y:S01]  /*48d0*/  IMAD.SHL.U32 R2, R2, 0x2, RZ ;  /* 0x0000000202027824 */ /* 0x000fe200078e00ff */
[C---:B----4-:R-:W-:Y:S01]  /*48e0*/  @!P1 LOP3.LUT R46, R51.reuse, 0xffff0000, RZ, 0xc0, !PT ;  /* 0xffff0000332e9812 */ /* 0x050fe200078ec0ff */
[----:B------:R-:W-:Y:S01]  /*48f0*/  @!P1 IMAD.U32 R11, R48, 0x10000, RZ ;  /* 0x00010000300b9824 */ /* 0x000fe200078e00ff */
[----:B------:R-:W-:Y:S01]  /*4900*/  @!P1 LOP3.LUT R42, R50, 0xffff0000, RZ, 0xc0, !PT ;  /* 0xffff0000322a9812 */ /* 0x000fe200078ec0ff */
[----:B------:R-:W-:Y:S01]  /*4910*/  @!P1 IMAD.U32 R44, R51, 0x10000, RZ ;  /* 0x00010000332c9824 */ /* 0x000fe200078e00ff */
[----:B------:R2:W3:Y:S01]  /*4920*/  LDS.128 R16, [R2+0x5080] ;  /* 0x0050800002107984 */ /* 0x0004e20000000c00 */
[C---:B------:R-:W-:Y:S02]  /*4930*/  @!P1 PRMT R21, R53.reuse, 0x5410, R8 ;  /* 0x0000541035159816 */ /* 0x040fe40000000008 */
[----:B------:R-:W-:Y:S02]  /*4940*/  @!P1 PRMT R20, R53, 0x5432, R9 ;  /* 0x0000543235149816 */ /* 0x000fe40000000009 */
[----:B------:R-:W-:Y:S02]  /*4950*/  @!P1 SHF.L.U32 R9, R21, 0x10, RZ ;  /* 0x0000001015099819 */ /* 0x000fe400000006ff */
[----:B------:R-:W-:Y:S01]  /*4960*/  @!P1 PRMT R8, R26, 0x5410, R3 ;  /* 0x000054101a089816 */ /* 0x000fe20000000003 */
[C---:B------:R-:W-:Y:S01]  /*4970*/  @!P1 IMAD.U32 R3, R10.reuse, 0x10000, RZ ;  /* 0x000100000a039824 */ /* 0x040fe200078e00ff */
[----:B------:R-:W-:Y:S02]  /*4980*/  @!P1 LOP3.LUT R10, R10, 0xffff0000, RZ, 0xc0, !PT ;  /* 0xffff00000a0a9812 */ /* 0x000fe400078ec0ff */
[----:B------:R-:W-:Y:S02]  /*4990*/  @!P1 PRMT R39, R54, 0x5410, R14 ;  /* 0x0000541036279816 */ /* 0x000fe4000000000e */
[----:B------:R-:W-:Y:S01]  /*49a0*/  @!P1 PRMT R14, R27, 0x5410, R6 ;  /* 0x000054101b0e9816 */ /* 0x000fe20000000006 */
[C---:B------:R-:W-:Y:S01]  /*49b0*/  @!P1 IMAD.U32 R6, R8.reuse, 0x10000, RZ ;  /* 0x0001000008069824 */ /* 0x040fe200078e00ff */
[----:B------:R-:W-:Y:S02]  /*49c0*/  @!P1 LOP3.LUT R8, R8, 0xffff0000, RZ, 0xc0, !PT ;  /* 0xffff000008089812 */ /* 0x000fe400078ec0ff */
[C---:B------:R-:W-:Y:S02]  /*49d0*/  @!P1 SHF.L.U32 R43, R39.reuse, 0x10, RZ ;  /* 0x00000010272b9819 */ /* 0x040fe400000006ff */
[----:B------:R-:W-:Y:S02]  /*49e0*/  @!P1 LOP3.LUT R45, R39, 0xffff0000, RZ, 0xc0, !PT ;  /* 0xffff0000272d9812 */ /* 0x000fe400078ec0ff */
[----:B--2---:R-:W-:Y:S01]  /*49f0*/  @!P1 SHF.R.U64 R2, R22, 0x10, R23 ;  /* 0x0000001016029819 */ /* 0x004fe20000001217 */
[----:B------:R-:W-:Y:S02]  /*4a00*/  @!P1 IMAD.U32 R22, R20, 0x10000, RZ ;  /* 0x0001000014169824 */ /* 0x000fe400078e00ff */
[----:B------:R-:W-:Y:S01]  /*4a10*/  @!P1 IMAD.U32 R23, R49, 0x10000, RZ ;  /* 0x0001000031179824 */ /* 0x000fe200078e00ff */
[----:B------:R-:W-:Y:S01]  /*4a20*/  @!P1 PRMT R15, R27, 0x5432, R2 ;  /* 0x000054321b0f9816 */ /* 0x000fe20000000002 */
[----:B---3--:R-:W-:Y:S01]  /*4a30*/  @!P1 IMAD.U32 R2, R16, 0x10000, RZ ;  /* 0x0001000010029824 */ /* 0x008fe200078e00ff */
[----:B------:R-:W-:Y:S03]  /*4a40*/  @!P1 SHF.L.U32 R5, R17, 0x10, RZ ;  /* 0x0000001011059819 */ /* 0x000fe600000006ff */
[C---:B------:R-:W-:Y:S02]  /*4a50*/  @!P1 FMUL.FTZ R26, R2.reuse, R9 ;  /* 0x00000009021a9220 */ /* 0x040fe40000410000 */
[-C--:B------:R-:W-:Y:S02]  /*4a60*/  @!P1 FMUL.FTZ R2, R2, R3.reuse ;  /* 0x0000000302029220 */ /* 0x080fe40000410000 */
[----:B------:R-:W-:Y:S02]  /*4a70*/  @!P1 FMUL.FTZ R27, R5, R22 ;  /* 0x00000016051b9220 */ /* 0x000fe40000410000 */
        /* <DEDUP_REMOVED lines=12> */
[----:B------:R-:W-:Y:S02]  /*4b40*/  @!P1 FMUL.FTZ R40, R9, R20 ;  /* 0x0000001409289220 */ /* 0x000fe40000410000 */
[----:B------:R-:W-:Y:S01]  /*4b50*/  @!P1 FFMA.FTZ R57, R27, R8, -R11 ;  /* 0x000000081b399223 */ /* 0x000fe2000001080b */
[----:B------:R-:W-:Y:S01]  /*4b60*/  @!P1 LOP3.LUT R11, R19, 0xffff0000, RZ, 0xc0, !PT ;  /* 0xffff0000130b9812 */ /* 0x000fe200078ec0ff */
[-C--:B------:R-:W-:Y:S01]  /*4b70*/  @!P1 FMUL.FTZ R3, R9, R10.reuse ;  /* 0x0000000a09039220 */ /* 0x080fe20000410000 */
[C---:B------:R-:W-:Y:S01]  /*4b80*/  @!P1 LOP3.LUT R9, R14.reuse, 0xffff0000, RZ, 0xc0, !PT ;  /* 0xffff00000e099812 */ /* 0x040fe200078ec0ff */
[----:B------:R-:W-:Y:S02]  /*4b90*/  @!P1 FFMA.FTZ R56, R21, R10, -R40 ;  /* 0x0000000a15389223 */ /* 0x000fe40000010828 */
[----:B------:R-:W-:Y:S02]  /*4ba0*/  @!P1 IMAD.U32 R10, R19, 0x10000, RZ ;  /* 0x00010000130a9824 */ /* 0x000fe400078e00ff */
[----:B------:R-:W-:Y:S02]  /*4bb0*/  @!P1 IMAD.U32 R8, R14, 0x10000, RZ ;  /* 0x000100000e089824 */ /* 0x000fe400078e00ff */
[----:B------:R-:W-:Y:S02]  /*4bc0*/  @!P1 FMUL.FTZ R14, R10, R43 ;  /* 0x0000002b0a0e9220 */ /* 0x000fe40000410000 */
[----:B------:R-:W-:Y:S02]  /*4bd0*/  @!P1 FMUL.FTZ R39, R11, R45 ;  /* 0x0000002d0b279220 */ /* 0x000fe40000410000 */
[-C--:B------:R-:W-:Y:S01]  /*4be0*/  @!P1 FFMA.FTZ R54, R44, R8.reuse, -R14 ;  /* 0x000000082c369223 */ /* 0x080fe2000001080e */
[----:B------:R-:W-:Y:S01]  /*4bf0*/  @!P1 LOP3.LUT R14, R18, 0xffff0000, RZ, 0xc0, !PT ;  /* 0xffff0000120e9812 */ /* 0x000fe200078ec0ff */
[-C--:B------:R-:W-:Y:S01]  /*4c00*/  @!P1 FFMA.FTZ R53, R46, R9.reuse, -R39 ;  /* 0x000000092e359223 */ /* 0x080fe20000010827 */
[C---:B------:R-:W-:Y:S01]  /*4c10*/  @!P1 SHF.L.U32 R39, R41.reuse, 0x10, RZ ;  /* 0x0000001029279819 */ /* 0x040fe200000006ff */
[----:B------:R-:W-:Y:S01]  /*4c20*/  @!P1 FMUL.FTZ R10, R10, R8 ;  /* 0x000000080a0a9220 */ /* 0x000fe20000410000 */
[----:B------:R-:W-:Y:S01]  /*4c30*/  @!P1 LOP3.LUT R41, R41, 0xffff0000, RZ, 0xc0, !PT ;  /* 0xffff000029299812 */ /* 0x000fe200078ec0ff */
[----:B------:R-:W-:Y:S02]  /*4c40*/  @!P1 IMAD.U32 R8, R18, 0x10000, RZ ;  /* 0x0001000012089824 */ /* 0x000fe400078e00ff */
[----:B------:R-:W-:Y:S02]  /*4c50*/  @!P1 FMUL.FTZ R11, R11, R9 ;  /* 0x000000090b0b9220 */ /* 0x000fe40000410000 */
[C---:B------:R-:W-:Y:S01]  /*4c60*/  @!P1 IMAD.U32 R9, R15.reuse, 0x10000, RZ ;  /* 0x000100000f099824 */ /* 0x040fe200078e00ff */
[----:B------:R-:W-:Y:S01]  /*4c70*/  @!P1 LOP3.LUT R15, R15, 0xffff0000, RZ, 0xc0, !PT ;  /* 0xffff00000f0f9812 */ /* 0x000fe200078ec0ff */
[----:B------:R-:W-:Y:S02]  /*4c80*/  @!P1 IMAD.U32 R40, R50, 0x10000, RZ ;  /* 0x0001000032289824 */ /* 0x000fe400078e00ff */
        /* <DEDUP_REMOVED lines=8> */
[----:B------:R-:W-:Y:S01]  /*4d10*/  @!P1 FMUL.FTZ R9, R14, R15 ;  /* 0x0000000f0e099220 */ /* 0x000fe20000410000 */
        /* <DEDUP_REMOVED lines=22> */
.L_x_1221:
[----:B------:R-:W-:Y:S05]  /*4e80*/  BSYNC B0 ;  /* 0x0000000000007941 */ /* 0x000fea0003800000 */
.L_x_1220:
[----:B------:R4:W1:Y:S01]  /*4e90*/  SHFL.IDX PT, R53, R85, 0x2, 0x181f ;  /* 0x00581f0055357f89 */ /* 0x00086200000e0000 */
[----:B------:R-:W-:Y:S03]  /*4ea0*/  ISETP.GE.OR P0, PT, R149, R73, P5 ;  /* 0x000000499500720c */ /* 0x000fe60002f06670 */
[----:B------:R4:W3:Y:S10]  /*4eb0*/  SHFL.IDX PT, R52, R88, 0x2, 0x181f ;  /* 0x00581f0058347f89 */ /* 0x0008f400000e0000 */
[----:B------:R-:W-:-:S05]  /*4ec0*/  @P0 BRA `(.L_x_1215) ;  /* 0x00000aa000000947 */ /* 0x000fca0003800000 */
[----:B------:R-:W-:Y:S01]  /*4ed0*/  SEL R2, R71, R70, !P2 ;  /* 0x0000004647027207 */ /* 0x000fe20005000000 */
[----:B------:R-:W5:Y:S01]  /*4ee0*/  LDS.128 R44, [R124+0x5080] ;  /* 0x005080007c2c7984 */ /* 0x000f620000000c00 */
[----:B------:R-:W-:Y:S02]  /*4ef0*/  @!P1 SHF.R.U32.HI R6, RZ, 0x10, R65 ;  /* 0x00000010ff069819 */ /* 0x000fe40000011641 */
[----:B------:R-:W-:Y:S02]  /*4f00*/  SHF.R.S32.HI R3, RZ, 0x1f, R2 ;  /* 0x0000001fff037819 */ /* 0x000fe40000011402 */
[----:B--23--:R-:W-:Y:S02]  /*4f10*/  LEA R58, P0, R93, R52, 0x1 ;  /* 0x000000345d3a7211 */ /* 0x00cfe400078008ff */
[----:B------:R-:W-:Y:S02]  /*4f20*/  LEA.HI R2, R3, R2, RZ, 0x4 ;  /* 0x0000000203027211 */ /* 0x000fe400078f20ff */
[----:B-1----:R-:W-:Y:S02]  /*4f30*/  LEA.HI.X R59, R93, R53, R111, 0x1, P0 ;  /* 0x000000355d3b7211 */ /* 0x002fe400000f0c6f */
[----:B------:R-:W-:Y:S02]  /*4f40*/  LEA.HI.SX32 R2, R2, R69, 0x1c ;  /* 0x0000004502027211 */ /* 0x000fe400078fe2ff */
[----:B------:R-:W-:Y:S02]  /*4f50*/  @!P1 SHF.R.U64 R5, R30, 0x10, R31 ;  /* 0x000000101e059819 */ /* 0x000fe4000000121f */
[----:B------:R-:W-:Y:S01]  /*4f60*/  SHF.R.S32.HI R3, RZ, 0x1f, R2 ;  /* 0x0000001fff037819 */ /* 0x000fe20000011402 */
[----:B------:R-:W-:Y:S01]  /*4f70*/  IMAD.SHL.U32 R51, R2, 0x8, RZ ;  /* 0x0000000802337824 */ /* 0x000fe200078e00ff */
[----:B------:R-:W-:Y:S02]  /*4f80*/  @!P1 SHF.R.U64 R23, R64, 0x10, R65 ;  /* 0x0000001040179819 */ /* 0x000fe40000001241 */
[----:B------:R-:W-:Y:S02]  /*4f90*/  LEA.HI R3, R3, R2, RZ, 0x3 ;  /* 0x0000000203037211 */ /* 0x000fe400078f18ff */
[----:B------:R-:W-:Y:S02]  /*4fa0*/  @!P1 PRMT R23, R55, 0x5432, R23 ;  /* 0x0000543237179816 */ /* 0x000fe40000000017 */
[----:B------:R-:W-:Y:S02]  /*4fb0*/  SHF.R.S32.HI R2, RZ, 0x3, R3 ;  /* 0x00000003ff027819 */ /* 0x000fe40000011403 */
[----:B------:R-:W-:Y:S01]  /*4fc0*/  LOP3.LUT R3, R114, 0x38, R51, 0xf8, !PT ;  /* 0x0000003872037812 */ /* 0x000fe200078ef833 */
[----:B------:R-:W-:Y:S01]  /*4fd0*/  @!P1 IMAD.U32 R21, R23, 0x10000, RZ ;  /* 0x0001000017159824 */ /* 0x000fe200078e00ff */
[----:B------:R-:W-:Y:S01]  /*4fe0*/  @!P1 SHF.R.U64 R9, R66, 0x10, R67 ;  /* 0x0000001042099819 */ /* 0x000fe20000001243 */
[----:B------:R-:W-:Y:S01]  /*4ff0*/  IMAD R2, R2, 0xc00, R13 ;  /* 0x00000c0002027824 */ /* 0x000fe200078e020d */
[----:B------:R-:W-:Y:S02]  /*5000*/  LOP3.LUT R3, R3, R153, RZ, 0x3c, !PT ;  /* 0x0000009903037212 */ /* 0x000fe400078e3cff */
[----:B------:R-:W-:Y:S02]  /*5010*/  @!P1 PRMT R14, R68, 0x5410, R9 ;  /* 0x00005410440e9816 */ /* 0x000fe40000000009 */
[----:B------:R-:W-:Y:S01]  /*5020*/  @!P1 PRMT R11, R37, 0x5410, R5 ;  /* 0x00005410250b9816 */ /* 0x000fe20000000005 */
[----:B------:R-:W-:Y:S01]  /*5030*/  IMAD.IADD R2, R2, 0x1, R3 ;  /* 0x0000000102027824 */ /* 0x000fe200078e0203 */
[----:B------:R-:W-:Y:S02]  /*5040*/  @!P1 SHF.R.U64 R3, R28, 0x10, R29 ;  /* 0x000000101c039819 */ /* 0x000fe4000000121d */
[----:B------:R-:W-:Y:S01]  /*5050*/  @!P1 SHF.R.U32.HI R8, RZ, 0x10, R31 ;  /* 0x00000010ff089819 */ /* 0x000fe2000001161f */
[----:B------:R-:W-:Y:S01]  /*5060*/  IMAD.SHL.U32 R16, R2, 0x2, RZ ;  /* 0x0000000202107824 */ /* 0x000fe200078e00ff */
[----:B------:R-:W-:Y:S01]  /*5070*/  @!P1 PRMT R10, R36, 0x5432, R3 ;  /* 0x00005432240a9816 */ /* 0x000fe20000000003 */
[C---:B-----5:R-:W-:Y:S01]  /*5080*/  @!P1 IMAD.U32 R28, R45.reuse, 0x10000, RZ ;  /* 0x000100002d1c9824 */ /* 0x060fe200078e00ff */
[----:B------:R-:W-:Y:S01]  /*5090*/  @!P1 LOP3.LUT R30, R45, 0xffff0000, RZ, 0xc0, !PT ;  /* 0xffff00002d1e9812 */ /* 0x000fe200078ec0ff */
[----:B------:R-:W-:Y:S01]  /*50a0*/  @!P1 IMAD.U32 R31, R14, 0x10000, RZ ;  /* 0x000100000e1f9824 */ /* 0x000fe200078e00ff */
[----:B------:R-:W-:Y:S01]  /*50b0*/  @!P1 SHF.L.U32 R22, R44, 0x10, RZ ;  /* 0x000000102c169819 */ /* 0x000fe200000006ff */
[----:B------:R-:W1:Y:S01]  /*50c0*/  LDS.128 R16, [R16+0x5080] ;  /* 0x0050800010107984 */ /* 0x000e620000000c00 */
[C---:B------:R-:W-:Y:S02]  /*50d0*/  @!P1 SHF.L.U32 R41, R47.reuse, 0x10, RZ ;  /* 0x000000102f299819 */ /* 0x040fe400000006ff */
[----:B------:R-:W-:Y:S02]  /*50e0*/  @!P1 LOP3.LUT R43, R47, 0xffff0000, RZ, 0xc0, !PT ;  /* 0xffff00002f2b9812 */ /* 0x000fe400078ec0ff */
[----:B------:R-:W-:Y:S02]  /*50f0*/  @!P1 LOP3.LUT R39, R46, 0xffff0000, RZ, 0xc0, !PT ;  /* 0xffff00002e279812 */ /* 0x000fe400078ec0ff */
[----:B------:R-:W-:Y:S02]  /*5100*/  @!P1 SHF.R.U32.HI R2, RZ, 0x10, R29 ;  /* 0x00000010ff029819 */ /* 0x000fe4000001161d */
[----:B------:R-:W-:Y:S02]  /*5110*/  @!P1 PRMT R29, R55, 0x5410, R6 ;  /* 0x00005410371d9816 */ /* 0x000fe40000000006 */
[----:B------:R-:W-:Y:S01]  /*5120*/  @!P1 PRMT R6, R36, 0x5410, R2 ;  /* 0x0000541024069816 */ /* 0x000fe20000000002 */
[----:B------:R-:W-:Y:S01]  /*5130*/  @!P1 IMAD.U32 R36, R46, 0x10000, RZ ;  /* 0x000100002e249824 */ /* 0x000fe200078e00ff */
[----:B------:R-:W-:Y:S01]  /*5140*/  @!P1 PRMT R15, R37, 0x5432, R8 ;  /* 0x00005432250f9816 */ /* 0x000fe20000000008 */
[C---:B------:R-:W-:Y:S01]  /*5150*/  @!P1 IMAD.U32 R27, R29.reuse, 0x10000, RZ ;  /* 0x000100001d1b9824 */ /* 0x040fe200078e00ff */
[----:B------:R-:W-:Y:S01]  /*5160*/  @!P1 SHF.L.U32 R3, R6, 0x10, RZ ;  /* 0x0000001006039819 */ /* 0x000fe200000006ff */
[----:B------:R-:W-:Y:S01]  /*5170*/  @!P1 IMAD.U32 R8, R10, 0x10000, RZ ;  /* 0x000100000a089824 */ /* 0x000fe200078e00ff */
[----:B------:R-:W-:Y:S02]  /*5180*/  @!P1 LOP3.LUT R29, R29, 0xffff0000, RZ, 0xc0, !PT ;  /* 0xffff00001d1d9812 */ /* 0x000fe400078ec0ff */
[----:B------:R-:W-:Y:S02]  /*5190*/  @!P1 LOP3.LUT R23, R23, 0xffff0000, RZ, 0xc0, !PT ;  /* 0xffff000017179812 */ /* 0x000fe400078ec0ff */
[----:B------:R-:W-:Y:S02]  /*51a0*/  @!P1 SHF.R.U32.HI R42, RZ, 0x10, R67 ;  /* 0x00000010ff2a9819 */ /* 0x000fe40000011643 */
[----:B------:R-:W-:Y:S02]  /*51b0*/  ISETP.GE.AND P0, PT, R51, c[0x0][0x1d4], PT ;  /* 0x0000750033007a0c */ /* 0x000fe40003f06270 */
[----:B------:R-:W-:Y:S05]  /*51c0*/  @!P1 PRMT R42, R68, 0x5432, R42 ;  /* 0x00005432442a9816 */ /* 0x000fea000000002a */
[C---:B------:R-:W-:Y:S01]  /*51d0*/  @!P1 IMAD.U32 R40, R42.reuse, 0x10000, RZ ;  /* 0x000100002a289824 */ /* 0x040fe200078e00ff */
[----:B------:R-:W-:Y:S01]  /*51e0*/  @!P1 LOP3.LUT R42, R42, 0xffff0000, RZ, 0xc0, !PT ;  /* 0xffff00002a2a9812 */ /* 0x000fe200078ec0ff */
[C---:B-1----:R-:W-:Y:S04]  /*51f0*/  @!P1 IMAD.U32 R2, R17.reuse, 0x10000, RZ ;  /* 0x0001000011029824 */ /* 0x042fe800078e00ff */
[C---:B------:R-:W-:Y:S02]  /*5200*/  @!P1 FMUL.FTZ R9, R2.reuse, R27 ;  /* 0x0000001b02099220 */ /* 0x040fe40000410000 */
[-C--:B------:R-:W-:Y:S01]  /*5210*/  @!P1 FMUL.FTZ R5, R2, R3.reuse ;  /* 0x0000000302059220 */ /* 0x080fe20000410000 */
[----:B------:R-:W-:Y:S01]  /*5220*/  @!P1 LOP3.LUT R2, R17, 0xffff0000, RZ, 0xc0, !PT ;  /* 0xffff000011029812 */ /* 0x000fe200078ec0ff */
[----:B------:R-:W-:Y:S01]  /*5230*/  @!P1 FFMA.FTZ R61, R28, R3, -R9 ;  /* 0x000000031c3d9223 */ /* 0x000fe20000010809 */
[----:B------:R-:W-:Y:S01]  /*5240*/  @!P1 LOP3.LUT R3, R6, 0xffff0000, RZ, 0xc0, !PT ;  /* 0xffff000006039812 */ /* 0x000fe200078ec0ff */
[----:B------:R-:W-:Y:S02]  /*5250*/  @!P1 IMAD.U32 R9, R16, 0x10000, RZ ;  /* 0x0001000010099824 */ /* 0x000fe400078e00ff */
[C---:B------:R-:W-:Y:S02]  /*5260*/  @!P1 FMUL.FTZ R20, R2.reuse, R29 ;  /* 0x0000001d02149220 */ /* 0x040fe40000410000 */
[C---:B------:R-:W-:Y:S02]  /*5270*/  @!P1 FMUL.FTZ R26, R9.reuse, R21 ;  /* 0x00000015091a9220 */ /* 0x040fe40000410000 */
[-C--:B------:R-:W-:Y:S02]  /*5280*/  @!P1 FMUL.FTZ R6, R2, R3.reuse ;  /* 0x0000000302069220 */ /* 0x080fe40000410000 */
[----:B------:R-:W-:Y:S01]  /*5290*/  @!P1 FFMA.FTZ R60, R30, R3, -R20 ;  /* 0x000000031e3c9223 */ /* 0x000fe20000010814 */
[----:B------:R-:W-:Y:S01]  /*52a0*/  @!P1 LOP3.LUT R3, R16, 0xffff0000, RZ, 0xc0, !PT ;  /* 0xffff000010039812 */ /* 0x000fe200078ec0ff */
[-C--:B------:R-:W-:Y:S02]  /*52b0*/  @!P1 FMUL.FTZ R2, R9, R8.reuse ;  /* 0x0000000809029220 */ /* 0x080fe40000410000 */
[----:B------:R-:W-:Y:S02]  /*52c0*/  @!P1 IMAD.U32 R9, R18, 0x10000, RZ ;  /* 0x0001000012099824 */ /* 0x000fe400078e00ff */
[----:B------:R-:W-:Y:S01]  /*52d0*/  @!P1 FFMA.FTZ R57, R22, R8, -R26 ;  /* 0x0000000816399223 */ /* 0x000fe2000001081a */
[----:B------:R-:W-:Y:S01]  /*52e0*/  @!P1 LOP3.LUT R26, R44, 0xffff0000, RZ, 0xc0, !PT ;  /* 0xffff00002c1a9812 */ /* 0x000fe200078ec0ff */
[----:B------:R-:W-:Y:S01]  /*52f0*/  @!P1 FMUL.FTZ R20, R3, R23 ;  /* 0x0000001703149220 */ /* 0x000fe20000410000 */
[----:B------:R-:W-:Y:S01]  /*5300*/  @!P1 LOP3.LUT R8, R10, 0xffff0000, RZ, 0xc0, !PT ;  /* 0xffff00000a089812 */ /* 0x000fe200078ec0ff */
[C---:B------:R-:W-:Y:S01]  /*5310*/  @!P1 IMAD.U32 R10, R11.reuse, 0x10000, RZ ;  /* 0x000100000b0a9824 */ /* 0x040fe200078e00ff */
[----:B------:R-:W-:Y:S01]  /*5320*/  @!P1 LOP3.LUT R11, R11, 0xffff0000, RZ, 0xc0, !PT ;  /* 0xffff00000b0b9812 */ /* 0x000fe200078ec0ff */
[----:B------:R-:W-:Y:S02]  /*5330*/  @!P1 FMUL.FTZ R37, R9, R31 ;  /* 0x0000001f09259220 */ /* 0x000fe40000410000 */
[-C--:B------:R-:W-:Y:S02]  /*5340*/  @!P1 FMUL.FTZ R3, R3, R8.reuse ;  /* 0x0000000803039220 */ /* 0x080fe40000410000 */
[----:B------:R-:W-:Y:S01]  /*5350*/  @!P1 FFMA.FTZ R56, R26, R8, -R20 ;  /* 0x000000081a389223 */ /* 0x000fe20000010814 */
[----:B------:R-:W-:Y:S01]  /*5360*/  @!P1 LOP3.LUT R20, R19, 0xffff0000, RZ, 0xc0, !PT ;  /* 0xffff000013149812 */ /* 0x000fe200078ec0ff */
[-C--:B------:R-:W-:Y:S01]  /*5370*/  @!P1 FMUL.FTZ R8, R9, R10.reuse ;  /* 0x0000000a09089220 */ /* 0x080fe20000410000 */
[----:B------:R-:W-:Y:S01]  /*5380*/  @!P1 LOP3.LUT R9, R18, 0xffff0000, RZ, 0xc0, !PT ;  /* 0xffff000012099812 */ /* 0x000fe200078ec0ff */
[----:B------:R-:W-:Y:S01]  /*5390*/  @!P1 FFMA.FTZ R55, R36, R10, -R37 ;  /* 0x0000000a24379223 */ /* 0x000fe20000010825 */
[----:B------:R-:W-:Y:S01]  /*53a0*/  @!P1 LOP3.LUT R37, R14, 0xffff0000, RZ, 0xc0, !PT ;  /* 0xffff00000e259812 */ /* 0x000fe200078ec0ff */
[----:B------:R-:W-:Y:S02]  /*53b0*/  @!P1 IMAD.U32 R14, R19, 0x10000, RZ ;  /* 0x00010000130e9824 */ /* 0x000fe400078e00ff */
[C---:B------:R-:W-:Y:S01]  /*53c0*/  @!P1 IMAD.U32 R10, R15.reuse, 0x10000, RZ ;  /* 0x000100000f0a9824 */ /* 0x040fe200078e00ff */
[----:B------:R-:W-:Y:S01]  /*53d0*/  @!P1 LOP3.LUT R15, R15, 0xffff0000, RZ, 0xc0, !PT ;  /* 0xffff00000f0f9812 */ /* 0x000fe200078ec0ff */
[----:B------:R-:W-:Y:S02]  /*53e0*/  @!P1 FMUL.FTZ R49, R14, R40 ;  /* 0x000000280e319220 */ /* 0x000fe40000410000 */
[----:B------:R-:W-:Y:S02]  /*53f0*/  @!P1 FMUL.FTZ R48, R20, R42 ;  /* 0x0000002a14309220 */ /* 0x000fe40000410000 */
[C---:B------:R-:W-:Y:S02]  /*5400*/  @!P1 FMUL.FTZ R50, R9.reuse, R37 ;  /* 0x0000002509329220 */ /* 0x040fe40000410000 */
        /* <DEDUP_REMOVED lines=10> */
[----:B------:R-:W-:Y:S01]  /*54b0*/  @!P1 FFMA.FTZ R2, R21, R22, R2 ;  /* 0x0000001615029223 */ /* 0x000fe20000010002 */
[----:B------:R-:W-:Y:S01]  /*54c0*/  @!P1 MOV R45, R50 ;  /* 0x00000032002d9202 */ /* 0x000fe20000000f00 */
[----:B------:R-:W-:Y:S02]  /*54d0*/  @!P1 IMAD.MOV.U32 R47, RZ, RZ, R48 ;  /* 0x000000ffff2f9224 */ /* 0x000fe400078e0030 */
[----:B------:R-:W-:Y:S02]  /*54e0*/  @!P1 IMAD.MOV.U32 R46, RZ, RZ, R14 ;  /* 0x000000ffff2e9224 */ /* 0x000fe400078e000e */
[----:B------:R-:W-:Y:S02]  /*54f0*/  @!P1 FFMA.FTZ R3, R23, R26, R3 ;  /* 0x0000001a17039223 */ /* 0x000fe40000010003 */
[----:B------:R-:W-:Y:S01]  /*5500*/  @!P1 FFMA.FTZ R5, R27, R28, R5 ;  /* 0x0000001c1b059223 */ /* 0x000fe20000010005 */
[----:B------:R1:W-:Y:S01]  /*5510*/  ST.E.128 [R58.64], R44 ;  /* 0x0000002c3a007985 */ /* 0x0003e2000c101d06 */
[----:B------:R-:W-:Y:S01]  /*5520*/  @!P1 FFMA.FTZ R6, R29, R30, R6 ;  /* 0x0000001e1d069223 */ /* 0x000fe20000010006 */
[----:B------:R-:W-:Y:S01]  /*5530*/  @!P1 F2FP.BF16.PACK_AB R2, R3, R2 ;  /* 0x000000020302923e */ /* 0x000fe200000010ff */
        /* <DEDUP_REMOVED lines=17> */
.L_x_1199:
        /* <DEDUP_REMOVED lines=19> */
.L_x_1223:
[----:B-12---:R-:W-:Y:S05]  /*5780*/  BSYNC B0 ;  /* 0x0000000000007941 */ /* 0x006fea0003800000 */
.L_x_1222:
[----:B------:R1:W2:Y:S01]  /*5790*/  SHFL.IDX PT, R6, R85, 0x1, 0x181f ;  /* 0x00381f0055067f89 */ /* 0x0002a200000e0000 */
[----:B------:R-:W-:Y:S01]  /*57a0*/  ISETP.GE.AND P0, PT, R10, 0x11, PT ;  /* 0x000000110a00780c */ /* 0x000fe20003f06270 */
[----:B------:R-:W-:Y:S02]  /*57b0*/  BSSY B0, `(.L_x_1224) ;  /* 0x000000d000007945 */ /* 0x000fe40003800000 */
[----:B------:R1:W4:Y:S10]  /*57c0*/  SHFL.IDX PT, R5, R88, 0x1, 0x181f ;  /* 0x00381f0058057f89 */ /* 0x00033400000e0000 */
[----:B------:R-:W-:-:S05]  /*57d0*/  @!P0 BRA `(.L_x_1225) ;  /* 0x000000a000008947 */ /* 0x000fca0003800000 */
[----:B------:R-:W5:Y:S01]  /*57e0*/  @!P5 LDS.128 R16, [R72+0x5880] ;  /* 0x005880004810d984 */ /* 0x000f620000000c00 */
[CC--:B----4-:R-:W-:Y:S04]  /*57f0*/  @!P5 LEA R2, P0, R24.reuse, R5.reuse, 0x1 ;  /* 0x000000051802d211 */ /* 0x0d0fe800078008ff */
[-C--:B--2---:R-:W-:Y:S02]  /*5800*/  @!P5 LEA.HI.X R3, R24, R6.reuse, R25, 0x1, P0 ;  /* 0x000000061803d211 */ /* 0x084fe400000f0c19 */
[----:B------:R-:W-:Y:S11]  /*5810*/  ISETP.GE.AND P0, PT, R89, c[0x0][0x1d4], PT ;  /* 0x0000750059007a0c */ /* 0x000ff60003f06270 */
[----:B------:R-:W-:Y:S02]  /*5820*/  @!UPT UIADD3 URZ, URZ, URZ, URZ ;  /* 0x0000003f3f3ff290 */ /* 0x000fe4000fffe03f */
[C---:B---3--:R-:W-:Y:S04]  /*5830*/  @!P0 LEA R8, P1, R83.reuse, R5, 0x1 ;  /* 0x0000000553088211 */ /* 0x048fe800078208ff */
[----:B------:R-:W-:Y:S01]  /*5840*/  @!P0 LEA.HI.X R9, R83, R6, R90, 0x1, P1 ;  /* 0x0000000653098211 */ /* 0x000fe200008f0c5a */
[----:B-----5:R-:W-:Y:S04]  /*5850*/  @!P5 ST.E.128 [R2.64], R16 ;  /* 0x000000100200d985 */ /* 0x020fe8000c101d06 */
[----:B------:R-:W2:Y:S04]  /*5860*/  @!P0 LDS.128 R16, [R72+0x7080] ;  /* 0x0070800048108984 */ /* 0x000ea80000000c00 */
[----:B--2---:R2:W-:Y:S02]  /*5870*/  @!P0 ST.E.128 [R8.64], R16 ;  /* 0x0000001008008985 */ /* 0x0045e4000c101d06 */
.L_x_1225:
[----:B------:R-:W-:Y:S05]  /*5880*/  BSYNC B0 ;  /* 0x0000000000007941 */ /* 0x000fea0003800000 */
.L_x_1224:
[----:B------:R1:W4:Y:S01]  /*5890*/  SHFL.IDX PT, R3, R85, 0x2, 0x181f ;  /* 0x00581f0055037f89 */ /* 0x00032200000e0000 */
[----:B------:R-:W-:Y:S03]  /*58a0*/  ISETP.GE.AND P0, PT, R10, 0x21, PT ;  /* 0x000000210a00780c */ /* 0x000fe60003f06270 */
[----:B------:R1:W3:Y:S10]  /*58b0*/  SHFL.IDX PT, R2, R88, 0x2, 0x181f ;  /* 0x00581f0058027f89 */ /* 0x0002f400000e0000 */
[----:B------:R-:W-:-:S05]  /*58c0*/  @!P0 BRA `(.L_x_1215) ;  /* 0x000000a000008947 */ /* 0x000fca0003800000 */
[----:B--2---:R-:W2:Y:S01]  /*58d0*/  @!P5 LDS.128 R16, [R72+0x6080] ;  /* 0x006080004810d984 */ /* 0x004ea20000000c00 */
[CC--:B---3--:R-:W-:Y:S04]  /*58e0*/  @!P5 LEA R8, P0, R24.reuse, R2.reuse, 0x1 ;  /* 0x000000021808d211 */ /* 0x0c8fe800078008ff */
[-C--:B----4-:R-:W-:Y:S02]  /*58f0*/  @!P5 LEA.HI.X R9, R24, R3.reuse, R25, 0x1, P0 ;  /* 0x000000031809d211 */ /* 0x090fe400000f0c19 */
[----:B------:R-:W-:Y:S11]  /*5900*/  ISETP.GE.AND P0, PT, R89, c[0x0][0x1d4], PT ;  /* 0x0000750059007a0c */ /* 0x000ff60003f06270 */
[----:B------:R-:W-:Y:S02]  /*5910*/  @!UPT UIADD3 URZ, URZ, URZ, URZ ;  /* 0x0000003f3f3ff290 */ /* 0x000fe4000fffe03f */
[C---:B------:R-:W-:Y:S04]  /*5920*/  @!P0 LEA R2, P1, R83.reuse, R2, 0x1 ;  /* 0x0000000253028211 */ /* 0x040fe800078208ff */
[----:B------:R-:W-:Y:S01]  /*5930*/  @!P0 LEA.HI.X R3, R83, R3, R90, 0x1, P1 ;  /* 0x0000000353038211 */ /* 0x000fe200008f0c5a */
[----:B--2---:R-:W-:Y:S04]  /*5940*/  @!P5 ST.E.128 [R8.64], R16 ;  /* 0x000000100800d985 */ /* 0x004fe8000c101d06 */
[----:B------:R-:W2:Y:S04]  /*5950*/  @!P0 LDS.128 R8, [R72+0x7880] ;  /* 0x0078800048088984 */ /* 0x000ea80000000c00 */
[----:B--2---:R2:W-:Y:S02]  /*5960*/  @!P0 ST.E.128 [R2.64], R8 ;  /* 0x0000000802008985 */ /* 0x0045e4000c101d06 */
.L_x_1215:
[----:B------:R-:W-:Y:S05]  /*5970*/  BSYNC B2 ;  /* 0x0000000000027941 */ /* 0x000fea0003800000 */
.L_x_1198:
[C---:B--2---:R-:W-:Y:S01]  /*5980*/  IMAD R17, R38.reuse, -0x30, RZ ;  /* 0xffffffd026117824 */ /* 0x044fe200078e02ff */
[----:B------:R-:W-:Y:S01]  /*5990*/  ISETP.NE.AND P6, PT, R133, RZ, PT ;  /* 0x000000ff8500720c */ /* 0x000fe20003fc5270 */
[----:B---3--:R-:W-:Y:S01]  /*59a0*/  IMAD.WIDE R8, R38, 0x30, R112 ;  /* 0x0000003026087825 */ /* 0x008fe200078e0270 */
[----:B------:R-:W-:Y:S03]  /*59b0*/  BSSY B0, `(.L_x_1226) ;  /* 0x000004d000007945 */ /* 0x000fe60003800000 */
[----:B------:R-:W-:Y:S05]  /*59c0*/  IMAD.IADD R2, R128, 0x1, R17 ;  /* 0x0000000180027824 */ /* 0x000fea00078e0211 */
[----:B------:R-:W-:Y:S11]  /*59d0*/  ISETP.GE.AND P1, PT, R2, 0x11, PT ;  /* 0x000000110200780c */ /* 0x000ff60003f26270 */
[----:B------:R-:W-:Y:S02]  /*59e0*/  @!UPT UIADD3 URZ, URZ, URZ, URZ ;  /* 0x0000003f3f3ff290 */ /* 0x000fe4000fffe03f */
[----:B------:R-:W-:Y:S04]  /*59f0*/  @P1 IADD3 R6, P0, R8, 0x10, RZ ;  /* 0x0000001008061810 */ /* 0x000fe80007f1e0ff */
[----:B------:R-:W-:Y:S02]  /*5a00*/  @P1 IADD3.X R10, RZ, R9, RZ, P0, !PT ;  /* 0x00000009ff0a1210 */ /* 0x000fe400007fe4ff */
[----:B------:R-:W-:Y:S11]  /*5a10*/  ISETP.GE.AND P0, PT, R2, 0x21, PT ;  /* 0x000000210200780c */ /* 0x000ff60003f06270 */
[----:B------:R-:W-:Y:S02]  /*5a20*/  @!UPT UIADD3 URZ, URZ, URZ, URZ ;  /* 0x0000003f3f3ff290 */ /* 0x000fe4000fffe03f */
[----:B------:R-:W-:Y:S05]  /*5a30*/  @P0 IADD3 R16, P3, R8, 0x20, RZ ;  /* 0x0000002008100810 */ /* 0x000fea0007f7e0ff */
[----:B------:R-:W-:Y:S01]  /*5a40*/  @P0 IMAD.X R18, RZ, RZ, R9, P3 ;  /* 0x000000ffff120224 */ /* 0x000fe200018e0609 */
[----:B------:R-:W-:Y:S11]  /*5a50*/  ISETP.GE.AND P3, PT, R2, 0x1, PT ;  /* 0x000000010200780c */ /* 0x000ff60003f66270 */
[----:B------:R-:W-:Y:S02]  /*5a60*/  @!UPT UIADD3 URZ, URZ, URZ, URZ ;  /* 0x0000003f3f3ff290 */ /* 0x000fe4000fffe03f */
[----:B----4-:R-:W-:Y:S01]  /*5a70*/  @P3 IMAD R5, R9, c[0x0][0x258], RZ ;  /* 0x0000960009053a24 */ /* 0x010fe200078e02ff */
[----:B------:R-:W-:Y:S01]  /*5a80*/  @P3 MOV R2, R94 ;  /* 0x0000005e00023202 */ /* 0x000fe20000000f00 */
[----:B------:R-:W-:Y:S04]  /*5a90*/  @P3 IMAD.MOV.U32 R3, RZ, RZ, R106 ;  /* 0x000000ffff033224 */ /* 0x000fe800078e006a */
[C---:B------:R-:W-:Y:S04]  /*5aa0*/  @P3 IMAD.WIDE.U32 R2, R8.reuse, c[0x0][0x258], R2 ;  /* 0x0000960008023a25 */ /* 0x040fe800078e0002 */
[----:B------:R-:W-:Y:S01]  /*5ab0*/  @P3 IMAD R8, R8, c[0x0][0x25c], R5 ;  /* 0x0000970008083a24 */ /* 0x000fe200078e0205 */
[----:B------:R-:W-:Y:S01]  /*5ac0*/  @P3 LEA R14, P4, R2, c[0x0][0x250], 0x1 ;  /* 0x00009400020e3a11 */ /* 0x000fe200078808ff */
[----:B------:R-:W-:Y:S03]  /*5ad0*/  @P1 IMAD R5, R10, c[0x0][0x258], RZ ;  /* 0x000096000a051a24 */ /* 0x000fe600078e02ff */
[----:B------:R-:W-:Y:S01]  /*5ae0*/  @P3 IADD3 R8, R3, R8, RZ ;  /* 0x0000000803083210 */ /* 0x000fe20007ffe0ff */
[----:B------:R-:W-:Y:S01]  /*5af0*/  @P1 IMAD R5, R6, c[0x0][0x25c], R5 ;  /* 0x0000970006051a24 */ /* 0x000fe200078e0205 */
[----:B------:R-:W-:Y:S02]  /*5b00*/  @P1 MOV R3, R106 ;  /* 0x0000006a00031202 */ /* 0x000fe40000000f00 */
[----:B------:R-:W-:Y:S01]  /*5b10*/  @P3 LEA.HI.X R15, R2, c[0x0][0x254], R8, 0x1, P4 ;  /* 0x00009500020f3a11 */ /* 0x000fe200020f0c08 */
[----:B------:R-:W-:Y:S04]  /*5b20*/  @P1 IMAD.MOV.U32 R2, RZ, RZ, R94 ;  /* 0x000000ffff021224 */ /* 0x000fe800078e005e */
[----:B------:R-:W-:Y:S04]  /*5b30*/  @P1 IMAD.WIDE.U32 R2, R6, c[0x0][0x258], R2 ;  /* 0x0000960006021a25 */ /* 0x000fe800078e0002 */
[----:B------:R-:W-:Y:S01]  /*5b40*/  @P1 IMAD.IADD R5, R3, 0x1, R5 ;  /* 0x0000000103051824 */ /* 0x000fe200078e0205 */
[C---:B------:R-:W-:Y:S01]  /*5b50*/  @P1 LEA R10, P4, R2.reuse, c[0x0][0x250], 0x1 ;  /* 0x00009400020a1a11 */ /* 0x040fe200078808ff */
[----:B------:R-:W-:Y:S03]  /*5b60*/  @P0 IMAD.MOV.U32 R3, RZ, RZ, R106 ;  /* 0x000000ffff030224 */ /* 0x000fe600078e006a */
[----:B------:R-:W-:Y:S01]  /*5b70*/  @P1 LEA.HI.X R11, R2, c[0x0][0x254], R5, 0x1, P4 ;  /* 0x00009500020b1a11 */ /* 0x000fe200020f0c05 */
[----:B------:R-:W-:Y:S01]  /*5b80*/  @P0 IMAD R5, R18, c[0x0][0x258], RZ ;  /* 0x0000960012050a24 */ /* 0x000fe200078e02ff */
[----:B------:R-:W-:Y:S03]  /*5b90*/  @P0 MOV R2, R94 ;  /* 0x0000005e00020202 */ /* 0x000fe60000000f00 */
[C---:B------:R-:W-:Y:S02]  /*5ba0*/  @P0 IMAD R5, R16.reuse, c[0x0][0x25c], R5 ;  /* 0x0000970010050a24 */ /* 0x040fe400078e0205 */
[----:B------:R-:W-:Y:S05]  /*5bb0*/  @P0 IMAD.WIDE.U32 R2, R16, c[0x0][0x258], R2 ;  /* 0x0000960010020a25 */ /* 0x000fea00078e0002 */
[C---:B------:R-:W-:Y:S02]  /*5bc0*/  @P0 LEA R8, P4, R2.reuse, c[0x0][0x250], 0x1 ;  /* 0x0000940002080a11 */ /* 0x040fe400078808ff */
[----:B------:R-:W-:Y:S04]  /*5bd0*/  @P0 IADD3 R5, R3, R5, RZ ;  /* 0x0000000503050210 */ /* 0x000fe80007ffe0ff */
[----:B------:R-:W-:Y:S01]  /*5be0*/  @P0 LEA.HI.X R9, R2, c[0x0][0x254], R5, 0x1, P4 ;  /* 0x0000950002090a11 */ /* 0x000fe200020f0c05 */
[----:B------:R-:W-:Y:S01]  /*5bf0*/  IMAD R2, R104, c[0x0][0x208], RZ ;  /* 0x0000820068027a24 */ /* 0x000fe200078e02ff */
[----:B------:R-:W-:Y:S03]  /*5c00*/  ISETP.NE.AND P4, PT, R134, RZ, PT ;  /* 0x000000ff8600720c */ /* 0x000fe60003f85270 */
[C---:B------:R-:W-:Y:S02]  /*5c10*/  IMAD R5, R92.reuse, c[0x0][0x20c], R2 ;  /* 0x000083005c057a24 */ /* 0x040fe400078e0202 */
[----:B------:R-:W-:Y:S04]  /*5c20*/  IMAD.WIDE.U32 R2, R92, c[0x0][0x208], RZ ;  /* 0x000082005c027a25 */ /* 0x000fe800078e00ff */
[----:B------:R-:W-:Y:S02]  /*5c30*/  IMAD.IADD R3, R3, 0x1, R5 ;  /* 0x0000000103037824 */ /* 0x000fe400078e0205 */
[----:B------:R-:W-:Y:S02]  /*5c40*/  IMAD R5, R105, c[0x0][0x218], RZ ;  /* 0x0000860069057a24 */ /* 0x000fe400078e02ff */
[----:B------:R-:W-:Y:S01]  /*5c50*/  @!PT LDS RZ, [RZ] ;  /* 0x00000000fffff984 */ /* 0x000fe20000000800 */
[----:B------:R-:W-:Y:S01]  /*5c60*/  @!PT LDS RZ, [RZ] ;  /* 0x00000000fffff984 */ /* 0x000fe20000000800 */
[----:B------:R-:W-:Y:S01]  /*5c70*/  @!PT LDS RZ, [RZ] ;  /* 0x00000000fffff984 */ /* 0x000fe20000000800 */
[----:B------:R2:W-:Y:S01]  /*5c80*/  @P3 LDGSTS.E.BYPASS.LTC128B.128 [R72+0x2080], [R14.64], !P4 ;  /* 0x020800000e483fae */ /* 0x0005e2000e101d46 */
[C---:B------:R-:W-:Y:S04]  /*5c90*/  IMAD.WIDE.U32 R2, R91.reuse, c[0x0][0x218], R2 ;  /* 0x000086005b027a25 */ /* 0x040fe800078e0002 */
[----:B------:R2:W-:Y:S01]  /*5ca0*/  @P3 LDGSTS.E.BYPASS.LTC128B.128 [R72+0x3880], [R14.64+0x80], !P6 ;  /* 0x038800800e483fae */ /* 0x0005e2000f101d46 */
[----:B------:R-:W-:Y:S04]  /*5cb0*/  IMAD R5, R91, c[0x0][0x21c], R5 ;  /* 0x000087005b057a24 */ /* 0x000fe800078e0205 */
[----:B------:R3:W-:Y:S05]  /*5cc0*/  @P1 LDGSTS.E.BYPASS.LTC128B.128 [R72+0x2880], [R10.64], !P4 ;  /* 0x028800000a481fae */ /* 0x0007ea000e101d46 */
[----:B------:R3:W-:Y:S05]  /*5cd0*/  @P1 LDGSTS.E.BYPASS.LTC128B.128 [R72+0x4080], [R10.64+0x80], !P6 ;  /* 0x040800800a481fae */ /* 0x0007ea000f101d46 */
[----:B------:R3:W-:Y:S05]  /*5ce0*/  @P0 LDGSTS.E.BYPASS.LTC128B.128 [R72+0x3080], [R8.64], !P4 ;  /* 0x0308000008480fae */ /* 0x0007ea000e101d46 */
[----:B------:R3:W-:Y:S01]  /*5cf0*/  @P0 LDGSTS.E.BYPASS.LTC128B.128 [R72+0x4880], [R8.64+0x80], !P6 ;  /* 0x0488008008480fae */ /* 0x0007e2000f101d46 */
[----:B------:R-:W-:Y:S04]  /*5d00*/  IADD3 R2, P0, R164, R2, RZ ;  /* 0x00000002a4027210 */ /* 0x000fe80007f1e0ff */
[----:B------:R-:W0:Y:S01]  /*5d10*/  LDGDEPBAR ;  /* 0x00000000000079af */ /* 0x000e220000000000 */
[----:B------:R-:W-:Y:S02]  /*5d20*/  IADD3.X R3, R131, R3, R5, P0, !PT ;  /* 0x0000000383037210 */ /* 0x000fe400007fe405 */
[C---:B--2---:R-:W-:Y:S02]  /*5d30*/  LEA R14, P0, R2.reuse, c[0x0][0x1f8], 0x1 ;  /* 0x00007e00020e7a11 */ /* 0x044fe400078008ff */
[----:B------:R-:W-:Y:S02]  /*5d40*/  IADD3 R5, R17, R4, RZ ;  /* 0x0000000411057210 */ /* 0x000fe40007ffe0ff */
[----:B------:R-:W-:Y:S02]  /*5d50*/  LEA.HI.X R6, R2, c[0x0][0x1fc], R3, 0x1, P0 ;  /* 0x00007f0002067a11 */ /* 0x000fe400000f0c03 */
[----:B------:R3:W2:Y:S01]  /*5d60*/  SHFL.IDX PT, R2, R14, RZ, 0x181f ;  /* 0x00181fff0e027589 */ /* 0x0006a200000e0000 */
[----:B------:R-:W-:Y:S04]  /*5d70*/  IMNMX R5, R5, 0x30, PT ;  /* 0x0000003005057817 */ /* 0x000fe80003800200 */
[----:B------:R3:W4:Y:S01]  /*5d80*/  SHFL.IDX PT, R3, R6, RZ, 0x181f ;  /* 0x00181fff06037589 */ /* 0x00072200000e0000 */
[----:B------:R-:W-:Y:S05]  /*5d90*/  IMAD.IADD R5, R5, 0x1, -R35 ;  /* 0x0000000105057824 */ /* 0x000fea00078e0a23 */
[----:B------:R-:W-:Y:S01]  /*5da0*/  ISETP.GE.AND P0, PT, R5, 0x1, PT ;  /* 0x000000010500780c */ /* 0x000fe20003f06270 */
[----:B------:R-:W-:Y:S04]  /*5db0*/  DEPBAR.LE SB0, 0x0 ;  /* 0x000080000000791a */ /* 0x000fe80000000000 */
[----:B------:R-:W-:Y:S08]  /*5dc0*/  BAR.SYNC.DEFER_BLOCKING 0x0 ;  /* 0x0000000000007b1d */ /* 0x000ff00000010000 */
        /* <DEDUP_REMOVED lines=11> */
.L_x_1227:
[----:B--2---:R-:W-:Y:S05]  /*5e80*/  BSYNC B0 ;  /* 0x0000000000007941 */ /* 0x004fea0003800000 */
.L_x_1226:
[----:B----4-:R2:W4:Y:S01]  /*5e90*/  SHFL.IDX PT, R3, R6, 0x1, 0x181f ;  /* 0x00381f0006037f89 */ /* 0x01052200000e0000 */
[----:B------:R-:W-:Y:S01]  /*5ea0*/  ISETP.GE.AND P0, PT, R5, 0x11, PT ;  /* 0x000000110500780c */ /* 0x000fe20003f06270 */
[----:B------:R-:W-:Y:S02]  /*5eb0*/  BSSY B0, `(.L_x_1228) ;  /* 0x000000d000007945 */ /* 0x000fe40003800000 */
[----:B------:R2:W3:Y:S10]  /*5ec0*/  SHFL.IDX PT, R2, R14, 0x1, 0x181f ;  /* 0x00381f000e027f89 */ /* 0x0004f400000e0000 */
        /* <DEDUP_REMOVED lines=11> */
.L_x_1229:
[----:B------:R-:W-:Y:S05]  /*5f80*/  BSYNC B0 ;  /* 0x0000000000007941 */ /* 0x000fea0003800000 */
.L_x_1228:
[----:B---34-:R3:W4:Y:S01]  /*5f90*/  SHFL.IDX PT, R3, R6, 0x2, 0x181f ;  /* 0x00581f0006037f89 */ /* 0x01872200000e0000 */
[----:B------:R-:W-:Y:S01]  /*5fa0*/  ISETP.GE.AND P0, PT, R5, 0x21, PT ;  /* 0x000000210500780c */ /* 0x000fe20003f06270 */
[----:B------:R-:W-:Y:S02]  /*5fb0*/  BSSY B0, `(.L_x_1230) ;  /* 0x000000d000007945 */ /* 0x000fe40003800000 */
[----:B------:R3:W2:Y:S10]  /*5fc0*/  SHFL.IDX PT, R2, R14, 0x2, 0x181f ;  /* 0x00581f000e027f89 */ /* 0x0006b400000e0000 */
[----:B------:R-:W-:-:S05]  /*5fd0*/  @!P0 BRA `(.L_x_1231) ;  /* 0x000000a000008947 */ /* 0x000fca0003800000 */
[----:B------:R-:W5:Y:S01]  /*5fe0*/  @!P5 LDS.128 R16, [R72+0x3080] ;  /* 0x003080004810d984 */ /* 0x000f620000000c00 */
[CC--:B--2---:R-:W-:Y:S04]  /*5ff0*/  @!P5 LEA R8, P0, R24.reuse, R2.reuse, 0x1 ;  /* 0x000000021808d211 */ /* 0x0c4fe800078008ff */
[-C--:B----4-:R-:W-:Y:S02]  /*6000*/  @!P5 LEA.HI.X R9, R24, R3.reuse, R25, 0x1, P0 ;  /* 0x000000031809d211 */ /* 0x090fe400000f0c19 */
[----:B------:R-:W-:Y:S11]  /*6010*/  ISETP.GE.AND P0, PT, R89, c[0x0][0x1d4], PT ;  /* 0x0000750059007a0c */ /* 0x000ff60003f06270 */
[----:B------:R-:W-:Y:S02]  /*6020*/  @!UPT UIADD3 URZ, URZ, URZ, URZ ;  /* 0x0000003f3f3ff290 */ /* 0x000fe4000fffe03f */
[C---:B------:R-:W-:Y:S04]  /*6030*/  @!P0 LEA R2, P1, R83.reuse, R2, 0x1 ;  /* 0x0000000253028211 */ /* 0x040fe800078208ff */
[----:B------:R-:W-:Y:S01]  /*6040*/  @!P0 LEA.HI.X R3, R83, R3, R90, 0x1, P1 ;  /* 0x0000000353038211 */ /* 0x000fe200008f0c5a */
[----:B-----5:R-:W-:Y:S04]  /*6050*/  @!P5 ST.E.128 [R8.64], R16 ;  /* 0x000000100800d985 */ /* 0x020fe8000c101d06 */
[----:B------:R-:W2:Y:S04]  /*6060*/  @!P0 LDS.128 R8, [R72+0x4880] ;  /* 0x0048800048088984 */ /* 0x000ea80000000c00 */
[----:B--2---:R2:W-:Y:S02]  /*6070*/  @!P0 ST.E.128 [R2.64], R8 ;  /* 0x0000000802008985 */ /* 0x0045e4000c101d06 */
.L_x_1231:
[----:B------:R-:W-:Y:S05]  /*6080*/  BSYNC B0 ;  /* 0x0000000000007941 */ /* 0x000fea0003800000 */
.L_x_1230:
[C---:B------:R-:W-:Y:S02]  /*6090*/  ISETP.GT.AND P0, PT, R38.reuse, R119, PT ;  /* 0x000000772600720c */ /* 0x040fe40003f04270 */
[----:B------:R-:W-:Y:S11]  /*60a0*/  IADD3 R38, R38, -0x1, RZ ;  /* 0xffffffff26267810 */ /* 0x000ff60007ffe0ff */
[----:B--2-4-:R-:W-:Y:S01]  /*60b0*/  @P0 SHF.R.S32.HI R3, RZ, 0x1f, R38 ;  /* 0x0000001fff030819 */ /* 0x014fe20000011426 */
[----:B------:R-:W-:Y:S02]  /*60c0*/  @P0 IMAD R2, R155, R38, RZ ;  /* 0x000000269b020224 */ /* 0x000fe400078e02ff */
[----:B------:R-:W-:Y:S02]  /*60d0*/  @P0 IMAD.MOV.U32 R8, RZ, RZ, R120 ;  /* 0x000000ffff080224 */ /* 0x000fe400078e0078 */
        /* <DEDUP_REMOVED lines=15> */
[C---:B---3--:R-:W-:Y:S04]  /*61d0*/  @P0 IADD3 R14, P1, R8.reuse, R148, RZ ;  /* 0x00000094080e0210 */ /* 0x048fe80007f3e0ff */
        /* <DEDUP_REMOVED lines=9> */
[----:B------:R-:W3:Y:S04]  /*6270*/  LDL R5, [R1+0x64] ;  /* 0x0000640001057983 */ /* 0x000ee80000100800 */
[----:B------:R4:W5:Y:S04]  /*6280*/  LDL R13, [R1+0x58] ;  /* 0x00005800010d7983 */ /* 0x0009680000100800 */
[----:B------:R-:W-:Y:S01]  /*6290*/  BAR.SYNC.DEFER_BLOCKING 0x0 ;  /* 0x0000000000007b1d */ /* 0x000fe20000010000 */
[----:B---3--:R-:W-:-:S05]  /*62a0*/  IADD3 R0, R5, 0x2f, RZ ;  /* 0x0000002f05007810 */ /* 0x008fca0007ffe0ff */
[----:B------:R-:W-:-:S05]  /*62b0*/  IMAD.HI R0, R0, 0x2aaaaaab, RZ ;  /* 0x2aaaaaab00007827 */ /* 0x000fca00078e02ff */
[----:B--2---:R-:W-:-:S04]  /*62c0*/  SHF.R.U32.HI R2, RZ, 0x1f, R0 ;  /* 0x0000001fff027819 */ /* 0x004fc80000011600 */
[----:B------:R-:W-:Y:S02]  /*62d0*/  LEA.HI.SX32 R7, R0, R2, 0x1d ;  /* 0x0000000200077211 */ /* 0x000fe400078feaff */
.L_x_1197:
[----:B----4-:R-:W-:Y:S01]  /*62e0*/  IMAD.MOV.U32 R0, RZ, RZ, c[0x0][0x2c4] ;  /* 0x0000b100ff007624 */ /* 0x010fe200078e00ff */
[----:B------:R2:W-:Y:S01]  /*62f0*/  STL.64 [R1], R176 ;  /* 0x000000b001007387 */ /* 0x0005e20000100a00 */
[----:B-1----:R-:W-:-:S03]  /*6300*/  IMAD.MOV.U32 R4, RZ, RZ, c[0x0][0x32c] ;  /* 0x0000cb00ff047624 */ /* 0x002fc600078e00ff */
[----:B------:R-:W-:Y:S02]  /*6310*/  ISETP.NE.AND P2, PT, R0, 0x1, PT ;  /* 0x000000010000780c */ /* 0x000fe40003f45270 */
[----:B------:R-:W-:Y:S02]  /*6320*/  IADD3 R0, R137, 0x7f, RZ ;  /* 0x0000007f89007810 */ /* 0x000fe40007ffe0ff */
[----:B------:R-:W-:-:S09]  /*6330*/  ISETP.GE.AND P1, PT, R4, 0x1, PT ;  /* 0x000000010400780c */ /* 0x000fd20003f26270 */
[----:B------:R-:W-:-:S05]  /*6340*/  @P2 IMAD.HI.U32 R2, R0, c[0x0][0x2c8], RZ ;  /* 0x0000b20000022a27 */ /* 0x000fca00078e00ff */
[----:B------:R-:W-:-:S04]  /*6350*/  @P2 SHF.R.U32.HI R0, RZ, c[0x0][0x2cc], R2 ;  /* 0x0000b300ff002a19 */ /* 0x000fc80000011602 */
[----:B------:R-:W-:-:S05]  /*6360*/  IADD3 R0, R0, 0x1, R5 ;  /* 0x0000000100007810 */ /* 0x000fca0007ffe005 */
[----:B-----5:R-:W-:-:S05]  /*6370*/  IMAD.IADD R2, R0, 0x1, -R13 ;  /* 0x0000000100027824 */ /* 0x020fca00078e0a0d */
[----:B------:R-:W-:Y:S01]  /*6380*/  IADD3 R3, R2, c[0x0][0x328], RZ ;  /* 0x0000ca0002037a10 */ /* 0x000fe20007ffe0ff */
[----:B------:R-:W-:Y:S05]  /*6390*/  @!P1 BRA `(.L_x_1233) ;  /* 0x0000010000009947 */ /* 0x000fea0003800000 */
[C---:B--2---:R-:W-:Y:S01]  /*63a0*/  ISETP.GT.AND P0, PT, R2.reuse, RZ, PT ;  /* 0x000000ff0200720c */ /* 0x044fe20003f04270 */
[----:B------:R-:W-:Y:S01]  /*63b0*/  BSSY B0, `(.L_x_1234) ;  /* 0x000000c000007945 */ /* 0x000fe20003800000 */
        /* <DEDUP_REMOVED lines=8> */
.L_x_1235:
[----:B------:R-:W-:-:S13]  /*6440*/  ISETP.NE.AND P0, PT, R4, 0x1, PT ;  /* 0x000000010400780c */ /* 0x000fda0003f05270 */
[----:B------:R-:W-:-:S05]  /*6450*/  @P0 IMAD.HI.U32 R2, R0, c[0x0][0x330], RZ ;  /* 0x0000cc0000020a27 */ /* 0x000fca00078e00ff */
[----:B------:R-:W-:Y:S02]  /*6460*/  @P0 SHF.R.U32.HI R0, RZ, c[0x0][0x334], R2 ;  /* 0x0000cd00ff000a19 */ /* 0x000fe40000011602 */
.L_x_1236:
[----:B------:R-:W-:Y:S05]  /*6470*/  BSYNC B0 ;  /* 0x0000000000007941 */ /* 0x000fea0003800000 */
.L_x_1234:
[----:B------:R-:W-:-:S05]  /*6480*/  IMAD R0, R0, R4, c[0x0][0x32c] ;  /* 0x0000cb0000007624 */ /* 0x000fca00078e0204 */
[----:B------:R-:W-:-:S04]  /*6490*/  IMNMX R3, R3, R0, PT ;  /* 0x0000000003037217 */ /* 0x000fc80003800200 */
.L_x_1233:
[----:B--2---:R-:W-:Y:S01]  /*64a0*/  IADD3 R3, R3, 0x2f, RZ ;  /* 0x0000002f03037810 */ /* 0x004fe20007ffe0ff */
[----:B------:R-:W-:-:S04]  /*64b0*/  @P2 IMAD.HI.U32 R2, R137, c[0x0][0x2c8], RZ ;  /* 0x0000b20089022a27 */ /* 0x000fc800078e00ff */
[----:B------:R-:W-:-:S04]  /*64c0*/  IMAD.HI R3, R3, 0x2aaaaaab, RZ ;  /* 0x2aaaaaab03037827 */ /* 0x000fc800078e02ff */
[----:B------:R-:W-:Y:S01]  /*64d0*/  IMAD.MOV.U32 R0, RZ, RZ, R137 ;  /* 0x000000ffff007224 */ /* 0x000fe200078e0089 */
[----:B------:R-:W-:Y:S02]  /*64e0*/  @P2 SHF.R.U32.HI R0, RZ, c[0x0][0x2cc], R2 ;  /* 0x0000b300ff002a19 */ /* 0x000fe40000011602 */
[----:B------:R-:W-:Y:S02]  /*64f0*/  SHF.R.U32.HI R2, RZ, 0x1f, R3 ;  /* 0x0000001fff027819 */ /* 0x000fe40000011603 */
[----:B------:R-:W-:Y:S02]  /*6500*/  IADD3 R0, R0, R5, -R13 ;  /* 0x0000000500007210 */ /* 0x000fe40007ffe80d */
[----:B------:R-:W-:Y:S02]  /*6510*/  LEA.HI.SX32 R2, R3, R2, 0x1d ;  /* 0x0000000203027211 */ /* 0x000fe400078feaff */
[----:B------:R-:W-:Y:S02]  /*6520*/  IADD3 R3, R0, -c[0x0][0x324], RZ ;  /* 0x8000c90000037a10 */ /* 0x000fe40007ffe0ff */
[----:B------:R-:W-:Y:S01]  /*6530*/  IMNMX R230, R2, R7, PT ;  /* 0x0000000702e67217 */ /* 0x000fe20003800200 */
[----:B------:R-:W-:Y:S05]  /*6540*/  @!P1 BRA `(.L_x_1237) ;  /* 0x000000f000009947 */ /* 0x000fea0003800000 */
[----:B------:R-:W-:Y:S01]  /*6550*/  ISETP.GT.AND P0, PT, R0, -0x1, PT ;  /* 0xffffffff0000780c */ /* 0x000fe20003f04270 */
[----:B------:R-:W-:-:S12]  /*6560*/  BSSY B0, `(.L_x_1238) ;  /* 0x000000b000007945 */ /* 0x000fd80003800000 */
[----:B------:R-:W-:Y:S05]  /*6570*/  @P0 BRA `(.L_x_1239) ;  /* 0x0000006000000947 */ /* 0x000fea0003800000 */
[----:B------:R-:W-:Y:S02]  /*6580*/  ISETP.NE.AND P0, PT, R4, 0x1, PT ;  /* 0x000000010400780c */ /* 0x000fe40003f05270 */
[----:B------:R-:W-:-:S11]  /*6590*/  LOP3.LUT R0, RZ, R0, RZ, 0x33, !PT ;  /* 0x00000000ff007212 */ /* 0x000fd600078e33ff */
[----:B------:R-:W-:-:S05]  /*65a0*/  @P0 IMAD.HI.U32 R2, R0, c[0x0][0x330], RZ ;  /* 0x0000cc0000020a27 */ /* 0x000fca00078e00ff */
[----:B------:R-:W-:-:S04]  /*65b0*/  @P0 SHF.R.U32.HI R0, RZ, c[0x0][0x334], R2 ;  /* 0x0000cd00ff000a19 */ /* 0x000fc80000011602 */
[----:B------:R-:W-:Y:S01]  /*65c0*/  LOP3.LUT R0, RZ, R0, RZ, 0x33, !PT ;  /* 0x00000000ff007212 */ /* 0x000fe200078e33ff */
[----:B------:R-:W-:Y:S05]  /*65d0*/  BRA `(.L_x_1240) ;  /* 0x0000003000007947 */ /* 0x000fea0003800000 */
.L_x_1239:
[----:B------:R-:W-:-:S13]  /*65e0*/  ISETP.NE.AND P0, PT, R4, 0x1, PT ;  /* 0x000000010400780c */ /* 0x000fda0003f05270 */
[----:B------:R-:W-:-:S05]  /*65f0*/  @P0 IMAD.HI.U32 R2, R0, c[0x0][0x330], RZ ;  /* 0x0000cc0000020a27 */ /* 0x000fca00078e00ff */
[----:B------:R-:W-:Y:S02]  /*6600*/  @P0 SHF.R.U32.HI R0, RZ, c[0x0][0x334], R2 ;  /* 0x0000cd00ff000a19 */ /* 0x000fe40000011602 */
.L_x_1240:
[----:B------:R-:W-:Y:S05]  /*6610*/  BSYNC B0 ;  /* 0x0000000000007941 */ /* 0x000fea0003800000 */
.L_x_1238:
[----:B------:R-:W-:-:S05]  /*6620*/  IMAD R0, R0, c[0x0][0x32c], RZ ;  /* 0x0000cb0000007a24 */ /* 0x000fca00078e02ff */
[----:B------:R-:W-:-:S05]  /*6630*/  IMNMX R3, R3, R0, !PT ;  /* 0x0000000003037217 */ /* 0x000fca0007800200 */
.L_x_1237:
        /* <DEDUP_REMOVED lines=10> */
[----:B------:R-:W-:Y:S01]  /*66e0*/  IMAD.MOV.U32 R11, RZ, RZ, RZ ;  /* 0x000000ffff0b7224 */ /* 0x000fe200078e00ff */
[----:B------:R-:W-:Y:S01]  /*66f0*/  MOV R126, RZ ;  /* 0x000000ff007e7202 */ /* 0x000fe20000000f00 */
[----:B------:R-:W-:Y:S01]  /*6700*/  IMAD.MOV.U32 R124, RZ, RZ, RZ ;  /* 0x000000ffff7c7224 */ /* 0x000fe200078e00ff */
[----:B------:R-:W-:Y:S01]  /*6710*/  IMNMX R4, RZ, R0, !PT ;  /* 0x00000000ff047217 */ /* 0x000fe20007800200 */
[----:B------:R-:W-:Y:S01]  /*6720*/  IMAD.MOV.U32 R122, RZ, RZ, RZ ;  /* 0x000000ffff7a7224 */ /* 0x000fe200078e00ff */
[----:B------:R-:W-:Y:S01]  /*6730*/  MOV R12, RZ ;  /* 0x000000ff000c7202 */ /* 0x000fe20000000f00 */
[----:B------:R-:W-:Y:S01]  /*6740*/  CS2R R120, SRZ ;  /* 0x0000000000787805 */ /* 0x000fe2000001ff00 */
[----:B------:R-:W-:Y:S01]  /*6750*/  ISETP.GT.AND P1, PT, R230, R4, PT ;  /* 0x00000004e600720c */ /* 0x000fe20003f24270 */
[----:B------:R1:W-:Y:S01]  /*6760*/  STL [R1+0x98], R4 ;  /* 0x0000980401007387 */ /* 0x0003e20000100800 */
[----:B------:R-:W-:Y:S01]  /*6770*/  MOV R114, RZ ;  /* 0x000000ff00727202 */ /* 0x000fe20000000f00 */
[----:B------:R-:W-:Y:S01]  /*6780*/  CS2R R18, SRZ ;  /* 0x0000000000127805 */ /* 0x000fe2000001ff00 */
[----:B------:R-:W-:Y:S01]  /*6790*/  IMAD.MOV.U32 R112, RZ, RZ, RZ ;  /* 0x000000ffff707224 */ /* 0x000fe200078e00ff */
[----:B------:R-:W-:Y:S01]  /*67a0*/  MOV R118, RZ ;  /* 0x000000ff00767202 */ /* 0x000fe20000000f00 */
[----:B------:R-:W-:Y:S01]  /*67b0*/  CS2R R116, SRZ ;  /* 0x0000000000747805 */ /* 0x000fe2000001ff00 */
[----:B------:R-:W-:Y:S01]  /*67c0*/  CS2R R110, SRZ ;  /* 0x00000000006e7805 */ /* 0x000fe2000001ff00 */
[----:B------:R-:W-:Y:S01]  /*67d0*/  CS2R R22, SRZ ;  /* 0x0000000000167805 */ /* 0x000fe2000001ff00 */
[----:B------:R-:W-:Y:S01]  /*67e0*/  IMAD.MOV.U32 R108, RZ, RZ, RZ ;  /* 0x000000ffff6c7224 */ /* 0x000fe200078e00ff */
[----:B------:R-:W-:Y:S01]  /*67f0*/  MOV R106, RZ ;  /* 0x000000ff006a7202 */ /* 0x000fe20000000f00 */
[----:B------:R-:W-:Y:S01]  /*6800*/  CS2R R24, SRZ ;  /* 0x0000000000187805 */ /* 0x000fe2000001ff00 */
[----:B------:R-:W-:Y:S01]  /*6810*/  IMAD.MOV.U32 R104, RZ, RZ, RZ ;  /* 0x000000ffff687224 */ /* 0x000fe200078e00ff */
[----:B------:R-:W-:Y:S01]  /*6820*/  CS2R R98, SRZ ;  /* 0x0000000000627805 */ /* 0x000fe2000001ff00 */
[----:B------:R-:W-:Y:S01]  /*6830*/  MOV R96, RZ ;  /* 0x000000ff00607202 */ /* 0x000fe20000000f00 */
[----:B------:R-:W-:Y:S01]  /*6840*/  CS2R R26, SRZ ;  /* 0x00000000001a7805 */ /* 0x000fe2000001ff00 */
[----:B------:R-:W-:Y:S01]  /*6850*/  IMAD.MOV.U32 R102, RZ, RZ, RZ ;  /* 0x000000ffff667224 */ /* 0x000fe200078e00ff */
[----:B------:R-:W-:Y:S01]  /*6860*/  MOV R100, RZ ;  /* 0x000000ff00647202 */ /* 0x000fe20000000f00 */
        /* <DEDUP_REMOVED lines=58> */
[----:B------:R-:W-:Y:S01]  /*6c10*/  MOV R172, RZ ;  /* 0x000000ff00ac7202 */ /* 0x000fe20000000f00 */
[----:B------:R-:W-:Y:S05]  /*6c20*/  @!P1 BRA `(.L_x_1241) ;  /* 0x0001347000009947 */ /* 0x000fea0003800000 */
[----:B-1----:R-:W2:Y:S04]  /*6c30*/  LDL R57, [R1+0xd0] ;  /* 0x0000d00001397983 */ /* 0x002ea80000100800 */
[----:B------:R-:W3:Y:S01]  /*6c40*/  LDL R0, [R1+0x4c] ;  /* 0x00004c0001007983 */ /* 0x000ee20000100800 */
[----:B------:R-:W-:Y:S01]  /*6c50*/  ISETP.NE.U32.AND P5, PT, RZ, c[0x0][0x340], PT ;  /* 0x0000d000ff007a0c */ /* 0x000fe20003fa5070 */
[----:B------:R-:W-:-:S03]  /*6c60*/  ULDC.64 UR4, c[0x0][0x18] ;  /* 0x0000060000047ab9 */ /* 0x000fc60000000a00 */
[----:B------:R-:W-:-:S13]  /*6c70*/  ISETP.NE.AND.EX P5, PT, RZ, c[0x0][0x344], PT, P5 ;  /* 0x0000d100ff007a0c */ /* 0x000fda0003fa5350 */
[----:B------:R-:W-:Y:S01]  /*6c80*/  @P5 IMAD.MOV.U32 R2, RZ, RZ, 0x4 ;  /* 0x00000004ff025424 */ /* 0x000fe200078e00ff */
[----:B------:R-:W1:Y:S01]  /*6c90*/  S2R R7, SR_CTAID.Y ;  /* 0x0000000000077919 */ /* 0x000e620000002600 */
[----:B------:R-:W-:-:S04]  /*6ca0*/  SHF.R.S32.HI R27, RZ, 0x1f, R176 ;  /* 0x0000001fff1b7819 */ /* 0x000fc800000114b0 */
[----:B------:R-:W-:Y:S02]  /*6cb0*/  LEA.HI R6, R27, R176, RZ, 0x3 ;  /* 0x000000b01b067211 */ /* 0x000fe400078f18ff */
[----:B-1----:R-:W-:Y:S02]  /*6cc0*/  SHF.R.S32.HI R7, RZ, 0x1f, R7 ;  /* 0x0000001fff077819 */ /* 0x002fe40000011407 */
[----:B------:R-:W-:Y:S02]  /*6cd0*/  SHF.R.S32.HI R25, RZ, 0x3, R6 ;  /* 0x00000003ff197819 */ /* 0x000fe40000011406 */
[----:B------:R-:W-:Y:S01]  /*6ce0*/  ISETP.NE.U32.AND P0, PT, RZ, c[0x0][0x348], PT ;  /* 0x0000d200ff007a0c */ /* 0x000fe20003f05070 */
[----:B--2---:R-:W-:-:S05]  /*6cf0*/  @P5 IMAD.WIDE R2, R57, R2, c[0x0][0x340] ;  /* 0x0000d00039025625 */ /* 0x004fca00078e0202 */
[----:B------:R3:W5:Y:S01]  /*6d00*/  @P5 LDG.E R19, [R2.64] ;  /* 0x0000000602135981 */ /* 0x000762000c1e1900 */
[----:B------:R-:W-:Y:S01]  /*6d10*/  ISETP.NE.AND.EX P0, PT, RZ, c[0x0][0x34c], PT, P0 ;  /* 0x0000d300ff007a0c */ /* 0x000fe20003f05300 */
[----:B------:R-:W-:Y:S01]  /*6d20*/  UIADD3 UR4, UP0, UR4, 0x8080, URZ ;  /* 0x0000808004047890 */ /* 0x000fe2000ff1e03f */
[----:B------:R-:W-:Y:S01]  /*6d30*/  LEA.HI R22, R27, R176, RZ, 0x4 ;  /* 0x000000b01b167211 */ /* 0x000fe200078f20ff */
[----:B------:R-:W-:Y:S01]  /*6d40*/  STL [R1+0x10], R13 ;  /* 0x0000100d01007387 */ /* 0x000fe20000100800 */
[----:B------:R-:W-:Y:S01]  /*6d50*/  IADD3 R139, R230, -0x1, RZ ;  /* 0xffffffffe68b7810 */ /* 0x000fe20007ffe0ff */
[----:B------:R-:W-:Y:S01]  /*6d60*/  UIADD3.X UR5, URZ, UR5, URZ, UP0, !UPT ;  /* 0x000000053f057290 */ /* 0x000fe200087fe43f */
[----:B---3--:R-:W-:-:S05]  /*6d70*/  SHF.R.S32.HI R2, RZ, 0x1f, R0 ;  /* 0x0000001fff027819 */ /* 0x008fca0000011400 */
[----:B------:R-:W-:-:S04]  /*6d80*/  IMAD R2, R2, c[0x0][0x178], RZ ;  /* 0x00005e0002027a24 */ /* 0x000fc800078e02ff */
[C---:B------:R-:W-:Y:S02]  /*6d90*/  IMAD R4, R0.reuse, c[0x0][0x17c], R2 ;  /* 0x00005f0000047a24 */ /* 0x040fe400078e0202 */
[----:B------:R-:W-:Y:S01]  /*6da0*/  IMAD.WIDE.U32 R2, R0, c[0x0][0x178], RZ ;  /* 0x00005e0000027a25 */ /* 0x000fe200078e00ff */
[----:B------:R-:W-:-:S03]  /*6db0*/  LOP3.LUT R0, R6, 0xfffffff8, RZ, 0xc0, !PT ;  /* 0xfffffff806007812 */ /* 0x000fc600078ec0ff */
[----:B------:R-:W-:Y:S02]  /*6dc0*/  IMAD.IADD R3, R3, 0x1, R4 ;  /* 0x0000000103037824 */ /* 0x000fe400078e0204 */
[----:B------:R-:W-:Y:S02]  /*6dd0*/  IMAD R4, R7, c[0x0][0x1b8], RZ ;  /* 0x00006e0007047a24 */ /* 0x000fe400078e02ff */
[----:B------:R-:W1:Y:S01]  /*6de0*/  S2R R7, SR_CTAID.Y ;  /* 0x0000000000077919 */ /* 0x000e620000002600 */
[----:B------:R-:W-:Y:S01]  /*6df0*/  IMAD.IADD R21, R176, 0x1, -R0 ;  /* 0x00000001b0157824 */ /* 0x000fe200078e0a00 */
[----:B------:R-:W-:-:S03]  /*6e00*/  SHF.R.S32.HI R0, RZ, 0x1f, R57 ;  /* 0x0000001fff007819 */ /* 0x000fc60000011439 */
[C---:B------:R-:W-:Y:S01]  /*6e10*/  IMAD R9, R21.reuse, 0x10, R25 ;  /* 0x0000001015097824 */ /* 0x040fe200078e0219 */
[----:B------:R-:W-:Y:S01]  /*6e20*/  SEL R0, R0, RZ, !P0 ;  /* 0x000000ff00007207 */ /* 0x000fe20004000000 */
[----:B------:R-:W-:Y:S02]  /*6e30*/  IMAD.SHL.U32 R11, R21, 0x8, RZ ;  /* 0x00000008150b7824 */ /* 0x000fe400078e00ff */
[----:B------:R-:W-:Y:S02]  /*6e40*/  IMAD.IADD R9, R137, 0x1, R9 ;  /* 0x0000000189097824 */ /* 0x000fe400078e0209 */
[----:B------:R-:W-:Y:S01]  /*6e50*/  IMAD R6, R0, c[0x0][0x1c0], RZ ;  /* 0x0000700000067a24 */ /* 0x000fe200078e02ff */
[C---:B------:R-:W-:Y:S01]  /*6e60*/  IADD3 R16, R11.reuse, 0x40, RZ ;  /* 0x000000400b107810 */ /* 0x040fe20007ffe0ff */
[----:B------:R-:W-:Y:S01]  /*6e70*/  IMAD.MOV.U32 R0, RZ, RZ, R9 ;  /* 0x000000ffff007224 */ /* 0x000fe200078e0009 */
[----:B------:R-:W-:Y:S02]  /*6e80*/  ISETP.GE.AND P3, PT, R11, c[0x0][0x198], PT ;  /* 0x000066000b007a0c */ /* 0x000fe40003f66270 */
[----:B------:R-:W-:Y:S01]  /*6e90*/  ISETP.GE.AND P4, PT, R16, c[0x0][0x198], PT ;  /* 0x0000660010007a0c */ /* 0x000fe20003f86270 */
[----:B-1----:R-:W-:-:S02]  /*6ea0*/  IMAD R4, R7, c[0x0][0x1bc], R4 ;  /* 0x00006f0007047a24 */ /* 0x002fc400078e0204 */
[----:B------:R-:W-:-:S04]  /*6eb0*/  IMAD.WIDE.U32 R2, R7, c[0x0][0x1b8], R2 ;  /* 0x00006e0007027a25 */ /* 0x000fc800078e0002 */
[----:B------:R-:W-:-:S04]  /*6ec0*/  @P2 IMAD.HI.U32 R7, R9, c[0x0][0x2c8], RZ ;  /* 0x0000b20009072a27 */ /* 0x000fc800078e00ff */
[----:B------:R-:W-:Y:S01]  /*6ed0*/  IMAD.IADD R3, R3, 0x1, R4 ;  /* 0x0000000103037824 */ /* 0x000fe200078e0204 */
[----:B------:R-:W-:Y:S02]  /*6ee0*/  SEL R4, R57, RZ, !P0 ;  /* 0x000000ff39047207 */ /* 0x000fe40004000000 */
[----:B------:R-:W-:Y:S01]  /*6ef0*/  @P2 SHF.R.U32.HI R0, RZ, c[0x0][0x2cc], R7 ;  /* 0x0000b300ff002a19 */ /* 0x000fe20000011607 */
[----:B------:R-:W-:Y:S02]  /*6f00*/  IMAD.U32 R7, RZ, RZ, UR5 ;  /* 0x00000005ff077e24 */ /* 0x000fe4000f8e00ff */
[C---:B------:R-:W-:Y:S02]  /*6f10*/  IMAD R6, R4.reuse, c[0x0][0x1c4], R6 ;  /* 0x0000710004067a24 */ /* 0x040fe400078e0206 */
[----:B------:R-:W-:Y:S01]  /*6f20*/  IMAD.WIDE.U32 R2, R4, c[0x0][0x1c0], R2 ;  /* 0x0000700004027a25 */ /* 0x000fe200078e0002 */
[----:B------:R-:W-:-:S03]  /*6f30*/  SHF.R.S32.HI R4, RZ, 0x1f, R0 ;  /* 0x0000001fff047819 */ /* 0x000fc60000011400 */
[----:B------:R-:W-:Y:S01]  /*6f40*/  IMAD.MOV R8, RZ, RZ, -R0 ;  /* 0x000000ffff087224 */ /* 0x000fe200078e0a00 */
[----:B------:R-:W-:Y:S01]  /*6f50*/  IADD3 R3, R3, R6, RZ ;  /* 0x0000000603037210 */ /* 0x000fe20007ffe0ff */
[----:B------:R-:W-:Y:S02]  /*6f60*/  IMAD R4, R4, c[0x0][0x1b0], RZ ;  /* 0x00006c0004047a24 */ /* 0x000fe400078e02ff */
[----:B------:R-:W-:Y:S02]  /*6f70*/  IMAD.U32 R6, RZ, RZ, UR4 ;  /* 0x00000004ff067e24 */ /* 0x000fe4000f8e00ff */
[C---:B------:R-:W-:Y:S02]  /*6f80*/  IMAD R4, R0.reuse, c[0x0][0x1b4], R4 ;  /* 0x00006d0000047a24 */ /* 0x040fe400078e0204 */
[----:B------:R-:W-:Y:S01]  /*6f90*/  IMAD.WIDE.U32 R2, R0, c[0x0][0x1b0], R2 ;  /* 0x00006c0000027a25 */ /* 0x000fe200078e0002 */
[----:B------:R-:W-:Y:S01]  /*6fa0*/  LOP3.LUT R0, R22, 0xfffffff0, RZ, 0xc0, !PT ;  /* 0xfffffff016007812 */ /* 0x000fe200078ec0ff */
[----:B------:R1:W-:Y:S02]  /*6fb0*/  STL.64 [R1+0x8], R6 ;  /* 0x0000080601007387 */ /* 0x0003e40000100a00 */
[----:B------:R-:W-:-:S02]  /*6fc0*/  IMAD R8, R8, c[0x0][0x2c4], R9 ;  /* 0x0000b10008087a24 */ /* 0x000fc400078e0209 */
[----:B------:R-:W-:Y:S01]  /*6fd0*/  IMAD.IADD R3, R3, 0x1, R4 ;  /* 0x0000000103037824 */ /* 0x000fe200078e0204 */
[----:B------:R-:W-:Y:S01]  /*6fe0*/  SHF.L.U32 R4, R25, 0x6, RZ ;  /* 0x0000000619047819 */ /* 0x000fe200000006ff */
[----:B------:R-:W-:Y:S02]  /*6ff0*/  IMAD.IADD R0, R176, 0x1, -R0 ;  /* 0x00000001b0007824 */ /* 0x000fe400078e0a00 */
[----:B------:R-:W-:Y:S01]  /*7000*/  IMAD.WIDE.U32 R2, R8, c[0x0][0x1a8], R2 ;  /* 0x00006a0008027a25 */ /* 0x000fe200078e0002 */
[----:B------:R-:W-:Y:S02]  /*7010*/  LOP3.LUT R4, R4, 0x1c0, RZ, 0xc0, !PT ;  /* 0x000001c004047812 */ /* 0x000fe400078ec0ff */
[----:B------:R-:W-:Y:S02]  /*7020*/  SHF.R.S32.HI R10, RZ, 0x1f, R0 ;  /* 0x0000001fff0a7819 */ /* 0x000fe40000011400 */
[----:B------:R-:W-:Y:S02]  /*7030*/  LEA R14, P0, R2, c[0x0][0x160], 0x1 ;  /* 0x00005800020e7a11 */ /* 0x000fe400078008ff */
[----:B------:R-:W-:-:S02]  /*7040*/  LEA.HI R26, R10, R0, RZ, 0x3 ;  /* 0x000000000a1a7211 */ /* 0x000fc400078f18ff */
[----:B-1----:R-:W-:Y:S02]  /*7050*/  SHF.R.S32.HI R6, RZ, 0x1f, R8 ;  /* 0x0000001fff067819 */ /* 0x002fe40000011408 */
[----:B------:R-:W-:Y:S02]  /*7060*/  SHF.R.U32.HI R7, RZ, 0x3, R4 ;  /* 0x00000003ff077819 */ /* 0x000fe40000011604 */
[----:B------:R-:W-:Y:S01]  /*7070*/  LOP3.LUT R4, R4, 0x38, R11, 0xf8, !PT ;  /* 0x0000003804047812 */ /* 0x000fe200078ef80b */
[----:B------:R-:W-:-:S04]  /*7080*/  IMAD R6, R6, c[0x0][0x1a8], RZ ;  /* 0x00006a0006067a24 */ /* 0x000fc800078e02ff */
[----:B------:R-:W-:Y:S01]  /*7090*/  IMAD R9, R8, c[0x0][0x1ac], R6 ;  /* 0x00006b0008097a24 */ /* 0x000fe200078e0206 */
[----:B------:R-:W-:Y:S02]  /*70a0*/  LOP3.LUT R6, R4, R7, RZ, 0x3c, !PT ;  /* 0x0000000704067212 */ /* 0x000fe400078e3cff */
[----:B------:R-:W-:Y:S01]  /*70b0*/  LOP3.LUT R7, R26, 0xfffffff8, RZ, 0xc0, !PT ;  /* 0xfffffff81a077812 */ /* 0x000fe200078ec0ff */
[----:B------:R-:W-:Y:S01]  /*70c0*/  IMAD.IADD R3, R3, 0x1, R9 ;  /* 0x0000000103037824 */ /* 0x000fe200078e0209 */
[----:B------:R-:W-:Y:S01]  /*70d0*/  LEA.HI R8, R27, R176, RZ, 0x6 ;  /* 0x000000b01b087211 */ /* 0x000fe200078f30ff */
[----:B------:R-:W-:Y:S01]  /*70e0*/  IMAD.MOV.U32 R9, RZ, RZ, 0x10 ;  /* 0x00000010ff097424 */ /* 0x000fe200078e00ff */
[----:B------:R-:W-:Y:S02]  /*70f0*/  IADD3 R20, R0, -R7, RZ ;  /* 0x8000000700147210 */ /* 0x000fe40007ffe0ff */
[----:B------:R-:W-:Y:S01]  /*7100*/  LEA.HI.X R12, R2, c[0x0][0x164], R3, 0x1, P0 ;  /* 0x00005900020c7a11 */ /* 0x000fe200000f0c03 */
[----:B------:R-:W-:Y:S01]  /*7110*/  IMAD.SHL.U32 R4, R8, 0x8, RZ ;  /* 0x0000000808047824 */ /* 0x000fe200078e00ff */
[----:B------:R-:W-:Y:S01]  /*7120*/  R2P PR, R20, 0x6 ;  /* 0x0000000614007804 */ /* 0x000fe20000000000 */
[----:B------:R-:W-:-:S03]  /*7130*/  IMAD.MOV.U32 R8, RZ, RZ, 0x20 ;  /* 0x00000020ff087424 */ /* 0x000fc600078e00ff */
[----:B------:R-:W-:Y:S02]  /*7140*/  LOP3.LUT R17, R6, 0xfffffe00, R4, 0xf8, !PT ;  /* 0xfffffe0006117812 */ /* 0x000fe400078ef804 */
[----:B------:R-:W-:Y:S02]  /*7150*/  SEL R9, R9, 0xfffffff0, !P1 ;  /* 0xfffffff009097807 */ /* 0x000fe40004800000 */
[----:B------:R-:W-:Y:S01]  /*7160*/  SEL R8, R8, 0xffffffe0, !P2 ;  /* 0xffffffe008087807 */ /* 0x000fe20005000000 */
[----:B------:R-:W-:Y:S01]  /*7170*/  @!P5 IMAD.MOV.U32 R19, RZ, RZ, R57 ;  /* 0x000000ffff13d224 */ /* 0x000fe200078e0039 */
[----:B------:R-:W-:Y:S05]  /*7180*/  BRA.DIV ~URZ, `(.L_x_1242) ;  /* 0x00015b527f007947 */ /* 0x000fea000b800000 */
[----:B------:R1:W2:Y:S02]  /*7190*/  SHFL.IDX PT, R0, R12, RZ, 0x181f ;  /* 0x00181fff0c007589 */ /* 0x0002a400000e0000 */
.L_x_1424:
[----:B------:R-:W-:Y:S05]  /*71a0*/  BRA.DIV ~URZ, `(.L_x_1243) ;  /* 0x00015bb27f007947 */ /* 0x000fea000b800000 */
[----:B------:R3:W4:Y:S02]  /*71b0*/  SHFL.IDX PT, R2, R14, RZ, 0x181f ;  /* 0x00181fff0e027589 */ /* 0x00072400000e0000 */
.L_x_1425:
[----:B------:R-:W-:Y:S01]  /*71c0*/  IMAD R13, R13, c[0x0][0x2c4], RZ ;  /* 0x0000b1000d0d7a24 */ /* 0x000fe200078e02ff */
[----:B------:R-:W-:Y:S01]  /*71d0*/  IADD3 R10, R137, R25, RZ ;  /* 0x00000019890a7210 */ /* 0x000fe20007ffe0ff */
[----:B------:R-:W-:Y:S01]  /*71e0*/  BSSY B0, `(.L_x_1244) ;  /* 0x000000f000007945 */ /* 0x000fe20003800000 */
[----:B--2---:R-:W-:Y:S02]  /*71f0*/  MOV R3, R0 ;  /* 0x0000000000037202 */ /* 0x004fe40000000f00 */
[----:B------:R-:W-:-:S13]  /*7200*/  ISETP.GE.AND P0, PT, R10, R13, PT ;  /* 0x0000000d0a00720c */ /* 0x000fda0003f06270 */
[----:B------:R-:W-:Y:S05]  /*7210*/  @P0 BRA `(.L_x_1245) ;  /* 0x000000b000000947 */ /* 0x000fea0003800000 */
[----:B------:R-:W-:Y:S01]  /*7220*/  SHF.R.S32.HI R0, RZ, 0x1f, R16 ;  /* 0x0000001fff007819 */ /* 0x000fe20000011410 */
[----:B----4-:R-:W-:-:S03]  /*7230*/  IMAD.WIDE R6, R11, 0x2, R2 ;  /* 0x000000020b067825 */ /* 0x010fc600078e0202 */
[----:B------:R-:W-:-:S04]  /*7240*/  LEA.HI R0, R0, R16, RZ, 0x3 ;  /* 0x0000001000007211 */ /* 0x000fc800078f18ff */
[----:B------:R-:W-:Y:S02]  /*7250*/  LOP3.LUT R4, R0, 0xfffffff8, RZ, 0xc0, !PT ;  /* 0xfffffff800047812 */ /* 0x000fe400078ec0ff */
[----:B------:R-:W-:-:S03]  /*7260*/  SHF.L.U32 R0, R17, 0x1, RZ ;  /* 0x0000000111007819 */ /* 0x000fc600000006ff */
[----:B------:R-:W-:Y:S02]  /*7270*/  IMAD.WIDE R2, R4, 0x2, R2 ;  /* 0x0000000204027825 */ /* 0x000fe400078e0202 */
[----:B------:R-:W-:Y:S01]  /*7280*/  @!PT LDS RZ, [RZ] ;  /* 0x00000000fffff984 */ /* 0x000fe20000000800 */
[----:B------:R-:W-:Y:S01]  /*7290*/  @!PT LDS RZ, [RZ] ;  /* 0x00000000fffff984 */ /* 0x000fe20000000800 */
[----:B------:R-:W-:Y:S01]  /*72a0*/  @!PT LDS RZ, [RZ] ;  /* 0x00000000fffff984 */ /* 0x000fe20000000800 */
[----:B------:R2:W-:Y:S04]  /*72b0*/  LDGSTS.E.BYPASS.LTC128B.128 [R0+0x8080], [R6.64], !P3 ;  /* 0x0808000006007fae */ /* 0x0005e8000d901d46 */
[----:B------:R2:W-:Y:S02]  /*72c0*/  LDGSTS.E.BYPASS.LTC128B.128 [R0+0xc080], [R2.64], !P4 ;  /* 0x0c08000002007fae */ /* 0x0005e4000e101d46 */
.L_x_1245:
[----:B------:R-:W-:Y:S05]  /*72d0*/  BSYNC B0 ;  /* 0x0000000000007941 */ /* 0x000fea0003800000 */
.L_x_1244:
[----:B------:R-:W-:Y:S05]  /*72e0*/  BRA.DIV ~URZ, `(.L_x_1246) ;  /* 0x00015af27f007947 */ /* 0x000fea000b800000 */
[----:B------:R1:W2:Y:S04]  /*72f0*/  SHFL.IDX PT, R4, R12, 0x1, 0x181f ;  /* 0x00381f000c047f89 */ /* 0x0002a800000e0000 */
[----:B--2-4-:R1:W2:Y:S02]  /*7300*/  SHFL.IDX PT, R2, R14, 0x1, 0x181f ;  /* 0x00381f000e027f89 */ /* 0x0142a400000e0000 */
.L_x_1426:
[----:B------:R-:W-:Y:S01]  /*7310*/  IADD3 R0, R10, 0x10, RZ ;  /* 0x000000100a007810 */ /* 0x000fe20007ffe0ff */
[----:B------:R-:W-:Y:S01]  /*7320*/  BSSY B0, `(.L_x_1247) ;  /* 0x000000f000007945 */ /* 0x000fe20003800000 */
[----:B------:R-:W-:-:S02]  /*7330*/  IMAD.MOV.U32 R3, RZ, RZ, R4 ;  /* 0x000000ffff037224 */ /* 0x000fc400078e0004 */
[----:B------:R-:W-:-:S13]  /*7340*/  ISETP.GE.AND P0, PT, R0, R13, PT ;  /* 0x0000000d0000720c */ /* 0x000fda0003f06270 */
[----:B------:R-:W-:Y:S05]  /*7350*/  @P0 BRA `(.L_x_1248) ;  /* 0x000000b000000947 */ /* 0x000fea0003800000 */
[----:B------:R-:W-:Y:S01]  /*7360*/  SHF.R.S32.HI R0, RZ, 0x1f, R16 ;  /* 0x0000001fff007819 */ /* 0x000fe20000011410 */
[----:B--2---:R-:W-:-:S03]  /*7370*/  IMAD.WIDE R6, R11, 0x2, R2 ;  /* 0x000000020b067825 */ /* 0x004fc600078e0202 */
        /* <DEDUP_REMOVED lines=9> */
.L_x_1248:
[----:B------:R-:W-:Y:S05]  /*7410*/  BSYNC B0 ;  /* 0x0000000000007941 */ /* 0x000fea0003800000 */
.L_x_1247:
[----:B------:R-:W-:Y:S05]  /*7420*/  BRA.DIV ~URZ, `(.L_x_1249) ;  /* 0x00015aa27f007947 */ /* 0x000fea000b800000 */
[----:B------:R4:W1:Y:S02]  /*7430*/  SHFL.IDX PT, R4, R12, 0x2, 0x181f ;  /* 0x00581f000c047f89 */ /* 0x00086400000e0000 */
.L_x_1427:
[----:B------:R-:W-:Y:S05]  /*7440*/  BRA.DIV ~URZ, `(.L_x_1250) ;  /* 0x00015b027f007947 */ /* 0x000fea000b800000 */
[----:B--2---:R2:W3:Y:S02]  /*7450*/  SHFL.IDX PT, R2, R14, 0x2, 0x181f ;  /* 0x00581f000e027f89 */ /* 0x0044e400000e0000 */
.L_x_1428:
[----:B------:R-:W-:Y:S01]  /*7460*/  IADD3 R0, R10, 0x20, RZ ;  /* 0x000000200a007810 */ /* 0x000fe20007ffe0ff */
[----:B------:R-:W-:Y:S01]  /*7470*/  BSSY B0, `(.L_x_1251) ;  /* 0x000000f000007945 */ /* 0x000fe20003800000 */
[----:B-1----:R-:W-:Y:S02]  /*7480*/  IMAD.MOV.U32 R3, RZ, RZ, R4 ;  /* 0x000000ffff037224 */ /* 0x002fe400078e0004 */
[----:B------:R-:W-:-:S13]  /*7490*/  ISETP.GE.AND P0, PT, R0, R13, PT ;  /* 0x0000000d0000720c */ /* 0x000fda0003f06270 */
[----:B------:R-:W-:Y:S05]  /*74a0*/  @P0 BRA `(.L_x_1252) ;  /* 0x000000b000000947 */ /* 0x000fea0003800000 */
[----:B------:R-:W-:Y:S01]  /*74b0*/  SHF.R.S32.HI R0, RZ, 0x1f, R16 ;  /* 0x0000001fff007819 */ /* 0x000fe20000011410 */
[----:B---3--:R-:W-:-:S03]  /*74c0*/  IMAD.WIDE R6, R11, 0x2, R2 ;  /* 0x000000020b067825 */ /* 0x008fc600078e0202 */
        /* <DEDUP_REMOVED lines=9> */
.L_x_1252:
[----:B------:R-:W-:Y:S05]  /*7560*/  BSYNC B0 ;  /* 0x0000000000007941 */ /* 0x000fea0003800000 */
.L_x_1251:
[----:B------:R-:W-:Y:S05]  /*7570*/  BRA.DIV ~URZ, `(.L_x_1253) ;  /* 0x00015a527f007947 */ /* 0x000fea000b800000 */
[----:B------:R1:W2:Y:S04]  /*7580*/  SHFL.IDX PT, R4, R12, 0x3, 0x181f ;  /* 0x00781f000c047f89 */ /* 0x0002a800000e0000 */
[----:B-1-3--:R1:W3:Y:S02]  /*7590*/  SHFL.IDX PT, R2, R14, 0x3, 0x181f ;  /* 0x00781f000e027f89 */ /* 0x00a2e400000e0000 */
.L_x_1429:
[----:B------:R-:W-:Y:S01]  /*75a0*/  IADD3 R0, R10, 0x30, RZ ;  /* 0x000000300a007810 */ /* 0x000fe20007ffe0ff */
[----:B------:R-:W-:Y:S01]  /*75b0*/  BSSY B0, `(.L_x_1254) ;  /* 0x000000f000007945 */ /* 0x000fe20003800000 */
[----:B--2---:R-:W-:-:S02]  /*75c0*/  IMAD.MOV.U32 R3, RZ, RZ, R4 ;  /* 0x000000ffff037224 */ /* 0x004fc400078e0004 */
        /* <DEDUP_REMOVED lines=13> */
.L_x_1255:
[----:B------:R-:W-:Y:S05]  /*76a0*/  BSYNC B0 ;  /* 0x0000000000007941 */ /* 0x000fea0003800000 */
.L_x_1254:
[----:B------:R-:W-:Y:S05]  /*76b0*/  BRA.DIV ~URZ, `(.L_x_1256) ;  /* 0x00015a027f007947 */ /* 0x000fea000b800000 */
[----:B------:R1:W2:Y:S02]  /*76c0*/  SHFL.IDX PT, R4, R12, 0x4, 0x181f ;  /* 0x00981f000c047f89 */ /* 0x0002a400000e0000 */
.L_x_1430:
[----:B------:R-:W-:Y:S05]  /*76d0*/  BRA.DIV ~URZ, `(.L_x_1257) ;  /* 0x00015a627f007947 */ /* 0x000fea000b800000 */
[----:B--23--:R2:W3:Y:S02]  /*76e0*/  SHFL.IDX PT, R2, R14, 0x4, 0x181f ;  /* 0x00981f000e027f89 */ /* 0x00c4e400000e0000 */
.L_x_1431:
[----:B------:R-:W-:Y:S01]  /*76f0*/  IADD3 R0, R10, 0x40, RZ ;  /* 0x000000400a007810 */ /* 0x000fe20007ffe0ff */
[----:B------:R-:W-:Y:S01]  /*7700*/  BSSY B0, `(.L_x_1258) ;  /* 0x000000f000007945 */ /* 0x000fe20003800000 */
[----:B------:R-:W-:Y:S02]  /*7710*/  IMAD.MOV.U32 R3, RZ, RZ, R4 ;  /* 0x000000ffff037224 */ /* 0x000fe400078e0004 */
        /* <DEDUP_REMOVED lines=13> */
.L_x_1259:
[----:B------:R-:W-:Y:S05]  /*77f0*/  BSYNC B0 ;  /* 0x0000000000007941 */ /* 0x000fea0003800000 */
.L_x_1258:
[----:B------:R-:W-:Y:S05]  /*7800*/  BRA.DIV ~URZ, `(.L_x_1260) ;  /* 0x000159b27f007947 */ /* 0x000fea000b800000 */
[----:B------:R1:W2:Y:S04]  /*7810*/  SHFL.IDX PT, R4, R12, 0x5, 0x181f ;  /* 0x00b81f000c047f89 */ /* 0x0002a800000e0000 */
[----:B---3--:R1:W3:Y:S02]  /*7820*/  SHFL.IDX PT, R2, R14, 0x5, 0x181f ;  /* 0x00b81f000e027f89 */ /* 0x0082e400000e0000 */
.L_x_1432:
        /* <DEDUP_REMOVED lines=16> */
.L_x_1262:
[----:B------:R-:W-:Y:S05]  /*7930*/  BSYNC B0 ;  /* 0x0000000000007941 */ /* 0x000fea0003800000 */
.L_x_1261:
[----:B------:R-:W-:Y:S05]  /*7940*/  BRA.DIV ~URZ, `(.L_x_1263) ;  /* 0x000159627f007947 */ /* 0x000fea000b800000 */
[----:B------:R1:W2:Y:S02]  /*7950*/  SHFL.IDX PT, R4, R12, 0x6, 0x181f ;  /* 0x00d81f000c047f89 */ /* 0x0002a400000e0000 */
.L_x_1433:
[----:B------:R-:W-:Y:S05]  /*7960*/  BRA.DIV ~URZ, `(.L_x_1264) ;  /* 0x000159c27f007947 */ /* 0x000fea000b800000 */
[----:B--23--:R2:W3:Y:S02]  /*7970*/  SHFL.IDX PT, R2, R14, 0x6, 0x181f ;  /* 0x00d81f000e027f89 */ /* 0x00c4e400000e0000 */
.L_x_1434:
        /* <DEDUP_REMOVED lines=16> */
.L_x_1266:
[----:B------:R-:W-:Y:S05]  /*7a80*/  BSYNC B0 ;  /* 0x0000000000007941 */ /* 0x000fea0003800000 */
.L_x_1265:
[----:B------:R-:W-:Y:S05]  /*7a90*/  BRA.DIV ~URZ, `(.L_x_1267) ;  /* 0x000159127f007947 */ /* 0x000fea000b800000 */
[----:B------:R1:W2:Y:S04]  /*7aa0*/  SHFL.IDX PT, R4, R12, 0x7, 0x181f ;  /* 0x00f81f000c047f89 */ /* 0x0002a800000e0000 */
[----:B---3--:R1:W3:Y:S02]  /*7ab0*/  SHFL.IDX PT, R0, R14, 0x7, 0x181f ;  /* 0x00f81f000e007f89 */ /* 0x0082e400000e0000 */
.L_x_1435:
[----:B----4-:R-:W4:Y:S04]  /*7ac0*/  LDL R18, [R1] ;  /* 0x0000000001127983 */ /* 0x010f280000100800 */
[----:B---3--:R-:W3:Y:S04]  /*7ad0*/  LDL R29, [R1+0x48] ;  /* 0x00004800011d7983 */ /* 0x008ee80000100800 */
[----:B------:R1:W5:Y:S01]  /*7ae0*/  LDL R23, [R1+0x64] ;  /* 0x0000640001177983 */ /* 0x0003620000100800 */
[----:B------:R-:W-:Y:S01]  /*7af0*/  IADD3 R2, R10, 0x70, RZ ;  /* 0x000000700a027810 */ /* 0x000fe20007ffe0ff */
[----:B-12---:R-:W-:Y:S01]  /*7b00*/  IMAD.MOV.U32 R14, RZ, RZ, R0 ;  /* 0x000000ffff0e7224 */ /* 0x006fe200078e0000 */
[----:B------:R-:W-:-:S02]  /*7b10*/  ULDC.64 UR4, c[0x0][0x40] ;  /* 0x0000100000047ab9 */ /* 0x000fc40000000a00 */
[----:B------:R-:W-:Y:S02]  /*7b20*/  ISETP.GE.AND P0, PT, R2, R13, PT ;  /* 0x0000000d0200720c */ /* 0x000fe40003f06270 */
[----:B------:R-:W-:Y:S01]  /*7b30*/  IADD3 R2, P1, R1, c[0x0][0x20], RZ ;  /* 0x0000080001027a10 */ /* 0x000fe20007f3e0ff */
[----:B------:R-:W-:-:S04]  /*7b40*/  IMAD.MOV.U32 R15, RZ, RZ, R4 ;  /* 0x000000ffff0f7224 */ /* 0x000fc800078e0004 */
[----:B------:R-:W-:Y:S01]  /*7b50*/  IMAD.X R3, RZ, RZ, c[0x0][0x24], P1 ;  /* 0x00000900ff037624 */ /* 0x000fe200008e06ff */
[----:B------:R-:W-:Y:S02]  /*7b60*/  IADD3 R10, P1, R2, 0x4, RZ ;  /* 0x00000004020a7810 */ /* 0x000fe40007f3e0ff */
[----:B------:R-:W-:-:S03]  /*7b70*/  SHF.R.S32.HI R13, RZ, 0x4, R22 ;  /* 0x00000004ff0d7819 */ /* 0x000fc60000011416 */
[----:B------:R-:W-:Y:S02]  /*7b80*/  @!P0 IMAD.SHL.U32 R17, R17, 0x2, RZ ;  /* 0x0000000211118824 */ /* 0x000fe400078e00ff */
[----:B------:R-:W-:-:S04]  /*7b90*/  @!P0 IMAD.WIDE R6, R11, 0x2, R14 ;  /* 0x000000020b068825 */ /* 0x000fc800078e020e */
[----:B------:R-:W-:Y:S01]  /*7ba0*/  IMAD.X R11, RZ, RZ, R3, P1 ;  /* 0x000000ffff0b7224 */ /* 0x000fe200008e0603 */
[----:B------:R-:W-:Y:S01]  /*7bb0*/  @!PT LDS RZ, [RZ] ;  /* 0x00000000fffff984 */ /* 0x000fe20000000800 */
[----:B------:R-:W-:Y:S01]  /*7bc0*/  @!PT LDS RZ, [RZ] ;  /* 0x00000000fffff984 */ /* 0x000fe20000000800 */
[----:B------:R-:W-:Y:S01]  /*7bd0*/  @!PT LDS RZ, [RZ] ;  /* 0x00000000fffff984 */ /* 0x000fe20000000800 */
[----:B------:R1:W-:Y:S01]  /*7be0*/  @!P0 LDGSTS.E.BYPASS.LTC128B.128 [R17+0xb880], [R6.64], !P3 ;  /* 0x0b88000006118fae */ /* 0x0003e2000d901d46 */
[----:B------:R-:W-:Y:S01]  /*7bf0*/  LEA.HI R4, R22, R13, RZ, 0x1 ;  /* 0x0000000d16047211 */ /* 0x000fe200078f08ff */
[----:B------:R-:W-:Y:S02]  /*7c00*/  UIADD3 UR4, UP0, UR4, 0x160, URZ ;  /* 0x0000016004047890 */ /* 0x000fe4000ff1e03f */
[----:B------:R2:W-:Y:S01]  /*7c10*/  STL.64 [R1+0x38], R10 ;  /* 0x0000380a01007387 */ /* 0x0005e20000100a00 */
[----:B------:R-:W-:Y:S01]  /*7c20*/  @!P0 SHF.R.S32.HI R0, RZ, 0x1f, R16 ;  /* 0x0000001fff008819 */ /* 0x000fe20000011410 */
[----:B------:R-:W-:Y:S01]  /*7c30*/  UIADD3.X UR5, URZ, UR5, URZ, UP0, !UPT ;  /* 0x000000053f057290 */ /* 0x000fe200087fe43f */
[----:B------:R-:W-:Y:S01]  /*7c40*/  LOP3.LUT R4, R4, 0xfffffffe, RZ, 0xc0, !PT ;  /* 0xfffffffe04047812 */ /* 0x000fe200078ec0ff */
[----:B------:R-:W2:Y:S01]  /*7c50*/  S2R R28, SR_CTAID.Y ;  /* 0x00000000001c7919 */ /* 0x000ea20000002600 */
[----:B------:R-:W-:-:S02]  /*7c60*/  IADD3 R12, P3, R2, 0x10, RZ ;  /* 0x00000010020c7810 */ /* 0x000fc40007f7e0ff */
[----:B------:R-:W-:Y:S01]  /*7c70*/  @!P0 LEA.HI R16, R0, R16, RZ, 0x3 ;  /* 0x0000001000108211 */ /* 0x000fe200078f18ff */
[----:B------:R-:W-:Y:S02]  /*7c80*/  IMAD.IADD R24, R13, 0x1, -R4 ;  /* 0x000000010d187824 */ /* 0x000fe400078e0a04 */
[----:B------:R-:W-:Y:S02]  /*7c90*/  IMAD.SHL.U32 R0, R20, 0x40, RZ ;  /* 0x0000004014007824 */ /* 0x000fe400078e00ff */
[----:B------:R-:W-:Y:S01]  /*7ca0*/  IMAD.X R13, RZ, RZ, R3, P3 ;  /* 0x000000ffff0d7224 */ /* 0x000fe200018e0603 */
[C---:B-1----:R-:W-:Y:S02]  /*7cb0*/  IADD3 R6, P2, R2.reuse, 0x8, RZ ;  /* 0x0000000802067810 */ /* 0x042fe40007f5e0ff */
[----:B--2---:R-:W-:-:S03]  /*7cc0*/  IADD3 R10, P1, R2, 0x48, RZ ;  /* 0x00000048020a7810 */ /* 0x004fc60007f3e0ff */
[--C-:B------:R-:W-:Y:S02]  /*7cd0*/  IMAD.X R7, RZ, RZ, R3.reuse, P2 ;  /* 0x000000ffff077224 */ /* 0x100fe400010e0603 */
[----:B------:R-:W-:-:S03]  /*7ce0*/  IMAD.X R11, RZ, RZ, R3, P1 ;  /* 0x000000ffff0b7224 */ /* 0x000fc600008e0603 */
[----:B------:R1:W-:Y:S01]  /*7cf0*/  STL.64 [R1+0x40], R6 ;  /* 0x0000400601007387 */ /* 0x0003e20000100a00 */
[----:B------:R-:W-:-:S03]  /*7d00*/  @!P0 LOP3.LUT R4, R16, 0xfffffff8, RZ, 0xc0, !PT ;  /* 0xfffffff810048812 */ /* 0x000fc600078ec0ff */
[----:B------:R2:W-:Y:S01]  /*7d10*/  STL.64 [R1+0x30], R10 ;  /* 0x0000300a01007387 */ /* 0x0005e20000100a00 */
[----:B------:R-:W-:-:S03]  /*7d20*/  LOP3.LUT R0, R0, 0x1c0, RZ, 0xc0, !PT ;  /* 0x000001c000007812 */ /* 0x000fc600078ec0ff */
[----:B------:R-:W-:Y:S04]  /*7d30*/  STL.64 [R1+0x28], R12 ;  /* 0x0000280c01007387 */ /* 0x000fe80000100a00 */
[----:B------:R-:W2:Y:S01]  /*7d40*/  S2R R36, SR_CTAID.Y ;  /* 0x0000000000247919 */ /* 0x000ea20000002600 */
[----:B-1----:R-:W-:Y:S02]  /*7d50*/  IMAD.U32 R6, RZ, RZ, UR4 ;  /* 0x00000004ff067e24 */ /* 0x002fe4000f8e00ff */
[----:B------:R-:W-:Y:S02]  /*7d60*/  IMAD.U32 R7, RZ, RZ, UR5 ;  /* 0x00000005ff077e24 */ /* 0x000fe4000f8e00ff */
[----:B--2---:R-:W-:-:S03]  /*7d70*/  IMAD.SHL.U32 R10, R24, 0x8, RZ ;  /* 0x00000008180a7824 */ /* 0x004fc600078e00ff */
[----:B------:R1:W-:Y:S01]  /*7d80*/  STL.64 [R1+0x18], R6 ;  /* 0x0000180601007387 */ /* 0x0003e20000100a00 */
[----:B-----5:R-:W-:Y:S02]  /*7d90*/  SHF.R.S32.HI R11, RZ, 0x1f, R19 ;  /* 0x0000001fff0b7819 */ /* 0x020fe40000011413 */
[----:B------:R-:W-:Y:S01]  /*7da0*/  SHF.R.S32.HI R28, RZ, 0x1f, R28 ;  /* 0x0000001fff1c7819 */ /* 0x000fe2000001141c */
[----:B-1----:R-:W-:Y:S01]  /*7db0*/  @!P0 IMAD.WIDE R6, R4, 0x2, R14 ;  /* 0x0000000204068825 */ /* 0x002fe200078e020e */
[----:B------:R-:W-:Y:S02]  /*7dc0*/  LOP3.LUT R4, R0, 0x8, R10, 0xf8, !PT ;  /* 0x0000000800047812 */ /* 0x000fe400078ef80a */
[----:B------:R-:W-:Y:S02]  /*7dd0*/  SHF.R.U32.HI R0, RZ, 0x3, R0 ;  /* 0x00000003ff007819 */ /* 0x000fe40000011600 */
[----:B------:R1:W-:Y:S02]  /*7de0*/  @!P0 LDGSTS.E.BYPASS.LTC128B.128 [R17+0xf880], [R6.64], !P4 ;  /* 0x0f88000006118fae */ /* 0x0003e4000e101d46 */
[----:B------:R-:W-:Y:S01]  /*7df0*/  LOP3.LUT R22, R4, R0, RZ, 0x3c, !PT ;  /* 0x0000000004167212 */ /* 0x000fe200078e3cff */
[----:B------:R-:W-:-:S02]  /*7e00*/  IMAD R0, R11, c[0x0][0x2b0], RZ ;  /* 0x0000ac000b007a24 */ /* 0x000fc400078e02ff */
[----:B------:R-:W-:-:S04]  /*7e10*/  IMAD.WIDE.U32 R30, R36, c[0x0][0x1e8], RZ ;  /* 0x00007a00241e7a25 */ /* 0x000fc800078e00ff */
[----:B------:R-:W-:-:S04]  /*7e20*/  IMAD.WIDE.U32 R34, R36, c[0x0][0x210], RZ ;  /* 0x0000840024227a25 */ /* 0x000fc800078e00ff */
[----:B------:R-:W-:-:S04]  /*7e30*/  IMAD.WIDE.U32 R32, R19, c[0x0][0x2b0], RZ ;  /* 0x0000ac0013207a25 */ /* 0x000fc800078e00ff */
[----:B-1----:R-:W-:Y:S01]  /*7e40*/  IMAD R7, R28, c[0x0][0x1e8], RZ ;  /* 0x00007a001c077a24 */ /* 0x002fe200078e02ff */
[----:B------:R1:W-:Y:S01]  /*7e50*/  STL.64 [R1+0x20], R2 ;  /* 0x0000200201007387 */ /* 0x0003e20000100a00 */
[----:B------:R-:W-:Y:S02]  /*7e60*/  IMAD R11, R19, c[0x0][0x2b4], R0 ;  /* 0x0000ad00130b7a24 */ /* 0x000fe400078e0200 */
[----:B------:R-:W-:Y:S01]  /*7e70*/  IMAD R7, R36, c[0x0][0x1ec], R7 ;  /* 0x00007b0024077a24 */ /* 0x000fe200078e0207 */
[----:B------:R-:W-:Y:S01]  /*7e80*/  LOP3.LUT R229, R229, 0xffffffbf, RZ, 0xc0, !PT ;  /* 0xffffffbfe5e57812 */ /* 0x000fe200078ec0ff */
[----:B------:R-:W-:Y:S01]  /*7e90*/  IMAD.SHL.U32 R6, R26, 0x40, RZ ;  /* 0x000000401a067824 */ /* 0x000fe200078e00ff */
[----:B------:R-:W-:Y:S01]  /*7ea0*/  LOP3.LUT P0, RZ, R21, 0x4, RZ, 0xc0, !PT ;  /* 0x0000000415ff7812 */ /* 0x000fe2000780c0ff */
[----:B------:R-:W-:Y:S01]  /*7eb0*/  IMAD.IADD R15, R31, 0x1, R7 ;  /* 0x000000011f0f7824 */ /* 0x000fe200078e0207 */
[----:B------:R-:W0:Y:S01]  /*7ec0*/  LDGDEPBAR ;  /* 0x00000000000079af */ /* 0x000e220000000000 */
[----:B------:R-:W-:-:S03]  /*7ed0*/  IMAD.IADD R7, R33, 0x1, R11 ;  /* 0x0000000121077824 */ /* 0x000fc600078e020b */
[----:B------:R1:W-:Y:S04]  /*7ee0*/  STL.64 [R1+0xc0], R32 ;  /* 0x0000c02001007387 */ /* 0x0003e80000100a00 */
[----:B------:R1:W-:Y:S01]  /*7ef0*/  STL [R1+0xc8], R7 ;  /* 0x0000c80701007387 */ /* 0x0003e20000100800 */
[----:B------:R-:W-:Y:S02]  /*7f00*/  IMAD.MOV.U32 R14, RZ, RZ, 0x20 ;  /* 0x00000020ff0e7424 */ /* 0x000fe400078e00ff */
[----:B------:R-:W-:Y:S01]  /*7f10*/  IMAD.SHL.U32 R12, R21, 0x40, RZ ;  /* 0x00000040150c7824 */ /* 0x000fe200078e00ff */
[----:B------:R-:W-:Y:S01]  /*7f20*/  WARPSYNC 0xffffffff ;  /* 0xffffffff00007948 */ /* 0x000fe20003800000 */
[----:B------:R-:W-:Y:S02]  /*7f30*/  LOP3.LUT R20, R6, 0xfffffe00, RZ, 0xc0, !PT ;  /* 0xfffffe0006147812 */ /* 0x000fe400078ec0ff */
[----:B------:R-:W-:-:S02]  /*7f40*/  SEL R6, R14, 0xffffffe0, !P0 ;  /* 0xffffffe00e067807 */ /* 0x000fc40004000000 */
[----:B------:R-:W-:Y:S02]  /*7f50*/  LOP3.LUT R19, R12, 0x1c0, RZ, 0xc0, !PT ;  /* 0x000001c00c137812 */ /* 0x000fe400078ec0ff */
[----:B----4-:R-:W-:-:S04]  /*7f60*/  SHF.R.S32.HI R13, RZ, 0x1f, R18 ;  /* 0x0000001fff0d7819 */ /* 0x010fc80000011412 */
[----:B------:R-:W-:-:S04]  /*7f70*/  LEA.HI R10, R13, R18, RZ, 0x3 ;  /* 0x000000120d0a7211 */ /* 0x000fc800078f18ff */
[----:B------:R-:W-:-:S05]  /*7f80*/  LOP3.LUT R4, R10, 0xfffffff8, RZ, 0xc0, !PT ;  /* 0xfffffff80a047812 */ /* 0x000fca00078ec0ff */
[----:B------:R-:W-:Y:S02]  /*7f90*/  IMAD.IADD R0, R18, 0x1, -R4 ;  /* 0x0000000112007824 */ /* 0x000fe400078e0a04 */
[----:B------:R-:W-:Y:S02]  /*7fa0*/  IMAD R4, R28, c[0x0][0x210], RZ ;  /* 0x000084001c047a24 */ /* 0x000fe400078e02ff */
[----:B------:R-:W-:Y:S02]  /*7fb0*/  IMAD.SHL.U32 R28, R0, 0x8, RZ ;  /* 0x00000008001c7824 */ /* 0x000fe400078e00ff */
[----:B------:R-:W-:-:S03]  /*7fc0*/  IMAD R4, R36, c[0x0][0x214], R4 ;  /* 0x0000850024047a24 */ /* 0x000fc600078e0204 */
[----:B------:R-:W-:Y:S01]  /*7fd0*/  IADD3 R16, R28, 0x40, RZ ;  /* 0x000000401c107810 */ /* 0x000fe20007ffe0ff */
[----:B------:R-:W-:-:S03]  /*7fe0*/  IMAD.IADD R4, R35, 0x1, R4 ;  /* 0x0000000123047824 */ /* 0x000fc600078e0204 */
[----:B------:R-:W-:-:S04]  /*7ff0*/  ISETP.GE.AND P5, PT, R16, c[0x0][0x1d4], PT ;  /* 0x0000750010007a0c */ /* 0x000fc80003fa6270 */
[----:B------:R-:W-:Y:S01]  /*8000*/  SEL R4, RZ, 0x10, P5 ;  /* 0x00000010ff047807 */ /* 0x000fe20002800000 */
[----:B---3--:R1:W-:Y:S01]  /*8010*/  STL [R1+0xbc], R29 ;  /* 0x0000bc1d01007387 */ /* 0x0083e20000100800 */
[----:B------:R-:W-:-:S03]  /*8020*/  ISETP.GE.AND P6, PT, R28, c[0x0][0x1d4], PT ;  /* 0x000075001c007a0c */ /* 0x000fc60003fc6270 */
[----:B------:R1:W-:Y:S04]  /*8030*/  STL [R1+0x80], R28 ;  /* 0x0000801c01007387 */ /* 0x0003e80000100800 */
[----:B------:R1:W-:Y:S04]  /*8040*/  STL [R1+0xd8], R16 ;  /* 0x0000d81001007387 */ /* 0x0003e80000100800 */
[----:B------:R1:W-:Y:S02]  /*8050*/  STL [R1+0x94], R4 ;  /* 0x0000940401007387 */ /* 0x0003e40000100800 */
[----:B------:R-:W-:-:S04]  /*8060*/  @P6 LOP3.LUT R229, R229, 0x40, RZ, 0xfc, !PT ;  /* 0x00000040e5e56812 */ /* 0x000fc800078efcff */
[----:B------:R-:W-:-:S04]  /*8070*/  LOP3.LUT R229, R229, 0xfffffeff, RZ, 0xc0, !PT ;  /* 0xfffffeffe5e57812 */ /* 0x000fc800078ec0ff */
[----:B------:R-:W-:Y:S02]  /*8080*/  @P5 LOP3.LUT R229, R229, 0x100, RZ, 0xfc, !PT ;  /* 0x00000100e5e55812 */ /* 0x000fe400078efcff */
[----:B------:R-:W-:Y:S01]  /*8090*/  SHF.R.S32.HI R12, RZ, 0x3, R10 ;  /* 0x00000003ff0c7819 */ /* 0x000fe2000001140a */
[----:B------:R-:W-:Y:S01]  /*80a0*/  IMAD.MOV.U32 R121, RZ, RZ, 0x30 ;  /* 0x00000030ff797424 */ /* 0x000fe200078e00ff */
[----:B------:R-:W-:Y:S01]  /*80b0*/  BAR.SYNC.DEFER_BLOCKING 0x0 ;  /* 0x0000000000007b1d */ /* 0x000fe20000010000 */
[----:B-1----:R-:W-:Y:S02]  /*80c0*/  IMAD.MOV.U32 R3, RZ, RZ, c[0x0][0x2b8] ;  /* 0x0000ae00ff037624 */ /* 0x002fe400078e00ff */
[----:B------:R-:W-:Y:S02]  /*80d0*/  IMAD R138, R230, R121, -0x30 ;  /* 0xffffffd0e68a7424 */ /* 0x000fe400078e0279 */
[----:B------:R-:W-:Y:S01]  /*80e0*/  IMAD R26, R0, 0x10, R12 ;  /* 0x00000010001a7824 */ /* 0x000fe200078e020c */
[----:B------:R-:W-:Y:S01]  /*80f0*/  ISETP.NE.AND P1, PT, R3, 0x1, PT ;  /* 0x000000010300780c */ /* 0x000fe20003f25270 */
[----:B------:R-:W-:Y:S02]  /*8100*/  IMAD.MOV.U32 R238, RZ, RZ, RZ ;  /* 0x000000ffffee7224 */ /* 0x000fe400078e00ff */
[----:B------:R-:W-:Y:S01]  /*8110*/  IMAD.IADD R3, R26, 0x1, R138 ;  /* 0x000000011a037824 */ /* 0x000fe200078e028a */
[----:B------:R-:W-:Y:S01]  /*8120*/  LEA.HI R18, R13, R18, RZ, 0x6 ;  /* 0x000000120d127211 */ /* 0x000fe200078f30ff */
[----:B------:R-:W-:Y:S01]  /*8130*/  IMAD R121, R230, -0x30, R121 ;  /* 0xffffffd0e6797824 */ /* 0x000fe200078e0279 */
[----:B------:R-:W-:Y:S01]  /*8140*/  IADD3 R45, R2, 0x18, RZ ;  /* 0x00000018022d7810 */ /* 0x000fe20007ffe0ff */
[----:B------:R-:W-:Y:S01]  /*8150*/  STL [R1+0x9c], R26 ;  /* 0x00009c1a01007387 */ /* 0x000fe20000100800 */
[----:B------:R-:W-:Y:S01]  /*8160*/  ISETP.GE.AND P0, PT, R3, R23, PT ;  /* 0x000000170300720c */ /* 0x000fe20003f06270 */
[----:B------:R-:W-:-:S03]  /*8170*/  IMAD.IADD R3, R29, 0x1, R3 ;  /* 0x000000011d037824 */ /* 0x000fc600078e0203 */
[----:B------:R-:W-:Y:S01]  /*8180*/  ISETP.GT.OR P0, PT, R26, 0x2f, P0 ;  /* 0x0000002f1a00780c */ /* 0x000fe20000704670 */
[----:B------:R-:W-:-:S04]  /*8190*/  @P1 IMAD.HI.U32 R4, R3, c[0x0][0x2bc], RZ ;  /* 0x0000af0003041a27 */ /* 0x000fc800078e00ff */
[----:B------:R-:W-:Y:S01]  /*81a0*/  IMAD.MOV.U32 R0, RZ, RZ, R3 ;  /* 0x000000ffff007224 */ /* 0x000fe200078e0003 */
[----:B------:R-:W-:-:S07]  /*81b0*/  @P1 SHF.R.U32.HI R0, RZ, c[0x0][0x2c0], R4 ;  /* 0x0000b000ff001a19 */ /* 0x000fce0000011604 */
[----:B------:R-:W-:-:S04]  /*81c0*/  @!P0 IADD3 R4, P1, R0, R32, RZ ;  /* 0x0000002000048210 */ /* 0x000fc80007f3e0ff */
[----:B------:R-:W-:Y:S02]  /*81d0*/  @!P0 LEA.HI.X.SX32 R7, R0, R7, 0x1, P1 ;  /* 0x0000000700078211 */ /* 0x000fe400008f0eff */
[----:B------:R-:W-:-:S04]  /*81e0*/  @!P0 LEA R10, P1, R4, c[0x0][0x2a0], 0x2 ;  /* 0x0000a800040a8a11 */ /* 0x000fc800078210ff */
[----:B------:R-:W-:-:S05]  /*81f0*/  @!P0 LEA.HI.X R11, R4, c[0x0][0x2a4], R7, 0x2, P1 ;  /* 0x0000a900040b8a11 */ /* 0x000fca00008f1407 */
[----:B------:R1:W2:Y:S01]  /*8200*/  @!P0 LDG.E R238, [R10.64] ;  /* 0x000000060aee8981 */ /* 0x0002a2000c1e1900 */
[----:B------:R-:W-:Y:S01]  /*8210*/  IMAD.MOV R0, RZ, RZ, -R0 ;  /* 0x000000ffff007224 */ /* 0x000fe200078e0a00 */
[----:B------:R-:W-:Y:S01]  /*8220*/  IADD3 R116, -R12, R23, R121 ;  /* 0x000000170c747210 */ /* 0x000fe20007ffe179 */
[----:B------:R-:W-:Y:S01]  /*8230*/  BSSY B2, `(.L_x_1268) ;  /* 0x0000047000027945 */ /* 0x000fe20003800000 */
[----:B------:R-:W-:Y:S01]  /*8240*/  SHF.R.S32.HI R7, RZ, 0x1f, R16 ;  /* 0x0000001fff077819 */ /* 0x000fe20000011410 */
[----:B------:R-:W-:Y:S01]  /*8250*/  IMAD R240, R0, c[0x0][0x2b8], R3 ;  /* 0x0000ae0000f07a24 */ /* 0x000fe200078e0203 */
[C---:B------:R-:W-:Y:S02]  /*8260*/  ISETP.GE.AND P2, PT, R116.reuse, 0x1, PT ;  /* 0x000000017400780c */ /* 0x040fe40003f46270 */
[----:B------:R-:W-:Y:S02]  /*8270*/  ISETP.GE.AND P1, PT, R116, 0x11, PT ;  /* 0x000000117400780c */ /* 0x000fe40003f26270 */
[----:B------:R-:W-:-:S02]  /*8280*/  SHF.R.S32.HI R136, RZ, 0x1f, R240 ;  /* 0x0000001fff887819 */ /* 0x000fc400000114f0 */
[----:B------:R-:W-:Y:S02]  /*8290*/  LOP3.LUT R229, R229, 0xffffff7f, RZ, 0xc0, !PT ;  /* 0xffffff7fe5e57812 */ /* 0x000fe400078ec0ff */
[----:B------:R-:W-:Y:S01]  /*82a0*/  MOV R140, 0x86a0 ;  /* 0x000086a0008c7802 */ /* 0x000fe20000000f00 */
[----:B------:R-:W-:-:S04]  /*82b0*/  IMAD R0, R136, c[0x0][0x1e0], RZ ;  /* 0x0000780088007a24 */ /* 0x000fc800078e02ff */
[C---:B------:R-:W-:Y:S02]  /*82c0*/  IMAD R0, R240.reuse, c[0x0][0x1e4], R0 ;  /* 0x00007900f0007a24 */ /* 0x040fe400078e0200 */
[----:B-1----:R-:W-:-:S04]  /*82d0*/  IMAD.WIDE.U32 R10, R240, c[0x0][0x1e0], RZ ;  /* 0x00007800f00a7a25 */ /* 0x002fc800078e00ff */
[----:B------:R-:W-:Y:S01]  /*82e0*/  IMAD.IADD R11, R11, 0x1, R0 ;  /* 0x000000010b0b7824 */ /* 0x000fe200078e0200 */
[----:B--2---:R-:W-:-:S03]  /*82f0*/  SHF.R.S32.HI R137, RZ, 0x1f, R238 ;  /* 0x0000001fff897819 */ /* 0x004fc600000114ee */
[----:B------:R-:W-:-:S04]  /*8300*/  IMAD.WIDE.U32 R10, R238, c[0x0][0x1f0], R10 ;  /* 0x00007c00ee0a7a25 */ /* 0x000fc800078e000a */
[----:B------:R-:W-:Y:S01]  /*8310*/  IMAD R3, R137, c[0x0][0x1f0], RZ ;  /* 0x00007c0089037a24 */ /* 0x000fe200078e02ff */
[----:B------:R-:W-:-:S03]  /*8320*/  IADD3 R0, P0, R30, R10, RZ ;  /* 0x0000000a1e007210 */ /* 0x000fc60007f1e0ff */
[----:B------:R-:W-:-:S05]  /*8330*/  IMAD R3, R238, c[0x0][0x1f4], R3 ;  /* 0x00007d00ee037a24 */ /* 0x000fca00078e0203 */
[----:B------:R-:W-:Y:S01]  /*8340*/  IADD3.X R11, R15, R11, R3, P0, !PT ;  /* 0x0000000b0f0b7210 */ /* 0x000fe200007fe403 */
[----:B------:R-:W-:Y:S01]  /*8350*/  IMAD.SHL.U32 R3, R12, 0x40, RZ ;  /* 0x000000400c037824 */ /* 0x000fe200078e00ff */
[----:B------:R-:W-:-:S04]  /*8360*/  LEA R10, P0, R0, c[0x0][0x1c8], 0x1 ;  /* 0x00007200000a7a11 */ /* 0x000fc800078008ff */
[----:B------:R-:W-:Y:S01]  /*8370*/  LEA.HI.X R0, R0, c[0x0][0x1cc], R11, 0x1, P0 ;  /* 0x0000730000007a11 */ /* 0x000fe200000f0c0b */
[----:B------:R-:W-:Y:S01]  /*8380*/  SHFL.IDX PT, R14, R10, RZ, 0x181f ;  /* 0x00181fff0a0e7589 */ /* 0x000fe200000e0000 */
[----:B------:R-:W-:Y:S02]  /*8390*/  LOP3.LUT R3, R3, 0x1c0, RZ, 0xc0, !PT ;  /* 0x000001c003037812 */ /* 0x000fe400078ec0ff */
[----:B------:R-:W-:Y:S01]  /*83a0*/  ISETP.GT.AND P0, PT, R116, 0x20, PT ;  /* 0x000000207400780c */ /* 0x000fe20003f04270 */
[----:B------:R-:W1:Y:S01]  /*83b0*/  SHFL.IDX PT, R15, R0, RZ, 0x181f ;  /* 0x00181fff000f7589 */ /* 0x000e6200000e0000 */
[----:B------:R-:W-:Y:S02]  /*83c0*/  LOP3.LUT R4, R3, 0x38, R28, 0xf8, !PT ;  /* 0x0000003803047812 */ /* 0x000fe400078ef81c */
[----:B------:R-:W-:Y:S01]  /*83d0*/  SHF.R.U32.HI R3, RZ, 0x3, R3 ;  /* 0x00000003ff037819 */ /* 0x000fe20000011603 */
[----:B------:R-:W-:Y:S03]  /*83e0*/  SHFL.IDX PT, R12, R10, 0x1, 0x181f ;  /* 0x00381f000a0c7f89 */ /* 0x000fe600000e0000 */
[----:B------:R-:W-:Y:S01]  /*83f0*/  LOP3.LUT R4, R4, R3, RZ, 0x3c, !PT ;  /* 0x0000000304047212 */ /* 0x000fe200078e3cff */
[----:B------:R-:W2:Y:S01]  /*8400*/  SHFL.IDX PT, R13, R0, 0x1, 0x181f ;  /* 0x00381f00000d7f89 */ /* 0x000ea200000e0000 */
[----:B------:R-:W-:-:S03]  /*8410*/  IMAD.SHL.U32 R3, R18, 0x8, RZ ;  /* 0x0000000812037824 */ /* 0x000fc600078e00ff */
[----:B------:R-:W-:Y:S02]  /*8420*/  SHFL.IDX PT, R10, R10, 0x2, 0x181f ;  /* 0x00581f000a0a7f89 */ /* 0x000fe400000e0000 */
[----:B------:R-:W-:Y:S02]  /*8430*/  LOP3.LUT R237, R4, 0xfffffe00, R3, 0xf8, !PT ;  /* 0xfffffe0004ed7812 */ /* 0x000fe400078ef803 */
[----:B------:R3:W4:Y:S01]  /*8440*/  SHFL.IDX PT, R11, R0, 0x2, 0x181f ;  /* 0x00581f00000b7f89 */ /* 0x00072200000e0000 */
[----:B------:R-:W-:Y:S02]  /*8450*/  SHF.R.U32.HI R4, RZ, 0x3, R19 ;  /* 0x00000003ff047819 */ /* 0x000fe40000011613 */
[----:B------:R-:W-:Y:S01]  /*8460*/  @P1 IMAD.SHL.U32 R3, R237, 0x2, RZ ;  /* 0x00000002ed031824 */ /* 0x000fe200078e00ff */
[----:B---3--:R-:W-:Y:S01]  /*8470*/  LEA.HI R0, R7, R16, RZ, 0x3 ;  /* 0x0000001007007211 */ /* 0x008fe200078f18ff */
[----:B-1----:R-:W-:-:S03]  /*8480*/  @P2 IMAD.WIDE R16, R28, 0x2, R14 ;  /* 0x000000021c102825 */ /* 0x002fc600078e020e */
[----:B------:R-:W-:Y:S01]  /*8490*/  LOP3.LUT R18, R0, 0xfffffff8, RZ, 0xc0, !PT ;  /* 0xfffffff800127812 */ /* 0x000fe200078ec0ff */
[----:B------:R-:W-:-:S03]  /*84a0*/  @P2 IMAD.SHL.U32 R0, R237, 0x2, RZ ;  /* 0x00000002ed002824 */ /* 0x000fc600078e00ff */
[----:B------:R-:W-:Y:S01]  /*84b0*/  SHF.R.S32.HI R2, RZ, 0x1f, R18 ;  /* 0x0000001fff027819 */ /* 0x000fe20000011412 */
[----:B------:R-:W-:Y:S01]  /*84c0*/  @P2 IMAD.WIDE R14, R18, 0x2, R14 ;  /* 0x00000002120e2825 */ /* 0x000fe200078e020e */
[----:B------:R2:W-:Y:S04]  /*84d0*/  @P2 LDGSTS.E.BYPASS.LTC128B.128 [R0+0x5080], [R16.64], !P6 ;  /* 0x0508000010002fae */ /* 0x0005e8000f101d46 */
[----:B------:R1:W-:Y:S04]  /*84e0*/  @P2 LDGSTS.E.BYPASS.LTC128B.128 [R0+0x6880], [R14.64], !P5 ;  /* 0x068800000e002fae */ /* 0x0003e8000e901d46 */
[----:B------:R3:W-:Y:S04]  /*84f0*/  STL [R1+0xcc], R18 ;  /* 0x0000cc1201007387 */ /* 0x0007e80000100800 */
[----:B------:R3:W-:Y:S01]  /*8500*/  STL [R1+0xd4], R2 ;  /* 0x0000d40201007387 */ /* 0x0007e20000100800 */
[----:B--2---:R-:W-:-:S04]  /*8510*/  @P1 IMAD.WIDE R16, R28, 0x2, R12 ;  /* 0x000000021c101825 */ /* 0x004fc800078e020c */
[----:B-1----:R-:W-:Y:S01]  /*8520*/  @P1 IMAD.WIDE R14, R18, 0x2, R12 ;  /* 0x00000002120e1825 */ /* 0x002fe200078e020c */
[----:B------:R1:W-:Y:S03]  /*8530*/  @P1 LDGSTS.E.BYPASS.LTC128B.128 [R3+0x5880], [R16.64], !P6 ;  /* 0x0588000010031fae */ /* 0x0003e6000f101d46 */
[----:B------:R-:W-:Y:S01]  /*8540*/  @P0 IMAD.SHL.U32 R0, R237, 0x2, RZ ;  /* 0x00000002ed000824 */ /* 0x000fe200078e00ff */
[----:B------:R1:W-:Y:S01]  /*8550*/  @P1 LDGSTS.E.BYPASS.LTC128B.128 [R3+0x7080], [R14.64], !P5 ;  /* 0x070800000e031fae */ /* 0x0003e2000e901d46 */
[----:B----4-:R-:W-:Y:S01]  /*8560*/  @P0 IMAD.WIDE R12, R28, 0x2, R10 ;  /* 0x000000021c0c0825 */ /* 0x010fe200078e020a */
[----:B------:R-:W-:-:S03]  /*8570*/  ISETP.GT.AND P1, PT, R26, 0x2f, PT ;  /* 0x0000002f1a00780c */ /* 0x000fc60003f24270 */
[----:B------:R-:W-:Y:S01]  /*8580*/  @P0 IMAD.WIDE R10, R18, 0x2, R10 ;  /* 0x00000002120a0825 */ /* 0x000fe200078e020a */
[----:B------:R2:W-:Y:S04]  /*8590*/  @P0 LDGSTS.E.BYPASS.LTC128B.128 [R0+0x6080], [R12.64], !P6 ;  /* 0x060800000c000fae */ /* 0x0005e8000f101d46 */
[----:B------:R2:W-:Y:S01]  /*85a0*/  @P0 LDGSTS.E.BYPASS.LTC128B.128 [R0+0x7880], [R10.64], !P5 ;  /* 0x078800000a000fae */ /* 0x0005e2000e901d46 */
[----:B------:R-:W-:-:S03]  /*85b0*/  LOP3.LUT P0, RZ, R21, 0x2, RZ, 0xc0, !PT ;  /* 0x0000000215ff7812 */ /* 0x000fc6000780c0ff */
[----:B------:R-:W0:Y:S01]  /*85c0*/  LDGDEPBAR ;  /* 0x00000000000079af */ /* 0x000e220000000000 */
[----:B------:R-:W-:Y:S01]  /*85d0*/  @P1 LOP3.LUT R229, R229, 0x80, RZ, 0xfc, !PT ;  /* 0x00000080e5e51812 */ /* 0x000fe200078efcff */
[----:B-1----:R-:W-:-:S05]  /*85e0*/  IMAD.SHL.U32 R3, R25, 0x8, RZ ;  /* 0x0000000819037824 */ /* 0x002fca00078e00ff */
[----:B------:R-:W-:-:S04]  /*85f0*/  LOP3.LUT R3, R19, 0x8, R3, 0xf8, !PT ;  /* 0x0000000813037812 */ /* 0x000fc800078ef803 */
[----:B------:R-:W-:Y:S01]  /*8600*/  LOP3.LUT R3, R3, R4, RZ, 0x3c, !PT ;  /* 0x0000000403037212 */ /* 0x000fe200078e3cff */
[----:B------:R-:W-:Y:S01]  /*8610*/  IMAD.MOV.U32 R4, RZ, RZ, 0x10 ;  /* 0x00000010ff047424 */ /* 0x000fe200078e00ff */
[----:B--2---:R-:W-:Y:S02]  /*8620*/  LEA.HI R0, R27, R176, RZ, 0x5 ;  /* 0x000000b01b007211 */ /* 0x004fe400078f28ff */
[----:B------:R-:W-:Y:S01]  /*8630*/  LOP3.LUT R10, R22, R20, RZ, 0xfc, !PT ;  /* 0x00000014160a7212 */ /* 0x000fe200078efcff */
[----:B------:R-:W-:Y:S01]  /*8640*/  IMAD R7, R24, 0x200, R3 ;  /* 0x0000020018077824 */ /* 0x000fe200078e0203 */
[----:B------:R-:W-:Y:S01]  /*8650*/  SEL R4, R4, 0xfffffff0, !P0 ;  /* 0xfffffff004047807 */ /* 0x000fe20004000000 */
[----:B------:R-:W-:-:S05]  /*8660*/  IMAD.SHL.U32 R0, R0, 0x20, RZ ;  /* 0x0000002000007824 */ /* 0x000fca00078e00ff */
[----:B------:R-:W-:-:S04]  /*8670*/  LOP3.LUT R0, R0, 0xfffffc00, RZ, 0xc0, !PT ;  /* 0xfffffc0000007812 */ /* 0x000fc800078ec0ff */
[----:B------:R-:W-:Y:S02]  /*8680*/  IADD3 R0, R22, R20, R0 ;  /* 0x0000001416007210 */ /* 0x000fe40007ffe000 */
[----:B---3--:R-:W-:Y:S05]  /*8690*/  CALL.REL.NOINC `($_ZN7cutlass13device_kernelIN5flash19enable_sm80_to_sm89INS1_16FlashAttnFwdSm80INS1_25CollectiveMainloopFwdSm80ILi4ELi1ELb0EN4cute5tupleIJNS5_1CILi128EEENS7_ILi48EEES8_EEELi128ENS_10bfloat16_tEfNS_4arch4Sm80ELb0ELb1ELb0ELb1ELb1ELb1ELb1ELb0EEENS1_21CollectiveEpilogueFwdINS6_IJS8_S8_S9_EEENS6_IJNS7_ILi1EEESH_SH_EEESB_SD_Li128ELb1ELb1ELb0ELb0EEENS1_19SingleTileSchedulerILb1ELb0ELb1ELi128EEEEEEEEEvNT_6ParamsE$_ZZN5flash25CollectiveMainloopFwdSm80ILi4ELi1ELb0EN4cute5tupleIJNS1_1CILi128EEENS3_ILi48EEES4_EEELi128EN7cutlass10bfloat16_tEfNS7_4arch4Sm80ELb0ELb1ELb0ELb1ELb1ELb1ELb1ELb0EE3mmaINS_16FlashAttnFwdSm80ISB_NS_21CollectiveEpilogueFwdINS2_IJS4_S4_S5_EEENS2_IJNS3_ILi1EEESG_SG_EEES8_SA_Li128ELb1ELb1ELb0ELb0EEENS_19SingleTileSchedulerILb1ELb0ELb1ELi128EEEE13SharedStorageENS1_6TensorINS1_11ArrayEngineIfLm128EEENS1_6LayoutINS2_IJNS2_IJNS3_ILi2EEESR_EEESR_NS3_ILi16EEEEEENS2_IJNS2_IJSG_SR_EEENS3_ILi4EEENS3_ILi8EEEEEEEEEENS_7SoftmaxILi4ELi0EEEEEbRKNSB_6ParamsERT0_RT1_iRKNS_16SeqlenInfoQKNewKILb1ELb1EEENS2_IJiiiiEEERT_ENKUlvE_clEv) ;  /* 0x0001882000007944 */ /* 0x008fea0003c00000 */
[----:B------:R-:W-:Y:S05]  /*86a0*/  BSYNC B2 ;  /* 0x0000000000027941 */ /* 0x000fea0003800000 */
.L_x_1268:
[----:B------:R-:W2:Y:S01]  /*86b0*/  LDL R29, [R1+0x10] ;  /* 0x00001000011d7983 */ /* 0x000ea20000100800 */
[----:B------:R-:W-:-:S04]  /*86c0*/  DEPBAR.LE SB0, 0x0 ;  /* 0x000080000000791a */ /* 0x000fc80000000000 */
[----:B------:R3:W5:Y:S01]  /*86d0*/  LDL R120, [R1] ;  /* 0x0000000001787983 */ /* 0x0007620000100800 */
[----:B------:R-:W-:Y:S03]  /*86e0*/  WARPSYNC 0xffffffff ;  /* 0xffffffff00007948 */ /* 0x000fe60003800000 */
[----:B------:R-:W4:Y:S01]  /*86f0*/  S2R R28, SR_CTAID.Y ;  /* 0x00000000001c7919 */ /* 0x000f220000002600 */
[----:B------:R-:W-:-:S03]  /*8700*/  SHF.L.U32 R216, R7, 0x1, RZ ;  /* 0x0000000107d87819 */ /* 0x000fc600000006ff */
[----:B------:R-:W-:Y:S01]  /*8710*/  BAR.SYNC.DEFER_BLOCKING 0x0 ;  /* 0x0000000000007b1d */ /* 0x000fe20000010000 */
[----:B------:R-:W-:-:S05]  /*8720*/  SHF.L.U32 R224, R0, 0x1, RZ ;  /* 0x0000000100e07819 */ /* 0x000fca00000006ff */
[----:B------:R-:W1:Y:S01]  /*8730*/  S2R R11, SR_CTAID.Y ;  /* 0x00000000000b7919 */ /* 0x000e620000002600 */
[----:B------:R-:W-:Y:S02]  /*8740*/  IMAD R0, R4, 0x2, R216 ;  /* 0x0000000204007824 */ /* 0x000fe400078e02d8 */
[----:B------:R-:W-:Y:S01]  /*8750*/  IMAD.WIDE.U32 R2, R240, c[0x0][0x208], RZ ;  /* 0x00008200f0027a25 */ /* 0x000fe200078e00ff */
[----:B----4-:R-:W-:Y:S02]  /*8760*/  SHF.R.S32.HI R28, RZ, 0x1f, R28 ;  /* 0x0000001fff1c7819 */ /* 0x010fe4000001141c */
[----:B------:R-:W4:Y:S04]  /*8770*/  LDSM.16.M88.4 R72, [R0+0x5080] ;  /* 0x005080000048783b */ /* 0x000f280000000200 */
[----:B------:R-:W2:Y:S04]  /*8780*/  LDSM.16.M88.4 R80, [R0+0x5880] ;  /* 0x005880000050783b */ /* 0x000ea80000000200 */
[----:B------:R3:W2:Y:S01]  /*8790*/  LDSM.16.M88.4 R88, [R0+0x6080] ;  /* 0x006080000058783b */ /* 0x0006a20000000200 */
[----:B------:R-:W-:-:S02]  /*87a0*/  IMAD R28, R28, c[0x0][0x210], RZ ;  /* 0x000084001c1c7a24 */ /* 0x000fc400078e02ff */
[C---:B-1----:R-:W-:Y:S01]  /*87b0*/  IMAD.WIDE.U32 R30, R11.reuse, c[0x0][0x210], RZ ;  /* 0x000084000b1e7a25 */ /* 0x042fe200078e00ff */
[----:B------:R1:W1:Y:S03]  /*87c0*/  LDSM.16.M88.4 R16, [R224+0x8080] ;  /* 0x00808000e010783b */ /* 0x0002660000000200 */
[----:B------:R-:W-:Y:S01]  /*87d0*/  IMAD R28, R11, c[0x0][0x214], R28 ;  /* 0x000085000b1c7a24 */ /* 0x000fe200078e021c */
[----:B------:R1:W1:Y:S04]  /*87e0*/  LDSM.16.M88.4 R12, [R224+0xa080] ;  /* 0x00a08000e00c783b */ /* 0x0002680000000200 */
[----:B------:R1:W1:Y:S04]  /*87f0*/  LDSM.16.M88.4 R48, [R216+0x5080] ;  /* 0x00508000d830783b */ /* 0x0002680000000200 */
[----:B------:R1:W1:Y:S04]  /*8800*/  LDSM.16.M88.4 R44, [R216+0x5880] ;  /* 0x00588000d82c783b */ /* 0x0002680000000200 */
[----:B------:R1:W1:Y:S01]  /*8810*/  LDSM.16.M88.4 R40, [R216+0x6080] ;  /* 0x00608000d828783b */ /* 0x0002620000000200 */
[----:B---3--:R-:W-:-:S04]  /*8820*/  IMAD R0, R136, c[0x0][0x208], RZ ;  /* 0x0000820088007a24 */ /* 0x008fc800078e02ff */
[----:B------:R-:W-:-:S04]  /*8830*/  IMAD R0, R240, c[0x0][0x20c], R0 ;  /* 0x00008300f0007a24 */ /* 0x000fc800078e0200 */
[----:B------:R-:W-:Y:S02]  /*8840*/  IMAD.IADD R3, R3, 0x1, R0 ;  /* 0x0000000103037824 */ /* 0x000fe400078e0200 */
[----:B------:R-:W-:Y:S02]  /*8850*/  IMAD R0, R137, c[0x0][0x218], RZ ;  /* 0x0000860089007a24 */ /* 0x000fe400078e02ff */
[C---:B------:R-:W-:Y:S01]  /*8860*/  IMAD.WIDE.U32 R2, R238.reuse, c[0x0][0x218], R2 ;  /* 0x00008600ee027a25 */ /* 0x040fe200078e0002 */
[----:B------:R-:W-:Y:S02]  /*8870*/  LEA R226, R9, R224, 0x1 ;  /* 0x000000e009e27211 */ /* 0x000fe400078e08ff */
[----:B------:R-:W-:Y:S01]  /*8880*/  IADD3 R28, R31, R28, RZ ;  /* 0x0000001c1f1c7210 */ /* 0x000fe20007ffe0ff */
[----:B------:R-:W-:Y:S01]  /*8890*/  IMAD R11, R238, c[0x0][0x21c], R0 ;  /* 0x00008700ee0b7a24 */ /* 0x000fe200078e0200 */
[----:B------:R-:W-:Y:S01]  /*88a0*/  IADD3 R2, P1, R30, R2, RZ ;  /* 0x000000021e027210 */ /* 0x000fe20007f3e0ff */
[----:B------:R3:W1:Y:S01]  /*88b0*/  LDSM.16.M88.4 R24, [R226+0x8080] ;  /* 0x00808000e218783b */ /* 0x0006620000000200 */
[----:B------:R-:W-:-:S02]  /*88c0*/  IADD3 R0, R216, 0x5080, RZ ;  /* 0x00005080d8007810 */ /* 0x000fc40007ffe0ff */
[----:B------:R-:W-:Y:S01]  /*88d0*/  LEA R7, P0, R2, c[0x0][0x1f8], 0x1 ;  /* 0x00007e0002077a11 */ /* 0x000fe200078008ff */
[----:B------:R3:W1:Y:S01]  /*88e0*/  LDSM.16.M88.4 R20, [R226+0xa080] ;  /* 0x00a08000e214783b */ /* 0x0006620000000200 */
[----:B------:R-:W-:Y:S02]  /*88f0*/  IADD3.X R3, R28, R3, R11, P1, !PT ;  /* 0x000000031c037210 */ /* 0x000fe40000ffe40b */
[----:B------:R-:W-:Y:S02]  /*8900*/  LEA R223, R4, R0, 0x1 ;  /* 0x0000000004df7211 */ /* 0x000fe400078e08ff */
[----:B------:R-:W-:Y:S01]  /*8910*/  LEA.HI.X R4, R2, c[0x0][0x1fc], R3, 0x1, P0 ;  /* 0x00007f0002047a11 */ /* 0x000fe200000f0c03 */
[----:B--2---:R3:W-:Y:S01]  /*8920*/  STL [R1+0x70], R29 ;  /* 0x0000701d01007387 */ /* 0x0047e20000100800 */
[----:B------:R-:W-:Y:S05]  /*8930*/  BRA.DIV ~URZ, `(.L_x_1269) ;  /* 0x00014b627f007947 */ /* 0x000fea000b800000 */
[----:B-1--4-:R-:W2:Y:S04]  /*8940*/  LDL R35, [R1+0x80] ;  /* 0x0000800001237983 */ /* 0x012ea80000100800 */
[----:B------:R-:W4:Y:S04]  /*8950*/  LDL R30, [R1+0xd8] ;  /* 0x0000d800011e7983 */ /* 0x000f280000100800 */
[----:B---3--:R-:W3:Y:S04]  /*8960*/  LDL R2, [R1+0xcc] ;  /* 0x0000cc0001027983 */ /* 0x008ee80000100800 */
[----:B------:R-:W1:Y:S04]  /*8970*/  SHFL.IDX PT, R11, R7, RZ, 0x181f ;  /* 0x00181fff070b7589 */ /* 0x000e6800000e0000 */
[----:B------:R-:W1:Y:S04]  /*8980*/  SHFL.IDX PT, R33, R4, RZ, 0x181f ;  /* 0x00181fff04217589 */ /* 0x000e6800000e0000 */
[----:B------:R-:W1:Y:S04]  /*8990*/  SHFL.IDX PT, R32, R7, 0x1, 0x181f ;  /* 0x00381f0007207f89 */ /* 0x000e6800000e0000 */
[----:B------:R-:W1:Y:S01]  /*89a0*/  SHFL.IDX PT, R34, R4, 0x1, 0x181f ;  /* 0x00381f0004227f89 */ /* 0x000e6200000e0000 */
[----:B------:R-:W-:-:S04]  /*89b0*/  IMAD.SHL.U32 R0, R237, 0x2, RZ ;  /* 0x00000002ed007824 */ /* 0x000fc800078e00ff */
[----:B------:R-:W-:Y:S01]  /*89c0*/  IMAD.MOV.U32 R237, RZ, RZ, R0 ;  /* 0x000000ffffed7224 */ /* 0x000fe200078e0000 */
[----:B------:R-:W-:Y:S01]  /*89d0*/  IADD3 R239, R0, 0x2080, RZ ;  /* 0x0000208000ef7810 */ /* 0x000fe20007ffe0ff */
[C---:B--2---:R-:W-:Y:S01]  /*89e0*/  IMAD.WIDE R36, R35.reuse, 0x2, RZ ;  /* 0x0000000223247825 */ /* 0x044fe200078e02ff */
[----:B------:R-:W-:-:S04]  /*89f0*/  ISETP.GE.AND P1, PT, R35, c[0x0][0x1d4], PT ;  /* 0x0000750023007a0c */ /* 0x000fc80003f26270 */
[-C--:B-1----:R-:W-:Y:S02]  /*8a00*/  IADD3 R28, P0, R11, R36.reuse, RZ ;  /* 0x000000240b1c7210 */ /* 0x082fe40007f1e0ff */
[----:B------:R-:W-:Y:S02]  /*8a10*/  ISETP.LT.OR P3, PT, R116, 0x1, P1 ;  /* 0x000000017400780c */ /* 0x000fe40000f61670 */
[----:B----4-:R-:W-:Y:S01]  /*8a20*/  ISETP.GE.AND P2, PT, R30, c[0x0][0x1d4], PT ;  /* 0x000075001e007a0c */ /* 0x010fe20003f46270 */
[----:B------:R-:W-:Y:S01]  /*8a30*/  IMAD.X R29, R33, 0x1, R37, P0 ;  /* 0x00000001211d7824 */ /* 0x000fe200000e0625 */
[----:B------:R-:W-:Y:S01]  /*8a40*/  IADD3 R30, P0, R32, R36, RZ ;  /* 0x00000024201e7210 */ /* 0x000fe20007f1e0ff */
[----:B---3--:R-:W-:-:S04]  /*8a50*/  IMAD.WIDE R2, R2, 0x2, RZ ;  /* 0x0000000202027825 */ /* 0x008fc800078e02ff */
[----:B------:R-:W-:Y:S01]  /*8a60*/  IMAD.X R31, R34, 0x1, R37, P0 ;  /* 0x00000001221f7824 */ /* 0x000fe200000e0625 */
[----:B------:R-:W-:-:S03]  /*8a70*/  ISETP.LT.OR P0, PT, R116, 0x1, P2 ;  /* 0x000000017400780c */ /* 0x000fc60001701670 */
[----:B------:R1:W-:Y:S01]  /*8a80*/  LDGSTS.E.BYPASS.LTC128B.128 [R0+0x2080], [R28.64], !P3 ;  /* 0x020800001c007fae */ /* 0x0003e2000d901d46 */
[----:B------:R-:W-:Y:S01]  /*8a90*/  ISETP.LT.OR P4, PT, R116, 0x11, P1 ;  /* 0x000000117400780c */ /* 0x000fe20000f81670 */
[--C-:B------:R-:W-:Y:S01]  /*8aa0*/  IMAD.MOV.U32 R38, RZ, RZ, R35.reuse ;  /* 0x000000ffff267224 */ /* 0x100fe200078e0023 */
[----:B------:R-:W-:Y:S02]  /*8ab0*/  SHF.R.S32.HI R39, RZ, 0x1f, R35 ;  /* 0x0000001fff277819 */ /* 0x000fe40000011423 */
[----:B-1----:R-:W-:-:S05]  /*8ac0*/  IADD3 R28, P3, R11, R2, RZ ;  /* 0x000000020b1c7210 */ /* 0x002fca0007f7e0ff */
[----:B------:R-:W-:Y:S01]  /*8ad0*/  IMAD.X R29, R33, 0x1, R3, P3 ;  /* 0x00000001211d7824 */ /* 0x000fe200018e0603 */
[----:B------:R-:W-:-:S04]  /*8ae0*/  ISETP.LT.OR P3, PT, R116, 0x11, P2 ;  /* 0x000000117400780c */ /* 0x000fc80001761670 */
[----:B------:R1:W-:Y:S04]  /*8af0*/  LDGSTS.E.BYPASS.LTC128B.128 [R0+0x3880], [R28.64], !P0 ;  /* 0x038800001c007fae */ /* 0x0003e8000c101d46 */
[----:B------:R2:W-:Y:S04]  /*8b00*/  LDGSTS.E.BYPASS.LTC128B.128 [R0+0x2880], [R30.64], !P4 ;  /* 0x028800001e007fae */ /* 0x0005e8000e101d46 */
[----:B------:R2:W3:Y:S04]  /*8b10*/  SHFL.IDX PT, R11, R4, 0x2, 0x181f ;  /* 0x00581f00040b7f89 */ /* 0x0004e800000e0000 */
[----:B------:R2:W4:Y:S04]  /*8b20*/  SHFL.IDX PT, R4, R7, 0x2, 0x181f ;  /* 0x00581f0007047f89 */ /* 0x00052800000e0000 */
[----:B------:R2:W-:Y:S01]  /*8b30*/  STL.64 [R1+0xa8], R38 ;  /* 0x0000a82601007387 */ /* 0x0005e20000100a00 */
[----:B-1----:R-:W-:-:S05]  /*8b40*/  IADD3 R28, P0, R32, R2, RZ ;  /* 0x00000002201c7210 */ /* 0x002fca0007f1e0ff */
[----:B------:R-:W-:-:S05]  /*8b50*/  IMAD.X R29, R34, 0x1, R3, P0 ;  /* 0x00000001221d7824 */ /* 0x000fca00000e0603 */
[----:B------:R2:W-:Y:S01]  /*8b60*/  LDGSTS.E.BYPASS.LTC128B.128 [R0+0x4080], [R28.64], !P3 ;  /* 0x040800001c007fae */ /* 0x0005e2000d901d46 */
[----:B------:R-:W-:Y:S01]  /*8b70*/  PLOP3.LUT P0, PT, P2, PT, PT, 0x80, 0x0 ;  /* 0x000000000000781c */ /* 0x000fe2000170f070 */
[----:B------:R-:W-:Y:S02]  /*8b80*/  IMAD.MOV.U32 R60, RZ, RZ, R36 ;  /* 0x000000ffff3c7224 */ /* 0x000fe400078e0024 */
[----:B------:R-:W-:Y:S02]  /*8b90*/  IMAD.MOV.U32 R63, RZ, RZ, R37 ;  /* 0x000000ffff3f7224 */ /* 0x000fe400078e0025 */
[----:B------:R-:W-:Y:S02]  /*8ba0*/  IMAD.MOV.U32 R62, RZ, RZ, R2 ;  /* 0x000000ffff3e7224 */ /* 0x000fe400078e0002 */
[----:B------:R-:W-:Y:S02]  /*8bb0*/  IMAD.MOV.U32 R61, RZ, RZ, R3 ;  /* 0x000000ffff3d7224 */ /* 0x000fe400078e0003 */
.L_x_1436:
[----:B--234-:R-:W2:Y:S01]  /*8bc0*/  LDL R0, [R1+0x98] ;  /* 0x0000980001007983 */ /* 0x01cea20000100800 */
[C---:B------:R-:W-:Y:S01]  /*8bd0*/  HMMA.16816.F32.BF16 R36, R12.reuse, R48, RZ ;  /* 0x000000300c24723c */ /* 0x040fe200000418ff */
[----:B------:R-:W-:Y:S01]  /*8be0*/  ISETP.LT.OR P3, PT, R116, 0x21, P1 ;  /* 0x000000217400780c */ /* 0x000fe20000f61670 */
[----:B------:R-:W-:Y:S01]  /*8bf0*/  IMAD R225, R8, 0x2, R224 ;  /* 0x0000000208e17824 */ /* 0x000fe200078e02e0 */
[----:B------:R-:W-:Y:S01]  /*8c00*/  ISETP.LT.OR P1, PT, R116, 0x21, P0 ;  /* 0x000000217400780c */ /* 0x000fe20000721670 */
[----:B------:R-:W-:Y:S01]  /*8c10*/  IMAD R227, R8, 0x2, R226 ;  /* 0x0000000208e37824 */ /* 0x000fe200078e02e2 */
[----:B------:R-:W-:Y:S01]  /*8c20*/  IADD3 R2, P2, R4, R60, RZ ;  /* 0x0000003c04027210 */ /* 0x000fe20007f5e0ff */
[C---:B------:R-:W-:Y:S01]  /*8c30*/  IMAD R221, R6.reuse, 0x2, R223 ;  /* 0x0000000206dd7824 */ /* 0x040fe200078e02df */
[----:B------:R-:W-:Y:S01]  /*8c40*/  LEA R222, R6, R216, 0x1 ;  /* 0x000000d806de7211 */ /* 0x000fe200078e08ff */
[C---:B------:R-:W-:Y:S01]  /*8c50*/  HMMA.16816.F32.BF16 R32, R12.reuse, R44, RZ ;  /* 0x0000002c0c20723c */ /* 0x040fe200000418ff */
[----:B------:R-:W-:Y:S01]  /*8c60*/  LEA R228, R9, R225, 0x1 ;  /* 0x000000e109e47211 */ /* 0x000fe200078e08ff */
[C---:B------:R-:W-:Y:S01]  /*8c70*/  IMAD.X R3, R11.reuse, 0x1, R63, P2 ;  /* 0x000000010b037824 */ /* 0x040fe200010e063f */
[----:B------:R-:W-:Y:S04]  /*8c80*/  BSSY B0, `(.L_x_1270) ;  /* 0x00000e6000007945 */ /* 0x000fe80003800000 */
[----:B------:R-:W-:Y:S01]  /*8c90*/  @!PT LDS RZ, [RZ] ;  /* 0x00000000fffff984 */ /* 0x000fe20000000800 */
[----:B------:R-:W-:Y:S01]  /*8ca0*/  @!PT LDS RZ, [RZ] ;  /* 0x00000000fffff984 */ /* 0x000fe20000000800 */
[----:B------:R-:W-:Y:S01]  /*8cb0*/  @!PT LDS RZ, [RZ] ;  /* 0x00000000fffff984 */ /* 0x000fe20000000800 */
[----:B------:R1:W-:Y:S01]  /*8cc0*/  LDGSTS.E.BYPASS.LTC128B.128 [R237+0x3080], [R2.64], !P3 ;  /* 0x0308000002ed7fae */ /* 0x0003e2000d901d46 */
[C---:B-----5:R-:W-:Y:S08]  /*8cd0*/  HMMA.16816.F32.BF16 R52, R12.reuse, R50, RZ ;  /* 0x000000320c34723c */ /* 0x060ff000000418ff */
[C---:B------:R-:W-:Y:S08]  /*8ce0*/  HMMA.16816.F32.BF16 R28, R12.reuse, R40, RZ ;  /* 0x000000280c1c723c */ /* 0x040ff000000418ff */
[C---:B------:R-:W-:Y:S08]  /*8cf0*/  HMMA.16816.F32.BF16 R56, R12.reuse, R46, RZ ;  /* 0x0000002e0c38723c */ /* 0x040ff000000418ff */
[----:B------:R-:W-:Y:S07]  /*8d00*/  HMMA.16816.F32.BF16 R64, R12, R42, RZ ;  /* 0x0000002a0c40723c */ /* 0x000fee00000418ff */
[----:B------:R-:W-:Y:S01]  /*8d10*/  IADD3 R12, P0, R4, R62, RZ ;  /* 0x0000003e040c7210 */ /* 0x000fe20007f1e0ff */
[----:B------:R-:W-:Y:S04]  /*8d20*/  HMMA.16816.F32.BF16 R68, R16, R48, RZ ;  /* 0x000000301044723c */ /* 0x000fe800000418ff */
[----:B------:R-:W-:-:S04]  /*8d30*/  IMAD.X R13, R11, 0x1, R61, P0 ;  /* 0x000000010b0d7824 */ /* 0x000fc800000e063d */
[C---:B------:R-:W-:Y:S01]  /*8d40*/  HMMA.16816.F32.BF16 R76, R16.reuse, R44, RZ ;  /* 0x0000002c104c723c */ /* 0x040fe200000418ff */
[----:B------:R3:W-:Y:S04]  /*8d50*/  LDGSTS.E.BYPASS.LTC128B.128 [R237+0x4880], [R12.64], !P1 ;  /* 0x048800000ced7fae */ /* 0x0007e8000c901d46 */
[----:B------:R-:W0:Y:S03]  /*8d60*/  LDGDEPBAR ;  /* 0x00000000000079af */ /* 0x000e260000000000 */
[C---:B------:R-:W-:Y:S08]  /*8d70*/  HMMA.16816.F32.BF16 R48, R16.reuse, R50, RZ ;  /* 0x000000321030723c */ /* 0x040ff000000418ff */
[C---:B------:R-:W-:Y:S08]  /*8d80*/  HMMA.16816.F32.BF16 R84, R16.reuse, R40, RZ ;  /* 0x000000281054723c */ /* 0x040ff000000418ff */
[C---:B------:R-:W-:Y:S01]  /*8d90*/  HMMA.16816.F32.BF16 R44, R16.reuse, R46, RZ ;  /* 0x0000002e102c723c */ /* 0x040fe200000418ff */
[----:B---3--:R-:W-:Y:S07]  /*8da0*/  LDSM.16.M88.4 R12, [R227+0xa080] ;  /* 0x00a08000e30c783b */ /* 0x008fee0000000200 */
[----:B------:R-:W-:Y:S01]  /*8db0*/  HMMA.16816.F32.BF16 R96, R16, R42, RZ ;  /* 0x0000002a1060723c */ /* 0x000fe200000418ff */
[----:B------:R-:W-:Y:S04]  /*8dc0*/  LDSM.16.M88.4 R16, [R225+0xa080] ;  /* 0x00a08000e110783b */ /* 0x000fe80000000200 */
[----:B------:R-:W-:Y:S03]  /*8dd0*/  LDSM.16.M88.4 R40, [R222+0x6080] ;  /* 0x00608000de28783b */ /* 0x000fe60000000200 */
[C---:B------:R-:W-:Y:S01]  /*8de0*/  HMMA.16816.F32.BF16 R112, R20.reuse, R72, R36 ;  /* 0x000000481470723c */ /* 0x040fe20000041824 */
[----:B------:R-:W3:Y:S07]  /*8df0*/  LDSM.16.M88.4 R36, [R222+0x5080] ;  /* 0x00508000de24783b */ /* 0x000eee0000000200 */
[C---:B------:R-:W-:Y:S01]  /*8e00*/  HMMA.16816.F32.BF16 R108, R20.reuse, R80, R32 ;  /* 0x00000050146c723c */ /* 0x040fe20000041820 */
[----:B------:R-:W4:Y:S07]  /*8e10*/  LDSM.16.M88.4 R32, [R222+0x5880] ;  /* 0x00588000de20783b */ /* 0x000f2e0000000200 */
[C---:B------:R-:W-:Y:S08]  /*8e20*/  HMMA.16816.F32.BF16 R92, R20.reuse, R74, R52 ;  /* 0x0000004a145c723c */ /* 0x040ff00000041834 */
[C---:B------:R-:W-:Y:S01]  /*8e30*/  HMMA.16816.F32.BF16 R104, R20.reuse, R88, R28 ;  /* 0x000000581468723c */ /* 0x040fe2000004181c */
[----:B------:R-:W-:Y:S07]  /*8e40*/  LDSM.16.M88.4 R28, [R227+0x8080] ;  /* 0x00808000e31c783b */ /* 0x000fee0000000200 */
[C---:B------:R-:W-:Y:S08]  /*8e50*/  HMMA.16816.F32.BF16 R100, R20.reuse, R82, R56 ;  /* 0x000000521464723c */ /* 0x040ff00000041838 */
[----:B------:R-:W-:Y:S01]  /*8e60*/  HMMA.16816.F32.BF16 R52, R20, R90, R64 ;  /* 0x0000005a1434723c */ /* 0x000fe20000041840 */
[----:B------:R-:W1:Y:S07]  /*8e70*/  LDSM.16.M88.4 R20, [R225+0x8080] ;  /* 0x00808000e114783b */ /* 0x000e6e0000000200 */
[C---:B------:R-:W-:Y:S08]  /*8e80*/  HMMA.16816.F32.BF16 R64, R24.reuse, R74, R48 ;  /* 0x0000004a1840723c */ /* 0x040ff00000041830 */
[C---:B------:R-:W-:Y:S01]  /*8e90*/  HMMA.16816.F32.BF16 R68, R24.reuse, R72, R68 ;  /* 0x000000481844723c */ /* 0x040fe20000041844 */
[----:B------:R-:W-:Y:S07]  /*8ea0*/  LDSM.16.M88.4 R72, [R221+0x800] ;  /* 0x00080000dd48783b */ /* 0x000fee0000000200 */
[C---:B------:R-:W-:Y:S01]  /*8eb0*/  HMMA.16816.F32.BF16 R48, R24.reuse, R82, R44 ;  /* 0x000000521830723c */ /* 0x040fe2000004182c */
[----:B------:R-:W1:Y:S07]  /*8ec0*/  LDSM.16.M88.4 R44, [R221] ;  /* 0x00000000dd2c783b */ /* 0x000e6e0000000200 */
[C---:B------:R-:W-:Y:S01]  /*8ed0*/  HMMA.16816.F32.BF16 R60, R24.reuse, R80, R76 ;  /* 0x00000050183c723c */ /* 0x040fe2000004184c */
[----:B------:R-:W1:Y:S07]  /*8ee0*/  LDSM.16.M88.4 R76, [R221+0x1000] ;  /* 0x00100000dd4c783b */ /* 0x000e6e0000000200 */
[C---:B------:R-:W-:Y:S08]  /*8ef0*/  HMMA.16816.F32.BF16 R56, R24.reuse, R88, R84 ;  /* 0x000000581838723c */ /* 0x040ff00000041854 */
[----:B------:R-:W-:Y:S01]  /*8f00*/  HMMA.16816.F32.BF16 R80, R24, R90, R96 ;  /* 0x0000005a1850723c */ /* 0x000fe20000041860 */
[----:B------:R-:W-:Y:S07]  /*8f10*/  LDSM.16.M88.4 R24, [R224+0xe080] ;  /* 0x00e08000e018783b */ /* 0x000fee0000000200 */
[C---:B---3--:R-:W-:Y:S08]  /*8f20*/  HMMA.16816.F32.BF16 R84, R16.reuse, R36, R112 ;  /* 0x000000241054723c */ /* 0x048ff00000041870 */
[C---:B----4-:R-:W-:Y:S08]  /*8f30*/  HMMA.16816.F32.BF16 R96, R16.reuse, R32, R108 ;  /* 0x000000201060723c */ /* 0x050ff0000004186c */
[C---:B------:R-:W-:Y:S08]  /*8f40*/  HMMA.16816.F32.BF16 R88, R16.reuse, R38, R92 ;  /* 0x000000261058723c */ /* 0x040ff0000004185c */
[C---:B------:R-:W-:Y:S08]  /*8f50*/  HMMA.16816.F32.BF16 R104, R16.reuse, R40, R104 ;  /* 0x000000281068723c */ /* 0x040ff00000041868 */
[----:B------:R-:W-:Y:S08]  /*8f60*/  HMMA.16816.F32.BF16 R100, R16, R34, R100 ;  /* 0x000000221064723c */ /* 0x000ff00000041864 */
[C---:B-1----:R-:W-:Y:S08]  /*8f70*/  HMMA.16816.F32.BF16 R92, R20.reuse, R36, R68 ;  /* 0x00000024145c723c */ /* 0x042ff00000041844 */
[----:B------:R-:W-:Y:S01]  /*8f80*/  HMMA.16816.F32.BF16 R64, R20, R38, R64 ;  /* 0x000000261440723c */ /* 0x000fe20000041840 */
[----:B------:R-:W1:Y:S07]  /*8f90*/  LDSM.16.M88.4 R36, [R216+0x6880] ;  /* 0x00688000d824783b */ /* 0x000e6e0000000200 */
[----:B------:R-:W-:Y:S01]  /*8fa0*/  HMMA.16816.F32.BF16 R52, R16, R42, R52 ;  /* 0x0000002a1034723c */ /* 0x000fe20000041834 */
[----:B------:R-:W-:Y:S07]  /*8fb0*/  LDSM.16.M88.4 R16, [R224+0xc080] ;  /* 0x00c08000e010783b */ /* 0x000fee0000000200 */
[C---:B------:R-:W-:Y:S08]  /*8fc0*/  HMMA.16816.F32.BF16 R108, R20.reuse, R32, R60 ;  /* 0x00000020146c723c */ /* 0x040ff0000004183c */
[C---:B------:R-:W-:Y:S01]  /*8fd0*/  HMMA.16816.F32.BF16 R112, R20.reuse, R34, R48 ;  /* 0x000000221470723c */ /* 0x040fe20000041830 */
[----:B------:R-:W3:Y:S07]  /*8fe0*/  LDSM.16.M88.4 R32, [R216+0x7080] ;  /* 0x00708000d820783b */ /* 0x000eee0000000200 */
[C---:B------:R-:W-:Y:S01]  /*8ff0*/  HMMA.16816.F32.BF16 R116, R20.reuse, R40, R56 ;  /* 0x000000281474723c */ /* 0x040fe20000041838 */
[----:B------:R-:W-:Y:S07]  /*9000*/  LDSM.16.M88.4 R56, [R223+0x1800] ;  /* 0x00180000df38783b */ /* 0x000fee0000000200 */
[----:B------:R-:W-:Y:S01]  /*9010*/  HMMA.16816.F32.BF16 R60, R20, R42, R80 ;  /* 0x0000002a143c723c */ /* 0x000fe20000041850 */
[----:B------:R-:W4:Y:S07]  /*9020*/  LDSM.16.M88.4 R20, [R216+0x7880] ;  /* 0x00788000d814783b */ /* 0x000f2e0000000200 */
[C---:B------:R-:W-:Y:S08]  /*9030*/  HMMA.16816.F32.BF16 R48, R12.reuse, R44, R84 ;  /* 0x0000002c0c30723c */ /* 0x040ff00000041854 */
[----:B------:R-:W-:Y:S01]  /*9040*/  HMMA.16816.F32.BF16 R40, R12, R46, R88 ;  /* 0x0000002e0c28723c */ /* 0x000fe20000041858 */
[----:B--2---:R-:W-:-:S07]  /*9050*/  ISETP.GT.AND P0, PT, R139, R0, PT ;  /* 0x000000008b00720c */ /* 0x004fce0003f04270 */
[C---:B------:R-:W-:Y:S08]  /*9060*/  HMMA.16816.F32.BF16 R68, R12.reuse, R72, R96 ;  /* 0x000000480c44723c */ /* 0x040ff00000041860 */
[C---:B------:R-:W-:Y:S08]  /*9070*/  HMMA.16816.F32.BF16 R80, R12.reuse, R74, R100 ;  /* 0x0000004a0c50723c */ /* 0x040ff00000041864 */
[C---:B------:R-:W-:Y:S08]  /*9080*/  HMMA.16816.F32.BF16 R84, R12.reuse, R76, R104 ;  /* 0x0000004c0c54723c */ /* 0x040ff00000041868 */
[----:B------:R-:W-:Y:S01]  /*9090*/  HMMA.16816.F32.BF16 R100, R12, R78, R52 ;  /* 0x0000004e0c64723c */ /* 0x000fe20000041834 */
[----:B------:R-:W-:Y:S04]  /*90a0*/  LDSM.16.M88.4 R12, [R226+0xe080] ;  /* 0x00e08000e20c783b */ /* 0x000fe80000000200 */
[----:B------:R-:W2:Y:S03]  /*90b0*/  LDSM.16.M88.4 R52, [R223+0x2000] ;  /* 0x00200000df34783b */ /* 0x000ea60000000200 */
[C---:B------:R-:W-:Y:S01]  /*90c0*/  HMMA.16816.F32.BF16 R104, R28.reuse, R46, R64 ;  /* 0x0000002e1c68723c */ /* 0x040fe20000041840 */
[----:B------:R-:W1:Y:S07]  /*90d0*/  LDSM.16.M88.4 R64, [R223+0x2800] ;  /* 0x00280000df40783b */ /* 0x000e6e0000000200 */
[C---:B------:R-:W-:Y:S08]  /*90e0*/  HMMA.16816.F32.BF16 R92, R28.reuse, R44, R92 ;  /* 0x0000002c1c5c723c */ /* 0x040ff0000004185c */
[C---:B------:R-:W-:Y:S08]  /*90f0*/  HMMA.16816.F32.BF16 R108, R28.reuse, R72, R108 ;  /* 0x000000481c6c723c */ /* 0x040ff0000004186c */
[C---:B------:R-:W-:Y:S08]  /*9100*/  HMMA.16816.F32.BF16 R112, R28.reuse, R74, R112 ;  /* 0x0000004a1c70723c */ /* 0x040ff00000041870 */
[C---:B------:R-:W-:Y:S08]  /*9110*/  HMMA.16816.F32.BF16 R116, R28.reuse, R76, R116 ;  /* 0x0000004c1c74723c */ /* 0x040ff00000041874 */
[----:B------:R-:W-:Y:S01]  /*9120*/  HMMA.16816.F32.BF16 R96, R28, R78, R60 ;  /* 0x0000004e1c60723c */ /* 0x000fe2000004183c */
[----:B------:R-:W2:Y:S07]  /*9130*/  LDSM.16.M88.4 R28, [R226+0xc080] ;  /* 0x00c08000e21c783b */ /* 0x000eae0000000200 */
[C---:B-1----:R-:W-:Y:S08]  /*9140*/  HMMA.16816.F32.BF16 R88, R24.reuse, R36, R48 ;  /* 0x000000241858723c */ /* 0x042ff00000041830 */
[C---:B------:R-:W-:Y:S08]  /*9150*/  HMMA.16816.F32.BF16 R60, R24.reuse, R38, R40 ;  /* 0x00000026183c723c */ /* 0x040ff00000041828 */
[C---:B---3--:R-:W-:Y:S08]  /*9160*/  HMMA.16816.F32.BF16 R48, R24.reuse, R32, R68 ;  /* 0x000000201830723c */ /* 0x048ff00000041844 */
[C---:B------:R-:W-:Y:S08]  /*9170*/  HMMA.16816.F32.BF16 R44, R24.reuse, R34, R80 ;  /* 0x00000022182c723c */ /* 0x040ff00000041850 */
[----:B----4-:R-:W-:Y:S08]  /*9180*/  HMMA.16816.F32.BF16 R40, R24, R20, R84 ;  /* 0x000000141828723c */ /* 0x010ff00000041854 */
[C---:B------:R-:W-:Y:S08]  /*9190*/  HMMA.16816.F32.BF16 R80, R16.reuse, R36, R92 ;  /* 0x000000241050723c */ /* 0x040ff0000004185c */
[----:B------:R-:W-:Y:S08]  /*91a0*/  HMMA.16816.F32.BF16 R76, R16, R38, R104 ;  /* 0x00000026104c723c */ /* 0x000ff00000041868 */
[----:B------:R-:W-:Y:S01]  /*91b0*/  HMMA.16816.F32.BF16 R72, R24, R22, R100 ;  /* 0x000000161848723c */ /* 0x000fe20000041864 */
[----:B------:R-:W-:Y:S07]  /*91c0*/  LDSM.16.M88.4 R24, [R225+0xe080] ;  /* 0x00e08000e118783b */ /* 0x000fee0000000200 */
[C---:B------:R-:W-:Y:S08]  /*91d0*/  HMMA.16816.F32.BF16 R68, R16.reuse, R32, R108 ;  /* 0x000000201044723c */ /* 0x040ff0000004186c */
[C---:B------:R-:W-:Y:S08]  /*91e0*/  HMMA.16816.F32.BF16 R36, R16.reuse, R34, R112 ;  /* 0x000000221024723c */ /* 0x040ff00000041870 */
[C---:B------:R-:W-:Y:S08]  /*91f0*/  HMMA.16816.F32.BF16 R32, R16.reuse, R20, R116 ;  /* 0x000000141020723c */ /* 0x040ff00000041874 */
[----:B------:R-:W-:Y:S01]  /*9200*/  HMMA.16816.F32.BF16 R16, R16, R22, R96 ;  /* 0x000000161010723c */ /* 0x000fe20000041860 */
[----:B------:R-:W-:Y:S07]  /*9210*/  LDSM.16.M88.4 R20, [R225+0xc080] ;  /* 0x00c08000e114783b */ /* 0x000fee0000000200 */
[C---:B--2---:R-:W-:Y:S01]  /*9220*/  HMMA.16816.F32.BF16 R116, R12.reuse, R52, R48 ;  /* 0x000000340c74723c */ /* 0x044fe20000041830 */
[----:B------:R-:W1:Y:S07]  /*9230*/  LDSM.16.M88.4 R48, [R222+0x6880] ;  /* 0x00688000de30783b */ /* 0x000e6e0000000200 */
[C---:B------:R-:W-:Y:S01]  /*9240*/  HMMA.16816.F32.BF16 R112, R12.reuse, R54, R44 ;  /* 0x000000360c70723c */ /* 0x040fe2000004182c */
[----:B------:R-:W2:Y:S07]  /*9250*/  LDSM.16.M88.4 R44, [R222+0x7080] ;  /* 0x00708000de2c783b */ /* 0x000eae0000000200 */
[C---:B------:R-:W-:Y:S01]  /*9260*/  HMMA.16816.F32.BF16 R108, R12.reuse, R64, R40 ;  /* 0x000000400c6c723c */ /* 0x040fe20000041828 */
[----:B------:R-:W3:Y:S07]  /*9270*/  LDSM.16.M88.4 R40, [R222+0x7880] ;  /* 0x00788000de28783b */ /* 0x000eee0000000200 */
[C---:B------:R-:W-:Y:S08]  /*9280*/  HMMA.16816.F32.BF16 R88, R12.reuse, R56, R88 ;  /* 0x000000380c58723c */ /* 0x040ff00000041858 */
[----:B------:R-:W-:Y:S08]  /*9290*/  HMMA.16816.F32.BF16 R84, R12, R58, R60 ;  /* 0x0000003a0c54723c */ /* 0x000ff0000004183c */
[C---:B------:R-:W-:Y:S08]  /*92a0*/  HMMA.16816.F32.BF16 R104, R28.reuse, R56, R80 ;  /* 0x000000381c68723c */ /* 0x040ff00000041850 */
[----:B------:R-:W-:Y:S08]  /*92b0*/  HMMA.16816.F32.BF16 R100, R28, R58, R76 ;  /* 0x0000003a1c64723c */ /* 0x000ff0000004184c */
[----:B------:R-:W-:Y:S01]  /*92c0*/  HMMA.16816.F32.BF16 R60, R12, R66, R72 ;  /* 0x000000420c3c723c */ /* 0x000fe20000041848 */
[----:B------:R-:W-:Y:S07]  /*92d0*/  LDSM.16.M88.4 R12, [R228+0xe080] ;  /* 0x00e08000e40c783b */ /* 0x000fee0000000200 */
[C---:B------:R-:W-:Y:S08]  /*92e0*/  HMMA.16816.F32.BF16 R96, R28.reuse, R52, R68 ;  /* 0x000000341c60723c */ /* 0x040ff00000041844 */
[C---:B------:R-:W-:Y:S01]  /*92f0*/  HMMA.16816.F32.BF16 R92, R28.reuse, R54, R36 ;  /* 0x000000361c5c723c */ /* 0x040fe20000041824 */
[----:B------:R-:W4:Y:S07]  /*9300*/  LDSM.16.M88.4 R36, [R221+0x1800] ;  /* 0x00180000dd24783b */ /* 0x000f2e0000000200 */
[C---:B------:R-:W-:Y:S01]  /*9310*/  HMMA.16816.F32.BF16 R68, R28.reuse, R64, R32 ;  /* 0x000000401c44723c */ /* 0x040fe20000041820 */
[----:B------:R-:W-:Y:S07]  /*9320*/  LDSM.16.M88.4 R32, [R221+0x2000] ;  /* 0x00200000dd20783b */ /* 0x000fee0000000200 */
[----:B------:R-:W-:Y:S01]  /*9330*/  HMMA.16816.F32.BF16 R64, R28, R66, R16 ;  /* 0x000000421c40723c */ /* 0x000fe20000041810 */
[----:B------:R-:W2:Y:S04]  /*9340*/  LDSM.16.M88.4 R16, [R227+0xc080] ;  /* 0x00c08000e310783b */ /* 0x000ea80000000200 */
[----:B------:R-:W3:Y:S01]  /*9350*/  LDSM.16.M88.4 R28, [R221+0x2800] ;  /* 0x00280000dd1c783b */ /* 0x000ee20000000200 */
[----:B------:R-:W-:-:S04]  /*9360*/  DEPBAR.LE SB0, 0x0 ;  /* 0x000080000000791a */ /* 0x000fc80000000000 */
[C---:B-1----:R-:W-:Y:S08]  /*9370*/  HMMA.16816.F32.BF16 R88, R24.reuse, R48, R88 ;  /* 0x000000301858723c */ /* 0x042ff00000041858 */
[----:B------:R-:W-:Y:S08]  /*9380*/  HMMA.16816.F32.BF16 R84, R24, R50, R84 ;  /* 0x000000321854723c */ /* 0x000ff00000041854 */
[C---:B------:R-:W-:Y:S08]  /*9390*/  HMMA.16816.F32.BF16 R56, R20.reuse, R48, R104 ;  /* 0x000000301438723c */ /* 0x040ff00000041868 */
[----:B------:R-:W-:Y:S08]  /*93a0*/  HMMA.16816.F32.BF16 R52, R20, R50, R100 ;  /* 0x000000321434723c */ /* 0x000ff00000041864 */
[C---:B--2---:R-:W-:Y:S08]  /*93b0*/  HMMA.16816.F32.BF16 R80, R24.reuse, R44, R116 ;  /* 0x0000002c1850723c */ /* 0x044ff00000041874 */
[C---:B------:R-:W-:Y:S08]  /*93c0*/  HMMA.16816.F32.BF16 R76, R24.reuse, R46, R112 ;  /* 0x0000002e184c723c */ /* 0x040ff00000041870 */
[C---:B---3--:R-:W-:Y:S08]  /*93d0*/  HMMA.16816.F32.BF16 R72, R24.reuse, R40, R108 ;  /* 0x000000281848723c */ /* 0x048ff0000004186c */
        /* <DEDUP_REMOVED lines=12> */
[----:B------:R-:W-:Y:S08]  /*94a0*/  HMMA.16816.F32.BF16 R60, R12, R30, R60 ;  /* 0x0000001e0c3c723c */ /* 0x000ff0000004183c */
[C---:B------:R-:W-:Y:S08]  /*94b0*/  HMMA.16816.F32.BF16 R48, R16.reuse, R32, R48 ;  /* 0x000000201030723c */ /* 0x040ff00000041830 */
[C---:B------:R-:W-:Y:S08]  /*94c0*/  HMMA.16816.F32.BF16 R44, R16.reuse, R34, R44 ;  /* 0x00000022102c723c */ /* 0x040ff0000004182c */
[C---:B------:R-:W-:Y:S08]  /*94d0*/  HMMA.16816.F32.BF16 R36, R16.reuse, R28, R24 ;  /* 0x0000001c1024723c */ /* 0x040ff00000041818 */
[----:B------:R-:W-:Y:S01]  /*94e0*/  HMMA.16816.F32.BF16 R40, R16, R30, R20 ;  /* 0x0000001e1028723c */ /* 0x000fe20000041814 */
[----:B------:R-:W-:Y:S06]  /*94f0*/  BAR.SYNC.DEFER_BLOCKING 0x0 ;  /* 0x0000000000007b1d */ /* 0x000fec0000010000 */
[----:B------:R-:W-:Y:S01]  /*9500*/  @!UPT UIADD3 URZ, URZ, URZ, URZ ;  /* 0x0000003f3f3ff290 */ /* 0x000fe2000fffe03f */
[----:B------:R-:W-:Y:S11]  /*9510*/  @!P0 BRA `(.L_x_1271) ;  /* 0x000005c000008947 */ /* 0x000ff60003800000 */
[----:B------:R-:W2:Y:S04]  /*9520*/  LDL R125, [R1+0xbc] ;  /* 0x0000bc00017d7983 */ /* 0x000ea80000100800 */
[----:B------:R-:W2:Y:S04]  /*9530*/  LDL R124, [R1+0x9c] ;  /* 0x00009c00017c7983 */ /* 0x000ea80000100800 */
[----:B------:R-:W3:Y:S04]  /*9540*/  LDL.64 R122, [R1+0xc0] ;  /* 0x0000c000017a7983 */ /* 0x000ee80000100a00 */
[----:B------:R-:W4:Y:S01]  /*9550*/  LDL R7, [R1+0xc8] ;  /* 0x0000c80001077983 */ /* 0x000f220000100800 */
[----:B------:R-:W-:-:S02]  /*9560*/  IMAD.MOV.U32 R0, RZ, RZ, 0x1 ;  /* 0x00000001ff007424 */ /* 0x000fc400078e00ff */
[----:B------:R-:W-:-:S03]  /*9570*/  IMAD.MOV.U32 R238, RZ, RZ, RZ ;  /* 0x000000ffffee7224 */ /* 0x000fc600078e00ff */
[----:B------:R-:W-:Y:S02]  /*9580*/  ISETP.NE.AND P0, PT, R0, c[0x0][0x2b8], PT ;  /* 0x0000ae0000007a0c */ /* 0x000fe40003f05270 */
[C---:B--2---:R-:W-:Y:S02]  /*9590*/  IADD3 R2, R124.reuse, R138, R125 ;  /* 0x0000008a7c027210 */ /* 0x044fe40007ffe07d */
[----:B------:R-:W-:Y:S02]  /*95a0*/  ISETP.GT.AND P4, PT, R124, 0x2f, PT ;  /* 0x0000002f7c00780c */ /* 0x000fe40003f84270 */
[----:B------:R-:W-:-:S07]  /*95b0*/  IADD3 R2, R2, -0x30, RZ ;  /* 0xffffffd002027810 */ /* 0x000fce0007ffe0ff */
[----:B------:R-:W-:-:S04]  /*95c0*/  @P0 IMAD.HI.U32 R3, R2, c[0x0][0x2bc], RZ ;  /* 0x0000af0002030a27 */ /* 0x000fc800078e00ff */
[----:B------:R-:W-:Y:S01]  /*95d0*/  IMAD.MOV.U32 R0, RZ, RZ, R2 ;  /* 0x000000ffff007224 */ /* 0x000fe200078e0002 */
[----:B------:R-:W-:-:S04]  /*95e0*/  @P0 SHF.R.U32.HI R0, RZ, c[0x0][0x2c0], R3 ;  /* 0x0000b000ff000a19 */ /* 0x000fc80000011603 */
[----:B---3--:R-:W-:-:S04]  /*95f0*/  @!P4 IADD3 R3, P0, R0, R122, RZ ;  /* 0x0000007a0003c210 */ /* 0x008fc80007f1e0ff */
[----:B----4-:R-:W-:Y:S02]  /*9600*/  @!P4 LEA.HI.X.SX32 R4, R0, R7, 0x1, P0 ;  /* 0x000000070004c211 */ /* 0x010fe400000f0eff */
[----:B------:R-:W-:-:S04]  /*9610*/  @!P4 LEA R6, P0, R3, c[0x0][0x2a0], 0x2 ;  /* 0x0000a8000306ca11 */ /* 0x000fc800078010ff */
[----:B------:R-:W-:-:S05]  /*9620*/  @!P4 LEA.HI.X R7, R3, c[0x0][0x2a4], R4, 0x2, P0 ;  /* 0x0000a9000307ca11 */ /* 0x000fca00000f1404 */
[----:B------:R-:W2:Y:S01]  /*9630*/  @!P4 LDG.E R238, [R6.64] ;  /* 0x0000000606eec981 */ /* 0x000ea2000c1e1900 */
[----:B------:R-:W-:-:S03]  /*9640*/  IADD3 R0, -R0, RZ, RZ ;  /* 0x000000ff00007210 */ /* 0x000fc60007ffe1ff */
[----:B------:R-:W1:Y:S02]  /*9650*/  S2R R122, SR_CTAID.Y ;  /* 0x00000000007a7919 */ /* 0x000e640000002600 */
[----:B------:R-:W-:Y:S02]  /*9660*/  IMAD R240, R0, c[0x0][0x2b8], R2 ;  /* 0x0000ae0000f07a24 */ /* 0x000fe400078e0202 */
[----:B------:R-:W3:Y:S02]  /*9670*/  S2R R124, SR_CTAID.Y ;  /* 0x00000000007c7919 */ /* 0x000ee40000002600 */
[----:B------:R-:W-:Y:S01]  /*9680*/  IMAD.WIDE.U32 R2, R240, c[0x0][0x1e0], RZ ;  /* 0x00007800f0027a25 */ /* 0x000fe200078e00ff */
[----:B------:R-:W-:-:S05]  /*9690*/  SHF.R.S32.HI R0, RZ, 0x1f, R240 ;  /* 0x0000001fff007819 */ /* 0x000fca00000114f0 */
[----:B------:R-:W-:-:S04]  /*96a0*/  IMAD R0, R0, c[0x0][0x1e0], RZ ;  /* 0x0000780000007a24 */ /* 0x000fc800078e02ff */
[----:B------:R-:W-:-:S04]  /*96b0*/  IMAD R0, R240, c[0x0][0x1e4], R0 ;  /* 0x00007900f0007a24 */ /* 0x000fc800078e0200 */
[----:B------:R-:W-:Y:S01]  /*96c0*/  IMAD.IADD R3, R3, 0x1, R0 ;  /* 0x0000000103037824 */ /* 0x000fe200078e0200 */
[----:B-1----:R-:W-:Y:S01]  /*96d0*/  SHF.R.S32.HI R125, RZ, 0x1f, R122 ;  /* 0x0000001fff7d7819 */ /* 0x002fe2000001147a */
[----:B---3--:R-:W-:-:S04]  /*96e0*/  IMAD.WIDE.U32 R122, R124, c[0x0][0x1e8], RZ ;  /* 0x00007a007c7a7a25 */ /* 0x008fc800078e00ff */
[----:B------:R-:W-:-:S04]  /*96f0*/  IMAD R11, R125, c[0x0][0x1e8], RZ ;  /* 0x00007a007d0b7a24 */ /* 0x000fc800078e02ff */
[----:B------:R-:W-:-:S05]  /*9700*/  IMAD R11, R124, c[0x0][0x1ec], R11 ;  /* 0x00007b007c0b7a24 */ /* 0x000fca00078e020b */
[----:B------:R-:W-:Y:S02]  /*9710*/  IADD3 R11, R123, R11, RZ ;  /* 0x0000000b7b0b7210 */ /* 0x000fe40007ffe0ff */
[----:B--2---:R-:W-:Y:S01]  /*9720*/  SHF.R.S32.HI R0, RZ, 0x1f, R238 ;  /* 0x0000001fff007819 */ /* 0x004fe200000114ee */
        /* <DEDUP_REMOVED lines=9> */
.L_x_1437:
[----:B------:R-:W-:Y:S05]  /*97c0*/  BRA.DIV ~URZ, `(.L_x_1273) ;  /* 0x000142427f007947 */ /* 0x000fea000b800000 */
[----:B------:R-:W3:Y:S04]  /*97d0*/  LDL.64 R24, [R1+0xa8] ;  /* 0x0000a80001187983 */ /* 0x000ee80000100a00 */
[----:B------:R-:W4:Y:S04]  /*97e0*/  LDL R2, [R1+0xcc] ;  /* 0x0000cc0001027983 */ /* 0x000f280000100800 */
[----:B--2---:R-:W2:Y:S04]  /*97f0*/  LDL R21, [R1+0x80] ;  /* 0x0000800001157983 */ /* 0x004ea80000100800 */
[----:B------:R-:W2:Y:S04]  /*9800*/  LDL R20, [R1+0xd8] ;  /* 0x0000d80001147983 */ /* 0x000ea80000100800 */
[----:B------:R-:W2:Y:S04]  /*9810*/  LDL R22, [R1+0xd4] ;  /* 0x0000d40001167983 */ /* 0x000ea80000100800 */
[----:B------:R-:W1:Y:S04]  /*9820*/  SHFL.IDX PT, R6, R18, RZ, 0x181f ;  /* 0x00181fff12067589 */ /* 0x000e6800000e0000 */
[----:B------:R-:W1:Y:S04]  /*9830*/  SHFL.IDX PT, R7, R18, 0x1, 0x181f ;  /* 0x00381f0012077f89 */ /* 0x000e6800000e0000 */
[----:B------:R-:W1:Y:S01]  /*9840*/  SHFL.IDX PT, R11, R4, 0x1, 0x181f ;  /* 0x00381f00040b7f89 */ /* 0x000e6200000e0000 */
[----:B---3--:R-:W-:-:S02]  /*9850*/  IMAD.SHL.U32 R19, R24, 0x2, RZ ;  /* 0x0000000218137824 */ /* 0x008fc400078e00ff */
[----:B----4-:R-:W-:Y:S01]  /*9860*/  IMAD.SHL.U32 R0, R2, 0x2, RZ ;  /* 0x0000000202007824 */ /* 0x010fe200078e00ff */
[----:B------:R-:W-:Y:S02]  /*9870*/  SHF.L.U64.HI R3, R24, 0x1, R25 ;  /* 0x0000000118037819 */ /* 0x000fe40000010219 */
[----:B--2---:R-:W-:Y:S02]  /*9880*/  ISETP.GE.AND P3, PT, R21, c[0x0][0x1d4], PT ;  /* 0x0000750015007a0c */ /* 0x004fe40003f66270 */
[----:B-1----:R-:W-:Y:S02]  /*9890*/  IADD3 R16, P0, R6, R19, RZ ;  /* 0x0000001306107210 */ /* 0x002fe40007f1e0ff */
[----:B------:R-:W-:Y:S02]  /*98a0*/  ISETP.GE.AND P4, PT, R20, c[0x0][0x1d4], PT ;  /* 0x0000750014007a0c */ /* 0x000fe40003f86270 */
[----:B------:R-:W-:Y:S02]  /*98b0*/  IADD3 R12, P2, R6, R0, RZ ;  /* 0x00000000060c7210 */ /* 0x000fe40007f5e0ff */
[----:B------:R-:W-:-:S02]  /*98c0*/  SHF.L.U64.HI R2, R2, 0x1, R22 ;  /* 0x0000000102027819 */ /* 0x000fc40000010216 */
[----:B------:R-:W-:Y:S01]  /*98d0*/  IADD3 R6, P1, R7, R19, RZ ;  /* 0x0000001307067210 */ /* 0x000fe20007f3e0ff */
[--C-:B------:R-:W-:Y:S01]  /*98e0*/  IMAD.X R17, R13, 0x1, R3.reuse, P0 ;  /* 0x000000010d117824 */ /* 0x100fe200000e0603 */
[----:B------:R-:W-:Y:S01]  /*98f0*/  IADD3 R14, P0, R7, R0, RZ ;  /* 0x00000000070e7210 */ /* 0x000fe20007f1e0ff */
[--C-:B------:R-:W-:Y:S02]  /*9900*/  IMAD.X R13, R13, 0x1, R2.reuse, P2 ;  /* 0x000000010d0d7824 */ /* 0x100fe400010e0602 */
[C---:B------:R-:W-:Y:S01]  /*9910*/  IMAD.X R7, R11.reuse, 0x1, R3, P1 ;  /* 0x000000010b077824 */ /* 0x040fe200008e0603 */
[----:B------:R1:W-:Y:S04]  /*9920*/  LDGSTS.E.BYPASS.LTC128B.128 [R237+0x5080], [R16.64], !P3 ;  /* 0x0508000010ed7fae */ /* 0x0003e8000d901d46 */
[----:B------:R2:W-:Y:S04]  /*9930*/  LDGSTS.E.BYPASS.LTC128B.128 [R237+0x6880], [R12.64], !P4 ;  /* 0x068800000ced7fae */ /* 0x0005e8000e101d46 */
[----:B------:R3:W-:Y:S04]  /*9940*/  LDGSTS.E.BYPASS.LTC128B.128 [R237+0x5880], [R6.64], !P3 ;  /* 0x0588000006ed7fae */ /* 0x0007e8000d901d46 */
[----:B---3--:R3:W5:Y:S04]  /*9950*/  LDL R7, [R1+0x94] ;  /* 0x0000940001077983 */ /* 0x0087680000100800 */
[----:B--2---:R3:W2:Y:S04]  /*9960*/  SHFL.IDX PT, R12, R4, 0x2, 0x181f ;  /* 0x00581f00040c7f89 */ /* 0x0046a800000e0000 */
[----:B------:R3:W4:Y:S01]  /*9970*/  SHFL.IDX PT, R4, R18, 0x2, 0x181f ;  /* 0x00581f0012047f89 */ /* 0x00072200000e0000 */
[----:B------:R-:W-:Y:S01]  /*9980*/  IADD3.X R15, R11, R2, RZ, P0, !PT ;  /* 0x000000020b0f7210 */ /* 0x000fe200007fe4ff */
[----:B------:R-:W-:Y:S01]  /*9990*/  IMAD.MOV.U32 R6, RZ, RZ, R19 ;  /* 0x000000ffff067224 */ /* 0x000fe200078e0013 */
[----:B------:R-:W-:Y:S01]  /*99a0*/  SEL R11, RZ, 0x10, P3 ;  /* 0x00000010ff0b7807 */ /* 0x000fe20001800000 */
[----:B-1----:R-:W-:-:S02]  /*99b0*/  IMAD.MOV.U32 R16, RZ, RZ, R2 ;  /* 0x000000ffff107224 */ /* 0x002fc400078e0002 */
[----:B------:R1:W-:Y:S02]  /*99c0*/  LDGSTS.E.BYPASS.LTC128B.128 [R237+0x7080], [R14.64], !P4 ;  /* 0x070800000eed7fae */ /* 0x0003e4000e101d46 */
[----:B-1----:R-:W-:Y:S01]  /*99d0*/  IMAD.MOV.U32 R15, RZ, RZ, R3 ;  /* 0x000000ffff0f7224 */ /* 0x002fe200078e0003 */
[----:B------:R-:W-:Y:S02]  /*99e0*/  MOV R14, R0 ;  /* 0x00000000000e7202 */ /* 0x000fe40000000f00 */
.L_x_1438:
[----:B--234-:R-:W-:Y:S02]  /*99f0*/  IADD3 R0, -R11, 0x10, RZ ;  /* 0x000000100b007810 */ /* 0x01cfe40007ffe1ff */
[----:B-----5:R-:W-:Y:S02]  /*9a00*/  IADD3 R2, -R7, 0x10, RZ ;  /* 0x0000001007027810 */ /* 0x020fe40007ffe1ff */
[----:B------:R-:W-:Y:S02]  /*9a10*/  LOP3.LUT R0, R0, 0xf, RZ, 0xc0, !PT ;  /* 0x0000000f00007812 */ /* 0x000fe400078ec0ff */
[----:B------:R-:W-:Y:S02]  /*9a20*/  ISETP.NE.U32.AND P3, PT, R11, RZ, PT ;  /* 0x000000ff0b00720c */ /* 0x000fe40003f65070 */
[----:B------:R-:W-:-:S02]  /*9a30*/  IADD3 R6, P1, P0, R0, R4, R6 ;  /* 0x0000000400067210 */ /* 0x000fc4000783e006 */
[----:B------:R-:W-:Y:S02]  /*9a40*/  LOP3.LUT R2, R2, 0xf, RZ, 0xc0, !PT ;  /* 0x0000000f02027812 */ /* 0x000fe400078ec0ff */
[----:B------:R-:W-:Y:S02]  /*9a50*/  ISETP.NE.U32.AND P2, PT, R7, RZ, PT ;  /* 0x000000ff0700720c */ /* 0x000fe40003f45070 */
[----:B------:R-:W-:Y:S02]  /*9a60*/  IADD3.X R7, RZ, R12, R15, P1, P0 ;  /* 0x0000000cff077210 */ /* 0x000fe40000fe040f */
[----:B------:R-:W-:-:S03]  /*9a70*/  IADD3 R2, P1, P0, R2, R4, R14 ;  /* 0x0000000402027210 */ /* 0x000fc6000783e00e */
[----:B------:R-:W-:Y:S01]  /*9a80*/  @!PT LDS RZ, [RZ] ;  /* 0x00000000fffff984 */ /* 0x000fe20000000800 */
[----:B------:R-:W-:Y:S01]  /*9a90*/  @!PT LDS RZ, [RZ] ;  /* 0x00000000fffff984 */ /* 0x000fe20000000800 */
[----:B------:R-:W-:Y:S01]  /*9aa0*/  @!PT LDS RZ, [RZ] ;  /* 0x00000000fffff984 */ /* 0x000fe20000000800 */
[----:B------:R1:W-:Y:S01]  /*9ab0*/  LDGSTS.E.BYPASS.LTC128B.128.ZFILL [R237+0x6080], [R6.64], P3 ;  /* 0x0608000006ed7fae */ /* 0x0003e20009941d46 */
[----:B------:R-:W-:-:S05]  /*9ac0*/  IADD3.X R3, RZ, R12, R16, P1, P0 ;  /* 0x0000000cff037210 */ /* 0x000fca0000fe0410 */
[----:B------:R1:W-:Y:S04]  /*9ad0*/  LDGSTS.E.BYPASS.LTC128B.128.ZFILL [R237+0x7880], [R2.64], P2 ;  /* 0x0788000002ed7fae */ /* 0x0003e80009141d46 */
.L_x_1271:
[----:B------:R-:W-:Y:S05]  /*9ae0*/  BSYNC B0 ;  /* 0x0000000000007941 */ /* 0x000fea0003800000 */
.L_x_1270:
[----:B------:R-:W2:Y:S04]  /*9af0*/  LDL R12, [R1+0x4] ;  /* 0x00000400010c7983 */ /* 0x000ea80000100800 */
[----:B------:R-:W3:Y:S01]  /*9b00*/  LDL R15, [R1+0x70] ;  /* 0x00007000010f7983 */ /* 0x000ee20000100800 */
[----:B------:R-:W-:Y:S01]  /*9b10*/  SHF.R.S32.HI R0, RZ, 0x1f, R120 ;  /* 0x0000001fff007819 */ /* 0x000fe20000011478 */
[----:B------:R-:W-:Y:S02]  /*9b20*/  IMAD.MOV.U32 R14, RZ, RZ, 0x1 ;  /* 0x00000001ff0e7424 */ /* 0x000fe400078e00ff */
[----:B------:R-:W0:Y:S01]  /*9b30*/  LDGDEPBAR ;  /* 0x00000000000079af */ /* 0x000e220000000000 */
[CC--:B-1----:R-:W-:Y:S02]  /*9b40*/  LEA.HI R2, R0.reuse, R120.reuse, RZ, 0x2 ;  /* 0x0000007800027211 */ /* 0x0c2fe400078f10ff */
[----:B------:R-:W-:-:S02]  /*9b50*/  LEA.HI R0, R0, R120, RZ, 0x5 ;  /* 0x0000007800007211 */ /* 0x000fc400078f28ff */
[----:B------:R-:W-:Y:S02]  /*9b60*/  LOP3.LUT R2, R2, 0xfffffffc, RZ, 0xc0, !PT ;  /* 0xfffffffc02027812 */ /* 0x000fe400078ec0ff */
[----:B------:R-:W-:Y:S02]  /*9b70*/  LOP3.LUT R4, R0, 0xffffffe0, RZ, 0xc0, !PT ;  /* 0xffffffe000047812 */ /* 0x000fe400078ec0ff */
[----:B------:R-:W-:Y:S01]  /*9b80*/  SHF.R.S32.HI R6, RZ, 0x5, R0 ;  /* 0x00000005ff067819 */ /* 0x000fe20000011400 */
[C---:B------:R-:W-:Y:S01]  /*9b90*/  IMAD.IADD R3, R120.reuse, 0x1, -R2 ;  /* 0x0000000178037824 */ /* 0x040fe200078e0a02 */
[----:B------:R-:W-:Y:S01]  /*9ba0*/  SHF.R.S32.HI R7, RZ, 0x1f, R0 ;  /* 0x0000001fff077819 */ /* 0x000fe20000011400 */
[----:B------:R-:W-:-:S03]  /*9bb0*/  IMAD.IADD R0, R120, 0x1, -R4 ;  /* 0x0000000178007824 */ /* 0x000fc600078e0a04 */
[----:B------:R-:W-:Y:S02]  /*9bc0*/  LEA.HI R4, R7, R6, RZ, 0x2 ;  /* 0x0000000607047211 */ /* 0x000fe400078f10ff */
[----:B------:R-:W-:Y:S02]  /*9bd0*/  LEA.HI R2, R3, R3, RZ, 0x1 ;  /* 0x0000000303027211 */ /* 0x000fe400078f08ff */
[----:B------:R-:W-:Y:S02]  /*9be0*/  SHF.R.S32.HI R13, RZ, 0x1f, R0 ;  /* 0x0000001fff0d7819 */ /* 0x000fe40000011400 */
[----:B------:R-:W-:Y:S02]  /*9bf0*/  LOP3.LUT R7, R4, 0xffffffc, RZ, 0xc0, !PT ;  /* 0x0ffffffc04077812 */ /* 0x000fe400078ec0ff */
[----:B------:R-:W-:Y:S02]  /*9c00*/  LOP3.LUT R11, R2, 0x1ffffffe, RZ, 0xc0, !PT ;  /* 0x1ffffffe020b7812 */ /* 0x000fe400078ec0ff */
[----:B------:R-:W-:Y:S01]  /*9c10*/  LEA.HI R4, R13, R0, RZ, 0x2 ;  /* 0x000000000d047211 */ /* 0x000fe200078f10ff */
[----:B------:R-:W-:-:S02]  /*9c20*/  IMAD.IADD R6, R6, 0x1, -R7 ;  /* 0x0000000106067824 */ /* 0x000fc400078e0a07 */
[----:B------:R-:W-:Y:S01]  /*9c30*/  IMAD.IADD R7, R3, 0x1, -R11 ;  /* 0x0000000103077824 */ /* 0x000fe200078e0a0b */
[----:B------:R-:W-:Y:S01]  /*9c40*/  LOP3.LUT R3, R4, 0x7ffffffc, RZ, 0xc0, !PT ;  /* 0x7ffffffc04037812 */ /* 0x000fe200078ec0ff */
[----:B------:R-:W-:Y:S01]  /*9c50*/  IMAD.SHL.U32 R2, R2, 0x20, RZ ;  /* 0x0000002002027824 */ /* 0x000fe200078e00ff */
[----:B------:R-:W-:-:S03]  /*9c60*/  SHF.R.S32.HI R17, RZ, 0x2, R4 ;  /* 0x00000002ff117819 */ /* 0x000fc60000011404 */
[----:B------:R-:W-:Y:S02]  /*9c70*/  IMAD.IADD R3, R0, 0x1, -R3 ;  /* 0x0000000100037824 */ /* 0x000fe400078e0a03 */
[----:B------:R-:W-:Y:S02]  /*9c80*/  IMAD.SHL.U32 R16, R6, 0x10, RZ ;  /* 0x0000001006107824 */ /* 0x000fe400078e00ff */
[----:B------:R-:W-:Y:S01]  /*9c90*/  IMAD.SHL.U32 R6, R3, 0x2, RZ ;  /* 0x0000000203067824 */ /* 0x000fe200078e00ff */
[----:B------:R-:W-:Y:S01]  /*9ca0*/  LOP3.LUT R11, R2, 0xffffffc0, RZ, 0xc0, !PT ;  /* 0xffffffc0020b7812 */ /* 0x000fe200078ec0ff */
[----:B------:R-:W-:Y:S01]  /*9cb0*/  STL [R1+0xb8], R17 ;  /* 0x0000b81101007387 */ /* 0x000fe20000100800 */
[----:B------:R-:W-:-:S03]  /*9cc0*/  ISETP.NE.AND P0, PT, R14, c[0x0][0x2c4], PT ;  /* 0x0000b1000e007a0c */ /* 0x000fc60003f05270 */
[----:B------:R-:W-:Y:S04]  /*9cd0*/  STL [R1+0xb4], R16 ;  /* 0x0000b41001007387 */ /* 0x000fe80000100800 */
[----:B------:R-:W-:Y:S01]  /*9ce0*/  STL [R1+0x90], R6 ;  /* 0x0000900601007387 */ /* 0x000fe20000100800 */
[----:B------:R-:W-:Y:S02]  /*9cf0*/  IMAD.SHL.U32 R4, R7, 0x8, RZ ;  /* 0x0000000807047824 */ /* 0x000fe400078e00ff */
[----:B------:R-:W-:Y:S01]  /*9d00*/  IMAD.IADD R0, R121, 0x1, R5 ;  /* 0x0000000179007824 */ /* 0x000fe200078e0205 */
[----:B------:R1:W-:Y:S04]  /*9d10*/  STL [R1+0xb0], R11 ;  /* 0x0000b00b01007387 */ /* 0x0003e80000100800 */
[----:B------:R4:W-:Y:S01]  /*9d20*/  STL [R1+0xa0], R4 ;  /* 0x0000a00401007387 */ /* 0x0009e20000100800 */
[----:B------:R-:W-:-:S02]  /*9d30*/  IMAD.IADD R14, R0, 0x1, -R6 ;  /* 0x00000001000e7824 */ /* 0x000fc400078e0a06 */
[----:B--2---:R-:W-:-:S05]  /*9d40*/  IMAD R2, R12, 0x80, R17 ;  /* 0x000000800c027824 */ /* 0x004fca00078e0211 */
[----:B------:R-:W-:-:S05]  /*9d50*/  IADD3 R2, R11, R2, R16 ;  /* 0x000000020b027210 */ /* 0x000fca0007ffe010 */
[----:B-1----:R-:W-:Y:S01]  /*9d60*/  IMAD.IADD R11, R4, 0x1, R2 ;  /* 0x00000001040b7824 */ /* 0x002fe200078e0202 */
[----:B------:R-:W-:Y:S02]  /*9d70*/  IADD3 R2, -R6, 0x1, R0 ;  /* 0x0000000106027810 */ /* 0x000fe40007ffe100 */
[----:B----4-:R-:W-:Y:S01]  /*9d80*/  LOP3.LUT R4, RZ, c[0x0][0x324], RZ, 0x33, !PT ;  /* 0x0000c900ff047a12 */ /* 0x010fe200078e33ff */
[----:B------:R-:W-:-:S04]  /*9d90*/  @P0 IMAD.HI.U32 R3, R11, c[0x0][0x2c8], RZ ;  /* 0x0000b2000b030a27 */ /* 0x000fc800078e00ff */
[----:B---3--:R-:W-:Y:S01]  /*9da0*/  IMAD.IADD R2, R2, 0x1, -R15 ;  /* 0x0000000102027824 */ /* 0x008fe200078e0a0f */
[----:B------:R-:W-:Y:S01]  /*9db0*/  @P0 SHF.R.U32.HI R11, RZ, c[0x0][0x2cc], R3 ;  /* 0x0000b300ff0b0a19 */ /* 0x000fe20000011603 */
[----:B------:R-:W-:Y:S02]  /*9dc0*/  IMAD.IADD R15, R121, 0x1, -R6 ;  /* 0x00000001790f7824 */ /* 0x000fe400078e0a06 */
[C---:B------:R-:W-:Y:S01]  /*9dd0*/  IMAD.IADD R13, R2.reuse, 0x1, R4 ;  /* 0x00000001020d7824 */ /* 0x040fe200078e0204 */
[----:B------:R-:W-:Y:S01]  /*9de0*/  IADD3 R12, R2, c[0x0][0x328], RZ ;  /* 0x0000ca00020c7a10 */ /* 0x000fe20007ffe0ff */
[----:B------:R-:W-:Y:S05]  /*9df0*/  BRA.DIV ~URZ, `(.L_x_1274) ;  /* 0x000140827f007947 */ /* 0x000fea000b800000 */
[----:B------:R1:W2:Y:S02]  /*9e00*/  SHFL.IDX PT, R2, R11, RZ, 0x1c1f ;  /* 0x001c1fff0b027589 */ /* 0x0002a400000e0000 */
.L_x_1439:
[----:B------:R-:W-:Y:S01]  /*9e10*/  IMAD.MOV.U32 R35, RZ, RZ, 0x1 ;  /* 0x00000001ff237424 */ /* 0x000fe200078e00ff */
[----:B------:R-:W-:Y:S01]  /*9e20*/  LOP3.LUT R229, R229, 0xfffffdff, RZ, 0xc0, !PT ;  /* 0xfffffdffe5e57812 */ /* 0x000fe200078ec0ff */
[--C-:B--2---:R-:W-:Y:S02]  /*9e30*/  IMAD.IADD R3, R12, 0x1, R2.reuse ;  /* 0x000000010c037824 */ /* 0x104fe400078e0202 */
[----:B------:R-:W-:Y:S01]  /*9e40*/  IMAD.IADD R0, R13, 0x1, R2 ;  /* 0x000000010d007824 */ /* 0x000fe200078e0202 */
[----:B------:R-:W-:-:S02]  /*9e50*/  ISETP.LE.AND P0, PT, R35, c[0x0][0x32c], PT ;  /* 0x0000cb0023007a0c */ /* 0x000fc40003f03270 */
[----:B------:R-:W-:-:S11]  /*9e60*/  IMNMX R4, R14, R3, PT ;  /* 0x000000030e047217 */ /* 0x000fd60003800200 */
[----:B------:R-:W-:Y:S01]  /*9e70*/  @P0 LOP3.LUT R229, R229, 0x200, RZ, 0xfc, !PT ;  /* 0x00000200e5e50812 */ /* 0x000fe200078efcff */
[----:B------:R-:W-:Y:S05]  /*9e80*/  @!P0 BRA `(.L_x_1275) ;  /* 0x0000013000008947 */ /* 0x000fea0003800000 */
[----:B------:R-:W2:Y:S01]  /*9e90*/  LDL R6, [R1+0x70] ;  /* 0x0000700001067983 */ /* 0x000ea20000100800 */
[----:B------:R-:W-:Y:S01]  /*9ea0*/  BSSY B0, `(.L_x_1276) ;  /* 0x000000d000007945 */ /* 0x000fe20003800000 */
[----:B--2---:R-:W-:-:S04]  /*9eb0*/  IADD3 R2, -R6, R5, R2 ;  /* 0x0000000506027210 */ /* 0x004fc80007ffe102 */
[----:B------:R-:W-:-:S13]  /*9ec0*/  ISETP.GT.AND P0, PT, R2, -0x1, PT ;  /* 0xffffffff0200780c */ /* 0x000fda0003f04270 */
[----:B------:R-:W-:Y:S05]  /*9ed0*/  @P0 BRA `(.L_x_1277) ;  /* 0x0000006000000947 */ /* 0x000fea0003800000 */
[----:B------:R-:W-:Y:S02]  /*9ee0*/  ISETP.NE.AND P0, PT, R35, c[0x0][0x32c], PT ;  /* 0x0000cb0023007a0c */ /* 0x000fe40003f05270 */
[----:B------:R-:W-:-:S11]  /*9ef0*/  LOP3.LUT R2, RZ, R2, RZ, 0x33, !PT ;  /* 0x00000002ff027212 */ /* 0x000fd600078e33ff */
[----:B------:R-:W-:-:S05]  /*9f00*/  @P0 IMAD.HI.U32 R3, R2, c[0x0][0x330], RZ ;  /* 0x0000cc0002030a27 */ /* 0x000fca00078e00ff */
[----:B------:R-:W-:-:S04]  /*9f10*/  @P0 SHF.R.U32.HI R2, RZ, c[0x0][0x334], R3 ;  /* 0x0000cd00ff020a19 */ /* 0x000fc80000011603 */
[----:B------:R-:W-:Y:S01]  /*9f20*/  LOP3.LUT R2, RZ, R2, RZ, 0x33, !PT ;  /* 0x00000002ff027212 */ /* 0x000fe200078e33ff */
[----:B------:R-:W-:Y:S05]  /*9f30*/  BRA `(.L_x_1278) ;  /* 0x0000003000007947 */ /* 0x000fea0003800000 */
.L_x_1277:
[----:B------:R-:W-:-:S13]  /*9f40*/  ISETP.NE.AND P0, PT, R35, c[0x0][0x32c], PT ;  /* 0x0000cb0023007a0c */ /* 0x000fda0003f05270 */
[----:B------:R-:W-:-:S05]  /*9f50*/  @P0 IMAD.HI.U32 R3, R2, c[0x0][0x330], RZ ;  /* 0x0000cc0002030a27 */ /* 0x000fca00078e00ff */
[----:B------:R-:W-:Y:S02]  /*9f60*/  @P0 SHF.R.U32.HI R2, RZ, c[0x0][0x334], R3 ;  /* 0x0000cd00ff020a19 */ /* 0x000fe40000011603 */
.L_x_1278:
[----:B------:R-:W-:Y:S05]  /*9f70*/  BSYNC B0 ;  /* 0x0000000000007941 */ /* 0x000fea0003800000 */
.L_x_1276:
[----:B------:R-:W-:-:S05]  /*9f80*/  IMAD R2, R2, c[0x0][0x32c], R15 ;  /* 0x0000cb0002027a24 */ /* 0x000fca00078e020f */
[----:B------:R-:W-:Y:S02]  /*9f90*/  IADD3 R3, R2, c[0x0][0x32c], RZ ;  /* 0x0000cb0002037a10 */ /* 0x000fe40007ffe0ff */
[----:B------:R-:W-:Y:S02]  /*9fa0*/  IMNMX R0, R0, R2, !PT ;  /* 0x0000000200007217 */ /* 0x000fe40007800200 */
[----:B------:R-:W-:Y:S02]  /*9fb0*/  IMNMX R4, R4, R3, PT ;  /* 0x0000000304047217 */ /* 0x000fe40003800200 */
.L_x_1275:
[----:B------:R-:W-:Y:S05]  /*9fc0*/  BRA.DIV ~URZ, `(.L_x_1279) ;  /* 0x00013f327f007947 */ /* 0x000fea000b800000 */
[----:B------:R2:W3:Y:S02]  /*9fd0*/  SHFL.IDX PT, R2, R11, 0x1, 0x1c1f ;  /* 0x003c1f000b027f89 */ /* 0x0004e400000e0000 */
.L_x_1440:
[----:B------:R-:W-:Y:S01]  /*9fe0*/  ISETP.LE.AND P0, PT, R35, c[0x0][0x32c], PT ;  /* 0x0000cb0023007a0c */ /* 0x000fe20003f03270 */
[--C-:B---3--:R-:W-:Y:S02]  /*9ff0*/  IMAD.IADD R3, R12, 0x1, R2.reuse ;  /* 0x000000010c037824 */ /* 0x108fe400078e0202 */
[----:B------:R-:W-:-:S03]  /*a000*/  IMAD.IADD R6, R13, 0x1, R2 ;  /* 0x000000010d067824 */ /* 0x000fc600078e0202 */
[----:B------:R-:W-:-:S07]  /*a010*/  IMNMX R7, R14, R3, PT ;  /* 0x000000030e077217 */ /* 0x000fce0003800200 */
[----:B------:R-:W-:Y:S05]  /*a020*/  @!P0 BRA `(.L_x_1280) ;  /* 0x0000015000008947 */ /* 0x000fea0003800000 */
[----:B------:R-:W3:Y:S01]  /*a030*/  LDL R16, [R1+0x70] ;  /* 0x0000700001107983 */ /* 0x000ee20000100800 */
[----:B------:R-:W-:Y:S01]  /*a040*/  BSSY B0, `(.L_x_1281) ;  /* 0x000000f000007945 */ /* 0x000fe20003800000 */
[----:B---3--:R-:W-:-:S04]  /*a050*/  IADD3 R2, -R16, R5, R2 ;  /* 0x0000000510027210 */ /* 0x008fc80007ffe102 */
        /* <DEDUP_REMOVED lines=9> */
.L_x_1282:
[----:B------:R-:W-:-:S04]  /*a0f0*/  MOV R3, 0x1 ;  /* 0x0000000100037802 */ /* 0x000fc80000000f00 */
[----:B------:R-:W-:-:S13]  /*a100*/  ISETP.NE.AND P0, PT, R3, c[0x0][0x32c], PT ;  /* 0x0000cb0003007a0c */ /* 0x000fda0003f05270 */
[----:B------:R-:W-:-:S05]  /*a110*/  @P0 IMAD.HI.U32 R3, R2, c[0x0][0x330], RZ ;  /* 0x0000cc0002030a27 */ /* 0x000fca00078e00ff */
[----:B------:R-:W-:Y:S02]  /*a120*/  @P0 SHF.R.U32.HI R2, RZ, c[0x0][0x334], R3 ;  /* 0x0000cd00ff020a19 */ /* 0x000fe40000011603 */
.L_x_1283:
[----:B------:R-:W-:Y:S05]  /*a130*/  BSYNC B0 ;  /* 0x0000000000007941 */ /* 0x000fea0003800000 */
.L_x_1281:
[----:B------:R-:W-:-:S05]  /*a140*/  IMAD R2, R2, c[0x0][0x32c], R15 ;  /* 0x0000cb0002027a24 */ /* 0x000fca00078e020f */
[----:B------:R-:W-:Y:S02]  /*a150*/  IADD3 R3, R2, c[0x0][0x32c], RZ ;  /* 0x0000cb0002037a10 */ /* 0x000fe40007ffe0ff */
[----:B------:R-:W-:Y:S02]  /*a160*/  IMNMX R6, R6, R2, !PT ;  /* 0x0000000206067217 */ /* 0x000fe40007800200 */
[----:B------:R-:W-:Y:S02]  /*a170*/  IMNMX R7, R7, R3, PT ;  /* 0x0000000307077217 */ /* 0x000fe40003800200 */
.L_x_1280:
[----:B------:R-:W-:Y:S02]  /*a180*/  ISETP.GE.AND P0, PT, R121, 0x2, PT ;  /* 0x000000027900780c */ /* 0x000fe40003f06270 */
[----:B------:R-:W-:Y:S02]  /*a190*/  LOP3.LUT R229, R229, 0xffffffef, RZ, 0xc0, !PT ;  /* 0xffffffefe5e57812 */ /* 0x000fe400078ec0ff */
[C---:B------:R-:W-:Y:S02]  /*a1a0*/  ISETP.GE.AND P1, PT, R121.reuse, 0x9, PT ;  /* 0x000000097900780c */ /* 0x040fe40003f26270 */
[----:B------:R-:W-:-:S02]  /*a1b0*/  ISETP.GE.AND P6, PT, R121, 0xa, PT ;  /* 0x0000000a7900780c */ /* 0x000fc40003fc6270 */
[C---:B------:R-:W-:Y:S02]  /*a1c0*/  ISETP.GE.AND P5, PT, R121.reuse, 0x11, PT ;  /* 0x000000117900780c */ /* 0x040fe40003fa6270 */
[C---:B------:R-:W-:Y:S02]  /*a1d0*/  ISETP.GE.AND P4, PT, R121.reuse, 0x12, PT ;  /* 0x000000127900780c */ /* 0x040fe40003f86270 */
[----:B------:R-:W-:Y:S02]  /*a1e0*/  ISETP.GE.AND P3, PT, R121, 0x19, PT ;  /* 0x000000197900780c */ /* 0x000fe40003f66270 */
[----:B------:R-:W-:Y:S02]  /*a1f0*/  @P0 LOP3.LUT R229, R229, 0x10, RZ, 0xfc, !PT ;  /* 0x00000010e5e50812 */ /* 0x000fe400078efcff */
[----:B------:R-:W-:Y:S02]  /*a200*/  ISETP.GT.AND P0, PT, R0, 0x1, !P0 ;  /* 0x000000010000780c */ /* 0x000fe40004704270 */
[----:B------:R-:W-:-:S02]  /*a210*/  LOP3.LUT R229, R229, 0xfffffffe, RZ, 0xc0, !PT ;  /* 0xfffffffee5e57812 */ /* 0x000fc400078ec0ff */
[----:B------:R-:W-:Y:S02]  /*a220*/  ISETP.LT.OR P0, PT, R4, 0x2, P0 ;  /* 0x000000020400780c */ /* 0x000fe40000701670 */
[----:B------:R-:W-:Y:S02]  /*a230*/  @P1 LOP3.LUT R229, R229, 0x1, RZ, 0xfc, !PT ;  /* 0x00000001e5e51812 */ /* 0x000fe400078efcff */
[----:B------:R-:W-:Y:S02]  /*a240*/  FSEL R17, R57, -INF , !P0 ;  /* 0xff80000039117808 */ /* 0x000fe40004000000 */
[----:B------:R-:W-:Y:S02]  /*a250*/  ISETP.GT.AND P0, PT, R0, 0x8, !P1 ;  /* 0x000000080000780c */ /* 0x000fe40004f04270 */
[----:B------:R-:W-:Y:S02]  /*a260*/  ISETP.GE.AND P1, PT, R121, 0x1a, PT ;  /* 0x0000001a7900780c */ /* 0x000fe40003f26270 */
[----:B------:R-:W-:-:S02]  /*a270*/  ISETP.LT.OR P0, PT, R4, 0x9, P0 ;  /* 0x000000090400780c */ /* 0x000fc40000701670 */
[----:B------:R-:W-:Y:S02]  /*a280*/  ISETP.GE.AND P2, PT, R121, 0x21, PT ;  /* 0x000000217900780c */ /* 0x000fe40003f46270 */
[----:B------:R-:W-:Y:S02]  /*a290*/  FSEL R19, R52, -INF , !P0 ;  /* 0xff80000034137808 */ /* 0x000fe40004000000 */
[----:B------:R-:W-:Y:S02]  /*a2a0*/  ISETP.GT.AND P0, PT, R0, 0x9, !P6 ;  /* 0x000000090000780c */ /* 0x000fe40007704270 */
[----:B------:R-:W-:Y:S02]  /*a2b0*/  LOP3.LUT R229, R229, 0xfffffff7, RZ, 0xc0, !PT ;  /* 0xfffffff7e5e57812 */ /* 0x000fe400078ec0ff */
[----:B------:R-:W-:-:S04]  /*a2c0*/  ISETP.LT.OR P0, PT, R4, 0xa, P0 ;  /* 0x0000000a0400780c */ /* 0x000fc80000701670 */
[----:B------:R-:W-:Y:S02]  /*a2d0*/  FSEL R21, R53, -INF , !P0 ;  /* 0xff80000035157808 */ /* 0x000fe40004000000 */
[----:B------:R-:W-:Y:S02]  /*a2e0*/  ISETP.GT.AND P0, PT, R0, 0x10, !P5 ;  /* 0x000000100000780c */ /* 0x000fe40006f04270 */
[----:B------:R-:W-:Y:S02]  /*a2f0*/  @P2 LOP3.LUT R229, R229, 0x8, RZ, 0xfc, !PT ;  /* 0x00000008e5e52812 */ /* 0x000fe400078efcff */
[----:B------:R-:W-:Y:S02]  /*a300*/  ISETP.LT.OR P0, PT, R4, 0x11, P0 ;  /* 0x000000110400780c */ /* 0x000fe40000701670 */
[----:B------:R-:W-:Y:S02]  /*a310*/  LOP3.LUT R229, R229, 0xfffffffb, RZ, 0xc0, !PT ;  /* 0xfffffffbe5e57812 */ /* 0x000fe400078ec0ff */
[----:B------:R-:W-:-:S02]  /*a320*/  FSEL R22, R48, -INF , !P0 ;  /* 0xff80000030167808 */ /* 0x000fc40004000000 */
        /* <DEDUP_REMOVED lines=9> */
[----:B------:R-:W-:Y:S02]  /*a3c0*/  ISETP.GT.AND P0, PT, R0, 0x20, !P2 ;  /* 0x000000200000780c */ /* 0x000fe40005704270 */
[----:B------:R-:W-:Y:S02]  /*a3d0*/  ISETP.GE.AND P2, PT, R121, 0x22, PT ;  /* 0x000000227900780c */ /* 0x000fe40003f46270 */
[----:B------:R-:W-:-:S04]  /*a3e0*/  ISETP.LT.OR P0, PT, R4, 0x21, P0 ;  /* 0x000000210400780c */ /* 0x000fc80000701670 */
[----:B------:R-:W-:Y:S02]  /*a3f0*/  FSEL R29, R36, -INF , !P0 ;  /* 0xff800000241d7808 */ /* 0x000fe40004000000 */
[----:B------:R-:W-:-:S04]  /*a400*/  ISETP.GT.AND P0, PT, R0, 0x21, !P2 ;  /* 0x000000210000780c */ /* 0x000fc80005704270 */
[----:B------:R-:W-:Y:S02]  /*a410*/  ISETP.LT.OR P0, PT, R4, 0x22, P0 ;  /* 0x000000220400780c */ /* 0x000fe40000701670 */
[----:B------:R-:W-:Y:S02]  /*a420*/  @P2 LOP3.LUT R229, R229, 0x4, RZ, 0xfc, !PT ;  /* 0x00000004e5e52812 */ /* 0x000fe400078efcff */
[----:B------:R-:W-:Y:S02]  /*a430*/  ISETP.GE.AND P2, PT, R121, 0x29, PT ;  /* 0x000000297900780c */ /* 0x000fe40003f46270 */
[----:B------:R-:W-:Y:S02]  /*a440*/  FSEL R31, R37, -INF , !P0 ;  /* 0xff800000251f7808 */ /* 0x000fe40004000000 */
[----:B------:R-:W-:Y:S02]  /*a450*/  LOP3.LUT R229, R229, 0xfffffffd, RZ, 0xc0, !PT ;  /* 0xfffffffde5e57812 */ /* 0x000fe400078ec0ff */
[----:B------:R-:W-:-:S04]  /*a460*/  ISETP.GT.AND P0, PT, R0, 0x28, !P2 ;  /* 0x000000280000780c */ /* 0x000fc80005704270 */
[----:B------:R-:W-:-:S03]  /*a470*/  ISETP.LT.OR P0, PT, R4, 0x29, P0 ;  /* 0x000000290400780c */ /* 0x000fc60000701670 */
[----:B------:R-:W-:Y:S02]  /*a480*/  @P2 LOP3.LUT R229, R229, 0x2, RZ, 0xfc, !PT ;  /* 0x00000002e5e52812 */ /* 0x000fe400078efcff */
[----:B------:R-:W-:Y:S02]  /*a490*/  ISETP.GE.AND P2, PT, R121, 0x1, PT ;  /* 0x000000017900780c */ /* 0x000fe40003f46270 */
[----:B------:R-:W-:Y:S02]  /*a4a0*/  FSEL R34, R40, -INF , !P0 ;  /* 0xff80000028227808 */ /* 0x000fe40004000000 */
[----:B------:R-:W-:Y:S02]  /*a4b0*/  ISETP.GT.AND P0, PT, R0, RZ, !P2 ;  /* 0x000000ff0000720c */ /* 0x000fe40005704270 */
[----:B------:R-:W-:Y:S02]  /*a4c0*/  LOP3.LUT R229, R229, 0xffffffdf, RZ, 0xc0, !PT ;  /* 0xffffffdfe5e57812 */ /* 0x000fe400078ec0ff */
[----:B------:R-:W-:-:S04]  /*a4d0*/  ISETP.LT.OR P0, PT, R4, 0x1, P0 ;  /* 0x000000010400780c */ /* 0x000fc80000701670 */
[----:B------:R-:W-:Y:S02]  /*a4e0*/  FSEL R16, R56, -INF , !P0 ;  /* 0xff80000038107808 */ /* 0x000fe40004000000 */
[----:B------:R-:W-:-:S13]  /*a4f0*/  ISETP.GE.AND P0, PT, R121, 0x2a, PT ;  /* 0x0000002a7900780c */ /* 0x000fda0003f06270 */
[----:B------:R-:W-:Y:S02]  /*a500*/  @P0 LOP3.LUT R229, R229, 0x20, RZ, 0xfc, !PT ;  /* 0x00000020e5e50812 */ /* 0x000fe400078efcff */
[----:B------:R-:W-:-:S04]  /*a510*/  ISETP.GT.AND P0, PT, R0, 0x29, !P0 ;  /* 0x000000290000780c */ /* 0x000fc80004704270 */
[----:B------:R-:W-:-:S04]  /*a520*/  ISETP.LT.OR P0, PT, R4, 0x2a, P0 ;  /* 0x0000002a0400780c */ /* 0x000fc80000701670 */
[----:B------:R-:W-:Y:S01]  /*a530*/  FSEL R33, R41, -INF , !P0 ;  /* 0xff80000029217808 */ /* 0x000fe20004000000 */
[----:B------:R-:W-:Y:S06]  /*a540*/  BRA.DIV ~URZ, `(.L_x_1284) ;  /* 0x00013a327f007947 */ /* 0x000fec000b800000 */
[----:B------:R3:W4:Y:S02]  /*a550*/  SHFL.IDX PT, R3, R11, 0x2, 0x1c1f ;  /* 0x005c1f000b037f89 */ /* 0x00072400000e0000 */
.L_x_1441:
[----:B------:R-:W-:Y:S01]  /*a560*/  ISETP.LE.AND P0, PT, R35, c[0x0][0x32c], PT ;  /* 0x0000cb0023007a0c */ /* 0x000fe20003f03270 */
[--C-:B----4-:R-:W-:Y:S02]  /*a570*/  IMAD.IADD R2, R12, 0x1, R3.reuse ;  /* 0x000000010c027824 */ /* 0x110fe400078e0203 */
[----:B------:R-:W-:-:S03]  /*a580*/  IMAD.IADD R0, R13, 0x1, R3 ;  /* 0x000000010d007824 */ /* 0x000fc600078e0203 */
[----:B------:R-:W-:-:S07]  /*a590*/  IMNMX R2, R14, R2, PT ;  /* 0x000000020e027217 */ /* 0x000fce0003800200 */
[----:B------:R-:W-:Y:S05]  /*a5a0*/  @!P0 BRA `(.L_x_1285) ;  /* 0x0000015000008947 */ /* 0x000fea0003800000 */
[----:B------:R-:W4:Y:S01]  /*a5b0*/  LDL R4, [R1+0x70] ;  /* 0x0000700001047983 */ /* 0x000f220000100800 */
[----:B------:R-:W-:Y:S01]  /*a5c0*/  BSSY B0, `(.L_x_1286) ;  /* 0x000000f000007945 */ /* 0x000fe20003800000 */
[----:B----4-:R-:W-:-:S04]  /*a5d0*/  IADD3 R3, -R4, R5, R3 ;  /* 0x0000000504037210 */ /* 0x010fc80007ffe103 */
        /* <DEDUP_REMOVED lines=9> */
.L_x_1287:
[----:B------:R-:W-:-:S04]  /*a670*/  MOV R4, 0x1 ;  /* 0x0000000100047802 */ /* 0x000fc80000000f00 */
[----:B------:R-:W-:-:S13]  /*a680*/  ISETP.NE.AND P0, PT, R4, c[0x0][0x32c], PT ;  /* 0x0000cb0004007a0c */ /* 0x000fda0003f05270 */
[----:B------:R-:W-:-:S05]  /*a690*/  @P0 IMAD.HI.U32 R4, R3, c[0x0][0x330], RZ ;  /* 0x0000cc0003040a27 */ /* 0x000fca00078e00ff */
[----:B------:R-:W-:Y:S02]  /*a6a0*/  @P0 SHF.R.U32.HI R3, RZ, c[0x0][0x334], R4 ;  /* 0x0000cd00ff030a19 */ /* 0x000fe40000011604 */
.L_x_1288:
[----:B------:R-:W-:Y:S05]  /*a6b0*/  BSYNC B0 ;  /* 0x0000000000007941 */ /* 0x000fea0003800000 */
.L_x_1286:
[----:B------:R-:W-:-:S05]  /*a6c0*/  IMAD R3, R3, c[0x0][0x32c], R15 ;  /* 0x0000cb0003037a24 */ /* 0x000fca00078e020f */
[----:B------:R-:W-:Y:S02]  /*a6d0*/  IADD3 R4, R3, c[0x0][0x32c], RZ ;  /* 0x0000cb0003047a10 */ /* 0x000fe40007ffe0ff */
[----:B------:R-:W-:Y:S02]  /*a6e0*/  IMNMX R0, R0, R3, !PT ;  /* 0x0000000300007217 */ /* 0x000fe40007800200 */
[----:B------:R-:W-:Y:S02]  /*a6f0*/  IMNMX R2, R2, R4, PT ;  /* 0x0000000402027217 */ /* 0x000fe40003800200 */
.L_x_1285:
[----:B------:R-:W-:Y:S02]  /*a700*/  LOP3.LUT P0, RZ, R229, 0x1, RZ, 0xc0, !PT ;  /* 0x00000001e5ff7812 */ /* 0x000fe4000780c0ff */
[----:B------:R-:W-:Y:S02]  /*a710*/  P2R R3, PR, RZ, 0x10 ;  /* 0x00000010ff037803 */ /* 0x000fe40000000000 */
        /* <DEDUP_REMOVED lines=10> */
[----:B------:R-:W-:Y:S02]  /*a7c0*/  LOP3.LUT P4, RZ, R229, 0x10, RZ, 0xc0, !PT ;  /* 0x00000010e5ff7812 */ /* 0x000fe4000788c0ff */
        /* <DEDUP_REMOVED lines=8> */
[----:B------:R-:W-:-:S04]  /*a850*/  LOP3.LUT P0, RZ, R229, 0x8, RZ, 0xc0, !PT ;  /* 0x00000008e5ff7812 */ /* 0x000fc8000780c0ff */
[----:B------:R-:W-:-:S04]  /*a860*/  ISETP.GT.AND P0, PT, R6, 0x20, !P0 ;  /* 0x000000200600780c */ /* 0x000fc80004704270 */
[----:B------:R-:W-:-:S04]  /*a870*/  ISETP.LT.OR P0, PT, R7, 0x21, P0 ;  /* 0x000000210700780c */ /* 0x000fc80000701670 */
[----:B------:R-:W-:Y:S02]  /*a880*/  FSEL R37, R38, -INF , !P0 ;  /* 0xff80000026257808 */ /* 0x000fe40004000000 */
[----:B------:R-:W-:-:S04]  /*a890*/  LOP3.LUT P0, RZ, R229, 0x4, RZ, 0xc0, !PT ;  /* 0x00000004e5ff7812 */ /* 0x000fc8000780c0ff */
[----:B------:R-:W-:-:S04]  /*a8a0*/  ISETP.GT.AND P0, PT, R6, 0x21, !P0 ;  /* 0x000000210600780c */ /* 0x000fc80004704270 */
[----:B------:R-:W-:-:S04]  /*a8b0*/  ISETP.LT.OR P0, PT, R7, 0x22, P0 ;  /* 0x000000220700780c */ /* 0x000fc80000701670 */
[----:B------:R-:W-:Y:S02]  /*a8c0*/  FSEL R41, R39, -INF , !P0 ;  /* 0xff80000027297808 */ /* 0x000fe40004000000 */
[----:B------:R-:W-:-:S04]  /*a8d0*/  ISETP.GT.AND P0, PT, R6, 0x1, !P4 ;  /* 0x000000010600780c */ /* 0x000fc80006704270 */
[----:B------:R-:W-:-:S04]  /*a8e0*/  ISETP.LT.OR P0, PT, R7, 0x2, P0 ;  /* 0x000000020700780c */ /* 0x000fc80000701670 */
[----:B------:R-:W-:Y:S02]  /*a8f0*/  FSEL R20, R59, -INF , !P0 ;  /* 0xff8000003b147808 */ /* 0x000fe40004000000 */
[----:B------:R-:W-:-:S04]  /*a900*/  ISETP.GT.AND P0, PT, R6, RZ, !P2 ;  /* 0x000000ff0600720c */ /* 0x000fc80005704270 */
        /* <DEDUP_REMOVED lines=10> */
[----:B------:R-:W-:-:S04]  /*a9b0*/  ISETP.GT.AND P0, PT, R0, RZ, !P2 ;  /* 0x000000ff0000720c */ /* 0x000fc80005704270 */
[----:B------:R-:W-:-:S04]  /*a9c0*/  ISETP.LT.OR P0, PT, R2, 0x1, P0 ;  /* 0x000000010200780c */ /* 0x000fc80000701670 */
[----:B------:R-:W-:Y:S02]  /*a9d0*/  FSEL R39, R88, -INF , !P0 ;  /* 0xff80000058277808 */ /* 0x000fe40004000000 */
[----:B------:R-:W-:Y:S02]  /*a9e0*/  ISETP.GT.AND P0, PT, R0, 0x1, !P4 ;  /* 0x000000010000780c */ /* 0x000fe40006704270 */
[----:B------:R-:W-:Y:S02]  /*a9f0*/  ISETP.NE.AND P4, PT, R3, RZ, PT ;  /* 0x000000ff0300720c */ /* 0x000fe40003f85270 */
        /* <DEDUP_REMOVED lines=36> */
[----:B------:R-:W-:Y:S01]  /*ac40*/  FSEL R57, R61, -INF , !P0 ;  /* 0xff8000003d397808 */ /* 0x000fe20004000000 */
[----:B------:R-:W-:Y:S06]  /*ac50*/  BRA.DIV ~URZ, `(.L_x_1289) ;  /* 0x000133a27f007947 */ /* 0x000fec000b800000 */
[----:B------:R4:W1:Y:S02]  /*ac60*/  SHFL.IDX PT, R3, R11, 0x3, 0x1c1f ;  /* 0x007c1f000b037f89 */ /* 0x00086400000e0000 */
.L_x_1442:
[----:B------:R-:W-:Y:S01]  /*ac70*/  ISETP.LE.AND P0, PT, R35, c[0x0][0x32c], PT ;  /* 0x0000cb0023007a0c */ /* 0x000fe20003f03270 */
[--C-:B-1----:R-:W-:Y:S02]  /*ac80*/  IMAD.IADD R2, R12, 0x1, R3.reuse ;  /* 0x000000010c027824 */ /* 0x102fe400078e0203 */
[----:B------:R-:W-:-:S03]  /*ac90*/  IMAD.IADD R0, R13, 0x1, R3 ;  /* 0x000000010d007824 */ /* 0x000fc600078e0203 */
[----:B------:R-:W-:-:S07]  /*aca0*/  IMNMX R2, R14, R2, PT ;  /* 0x000000020e027217 */ /* 0x000fce0003800200 */
[----:B------:R-:W-:Y:S05]  /*acb0*/  @!P0 BRA `(.L_x_1290) ;  /* 0x0000015000008947 */ /* 0x000fea0003800000 */
[----:B------:R-:W5:Y:S01]  /*acc0*/  LDL R4, [R1+0x70] ;  /* 0x0000700001047983 */ /* 0x000f620000100800 */
[----:B------:R-:W-:Y:S01]  /*acd0*/  BSSY B0, `(.L_x_1291) ;  /* 0x000000f000007945 */ /* 0x000fe20003800000 */
[----:B-----5:R-:W-:-:S04]  /*ace0*/  IADD3 R3, -R4, R5, R3 ;  /* 0x0000000504037210 */ /* 0x020fc80007ffe103 */
        /* <DEDUP_REMOVED lines=9> */
.L_x_1292:
[----:B------:R-:W-:-:S04]  /*ad80*/  MOV R4, 0x1 ;  /* 0x0000000100047802 */ /* 0x000fc80000000f00 */
[----:B------:R-:W-:-:S13]  /*ad90*/  ISETP.NE.AND P0, PT, R4, c[0x0][0x32c], PT ;  /* 0x0000cb0004007a0c */ /* 0x000fda0003f05270 */
[----:B------:R-:W-:-:S05]  /*ada0*/  @P0 IMAD.HI.U32 R4, R3, c[0x0][0x330], RZ ;  /* 0x0000cc0003040a27 */ /* 0x000fca00078e00ff */
[----:B------:R-:W-:Y:S02]  /*adb0*/  @P0 SHF.R.U32.HI R3, RZ, c[0x0][0x334], R4 ;  /* 0x0000cd00ff030a19 */ /* 0x000fe40000011604 */
.L_x_1293:
[----:B------:R-:W-:Y:S05]  /*adc0*/  BSYNC B0 ;  /* 0x0000000000007941 */ /* 0x000fea0003800000 */
.L_x_1291:
[----:B------:R-:W-:-:S05]  /*add0*/  IMAD R3, R3, c[0x0][0x32c], R15 ;  /* 0x0000cb0003037a24 */ /* 0x000fca00078e020f */
[----:B------:R-:W-:Y:S02]  /*ade0*/  IADD3 R4, R3, c[0x0][0x32c], RZ ;  /* 0x0000cb0003047a10 */ /* 0x000fe40007ffe0ff */
[----:B------:R-:W-:Y:S02]  /*adf0*/  IMNMX R0, R0, R3, !PT ;  /* 0x0000000300007217 */ /* 0x000fe40007800200 */
[----:B------:R-:W-:Y:S02]  /*ae00*/  IMNMX R2, R2, R4, PT ;  /* 0x0000000402027217 */ /* 0x000fe40003800200 */
.L_x_1290:
[----:B------:R-:W-:Y:S02]  /*ae10*/  LOP3.LUT P0, RZ, R229, 0x1, RZ, 0xc0, !PT ;  /* 0x00000001e5ff7812 */ /* 0x000fe4000780c0ff */
[C---:B------:R-:W-:Y:S02]  /*ae20*/  ISETP.GT.AND P2, PT, R0.reuse, RZ, !P2 ;  /* 0x000000ff0000720c */ /* 0x040fe40005744270 */
[----:B------:R-:W-:Y:S02]  /*ae30*/  ISETP.GT.AND P0, PT, R0, 0x8, !P0 ;  /* 0x000000080000780c */ /* 0x000fe40004704270 */
[----:B------:R-:W-:-:S02]  /*ae40*/  ISETP.LT.OR P2, PT, R2, 0x1, P2 ;  /* 0x000000010200780c */ /* 0x000fc40001741670 */
[----:B------:R-:W-:Y:S02]  /*ae50*/  ISETP.LT.OR P0, PT, R2, 0x9, P0 ;  /* 0x000000090200780c */ /* 0x000fe40000701670 */
[----:B--234-:R-:W-:Y:S02]  /*ae60*/  FSEL R11, R90, -INF , !P2 ;  /* 0xff8000005a0b7808 */ /* 0x01cfe40005000000 */
[----:B------:R-:W-:Y:S02]  /*ae70*/  FSEL R13, R86, -INF , !P0 ;  /* 0xff800000560d7808 */ /* 0x000fe40004000000 */
[----:B------:R-:W-:Y:S02]  /*ae80*/  ISETP.GT.AND P0, PT, R0, 0x9, !P6 ;  /* 0x000000090000780c */ /* 0x000fe40007704270 */
[----:B------:R-:W-:Y:S02]  /*ae90*/  LOP3.LUT P6, RZ, R229, 0x20, RZ, 0xc0, !PT ;  /* 0x00000020e5ff7812 */ /* 0x000fe400078cc0ff */
[----:B------:R-:W-:-:S02]  /*aea0*/  ISETP.LT.OR P0, PT, R2, 0xa, P0 ;  /* 0x0000000a0200780c */ /* 0x000fc40000701670 */
[----:B------:R-:W-:Y:S02]  /*aeb0*/  FMNMX.FTZ R3, R39, R38, !PT ;  /* 0x0000002627037209 */ /* 0x000fe40007810000 */
[----:B------:R-:W-:Y:S02]  /*aec0*/  FSEL R14, R87, -INF , !P0 ;  /* 0xff800000570e7808 */ /* 0x000fe40004000000 */
[----:B------:R-:W-:Y:S02]  /*aed0*/  ISETP.GT.AND P0, PT, R0, 0x10, !P5 ;  /* 0x000000100000780c */ /* 0x000fe40006f04270 */
[----:B------:R-:W-:Y:S02]  /*aee0*/  LOP3.LUT P5, RZ, R229, 0x2, RZ, 0xc0, !PT ;  /* 0x00000002e5ff7812 */ /* 0x000fe400078ac0ff */
[----:B------:R-:W-:Y:S02]  /*aef0*/  ISETP.LT.OR P0, PT, R2, 0x11, P0 ;  /* 0x000000110200780c */ /* 0x000fe40000701670 */
[----:B------:R-:W-:-:S02]  /*af00*/  FMNMX.FTZ R3, R48, R3, !PT ;  /* 0x0000000330037209 */ /* 0x000fc40007810000 */
[----:B------:R-:W-:Y:S02]  /*af10*/  FSEL R15, R82, -INF , !P0 ;  /* 0xff800000520f7808 */ /* 0x000fe40004000000 */
[----:B------:R-:W-:Y:S02]  /*af20*/  ISETP.GT.AND P0, PT, R0, 0x11, !P4 ;  /* 0x000000110000780c */ /* 0x000fe40006704270 */
[----:B------:R-:W-:Y:S02]  /*af30*/  LOP3.LUT P4, RZ, R229, 0x4, RZ, 0xc0, !PT ;  /* 0x00000004e5ff7812 */ /* 0x000fe4000788c0ff */
[----:B------:R-:W-:Y:S02]  /*af40*/  ISETP.LT.OR P0, PT, R2, 0x12, P0 ;  /* 0x000000120200780c */ /* 0x000fe40000701670 */
[----:B------:R-:W-:Y:S02]  /*af50*/  FMNMX.FTZ R3, R50, R3, !PT ;  /* 0x0000000332037209 */ /* 0x000fe40007810000 */
[----:B------:R-:W-:-:S02]  /*af60*/  FSEL R35, R83, -INF , !P0 ;  /* 0xff80000053237808 */ /* 0x000fc40004000000 */
[----:B------:R-:W-:Y:S02]  /*af70*/  ISETP.GT.AND P0, PT, R0, 0x18, !P3 ;  /* 0x000000180000780c */ /* 0x000fe40005f04270 */
[----:B------:R-:W-:Y:S02]  /*af80*/  LOP3.LUT P3, RZ, R229, 0x8, RZ, 0xc0, !PT ;  /* 0x00000008e5ff7812 */ /* 0x000fe4000786c0ff */
[----:B------:R-:W-:Y:S02]  /*af90*/  ISETP.LT.OR P0, PT, R2, 0x19, P0 ;  /* 0x000000190200780c */ /* 0x000fe40000701670 */
[----:B------:R-:W-:Y:S02]  /*afa0*/  FMNMX.FTZ R3, R51, R3, !PT ;  /* 0x0000000333037209 */ /* 0x000fe40007810000 */
[----:B------:R-:W-:Y:S02]  /*afb0*/  FSEL R40, R78, -INF , !P0 ;  /* 0xff8000004e287808 */ /* 0x000fe40004000000 */
[----:B------:R-:W-:-:S02]  /*afc0*/  ISETP.GT.AND P0, PT, R0, 0x19, !P1 ;  /* 0x000000190000780c */ /* 0x000fc40004f04270 */
[----:B------:R-:W-:Y:S02]  /*afd0*/  LOP3.LUT P1, RZ, R229, 0x10, RZ, 0xc0, !PT ;  /* 0x00000010e5ff7812 */ /* 0x000fe4000782c0ff */
[----:B------:R-:W-:Y:S02]  /*afe0*/  ISETP.LT.OR P0, PT, R2, 0x1a, P0 ;  /* 0x0000001a0200780c */ /* 0x000fe40000701670 */
[----:B------:R-:W-:Y:S02]  /*aff0*/  FMNMX.FTZ R3, R52, R3, !PT ;  /* 0x0000000334037209 */ /* 0x000fe40007810000 */
[----:B------:R-:W-:Y:S02]  /*b000*/  FSEL R42, R79, -INF , !P0 ;  /* 0xff8000004f2a7808 */ /* 0x000fe40004000000 */
[C---:B------:R-:W-:Y:S02]  /*b010*/  ISETP.GT.AND P0, PT, R0.reuse, 0x1, !P1 ;  /* 0x000000010000780c */ /* 0x040fe40004f04270 */
[----:B------:R-:W-:-:S02]  /*b020*/  ISETP.GT.AND P1, PT, R0, 0x21, !P4 ;  /* 0x000000210000780c */ /* 0x000fc40006724270 */
[C---:B------:R-:W-:Y:S02]  /*b030*/  ISETP.LT.OR P0, PT, R2.reuse, 0x2, P0 ;  /* 0x000000020200780c */ /* 0x040fe40000701670 */
[----:B------:R-:W-:Y:S02]  /*b040*/  ISETP.LT.OR P4, PT, R2, 0x22, P1 ;  /* 0x000000220200780c */ /* 0x000fe40000f81670 */
[----:B------:R-:W-:Y:S02]  /*b050*/  FSEL R12, R91, -INF , !P0 ;  /* 0xff8000005b0c7808 */ /* 0x000fe40004000000 */
[C---:B------:R-:W-:Y:S02]  /*b060*/  ISETP.GT.AND P0, PT, R0.reuse, 0x20, !P3 ;  /* 0x000000200000780c */ /* 0x040fe40005f04270 */
[----:B------:R-:W-:Y:S02]  /*b070*/  ISETP.GT.AND P3, PT, R0, 0x29, !P6 ;  /* 0x000000290000780c */ /* 0x000fe40007764270 */
[----:B------:R-:W-:-:S02]  /*b080*/  ISETP.LT.OR P0, PT, R2, 0x21, P0 ;  /* 0x000000210200780c */ /* 0x000fc40000701670 */
[----:B------:R-:W-:Y:S02]  /*b090*/  FMNMX.FTZ R6, R11, R12, !PT ;  /* 0x0000000c0b067209 */ /* 0x000fe40007810000 */
[----:B------:R-:W-:Y:S02]  /*b0a0*/  FSEL R46, R74, -INF , !P0 ;  /* 0xff8000004a2e7808 */ /* 0x000fe40004000000 */
[----:B------:R-:W-:Y:S02]  /*b0b0*/  ISETP.GT.AND P0, PT, R0, 0x28, !P5 ;  /* 0x000000280000780c */ /* 0x000fe40006f04270 */
[----:B------:R-:W-:Y:S02]  /*b0c0*/  FMNMX.FTZ R0, R18, R20, !PT ;  /* 0x0000001412007209 */ /* 0x000fe40007810000 */
[C---:B------:R-:W-:Y:S02]  /*b0d0*/  ISETP.LT.OR P1, PT, R2.reuse, 0x29, P0 ;  /* 0x000000290200780c */ /* 0x040fe40000721670 */
[----:B------:R-:W-:-:S02]  /*b0e0*/  ISETP.LT.OR P0, PT, R2, 0x2a, P3 ;  /* 0x0000002a0200780c */ /* 0x000fc40001f01670 */
        /* <DEDUP_REMOVED lines=23> */
[----:B------:R-:W-:-:S02]  /*b260*/  FSEL R45, R75, -INF , !P4 ;  /* 0xff8000004b2d7808 */ /* 0x000fc40006000000 */
[----:B------:R-:W-:Y:S02]  /*b270*/  FMNMX.FTZ R3, R55, R3, !PT ;  /* 0x0000000337037209 */ /* 0x000fe40007810000 */
[----:B------:R-:W-:Y:S02]  /*b280*/  FMNMX.FTZ R6, R46, R6, !PT ;  /* 0x000000062e067209 */ /* 0x000fe40007810000 */
[----:B------:R-:W-:Y:S02]  /*b290*/  FMNMX.FTZ R4, R31, R4, !PT ;  /* 0x000000041f047209 */ /* 0x000fe40007810000 */
[----:B------:R-:W-:Y:S02]  /*b2a0*/  FMNMX.FTZ R2, R41, R0, !PT ;  /* 0x0000000029027209 */ /* 0x000fe40007810000 */
[----:B------:R-:W-:Y:S02]  /*b2b0*/  FSEL R47, R62, -INF , !P1 ;  /* 0xff8000003e2f7808 */ /* 0x000fe40004800000 */
[----:B------:R-:W-:-:S02]  /*b2c0*/  FMNMX.FTZ R0, R56, R3, !PT ;  /* 0x0000000338007209 */ /* 0x000fc40007810000 */
[----:B------:R-:W-:Y:S02]  /*b2d0*/  FMNMX.FTZ R6, R45, R6, !PT ;  /* 0x000000062d067209 */ /* 0x000fe40007810000 */
[----:B------:R-:W-:Y:S02]  /*b2e0*/  FMNMX.FTZ R3, R34, R4, !PT ;  /* 0x0000000422037209 */ /* 0x000fe40007810000 */
[----:B------:R-:W-:Y:S02]  /*b2f0*/  FSEL R49, R63, -INF , !P0 ;  /* 0xff8000003f317808 */ /* 0x000fe40004000000 */
[----:B------:R-:W-:Y:S02]  /*b300*/  FMNMX.FTZ R2, R44, R2, !PT ;  /* 0x000000022c027209 */ /* 0x000fe40007810000 */
[----:B------:R-:W-:Y:S02]  /*b310*/  FMNMX.FTZ R157, R58, R0, !PT ;  /* 0x000000003a9d7209 */ /* 0x000fe40007810000 */
[----:B------:R-:W-:-:S02]  /*b320*/  FMNMX.FTZ R4, R47, R6, !PT ;  /* 0x000000062f047209 */ /* 0x000fc40007810000 */
[----:B------:R-:W-:Y:S02]  /*b330*/  FMNMX.FTZ R0, R33, R3, !PT ;  /* 0x0000000321007209 */ /* 0x000fe40007810000 */
[----:B------:R-:W-:Y:S02]  /*b340*/  FMNMX.FTZ R156, R43, R2, !PT ;  /* 0x000000022b9c7209 */ /* 0x000fe40007810000 */
[----:B------:R-:W-:Y:S02]  /*b350*/  FMNMX.FTZ R157, R57, R157, !PT ;  /* 0x0000009d399d7209 */ /* 0x000fe40007810000 */
[----:B------:R-:W-:Y:S01]  /*b360*/  FMNMX.FTZ R6, R49, R4, !PT ;  /* 0x0000000431067209 */ /* 0x000fe20007810000 */
[----:B------:R-:W-:Y:S05]  /*b370*/  BRA.DIV ~URZ, `(.L_x_1294) ;  /* 0x00012d027f007947 */ /* 0x000fea000b800000 */
[----:B------:R1:W2:Y:S02]  /*b380*/  SHFL.BFLY PT, R155, R0, 0x2, 0x1f ;  /* 0x0c401f00009b7f89 */ /* 0x0002a400000e0000 */
.L_x_1443:
[----:B--2---:R-:W-:Y:S01]  /*b390*/  FMNMX.FTZ R155, R0, R155, !PT ;  /* 0x0000009b009b7209 */ /* 0x004fe20007810000 */
[----:B------:R-:W-:Y:S05]  /*b3a0*/  BRA.DIV ~URZ, `(.L_x_1295) ;  /* 0x00012d327f007947 */ /* 0x000fea000b800000 */
[----:B-1----:R-:W1:Y:S04]  /*b3b0*/  SHFL.BFLY PT, R0, R156, 0x2, 0x1f ;  /* 0x0c401f009c007f89 */ /* 0x002e6800000e0000 */
[----:B------:R-:W2:Y:S04]  /*b3c0*/  SHFL.BFLY PT, R2, R157, 0x2, 0x1f ;  /* 0x0c401f009d027f89 */ /* 0x000ea800000e0000 */
[----:B------:R-:W3:Y:S01]  /*b3d0*/  SHFL.BFLY PT, R4, R6, 0x2, 0x1f ;  /* 0x0c401f0006047f89 */ /* 0x000ee200000e0000 */
[----:B-1----:R-:W-:-:S03]  /*b3e0*/  FMNMX.FTZ R156, R156, R0, !PT ;  /* 0x000000009c9c7209 */ /* 0x002fc60007810000 */
[----:B------:R-:W1:Y:S01]  /*b3f0*/  SHFL.BFLY PT, R0, R155, 0x1, 0x1f ;  /* 0x0c201f009b007f89 */ /* 0x000e6200000e0000 */
[----:B--2---:R-:W-:-:S03]  /*b400*/  FMNMX.FTZ R157, R157, R2, !PT ;  /* 0x000000029d9d7209 */ /* 0x004fc60007810000 */
[----:B------:R-:W2:Y:S01]  /*b410*/  SHFL.BFLY PT, R2, R156, 0x1, 0x1f ;  /* 0x0c201f009c027f89 */ /* 0x000ea200000e0000 */
[----:B---3--:R-:W-:-:S03]  /*b420*/  FMNMX.FTZ R6, R6, R4, !PT ;  /* 0x0000000406067209 */ /* 0x008fc60007810000 */
[----:B------:R-:W3:Y:S04]  /*b430*/  SHFL.BFLY PT, R3, R157, 0x1, 0x1f ;  /* 0x0c201f009d037f89 */ /* 0x000ee800000e0000 */
[----:B------:R4:W4:Y:S01]  /*b440*/  SHFL.BFLY PT, R7, R6, 0x1, 0x1f ;  /* 0x0c201f0006077f89 */ /* 0x00092200000e0000 */
[----:B-1----:R-:W-:Y:S02]  /*b450*/  FMNMX.FTZ R155, R155, R0, !PT ;  /* 0x000000009b9b7209 */ /* 0x002fe40007810000 */
[----:B--2---:R-:W-:Y:S02]  /*b460*/  FMNMX.FTZ R156, R156, R2, !PT ;  /* 0x000000029c9c7209 */ /* 0x004fe40007810000 */
[----:B---3--:R-:W-:Y:S02]  /*b470*/  FMNMX.FTZ R157, R157, R3, !PT ;  /* 0x000000039d9d7209 */ /* 0x008fe40007810000 */
.L_x_1444:
[C---:B------:R-:W-:Y:S01]  /*b480*/  FMUL.FTZ R0, R155.reuse, c[0x0][0x2d0] ;  /* 0x0000b4009b007a20 */ /* 0x040fe20000410000 */
[----:B------:R-:W-:Y:S01]  /*b490*/  FSETP.NEU.FTZ.AND P0, PT, R155, -INF , PT ;  /* 0xff8000009b00780b */ /* 0x000fe20003f1d000 */
[----:B------:R-:W-:Y:S01]  /*b4a0*/  FMUL.FTZ R3, R156, c[0x0][0x2d0] ;  /* 0x0000b4009c037a20 */ /* 0x000fe20000410000 */
[----:B----4-:R-:W-:Y:S01]  /*b4b0*/  FMNMX.FTZ R7, R7, R6, !PT ;  /* 0x0000000607077209 */ /* 0x010fe20007810000 */
[----:B------:R-:W-:Y:S01]  /*b4c0*/  WARPSYNC 0xffffffff ;  /* 0xffffffff00007948 */ /* 0x000fe20003800000 */
[----:B------:R-:W-:-:S02]  /*b4d0*/  FSEL R0, R0, RZ, P0 ;  /* 0x000000ff00007208 */ /* 0x000fc40000000000 */
[----:B------:R-:W-:Y:S02]  /*b4e0*/  FSETP.NEU.FTZ.AND P0, PT, R156, -INF , PT ;  /* 0xff8000009c00780b */ /* 0x000fe40003f1d000 */
[----:B------:R-:W-:Y:S01]  /*b4f0*/  SHF.L.U32 R217, R10, 0x1, RZ ;  /* 0x000000010ad97819 */ /* 0x000fe200000006ff */
[----:B------:R-:W-:-:S04]  /*b500*/  FFMA.FTZ R2, R16, c[0x0][0x2d0], -R0 ;  /* 0x0000b40010027a23 */ /* 0x000fc80000010800 */
[----:B------:R1:W-:Y:S02]  /*b510*/  MUFU.EX2 R65, R2 ;  /* 0x0000000200417308 */ /* 0x0003e40000000800 */
[----:B-1----:R-:W-:-:S06]  /*b520*/  FFMA.FTZ R2, R17, c[0x0][0x2d0], -R0 ;  /* 0x0000b40011027a23 */ /* 0x002fcc0000010800 */
[----:B------:R1:W2:Y:S02]  /*b530*/  MUFU.EX2 R16, R2 ;  /* 0x0000000200107308 */ /* 0x0002a40000000800 */
[----:B-1----:R-:W-:Y:S02]  /*b540*/  FFMA.FTZ R2, R19, c[0x0][0x2d0], -R0 ;  /* 0x0000b40013027a23 */ /* 0x002fe40000010800 */
[----:B--2---:R-:W-:Y:S01]  /*b550*/  FADD.FTZ R4, R65, R16 ;  /* 0x0000001041047221 */ /* 0x004fe20000010000 */
[----:B------:R-:W-:-:S03]  /*b560*/  F2FP.BF16.PACK_AB R16, R16, R65 ;  /* 0x000000411010723e */ /* 0x000fc600000010ff */
[----:B------:R1:W2:Y:S02]  /*b570*/  MUFU.EX2 R64, R2 ;  /* 0x0000000200407308 */ /* 0x0002a40000000800 */
[----:B-1----:R-:W-:Y:S02]  /*b580*/  FFMA.FTZ R2, R21, c[0x0][0x2d0], -R0 ;  /* 0x0000b40015027a23 */ /* 0x002fe40000010800 */
[----:B--2---:R-:W-:-:S04]  /*b590*/  FADD.FTZ R4, R64, R4 ;  /* 0x0000000440047221 */ /* 0x004fc80000010000 */
[----:B------:R1:W2:Y:S02]  /*b5a0*/  MUFU.EX2 R62, R2 ;  /* 0x00000002003e7308 */ /* 0x0002a40000000800 */
[----:B-1----:R-:W-:-:S06]  /*b5b0*/  FFMA.FTZ R2, R22, c[0x0][0x2d0], -R0 ;  /* 0x0000b40016027a23 */ /* 0x002fcc0000010800 */
[----:B------:R1:W-:Y:S02]  /*b5c0*/  MUFU.EX2 R63, R2 ;  /* 0x00000002003f7308 */ /* 0x0003e40000000800 */
[----:B-1----:R-:W-:-:S06]  /*b5d0*/  FFMA.FTZ R2, R23, c[0x0][0x2d0], -R0 ;  /* 0x0000b40017027a23 */ /* 0x002fcc0000010800 */
[----:B------:R1:W3:Y:S02]  /*b5e0*/  MUFU.EX2 R61, R2 ;  /* 0x00000002003d7308 */ /* 0x0002e40000000800 */
[----:B-1----:R-:W-:-:S06]  /*b5f0*/  FFMA.FTZ R2, R25, c[0x0][0x2d0], -R0 ;  /* 0x0000b40019027a23 */ /* 0x002fcc0000010800 */
[----:B------:R1:W-:Y:S02]  /*b600*/  MUFU.EX2 R68, R2 ;  /* 0x0000000200447308 */ /* 0x0003e40000000800 */
        /* <DEDUP_REMOVED lines=8> */
[----:B-1----:R-:W-:Y:S01]  /*b690*/  FFMA.FTZ R2, R33, c[0x0][0x2d0], -R0 ;  /* 0x0000b40021027a23 */ /* 0x002fe20000010800 */
[----:B------:R-:W-:Y:S01]  /*b6a0*/  FSEL R0, R3, RZ, P0 ;  /* 0x000000ff03007208 */ /* 0x000fe20000000000 */
[C---:B------:R-:W-:Y:S01]  /*b6b0*/  FMUL.FTZ R3, R157.reuse, c[0x0][0x2d0] ;  /* 0x0000b4009d037a20 */ /* 0x040fe20000410000 */
[----:B------:R-:W-:-:S03]  /*b6c0*/  FSETP.NEU.FTZ.AND P0, PT, R157, -INF , PT ;  /* 0xff8000009d00780b */ /* 0x000fc60003f1d000 */
[----:B------:R1:W-:Y:S02]  /*b6d0*/  MUFU.EX2 R134, R2 ;  /* 0x0000000200867308 */ /* 0x0003e40000000800 */
[----:B-1----:R-:W-:Y:S01]  /*b6e0*/  FFMA.FTZ R2, R18, c[0x0][0x2d0], -R0 ;  /* 0x0000b40012027a23 */ /* 0x002fe20000010800 */
[----:B--2---:R-:W-:-:S05]  /*b6f0*/  F2FP.BF16.PACK_AB R18, R62, R64 ;  /* 0x000000403e12723e */ /* 0x004fca00000010ff */
[----:B------:R1:W-:Y:S02]  /*b700*/  MUFU.EX2 R27, R2 ;  /* 0x00000002001b7308 */ /* 0x0003e40000000800 */
[----:B-1----:R-:W-:-:S06]  /*b710*/  FFMA.FTZ R2, R20, c[0x0][0x2d0], -R0 ;  /* 0x0000b40014027a23 */ /* 0x002fcc0000010800 */
[----:B------:R1:W-:Y:S02]  /*b720*/  MUFU.EX2 R17, R2 ;  /* 0x0000000200117308 */ /* 0x0003e40000000800 */
[----:B-1----:R-:W-:Y:S01]  /*b730*/  FFMA.FTZ R2, R24, c[0x0][0x2d0], -R0 ;  /* 0x0000b40018027a23 */ /* 0x002fe20000010800 */
[----:B---3--:R-:W-:-:S05]  /*b740*/  F2FP.BF16.PACK_AB R24, R61, R63 ;  /* 0x0000003f3d18723e */ /* 0x008fca00000010ff */
        /* <DEDUP_REMOVED lines=22> */
[----:B-1----:R-:W-:-:S06]  /*b8b0*/  FFMA.FTZ R2, R39, c[0x0][0x2d0], -R0 ;  /* 0x0000b40027027a23 */ /* 0x002fcc0000010800 */
[----:B------:R1:W-:Y:S02]  /*b8c0*/  MUFU.EX2 R37, R2 ;  /* 0x0000000200257308 */ /* 0x0003e40000000800 */
[----:B-1----:R-:W-:-:S06]  /*b8d0*/  FFMA.FTZ R2, R38, c[0x0][0x2d0], -R0 ;  /* 0x0000b40026027a23 */ /* 0x002fcc0000010800 */
        /* <DEDUP_REMOVED lines=20> */
[----:B------:R-:W-:-:S05]  /*ba20*/  FSEL R0, R3, RZ, P0 ;  /* 0x000000ff03007208 */ /* 0x000fca0000000000 */
[----:B------:R1:W-:Y:S01]  /*ba30*/  MUFU.EX2 R130, R2 ;  /* 0x0000000200827308 */ /* 0x0003e20000000800 */
[--C-:B------:R-:W-:Y:S02]  /*ba40*/  FFMA.FTZ R3, R15, c[0x0][0x2d0], -R0.reuse ;  /* 0x0000b4000f037a23 */ /* 0x100fe40000010800 */
[--C-:B------:R-:W-:Y:S02]  /*ba50*/  FFMA.FTZ R6, R42, c[0x0][0x2d0], -R0.reuse ;  /* 0x0000b4002a067a23 */ /* 0x100fe40000010800 */
[--C-:B------:R-:W-:Y:S02]  /*ba60*/  FFMA.FTZ R15, R47, c[0x0][0x2d0], -R0.reuse ;  /* 0x0000b4002f0f7a23 */ /* 0x100fe40000010800 */
[----:B------:R-:W-:-:S04]  /*ba70*/  FFMA.FTZ R21, R49, c[0x0][0x2d0], -R0 ;  /* 0x0000b40031157a23 */ /* 0x000fc80000010800 */
[----:B------:R-:W-:Y:S01]  /*ba80*/  MUFU.EX2 R131, R21 ;  /* 0x0000001500837308 */ /* 0x000fe20000000800 */
[--C-:B-1----:R-:W-:Y:S02]  /*ba90*/  FFMA.FTZ R2, R11, c[0x0][0x2d0], -R0.reuse ;  /* 0x0000b4000b027a23 */ /* 0x102fe40000010800 */
[----:B------:R-:W-:-:S05]  /*baa0*/  FFMA.FTZ R11, R46, c[0x0][0x2d0], -R0 ;  /* 0x0000b4002e0b7a23 */ /* 0x000fca0000010800 */
[----:B------:R1:W-:Y:S08]  /*bab0*/  MUFU.EX2 R43, R2 ;  /* 0x00000002002b7308 */ /* 0x0003f00000000800 */
[----:B------:R-:W-:Y:S01]  /*bac0*/  MUFU.EX2 R29, R11 ;  /* 0x0000000b001d7308 */ /* 0x000fe20000000800 */
[----:B-1----:R-:W-:Y:S01]  /*bad0*/  FFMA.FTZ R2, R12, c[0x0][0x2d0], -R0 ;  /* 0x0000b4000c027a23 */ /* 0x002fe20000010800 */
[----:B--2---:R-:W-:-:S06]  /*bae0*/  F2FP.BF16.PACK_AB R12, R34, R37 ;  /* 0x00000025220c723e */ /* 0x004fcc00000010ff */
[----:B------:R1:W2:Y:S02]  /*baf0*/  MUFU.EX2 R41, R2 ;  /* 0x0000000200297308 */ /* 0x0002a40000000800 */
[--C-:B-1----:R-:W-:Y:S02]  /*bb00*/  FFMA.FTZ R2, R13, c[0x0][0x2d0], -R0.reuse ;  /* 0x0000b4000d027a23 */ /* 0x102fe40000010800 */
[----:B------:R-:W-:-:S04]  /*bb10*/  FFMA.FTZ R13, R45, c[0x0][0x2d0], -R0 ;  /* 0x0000b4002d0d7a23 */ /* 0x000fc80000010800 */
[----:B------:R1:W-:Y:S08]  /*bb20*/  MUFU.EX2 R39, R2 ;  /* 0x0000000200277308 */ /* 0x0003f00000000800 */
[----:B------:R2:W-:Y:S01]  /*bb30*/  MUFU.EX2 R129, R13 ;  /* 0x0000000d00817308 */ /* 0x0005e20000000800 */
[----:B-1----:R-:W-:Y:S01]  /*bb40*/  FFMA.FTZ R2, R14, c[0x0][0x2d0], -R0 ;  /* 0x0000b4000e027a23 */ /* 0x002fe20000010800 */
[----:B---3--:R-:W-:-:S06]  /*bb50*/  F2FP.BF16.PACK_AB R14, R33, R36 ;  /* 0x00000024210e723e */ /* 0x008fcc00000010ff */
[----:B------:R1:W-:Y:S01]  /*bb60*/  MUFU.EX2 R38, R2 ;  /* 0x0000000200267308 */ /* 0x0003e20000000800 */
[----:B--2---:R-:W-:Y:S01]  /*bb70*/  F2FP.BF16.PACK_AB R13, R41, R43 ;  /* 0x0000002b290d723e */ /* 0x004fe200000010ff */
[----:B-1----:R-:W-:-:S06]  /*bb80*/  FFMA.FTZ R2, R35, c[0x0][0x2d0], -R0 ;  /* 0x0000b40023027a23 */ /* 0x002fcc0000010800 */
[----:B------:R1:W-:Y:S08]  /*bb90*/  MUFU.EX2 R35, R3 ;  /* 0x0000000300237308 */ /* 0x0003f00000000800 */
[----:B------:R2:W3:Y:S01]  /*bba0*/  MUFU.EX2 R31, R2 ;  /* 0x00000002001f7308 */ /* 0x0004e20000000800 */
[----:B-1----:R-:W-:-:S07]  /*bbb0*/  FFMA.FTZ R3, R40, c[0x0][0x2d0], -R0 ;  /* 0x0000b40028037a23 */ /* 0x002fce0000010800 */
[----:B------:R1:W4:Y:S01]  /*bbc0*/  MUFU.EX2 R30, R3 ;  /* 0x00000003001e7308 */ /* 0x0003220000000800 */
[----:B--2---:R-:W-:Y:S01]  /*bbd0*/  FADD.FTZ R2, R62, R4 ;  /* 0x000000043e027221 */ /* 0x004fe20000010000 */
[----:B---3--:R-:W-:Y:S01]  /*bbe0*/  F2FP.BF16.PACK_AB R21, R31, R35 ;  /* 0x000000231f15723e */ /* 0x008fe200000010ff */
[----:B------:R-:W-:Y:S01]  /*bbf0*/  FADD.FTZ R4, R27, R17 ;  /* 0x000000111b047221 */ /* 0x000fe20000010000 */
[----:B------:R-:W-:Y:S01]  /*bc00*/  F2FP.BF16.PACK_AB R17, R17, R27 ;  /* 0x0000001b1111723e */ /* 0x000fe200000010ff */
[----:B------:R-:W-:Y:S01]  /*bc10*/  FADD.FTZ R0, R63, R2 ;  /* 0x000000023f007221 */ /* 0x000fe20000010000 */
[----:B------:R-:W-:Y:S01]  /*bc20*/  F2FP.BF16.PACK_AB R27, R59, R60 ;  /* 0x0000003c3b1b723e */ /* 0x000fe200000010ff */
[----:B------:R-:W-:Y:S02]  /*bc30*/  FADD.FTZ R2, R23, R4 ;  /* 0x0000000417027221 */ /* 0x000fe40000010000 */
[----:B------:R-:W-:Y:S02]  /*bc40*/  FADD.FTZ R0, R61, R0 ;  /* 0x000000003d007221 */ /* 0x000fe40000010000 */
[C---:B------:R-:W-:Y:S01]  /*bc50*/  FADD.FTZ R2, R19.reuse, R2 ;  /* 0x0000000213027221 */ /* 0x040fe20000010000 */
[----:B------:R-:W-:Y:S01]  /*bc60*/  F2FP.BF16.PACK_AB R19, R19, R23 ;  /* 0x000000171313723e */ /* 0x000fe200000010ff */
[----:B-1----:R-:W-:Y:S01]  /*bc70*/  FADD.FTZ R3, R37, R34 ;  /* 0x0000002225037221 */ /* 0x002fe20000010000 */
[----:B------:R1:W2:Y:S01]  /*bc80*/  MUFU.EX2 R23, R6 ;  /* 0x0000000600177308 */ /* 0x0002a20000000800 */
[----:B------:R-:W-:-:S02]  /*bc90*/  FADD.FTZ R2, R26, R2 ;  /* 0x000000021a027221 */ /* 0x000fc40000010000 */
[----:B------:R-:W-:Y:S02]  /*bca0*/  FADD.FTZ R3, R36, R3 ;  /* 0x0000000324037221 */ /* 0x000fe40000010000 */
[----:B------:R-:W-:Y:S02]  /*bcb0*/  FADD.FTZ R0, R68, R0 ;  /* 0x0000000044007221 */ /* 0x000fe40000010000 */
[C---:B------:R-:W-:Y:S01]  /*bcc0*/  FADD.FTZ R2, R25.reuse, R2 ;  /* 0x0000000219027221 */ /* 0x040fe20000010000 */
[----:B------:R-:W-:Y:S01]  /*bcd0*/  F2FP.BF16.PACK_AB R25, R25, R26 ;  /* 0x0000001a1919723e */ /* 0x000fe200000010ff */
[----:B------:R-:W-:Y:S01]  /*bce0*/  FADD.FTZ R3, R33, R3 ;  /* 0x0000000321037221 */ /* 0x000fe20000010000 */
[C---:B------:R-:W-:Y:S01]  /*bcf0*/  F2FP.BF16.PACK_AB R26, R67.reuse, R68 ;  /* 0x00000044431a723e */ /* 0x040fe200000010ff */
[----:B-1----:R-:W-:Y:S02]  /*bd00*/  FADD.FTZ R6, R67, R0 ;  /* 0x0000000043067221 */ /* 0x002fe40000010000 */
[----:B------:R-:W-:-:S02]  /*bd10*/  FADD.FTZ R0, R60, R2 ;  /* 0x000000023c007221 */ /* 0x000fc40000010000 */
[----:B------:R-:W-:Y:S02]  /*bd20*/  FADD.FTZ R2, R32, R3 ;  /* 0x0000000320027221 */ /* 0x000fe40000010000 */
[----:B------:R-:W-:Y:S02]  /*bd30*/  FADD.FTZ R3, R43, R41 ;  /* 0x000000292b037221 */ /* 0x000fe40000010000 */
[----:B------:R-:W-:Y:S02]  /*bd40*/  FADD.FTZ R4, R59, R0 ;  /* 0x000000003b047221 */ /* 0x000fe40000010000 */
[----:B------:R-:W-:Y:S02]  /*bd50*/  FADD.FTZ R3, R39, R3 ;  /* 0x0000000327037221 */ /* 0x000fe40000010000 */
[C---:B------:R-:W-:Y:S01]  /*bd60*/  FADD.FTZ R0, R20.reuse, R2 ;  /* 0x0000000214007221 */ /* 0x040fe20000010000 */
[----:B------:R-:W-:Y:S01]  /*bd70*/  F2FP.BF16.PACK_AB R20, R20, R32 ;  /* 0x000000201414723e */ /* 0x000fe200000010ff */
[----:B------:R-:W-:-:S02]  /*bd80*/  FADD.FTZ R3, R38, R3 ;  /* 0x0000000326037221 */ /* 0x000fc40000010000 */
[----:B------:R-:W-:Y:S02]  /*bd90*/  FADD.FTZ R0, R28, R0 ;  /* 0x000000001c007221 */ /* 0x000fe40000010000 */
[----:B------:R-:W-:Y:S02]  /*bda0*/  FADD.FTZ R3, R35, R3 ;  /* 0x0000000323037221 */ /* 0x000fe40000010000 */
[C---:B------:R-:W-:Y:S01]  /*bdb0*/  FADD.FTZ R11, R22.reuse, R0 ;  /* 0x00000000160b7221 */ /* 0x040fe20000010000 */
[----:B------:R-:W-:Y:S01]  /*bdc0*/  F2FP.BF16.PACK_AB R22, R22, R28 ;  /* 0x0000001c1616723e */ /* 0x000fe200000010ff */
[----:B------:R-:W-:Y:S01]  /*bdd0*/  FADD.FTZ R0, R70, R6 ;  /* 0x0000000646007221 */ /* 0x000fe20000010000 */
[----:B------:R1:W3:Y:S01]  /*bde0*/  MUFU.EX2 R28, R15 ;  /* 0x0000000f001c7308 */ /* 0x0002e20000000800 */
[----:B------:R-:W-:Y:S02]  /*bdf0*/  FADD.FTZ R2, R66, R4 ;  /* 0x0000000442027221 */ /* 0x000fe40000010000 */
[----:B------:R-:W-:-:S02]  /*be00*/  FADD.FTZ R3, R31, R3 ;  /* 0x000000031f037221 */ /* 0x000fc40000010000 */
[C---:B------:R-:W-:Y:S01]  /*be10*/  FADD.FTZ R4, R132.reuse, R0 ;  /* 0x0000000084047221 */ /* 0x040fe20000010000 */
[----:B------:R-:W-:Y:S01]  /*be20*/  F2FP.BF16.PACK_AB R132, R132, R70 ;  /* 0x000000468484723e */ /* 0x000fe200000010ff */
[C---:B------:R-:W-:Y:S01]  /*be30*/  FADD.FTZ R6, R133.reuse, R2 ;  /* 0x0000000285067221 */ /* 0x040fe20000010000 */
[----:B------:R-:W-:Y:S01]  /*be40*/  F2FP.BF16.PACK_AB R133, R133, R66 ;  /* 0x000000428585723e */ /* 0x000fe200000010ff */
[----:B----4-:R-:W-:Y:S02]  /*be50*/  FADD.FTZ R2, R30, R3 ;  /* 0x000000031e027221 */ /* 0x010fe40000010000 */
[----:B------:R-:W-:Y:S02]  /*be60*/  FADD.FTZ R0, R48, R11 ;  /* 0x0000000b30007221 */ /* 0x000fe40000010000 */
[----:B------:R-:W-:Y:S02]  /*be70*/  FADD.FTZ R3, R71, R4 ;  /* 0x0000000447037221 */ /* 0x000fe40000010000 */
[----:B--2---:R-:W-:Y:S01]  /*be80*/  FADD.FTZ R4, R23, R2 ;  /* 0x0000000217047221 */ /* 0x004fe20000010000 */
[----:B-1----:R-:W-:Y:S01]  /*be90*/  F2FP.BF16.PACK_AB R15, R38, R39 ;  /* 0x00000027260f723e */ /* 0x002fe200000010ff */
[C---:B------:R-:W-:Y:S01]  /*bea0*/  FADD.FTZ R2, R128.reuse, R0 ;  /* 0x0000000080027221 */ /* 0x040fe20000010000 */
[----:B------:R-:W-:Y:S01]  /*beb0*/  F2FP.BF16.PACK_AB R128, R128, R48 ;  /* 0x000000308080723e */ /* 0x000fe200000010ff */
[----:B------:R-:W-:Y:S01]  /*bec0*/  FADD.FTZ R0, R69, R6 ;  /* 0x0000000645007221 */ /* 0x000fe20000010000 */
[----:B------:R-:W-:Y:S01]  /*bed0*/  F2FP.BF16.PACK_AB R23, R23, R30 ;  /* 0x0000001e1717723e */ /* 0x000fe200000010ff */
[----:B------:R-:W-:-:S02]  /*bee0*/  FADD.FTZ R4, R29, R4 ;  /* 0x000000041d047221 */ /* 0x000fc40000010000 */
[C---:B------:R-:W-:Y:S01]  /*bef0*/  FADD.FTZ R0, R135.reuse, R0 ;  /* 0x0000000087007221 */ /* 0x040fe20000010000 */
[----:B------:R-:W-:Y:S01]  /*bf00*/  F2FP.BF16.PACK_AB R135, R135, R69 ;  /* 0x000000458787723e */ /* 0x000fe200000010ff */
[----:B------:R-:W-:Y:S02]  /*bf10*/  FADD.FTZ R2, R44, R2 ;  /* 0x000000022c027221 */ /* 0x000fe40000010000 */
[C---:B------:R-:W-:Y:S01]  /*bf20*/  FADD.FTZ R4, R129.reuse, R4 ;  /* 0x0000000481047221 */ /* 0x040fe20000010000 */
[----:B------:R1:W-:Y:S01]  /*bf30*/  STL [R1+0x78], R0 ;  /* 0x0000780001007387 */ /* 0x0003e20000100800 */
[C---:B------:R-:W-:Y:S01]  /*bf40*/  FADD.FTZ R3, R134.reuse, R3 ;  /* 0x0000000386037221 */ /* 0x040fe20000010000 */
[----:B------:R-:W-:Y:S01]  /*bf50*/  F2FP.BF16.PACK_AB R134, R134, R71 ;  /* 0x000000478686723e */ /* 0x000fe200000010ff */
[----:B---3--:R-:W-:Y:S01]  /*bf60*/  FADD.FTZ R4, R28, R4 ;  /* 0x000000041c047221 */ /* 0x008fe20000010000 */
[----:B------:R-:W-:Y:S02]  /*bf70*/  F2FP.BF16.PACK_AB R129, R129, R29 ;  /* 0x0000001d8181723e */ /* 0x000fe400000010ff */
[----:B------:R-:W-:Y:S01]  /*bf80*/  STL [R1+0x74], R3 ;  /* 0x0000740301007387 */ /* 0x000fe20000100800 */
[C---:B-1----:R-:W-:Y:S01]  /*bf90*/  FADD.FTZ R0, R130.reuse, R2 ;  /* 0x0000000282007221 */ /* 0x042fe20000010000 */
[----:B------:R-:W-:-:S04]  /*bfa0*/  F2FP.BF16.PACK_AB R130, R130, R44 ;  /* 0x0000002c8282723e */ /* 0x000fc800000010ff */
[----:B------:R1:W-:Y:S02]  /*bfb0*/  STL [R1+0x88], R0 ;  /* 0x0000880001007387 */ /* 0x0003e40000100800 */
[C---:B-1----:R-:W-:Y:S01]  /*bfc0*/  FADD.FTZ R0, R131.reuse, R4 ;  /* 0x0000000483007221 */ /* 0x042fe20000010000 */
[----:B------:R-:W-:-:S04]  /*bfd0*/  F2FP.BF16.PACK_AB R131, R131, R28 ;  /* 0x0000001c8383723e */ /* 0x000fc800000010ff */
[----:B------:R1:W-:Y:S03]  /*bfe0*/  STL [R1+0x84], R0 ;  /* 0x0000840001007387 */ /* 0x0003e60000100800 */
[----:B------:R-:W2:Y:S04]  /*bff0*/  LDL R3, [R1+0x4] ;  /* 0x0000040001037983 */ /* 0x000ea80000100800 */
[----:B------:R-:W3:Y:S04]  /*c000*/  LDL R6, [R1+0x64] ;  /* 0x0000640001067983 */ /* 0x000ee80000100800 */
[----:B------:R-:W3:Y:S01]  /*c010*/  LDL R4, [R1+0x58] ;  /* 0x0000580001047983 */ /* 0x000ee20000100800 */
[--C-:B------:R-:W-:Y:S01]  /*c020*/  IMAD R220, R8, 0x2, R217.reuse ;  /* 0x0000000208dc7824 */ /* 0x100fe200078e02d9 */
[----:B------:R-:W-:Y:S01]  /*c030*/  LOP3.LUT R229, R229, 0xfffffbff, RZ, 0xc0, !PT ;  /* 0xfffffbffe5e57812 */ /* 0x000fe200078ec0ff */
[----:B------:R-:W-:Y:S01]  /*c040*/  IMAD R218, R9, 0x2, R217 ;  /* 0x0000000209da7824 */ /* 0x000fe200078e02d9 */
[----:B------:R-:W4:Y:S01]  /*c050*/  LDSM.16.MT88.4 R28, [R217+0x2080] ;  /* 0x00208000d91c783b */ /* 0x000f220000004200 */
[----:B------:R-:W-:Y:S01]  /*c060*/  IMAD.MOV.U32 R152, RZ, RZ, 0x1 ;  /* 0x00000001ff987424 */ /* 0x000fe200078e00ff */
[----:B------:R-:W-:Y:S01]  /*c070*/  IADD3 R230, R230, -0x2, RZ ;  /* 0xfffffffee6e67810 */ /* 0x000fe20007ffe0ff */
[----:B------:R-:W-:Y:S01]  /*c080*/  IMAD R219, R8, 0x2, R218 ;  /* 0x0000000208db7824 */ /* 0x000fe200078e02da */
[----:B------:R-:W5:Y:S02]  /*c090*/  LDSM.16.MT88.4 R52, [R217+0x3880] ;  /* 0x00388000d934783b */ /* 0x000f640000004200 */
[----:B------:R-:W-:-:S02]  /*c0a0*/  ISETP.NE.AND P0, PT, R152, c[0x0][0x2c4], PT ;  /* 0x0000b10098007a0c */ /* 0x000fc40003f05270 */
[----:B------:R-:W1:Y:S04]  /*c0b0*/  LDSM.16.MT88.4 R68, [R220+0x3880] ;  /* 0x00388000dc44783b */ /* 0x000e680000004200 */
[----:B------:R-:W-:Y:S04]  /*c0c0*/  LDSM.16.MT88.4 R48, [R218+0x2080] ;  /* 0x00208000da30783b */ /* 0x000fe80000004200 */
[----:B------:R-:W-:Y:S03]  /*c0d0*/  LDSM.16.MT88.4 R56, [R220+0x4080] ;  /* 0x00408000dc38783b */ /* 0x000fe60000004200 */
[----:B------:R-:W-:Y:S01]  /*c0e0*/  @P0 LOP3.LUT R229, R229, 0x400, RZ, 0xfc, !PT ;  /* 0x00000400e5e50812 */ /* 0x000fe200078efcff */
[----:B------:R-:W-:Y:S03]  /*c0f0*/  LDSM.16.MT88.4 R44, [R220+0x2080] ;  /* 0x00208000dc2c783b */ /* 0x000fe60000004200 */
[----:B------:R-:W-:Y:S01]  /*c100*/  LOP3.LUT R229, R229, 0xfffffdff, RZ, 0xc0, !PT ;  /* 0xfffffdffe5e57812 */ /* 0x000fe200078ec0ff */
[----:B------:R-:W-:Y:S04]  /*c110*/  LDSM.16.MT88.4 R32, [R217+0x2880] ;  /* 0x00288000d920783b */ /* 0x000fe80000004200 */
[----:B------:R-:W-:Y:S04]  /*c120*/  LDSM.16.MT88.4 R40, [R218+0x3880] ;  /* 0x00388000da28783b */ /* 0x000fe80000004200 */
[----:B------:R-:W-:Y:S04]  /*c130*/  LDSM.16.MT88.4 R36, [R218+0x2880] ;  /* 0x00288000da24783b */ /* 0x000fe80000004200 */
[----:B------:R-:W-:Y:S01]  /*c140*/  LDSM.16.MT88.4 R64, [R220+0x2880] ;  /* 0x00288000dc40783b */ /* 0x000fe20000004200 */
[-C--:B----4-:R-:W-:Y:S03]  /*c150*/  HMMA.16816.F32.BF16 R136, R16, R28.reuse, RZ ;  /* 0x0000001c1088723c */ /* 0x090fe600000418ff */
[----:B------:R-:W-:Y:S04]  /*c160*/  LDSM.16.MT88.4 R60, [R218+0x4080] ;  /* 0x00408000da3c783b */ /* 0x000fe80000004200 */
[----:B------:R-:W-:Y:S01]  /*c170*/  LDSM.16.MT88.4 R8, [R219+0x3880] ;  /* 0x00388000db08783b */ /* 0x000fe20000004200 */
[C---:B------:R-:W-:Y:S03]  /*c180*/  HMMA.16816.F32.BF16 R124, R12.reuse, R28, RZ ;  /* 0x0000001c0c7c723c */ /* 0x040fe600000418ff */
[----:B------:R-:W-:Y:S04]  /*c190*/  LDSM.16.MT88.4 R164, [R217+0x3080] ;  /* 0x00308000d9a4783b */ /* 0x000fe80000004200 */
[----:B------:R-:W-:Y:S01]  /*c1a0*/  LDSM.16.MT88.4 R160, [R218+0x3080] ;  /* 0x00308000daa0783b */ /* 0x000fe20000004200 */
[-C--:B------:R-:W-:Y:S03]  /*c1b0*/  HMMA.16816.F32.BF16 R120, R12, R30.reuse, RZ ;  /* 0x0000001e0c78723c */ /* 0x080fe600000418ff */
[----:B------:R-:W-:Y:S05]  /*c1c0*/  LDSM.16.MT88.4 R148, [R220+0x3080] ;  /* 0x00308000dc94783b */ /* 0x000fea0000004200 */
[C---:B------:R-:W-:Y:S01]  /*c1d0*/  HMMA.16816.F32.BF16 R116, R16.reuse, R30, RZ ;  /* 0x0000001e1074723c */ /* 0x040fe200000418ff */
[----:B------:R-:W4:Y:S07]  /*c1e0*/  LDSM.16.MT88.4 R28, [R217+0x4080] ;  /* 0x00408000d91c783b */ /* 0x000f2e0000004200 */
[-C--:B-----5:R-:W-:Y:S08]  /*c1f0*/  HMMA.16816.F32.BF16 R112, R16, R52.reuse, RZ ;  /* 0x000000341070723c */ /* 0x0a0ff000000418ff */
[C---:B------:R-:W-:Y:S08]  /*c200*/  HMMA.16816.F32.BF16 R108, R12.reuse, R52, RZ ;  /* 0x000000340c6c723c */ /* 0x040ff000000418ff */
[-C--:B------:R-:W-:Y:S08]  /*c210*/  HMMA.16816.F32.BF16 R104, R12, R54.reuse, RZ ;  /* 0x000000360c68723c */ /* 0x080ff000000418ff */
[----:B------:R-:W-:Y:S08]  /*c220*/  HMMA.16816.F32.BF16 R96, R16, R54, RZ ;  /* 0x000000361060723c */ /* 0x000ff000000418ff */
[----:B-1----:R-:W-:Y:S08]  /*c230*/  HMMA.16816.F32.BF16 R52, R12, R68, RZ ;  /* 0x000000440c34723c */ /* 0x002ff000000418ff */
[-C--:B----4-:R-:W-:Y:S08]  /*c240*/  HMMA.16816.F32.BF16 R192, R24, R28.reuse, R112 ;  /* 0x0000001c18c0723c */ /* 0x090ff00000041870 */
[C---:B------:R-:W-:Y:S08]  /*c250*/  HMMA.16816.F32.BF16 R184, R20.reuse, R28, R108 ;  /* 0x0000001c14b8723c */ /* 0x040ff0000004186c */
[-C--:B------:R-:W-:Y:S08]  /*c260*/  HMMA.16816.F32.BF16 R168, R20, R30.reuse, R104 ;  /* 0x0000001e14a8723c */ /* 0x080ff00000041868 */
[----:B------:R-:W-:Y:S08]  /*c270*/  HMMA.16816.F32.BF16 R140, R24, R30, R96 ;  /* 0x0000001e188c723c */ /* 0x000ff00000041860 */
[----:B------:R-:W-:Y:S08]  /*c280*/  HMMA.16816.F32.BF16 R28, R12, R50, RZ ;  /* 0x000000320c1c723c */ /* 0x000ff000000418ff */
[----:B------:R-:W-:Y:S08]  /*c290*/  HMMA.16816.F32.BF16 R244, R20, R56, R52 ;  /* 0x0000003814f4723c */ /* 0x000ff00000041834 */
[-C--:B------:R-:W-:Y:S08]  /*c2a0*/  HMMA.16816.F32.BF16 R88, R16, R44.reuse, RZ ;  /* 0x0000002c1058723c */ /* 0x080ff000000418ff */
[----:B------:R-:W-:Y:S08]  /*c2b0*/  HMMA.16816.F32.BF16 R84, R12, R44, RZ ;  /* 0x0000002c0c54723c */ /* 0x000ff000000418ff */
[-C--:B------:R-:W-:Y:S08]  /*c2c0*/  HMMA.16816.F32.BF16 R136, R24, R32.reuse, R136 ;  /* 0x000000201888723c */ /* 0x080ff00000041888 */
[C---:B------:R-:W-:Y:S08]  /*c2d0*/  HMMA.16816.F32.BF16 R124, R20.reuse, R32, R124 ;  /* 0x00000020147c723c */ /* 0x040ff0000004187c */
[-C--:B------:R-:W-:Y:S08]  /*c2e0*/  HMMA.16816.F32.BF16 R120, R20, R34.reuse, R120 ;  /* 0x000000221478723c */ /* 0x080ff00000041878 */
[----:B------:R-:W-:Y:S08]  /*c2f0*/  HMMA.16816.F32.BF16 R116, R24, R34, R116 ;  /* 0x000000221874723c */ /* 0x000ff00000041874 */
[----:B------:R-:W-:Y:S08]  /*c300*/  HMMA.16816.F32.BF16 R52, R12, R46, RZ ;  /* 0x0000002e0c34723c */ /* 0x000ff000000418ff */
[-C--:B------:R-:W-:Y:S08]  /*c310*/  HMMA.16816.F32.BF16 R80, R16, R40.reuse, RZ ;  /* 0x000000281050723c */ /* 0x080ff000000418ff */
[----:B------:R-:W-:Y:S08]  /*c320*/  HMMA.16816.F32.BF16 R76, R12, R40, RZ ;  /* 0x000000280c4c723c */ /* 0x000ff000000418ff */
[----:B------:R-:W-:Y:S08]  /*c330*/  HMMA.16816.F32.BF16 R44, R16, R46, RZ ;  /* 0x0000002e102c723c */ /* 0x000ff000000418ff */
[----:B------:R-:W-:Y:S08]  /*c340*/  HMMA.16816.F32.BF16 R32, R12, R42, RZ ;  /* 0x0000002a0c20723c */ /* 0x000ff000000418ff */
[----:B------:R-:W-:Y:S01]  /*c350*/  HMMA.16816.F32.BF16 R188, R20, R38, R28 ;  /* 0x0000002614bc723c */ /* 0x000fe2000004181c */
[----:B------:R-:W1:Y:S07]  /*c360*/  LDSM.16.MT88.4 R28, [R219+0x2080] ;  /* 0x00208000db1c783b */ /* 0x000e6e0000004200 */
[C---:B------:R-:W-:Y:S08]  /*c370*/  HMMA.16816.F32.BF16 R40, R16.reuse, R42, RZ ;  /* 0x0000002a1028723c */ /* 0x040ff000000418ff */
[-C--:B------:R-:W-:Y:S08]  /*c380*/  HMMA.16816.F32.BF16 R100, R16, R48.reuse, RZ ;  /* 0x000000301064723c */ /* 0x080ff000000418ff */
[----:B------:R-:W-:Y:S08]  /*c390*/  HMMA.16816.F32.BF16 R92, R12, R48, RZ ;  /* 0x000000300c5c723c */ /* 0x000ff000000418ff */
[----:B------:R-:W-:Y:S08]  /*c3a0*/  HMMA.16816.F32.BF16 R48, R16, R50, RZ ;  /* 0x000000321030723c */ /* 0x000ff000000418ff */
[----:B------:R-:W-:Y:S01]  /*c3b0*/  HMMA.16816.F32.BF16 R96, R24, R66, R44 ;  /* 0x000000421860723c */ /* 0x000fe2000004182c */
[----:B------:R-:W4:Y:S01]  /*c3c0*/  LDSM.16.MT88.4 R44, [R219+0x2880] ;  /* 0x00288000db2c783b */ /* 0x000f220000004200 */
[----:B--2---:R-:W-:-:S04]  /*c3d0*/  IMAD.SHL.U32 R3, R3, 0x80, RZ ;  /* 0x0000008003037824 */ /* 0x004fc800078e00ff */
[----:B------:R-:W-:Y:S02]  /*c3e0*/  @P0 IMAD.HI.U32 R2, R3, c[0x0][0x2c8], RZ ;  /* 0x0000b20003020a27 */ /* 0x000fe400078e00ff */
[----:B------:R-:W-:Y:S01]  /*c3f0*/  HMMA.16816.F32.BF16 R104, R24, R62, R40 ;  /* 0x0000003e1868723c */ /* 0x000fe20000041828 */
[----:B------:R-:W2:Y:S01]  /*c400*/  LDSM.16.MT88.4 R40, [R219+0x4080] ;  /* 0x00408000db28783b */ /* 0x000ea20000004200 */
[----:B------:R-:W-:Y:S01]  /*c410*/  IMAD.MOV.U32 R0, RZ, RZ, R3 ;  /* 0x000000ffff007224 */ /* 0x000fe200078e0003 */
[----:B------:R-:W-:Y:S02]  /*c420*/  @P0 SHF.R.U32.HI R0, RZ, c[0x0][0x2cc], R2 ;  /* 0x0000b300ff000a19 */ /* 0x000fe40000011602 */
[----:B------:R-:W-:Y:S02]  /*c430*/  ISETP.LE.AND P0, PT, R152, c[0x0][0x32c], PT ;  /* 0x0000cb0098007a0c */ /* 0x000fe40003f03270 */
[----:B---3--:R-:W-:Y:S01]  /*c440*/  IADD3 R0, -R4, R6, R0 ;  /* 0x0000000604007210 */ /* 0x008fe20007ffe100 */
[----:B------:R-:W-:Y:S03]  /*c450*/  HMMA.16816.F32.BF16 R196, R20, R36, R92 ;  /* 0x0000002414c4723c */ /* 0x000fe6000004185c */
[----:B------:R-:W-:-:S05]  /*c460*/  IADD3 R4, R0, c[0x0][0x328], RZ ;  /* 0x0000ca0000047a10 */ /* 0x000fca0007ffe0ff */
[----:B------:R-:W-:Y:S01]  /*c470*/  HMMA.16816.F32.BF16 R200, R24, R36, R100 ;  /* 0x0000002418c8723c */ /* 0x000fe20000041864 */
[----:B------:R-:W-:Y:S01]  /*c480*/  LDSM.16.MT88.4 R100, [R218+0x4880] ;  /* 0x00488000da64783b */ /* 0x000fe20000004200 */
[----:B------:R-:W-:-:S06]  /*c490*/  @P0 LOP3.LUT R229, R229, 0x200, RZ, 0xfc, !PT ;  /* 0x00000200e5e50812 */ /* 0x000fcc00078efcff */
[----:B------:R-:W-:Y:S08]  /*c4a0*/  HMMA.16816.F32.BF16 R92, R24, R38, R48 ;  /* 0x00000026185c723c */ /* 0x000ff00000041830 */
[----:B------:R-:W-:Y:S08]  /*c4b0*/  HMMA.16816.F32.BF16 R108, R20, R62, R32 ;  /* 0x0000003e146c723c */ /* 0x000ff00000041820 */
[----:B------:R-:W-:Y:S08]  /*c4c0*/  HMMA.16816.F32.BF16 R36, R12, R70, RZ ;  /* 0x000000460c24723c */ /* 0x000ff000000418ff */
[----:B------:R-:W-:Y:S08]  /*c4d0*/  HMMA.16816.F32.BF16 R72, R16, R68, RZ ;  /* 0x000000441048723c */ /* 0x000ff000000418ff */
[-C--:B------:R-:W-:Y:S08]  /*c4e0*/  HMMA.16816.F32.BF16 R208, R24, R64.reuse, R88 ;  /* 0x0000004018d0723c */ /* 0x080ff00000041858 */
[----:B------:R-:W-:Y:S01]  /*c4f0*/  HMMA.16816.F32.BF16 R204, R20, R64, R84 ;  /* 0x0000004014cc723c */ /* 0x000fe20000041854 */
[----:B------:R-:W3:Y:S07]  /*c500*/  LDSM.16.MT88.4 R84, [R217+0x4880] ;  /* 0x00488000d954783b */ /* 0x000eee0000004200 */
[-C--:B------:R-:W-:Y:S08]  /*c510*/  HMMA.16816.F32.BF16 R232, R24, R60.reuse, R80 ;  /* 0x0000003c18e8723c */ /* 0x080ff00000041850 */
[C---:B------:R-:W-:Y:S08]  /*c520*/  HMMA.16816.F32.BF16 R212, R20.reuse, R60, R76 ;  /* 0x0000003c14d4723c */ /* 0x040ff0000004184c */
[----:B------:R-:W-:Y:S08]  /*c530*/  HMMA.16816.F32.BF16 R144, R20, R66, R52 ;  /* 0x000000421490723c */ /* 0x000ff00000041834 */
[----:B------:R-:W-:Y:S01]  /*c540*/  HMMA.16816.F32.BF16 R32, R16, R70, RZ ;  /* 0x000000461020723c */ /* 0x000fe200000418ff */
[----:B------:R-:W-:Y:S07]  /*c550*/  LDSM.16.MT88.4 R68, [R219+0x3080] ;  /* 0x00308000db44783b */ /* 0x000fee0000004200 */
[C---:B-1----:R-:W-:Y:S08]  /*c560*/  HMMA.16816.F32.BF16 R48, R12.reuse, R28, RZ ;  /* 0x0000001c0c30723c */ /* 0x042ff000000418ff */
[----:B------:R-:W-:Y:S08]  /*c570*/  HMMA.16816.F32.BF16 R60, R12, R30, RZ ;  /* 0x0000001e0c3c723c */ /* 0x000ff000000418ff */
[C---:B------:R-:W-:Y:S08]  /*c580*/  HMMA.16816.F32.BF16 R88, R16.reuse, R28, RZ ;  /* 0x0000001c1058723c */ /* 0x040ff000000418ff */
[----:B------:R-:W-:Y:S08]  /*c590*/  HMMA.16816.F32.BF16 R64, R16, R30, RZ ;  /* 0x0000001e1040723c */ /* 0x000ff000000418ff */
[-C--:B------:R-:W-:Y:S08]  /*c5a0*/  HMMA.16816.F32.BF16 R52, R12, R8.reuse, RZ ;  /* 0x000000080c34723c */ /* 0x080ff000000418ff */
[----:B------:R-:W-:Y:S08]  /*c5b0*/  HMMA.16816.F32.BF16 R28, R16, R8, RZ ;  /* 0x00000008101c723c */ /* 0x000ff000000418ff */
[-C--:B------:R-:W-:Y:S08]  /*c5c0*/  HMMA.16816.F32.BF16 R12, R12, R10.reuse, RZ ;  /* 0x0000000a0c0c723c */ /* 0x080ff000000418ff */
[----:B------:R-:W-:Y:S01]  /*c5d0*/  HMMA.16816.F32.BF16 R16, R16, R10, RZ ;  /* 0x0000000a1010723c */ /* 0x000fe200000418ff */
[----:B------:R-:W-:Y:S07]  /*c5e0*/  LDSM.16.MT88.4 R8, [R219+0x4880] ;  /* 0x00488000db08783b */ /* 0x000fee0000004200 */
[-C--:B------:R-:W-:Y:S08]  /*c5f0*/  HMMA.16816.F32.BF16 R172, R132, R164.reuse, R136 ;  /* 0x000000a484ac723c */ /* 0x080ff00000041888 */
[C---:B------:R-:W-:Y:S08]  /*c600*/  HMMA.16816.F32.BF16 R176, R128.reuse, R164, R124 ;  /* 0x000000a480b0723c */ /* 0x040ff0000004187c */
[-C--:B------:R-:W-:Y:S08]  /*c610*/  HMMA.16816.F32.BF16 R180, R128, R166.reuse, R120 ;  /* 0x000000a680b4723c */ /* 0x080ff00000041878 */
[----:B------:R-:W-:Y:S01]  /*c620*/  HMMA.16816.F32.BF16 R164, R132, R166, R116 ;  /* 0x000000a684a4723c */ /* 0x000fe20000041874 */
[----:B------:R-:W1:Y:S07]  /*c630*/  LDSM.16.MT88.4 R116, [R220+0x4880] ;  /* 0x00488000dc74783b */ /* 0x000e6e0000004200 */
[----:B------:R-:W-:Y:S08]  /*c640*/  HMMA.16816.F32.BF16 R112, R20, R58, R36 ;  /* 0x0000003a1470723c */ /* 0x000ff00000041824 */
[C---:B------:R-:W-:Y:S08]  /*c650*/  HMMA.16816.F32.BF16 R248, R24.reuse, R56, R72 ;  /* 0x0000003818f8723c */ /* 0x040ff00000041848 */
[----:B------:R-:W-:Y:S08]  /*c660*/  HMMA.16816.F32.BF16 R36, R24, R58, R32 ;  /* 0x0000003a1824723c */ /* 0x000ff00000041820 */
[C---:B----4-:R-:W-:Y:S08]  /*c670*/  HMMA.16816.F32.BF16 R48, R20.reuse, R44, R48 ;  /* 0x0000002c1430723c */ /* 0x050ff00000041830 */
[----:B------:R-:W-:Y:S08]  /*c680*/  HMMA.16816.F32.BF16 R32, R20, R46, R60 ;  /* 0x0000002e1420723c */ /* 0x000ff0000004183c */
[----:B------:R-:W-:Y:S08]  /*c690*/  HMMA.16816.F32.BF16 R56, R24, R44, R88 ;  /* 0x0000002c1838723c */ /* 0x000ff00000041858 */
[-C--:B--2---:R-:W-:Y:S08]  /*c6a0*/  HMMA.16816.F32.BF16 R52, R20, R40.reuse, R52 ;  /* 0x000000281434723c */ /* 0x084ff00000041834 */
[C---:B------:R-:W-:Y:S08]  /*c6b0*/  HMMA.16816.F32.BF16 R28, R24.reuse, R40, R28 ;  /* 0x00000028181c723c */ /* 0x040ff0000004181c */
[----:B------:R-:W-:Y:S08]  /*c6c0*/  HMMA.16816.F32.BF16 R44, R24, R46, R64 ;  /* 0x0000002e182c723c */ /* 0x000ff00000041840 */
        /* <DEDUP_REMOVED lines=8> */
[----:B------:R-:W-:Y:S08]  /*c750*/  HMMA.16816.F32.BF16 R188, R128, R162, R188 ;  /* 0x000000a280bc723c */ /* 0x000ff000000418bc */
[-C--:B------:R-:W-:Y:S08]  /*c760*/  HMMA.16816.F32.BF16 R136, R132, R148.reuse, R208 ;  /* 0x000000948488723c */ /* 0x080ff000000418d0 */
[C---:B------:R-:W-:Y:S08]  /*c770*/  HMMA.16816.F32.BF16 R140, R128.reuse, R148, R204 ;  /* 0x00000094808c723c */ /* 0x040ff000000418cc */
[----:B------:R-:W-:Y:S08]  /*c780*/  HMMA.16816.F32.BF16 R144, R128, R150, R144 ;  /* 0x000000968090723c */ /* 0x000ff00000041890 */
[C---:B------:R-:W-:Y:S08]  /*c790*/  HMMA.16816.F32.BF16 R160, R132.reuse, R162, R92 ;  /* 0x000000a284a0723c */ /* 0x040ff0000004185c */
[C---:B------:R-:W-:Y:S08]  /*c7a0*/  HMMA.16816.F32.BF16 R148, R132.reuse, R150, R96 ;  /* 0x000000968494723c */ /* 0x040ff00000041860 */
[-C--:B------:R-:W-:Y:S08]  /*c7b0*/  HMMA.16816.F32.BF16 R88, R132, R100.reuse, R232 ;  /* 0x000000648458723c */ /* 0x080ff000000418e8 */
[C---:B------:R-:W-:Y:S08]  /*c7c0*/  HMMA.16816.F32.BF16 R92, R128.reuse, R100, R212 ;  /* 0x00000064805c723c */ /* 0x040ff000000418d4 */
[-C--:B------:R-:W-:Y:S08]  /*c7d0*/  HMMA.16816.F32.BF16 R96, R128, R102.reuse, R108 ;  /* 0x000000668060723c */ /* 0x080ff0000004186c */
[C---:B------:R-:W-:Y:S08]  /*c7e0*/  HMMA.16816.F32.BF16 R100, R132.reuse, R102, R104 ;  /* 0x000000668464723c */ /* 0x040ff00000041868 */
[-C--:B-1----:R-:W-:Y:S08]  /*c7f0*/  HMMA.16816.F32.BF16 R104, R132, R116.reuse, R248 ;  /* 0x000000748468723c */ /* 0x082ff000000418f8 */
[C---:B------:R-:W-:Y:S08]  /*c800*/  HMMA.16816.F32.BF16 R108, R128.reuse, R116, R244 ;  /* 0x00000074806c723c */ /* 0x040ff000000418f4 */
[C---:B------:R-:W-:Y:S08]  /*c810*/  HMMA.16816.F32.BF16 R112, R128.reuse, R118, R112 ;  /* 0x000000768070723c */ /* 0x040ff00000041870 */
[C---:B------:R-:W-:Y:S08]  /*c820*/  HMMA.16816.F32.BF16 R60, R128.reuse, R68, R48 ;  /* 0x00000044803c723c */ /* 0x040ff00000041830 */
[----:B------:R-:W-:Y:S08]  /*c830*/  HMMA.16816.F32.BF16 R64, R128, R70, R32 ;  /* 0x000000468040723c */ /* 0x000ff00000041820 */
[C---:B------:R-:W-:Y:S08]  /*c840*/  HMMA.16816.F32.BF16 R56, R132.reuse, R68, R56 ;  /* 0x000000448438723c */ /* 0x040ff00000041838 */
[----:B------:R-:W-:Y:S08]  /*c850*/  HMMA.16816.F32.BF16 R116, R132, R118, R36 ;  /* 0x000000768474723c */ /* 0x000ff00000041824 */
[----:B------:R-:W-:Y:S08]  /*c860*/  HMMA.16816.F32.BF16 R124, R128, R8, R52 ;  /* 0x00000008807c723c */ /* 0x000ff00000041834 */
[C---:B------:R-:W-:Y:S08]  /*c870*/  HMMA.16816.F32.BF16 R68, R132.reuse, R70, R44 ;  /* 0x000000468444723c */ /* 0x040ff0000004182c */
[----:B------:R-:W-:Y:S08]  /*c880*/  HMMA.16816.F32.BF16 R120, R132, R8, R28 ;  /* 0x000000088478723c */ /* 0x000ff0000004181c */
[-C--:B------:R-:W-:Y:S08]  /*c890*/  HMMA.16816.F32.BF16 R128, R128, R10.reuse, R12 ;  /* 0x0000000a8080723c */ /* 0x080ff0000004180c */
[----:B------:R-:W-:Y:S01]  /*c8a0*/  HMMA.16816.F32.BF16 R132, R132, R10, R16 ;  /* 0x0000000a8484723c */ /* 0x000fe20000041810 */
[----:B------:R-:W-:Y:S07]  /*c8b0*/  @!P0 BRA `(.L_x_1296) ;  /* 0x0000011000008947 */ /* 0x000fee0003800000 */
[C---:B------:R-:W-:Y:S01]  /*c8c0*/  ISETP.GT.AND P0, PT, R0.reuse, RZ, PT ;  /* 0x000000ff0000720c */ /* 0x040fe20003f04270 */
[----:B------:R-:W-:Y:S01]  /*c8d0*/  BSSY B0, `(.L_x_1297) ;  /* 0x000000c000007945 */ /* 0x000fe20003800000 */
[----:B------:R-:W-:-:S11]  /*c8e0*/  IADD3 R2, R0, -0x1, RZ ;  /* 0xffffffff00027810 */ /* 0x000fd60007ffe0ff */
[----:B------:R-:W-:Y:S05]  /*c8f0*/  @P0 BRA `(.L_x_1298) ;  /* 0x0000006000000947 */ /* 0x000fea0003800000 */
[----:B------:R-:W-:Y:S01]  /*c900*/  ISETP.NE.AND P0, PT, R152, c[0x0][0x32c], PT ;  /* 0x0000cb0098007a0c */ /* 0x000fe20003f05270 */
[----:B------:R-:W-:-:S12]  /*c910*/  IMAD.MOV R0, RZ, RZ, -R0 ;  /* 0x000000ffff007224 */ /* 0x000fd800078e0a00 */
[----:B------:R-:W-:-:S05]  /*c920*/  @P0 IMAD.HI.U32 R2, R0, c[0x0][0x330], RZ ;  /* 0x0000cc0000020a27 */ /* 0x000fca00078e00ff */
[----:B------:R-:W-:-:S04]  /*c930*/  @P0 SHF.R.U32.HI R0, RZ, c[0x0][0x334], R2 ;  /* 0x0000cd00ff000a19 */ /* 0x000fc80000011602 */
[----:B------:R-:W-:Y:S01]  /*c940*/  LOP3.LUT R2, RZ, R0, RZ, 0x33, !PT ;  /* 0x00000000ff027212 */ /* 0x000fe200078e33ff */
[----:B------:R-:W-:Y:S05]  /*c950*/  BRA `(.L_x_1299) ;  /* 0x0000003000007947 */ /* 0x000fea0003800000 */
.L_x_1298:
[----:B------:R-:W-:-:S13]  /*c960*/  ISETP.NE.AND P0, PT, R152, c[0x0][0x32c], PT ;  /* 0x0000cb0098007a0c */ /* 0x000fda0003f05270 */
[----:B------:R-:W-:-:S05]  /*c970*/  @P0 IMAD.HI.U32 R0, R2, c[0x0][0x330], RZ ;  /* 0x0000cc0002000a27 */ /* 0x000fca00078e00ff */
[----:B------:R-:W-:Y:S02]  /*c980*/  @P0 SHF.R.U32.HI R2, RZ, c[0x0][0x334], R0 ;  /* 0x0000cd00ff020a19 */ /* 0x000fe40000011600 */
.L_x_1299:
[----:B------:R-:W-:Y:S05]  /*c990*/  BSYNC B0 ;  /* 0x0000000000007941 */ /* 0x000fea0003800000 */
.L_x_1297:
[----:B------:R-:W-:-:S05]  /*c9a0*/  MOV R0, c[0x0][0x32c] ;  /* 0x0000cb0000007a02 */ /* 0x000fca0000000f00 */
[----:B------:R-:W-:-:S05]  /*c9b0*/  IMAD R2, R2, R0, c[0x0][0x32c] ;  /* 0x0000cb0002027624 */ /* 0x000fca00078e0200 */
[----:B------:R-:W-:-:S04]  /*c9c0*/  IMNMX R4, R4, R2, PT ;  /* 0x0000000204047217 */ /* 0x000fc80003800200 */
.L_x_1296:
[----:B------:R-:W2:Y:S01]  /*c9d0*/  LDL R2, [R1+0x98] ;  /* 0x0000980001027983 */ /* 0x000ea20000100800 */
[----:B------:R-:W-:-:S05]  /*c9e0*/  IMAD.HI R4, R4, 0x2aaaaaab, RZ ;  /* 0x2aaaaaab04047827 */ /* 0x000fca00078e02ff */
[----:B------:R-:W-:-:S04]  /*c9f0*/  SHF.R.U32.HI R0, RZ, 0x1f, R4 ;  /* 0x0000001fff007819 */ /* 0x000fc80000011604 */
[----:B------:R-:W-:-:S04]  /*ca00*/  LEA.HI.SX32 R4, R4, R0, 0x1d ;  /* 0x0000000004047211 */ /* 0x000fc800078feaff */
[----:B--2---:R-:W-:-:S04]  /*ca10*/  IMNMX R2, R2, R4, !PT ;  /* 0x0000000402027217 */ /* 0x004fc80007800200 */
[----:B------:R-:W-:Y:S01]  /*ca20*/  ISETP.GE.AND P0, PT, R230, R2, PT ;  /* 0x00000002e600720c */ /* 0x000fe20003f06270 */
[----:B------:R1:W-:-:S12]  /*ca30*/  STL [R1+0x8c], R2 ;  /* 0x00008c0201007387 */ /* 0x0003d80000100800 */
[----:B------:R-:W-:Y:S05]  /*ca40*/  @!P0 BRA `(.L_x_1300) ;  /* 0x00004aa000008947 */ /* 0x000fea0003800000 */
[----:B------:R-:W2:Y:S04]  /*ca50*/  LDL.64 R8, [R1+0xa8] ;  /* 0x0000a80001087983 */ /* 0x000ea80000100a00 */
[----:B------:R-:W3:Y:S04]  /*ca60*/  LDL R6, [R1+0xd4] ;  /* 0x0000d40001067983 */ /* 0x000ee80000100800 */
[----:B-1----:R-:W3:Y:S01]  /*ca70*/  LDL R2, [R1+0xcc] ;  /* 0x0000cc0001027983 */ /* 0x002ee20000100800 */
[C---:B--2---:R-:W-:Y:S01]  /*ca80*/  SHF.L.U64.HI R234, R8.reuse, 0x1, R9 ;  /* 0x0000000108ea7819 */ /* 0x044fe20000010209 */
[----:B------:R-:W-:Y:S01]  /*ca90*/  IMAD.SHL.U32 R233, R8, 0x2, RZ ;  /* 0x0000000208e97824 */ /* 0x000fe200078e00ff */
[C---:B---3--:R-:W-:Y:S01]  /*caa0*/  SHF.L.U64.HI R232, R2.reuse, 0x1, R6 ;  /* 0x0000000102e87819 */ /* 0x048fe20000010206 */
[----:B------:R-:W-:-:S02]  /*cab0*/  IMAD.SHL.U32 R231, R2, 0x2, RZ ;  /* 0x0000000202e77824 */ /* 0x000fc400078e00ff */
.L_x_1331:
[----:B------:R-:W2:Y:S01]  /*cac0*/  LDL R0, [R1+0x98] ;  /* 0x0000980001007983 */ /* 0x000ea20000100800 */
[----:B------:R-:W-:Y:S04]  /*cad0*/  DEPBAR.LE SB0, 0x0 ;  /* 0x000080000000791a */ /* 0x000fe80000000000 */
[----:B------:R-:W-:Y:S01]  /*cae0*/  WARPSYNC 0xffffffff ;  /* 0xffffffff00007948 */ /* 0x000fe20003800000 */
[----:B------:R-:W-:Y:S06]  /*caf0*/  BAR.SYNC.DEFER_BLOCKING 0x0 ;  /* 0x0000000000007b1d */ /* 0x000fec0000010000 */
[----:B------:R1:W3:Y:S01]  /*cb00*/  LDSM.16.M88.4 R52, [R224+0x8080] ;  /* 0x00808000e034783b */ /* 0x0002e20000000200 */
[----:B------:R-:W-:Y:S03]  /*cb10*/  BSSY B0, `(.L_x_1301) ;  /* 0x0000049000007945 */ /* 0x000fe60003800000 */
[----:B------:R1:W4:Y:S04]  /*cb20*/  LDSM.16.M88.4 R48, [R224+0xa080] ;  /* 0x00a08000e030783b */ /* 0x0003280000000200 */
[----:B------:R1:W1:Y:S04]  /*cb30*/  LDSM.16.M88.4 R20, [R216+0x5080] ;  /* 0x00508000d814783b */ /* 0x0002680000000200 */
[----:B------:R1:W1:Y:S04]  /*cb40*/  LDSM.16.M88.4 R36, [R216+0x5880] ;  /* 0x00588000d824783b */ /* 0x0002680000000200 */
[----:B------:R1:W1:Y:S04]  /*cb50*/  LDSM.16.M88.4 R192, [R216+0x6080] ;  /* 0x00608000d8c0783b */ /* 0x0002680000000200 */
[----:B------:R1:W1:Y:S04]  /*cb60*/  LDSM.16.M88.4 R196, [R226+0x8080] ;  /* 0x00808000e2c4783b */ /* 0x0002680000000200 */
[----:B------:R1:W1:Y:S04]  /*cb70*/  LDSM.16.M88.4 R204, [R226+0xa080] ;  /* 0x00a08000e2cc783b */ /* 0x0002680000000200 */
[----:B------:R1:W1:Y:S04]  /*cb80*/  LDSM.16.M88.4 R200, [R223] ;  /* 0x00000000dfc8783b */ /* 0x0002680000000200 */
[----:B------:R1:W1:Y:S04]  /*cb90*/  LDSM.16.M88.4 R208, [R223+0x800] ;  /* 0x00080000dfd0783b */ /* 0x0002680000000200 */
[----:B------:R1:W1:Y:S01]  /*cba0*/  LDSM.16.M88.4 R212, [R223+0x1000] ;  /* 0x00100000dfd4783b */ /* 0x0002620000000200 */
[----:B--2---:R-:W-:Y:S11]  /*cbb0*/  ISETP.GT.AND P0, PT, R0, R230, PT ;  /* 0x000000e60000720c */ /* 0x004ff60003f04270 */
[----:B------:R-:W-:Y:S02]  /*cbc0*/  @!UPT UIADD3 URZ, URZ, URZ, URZ ;  /* 0x0000003f3f3ff290 */ /* 0x000fe4000fffe03f */
[----:B------:R-:W-:-:S05]  /*cbd0*/  @P0 BRA `(.L_x_1302) ;  /* 0x000003c000000947 */ /* 0x000fca0003800000 */
[----:B-1-34-:R-:W-:Y:S01]  /*cbe0*/  IMAD.WIDE.U32 R2, R240, c[0x0][0x208], RZ ;  /* 0x00008200f0027a25 */ /* 0x01afe200078e00ff */
[----:B------:R-:W1:Y:S01]  /*cbf0*/  S2R R6, SR_CTAID.Y ;  /* 0x0000000000067919 */ /* 0x000e620000002600 */
[----:B------:R-:W-:Y:S02]  /*cc00*/  SHF.R.S32.HI R0, RZ, 0x1f, R240 ;  /* 0x0000001fff007819 */ /* 0x000fe400000114f0 */
[----:B------:R-:W-:Y:S03]  /*cc10*/  SHF.R.S32.HI R4, RZ, 0x1f, R238 ;  /* 0x0000001fff047819 */ /* 0x000fe600000114ee */
[----:B------:R-:W-:Y:S02]  /*cc20*/  IMAD R0, R0, c[0x0][0x208], RZ ;  /* 0x0000820000007a24 */ /* 0x000fe400078e02ff */
[----:B------:R-:W-:Y:S01]  /*cc30*/  IMAD R4, R4, c[0x0][0x218], RZ ;  /* 0x0000860004047a24 */ /* 0x000fe200078e02ff */
[----:B------:R-:W2:Y:S01]  /*cc40*/  S2R R10, SR_CTAID.Y ;  /* 0x00000000000a7919 */ /* 0x000ea20000002600 */
[----:B------:R-:W-:Y:S05]  /*cc50*/  IMAD R0, R240, c[0x0][0x20c], R0 ;  /* 0x00008300f0007a24 */ /* 0x000fea00078e0200 */
[----:B------:R-:W-:Y:S05]  /*cc60*/  IADD3 R3, R3, R0, RZ ;  /* 0x0000000003037210 */ /* 0x000fea0007ffe0ff */
[----:B------:R-:W-:Y:S01]  /*cc70*/  IMAD.WIDE.U32 R2, R238, c[0x0][0x218], R2 ;  /* 0x00008600ee027a25 */ /* 0x000fe200078e0002 */
[----:B-1----:R-:W-:Y:S05]  /*cc80*/  SHF.R.S32.HI R6, RZ, 0x1f, R6 ;  /* 0x0000001fff067819 */ /* 0x002fea0000011406 */
[----:B------:R-:W-:Y:S02]  /*cc90*/  IMAD R6, R6, c[0x0][0x210], RZ ;  /* 0x0000840006067a24 */ /* 0x000fe400078e02ff */
[C---:B--2---:R-:W-:Y:S04]  /*cca0*/  IMAD.WIDE.U32 R8, R10.reuse, c[0x0][0x210], RZ ;  /* 0x000084000a087a25 */ /* 0x044fe800078e00ff */
[----:B------:R-:W-:Y:S01]  /*ccb0*/  IMAD R6, R10, c[0x0][0x214], R6 ;  /* 0x000085000a067a24 */ /* 0x000fe200078e0206 */
[----:B------:R-:W-:Y:S01]  /*ccc0*/  IADD3 R0, P1, R8, R2, RZ ;  /* 0x0000000208007210 */ /* 0x000fe20007f3e0ff */
[----:B------:R-:W-:Y:S03]  /*ccd0*/  IMAD R2, R238, c[0x0][0x21c], R4 ;  /* 0x00008700ee027a24 */ /* 0x000fe600078e0204 */
[----:B------:R-:W-:Y:S02]  /*cce0*/  IADD3 R6, R9, R6, RZ ;  /* 0x0000000609067210 */ /* 0x000fe40007ffe0ff */
[----:B------:R-:W-:Y:S02]  /*ccf0*/  LEA R4, P0, R0, c[0x0][0x1f8], 0x1 ;  /* 0x00007e0000047a11 */ /* 0x000fe400078008ff */
[----:B------:R-:W-:Y:S04]  /*cd00*/  IADD3.X R2, R6, R3, R2, P1, !PT ;  /* 0x0000000306027210 */ /* 0x000fe80000ffe402 */
[----:B------:R-:W-:Y:S01]  /*cd10*/  LEA.HI.X R0, R0, c[0x0][0x1fc], R2, 0x1, P0 ;  /* 0x00007f0000007a11 */ /* 0x000fe200000f0c02 */
[----:B------:R-:W-:-:S05]  /*cd20*/  BRA.DIV ~URZ, `(.L_x_1303) ;  /* 0x000115f27f007947 */ /* 0x000fca000b800000 */
[----:B------:R1:W2:Y:S02]  /*cd30*/  SHFL.IDX PT, R6, R0, RZ, 0x181f ;  /* 0x00181fff00067589 */ /* 0x0002a400000e0000 */
.L_x_1445:
[----:B------:R-:W-:-:S05]  /*cd40*/  BRA.DIV ~URZ, `(.L_x_1304) ;  /* 0x000116527f007947 */ /* 0x000fca000b800000 */
[----:B------:R-:W3:Y:S04]  /*cd50*/  LDL R15, [R1+0x80] ;  /* 0x00008000010f7983 */ /* 0x000ee80000100800 */
[----:B------:R-:W4:Y:S04]  /*cd60*/  LDL R14, [R1+0xd8] ;  /* 0x0000d800010e7983 */ /* 0x000f280000100800 */
[----:B------:R-:W1:Y:S04]  /*cd70*/  SHFL.IDX PT, R2, R4, RZ, 0x181f ;  /* 0x00181fff04027589 */ /* 0x000e6800000e0000 */
[----:B------:R-:W2:Y:S04]  /*cd80*/  SHFL.IDX PT, R10, R4, 0x1, 0x181f ;  /* 0x00381f00040a7f89 */ /* 0x000ea800000e0000 */
[----:B------:R-:W1:Y:S04]  /*cd90*/  SHFL.IDX PT, R11, R0, 0x1, 0x181f ;  /* 0x00381f00000b7f89 */ /* 0x000e6800000e0000 */
[----:B-1----:R-:W1:Y:S01]  /*cda0*/  SHFL.IDX PT, R0, R0, 0x2, 0x181f ;  /* 0x00581f0000007f89 */ /* 0x002e6200000e0000 */
[----:B----4-:R-:W-:Y:S02]  /*cdb0*/  ISETP.GE.AND P3, PT, R14, c[0x0][0x1d4], PT ;  /* 0x000075000e007a0c */ /* 0x010fe40003f66270 */
[C---:B------:R-:W-:Y:S02]  /*cdc0*/  IADD3 R12, P0, R2.reuse, R233, RZ ;  /* 0x000000e9020c7210 */ /* 0x040fe40007f1e0ff */
[----:B------:R-:W-:Y:S02]  /*cdd0*/  IADD3 R8, P2, R2, R231, RZ ;  /* 0x000000e702087210 */ /* 0x000fe40007f5e0ff */
[----:B---3--:R-:W-:Y:S01]  /*cde0*/  ISETP.GE.AND P4, PT, R15, c[0x0][0x1d4], PT ;  /* 0x000075000f007a0c */ /* 0x008fe20003f86270 */
[----:B--2---:R-:W-:Y:S01]  /*cdf0*/  IMAD.X R13, R6, 0x1, R234, P0 ;  /* 0x00000001060d7824 */ /* 0x004fe200000e06ea */
[----:B------:R-:W-:Y:S01]  /*ce00*/  IADD3 R2, P1, R10, R233, RZ ;  /* 0x000000e90a027210 */ /* 0x000fe20007f3e0ff */
[----:B------:R-:W-:Y:S01]  /*ce10*/  IMAD.X R9, R6, 0x1, R232, P2 ;  /* 0x0000000106097824 */ /* 0x000fe200010e06e8 */
[----:B------:R-:W-:Y:S01]  /*ce20*/  IADD3 R10, P0, R10, R231, RZ ;  /* 0x000000e70a0a7210 */ /* 0x000fe20007f1e0ff */
[----:B------:R2:W5:Y:S02]  /*ce30*/  LDL R6, [R1+0x94] ;  /* 0x0000940001067983 */ /* 0x0005640000100800 */
[C---:B------:R-:W-:Y:S02]  /*ce40*/  IMAD.X R3, R11.reuse, 0x1, R234, P1 ;  /* 0x000000010b037824 */ /* 0x040fe400008e06ea */
[----:B------:R-:W-:Y:S04]  /*ce50*/  IMAD.X R11, R11, 0x1, R232, P0 ;  /* 0x000000010b0b7824 */ /* 0x000fe800000e06e8 */
[----:B------:R2:W-:Y:S04]  /*ce60*/  LDGSTS.E.BYPASS.LTC128B.128 [R239], [R12.64], !P4 ;  /* 0x000000000cef7fae */ /* 0x0005e8000e101d46 */
[----:B------:R2:W-:Y:S04]  /*ce70*/  LDGSTS.E.BYPASS.LTC128B.128 [R239+0x1800], [R8.64], !P3 ;  /* 0x0180000008ef7fae */ /* 0x0005e8000d901d46 */
[----:B------:R3:W-:Y:S04]  /*ce80*/  LDGSTS.E.BYPASS.LTC128B.128 [R239+0x800], [R2.64], !P4 ;  /* 0x0080000002ef7fae */ /* 0x0007e8000e101d46 */
[----:B------:R2:W-:Y:S04]  /*ce90*/  LDGSTS.E.BYPASS.LTC128B.128 [R239+0x2000], [R10.64], !P3 ;  /* 0x020000000aef7fae */ /* 0x0005e8000d901d46 */
[----:B---3--:R2:W3:Y:S02]  /*cea0*/  SHFL.IDX PT, R2, R4, 0x2, 0x181f ;  /* 0x00581f0004027f89 */ /* 0x0084e400000e0000 */
.L_x_1446:
[----:B-12--5:R-:W-:Y:S01]  /*ceb0*/  IADD3 R8, -R6, 0x10, RZ ;  /* 0x0000001006087810 */ /* 0x026fe20007ffe1ff */
[----:B------:R-:W2:Y:S03]  /*cec0*/  LDL R3, [R1+0x80] ;  /* 0x0000800001037983 */ /* 0x000ea60000100800 */
[----:B------:R-:W-:Y:S04]  /*ced0*/  LOP3.LUT R8, R8, 0xf, RZ, 0xc0, !PT ;  /* 0x0000000f08087812 */ /* 0x000fe800078ec0ff */
[----:B---3--:R-:W-:Y:S04]  /*cee0*/  IADD3 R8, P1, P0, R8, R2, R231 ;  /* 0x0000000208087210 */ /* 0x008fe8000783e0e7 */
[----:B------:R-:W-:Y:S02]  /*cef0*/  IADD3.X R9, RZ, R0, R232, P1, P0 ;  /* 0x00000000ff097210 */ /* 0x000fe40000fe04e8 */
[----:B------:R-:W-:Y:S02]  /*cf00*/  IADD3 R2, P0, R2, R233, RZ ;  /* 0x000000e902027210 */ /* 0x000fe40007f1e0ff */
[----:B------:R-:W-:Y:S02]  /*cf10*/  ISETP.NE.U32.AND P1, PT, R6, RZ, PT ;  /* 0x000000ff0600720c */ /* 0x000fe40003f25070 */
[----:B--2---:R-:W-:Y:S01]  /*cf20*/  ISETP.GE.AND P2, PT, R3, c[0x0][0x1d4], PT ;  /* 0x0000750003007a0c */ /* 0x004fe20003f46270 */
[----:B------:R-:W-:Y:S11]  /*cf30*/  IMAD.X R3, R0, 0x1, R234, P0 ;  /* 0x0000000100037824 */ /* 0x000ff600000e06ea */
[----:B------:R-:W-:Y:S01]  /*cf40*/  @!UPT UIADD3 URZ, URZ, URZ, URZ ;  /* 0x0000003f3f3ff290 */ /* 0x000fe2000fffe03f */
[----:B------:R-:W-:Y:S01]  /*cf50*/  @!PT LDS RZ, [RZ] ;  /* 0x00000000fffff984 */ /* 0x000fe20000000800 */
[----:B------:R-:W-:Y:S01]  /*cf60*/  @!PT LDS RZ, [RZ] ;  /* 0x00000000fffff984 */ /* 0x000fe20000000800 */
[----:B------:R-:W-:Y:S01]  /*cf70*/  @!PT LDS RZ, [RZ] ;  /* 0x00000000fffff984 */ /* 0x000fe20000000800 */
[----:B------:R1:W-:Y:S04]  /*cf80*/  LDGSTS.E.BYPASS.LTC128B.128 [R239+0x1000], [R2.64], !P2 ;  /* 0x0100000002ef7fae */ /* 0x0003e8000d101d46 */
[----:B------:R1:W-:Y:S02]  /*cf90*/  LDGSTS.E.BYPASS.LTC128B.128.ZFILL [R239+0x2800], [R8.64], P1 ;  /* 0x0280000008ef7fae */ /* 0x0003e40008941d46 */
.L_x_1302:
[----:B-1-34-:R-:W-:Y:S05]  /*cfa0*/  BSYNC B0 ;  /* 0x0000000000007941 */ /* 0x01afea0003800000 */
.L_x_1301:
[----:B------:R-:W0:Y:S01]  /*cfb0*/  LDGDEPBAR ;  /* 0x00000000000079af */ /* 0x000e220000000000 */
[----:B------:R-:W-:Y:S01]  /*cfc0*/  WARPSYNC 0xffffffff ;  /* 0xffffffff00007948 */ /* 0x000fe20003800000 */
[-C--:B------:R-:W-:Y:S01]  /*cfd0*/  HMMA.16816.F32.BF16 R8, R52, R20.reuse, RZ ;  /* 0x000000143408723c */ /* 0x080fe200000418ff */
[----:B------:R-:W-:Y:S05]  /*cfe0*/  BSSY B0, `(.L_x_1305) ;  /* 0x00000d4000007945 */ /* 0x000fea0003800000 */
[----:B------:R-:W2:Y:S02]  /*cff0*/  LDL R0, [R1+0x98] ;  /* 0x0000980001007983 */ /* 0x000ea40000100800 */
        /* <DEDUP_REMOVED lines=25> */
[----:B------:R-:W3:Y:S07]  /*d190*/  LDSM.16.M88.4 R204, [R225+0xa080] ;  /* 0x00a08000e1cc783b */ /* 0x000eee0000000200 */
[----:B------:R-:W-:Y:S01]  /*d1a0*/  HMMA.16816.F32.BF16 R52, R196, R214, R52 ;  /* 0x000000d6c434723c */ /* 0x000fe20000041834 */
[----:B------:R-:W4:Y:S07]  /*d1b0*/  LDSM.16.M88.4 R196, [R222+0x5880] ;  /* 0x00588000dec4783b */ /* 0x000f2e0000000200 */
[-C--:B-1----:R-:W-:Y:S08]  /*d1c0*/  HMMA.16816.F32.BF16 R8, R192, R200.reuse, R8 ;  /* 0x000000c8c008723c */ /* 0x082ff00000041808 */
        /* <DEDUP_REMOVED lines=8> */
[----:B------:R-:W1:Y:S07]  /*d250*/  LDSM.16.M88.4 R196, [R227+0x8080] ;  /* 0x00808000e3c4783b */ /* 0x000e6e0000000200 */
[-C--:B------:R-:W-:Y:S08]  /*d260*/  HMMA.16816.F32.BF16 R40, R192, R208.reuse, R40 ;  /* 0x000000d0c028723c */ /* 0x080ff00000041828 */
[C---:B------:R-:W-:Y:S08]  /*d270*/  HMMA.16816.F32.BF16 R44, R204.reuse, R208, R44 ;  /* 0x000000d0cc2c723c */ /* 0x040ff0000004182c */
[-C--:B------:R-:W-:Y:S01]  /*d280*/  HMMA.16816.F32.BF16 R48, R204, R210.reuse, R48 ;  /* 0x000000d2cc30723c */ /* 0x080fe20000041830 */
[----:B------:R-:W3:Y:S07]  /*d290*/  LDSM.16.M88.4 R204, [R227+0xa080] ;  /* 0x00a08000e3cc783b */ /* 0x000eee0000000200 */
[----:B------:R-:W-:Y:S01]  /*d2a0*/  HMMA.16816.F32.BF16 R52, R192, R210, R52 ;  /* 0x000000d2c034723c */ /* 0x000fe20000041834 */
[----:B------:R-:W4:Y:S07]  /*d2b0*/  LDSM.16.M88.4 R192, [R221+0x800] ;  /* 0x00080000ddc0783b */ /* 0x000f2e0000000200 */
[-C--:B-1----:R-:W-:Y:S01]  /*d2c0*/  HMMA.16816.F32.BF16 R8, R196, R200.reuse, R8 ;  /* 0x000000c8c408723c */ /* 0x082fe20000041808 */
[----:B------:R-:W1:Y:S04]  /*d2d0*/  LDSM.16.M88.4 R208, [R221+0x1000] ;  /* 0x00100000ddd0783b */ /* 0x000e680000000200 */
[----:B--2---:R-:W-:Y:S03]  /*d2e0*/  ISETP.GT.AND P0, PT, R230, R0, PT ;  /* 0x00000000e600720c */ /* 0x004fe60003f04270 */
        /* <DEDUP_REMOVED lines=9> */
[-C--:B-1----:R-:W-:Y:S08]  /*d380*/  HMMA.16816.F32.BF16 R40, R196, R208.reuse, R40 ;  /* 0x000000d0c428723c */ /* 0x082ff00000041828 */
[C---:B------:R-:W-:Y:S08]  /*d390*/  HMMA.16816.F32.BF16 R44, R204.reuse, R208, R44 ;  /* 0x000000d0cc2c723c */ /* 0x040ff0000004182c */
[-C--:B------:R-:W-:Y:S01]  /*d3a0*/  HMMA.16816.F32.BF16 R48, R204, R210.reuse, R48 ;  /* 0x000000d2cc30723c */ /* 0x080fe20000041830 */
[----:B------:R-:W1:Y:S07]  /*d3b0*/  LDSM.16.M88.4 R204, [R224+0xe080] ;  /* 0x00e08000e0cc783b */ /* 0x000e6e0000000200 */
[----:B------:R-:W-:Y:S01]  /*d3c0*/  HMMA.16816.F32.BF16 R52, R196, R210, R52 ;  /* 0x000000d2c434723c */ /* 0x000fe20000041834 */
[----:B------:R-:W3:Y:S07]  /*d3d0*/  LDSM.16.M88.4 R196, [R216+0x7080] ;  /* 0x00708000d8c4783b */ /* 0x000eee0000000200 */
[-C--:B--2---:R-:W-:Y:S01]  /*d3e0*/  HMMA.16816.F32.BF16 R8, R192, R200.reuse, R8 ;  /* 0x000000c8c008723c */ /* 0x084fe20000041808 */
[----:B------:R-:W2:Y:S07]  /*d3f0*/  LDSM.16.M88.4 R208, [R216+0x7880] ;  /* 0x00788000d8d0783b */ /* 0x000eae0000000200 */
[C---:B-1----:R-:W-:Y:S08]  /*d400*/  HMMA.16816.F32.BF16 R12, R204.reuse, R200, R12 ;  /* 0x000000c8cc0c723c */ /* 0x042ff0000004180c */
        /* <DEDUP_REMOVED lines=8> */
[-C--:B--2---:R-:W-:Y:S08]  /*d490*/  HMMA.16816.F32.BF16 R40, R192, R208.reuse, R40 ;  /* 0x000000d0c028723c */ /* 0x084ff00000041828 */
[C---:B------:R-:W-:Y:S08]  /*d4a0*/  HMMA.16816.F32.BF16 R44, R204.reuse, R208, R44 ;  /* 0x000000d0cc2c723c */ /* 0x040ff0000004182c */
[-C--:B------:R-:W-:Y:S01]  /*d4b0*/  HMMA.16816.F32.BF16 R48, R204, R210.reuse, R48 ;  /* 0x000000d2cc30723c */ /* 0x080fe20000041830 */
[----:B------:R-:W2:Y:S07]  /*d4c0*/  LDSM.16.M88.4 R204, [R226+0xe080] ;  /* 0x00e08000e2cc783b */ /* 0x000eae0000000200 */
[----:B------:R-:W-:Y:S01]  /*d4d0*/  HMMA.16816.F32.BF16 R52, R192, R210, R52 ;  /* 0x000000d2c034723c */ /* 0x000fe20000041834 */
[----:B------:R-:W3:Y:S07]  /*d4e0*/  LDSM.16.M88.4 R192, [R223+0x2000] ;  /* 0x00200000dfc0783b */ /* 0x000eee0000000200 */
[-C--:B-1----:R-:W-:Y:S01]  /*d4f0*/  HMMA.16816.F32.BF16 R8, R196, R200.reuse, R8 ;  /* 0x000000c8c408723c */ /* 0x082fe20000041808 */
[----:B------:R-:W1:Y:S07]  /*d500*/  LDSM.16.M88.4 R208, [R223+0x2800] ;  /* 0x00280000dfd0783b */ /* 0x000e6e0000000200 */
        /* <DEDUP_REMOVED lines=33> */
[----:B------:R-:W1:Y:S01]  /*d720*/  LDSM.16.M88.4 R208, [R221+0x2800] ;  /* 0x00280000ddd0783b */ /* 0x000e620000000200 */
[----:B------:R-:W-:Y:S07]  /*d730*/  DEPBAR.LE SB0, 0x0 ;  /* 0x000080000000791a */ /* 0x000fee0000000000 */
[----:B------:R-:W-:Y:S01]  /*d740*/  BAR.SYNC.DEFER_BLOCKING 0x0 ;  /* 0x0000000000007b1d */ /* 0x000fe20000010000 */
[C---:B--2---:R-:W-:Y:S08]  /*d750*/  HMMA.16816.F32.BF16 R12, R204.reuse, R200, R12 ;  /* 0x000000c8cc0c723c */ /* 0x044ff0000004180c */
[-C--:B------:R-:W-:Y:S08]  /*d760*/  HMMA.16816.F32.BF16 R16, R204, R202.reuse, R16 ;  /* 0x000000cacc10723c */ /* 0x080ff00000041810 */
[C---:B------:R-:W-:Y:S08]  /*d770*/  HMMA.16816.F32.BF16 R20, R196.reuse, R202, R20 ;  /* 0x000000cac414723c */ /* 0x040ff00000041814 */
[-C--:B---3--:R-:W-:Y:S08]  /*d780*/  HMMA.16816.F32.BF16 R24, R196, R192.reuse, R24 ;  /* 0x000000c0c418723c */ /* 0x088ff00000041818 */
[C---:B------:R-:W-:Y:S08]  /*d790*/  HMMA.16816.F32.BF16 R28, R204.reuse, R192, R28 ;  /* 0x000000c0cc1c723c */ /* 0x040ff0000004181c */
[-C--:B------:R-:W-:Y:S08]  /*d7a0*/  HMMA.16816.F32.BF16 R32, R204, R194.reuse, R32 ;  /* 0x000000c2cc20723c */ /* 0x080ff00000041820 */
[C---:B------:R-:W-:Y:S08]  /*d7b0*/  HMMA.16816.F32.BF16 R36, R196.reuse, R194, R36 ;  /* 0x000000c2c424723c */ /* 0x040ff00000041824 */
[-C--:B-1----:R-:W-:Y:S08]  /*d7c0*/  HMMA.16816.F32.BF16 R40, R196, R208.reuse, R40 ;  /* 0x000000d0c428723c */ /* 0x082ff00000041828 */
[C---:B------:R-:W-:Y:S08]  /*d7d0*/  HMMA.16816.F32.BF16 R44, R204.reuse, R208, R44 ;  /* 0x000000d0cc2c723c */ /* 0x040ff0000004182c */
[-C--:B------:R-:W-:Y:S08]  /*d7e0*/  HMMA.16816.F32.BF16 R48, R204, R210.reuse, R48 ;  /* 0x000000d2cc30723c */ /* 0x080ff00000041830 */
[----:B------:R-:W-:Y:S01]  /*d7f0*/  HMMA.16816.F32.BF16 R52, R196, R210, R52 ;  /* 0x000000d2c434723c */ /* 0x000fe20000041834 */
[----:B------:R-:W-:Y:S07]  /*d800*/  @!UPT UIADD3 URZ, URZ, URZ, URZ ;  /* 0x0000003f3f3ff290 */ /* 0x000fee000fffe03f */
[----:B------:R-:W-:-:S11]  /*d810*/  @!P0 BRA `(.L_x_1306) ;  /* 0x0000050000008947 */ /* 0x000fd60003800000 */
[----:B------:R-:W-:Y:S01]  /*d820*/  IMAD.MOV.U32 R0, RZ, RZ, 0x1 ;  /* 0x00000001ff007424 */ /* 0x000fe200078e00ff */
[----:B------:R-:W2:Y:S01]  /*d830*/  LDL R2, [R1+0xbc] ;  /* 0x0000bc0001027983 */ /* 0x000ea20000100800 */
[----:B------:R-:W-:Y:S03]  /*d840*/  MOV R238, RZ ;  /* 0x000000ff00ee7202 */ /* 0x000fe60000000f00 */
[----:B------:R-:W3:Y:S01]  /*d850*/  LDL R3, [R1+0x9c] ;  /* 0x00009c0001037983 */ /* 0x000ee20000100800 */
[----:B------:R-:W-:Y:S03]  /*d860*/  ISETP.NE.AND P0, PT, R0, c[0x0][0x2b8], PT ;  /* 0x0000ae0000007a0c */ /* 0x000fe60003f05270 */
[----:B------:R-:W4:Y:S04]  /*d870*/  LDL.64 R152, [R1+0xc0] ;  /* 0x0000c00001987983 */ /* 0x000f280000100a00 */
[----:B------:R-:W5:Y:S04]  /*d880*/  LDL R4, [R1+0xc8] ;  /* 0x0000c80001047983 */ /* 0x000f680000100800 */
[----:B------:R-:W1:Y:S04]  /*d890*/  S2R R6, SR_CTAID.Y ;  /* 0x0000000000067919 */ /* 0x000e680000002600 */
[----:B------:R-:W1:Y:S02]  /*d8a0*/  S2R R154, SR_CTAID.Y ;  /* 0x00000000009a7919 */ /* 0x000e640000002600 */
[----:B-1----:R-:W-:Y:S01]  /*d8b0*/  IMAD.WIDE.U32 R158, R154, c[0x0][0x1e8], RZ ;  /* 0x00007a009a9e7a25 */ /* 0x002fe200078e00ff */
[----:B------:R-:W-:Y:S05]  /*d8c0*/  SHF.R.S32.HI R6, RZ, 0x1f, R6 ;  /* 0x0000001fff067819 */ /* 0x000fea0000011406 */
[----:B------:R-:W-:Y:S04]  /*d8d0*/  IMAD R6, R6, c[0x0][0x1e8], RZ ;  /* 0x00007a0006067a24 */ /* 0x000fe800078e02ff */
[----:B------:R-:W-:Y:S04]  /*d8e0*/  IMAD R6, R154, c[0x0][0x1ec], R6 ;  /* 0x00007b009a067a24 */ /* 0x000fe800078e0206 */
[----:B------:R-:W-:Y:S02]  /*d8f0*/  IMAD.IADD R6, R159, 0x1, R6 ;  /* 0x000000019f067824 */ /* 0x000fe400078e0206 */
[----:B--2---:R-:W-:Y:S01]  /*d900*/  IMAD R2, R230, 0x30, R2 ;  /* 0x00000030e6027824 */ /* 0x004fe200078e0202 */
[----:B---3--:R-:W-:Y:S04]  /*d910*/  ISETP.GT.AND P1, PT, R3, 0x2f, PT ;  /* 0x0000002f0300780c */ /* 0x008fe80003f24270 */
[----:B------:R-:W-:Y:S05]  /*d920*/  IADD3 R2, R2, -0x30, R3 ;  /* 0xffffffd002027810 */ /* 0x000fea0007ffe003 */
        /* <DEDUP_REMOVED lines=13> */
[----:B------:R-:W-:Y:S05]  /*da00*/  IMAD R0, R240, c[0x0][0x1e4], R0 ;  /* 0x00007900f0007a24 */ /* 0x000fea00078e0200 */
[----:B------:R-:W-:Y:S02]  /*da10*/  IADD3 R3, R3, R0, RZ ;  /* 0x0000000003037210 */ /* 0x000fe40007ffe0ff */
[----:B--2---:R-:W-:Y:S03]  /*da20*/  SHF.R.S32.HI R4, RZ, 0x1f, R238 ;  /* 0x0000001fff047819 */ /* 0x004fe600000114ee */
[----:B------:R-:W-:Y:S04]  /*da30*/  IMAD.WIDE.U32 R2, R238, c[0x0][0x1f0], R2 ;  /* 0x00007c00ee027a25 */ /* 0x000fe800078e0002 */
[----:B------:R-:W-:Y:S01]  /*da40*/  IMAD R4, R4, c[0x0][0x1f0], RZ ;  /* 0x00007c0004047a24 */ /* 0x000fe200078e02ff */
[----:B------:R-:W-:Y:S03]  /*da50*/  IADD3 R0, P1, R158, R2, RZ ;  /* 0x000000029e007210 */ /* 0x000fe60007f3e0ff */
[----:B------:R-:W-:Y:S01]  /*da60*/  IMAD R2, R238, c[0x0][0x1f4], R4 ;  /* 0x00007d00ee027a24 */ /* 0x000fe200078e0204 */
[----:B------:R-:W-:Y:S04]  /*da70*/  LEA R4, P0, R0, c[0x0][0x1c8], 0x1 ;  /* 0x0000720000047a11 */ /* 0x000fe800078008ff */
[----:B------:R-:W-:Y:S04]  /*da80*/  IADD3.X R2, R6, R3, R2, P1, !PT ;  /* 0x0000000306027210 */ /* 0x000fe80000ffe402 */
[----:B------:R-:W-:Y:S01]  /*da90*/  LEA.HI.X R0, R0, c[0x0][0x1cc], R2, 0x1, P0 ;  /* 0x0000730000007a11 */ /* 0x000fe200000f0c02 */
[----:B------:R-:W-:-:S05]  /*daa0*/  BRA.DIV ~URZ, `(.L_x_1307) ;  /* 0x00010ce27f007947 */ /* 0x000fca000b800000 */
[----:B------:R1:W2:Y:S02]  /*dab0*/  SHFL.IDX PT, R6, R0, RZ, 0x181f ;  /* 0x00181fff00067589 */ /* 0x0002a400000e0000 */
.L_x_1447:
        /* <DEDUP_REMOVED lines=18> */
[----:B------:R2:W-:Y:S04]  /*dbe0*/  LDGSTS.E.BYPASS.LTC128B.128 [R237+0x5080], [R192.64], !P4 ;  /* 0x05080000c0ed7fae */ /* 0x0005e8000e101d46 */
[----:B------:R2:W-:Y:S04]  /*dbf0*/  LDGSTS.E.BYPASS.LTC128B.128 [R237+0x6880], [R152.64], !P3 ;  /* 0x0688000098ed7fae */ /* 0x0005e8000d901d46 */
[----:B------:R3:W-:Y:S04]  /*dc00*/  LDGSTS.E.BYPASS.LTC128B.128 [R237+0x5880], [R2.64], !P4 ;  /* 0x0588000002ed7fae */ /* 0x0007e8000e101d46 */
[----:B------:R2:W-:Y:S04]  /*dc10*/  LDGSTS.E.BYPASS.LTC128B.128 [R237+0x7080], [R158.64], !P3 ;  /* 0x070800009eed7fae */ /* 0x0005e8000d901d46 */
[----:B---3--:R2:W3:Y:S02]  /*dc20*/  SHFL.IDX PT, R2, R4, 0x2, 0x181f ;  /* 0x00581f0004027f89 */ /* 0x0084e400000e0000 */
.L_x_1448:
        /* <DEDUP_REMOVED lines=15> */
.L_x_1306:
[----:B------:R-:W-:Y:S05]  /*dd20*/  BSYNC B0 ;  /* 0x0000000000007941 */ /* 0x000fea0003800000 */
.L_x_1305:
[----:B------:R-:W2:Y:S01]  /*dd30*/  LDL R154, [R1+0xb8] ;  /* 0x0000b800019a7983 */ /* 0x000ea20000100800 */
[----:B------:R-:W-:Y:S03]  /*dd40*/  IMAD.MOV.U32 R4, RZ, RZ, 0x1 ;  /* 0x00000001ff047424 */ /* 0x000fe600078e00ff */
[----:B------:R-:W2:Y:S02]  /*dd50*/  LDL R0, [R1+0x4] ;  /* 0x0000040001007983 */ /* 0x000ea40000100800 */
[----:B------:R-:W-:Y:S01]  /*dd60*/  ISETP.NE.AND P0, PT, R4, c[0x0][0x2c4], PT ;  /* 0x0000b10004007a0c */ /* 0x000fe20003f05270 */
[----:B------:R-:W-:Y:S01]  /*dd70*/  IMAD R4, R230, -0x30, RZ ;  /* 0xffffffd0e6047824 */ /* 0x000fe200078e02ff */
[----:B-1----:R-:W3:Y:S04]  /*dd80*/  LDL R153, [R1+0xb4] ;  /* 0x0000b40001997983 */ /* 0x002ee80000100800 */
[----:B------:R-:W3:Y:S04]  /*dd90*/  LDL R152, [R1+0xb0] ;  /* 0x0000b00001987983 */ /* 0x000ee80000100800 */
[----:B------:R-:W4:Y:S04]  /*dda0*/  LDL R6, [R1+0xa0] ;  /* 0x0000a00001067983 */ /* 0x000f280000100800 */
[----:B------:R-:W5:Y:S04]  /*ddb0*/  LDL R3, [R1+0x90] ;  /* 0x0000900001037983 */ /* 0x000f680000100800 */
[----:B------:R-:W3:Y:S04]  /*ddc0*/  LDL R2, [R1+0x70] ;  /* 0x0000700001027983 */ /* 0x000ee80000100800 */
[----:B------:R-:W0:Y:S01]  /*ddd0*/  LDGDEPBAR ;  /* 0x00000000000079af */ /* 0x000e220000000000 */
[----:B-----5:R-:W-:Y:S01]  /*dde0*/  IADD3 R192, -R3, 0x1, R4 ;  /* 0x0000000103c07810 */ /* 0x020fe20007ffe104 */
[----:B--2---:R-:W-:Y:S03]  /*ddf0*/  IMAD R0, R0, 0x80, R154 ;  /* 0x0000008000007824 */ /* 0x004fe600078e029a */
[----:B---3--:R-:W-:Y:S02]  /*de00*/  IADD3 R192, -R2, R192, R5 ;  /* 0x000000c002c07210 */ /* 0x008fe40007ffe105 */
[----:B------:R-:W-:Y:S05]  /*de10*/  IADD3 R0, R152, R0, R153 ;  /* 0x0000000098007210 */ /* 0x000fea0007ffe099 */
[----:B----4-:R-:W-:Y:S04]  /*de20*/  IMAD.IADD R158, R6, 0x1, R0 ;  /* 0x00000001069e7824 */ /* 0x010fe800078e0200 */
[----:B------:R-:W-:Y:S05]  /*de30*/  @P0 IMAD.HI.U32 R0, R158, c[0x0][0x2c8], RZ ;  /* 0x0000b2009e000a27 */ /* 0x000fea00078e00ff */
[----:B------:R-:W-:Y:S01]  /*de40*/  @P0 SHF.R.U32.HI R158, RZ, c[0x0][0x2cc], R0 ;  /* 0x0000b300ff9e0a19 */ /* 0x000fe20000011600 */
[----:B------:R-:W-:-:S05]  /*de50*/  BRA.DIV ~URZ, `(.L_x_1309) ;  /* 0x00010da27f007947 */ /* 0x000fca000b800000 */
[----:B------:R1:W2:Y:S02]  /*de60*/  SHFL.IDX PT, R2, R158, RZ, 0x1c1f ;  /* 0x001c1fff9e027589 */ /* 0x0002a400000e0000 */
.L_x_1449:
[----:B------:R-:W-:Y:S01]  /*de70*/  LOP3.LUT R0, RZ, c[0x0][0x324], RZ, 0x33, !PT ;  /* 0x0000c900ff007a12 */ /* 0x000fe200078e33ff */
[----:B------:R-:W-:Y:S01]  /*de80*/  IMAD.MOV.U32 R3, RZ, RZ, 0x1 ;  /* 0x00000001ff037424 */ /* 0x000fe200078e00ff */
[----:B------:R-:W-:Y:S03]  /*de90*/  IADD3 R159, R192, c[0x0][0x328], RZ ;  /* 0x0000ca00c09f7a10 */ /* 0x000fe60007ffe0ff */
[----:B------:R-:W-:Y:S01]  /*dea0*/  IMAD.IADD R192, R0, 0x1, R192 ;  /* 0x0000000100c07824 */ /* 0x000fe200078e02c0 */
[----:B------:R-:W-:Y:S02]  /*deb0*/  ISETP.LE.AND P0, PT, R3, c[0x0][0x32c], PT ;  /* 0x0000cb0003007a0c */ /* 0x000fe40003f03270 */
[----:B--2---:R-:W-:Y:S01]  /*dec0*/  IADD3 R153, R159, R2, RZ ;  /* 0x000000029f997210 */ /* 0x004fe20007ffe0ff */
[----:B------:R-:W-:Y:S10]  /*ded0*/  IMAD.IADD R0, R192, 0x1, R2 ;  /* 0x00000001c0007824 */ /* 0x000ff400078e0202 */
[----:B------:R-:W-:-:S05]  /*dee0*/  @!P0 BRA `(.L_x_1310) ;  /* 0x000001a000008947 */ /* 0x000fca0003800000 */
[----:B------:R-:W2:Y:S01]  /*def0*/  LDL R3, [R1+0x70] ;  /* 0x0000700001037983 */ /* 0x000ea20000100800 */
[----:B------:R-:W-:Y:S01]  /*df00*/  BSSY B0, `(.L_x_1311) ;  /* 0x0000012000007945 */ /* 0x000fe20003800000 */
[----:B--2---:R-:W-:Y:S04]  /*df10*/  IADD3 R2, -R3, R5, R2 ;  /* 0x0000000503027210 */ /* 0x004fe80007ffe102 */
        /* <DEDUP_REMOVED lines=11> */
.L_x_1312:
[----:B------:R-:W-:Y:S04]  /*dfd0*/  MOV R3, c[0x0][0x32c] ;  /* 0x0000cb0000037a02 */ /* 0x000fe80000000f00 */
[----:B------:R-:W-:Y:S11]  /*dfe0*/  ISETP.NE.AND P0, PT, R3, 0x1, PT ;  /* 0x000000010300780c */ /* 0x000ff60003f05270 */
[----:B------:R-:W-:Y:S02]  /*dff0*/  @!UPT UIADD3 URZ, URZ, URZ, URZ ;  /* 0x0000003f3f3ff290 */ /* 0x000fe4000fffe03f */
[----:B------:R-:W-:Y:S05]  /*e000*/  @P0 IMAD.HI.U32 R3, R2, c[0x0][0x330], RZ ;  /* 0x0000cc0002030a27 */ /* 0x000fea00078e00ff */
[----:B------:R-:W-:Y:S02]  /*e010*/  @P0 SHF.R.U32.HI R2, RZ, c[0x0][0x334], R3 ;  /* 0x0000cd00ff020a19 */ /* 0x000fe40000011603 */
.L_x_1313:
[----:B------:R-:W-:Y:S05]  /*e020*/  BSYNC B0 ;  /* 0x0000000000007941 */ /* 0x000fea0003800000 */
.L_x_1311:
[----:B------:R-:W2:Y:S02]  /*e030*/  LDL R3, [R1+0x90] ;  /* 0x0000900001037983 */ /* 0x000ea40000100800 */
[----:B--2---:R-:W-:Y:S04]  /*e040*/  IMAD.IADD R3, R4, 0x1, -R3 ;  /* 0x0000000104037824 */ /* 0x004fe800078e0a03 */
[----:B------:R-:W-:Y:S05]  /*e050*/  IMAD R2, R2, c[0x0][0x32c], R3 ;  /* 0x0000cb0002027a24 */ /* 0x000fea00078e0203 */
[----:B------:R-:W-:Y:S02]  /*e060*/  IADD3 R3, R2, c[0x0][0x32c], RZ ;  /* 0x0000cb0002037a10 */ /* 0x000fe40007ffe0ff */
[----:B------:R-:W-:Y:S02]  /*e070*/  IMNMX R0, R0, R2, !PT ;  /* 0x0000000200007217 */ /* 0x000fe40007800200 */
[----:B------:R-:W-:Y:S02]  /*e080*/  IMNMX R153, R153, R3, PT ;  /* 0x0000000399997217 */ /* 0x000fe40003800200 */
.L_x_1310:
[----:B------:R-:W-:-:S05]  /*e090*/  BRA.DIV ~URZ, `(.L_x_1314) ;  /* 0x00010be27f007947 */ /* 0x000fca000b800000 */
[----:B------:R2:W3:Y:S02]  /*e0a0*/  SHFL.IDX PT, R2, R158, 0x1, 0x1c1f ;  /* 0x003c1f009e027f89 */ /* 0x0004e400000e0000 */
.L_x_1450:
[----:B---3--:R-:W-:Y:S01]  /*e0b0*/  IADD3 R152, R159, R2, RZ ;  /* 0x000000029f987210 */ /* 0x008fe20007ffe0ff */
[----:B------:R-:W-:Y:S02]  /*e0c0*/  IMAD.MOV.U32 R3, RZ, RZ, 0x1 ;  /* 0x00000001ff037424 */ /* 0x000fe400078e00ff */
[----:B------:R-:W-:Y:S03]  /*e0d0*/  IMAD.IADD R6, R192, 0x1, R2 ;  /* 0x00000001c0067824 */ /* 0x000fe600078e0202 */
[----:B------:R-:W-:Y:S11]  /*e0e0*/  ISETP.LE.AND P0, PT, R3, c[0x0][0x32c], PT ;  /* 0x0000cb0003007a0c */ /* 0x000ff60003f03270 */
[----:B------:R-:W-:Y:S02]  /*e0f0*/  @!UPT UIADD3 URZ, URZ, URZ, URZ ;  /* 0x0000003f3f3ff290 */ /* 0x000fe4000fffe03f */
[----:B------:R-:W-:-:S05]  /*e100*/  @!P0 BRA `(.L_x_1315) ;  /* 0x000001a000008947 */ /* 0x000fca0003800000 */
[----:B------:R-:W3:Y:S01]  /*e110*/  LDL R3, [R1+0x70] ;  /* 0x0000700001037983 */ /* 0x000ee20000100800 */
[----:B------:R-:W-:Y:S01]  /*e120*/  BSSY B0, `(.L_x_1316) ;  /* 0x0000012000007945 */ /* 0x000fe20003800000 */
[----:B---3--:R-:W-:Y:S04]  /*e130*/  IADD3 R2, -R3, R5, R2 ;  /* 0x0000000503027210 */ /* 0x008fe80007ffe102 */
        /* <DEDUP_REMOVED lines=11> */
.L_x_1317:
[----:B------:R-:W-:Y:S04]  /*e1f0*/  MOV R3, c[0x0][0x32c] ;  /* 0x0000cb0000037a02 */ /* 0x000fe80000000f00 */
[----:B------:R-:W-:Y:S11]  /*e200*/  ISETP.NE.AND P0, PT, R3, 0x1, PT ;  /* 0x000000010300780c */ /* 0x000ff60003f05270 */
[----:B------:R-:W-:Y:S02]  /*e210*/  @!UPT UIADD3 URZ, URZ, URZ, URZ ;  /* 0x0000003f3f3ff290 */ /* 0x000fe4000fffe03f */
[----:B------:R-:W-:Y:S05]  /*e220*/  @P0 IMAD.HI.U32 R3, R2, c[0x0][0x330], RZ ;  /* 0x0000cc0002030a27 */ /* 0x000fea00078e00ff */
[----:B------:R-:W-:Y:S02]  /*e230*/  @P0 SHF.R.U32.HI R2, RZ, c[0x0][0x334], R3 ;  /* 0x0000cd00ff020a19 */ /* 0x000fe40000011603 */
.L_x_1318:
[----:B------:R-:W-:Y:S05]  /*e240*/  BSYNC B0 ;  /* 0x0000000000007941 */ /* 0x000fea0003800000 */
.L_x_1316:
[----:B------:R-:W3:Y:S02]  /*e250*/  LDL R3, [R1+0x90] ;  /* 0x0000900001037983 */ /* 0x000ee40000100800 */
[----:B---3--:R-:W-:Y:S04]  /*e260*/  IMAD.IADD R3, R4, 0x1, -R3 ;  /* 0x0000000104037824 */ /* 0x008fe800078e0a03 */
[----:B------:R-:W-:Y:S05]  /*e270*/  IMAD R2, R2, c[0x0][0x32c], R3 ;  /* 0x0000cb0002027a24 */ /* 0x000fea00078e0203 */
[----:B------:R-:W-:Y:S02]  /*e280*/  IADD3 R3, R2, c[0x0][0x32c], RZ ;  /* 0x0000cb0002037a10 */ /* 0x000fe40007ffe0ff */
[----:B------:R-:W-:Y:S02]  /*e290*/  IMNMX R6, R6, R2, !PT ;  /* 0x0000000206067217 */ /* 0x000fe40007800200 */
[----:B------:R-:W-:Y:S02]  /*e2a0*/  IMNMX R152, R152, R3, PT ;  /* 0x0000000398987217 */ /* 0x000fe40003800200 */
.L_x_1315:
[----:B------:R-:W-:-:S05]  /*e2b0*/  BRA.DIV ~URZ, `(.L_x_1319) ;  /* 0x00010a427f007947 */ /* 0x000fca000b800000 */
[----:B------:R3:W4:Y:S02]  /*e2c0*/  SHFL.IDX PT, R154, R158, 0x2, 0x1c1f ;  /* 0x005c1f009e9a7f89 */ /* 0x00072400000e0000 */
.L_x_1451:
[----:B----4-:R-:W-:Y:S01]  /*e2d0*/  IADD3 R3, R159, R154, RZ ;  /* 0x0000009a9f037210 */ /* 0x010fe20007ffe0ff */
[----:B------:R-:W-:Y:S05]  /*e2e0*/  IMAD.MOV.U32 R2, RZ, RZ, 0x1 ;  /* 0x00000001ff027424 */ /* 0x000fea00078e00ff */
[----:B------:R-:W-:Y:S01]  /*e2f0*/  ISETP.LE.AND P0, PT, R2, c[0x0][0x32c], PT ;  /* 0x0000cb0002007a0c */ /* 0x000fe20003f03270 */
[----:B------:R-:W-:Y:S11]  /*e300*/  IMAD.IADD R2, R192, 0x1, R154 ;  /* 0x00000001c0027824 */ /* 0x000ff600078e029a */
[----:B------:R-:W-:Y:S01]  /*e310*/  @!UPT UIADD3 URZ, URZ, URZ, URZ ;  /* 0x0000003f3f3ff290 */ /* 0x000fe2000fffe03f */
[----:B------:R-:W-:-:S05]  /*e320*/  @!P0 BRA `(.L_x_1320) ;  /* 0x000001a000008947 */ /* 0x000fca0003800000 */
[----:B------:R-:W4:Y:S01]  /*e330*/  LDL R193, [R1+0x70] ;  /* 0x0000700001c17983 */ /* 0x000f220000100800 */
[----:B------:R-:W-:Y:S01]  /*e340*/  BSSY B0, `(.L_x_1321) ;  /* 0x0000012000007945 */ /* 0x000fe20003800000 */
[----:B----4-:R-:W-:Y:S04]  /*e350*/  IADD3 R154, -R193, R5, R154 ;  /* 0x00000005c19a7210 */ /* 0x010fe80007ffe19a */
        /* <DEDUP_REMOVED lines=11> */
.L_x_1322:
[----:B------:R-:W-:Y:S04]  /*e410*/  MOV R193, c[0x0][0x32c] ;  /* 0x0000cb0000c17a02 */ /* 0x000fe80000000f00 */
[----:B------:R-:W-:Y:S11]  /*e420*/  ISETP.NE.AND P0, PT, R193, 0x1, PT ;  /* 0x00000001c100780c */ /* 0x000ff60003f05270 */
[----:B------:R-:W-:Y:S02]  /*e430*/  @!UPT UIADD3 URZ, URZ, URZ, URZ ;  /* 0x0000003f3f3ff290 */ /* 0x000fe4000fffe03f */
[----:B------:R-:W-:Y:S05]  /*e440*/  @P0 IMAD.HI.U32 R193, R154, c[0x0][0x330], RZ ;  /* 0x0000cc009ac10a27 */ /* 0x000fea00078e00ff */
[----:B------:R-:W-:Y:S02]  /*e450*/  @P0 SHF.R.U32.HI R154, RZ, c[0x0][0x334], R193 ;  /* 0x0000cd00ff9a0a19 */ /* 0x000fe400000116c1 */
.L_x_1323:
[----:B------:R-:W-:Y:S05]  /*e460*/  BSYNC B0 ;  /* 0x0000000000007941 */ /* 0x000fea0003800000 */
.L_x_1321:
[----:B------:R-:W4:Y:S02]  /*e470*/  LDL R193, [R1+0x90] ;  /* 0x0000900001c17983 */ /* 0x000f240000100800 */
[----:B----4-:R-:W-:Y:S04]  /*e480*/  IMAD.IADD R193, R4, 0x1, -R193 ;  /* 0x0000000104c17824 */ /* 0x010fe800078e0ac1 */
[----:B------:R-:W-:Y:S05]  /*e490*/  IMAD R154, R154, c[0x0][0x32c], R193 ;  /* 0x0000cb009a9a7a24 */ /* 0x000fea00078e02c1 */
[----:B------:R-:W-:Y:S02]  /*e4a0*/  IMNMX R2, R2, R154, !PT ;  /* 0x0000009a02027217 */ /* 0x000fe40007800200 */
[----:B------:R-:W-:Y:S04]  /*e4b0*/  IADD3 R154, R154, c[0x0][0x32c], RZ ;  /* 0x0000cb009a9a7a10 */ /* 0x000fe80007ffe0ff */
[----:B------:R-:W-:Y:S02]  /*e4c0*/  IMNMX R3, R3, R154, PT ;  /* 0x0000009a03037217 */ /* 0x000fe40003800200 */
.L_x_1320:
[C---:B------:R-:W-:Y:S02]  /*e4d0*/  ISETP.GE.AND P2, PT, R4.reuse, 0x9, PT ;  /* 0x000000090400780c */ /* 0x040fe40003f46270 */
[----:B------:R-:W-:Y:S02]  /*e4e0*/  ISETP.GE.AND P1, PT, R4, 0xa, PT ;  /* 0x0000000a0400780c */ /* 0x000fe40003f26270 */
[----:B------:R-:W-:Y:S02]  /*e4f0*/  ISETP.GT.AND P0, PT, R0, 0x8, !P2 ;  /* 0x000000080000780c */ /* 0x000fe40005704270 */
[----:B------:R-:W-:Y:S02]  /*e500*/  LOP3.LUT R229, R229, 0xffffffdf, RZ, 0xc0, !PT ;  /* 0xffffffdfe5e57812 */ /* 0x000fe400078ec0ff */
[----:B------:R-:W-:Y:S02]  /*e510*/  ISETP.LT.OR P0, PT, R153, 0x9, P0 ;  /* 0x000000099900780c */ /* 0x000fe40000701670 */
[----:B------:R-:W-:Y:S02]  /*e520*/  ISETP.GE.AND P6, PT, R4, 0x21, PT ;  /* 0x000000210400780c */ /* 0x000fe40003fc6270 */
[----:B------:R-:W-:Y:S02]  /*e530*/  FSEL R194, R20, -INF , !P0 ;  /* 0xff80000014c27808 */ /* 0x000fe40004000000 */
[----:B------:R-:W-:Y:S02]  /*e540*/  ISETP.GT.AND P0, PT, R0, 0x9, !P1 ;  /* 0x000000090000780c */ /* 0x000fe40004f04270 */
[----:B------:R-:W-:Y:S02]  /*e550*/  @P2 LOP3.LUT R229, R229, 0x20, RZ, 0xfc, !PT ;  /* 0x00000020e5e52812 */ /* 0x000fe400078efcff */
[----:B------:R-:W-:Y:S02]  /*e560*/  ISETP.LT.OR P0, PT, R153, 0xa, P0 ;  /* 0x0000000a9900780c */ /* 0x000fe40000701670 */
[----:B------:R-:W-:Y:S02]  /*e570*/  LOP3.LUT R229, R229, 0xffffffef, RZ, 0xc0, !PT ;  /* 0xffffffefe5e57812 */ /* 0x000fe400078ec0ff */
[----:B------:R-:W-:Y:S02]  /*e580*/  FSEL R193, R21, -INF , !P0 ;  /* 0xff80000015c17808 */ /* 0x000fe40004000000 */
[----:B------:R-:W-:Y:S02]  /*e590*/  ISETP.GT.AND P0, PT, R6, 0x8, !P2 ;  /* 0x000000080600780c */ /* 0x000fe40005704270 */
[----:B------:R-:W-:Y:S02]  /*e5a0*/  ISETP.GE.AND P2, PT, R4, 0x11, PT ;  /* 0x000000110400780c */ /* 0x000fe40003f46270 */
        /* <DEDUP_REMOVED lines=9> */
[----:B------:R-:W-:Y:S02]  /*e640*/  @P2 LOP3.LUT R229, R229, 0x8, RZ, 0xfc, !PT ;  /* 0x00000008e5e52812 */ /* 0x000fe400078efcff */
[----:B------:R-:W-:Y:S02]  /*e650*/  ISETP.LT.OR P0, PT, R153, 0x11, P0 ;  /* 0x000000119900780c */ /* 0x000fe40000701670 */
[----:B------:R-:W-:Y:S02]  /*e660*/  LOP3.LUT R229, R229, 0xfffffffb, RZ, 0xc0, !PT ;  /* 0xfffffffbe5e57812 */ /* 0x000fe400078ec0ff */
[----:B------:R-:W-:Y:S02]  /*e670*/  FSEL R24, R24, -INF , !P0 ;  /* 0xff80000018187808 */ /* 0x000fe40004000000 */
[----:B------:R-:W-:Y:S02]  /*e680*/  ISETP.GT.AND P0, PT, R0, 0x11, !P1 ;  /* 0x000000110000780c */ /* 0x000fe40004f04270 */
[----:B------:R-:W-:Y:S02]  /*e690*/  @P1 LOP3.LUT R229, R229, 0x4, RZ, 0xfc, !PT ;  /* 0x00000004e5e51812 */ /* 0x000fe400078efcff */
[----:B------:R-:W-:Y:S02]  /*e6a0*/  ISETP.LT.OR P0, PT, R153, 0x12, P0 ;  /* 0x000000129900780c */ /* 0x000fe40000701670 */
[----:B------:R-:W-:Y:S02]  /*e6b0*/  ISETP.GE.AND P5, PT, R4, 0x22, PT ;  /* 0x000000220400780c */ /* 0x000fe40003fa6270 */
        /* <DEDUP_REMOVED lines=12> */
[----:B------:R-:W-:Y:S02]  /*e780*/  LOP3.LUT R229, R229, 0xfffffffe, RZ, 0xc0, !PT ;  /* 0xfffffffee5e57812 */ /* 0x000fe400078ec0ff */
[----:B------:R-:W-:Y:S02]  /*e790*/  ISETP.LT.OR P0, PT, R153, 0x19, P0 ;  /* 0x000000199900780c */ /* 0x000fe40000701670 */
[----:B------:R-:W-:Y:S02]  /*e7a0*/  @P1 LOP3.LUT R229, R229, 0x1, RZ, 0xfc, !PT ;  /* 0x00000001e5e51812 */ /* 0x000fe400078efcff */
[----:B------:R-:W-:Y:S02]  /*e7b0*/  FSEL R36, R36, -INF , !P0 ;  /* 0xff80000024247808 */ /* 0x000fe40004000000 */
[----:B------:R-:W-:Y:S02]  /*e7c0*/  ISETP.GT.AND P0, PT, R0, 0x19, !P1 ;  /* 0x000000190000780c */ /* 0x000fe40004f04270 */
[C---:B------:R-:W-:Y:S02]  /*e7d0*/  ISETP.GE.AND P3, PT, R4.reuse, 0x29, PT ;  /* 0x000000290400780c */ /* 0x040fe40003f66270 */
[----:B------:R-:W-:Y:S02]  /*e7e0*/  ISETP.LT.OR P0, PT, R153, 0x1a, P0 ;  /* 0x0000001a9900780c */ /* 0x000fe40000701670 */
[----:B------:R-:W-:Y:S02]  /*e7f0*/  ISETP.GE.AND P4, PT, R4, 0x2a, PT ;  /* 0x0000002a0400780c */ /* 0x000fe40003f86270 */
[----:B------:R-:W-:Y:S02]  /*e800*/  FSEL R37, R37, -INF , !P0 ;  /* 0xff80000025257808 */ /* 0x000fe40004000000 */
[----:B------:R-:W-:Y:S02]  /*e810*/  ISETP.GT.AND P0, PT, R6, 0x18, !P2 ;  /* 0x000000180600780c */ /* 0x000fe40005704270 */
[----:B------:R-:W-:Y:S02]  /*e820*/  ISETP.GE.AND P2, PT, R4, 0x1, PT ;  /* 0x000000010400780c */ /* 0x000fe40003f46270 */
[----:B------:R-:W-:Y:S04]  /*e830*/  ISETP.LT.OR P0, PT, R152, 0x19, P0 ;  /* 0x000000199800780c */ /* 0x000fe80000701670 */
[----:B------:R-:W-:Y:S02]  /*e840*/  FSEL R38, R38, -INF , !P0 ;  /* 0xff80000026267808 */ /* 0x000fe40004000000 */
[----:B------:R-:W-:Y:S02]  /*e850*/  ISETP.GT.AND P0, PT, R6, 0x19, !P1 ;  /* 0x000000190600780c */ /* 0x000fe40004f04270 */
[----:B------:R-:W-:Y:S02]  /*e860*/  ISETP.GE.AND P1, PT, R4, 0x2, PT ;  /* 0x000000020400780c */ /* 0x000fe40003f26270 */
        /* <DEDUP_REMOVED lines=38> */
[C---:B------:R-:W-:Y:S04]  /*ead0*/  ISETP.GT.AND P0, PT, R2.reuse, 0x1, !P1 ;  /* 0x000000010200780c */ /* 0x040fe80004f04270 */
[----:B------:R-:W-:Y:S04]  /*eae0*/  ISETP.LT.OR P0, PT, R3, 0x2, P0 ;  /* 0x000000020300780c */ /* 0x000fe80000701670 */
[----:B------:R-:W-:Y:S02]  /*eaf0*/  FSEL R13, R13, -INF , !P0 ;  /* 0xff8000000d0d7808 */ /* 0x000fe40004000000 */
[----:B------:R-:W-:Y:S04]  /*eb00*/  LOP3.LUT P0, RZ, R229, 0x20, RZ, 0xc0, !PT ;  /* 0x00000020e5ff7812 */ /* 0x000fe8000780c0ff */
[----:B------:R-:W-:Y:S04]  /*eb10*/  ISETP.GT.AND P0, PT, R2, 0x8, !P0 ;  /* 0x000000080200780c */ /* 0x000fe80004704270 */
[----:B------:R-:W-:Y:S04]  /*eb20*/  ISETP.LT.OR P0, PT, R3, 0x9, P0 ;  /* 0x000000090300780c */ /* 0x000fe80000701670 */
[----:B------:R-:W-:Y:S02]  /*eb30*/  FSEL R16, R16, -INF , !P0 ;  /* 0xff80000010107808 */ /* 0x000fe40004000000 */
[----:B------:R-:W-:Y:S04]  /*eb40*/  LOP3.LUT P0, RZ, R229, 0x10, RZ, 0xc0, !PT ;  /* 0x00000010e5ff7812 */ /* 0x000fe8000780c0ff */
        /* <DEDUP_REMOVED lines=28> */
[----:B------:R-:W-:Y:S04]  /*ed10*/  ISETP.GT.AND P0, PT, R2, RZ, !P2 ;  /* 0x000000ff0200720c */ /* 0x000fe80005704270 */
[C---:B------:R-:W-:Y:S04]  /*ed20*/  ISETP.LT.OR P0, PT, R3.reuse, 0x1, P0 ;  /* 0x000000010300780c */ /* 0x040fe80000701670 */
[----:B------:R-:W-:Y:S02]  /*ed30*/  FSEL R12, R12, -INF , !P0 ;  /* 0xff8000000c0c7808 */ /* 0x000fe40004000000 */
[----:B------:R-:W-:Y:S04]  /*ed40*/  ISETP.GT.AND P0, PT, R2, 0x29, !P4 ;  /* 0x000000290200780c */ /* 0x000fe80006704270 */
[----:B------:R-:W-:Y:S04]  /*ed50*/  ISETP.LT.OR P0, PT, R3, 0x2a, P0 ;  /* 0x0000002a0300780c */ /* 0x000fe80000701670 */
[----:B------:R-:W-:Y:S01]  /*ed60*/  FSEL R49, R49, -INF , !P0 ;  /* 0xff80000031317808 */ /* 0x000fe20004000000 */
[----:B------:R-:W-:-:S06]  /*ed70*/  BRA.DIV ~URZ, `(.L_x_1324) ;  /* 0x000100027f007947 */ /* 0x000fcc000b800000 */
[----:B------:R4:W1:Y:S02]  /*ed80*/  SHFL.IDX PT, R3, R158, 0x3, 0x1c1f ;  /* 0x007c1f009e037f89 */ /* 0x00086400000e0000 */
.L_x_1452:
[----:B-1----:R-:W-:Y:S01]  /*ed90*/  IADD3 R2, R159, R3, RZ ;  /* 0x000000039f027210 */ /* 0x002fe20007ffe0ff */
[----:B------:R-:W-:Y:S05]  /*eda0*/  IMAD.MOV.U32 R0, RZ, RZ, 0x1 ;  /* 0x00000001ff007424 */ /* 0x000fea00078e00ff */
[----:B------:R-:W-:Y:S01]  /*edb0*/  ISETP.LE.AND P0, PT, R0, c[0x0][0x32c], PT ;  /* 0x0000cb0000007a0c */ /* 0x000fe20003f03270 */
[----:B------:R-:W-:Y:S11]  /*edc0*/  IMAD.IADD R0, R192, 0x1, R3 ;  /* 0x00000001c0007824 */ /* 0x000ff600078e0203 */
[----:B------:R-:W-:Y:S01]  /*edd0*/  @!UPT UIADD3 URZ, URZ, URZ, URZ ;  /* 0x0000003f3f3ff290 */ /* 0x000fe2000fffe03f */
[----:B------:R-:W-:-:S05]  /*ede0*/  @!P0 BRA `(.L_x_1325) ;  /* 0x000001a000008947 */ /* 0x000fca0003800000 */
[----:B------:R-:W5:Y:S01]  /*edf0*/  LDL R6, [R1+0x70] ;  /* 0x0000700001067983 */ /* 0x000f620000100800 */
[----:B------:R-:W-:Y:S01]  /*ee00*/  BSSY B0, `(.L_x_1326) ;  /* 0x0000012000007945 */ /* 0x000fe20003800000 */
[----:B-----5:R-:W-:Y:S04]  /*ee10*/  IADD3 R3, -R6, R5, R3 ;  /* 0x0000000506037210 */ /* 0x020fe80007ffe103 */
        /* <DEDUP_REMOVED lines=11> */
.L_x_1327:
[----:B------:R-:W-:Y:S04]  /*eed0*/  MOV R6, c[0x0][0x32c] ;  /* 0x0000cb0000067a02 */ /* 0x000fe80000000f00 */
[----:B------:R-:W-:Y:S11]  /*eee0*/  ISETP.NE.AND P0, PT, R6, 0x1, PT ;  /* 0x000000010600780c */ /* 0x000ff60003f05270 */
[----:B------:R-:W-:Y:S02]  /*eef0*/  @!UPT UIADD3 URZ, URZ, URZ, URZ ;  /* 0x0000003f3f3ff290 */ /* 0x000fe4000fffe03f */
[----:B------:R-:W-:Y:S05]  /*ef00*/  @P0 IMAD.HI.U32 R6, R3, c[0x0][0x330], RZ ;  /* 0x0000cc0003060a27 */ /* 0x000fea00078e00ff */
[----:B------:R-:W-:Y:S02]  /*ef10*/  @P0 SHF.R.U32.HI R3, RZ, c[0x0][0x334], R6 ;  /* 0x0000cd00ff030a19 */ /* 0x000fe40000011606 */
.L_x_1328:
[----:B------:R-:W-:Y:S05]  /*ef20*/  BSYNC B0 ;  /* 0x0000000000007941 */ /* 0x000fea0003800000 */
.L_x_1326:
[----:B------:R-:W5:Y:S02]  /*ef30*/  LDL R6, [R1+0x90] ;  /* 0x0000900001067983 */ /* 0x000f640000100800 */
[----:B-----5:R-:W-:Y:S04]  /*ef40*/  IMAD.IADD R4, R4, 0x1, -R6 ;  /* 0x0000000104047824 */ /* 0x020fe800078e0a06 */
[----:B------:R-:W-:Y:S05]  /*ef50*/  IMAD R3, R3, c[0x0][0x32c], R4 ;  /* 0x0000cb0003037a24 */ /* 0x000fea00078e0204 */
[----:B------:R-:W-:Y:S02]  /*ef60*/  IADD3 R4, R3, c[0x0][0x32c], RZ ;  /* 0x0000cb0003047a10 */ /* 0x000fe40007ffe0ff */
[----:B------:R-:W-:Y:S02]  /*ef70*/  IMNMX R0, R0, R3, !PT ;  /* 0x0000000300007217 */ /* 0x000fe40007800200 */
[----:B------:R-:W-:Y:S02]  /*ef80*/  IMNMX R2, R2, R4, PT ;  /* 0x0000000402027217 */ /* 0x000fe40003800200 */
.L_x_1325:
[----:B------:R-:W-:Y:S02]  /*ef90*/  ISETP.GT.AND P0, PT, R0, RZ, !P2 ;  /* 0x000000ff0000720c */ /* 0x000fe40005704270 */
[C---:B------:R-:W-:Y:S02]  /*efa0*/  LOP3.LUT P2, RZ, R229.reuse, 0x1, RZ, 0xc0, !PT ;  /* 0x00000001e5ff7812 */ /* 0x040fe4000784c0ff */
[----:B------:R-:W-:Y:S02]  /*efb0*/  ISETP.LT.OR P0, PT, R2, 0x1, P0 ;  /* 0x000000010200780c */ /* 0x000fe40000701670 */
[----:B------:R-:W-:Y:S02]  /*efc0*/  FMNMX.FTZ R3, R12, R157, !PT ;  /* 0x0000009d0c037209 */ /* 0x000fe40007810000 */
[----:B------:R-:W-:Y:S02]  /*efd0*/  FSEL R14, R14, -INF , !P0 ;  /* 0xff8000000e0e7808 */ /* 0x000fe40004000000 */
        /* <DEDUP_REMOVED lines=33> */
[C---:B------:R-:W-:Y:S02]  /*f1f0*/  ISETP.GT.AND P0, PT, R0.reuse, 0x18, !P1 ;  /* 0x000000180000780c */ /* 0x040fe40004f04270 */
[----:B------:R-:W-:Y:S02]  /*f200*/  ISETP.GT.AND P1, PT, R0, 0x28, !P3 ;  /* 0x000000280000780c */ /* 0x000fe40005f24270 */
[C---:B------:R-:W-:Y:S02]  /*f210*/  ISETP.LT.OR P0, PT, R2.reuse, 0x19, P0 ;  /* 0x000000190200780c */ /* 0x040fe40000701670 */
[----:B------:R-:W-:Y:S02]  /*f220*/  ISETP.LT.OR P1, PT, R2, 0x29, P1 ;  /* 0x000000290200780c */ /* 0x000fe40000f21670 */
[----:B------:R-:W-:Y:S02]  /*f230*/  FSEL R200, R34, -INF , !P0 ;  /* 0xff80000022c87808 */ /* 0x000fe40004000000 */
        /* <DEDUP_REMOVED lines=8> */
[----:B------:R-:W-:Y:S02]  /*f2c0*/  FSEL R196, R50, -INF , !P1 ;  /* 0xff80000032c47808 */ /* 0x000fe40004800000 */
[----:B------:R-:W-:Y:S02]  /*f2d0*/  FSEL R198, R46, -INF , !P0 ;  /* 0xff8000002ec67808 */ /* 0x000fe40004000000 */
[----:B------:R-:W-:Y:S02]  /*f2e0*/  ISETP.GT.AND P0, PT, R0, 0x21, !P5 ;  /* 0x000000210000780c */ /* 0x000fe40006f04270 */
[----:B------:R-:W-:Y:S02]  /*f2f0*/  FMNMX.FTZ R6, R198, R6, !PT ;  /* 0x00000006c6067209 */ /* 0x000fe40007810000 */
[----:B------:R-:W-:Y:S04]  /*f300*/  ISETP.LT.OR P0, PT, R2, 0x22, P0 ;  /* 0x000000220200780c */ /* 0x000fe80000701670 */
[----:B------:R-:W-:Y:S02]  /*f310*/  FSEL R197, R47, -INF , !P0 ;  /* 0xff8000002fc57808 */ /* 0x000fe40004000000 */
[----:B------:R-:W-:Y:S02]  /*f320*/  ISETP.GT.AND P0, PT, R0, 0x29, !P4 ;  /* 0x000000290000780c */ /* 0x000fe40006704270 */
[----:B------:R-:W-:Y:S02]  /*f330*/  FMNMX.FTZ R0, R10, R156, !PT ;  /* 0x0000009c0a007209 */ /* 0x000fe40007810000 */
[----:B------:R-:W-:Y:S02]  /*f340*/  ISETP.LT.OR P0, PT, R2, 0x2a, P0 ;  /* 0x0000002a0200780c */ /* 0x000fe40000701670 */
        /* <DEDUP_REMOVED lines=21> */
[----:B------:R-:W-:Y:S02]  /*f4a0*/  FSEL R195, R51, -INF , !P0 ;  /* 0xff80000033c37808 */ /* 0x000fe40004000000 */
        /* <DEDUP_REMOVED lines=9> */
[----:B------:R1:W2:Y:S02]  /*f540*/  SHFL.BFLY PT, R0, R4, 0x2, 0x1f ;  /* 0x0c401f0004007f89 */ /* 0x0002a400000e0000 */
.L_x_1453:
[----:B-12---:R-:W-:Y:S01]  /*f550*/  FMNMX.FTZ R4, R4, R0, !PT ;  /* 0x0000000004047209 */ /* 0x006fe20007810000 */
[----:B------:R-:W-:-:S05]  /*f560*/  BRA.DIV ~URZ, `(.L_x_1330) ;  /* 0x0000f8e27f007947 */ /* 0x000fca000b800000 */
[----:B------:R-:W-:Y:S04]  /*f570*/  SHFL.BFLY PT, R0, R153, 0x2, 0x1f ;  /* 0x0c401f0099007f89 */ /* 0x000fe800000e0000 */
[----:B------:R-:W-:Y:S04]  /*f580*/  SHFL.BFLY PT, R2, R152, 0x2, 0x1f ;  /* 0x0c401f0098027f89 */ /* 0x000fe800000e0000 */
[----:B------:R-:W-:Y:S04]  /*f590*/  SHFL.BFLY PT, R3, R6, 0x2, 0x1f ;  /* 0x0c401f0006037f89 */ /* 0x000fe800000e0000 */
[----:B------:R-:W1:Y:S02]  /*f5a0*/  SHFL.BFLY PT, R154, R4, 0x1, 0x1f ;  /* 0x0c201f00049a7f89 */ /* 0x000e6400000e0000 */
[----:B-1----:R-:W-:Y:S02]  /*f5b0*/  FMNMX.FTZ R154, R4, R154, !PT ;  /* 0x0000009a049a7209 */ /* 0x002fe40007810000 */
[----:B------:R-:W-:Y:S02]  /*f5c0*/  FMNMX.FTZ R153, R153, R0, !PT ;  /* 0x0000000099997209 */ /* 0x000fe40007810000 */
[----:B------:R-:W-:Y:S02]  /*f5d0*/  FMNMX.FTZ R152, R152, R2, !PT ;  /* 0x0000000298987209 */ /* 0x000fe40007810000 */
[----:B------:R-:W-:Y:S01]  /*f5e0*/  FMNMX.FTZ R6, R6, R3, !PT ;  /* 0x0000000306067209 */ /* 0x000fe20007810000 */
[----:B------:R-:W1:Y:S04]  /*f5f0*/  SHFL.BFLY PT, R0, R153, 0x1, 0x1f ;  /* 0x0c201f0099007f89 */ /* 0x000e6800000e0000 */
[----:B------:R-:W2:Y:S04]  /*f600*/  SHFL.BFLY PT, R2, R152, 0x1, 0x1f ;  /* 0x0c201f0098027f89 */ /* 0x000ea800000e0000 */
[----:B------:R3:W4:Y:S01]  /*f610*/  SHFL.BFLY PT, R3, R6, 0x1, 0x1f ;  /* 0x0c201f0006037f89 */ /* 0x00072200000e0000 */
[----:B-1----:R-:W-:Y:S02]  /*f620*/  FMNMX.FTZ R153, R153, R0, !PT ;  /* 0x0000000099997209 */ /* 0x002fe40007810000 */
[----:B--2---:R-:W-:Y:S02]  /*f630*/  FMNMX.FTZ R152, R152, R2, !PT ;  /* 0x0000000298987209 */ /* 0x004fe40007810000 */
.L_x_1454:
[C---:B------:R-:W-:Y:S01]  /*f640*/  FMUL.FTZ R8, R154.reuse, c[0x0][0x2d0] ;  /* 0x0000b4009a087a20 */ /* 0x040fe20000410000 */
[----:B------:R-:W-:Y:S01]  /*f650*/  FSETP.NEU.FTZ.AND P0, PT, R154, -INF , PT ;  /* 0xff8000009a00780b */ /* 0x000fe20003f1d000 */
[C---:B------:R-:W-:Y:S01]  /*f660*/  FMUL.FTZ R9, R153.reuse, c[0x0][0x2d0] ;  /* 0x0000b40099097a20 */ /* 0x040fe20000410000 */
[----:B------:R-:W-:Y:S01]  /*f670*/  FSETP.NEU.FTZ.AND P1, PT, R153, -INF , PT ;  /* 0xff8000009900780b */ /* 0x000fe20003f3d000 */
[----:B------:R-:W2:Y:S01]  /*f680*/  LDL.LU R30, [R1+0x74] ;  /* 0x00007400011e7983 */ /* 0x000ea20000300800 */
[----:B------:R-:W-:Y:S01]  /*f690*/  FSEL R8, R8, RZ, P0 ;  /* 0x000000ff08087208 */ /* 0x000fe20000000000 */
[----:B------:R-:W-:Y:S01]  /*f6a0*/  WARPSYNC 0xffffffff ;  /* 0xffffffff00007948 */ /* 0x000fe20003800000 */
[----:B------:R-:W-:Y:S02]  /*f6b0*/  FSEL R9, R9, RZ, P1 ;  /* 0x000000ff09097208 */ /* 0x000fe40000800000 */
[----:B---34-:R-:W-:Y:S01]  /*f6c0*/  FMNMX.FTZ R6, R3, R6, !PT ;  /* 0x0000000603067209 */ /* 0x018fe20007810000 */
[--C-:B------:R-:W-:Y:S02]  /*f6d0*/  FFMA.FTZ R0, R20, c[0x0][0x2d0], -R8.reuse ;  /* 0x0000b40014007a23 */ /* 0x100fe40000010808 */
[--C-:B------:R-:W-:Y:S02]  /*f6e0*/  FFMA.FTZ R2, R21, c[0x0][0x2d0], -R8.reuse ;  /* 0x0000b40015027a23 */ /* 0x100fe40000010808 */
[----:B------:R1:W-:Y:S01]  /*f6f0*/  MUFU.EX2 R35, R0 ;  /* 0x0000000000237308 */ /* 0x0003e20000000800 */
[--C-:B------:R-:W-:Y:S02]  /*f700*/  FFMA.FTZ R211, R24, c[0x0][0x2d0], -R8.reuse ;  /* 0x0000b40018d37a23 */ /* 0x100fe40000010808 */
[--C-:B------:R-:W-:Y:S02]  /*f710*/  FFMA.FTZ R210, R25, c[0x0][0x2d0], -R8.reuse ;  /* 0x0000b40019d27a23 */ /* 0x100fe40000010808 */
[--C-:B------:R-:W-:Y:S02]  /*f720*/  FFMA.FTZ R209, R36, c[0x0][0x2d0], -R8.reuse ;  /* 0x0000b40024d17a23 */ /* 0x100fe40000010808 */
[--C-:B------:R-:W-:Y:S02]  /*f730*/  FFMA.FTZ R208, R37, c[0x0][0x2d0], -R8.reuse ;  /* 0x0000b40025d07a23 */ /* 0x100fe40000010808 */
        /* <DEDUP_REMOVED lines=10> */
[--C-:B-1----:R-:W-:Y:S02]  /*f7e0*/  FFMA.FTZ R0, R10, c[0x0][0x2d0], -R9.reuse ;  /* 0x0000b4000a007a23 */ /* 0x102fe40000010809 */
[----:B------:R-:W-:Y:S02]  /*f7f0*/  FMUL.FTZ R10, R152, c[0x0][0x2d0] ;  /* 0x0000b400980a7a20 */ /* 0x000fe40000410000 */
[--C-:B------:R-:W-:Y:S01]  /*f800*/  FFMA.FTZ R242, R42, c[0x0][0x2d0], -R9.reuse ;  /* 0x0000b4002af27a23 */ /* 0x100fe20000010809 */
[----:B------:R1:W-:Y:S01]  /*f810*/  MUFU.EX2 R34, R0 ;  /* 0x0000000000227308 */ /* 0x0003e20000000800 */
[--C-:B------:R-:W-:Y:S02]  /*f820*/  FFMA.FTZ R241, R43, c[0x0][0x2d0], -R9.reuse ;  /* 0x0000b4002bf17a23 */ /* 0x100fe40000010809 */
[--C-:B------:R-:W-:Y:S02]  /*f830*/  FFMA.FTZ R236, R54, c[0x0][0x2d0], -R9.reuse ;  /* 0x0000b40036ec7a23 */ /* 0x100fe40000010809 */
[--C-:B---3--:R-:W-:Y:S02]  /*f840*/  FFMA.FTZ R2, R23, c[0x0][0x2d0], -R9.reuse ;  /* 0x0000b40017027a23 */ /* 0x108fe40000010809 */
[--C-:B------:R-:W-:Y:S03]  /*f850*/  FFMA.FTZ R215, R55, c[0x0][0x2d0], -R9.reuse ;  /* 0x0000b40037d77a23 */ /* 0x100fe60000010809 */
[----:B------:R-:W-:Y:S10]  /*f860*/  MUFU.EX2 R47, R2 ;  /* 0x00000002002f7308 */ /* 0x000ff40000000800 */
[----:B------:R-:W-:Y:S01]  /*f870*/  MUFU.EX2 R243, R243 ;  /* 0x000000f300f37308 */ /* 0x000fe20000000800 */
[--C-:B-1----:R-:W-:Y:S09]  /*f880*/  FFMA.FTZ R0, R11, c[0x0][0x2d0], -R9.reuse ;  /* 0x0000b4000b007a23 */ /* 0x102ff20000010809 */
[----:B------:R1:W-:Y:S10]  /*f890*/  MUFU.EX2 R251, R0 ;  /* 0x0000000000fb7308 */ /* 0x0003f40000000800 */
[----:B------:R-:W-:Y:S10]  /*f8a0*/  MUFU.EX2 R215, R215 ;  /* 0x000000d700d77308 */ /* 0x000ff40000000800 */
[----:B------:R-:W-:Y:S01]  /*f8b0*/  MUFU.EX2 R246, R246 ;  /* 0x000000f600f67308 */ /* 0x000fe20000000800 */
[--C-:B-1----:R-:W-:Y:S09]  /*f8c0*/  FFMA.FTZ R0, R194, c[0x0][0x2d0], -R8.reuse ;  /* 0x0000b400c2007a23 */ /* 0x102ff20000010808 */
[----:B------:R1:W-:Y:S10]  /*f8d0*/  MUFU.EX2 R46, R0 ;  /* 0x00000000002e7308 */ /* 0x0003f40000000800 */
[----:B------:R-:W-:Y:S10]  /*f8e0*/  MUFU.EX2 R245, R245 ;  /* 0x000000f500f57308 */ /* 0x000ff40000000800 */
[----:B------:R-:W-:Y:S01]  /*f8f0*/  MUFU.EX2 R242, R242 ;  /* 0x000000f200f27308 */ /* 0x000fe20000000800 */
[----:B-1----:R-:W-:Y:S09]  /*f900*/  FFMA.FTZ R0, R193, c[0x0][0x2d0], -R8 ;  /* 0x0000b400c1007a23 */ /* 0x002ff20000010808 */
[----:B------:R1:W-:Y:S10]  /*f910*/  MUFU.EX2 R50, R0 ;  /* 0x0000000000327308 */ /* 0x0003f40000000800 */
[----:B------:R-:W-:Y:S10]  /*f920*/  MUFU.EX2 R241, R241 ;  /* 0x000000f100f17308 */ /* 0x000ff40000000800 */
[----:B------:R-:W-:Y:S01]  /*f930*/  MUFU.EX2 R244, R244 ;  /* 0x000000f400f47308 */ /* 0x000fe20000000800 */
[----:B-1----:R-:W-:Y:S09]  /*f940*/  FFMA.FTZ R0, R22, c[0x0][0x2d0], -R9 ;  /* 0x0000b40016007a23 */ /* 0x002ff20000010809 */
[----:B------:R1:W-:Y:S10]  /*f950*/  MUFU.EX2 R159, R0 ;  /* 0x00000000009f7308 */ /* 0x0003f40000000800 */
[----:B------:R-:W-:Y:S01]  /*f960*/  MUFU.EX2 R236, R236 ;  /* 0x000000ec00ec7308 */ /* 0x000fe20000000800 */
[----:B-1----:R-:W-:Y:S02]  /*f970*/  FSEL R0, R154, RZ, P0 ;  /* 0x000000ff9a007208 */ /* 0x002fe40000000000 */
[----:B------:R-:W-:Y:S03]  /*f980*/  FSETP.NEU.FTZ.AND P0, PT, R152, -INF , PT ;  /* 0xff8000009800780b */ /* 0x000fe60003f1d000 */
[----:B------:R-:W-:Y:S01]  /*f990*/  FADD.FTZ R0, -R0, R155 ;  /* 0x0000009b00007221 */ /* 0x000fe20000010100 */
[----:B------:R-:W-:Y:S01]  /*f9a0*/  FSEL R10, R10, RZ, P0 ;  /* 0x000000ff0a0a7208 */ /* 0x000fe20000000000 */
[----:B------:R-:W-:Y:S01]  /*f9b0*/  FMUL.FTZ R155, R6, c[0x0][0x2d0] ;  /* 0x0000b400069b7a20 */ /* 0x000fe20000410000 */
[----:B------:R-:W-:Y:S01]  /*f9c0*/  FSEL R4, R152, RZ, P0 ;  /* 0x000000ff98047208 */ /* 0x000fe20000000000 */
[----:B------:R-:W-:Y:S01]  /*f9d0*/  FMUL.FTZ R0, R0, c[0x0][0x2d0] ;  /* 0x0000b40000007a20 */ /* 0x000fe20000410000 */
[----:B------:R-:W-:Y:S01]  /*f9e0*/  FSETP.NEU.FTZ.AND P0, PT, R6, -INF , PT ;  /* 0xff8000000600780b */ /* 0x000fe20003f1d000 */
[--C-:B------:R-:W-:Y:S02]  /*f9f0*/  FFMA.FTZ R2, R12, c[0x0][0x2d0], -R10.reuse ;  /* 0x0000b4000c027a23 */ /* 0x100fe4000001080a */
[--C-:B------:R-:W-:Y:S01]  /*fa00*/  FFMA.FTZ R202, R28, c[0x0][0x2d0], -R10.reuse ;  /* 0x0000b4001cca7a23 */ /* 0x100fe2000001080a */
[----:B------:R-:W-:Y:S01]  /*fa10*/  FSEL R155, R155, RZ, P0 ;  /* 0x000000ff9b9b7208 */ /* 0x000fe20000000000 */
[----:B------:R1:W-:Y:S01]  /*fa20*/  MUFU.EX2 R249, R2 ;  /* 0x0000000200f97308 */ /* 0x0003e20000000800 */
[--C-:B------:R-:W-:Y:S02]  /*fa30*/  FFMA.FTZ R194, R29, c[0x0][0x2d0], -R10.reuse ;  /* 0x0000b4001dc27a23 */ /* 0x100fe4000001080a */
[--C-:B------:R-:W-:Y:S02]  /*fa40*/  FFMA.FTZ R213, R44, c[0x0][0x2d0], -R10.reuse ;  /* 0x0000b4002cd57a23 */ /* 0x100fe4000001080a */
[----:B------:R-:W-:Y:S02]  /*fa50*/  FFMA.FTZ R8, R18, c[0x0][0x2d0], -R155 ;  /* 0x0000b40012087a23 */ /* 0x000fe4000001089b */
[--C-:B------:R-:W-:Y:S02]  /*fa60*/  FFMA.FTZ R212, R45, c[0x0][0x2d0], -R10.reuse ;  /* 0x0000b4002dd47a23 */ /* 0x100fe4000001080a */
[--C-:B------:R-:W-:Y:S01]  /*fa70*/  FFMA.FTZ R214, R48, c[0x0][0x2d0], -R10.reuse ;  /* 0x0000b40030d67a23 */ /* 0x100fe2000001080a */
[----:B------:R-:W3:Y:S01]  /*fa80*/  MUFU.EX2 R0, R0 ;  /* 0x0000000000007308 */ /* 0x000ee20000000800 */
[--C-:B------:R-:W-:Y:S02]  /*fa90*/  FFMA.FTZ R235, R49, c[0x0][0x2d0], -R10.reuse ;  /* 0x0000b40031eb7a23 */ /* 0x100fe4000001080a */
[--C-:B------:R-:W-:Y:S02]  /*faa0*/  FFMA.FTZ R193, R32, c[0x0][0x2d0], -R10.reuse ;  /* 0x0000b40020c17a23 */ /* 0x100fe4000001080a */
[--C-:B------:R-:W-:Y:S05]  /*fab0*/  FFMA.FTZ R203, R33, c[0x0][0x2d0], -R10.reuse ;  /* 0x0000b40021cb7a23 */ /* 0x100fea000001080a */
[----:B------:R-:W-:Y:S01]  /*fac0*/  MUFU.EX2 R51, R8 ;  /* 0x0000000800337308 */ /* 0x000fe20000000800 */
[--C-:B-1----:R-:W-:Y:S09]  /*fad0*/  FFMA.FTZ R2, R13, c[0x0][0x2d0], -R10.reuse ;  /* 0x0000b4000d027a23 */ /* 0x102ff2000001080a */
[----:B------:R1:W-:Y:S10]  /*fae0*/  MUFU.EX2 R250, R2 ;  /* 0x0000000200fa7308 */ /* 0x0003f40000000800 */
[----:B------:R-:W-:Y:S10]  /*faf0*/  MUFU.EX2 R235, R235 ;  /* 0x000000eb00eb7308 */ /* 0x000ff40000000800 */
[----:B------:R-:W-:Y:S01]  /*fb00*/  MUFU.EX2 R193, R193 ;  /* 0x000000c100c17308 */ /* 0x000fe20000000800 */
[--C-:B-1----:R-:W-:Y:S09]  /*fb10*/  FFMA.FTZ R2, R16, c[0x0][0x2d0], -R10.reuse ;  /* 0x0000b40010027a23 */ /* 0x102ff2000001080a */
[----:B------:R1:W4:Y:S10]  /*fb20*/  MUFU.EX2 R158, R2 ;  /* 0x00000002009e7308 */ /* 0x0003340000000800 */
[----:B------:R-:W-:Y:S10]  /*fb30*/  MUFU.EX2 R213, R213 ;  /* 0x000000d500d57308 */ /* 0x000ff40000000800 */
[----:B------:R-:W-:Y:S01]  /*fb40*/  MUFU.EX2 R212, R212 ;  /* 0x000000d400d47308 */ /* 0x000fe20000000800 */
[----:B-1----:R-:W-:Y:S09]  /*fb50*/  FFMA.FTZ R2, R17, c[0x0][0x2d0], -R10 ;  /* 0x0000b40011027a23 */ /* 0x002ff2000001080a */
[----:B------:R1:W-:Y:S10]  /*fb60*/  MUFU.EX2 R22, R2 ;  /* 0x0000000200167308 */ /* 0x0003f40000000800 */
[----:B------:R-:W-:Y:S01]  /*fb70*/  MUFU.EX2 R214, R214 ;  /* 0x000000d600d67308 */ /* 0x000fe20000000800 */
[----:B-1----:R-:W-:Y:S05]  /*fb80*/  FSEL R2, R153, RZ, P1 ;  /* 0x000000ff99027208 */ /* 0x002fea0000800000 */
[----:B------:R-:W-:Y:S04]  /*fb90*/  FADD.FTZ R2, -R2, R156 ;  /* 0x0000009c02027221 */ /* 0x000fe80000010100 */
[----:B------:R-:W-:Y:S02]  /*fba0*/  FMUL.FTZ R2, R2, c[0x0][0x2d0] ;  /* 0x0000b40002027a20 */ /* 0x000fe40000410000 */
[C---:B---3--:R-:W-:Y:S02]  /*fbb0*/  FMUL.FTZ R8, R0.reuse, R172 ;  /* 0x000000ac00087220 */ /* 0x048fe40000410000 */
[----:B------:R1:W3:Y:S01]  /*fbc0*/  MUFU.EX2 R3, R2 ;  /* 0x0000000200037308 */ /* 0x0002e20000000800 */
[C---:B------:R-:W-:Y:S02]  /*fbd0*/  FMUL.FTZ R9, R0.reuse, R173 ;  /* 0x000000ad00097220 */ /* 0x040fe40000410000 */
[C---:B------:R-:W-:Y:S01]  /*fbe0*/  FMUL.FTZ R20, R0.reuse, R164 ;  /* 0x000000a400147220 */ /* 0x040fe20000410000 */
[----:B------:R-:W-:Y:S01]  /*fbf0*/  MOV R164, R159 ;  /* 0x0000009f00a47202 */ /* 0x000fe20000000f00 */
[C---:B------:R-:W-:Y:S01]  /*fc00*/  FMUL.FTZ R21, R0.reuse, R165 ;  /* 0x000000a500157220 */ /* 0x040fe20000410000 */
[----:B----4-:R-:W-:Y:S01]  /*fc10*/  MOV R165, R158 ;  /* 0x0000009e00a57202 */ /* 0x010fe20000000f00 */
[C---:B------:R-:W-:Y:S02]  /*fc20*/  FMUL.FTZ R24, R0.reuse, R168 ;  /* 0x000000a800187220 */ /* 0x040fe40000410000 */
[C---:B------:R-:W-:Y:S01]  /*fc30*/  FMUL.FTZ R25, R0.reuse, R169 ;  /* 0x000000a900197220 */ /* 0x040fe20000410000 */
[----:B------:R-:W-:Y:S01]  /*fc40*/  MUFU.EX2 R172, R206 ;  /* 0x000000ce00ac7308 */ /* 0x000fe20000000800 */
[C---:B------:R-:W-:Y:S02]  /*fc50*/  FMUL.FTZ R36, R0.reuse, R160 ;  /* 0x000000a000247220 */ /* 0x040fe40000410000 */
[C---:B------:R-:W-:Y:S02]  /*fc60*/  FMUL.FTZ R37, R0.reuse, R161 ;  /* 0x000000a100257220 */ /* 0x040fe40000410000 */
[C---:B--2---:R-:W-:Y:S02]  /*fc70*/  FFMA.FTZ R161, R0.reuse, R30, R35 ;  /* 0x0000001e00a17223 */ /* 0x044fe40000010023 */
[C---:B------:R-:W-:Y:S01]  /*fc80*/  FMUL.FTZ R40, R0.reuse, R136 ;  /* 0x0000008800287220 */ /* 0x040fe20000410000 */
[----:B------:R-:W2:Y:S01]  /*fc90*/  LDSM.16.MT88.4 R28, [R217+0x2080] ;  /* 0x00208000d91c783b */ /* 0x000ea20000004200 */
[----:B------:R-:W-:Y:S01]  /*fca0*/  FMUL.FTZ R41, R0, R137 ;  /* 0x0000008900297220 */ /* 0x000fe20000410000 */
[----:B------:R-:W-:Y:S01]  /*fcb0*/  F2FP.BF16.PACK_AB R136, R252, R35 ;  /* 0x00000023fc88723e */ /* 0x000fe200000010ff */
[C---:B------:R-:W-:Y:S01]  /*fcc0*/  FMUL.FTZ R52, R0.reuse, R148 ;  /* 0x0000009400347220 */ /* 0x040fe20000410000 */
[----:B------:R-:W-:Y:S01]  /*fcd0*/  F2FP.BF16.PACK_AB R137, R251, R34 ;  /* 0x00000022fb89723e */ /* 0x000fe200000010ff */
[----:B------:R-:W-:Y:S01]  /*fce0*/  FMUL.FTZ R53, R0, R149 ;  /* 0x0000009500357220 */ /* 0x000fe20000410000 */
[----:B------:R-:W-:Y:S01]  /*fcf0*/  F2FP.BF16.PACK_AB R148, R250, R249 ;  /* 0x000000f9fa94723e */ /* 0x000fe200000010ff */
[----:B-1----:R-:W-:Y:S01]  /*fd00*/  FADD.FTZ R2, -R4, R157 ;  /* 0x0000009d04027221 */ /* 0x002fe20000010100 */
[----:B------:R-:W-:Y:S01]  /*fd10*/  MUFU.EX2 R173, R209 ;  /* 0x000000d100ad7308 */ /* 0x000fe20000000800 */
[----:B------:R-:W-:Y:S01]  /*fd20*/  FMUL.FTZ R56, R0, R56 ;  /* 0x0000003800387220 */ /* 0x000fe20000410000 */
[----:B------:R-:W-:Y:S01]  /*fd30*/  LDSM.16.MT88.4 R156, [R220+0x2080] ;  /* 0x00208000dc9c783b */ /* 0x000fe20000004200 */
[----:B------:R-:W-:Y:S02]  /*fd40*/  FMUL.FTZ R2, R2, c[0x0][0x2d0] ;  /* 0x0000b40002027a20 */ /* 0x000fe40000410000 */
[C---:B------:R-:W-:Y:S02]  /*fd50*/  FMUL.FTZ R57, R0.reuse, R57 ;  /* 0x0000003900397220 */ /* 0x040fe40000410000 */
[C---:B------:R-:W-:Y:S02]  /*fd60*/  FMUL.FTZ R68, R0.reuse, R68 ;  /* 0x0000004400447220 */ /* 0x040fe40000410000 */
[C---:B------:R-:W-:Y:S01]  /*fd70*/  FMUL.FTZ R69, R0.reuse, R69 ;  /* 0x0000004500457220 */ /* 0x040fe20000410000 */
[----:B------:R1:W4:Y:S01]  /*fd80*/  MUFU.EX2 R4, R2 ;  /* 0x0000000200047308 */ /* 0x0003220000000800 */
        /* <DEDUP_REMOVED lines=14> */
[--C-:B-1----:R-:W-:Y:S02]  /*fe70*/  FFMA.FTZ R2, R14, c[0x0][0x2d0], -R155.reuse ;  /* 0x0000b4000e027a23 */ /* 0x102fe4000001089b */
[C---:B------:R-:W-:Y:S02]  /*fe80*/  FMUL.FTZ R120, R0.reuse, R120 ;  /* 0x0000007800787220 */ /* 0x040fe40000410000 */
[C---:B------:R-:W-:Y:S01]  /*fe90*/  FMUL.FTZ R121, R0.reuse, R121 ;  /* 0x0000007900797220 */ /* 0x040fe20000410000 */
[----:B------:R1:W-:Y:S01]  /*fea0*/  MUFU.EX2 R247, R2 ;  /* 0x0000000200f77308 */ /* 0x0003e20000000800 */
[C---:B------:R-:W-:Y:S02]  /*feb0*/  FMUL.FTZ R132, R0.reuse, R132 ;  /* 0x0000008400847220 */ /* 0x040fe40000410000 */
[----:B------:R-:W-:Y:S02]  /*fec0*/  FMUL.FTZ R133, R0, R133 ;  /* 0x0000008500857220 */ /* 0x000fe40000410000 */
[C---:B---3--:R-:W-:Y:S01]  /*fed0*/  FMUL.FTZ R23, R3.reuse, R167 ;  /* 0x000000a703177220 */ /* 0x048fe20000410000 */
[----:B------:R-:W-:Y:S01]  /*fee0*/  MOV R167, R50 ;  /* 0x0000003200a77202 */ /* 0x000fe20000000f00 */
[C---:B------:R-:W-:Y:S01]  /*fef0*/  FMUL.FTZ R38, R3.reuse, R162 ;  /* 0x000000a203267220 */ /* 0x040fe20000410000 */
[----:B------:R-:W-:Y:S01]  /*ff00*/  MOV R162, R47 ;  /* 0x0000002f00a27202 */ /* 0x000fe20000000f00 */
[C---:B------:R-:W-:Y:S01]  /*ff10*/  FMUL.FTZ R39, R3.reuse, R163 ;  /* 0x000000a303277220 */ /* 0x040fe20000410000 */
[----:B------:R-:W-:Y:S01]  /*ff20*/  MOV R163, R46 ;  /* 0x0000002e00a37202 */ /* 0x000fe20000000f00 */
[C---:B------:R-:W-:Y:S01]  /*ff30*/  FMUL.FTZ R10, R3.reuse, R174 ;  /* 0x000000ae030a7220 */ /* 0x040fe20000410000 */
[----:B------:R-:W3:Y:S01]  /*ff40*/  LDSM.16.MT88.4 R44, [R218+0x2080] ;  /* 0x00208000da2c783b */ /* 0x000ee20000004200 */
[----:B------:R-:W-:Y:S01]  /*ff50*/  FMUL.FTZ R42, R3, R138 ;  /* 0x0000008a032a7220 */ /* 0x000fe20000410000 */
[----:B------:R-:W-:Y:S01]  /*ff60*/  F2FP.BF16.PACK_AB R138, R167, R163 ;  /* 0x000000a3a78a723e */ /* 0x000fe200000010ff */
[C---:B------:R-:W-:Y:S01]  /*ff70*/  FMUL.FTZ R43, R3.reuse, R139 ;  /* 0x0000008b032b7220 */ /* 0x040fe20000410000 */
[----:B------:R-:W-:Y:S01]  /*ff80*/  F2FP.BF16.PACK_AB R139, R162, R164 ;  /* 0x000000a4a28b723e */ /* 0x000fe200000010ff */
[C---:B----4-:R-:W-:Y:S02]  /*ff90*/  FMUL.FTZ R13, R4.reuse, R177 ;  /* 0x000000b1040d7220 */ /* 0x050fe40000410000 */
[C---:B------:R-:W-:Y:S01]  /*ffa0*/  FMUL.FTZ R54, R3.reuse, R150 ;  /* 0x0000009603367220 */ /* 0x040fe20000410000 */
[----:B------:R-:W4:Y:S01]  /*ffb0*/  LDL.LU R177, [R1+0x84] ;  /* 0x0000840001b17983 */ /* 0x000f220000300800 */
[----:B------:R-:W-:Y:S02]  /*ffc0*/  FMUL.FTZ R55, R3, R151 ;  /* 0x0000009703377220 */ /* 0x000fe40000410000 */
[C---:B------:R-:W-:Y:S02]  /*ffd0*/  FMUL.FTZ R12, R4.reuse, R176 ;  /* 0x000000b0040c7220 */ /* 0x040fe40000410000 */
[----:B-1----:R-:W-:Y:S01]  /*ffe0*/  FFMA.FTZ R2, R15, c[0x0][0x2d0], -R155 ;  /* 0x0000b4000f027a23 */ /* 0x002fe2000001089b */
[----:B------:R-:W-:Y:S01]  /*fff0*/  MUFU.EX2 R176, R208 ;  /* 0x000000d000b07308 */ /* 0x000fe20000000800 */
[C---:B------:R-:W-:Y:S01]  /*10000*/  FMUL.FTZ R16, R4.reuse, R180 ;  /* 0x000000b404107220 */ /* 0x040fe20000410000 */
[----:B------:R-:W-:Y:S01]  /*10010*/  MOV R180, R164 ;  /* 0x000000a400b47202 */ /* 0x000fe20000000f00 */
[C---:B------:R-:W-:Y:S02]  /*10020*/  FMUL.FTZ R17, R4.reuse, R181 ;  /* 0x000000b504117220 */ /* 0x040fe40000410000 */
[C---:B------:R-:W-:Y:S02]  /*10030*/  FMUL.FTZ R26, R3.reuse, R170 ;  /* 0x000000aa031a7220 */ /* 0x040fe40000410000 */
[C---:B------:R-:W-:Y:S02]  /*10040*/  FMUL.FTZ R27, R3.reuse, R171 ;  /* 0x000000ab031b7220 */ /* 0x040fe40000410000 */
[C---:B------:R-:W-:Y:S01]  /*10050*/  FMUL.FTZ R32, R4.reuse, R188 ;  /* 0x000000bc04207220 */ /* 0x040fe20000410000 */
[----:B------:R1:W5:Y:S01]  /*10060*/  MUFU.EX2 R248, R2 ;  /* 0x0000000200f87308 */ /* 0x0003620000000800 */
        /* <DEDUP_REMOVED lines=9> */
[----:B------:R-:W-:Y:S02]  /*10100*/  FMUL.FTZ R65, R4, R65 ;  /* 0x0000004104417220 */ /* 0x000fe40000410000 */
[C---:B------:R-:W-:Y:S01]  /*10110*/  FMUL.FTZ R70, R3.reuse, R70 ;  /* 0x0000004603467220 */ /* 0x040fe20000410000 */
[----:B------:R-:W-:Y:S01]  /*10120*/  MUFU.EX2 R171, R210 ;  /* 0x000000d200ab7308 */ /* 0x000fe20000000800 */
[C---:B------:R-:W-:Y:S02]  /*10130*/  FMUL.FTZ R71, R3.reuse, R71 ;  /* 0x0000004703477220 */ /* 0x040fe40000410000 */
[C---:B------:R-:W-:Y:S01]  /*10140*/  FMUL.FTZ R74, R3.reuse, R74 ;  /* 0x0000004a034a7220 */ /* 0x040fe20000410000 */
[----:B-1----:R-:W-:Y:S01]  /*10150*/  FSEL R2, R6, RZ, P0 ;  /* 0x000000ff06027208 */ /* 0x002fe20000000000 */
[----:B------:R-:W-:Y:S01]  /*10160*/  FMUL.FTZ R75, R3, R75 ;  /* 0x0000004b034b7220 */ /* 0x000fe20000410000 */
[----:B-----5:R-:W-:Y:S01]  /*10170*/  F2FP.BF16.PACK_AB R149, R248, R247 ;  /* 0x000000f7f895723e */ /* 0x020fe200000010ff */
[----:B------:R-:W-:Y:S02]  /*10180*/  FMUL.FTZ R76, R4, R76 ;  /* 0x0000004c044c7220 */ /* 0x000fe40000410000 */
[----:B------:R-:W-:Y:S01]  /*10190*/  FADD.FTZ R2, -R2, R7 ;  /* 0x0000000702027221 */ /* 0x000fe20000010100 */
[----:B------:R1:W-:Y:S01]  /*101a0*/  MUFU.EX2 R210, R194 ;  /* 0x000000c200d27308 */ /* 0x0003e20000000800 */
[--C-:B------:R-:W-:Y:S02]  /*101b0*/  FFMA.FTZ R7, R19, c[0x0][0x2d0], -R155.reuse ;  /* 0x0000b40013077a23 */ /* 0x100fe4000001089b */
[----:B------:R-:W-:Y:S02]  /*101c0*/  FMUL.FTZ R2, R2, c[0x0][0x2d0] ;  /* 0x0000b40002027a20 */ /* 0x000fe40000410000 */
[C---:B------:R-:W-:Y:S02]  /*101d0*/  FMUL.FTZ R77, R4.reuse, R77 ;  /* 0x0000004d044d7220 */ /* 0x040fe40000410000 */
[C---:B------:R-:W-:Y:S02]  /*101e0*/  FMUL.FTZ R80, R4.reuse, R80 ;  /* 0x0000005004507220 */ /* 0x040fe40000410000 */
[C---:B------:R-:W-:Y:S01]  /*101f0*/  FMUL.FTZ R81, R4.reuse, R81 ;  /* 0x0000005104517220 */ /* 0x040fe20000410000 */
[----:B------:R5:W2:Y:S01]  /*10200*/  MUFU.EX2 R0, R2 ;  /* 0x0000000200007308 */ /* 0x000aa20000000800 */
[C---:B------:R-:W-:Y:S02]  /*10210*/  FMUL.FTZ R86, R3.reuse, R86 ;  /* 0x0000005603567220 */ /* 0x040fe40000410000 */
[C---:B------:R-:W-:Y:S02]  /*10220*/  FMUL.FTZ R87, R3.reuse, R87 ;  /* 0x0000005703577220 */ /* 0x040fe40000410000 */
[C---:B------:R-:W-:Y:S02]  /*10230*/  FMUL.FTZ R90, R3.reuse, R90 ;  /* 0x0000005a035a7220 */ /* 0x040fe40000410000 */
[----:B------:R-:W-:Y:S02]  /*10240*/  FMUL.FTZ R91, R3, R91 ;  /* 0x0000005b035b7220 */ /* 0x000fe40000410000 */
[C---:B------:R-:W-:Y:S01]  /*10250*/  FMUL.FTZ R92, R4.reuse, R92 ;  /* 0x0000005c045c7220 */ /* 0x040fe20000410000 */
[----:B------:R-:W3:Y:S01]  /*10260*/  MUFU.EX2 R11, R7 ;  /* 0x00000007000b7308 */ /* 0x000ee20000000800 */
[C---:B------:R-:W-:Y:S02]  /*10270*/  FMUL.FTZ R93, R4.reuse, R93 ;  /* 0x0000005d045d7220 */ /* 0x040fe40000410000 */
[C---:B------:R-:W-:Y:S01]  /*10280*/  FMUL.FTZ R96, R4.reuse, R96 ;  /* 0x0000006004607220 */ /* 0x040fe20000410000 */
[----:B-1----:R-:W-:Y:S01]  /*10290*/  F2FP.BF16.PACK_AB R194, R235, R214 ;  /* 0x000000d6ebc2723e */ /* 0x002fe200000010ff */
[----:B------:R-:W-:Y:S02]  /*102a0*/  FMUL.FTZ R97, R4, R97 ;  /* 0x0000006104617220 */ /* 0x000fe40000410000 */
[C---:B------:R-:W-:Y:S02]  /*102b0*/  FMUL.FTZ R102, R3.reuse, R102 ;  /* 0x0000006603667220 */ /* 0x040fe40000410000 */
[C---:B------:R-:W-:Y:S01]  /*102c0*/  FMUL.FTZ R103, R3.reuse, R103 ;  /* 0x0000006703677220 */ /* 0x040fe20000410000 */
[----:B------:R-:W-:Y:S01]  /*102d0*/  MUFU.EX2 R208, R203 ;  /* 0x000000cb00d07308 */ /* 0x000fe20000000800 */
[C---:B------:R-:W-:Y:S02]  /*102e0*/  FMUL.FTZ R106, R3.reuse, R106 ;  /* 0x0000006a036a7220 */ /* 0x040fe40000410000 */
[C---:B------:R-:W-:Y:S01]  /*102f0*/  FMUL.FTZ R107, R3.reuse, R107 ;  /* 0x0000006b036b7220 */ /* 0x040fe20000410000 */
[----:B-----5:R-:W5:Y:S01]  /*10300*/  LDL.LU R2, [R1+0x78] ;  /* 0x0000780001027983 */ /* 0x020f620000300800 */
[C---:B--2---:R-:W-:Y:S02]  /*10310*/  FMUL.FTZ R15, R0.reuse, R179 ;  /* 0x000000b3000f7220 */ /* 0x044fe40000410000 */
[C---:B------:R-:W-:Y:S01]  /*10320*/  FMUL.FTZ R14, R0.reuse, R178 ;  /* 0x000000b2000e7220 */ /* 0x040fe20000410000 */
[----:B------:R-:W2:Y:S01]  /*10330*/  LDL.LU R179, [R1+0x88] ;  /* 0x0000880001b37983 */ /* 0x000ea20000300800 */
[C---:B------:R-:W-:Y:S01]  /*10340*/  FMUL.FTZ R18, R0.reuse, R182 ;  /* 0x000000b600127220 */ /* 0x040fe20000410000 */
[----:B------:R-:W1:Y:S01]  /*10350*/  MUFU.EX2 R178, R204 ;  /* 0x000000cc00b27308 */ /* 0x000e620000000800 */
[C---:B------:R-:W-:Y:S02]  /*10360*/  FMUL.FTZ R19, R0.reuse, R183 ;  /* 0x000000b700137220 */ /* 0x040fe40000410000 */
[C---:B------:R-:W-:Y:S01]  /*10370*/  FMUL.FTZ R35, R0.reuse, R191 ;  /* 0x000000bf00237220 */ /* 0x040fe20000410000 */
[----:B---3--:R-:W-:Y:S01]  /*10380*/  MOV R174, R11 ;  /* 0x0000000b00ae7202 */ /* 0x008fe20000000f00 */
[C---:B------:R-:W-:Y:S01]  /*10390*/  FMUL.FTZ R11, R3.reuse, R175 ;  /* 0x000000af030b7220 */ /* 0x040fe20000410000 */
[----:B------:R-:W-:Y:S01]  /*103a0*/  MOV R175, R22 ;  /* 0x0000001600af7202 */ /* 0x000fe20000000f00 */
[----:B------:R-:W-:Y:S01]  /*103b0*/  FMUL.FTZ R22, R3, R166 ;  /* 0x000000a603167220 */ /* 0x000fe20000410000 */
[----:B------:R-:W-:Y:S01]  /*103c0*/  MOV R166, R51 ;  /* 0x0000003300a67202 */ /* 0x000fe20000000f00 */
[C---:B------:R-:W-:Y:S01]  /*103d0*/  FMUL.FTZ R50, R0.reuse, R146 ;  /* 0x0000009200327220 */ /* 0x040fe20000410000 */
[----:B------:R-:W-:Y:S01]  /*103e0*/  F2FP.BF16.PACK_AB R150, R175, R165 ;  /* 0x000000a5af96723e */ /* 0x000fe200000010ff */
[----:B------:R-:W-:Y:S01]  /*103f0*/  FMUL.FTZ R51, R0, R147 ;  /* 0x0000009300337220 */ /* 0x000fe20000410000 */
[-C--:B------:R-:W-:Y:S01]  /*10400*/  HMMA.16816.F32.BF16 R8, R136, R28.reuse, R8 ;  /* 0x0000001c8808723c */ /* 0x080fe20000041808 */
[----:B------:R-:W-:Y:S04]  /*10410*/  LDSM.16.MT88.4 R144, [R217+0x2880] ;  /* 0x00288000d990783b */ /* 0x000fe80000004200 */
[----:B------:R-:W-:Y:S01]  /*10420*/  F2FP.BF16.PACK_AB R151, R174, R166 ;  /* 0x000000a6ae97723e */ /* 0x000fe200000010ff */
[--C-:B------:R-:W-:Y:S02]  /*10430*/  FFMA.FTZ R160, R196, c[0x0][0x2d0], -R155.reuse ;  /* 0x0000b400c4a07a23 */ /* 0x100fe4000001089b */
[--C-:B------:R-:W-:Y:S04]  /*10440*/  FFMA.FTZ R7, R197, c[0x0][0x2d0], -R155.reuse ;  /* 0x0000b400c5077a23 */ /* 0x100fe8000001089b */
[C---:B------:R-:W-:Y:S01]  /*10450*/  HMMA.16816.F32.BF16 R12, R148.reuse, R28, R12 ;  /* 0x0000001c940c723c */ /* 0x040fe2000004180c */
[----:B------:R-:W-:Y:S03]  /*10460*/  MUFU.EX2 R203, R7 ;  /* 0x0000000700cb7308 */ /* 0x000fe60000000800 */
[C---:B------:R-:W-:Y:S02]  /*10470*/  FMUL.FTZ R62, R0.reuse, R62 ;  /* 0x0000003e003e7220 */ /* 0x040fe40000410000 */
[----:B------:R-:W-:Y:S02]  /*10480*/  FMUL.FTZ R63, R0, R63 ;  /* 0x0000003f003f7220 */ /* 0x000fe40000410000 */
[-C--:B------:R-:W-:Y:S04]  /*10490*/  HMMA.16816.F32.BF16 R16, R148, R30.reuse, R16 ;  /* 0x0000001e9410723c */ /* 0x080fe80000041810 */
[C---:B------:R-:W-:Y:S02]  /*104a0*/  FMUL.FTZ R28, R4.reuse, R184 ;  /* 0x000000b8041c7220 */ /* 0x040fe40000410000 */
[----:B------:R-:W-:Y:S02]  /*104b0*/  FMUL.FTZ R29, R4, R185 ;  /* 0x000000b9041d7220 */ /* 0x000fe40000410000 */
[C---:B------:R-:W-:Y:S04]  /*104c0*/  HMMA.16816.F32.BF16 R20, R136.reuse, R30, R20 ;  /* 0x0000001e8814723c */ /* 0x040fe80000041814 */
[C---:B------:R-:W-:Y:S02]  /*104d0*/  FMUL.FTZ R66, R0.reuse, R66 ;  /* 0x0000004200427220 */ /* 0x040fe40000410000 */
[C---:B------:R-:W-:Y:S02]  /*104e0*/  FMUL.FTZ R67, R0.reuse, R67 ;  /* 0x0000004300437220 */ /* 0x040fe40000410000 */
[-C--:B------:R-:W-:Y:S04]  /*104f0*/  HMMA.16816.F32.BF16 R24, R136, R44.reuse, R24 ;  /* 0x0000002c8818723c */ /* 0x080fe80000041818 */
[C---:B------:R-:W-:Y:S02]  /*10500*/  FMUL.FTZ R30, R0.reuse, R186 ;  /* 0x000000ba001e7220 */ /* 0x040fe40000410000 */
[C---:B------:R-:W-:Y:S02]  /*10510*/  FMUL.FTZ R31, R0.reuse, R187 ;  /* 0x000000bb001f7220 */ /* 0x040fe40000410000 */
[C---:B------:R-:W-:Y:S04]  /*10520*/  FMUL.FTZ R78, R0.reuse, R78 ;  /* 0x0000004e004e7220 */ /* 0x040fe80000410000 */
[C---:B------:R-:W-:Y:S01]  /*10530*/  FMUL.FTZ R79, R0.reuse, R79 ;  /* 0x0000004f004f7220 */ /* 0x040fe20000410000 */
[C---:B------:R-:W-:Y:S04]  /*10540*/  HMMA.16816.F32.BF16 R28, R148.reuse, R44, R28 ;  /* 0x0000002c941c723c */ /* 0x040fe8000004181c */
[C---:B------:R-:W-:Y:S02]  /*10550*/  FMUL.FTZ R82, R0.reuse, R82 ;  /* 0x0000005200527220 */ /* 0x040fe40000410000 */
[----:B------:R-:W-:Y:S02]  /*10560*/  FMUL.FTZ R83, R0, R83 ;  /* 0x0000005300537220 */ /* 0x000fe40000410000 */
[C---:B------:R-:W-:Y:S04]  /*10570*/  FMUL.FTZ R44, R4.reuse, R140 ;  /* 0x0000008c042c7220 */ /* 0x040fe80000410000 */
[----:B------:R-:W-:Y:S02]  /*10580*/  FMUL.FTZ R45, R4, R141 ;  /* 0x0000008d042d7220 */ /* 0x000fe40000410000 */
[C---:B------:R-:W-:Y:S02]  /*10590*/  FMUL.FTZ R94, R0.reuse, R94 ;  /* 0x0000005e005e7220 */ /* 0x040fe40000410000 */
[C---:B------:R-:W-:Y:S02]  /*105a0*/  FMUL.FTZ R95, R0.reuse, R95 ;  /* 0x0000005f005f7220 */ /* 0x040fe40000410000 */
[C---:B------:R-:W-:Y:S02]  /*105b0*/  FMUL.FTZ R98, R0.reuse, R98 ;  /* 0x0000006200627220 */ /* 0x040fe40000410000 */
[----:B------:R-:W-:Y:S02]  /*105c0*/  FMUL.FTZ R99, R0, R99 ;  /* 0x0000006300637220 */ /* 0x000fe40000410000 */
        /* <DEDUP_REMOVED lines=9> */
[C---:B------:R-:W-:Y:S02]  /*10660*/  FMUL.FTZ R119, R3.reuse, R119 ;  /* 0x0000007703777220 */ /* 0x040fe40000410000 */
        /* <DEDUP_REMOVED lines=12> */
[----:B-----5:R-:W-:Y:S02]  /*10730*/  FFMA.FTZ R168, R3, R2, R34 ;  /* 0x0000000203a87223 */ /* 0x020fe40000010022 */
[----:B------:R-:W-:Y:S02]  /*10740*/  FMUL.FTZ R34, R0, R190 ;  /* 0x000000be00227220 */ /* 0x000fe40000410000 */
[----:B------:R-:W-:Y:S02]  /*10750*/  FFMA.FTZ R3, R198, c[0x0][0x2d0], -R155 ;  /* 0x0000b400c6037a23 */ /* 0x000fe4000001089b */
[----:B--2---:R-:W-:Y:S01]  /*10760*/  FFMA.FTZ R4, R4, R179, R249 ;  /* 0x000000b304047223 */ /* 0x004fe200000100f9 */
[----:B------:R-:W-:Y:S01]  /*10770*/  MOV R179, R165 ;  /* 0x000000a500b37202 */ /* 0x000fe20000000f00 */
[----:B------:R-:W-:Y:S01]  /*10780*/  FADD.FTZ R168, R251, R168 ;  /* 0x000000a8fba87221 */ /* 0x000fe20000010000 */
[-C--:B------:R-:W-:Y:S01]  /*10790*/  HMMA.16816.F32.BF16 R32, R148, R46.reuse, R32 ;  /* 0x0000002e9420723c */ /* 0x080fe20000041820 */
[----:B------:R2:W-:Y:S02]  /*107a0*/  MUFU.EX2 R202, R3 ;  /* 0x0000000300ca7308 */ /* 0x0005e40000000800 */
[----:B-1----:R-:W-:Y:S01]  /*107b0*/  MOV R249, R178 ;  /* 0x000000b200f97202 */ /* 0x002fe20000000f00 */
[----:B------:R-:W-:Y:S01]  /*107c0*/  FFMA.FTZ R2, R192, c[0x0][0x2d0], -R155 ;  /* 0x0000b400c0027a23 */ /* 0x000fe2000001089b */
[----:B------:R-:W-:Y:S01]  /*107d0*/  MOV R178, R166 ;  /* 0x000000a600b27202 */ /* 0x000fe20000000f00 */
[----:B------:R-:W-:Y:S01]  /*107e0*/  FADD.FTZ R4, R250, R4 ;  /* 0x00000004fa047221 */ /* 0x000fe20000010000 */
[----:B------:R-:W-:Y:S01]  /*107f0*/  MOV R250, R173 ;  /* 0x000000ad00fa7202 */ /* 0x000fe20000000f00 */
[C---:B------:R-:W-:Y:S03]  /*10800*/  HMMA.16816.F32.BF16 R36, R136.reuse, R46, R36 ;  /* 0x0000002e8824723c */ /* 0x040fe60000041824 */
[----:B------:R1:W-:Y:S01]  /*10810*/  MUFU.EX2 R206, R2 ;  /* 0x0000000200ce7308 */ /* 0x0003e20000000800 */
[----:B------:R-:W-:Y:S02]  /*10820*/  F2FP.BF16.PACK_AB R192, R212, R213 ;  /* 0x000000d5d4c0723e */ /* 0x000fe400000010ff */
[----:B------:R-:W-:Y:S01]  /*10830*/  MOV R251, R169 ;  /* 0x000000a900fb7202 */ /* 0x000fe20000000f00 */
[C---:B------:R-:W-:Y:S01]  /*10840*/  FMUL.FTZ R46, R0.reuse, R142 ;  /* 0x0000008e002e7220 */ /* 0x040fe20000410000 */
[-C--:B------:R-:W-:Y:S04]  /*10850*/  HMMA.16816.F32.BF16 R40, R136, R156.reuse, R40 ;  /* 0x0000009c8828723c */ /* 0x080fe80000041828 */
[----:B------:R-:W-:Y:S02]  /*10860*/  FMUL.FTZ R47, R0, R143 ;  /* 0x0000008f002f7220 */ /* 0x000fe40000410000 */
[----:B------:R-:W3:Y:S01]  /*10870*/  LDSM.16.MT88.4 R140, [R219+0x2080] ;  /* 0x00208000db8c783b */ /* 0x000ee20000004200 */
[----:B--2---:R-:W-:Y:S04]  /*10880*/  FADD.FTZ R3, R179, R4 ;  /* 0x00000004b3037221 */ /* 0x004fe80000010000 */
[C---:B------:R-:W-:Y:S04]  /*10890*/  HMMA.16816.F32.BF16 R44, R148.reuse, R156, R44 ;  /* 0x0000009c942c723c */ /* 0x040fe8000004182c */
[----:B------:R-:W-:Y:S01]  /*108a0*/  FADD.FTZ R7, R175, R3 ;  /* 0x00000003af077221 */ /* 0x000fe20000010000 */
[----:B------:R-:W-:Y:S03]  /*108b0*/  MOV R3, R170 ;  /* 0x000000aa00037202 */ /* 0x000fe60000000f00 */
[-C--:B------:R-:W-:Y:S04]  /*108c0*/  HMMA.16816.F32.BF16 R48, R148, R158.reuse, R48 ;  /* 0x0000009e9430723c */ /* 0x080fe80000041830 */
[--C-:B-1----:R-:W-:Y:S02]  /*108d0*/  FFMA.FTZ R2, R201, c[0x0][0x2d0], -R155.reuse ;  /* 0x0000b400c9027a23 */ /* 0x102fe4000001089b */
[----:B------:R-:W-:Y:S02]  /*108e0*/  MUFU.EX2 R201, R160 ;  /* 0x000000a000c97308 */ /* 0x000fe40000000800 */
[C---:B------:R-:W-:Y:S01]  /*108f0*/  HMMA.16816.F32.BF16 R52, R136.reuse, R158, R52 ;  /* 0x0000009e8834723c */ /* 0x040fe20000041834 */
[----:B------:R-:W-:Y:S07]  /*10900*/  LDSM.16.MT88.4 R156, [R220+0x2880] ;  /* 0x00288000dc9c783b */ /* 0x000fee0000004200 */
[----:B------:R1:W-:Y:S01]  /*10910*/  MUFU.EX2 R204, R2 ;  /* 0x0000000200cc7308 */ /* 0x0003e20000000800 */
[-C--:B---3--:R-:W-:Y:S08]  /*10920*/  HMMA.16816.F32.BF16 R56, R136, R140.reuse, R56 ;  /* 0x0000008c8838723c */ /* 0x088ff00000041838 */
[C---:B------:R-:W-:Y:S04]  /*10930*/  HMMA.16816.F32.BF16 R60, R148.reuse, R140, R60 ;  /* 0x0000008c943c723c */ /* 0x040fe8000004183c */
[--C-:B-1----:R-:W-:Y:S04]  /*10940*/  FFMA.FTZ R2, R200, c[0x0][0x2d0], -R155.reuse ;  /* 0x0000b400c8027a23 */ /* 0x102fe8000001089b */
[-C--:B------:R-:W-:Y:S01]  /*10950*/  HMMA.16816.F32.BF16 R64, R148, R142.reuse, R64 ;  /* 0x0000008e9440723c */ /* 0x080fe20000041840 */
[----:B------:R1:W-:Y:S07]  /*10960*/  MUFU.EX2 R205, R2 ;  /* 0x0000000200cd7308 */ /* 0x0003ee0000000800 */
[C---:B------:R-:W-:Y:S01]  /*10970*/  HMMA.16816.F32.BF16 R68, R136.reuse, R142, R68 ;  /* 0x0000008e8844723c */ /* 0x040fe20000041844 */
[----:B------:R-:W2:Y:S03]  /*10980*/  LDSM.16.MT88.4 R140, [R217+0x3880] ;  /* 0x00388000d98c783b */ /* 0x000ea60000004200 */
[--C-:B-1----:R-:W-:Y:S05]  /*10990*/  FFMA.FTZ R2, R199, c[0x0][0x2d0], -R155.reuse ;  /* 0x0000b400c7027a23 */ /* 0x102fea000001089b */
[----:B------:R-:W-:Y:S03]  /*109a0*/  LDSM.16.MT88.4 R196, [R220+0x3080] ;  /* 0x00308000dcc4783b */ /* 0x000fe60000004200 */
[----:B------:R-:W-:Y:S01]  /*109b0*/  FFMA.FTZ R155, R195, c[0x0][0x2d0], -R155 ;  /* 0x0000b400c39b7a23 */ /* 0x000fe2000001089b */
[----:B------:R4:W-:Y:S10]  /*109c0*/  MUFU.EX2 R207, R2 ;  /* 0x0000000200cf7308 */ /* 0x0009f40000000800 */
[----:B------:R-:W1:Y:S01]  /*109d0*/  MUFU.EX2 R200, R155 ;  /* 0x0000009b00c87308 */ /* 0x000e620000000800 */
[-C--:B--2---:R-:W-:Y:S03]  /*109e0*/  HMMA.16816.F32.BF16 R72, R136, R140.reuse, R72 ;  /* 0x0000008c8848723c */ /* 0x084fe60000041848 */
[----:B----4-:R-:W-:Y:S01]  /*109f0*/  FFMA.FTZ R2, R0, R177, R247 ;  /* 0x000000b100027223 */ /* 0x010fe200000100f7 */
[----:B------:R-:W-:Y:S01]  /*10a00*/  MOV R177, R167 ;  /* 0x000000a700b17202 */ /* 0x000fe20000000f00 */
[----:B------:R-:W-:Y:S01]  /*10a10*/  FADD.FTZ R0, R252, R161 ;  /* 0x000000a1fc007221 */ /* 0x000fe20000010000 */
[----:B------:R-:W-:Y:S02]  /*10a20*/  LDSM.16.MT88.4 R164, [R217+0x3080] ;  /* 0x00308000d9a4783b */ /* 0x000fe40000004200 */
[C---:B------:R-:W-:Y:S04]  /*10a30*/  HMMA.16816.F32.BF16 R76, R148.reuse, R140, R76 ;  /* 0x0000008c944c723c */ /* 0x040fe8000004184c */
[----:B------:R-:W-:Y:S01]  /*10a40*/  MOV R247, R176 ;  /* 0x000000b000f77202 */ /* 0x000fe20000000f00 */
[----:B------:R-:W-:Y:S01]  /*10a50*/  FADD.FTZ R169, R248, R2 ;  /* 0x00000002f8a97221 */ /* 0x000fe20000010000 */
[----:B------:R-:W-:Y:S01]  /*10a60*/  MOV R176, R162 ;  /* 0x000000a200b07202 */ /* 0x000fe20000000f00 */
[----:B------:R-:W-:Y:S01]  /*10a70*/  FADD.FTZ R2, R163, R0 ;  /* 0x00000000a3027221 */ /* 0x000fe20000010000 */
[-C--:B------:R-:W-:Y:S01]  /*10a80*/  HMMA.16816.F32.BF16 R80, R148, R142.reuse, R80 ;  /* 0x0000008e9450723c */ /* 0x080fe20000041850 */
[----:B------:R-:W-:Y:S03]  /*10a90*/  LDSM.16.MT88.4 R160, [R218+0x3080] ;  /* 0x00308000daa0783b */ /* 0x000fe60000004200 */
[----:B------:R-:W-:Y:S01]  /*10aa0*/  FADD.FTZ R0, R180, R168 ;  /* 0x000000a8b4007221 */ /* 0x000fe20000010000 */
[----:B------:R-:W-:Y:S01]  /*10ab0*/  MOV R248, R172 ;  /* 0x000000ac00f87202 */ /* 0x000fe20000000f00 */
[----:B------:R-:W-:Y:S01]  /*10ac0*/  FADD.FTZ R4, R178, R169 ;  /* 0x000000a9b2047221 */ /* 0x000fe20000010000 */
[----:B-1----:R-:W-:Y:S01]  /*10ad0*/  F2FP.BF16.PACK_AB R195, R200, R201 ;  /* 0x000000c9c8c3723e */ /* 0x002fe200000010ff */
[C---:B------:R-:W-:Y:S01]  /*10ae0*/  HMMA.16816.F32.BF16 R84, R136.reuse, R142, R84 ;  /* 0x0000008e8854723c */ /* 0x040fe20000041854 */
[----:B------:R-:W1:Y:S03]  /*10af0*/  LDSM.16.MT88.4 R140, [R218+0x3880] ;  /* 0x00388000da8c783b */ /* 0x000e660000004200 */
[----:B------:R-:W-:Y:S01]  /*10b00*/  FADD.FTZ R155, R176, R0 ;  /* 0x00000000b09b7221 */ /* 0x000fe20000010000 */
[----:B------:R-:W-:Y:S01]  /*10b10*/  MOV R252, R193 ;  /* 0x000000c100fc7202 */ /* 0x000fe20000000f00 */
[----:B------:R-:W-:Y:S01]  /*10b20*/  FADD.FTZ R0, R174, R4 ;  /* 0x00000004ae007221 */ /* 0x000fe20000010000 */
[----:B------:R-:W-:Y:S01]  /*10b30*/  F2FP.BF16.PACK_AB R193, R203, R202 ;  /* 0x000000cacbc1723e */ /* 0x000fe200000010ff */
[----:B------:R-:W-:Y:S04]  /*10b40*/  FADD.FTZ R2, R177, R2 ;  /* 0x00000002b1027221 */ /* 0x000fe80000010000 */
[----:B------:R-:W-:Y:S02]  /*10b50*/  FADD.FTZ R4, R211, R2 ;  /* 0x00000002d3047221 */ /* 0x000fe40000010000 */
[----:B------:R-:W-:Y:S01]  /*10b60*/  FADD.FTZ R3, R3, R155 ;  /* 0x0000009b03037221 */ /* 0x000fe20000010000 */
[----:B------:R-:W-:Y:S01]  /*10b70*/  MOV R155, R154 ;  /* 0x0000009a009b7202 */ /* 0x000fe20000000f00 */
[----:B------:R-:W-:Y:S02]  /*10b80*/  FADD.FTZ R2, R209, R7 ;  /* 0x00000007d1027221 */ /* 0x000fe40000010000 */
[----:B------:R-:W-:Y:S02]  /*10b90*/  FADD.FTZ R0, R206, R0 ;  /* 0x00000000ce007221 */ /* 0x000fe40000010000 */
[C---:B------:R-:W-:Y:S01]  /*10ba0*/  FADD.FTZ R7, R210.reuse, R2 ;  /* 0x00000002d2077221 */ /* 0x040fe20000010000 */
        /* <DEDUP_REMOVED lines=12> */
[----:B------:R-:W-:Y:S01]  /*10c70*/  F2FP.BF16.PACK_AB R140, R210, R209 ;  /* 0x000000d1d28c723e */ /* 0x000fe200000010ff */
[-C--:B------:R-:W-:Y:S01]  /*10c80*/  HMMA.16816.F32.BF16 R128, R148, R142.reuse, R128 ;  /* 0x0000008e9480723c */ /* 0x080fe20000041880 */
[----:B------:R-:W1:Y:S03]  /*10c90*/  LDSM.16.MT88.4 R148, [R218+0x2880] ;  /* 0x00288000da94783b */ /* 0x000e660000004200 */
[----:B------:R-:W-:Y:S04]  /*10ca0*/  F2FP.BF16.PACK_AB R141, R204, R206 ;  /* 0x000000cecc8d723e */ /* 0x000fe800000010ff */
[----:B------:R-:W-:Y:S07]  /*10cb0*/  HMMA.16816.F32.BF16 R132, R136, R142, R132 ;  /* 0x0000008e8884723c */ /* 0x000fee0000041884 */
[----:B------:R-:W-:Y:S02]  /*10cc0*/  F2FP.BF16.PACK_AB R136, R171, R211 ;  /* 0x000000d3ab88723e */ /* 0x000fe400000010ff */
[----:B------:R-:W-:Y:S03]  /*10cd0*/  F2FP.BF16.PACK_AB R137, R172, R170 ;  /* 0x000000aaac89723e */ /* 0x000fe600000010ff */
[----:B------:R-:W-:Y:S02]  /*10ce0*/  F2FP.BF16.PACK_AB R138, R247, R173 ;  /* 0x000000adf78a723e */ /* 0x000fe400000010ff */
[----:B------:R-:W-:Y:S02]  /*10cf0*/  F2FP.BF16.PACK_AB R139, R249, R251 ;  /* 0x000000fbf98b723e */ /* 0x000fe400000010ff */
[----:B------:R-:W-:Y:S02]  /*10d00*/  F2FP.BF16.PACK_AB R142, R208, R252 ;  /* 0x000000fcd08e723e */ /* 0x000fe400000010ff */
[----:B------:R-:W-:Y:S02]  /*10d10*/  F2FP.BF16.PACK_AB R143, R207, R205 ;  /* 0x000000cdcf8f723e */ /* 0x000fe400000010ff */
[----:B------:R-:W-:Y:S01]  /*10d20*/  MOV R211, R171 ;  /* 0x000000ab00d37202 */ /* 0x000fe20000000f00 */
[-C--:B------:R-:W-:Y:S08]  /*10d30*/  HMMA.16816.F32.BF16 R8, R136, R144.reuse, R8 ;  /* 0x000000908808723c */ /* 0x080ff00000041808 */
[C---:B------:R-:W-:Y:S08]  /*10d40*/  HMMA.16816.F32.BF16 R12, R140.reuse, R144, R12 ;  /* 0x000000908c0c723c */ /* 0x040ff0000004180c */
[-C--:B------:R-:W-:Y:S08]  /*10d50*/  HMMA.16816.F32.BF16 R16, R140, R146.reuse, R16 ;  /* 0x000000928c10723c */ /* 0x080ff00000041810 */
[C---:B------:R-:W-:Y:S01]  /*10d60*/  HMMA.16816.F32.BF16 R20, R136.reuse, R146, R20 ;  /* 0x000000928814723c */ /* 0x040fe20000041814 */
[----:B------:R-:W2:Y:S07]  /*10d70*/  LDSM.16.MT88.4 R144, [R219+0x2880] ;  /* 0x00288000db90783b */ /* 0x000eae0000004200 */
        /* <DEDUP_REMOVED lines=20> */
[-C--:B---3--:R-:W-:Y:S08]  /*10ec0*/  HMMA.16816.F32.BF16 R88, R136, R156.reuse, R88 ;  /* 0x0000009c8858723c */ /* 0x088ff00000041858 */
[C---:B------:R-:W-:Y:S07]  /*10ed0*/  HMMA.16816.F32.BF16 R92, R140.reuse, R156, R92 ;  /* 0x0000009c8c5c723c */ /* 0x040fee000004185c */
[----:B------:R-:W-:Y:S01]  /*10ee0*/  F2FP.BF16.PACK_AB R156, R245, R246 ;  /* 0x000000f6f59c723e */ /* 0x000fe200000010ff */
[-C--:B------:R-:W-:Y:S04]  /*10ef0*/  HMMA.16816.F32.BF16 R96, R140, R158.reuse, R96 ;  /* 0x0000009e8c60723c */ /* 0x080fe80000041860 */
[----:B------:R-:W-:Y:S04]  /*10f00*/  F2FP.BF16.PACK_AB R157, R241, R242 ;  /* 0x000000f2f19d723e */ /* 0x000fe800000010ff */
[C---:B------:R-:W-:Y:S07]  /*10f10*/  HMMA.16816.F32.BF16 R100, R136.reuse, R158, R100 ;  /* 0x0000009e8864723c */ /* 0x040fee0000041864 */
[----:B------:R-:W-:Y:S01]  /*10f20*/  F2FP.BF16.PACK_AB R158, R243, R244 ;  /* 0x000000f4f39e723e */ /* 0x000fe200000010ff */
[-C--:B--2---:R-:W-:Y:S04]  /*10f30*/  HMMA.16816.F32.BF16 R104, R136, R144.reuse, R104 ;  /* 0x000000908868723c */ /* 0x084fe80000041868 */
[----:B------:R-:W-:Y:S04]  /*10f40*/  F2FP.BF16.PACK_AB R159, R215, R236 ;  /* 0x000000ecd79f723e */ /* 0x000fe800000010ff */
[C---:B------:R-:W-:Y:S08]  /*10f50*/  HMMA.16816.F32.BF16 R108, R140.reuse, R144, R108 ;  /* 0x000000908c6c723c */ /* 0x040ff0000004186c */
[-C--:B------:R-:W-:Y:S08]  /*10f60*/  HMMA.16816.F32.BF16 R112, R140, R146.reuse, R112 ;  /* 0x000000928c70723c */ /* 0x080ff00000041870 */
[C---:B------:R-:W-:Y:S08]  /*10f70*/  HMMA.16816.F32.BF16 R116, R136.reuse, R146, R116 ;  /* 0x000000928874723c */ /* 0x040ff00000041874 */
[-C--:B-1----:R-:W-:Y:S08]  /*10f80*/  HMMA.16816.F32.BF16 R120, R136, R148.reuse, R120 ;  /* 0x000000948878723c */ /* 0x082ff00000041878 */
[C---:B------:R-:W-:Y:S08]  /*10f90*/  HMMA.16816.F32.BF16 R124, R140.reuse, R148, R124 ;  /* 0x000000948c7c723c */ /* 0x040ff0000004187c */
[-C--:B------:R-:W-:Y:S08]  /*10fa0*/  HMMA.16816.F32.BF16 R128, R140, R150.reuse, R128 ;  /* 0x000000968c80723c */ /* 0x080ff00000041880 */
[----:B------:R-:W-:Y:S08]  /*10fb0*/  HMMA.16816.F32.BF16 R132, R136, R150, R132 ;  /* 0x000000968884723c */ /* 0x000ff00000041884 */
[-C--:B------:R-:W-:Y:S01]  /*10fc0*/  HMMA.16816.F32.BF16 R172, R156, R164.reuse, R8 ;  /* 0x000000a49cac723c */ /* 0x080fe20000041808 */
[----:B------:R-:W1:Y:S07]  /*10fd0*/  LDSM.16.MT88.4 R8, [R219+0x3080] ;  /* 0x00308000db08783b */ /* 0x000e6e0000004200 */
[C---:B------:R-:W-:Y:S01]  /*10fe0*/  HMMA.16816.F32.BF16 R176, R192.reuse, R164, R12 ;  /* 0x000000a4c0b0723c */ /* 0x040fe2000004180c */
[----:B------:R-:W2:Y:S07]  /*10ff0*/  LDSM.16.MT88.4 R12, [R217+0x4880] ;  /* 0x00488000d90c783b */ /* 0x000eae0000004200 */
[-C--:B------:R-:W-:Y:S01]  /*11000*/  HMMA.16816.F32.BF16 R180, R192, R166.reuse, R16 ;  /* 0x000000a6c0b4723c */ /* 0x080fe20000041810 */
[----:B------:R-:W3:Y:S07]  /*11010*/  LDSM.16.MT88.4 R16, [R218+0x4880] ;  /* 0x00488000da10783b */ /* 0x000eee0000004200 */
[C---:B------:R-:W-:Y:S01]  /*11020*/  HMMA.16816.F32.BF16 R164, R156.reuse, R166, R20 ;  /* 0x000000a69ca4723c */ /* 0x040fe20000041814 */
[----:B------:R-:W4:Y:S07]  /*11030*/  LDSM.16.MT88.4 R20, [R220+0x4880] ;  /* 0x00488000dc14783b */ /* 0x000f2e0000004200 */
[-C--:B------:R-:W-:Y:S01]  /*11040*/  HMMA.16816.F32.BF16 R168, R156, R160.reuse, R24 ;  /* 0x000000a09ca8723c */ /* 0x080fe20000041818 */
[----:B------:R-:W2:Y:S07]  /*11050*/  LDSM.16.MT88.4 R24, [R219+0x4880] ;  /* 0x00488000db18783b */ /* 0x000eae0000004200 */
        /* <DEDUP_REMOVED lines=8> */
[C---:B------:R-:W-:Y:S07]  /*110e0*/  HMMA.16816.F32.BF16 R60, R192.reuse, R8, R60 ;  /* 0x00000008c03c723c */ /* 0x040fee000004183c */
[----:B------:R-:W-:Y:S01]  /*110f0*/  FADD.FTZ R9, R211, R4 ;  /* 0x00000004d3097221 */ /* 0x000fe20000010000 */
[-C--:B------:R-:W-:Y:S04]  /*11100*/  HMMA.16816.F32.BF16 R64, R192, R10.reuse, R64 ;  /* 0x0000000ac040723c */ /* 0x080fe80000041840 */
[----:B------:R-:W-:Y:S02]  /*11110*/  FADD.FTZ R4, R204, R0 ;  /* 0x00000000cc047221 */ /* 0x000fe40000010000 */
[----:B------:R-:W-:Y:S02]  /*11120*/  FADD.FTZ R0, R252, R7 ;  /* 0x00000007fc007221 */ /* 0x000fe40000010000 */
[C---:B------:R-:W-:Y:S01]  /*11130*/  HMMA.16816.F32.BF16 R68, R156.reuse, R10, R68 ;  /* 0x0000000a9c44723c */ /* 0x040fe20000041844 */
[----:B------:R-:W5:Y:S03]  /*11140*/  LDL R10, [R1+0x8c] ;  /* 0x00008c00010a7983 */ /* 0x000f660000100800 */
[----:B------:R-:W-:Y:S02]  /*11150*/  FADD.FTZ R8, R248, R3 ;  /* 0x00000003f8087221 */ /* 0x000fe40000010000 */
[----:B------:R-:W-:Y:S02]  /*11160*/  FADD.FTZ R3, R250, R9 ;  /* 0x00000009fa037221 */ /* 0x000fe40000010000 */
        /* <DEDUP_REMOVED lines=21> */
[C---:B------:R-:W-:Y:S01]  /*112c0*/  HMMA.16816.F32.BF16 R100, R156.reuse, R18, R100 ;  /* 0x000000129c64723c */ /* 0x040fe20000041864 */
[----:B------:R1:W-:Y:S03]  /*112d0*/  STL [R1+0x74], R4 ;  /* 0x0000740401007387 */ /* 0x0003e60000100800 */
[----:B------:R-:W-:Y:S02]  /*112e0*/  FADD.FTZ R0, R203, R3 ;  /* 0x00000003cb007221 */ /* 0x000fe40000010000 */
[----:B------:R-:W-:Y:S02]  /*112f0*/  FADD.FTZ R8, R213, R8 ;  /* 0x00000008d5087221 */ /* 0x000fe40000010000 */
[-C--:B----4-:R-:W-:Y:S04]  /*11300*/  HMMA.16816.F32.BF16 R104, R156, R20.reuse, R104 ;  /* 0x000000149c68723c */ /* 0x090fe80000041868 */
[----:B------:R-:W-:Y:S04]  /*11310*/  FADD.FTZ R2, R212, R8 ;  /* 0x00000008d4027221 */ /* 0x000fe80000010000 */
[C---:B------:R-:W-:Y:S04]  /*11320*/  HMMA.16816.F32.BF16 R108, R192.reuse, R20, R108 ;  /* 0x00000014c06c723c */ /* 0x040fe8000004186c */
[----:B------:R-:W-:Y:S02]  /*11330*/  FADD.FTZ R3, R214, R2 ;  /* 0x00000002d6037221 */ /* 0x000fe40000010000 */
[----:B------:R-:W-:Y:S01]  /*11340*/  FADD.FTZ R2, R201, R0 ;  /* 0x00000000c9027221 */ /* 0x000fe20000010000 */
[----:B------:R-:W-:Y:S01]  /*11350*/  IADD3 R0, R230, -0x1, RZ ;  /* 0xffffffffe6007810 */ /* 0x000fe20007ffe0ff */
[-C--:B------:R-:W-:Y:S04]  /*11360*/  HMMA.16816.F32.BF16 R112, R192, R22.reuse, R112 ;  /* 0x00000016c070723c */ /* 0x080fe80000041870 */
[----:B-1----:R-:W-:Y:S01]  /*11370*/  FADD.FTZ R4, R215, R7 ;  /* 0x00000007d7047221 */ /* 0x002fe20000010000 */
[----:B------:R-:W-:Y:S01]  /*11380*/  MOV R7, R6 ;  /* 0x0000000600077202 */ /* 0x000fe20000000f00 */
[----:B------:R-:W-:Y:S02]  /*11390*/  FADD.FTZ R3, R235, R3 ;  /* 0x00000003eb037221 */ /* 0x000fe40000010000 */
[C---:B------:R-:W-:Y:S01]  /*113a0*/  HMMA.16816.F32.BF16 R116, R156.reuse, R22, R116 ;  /* 0x000000169c74723c */ /* 0x040fe20000041874 */
[----:B------:R1:W-:Y:S03]  /*113b0*/  STL [R1+0x78], R4 ;  /* 0x0000780401007387 */ /* 0x0003e60000100800 */
[----:B------:R-:W-:Y:S01]  /*113c0*/  FADD.FTZ R2, R200, R2 ;  /* 0x00000002c8027221 */ /* 0x000fe20000010000 */
[----:B------:R1:W-:Y:S03]  /*113d0*/  STL [R1+0x88], R3 ;  /* 0x0000880301007387 */ /* 0x0003e60000100800 */
[-C--:B------:R-:W-:Y:S01]  /*113e0*/  HMMA.16816.F32.BF16 R120, R156, R24.reuse, R120 ;  /* 0x000000189c78723c */ /* 0x080fe20000041878 */
[----:B------:R1:W-:Y:S07]  /*113f0*/  STL [R1+0x84], R2 ;  /* 0x0000840201007387 */ /* 0x0003ee0000100800 */
[C---:B------:R-:W-:Y:S08]  /*11400*/  HMMA.16816.F32.BF16 R124, R192.reuse, R24, R124 ;  /* 0x00000018c07c723c */ /* 0x040ff0000004187c */
[-C--:B------:R-:W-:Y:S08]  /*11410*/  HMMA.16816.F32.BF16 R128, R192, R26.reuse, R128 ;  /* 0x0000001ac080723c */ /* 0x080ff00000041880 */
[----:B------:R-:W-:Y:S07]  /*11420*/  HMMA.16816.F32.BF16 R132, R156, R26, R132 ;  /* 0x0000001a9c84723c */ /* 0x000fee0000041884 */
[----:B------:R-:W-:Y:S02]  /*11430*/  MOV R156, R153 ;  /* 0x00000099009c7202 */ /* 0x000fe40000000f00 */
[----:B------:R-:W-:Y:S02]  /*11440*/  MOV R157, R152 ;  /* 0x00000098009d7202 */ /* 0x000fe40000000f00 */
[----:B-----5:R-:W-:Y:S02]  /*11450*/  ISETP.GT.AND P0, PT, R230, R10, PT ;  /* 0x0000000ae600720c */ /* 0x020fe40003f04270 */
[----:B------:R-:W-:Y:S11]  /*11460*/  MOV R230, R0 ;  /* 0x0000000000e67202 */ /* 0x000ff60000000f00 */
[----:B-1----:R-:W-:-:S05]  /*11470*/  @P0 BRA `(.L_x_1331) ;  /* 0xffffb64000000947 */ /* 0x002fca000383ffff */
[----:B------:R-:W2:Y:S01]  /*11480*/  LDL R3, [R1+0x4] ;  /* 0x0000040001037983 */ /* 0x000ea20000100800 */
[----:B------:R-:W-:Y:S01]  /*11490*/  IMAD.MOV.U32 R156, RZ, RZ, R153 ;  /* 0x000000ffff9c7224 */ /* 0x000fe200078e0099 */
[----:B------:R-:W-:Y:S01]  /*114a0*/  MOV R7, R6 ;  /* 0x0000000600077202 */ /* 0x000fe20000000f00 */
[----:B------:R-:W-:Y:S01]  /*114b0*/  IMAD.MOV.U32 R155, RZ, RZ, R154 ;  /* 0x000000ffff9b7224 */ /* 0x000fe200078e009a */
[----:B------:R-:W-:Y:S01]  /*114c0*/  MOV R230, R0 ;  /* 0x0000000000e67202 */ /* 0x000fe20000000f00 */
[----:B------:R-:W-:Y:S01]  /*114d0*/  IMAD.MOV.U32 R157, RZ, RZ, R152 ;  /* 0x000000ffff9d7224 */ /* 0x000fe200078e0098 */
[----:B--2---:R-:W-:-:S02]  /*114e0*/  SHF.L.U32 R3, R3, 0x7, RZ ;  /* 0x0000000703037819 */ /* 0x004fc400000006ff */
.L_x_1300:
[----:B-1----:R-:W2:Y:S04]  /*114f0*/  LDL R2, [R1+0x64] ;  /* 0x0000640001027983 */ /* 0x002ea80000100800 */
[----:B------:R-:W3:Y:S01]  /*11500*/  LDL R4, [R1+0x58] ;  /* 0x0000580001047983 */ /* 0x000ee20000100800 */
[----:B------:R-:W-:Y:S01]  /*11510*/  IMAD.MOV.U32 R6, RZ, RZ, 0x1 ;  /* 0x00000001ff067424 */ /* 0x000fe200078e00ff */
[----:B------:R-:W-:-:S02]  /*11520*/  IADD3 R3, R3, 0x7f, RZ ;  /* 0x0000007f03037810 */ /* 0x000fc40007ffe0ff */
[----:B------:R-:W-:Y:S02]  /*11530*/  LOP3.LUT R229, R229, 0xfffffbff, RZ, 0xc0, !PT ;  /* 0xfffffbffe5e57812 */ /* 0x000fe400078ec0ff */
[----:B------:R-:W-:-:S13]  /*11540*/  ISETP.NE.AND P0, PT, R6, c[0x0][0x2c4], PT ;  /* 0x0000b10006007a0c */ /* 0x000fda0003f05270 */
[----:B------:R-:W-:Y:S01]  /*11550*/  @P0 IMAD.HI.U32 R0, R3, c[0x0][0x2c8], RZ ;  /* 0x0000b20003000a27 */ /* 0x000fe200078e00ff */
[----:B------:R-:W-:-:S04]  /*11560*/  @P0 LOP3.LUT R229, R229, 0x400, RZ, 0xfc, !PT ;  /* 0x00000400e5e50812 */ /* 0x000fc800078efcff */
[----:B------:R-:W-:Y:S02]  /*11570*/  @P0 SHF.R.U32.HI R3, RZ, c[0x0][0x2cc], R0 ;  /* 0x0000b300ff030a19 */ /* 0x000fe40000011600 */
[----:B------:R-:W-:Y:S02]  /*11580*/  ISETP.LE.AND P0, PT, R6, c[0x0][0x32c], PT ;  /* 0x0000cb0006007a0c */ /* 0x000fe40003f03270 */
[----:B------:R-:W-:-:S11]  /*11590*/  LOP3.LUT R229, R229, 0xfffffdff, RZ, 0xc0, !PT ;  /* 0xfffffdffe5e57812 */ /* 0x000fd600078ec0ff */
[----:B------:R-:W-:Y:S02]  /*115a0*/  @P0 LOP3.LUT R229, R229, 0x200, RZ, 0xfc, !PT ;  /* 0x00000200e5e50812 */ /* 0x000fe400078efcff */
[----:B--2---:R-:W-:-:S05]  /*115b0*/  IADD3 R3, R3, 0x1, R2 ;  /* 0x0000000103037810 */ /* 0x004fca0007ffe002 */
[----:B---3--:R-:W-:-:S05]  /*115c0*/  IMAD.IADD R3, R3, 0x1, -R4 ;  /* 0x0000000103037824 */ /* 0x008fca00078e0a04 */
[----:B------:R-:W-:Y:S01]  /*115d0*/  IADD3 R2, R3, -c[0x0][0x324], RZ ;  /* 0x8000c90003027a10 */ /* 0x000fe20007ffe0ff */
[----:B------:R-:W-:Y:S05]  /*115e0*/  @!P0 BRA `(.L_x_1332) ;  /* 0x0000010000008947 */ /* 0x000fea0003800000 */
[----:B------:R-:W-:Y:S01]  /*115f0*/  MOV R0, R3 ;  /* 0x0000000300007202 */ /* 0x000fe20000000f00 */
[----:B------:R-:W-:Y:S03]  /*11600*/  BSSY B0, `(.L_x_1333) ;  /* 0x000000c000007945 */ /* 0x000fe60003800000 */
        /* <DEDUP_REMOVED lines=8> */
.L_x_1334:
[----:B------:R-:W-:-:S13]  /*11690*/  ISETP.NE.AND P0, PT, R6, c[0x0][0x32c], PT ;  /* 0x0000cb0006007a0c */ /* 0x000fda0003f05270 */
[----:B------:R-:W-:-:S05]  /*116a0*/  @P0 IMAD.HI.U32 R3, R0, c[0x0][0x330], RZ ;  /* 0x0000cc0000030a27 */ /* 0x000fca00078e00ff */
[----:B------:R-:W-:Y:S02]  /*116b0*/  @P0 SHF.R.U32.HI R0, RZ, c[0x0][0x334], R3 ;  /* 0x0000cd00ff000a19 */ /* 0x000fe40000011603 */
.L_x_1335:
[----:B------:R-:W-:Y:S05]  /*116c0*/  BSYNC B0 ;  /* 0x0000000000007941 */ /* 0x000fea0003800000 */
.L_x_1333:
[----:B------:R-:W-:-:S05]  /*116d0*/  IMAD R0, R0, c[0x0][0x32c], RZ ;  /* 0x0000cb0000007a24 */ /* 0x000fca00078e02ff */
[----:B------:R-:W-:-:S03]  /*116e0*/  IMNMX R2, R2, R0, !PT ;  /* 0x0000000002027217 */ /* 0x000fc60007800200 */
.L_x_1332:
[----:B------:R-:W2:Y:S01]  /*116f0*/  LDL R3, [R1+0x98] ;  /* 0x0000980001037983 */ /* 0x000ea20000100800 */
[----:B------:R-:W-:-:S05]  /*11700*/  IADD3 R2, R2, 0x2f, RZ ;  /* 0x0000002f02027810 */ /* 0x000fca0007ffe0ff */
[----:B------:R-:W-:-:S05]  /*11710*/  IMAD.HI R2, R2, 0x2aaaaaab, RZ ;  /* 0x2aaaaaab02027827 */ /* 0x000fca00078e02ff */
[----:B------:R-:W-:-:S04]  /*11720*/  SHF.R.U32.HI R0, RZ, 0x1f, R2 ;  /* 0x0000001fff007819 */ /* 0x000fc80000011602 */
[----:B------:R-:W-:-:S04]  /*11730*/  LEA.HI.SX32 R0, R2, R0, 0x1d ;  /* 0x0000000002007211 */ /* 0x000fc800078feaff */
[----:B--2---:R-:W-:-:S04]  /*11740*/  IMNMX R3, R3, R0, !PT ;  /* 0x0000000003037217 */ /* 0x004fc80007800200 */
[----:B------:R-:W-:Y:S01]  /*11750*/  ISETP.GE.AND P0, PT, R230, R3, PT ;  /* 0x00000003e600720c */ /* 0x000fe20003f06270 */
[----:B------:R1:W-:-:S12]  /*11760*/  STL [R1+0x7c], R3 ;  /* 0x00007c0301007387 */ /* 0x0003d80000100800 */
[----:B------:R-:W-:Y:S05]  /*11770*/  @!P0 BRA `(.L_x_1336) ;  /* 0x0000331000008947 */ /* 0x000fea0003800000 */
[----:B------:R-:W2:Y:S04]  /*11780*/  LDL R6, [R1+0x80] ;  /* 0x0000800001067983 */ /* 0x000ea80000100800 */
[----:B------:R-:W3:Y:S04]  /*11790*/  LDL.64 R8, [R1+0xa8] ;  /* 0x0000a80001087983 */ /* 0x000ee80000100a00 */
[----:B------:R-:W4:Y:S04]  /*117a0*/  LDL R4, [R1+0xd4] ;  /* 0x0000d40001047983 */ /* 0x000f280000100800 */
[----:B-1----:R-:W4:Y:S01]  /*117b0*/  LDL R3, [R1+0xcc] ;  /* 0x0000cc0001037983 */ /* 0x002f220000100800 */
[----:B------:R-:W-:Y:S01]  /*117c0*/  IMAD.MOV.U32 R0, RZ, RZ, R155 ;  /* 0x000000ffff007224 */ /* 0x000fe200078e009b */
[----:B------:R-:W-:Y:S01]  /*117d0*/  MOV R153, R7 ;  /* 0x0000000700997202 */ /* 0x000fe20000000f00 */
[----:B------:R-:W-:Y:S01]  /*117e0*/  IMAD.MOV.U32 R152, RZ, RZ, R157 ;  /* 0x000000ffff987224 */ /* 0x000fe200078e009d */
[----:B--2---:R-:W-:Y:S01]  /*117f0*/  ISETP.GE.AND P3, PT, R6, c[0x0][0x1d4], PT ;  /* 0x0000750006007a0c */ /* 0x004fe20003f66270 */
[----:B------:R-:W-:Y:S01]  /*11800*/  IMAD.MOV.U32 R6, RZ, RZ, R156 ;  /* 0x000000ffff067224 */ /* 0x000fe200078e009c */
[----:B---3--:R-:W-:-:S02]  /*11810*/  SHF.L.U64.HI R215, R8, 0x1, R9 ;  /* 0x0000000108d77819 */ /* 0x008fc40000010209 */
[----:B------:R-:W-:Y:S02]  /*11820*/  SHF.L.U32 R214, R8, 0x1, RZ ;  /* 0x0000000108d67819 */ /* 0x000fe400000006ff */
[C---:B----4-:R-:W-:Y:S01]  /*11830*/  SHF.L.U64.HI R213, R3.reuse, 0x1, R4 ;  /* 0x0000000103d57819 */ /* 0x050fe20000010204 */
[----:B------:R-:W-:Y:S02]  /*11840*/  IMAD.SHL.U32 R212, R3, 0x2, RZ ;  /* 0x0000000203d47824 */ /* 0x000fe400078e00ff */
.L_x_1347:
        /* <DEDUP_REMOVED lines=18> */
[----:B-1-34-:R-:W1:Y:S01]  /*11970*/  S2R R8, SR_CTAID.Y ;  /* 0x0000000000087919 */ /* 0x01ae620000002600 */
[----:B------:R-:W-:Y:S02]  /*11980*/  SHF.R.S32.HI R2, RZ, 0x1f, R240 ;  /* 0x0000001fff027819 */ /* 0x000fe400000114f0 */
[----:B------:R-:W-:Y:S03]  /*11990*/  SHF.R.S32.HI R7, RZ, 0x1f, R238 ;  /* 0x0000001fff077819 */ /* 0x000fe600000114ee */
[----:B------:R-:W-:Y:S02]  /*119a0*/  IMAD R4, R2, c[0x0][0x208], RZ ;  /* 0x0000820002047a24 */ /* 0x000fe400078e02ff */
[C---:B------:R-:W-:Y:S01]  /*119b0*/  IMAD.WIDE.U32 R2, R240.reuse, c[0x0][0x208], RZ ;  /* 0x00008200f0027a25 */ /* 0x040fe200078e00ff */
[----:B------:R-:W2:Y:S03]  /*119c0*/  S2R R9, SR_CTAID.Y ;  /* 0x0000000000097919 */ /* 0x000ea60000002600 */
[----:B------:R-:W-:Y:S02]  /*119d0*/  IMAD R4, R240, c[0x0][0x20c], R4 ;  /* 0x00008300f0047a24 */ /* 0x000fe400078e0204 */
[----:B------:R-:W-:Y:S03]  /*119e0*/  IMAD R7, R7, c[0x0][0x218], RZ ;  /* 0x0000860007077a24 */ /* 0x000fe600078e02ff */
        /* <DEDUP_REMOVED lines=14> */
.L_x_1455:
[----:B------:R-:W-:-:S05]  /*11ad0*/  BRA.DIV ~URZ, `(.L_x_1340) ;  /* 0x0000d6027f007947 */ /* 0x000fca000b800000 */
[----:B------:R-:W3:Y:S04]  /*11ae0*/  LDL R14, [R1+0xd8] ;  /* 0x0000d800010e7983 */ /* 0x000ee80000100800 */
[----:B------:R-:W4:Y:S04]  /*11af0*/  SHFL.IDX PT, R2, R7, RZ, 0x181f ;  /* 0x00181fff07027589 */ /* 0x000f2800000e0000 */
[----:B------:R-:W1:Y:S04]  /*11b00*/  SHFL.IDX PT, R10, R7, 0x1, 0x181f ;  /* 0x00381f00070a7f89 */ /* 0x000e6800000e0000 */
[----:B------:R-:W2:Y:S04]  /*11b10*/  SHFL.IDX PT, R11, R4, 0x1, 0x181f ;  /* 0x00381f00040b7f89 */ /* 0x000ea800000e0000 */
[----:B-1----:R-:W1:Y:S01]  /*11b20*/  SHFL.IDX PT, R4, R4, 0x2, 0x181f ;  /* 0x00581f0004047f89 */ /* 0x002e6200000e0000 */
[----:B---3--:R-:W-:Y:S02]  /*11b30*/  ISETP.GE.AND P4, PT, R14, c[0x0][0x1d4], PT ;  /* 0x000075000e007a0c */ /* 0x008fe40003f86270 */
[C---:B----4-:R-:W-:Y:S02]  /*11b40*/  IADD3 R12, P0, R2.reuse, R214, RZ ;  /* 0x000000d6020c7210 */ /* 0x050fe40007f1e0ff */
[----:B------:R-:W-:Y:S02]  /*11b50*/  IADD3 R8, P2, R2, R212, RZ ;  /* 0x000000d402087210 */ /* 0x000fe40007f5e0ff */
[C---:B------:R-:W-:Y:S01]  /*11b60*/  IADD3 R2, P1, R10.reuse, R214, RZ ;  /* 0x000000d60a027210 */ /* 0x040fe20007f3e0ff */
[C---:B--2---:R-:W-:Y:S01]  /*11b70*/  IMAD.X R13, R9.reuse, 0x1, R215, P0 ;  /* 0x00000001090d7824 */ /* 0x044fe200000e06d7 */
[----:B------:R-:W-:Y:S01]  /*11b80*/  IADD3 R10, P0, R10, R212, RZ ;  /* 0x000000d40a0a7210 */ /* 0x000fe20007f1e0ff */
[----:B------:R-:W-:Y:S02]  /*11b90*/  IMAD.X R9, R9, 0x1, R213, P2 ;  /* 0x0000000109097824 */ /* 0x000fe400010e06d5 */
[C---:B------:R-:W-:Y:S01]  /*11ba0*/  IMAD.X R3, R11.reuse, 0x1, R215, P1 ;  /* 0x000000010b037824 */ /* 0x040fe200008e06d7 */
[----:B------:R2:W-:Y:S01]  /*11bb0*/  LDGSTS.E.BYPASS.LTC128B.128 [R239], [R12.64], !P3 ;  /* 0x000000000cef7fae */ /* 0x0005e2000d901d46 */
[----:B------:R-:W-:Y:S03]  /*11bc0*/  IMAD.X R11, R11, 0x1, R213, P0 ;  /* 0x000000010b0b7824 */ /* 0x000fe600000e06d5 */
[----:B------:R3:W-:Y:S04]  /*11bd0*/  LDGSTS.E.BYPASS.LTC128B.128 [R239+0x1800], [R8.64], !P4 ;  /* 0x0180000008ef7fae */ /* 0x0007e8000e101d46 */
[----:B------:R4:W-:Y:S04]  /*11be0*/  LDGSTS.E.BYPASS.LTC128B.128 [R239+0x800], [R2.64], !P3 ;  /* 0x0080000002ef7fae */ /* 0x0009e8000d901d46 */
[----:B------:R2:W-:Y:S04]  /*11bf0*/  LDGSTS.E.BYPASS.LTC128B.128 [R239+0x2000], [R10.64], !P4 ;  /* 0x020000000aef7fae */ /* 0x0005e8000e101d46 */
[----:B---3--:R2:W5:Y:S04]  /*11c00*/  LDL R8, [R1+0x94] ;  /* 0x0000940001087983 */ /* 0x0085680000100800 */
[----:B----4-:R2:W3:Y:S02]  /*11c10*/  SHFL.IDX PT, R2, R7, 0x2, 0x181f ;  /* 0x00581f0007027f89 */ /* 0x0104e400000e0000 */
.L_x_1456:
[----:B-12--5:R-:W-:Y:S04]  /*11c20*/  IADD3 R10, -R8, 0x10, RZ ;  /* 0x00000010080a7810 */ /* 0x026fe80007ffe1ff */
[----:B------:R-:W-:Y:S04]  /*11c30*/  LOP3.LUT R10, R10, 0xf, RZ, 0xc0, !PT ;  /* 0x0000000f0a0a7812 */ /* 0x000fe800078ec0ff */
[----:B---3--:R-:W-:Y:S04]  /*11c40*/  IADD3 R10, P1, P0, R10, R2, R212 ;  /* 0x000000020a0a7210 */ /* 0x008fe8000783e0d4 */
[----:B------:R-:W-:Y:S02]  /*11c50*/  IADD3.X R11, RZ, R4, R213, P1, P0 ;  /* 0x00000004ff0b7210 */ /* 0x000fe40000fe04d5 */
[----:B------:R-:W-:Y:S02]  /*11c60*/  IADD3 R2, P0, R2, R214, RZ ;  /* 0x000000d602027210 */ /* 0x000fe40007f1e0ff */
[----:B------:R-:W-:Y:S03]  /*11c70*/  ISETP.NE.U32.AND P1, PT, R8, RZ, PT ;  /* 0x000000ff0800720c */ /* 0x000fe60003f25070 */
[----:B------:R-:W-:Y:S05]  /*11c80*/  IMAD.X R3, R4, 0x1, R215, P0 ;  /* 0x0000000104037824 */ /* 0x000fea00000e06d7 */
[----:B------:R-:W-:Y:S01]  /*11c90*/  @!PT LDS RZ, [RZ] ;  /* 0x00000000fffff984 */ /* 0x000fe20000000800 */
[----:B------:R-:W-:Y:S01]  /*11ca0*/  @!PT LDS RZ, [RZ] ;  /* 0x00000000fffff984 */ /* 0x000fe20000000800 */
[----:B------:R-:W-:Y:S01]  /*11cb0*/  @!PT LDS RZ, [RZ] ;  /* 0x00000000fffff984 */ /* 0x000fe20000000800 */
[----:B------:R1:W-:Y:S05]  /*11cc0*/  LDGSTS.E.BYPASS.LTC128B.128 [R239+0x1000], [R2.64], !P3 ;  /* 0x0100000002ef7fae */ /* 0x0003ea000d901d46 */
[----:B------:R1:W-:Y:S02]  /*11cd0*/  LDGSTS.E.BYPASS.LTC128B.128.ZFILL [R239+0x2800], [R10.64], P1 ;  /* 0x028000000aef7fae */ /* 0x0003e40008941d46 */
.L_x_1338:
[----:B-1-34-:R-:W-:Y:S05]  /*11ce0*/  BSYNC B0 ;  /* 0x0000000000007941 */ /* 0x01afea0003800000 */
.L_x_1337:
        /* <DEDUP_REMOVED lines=143> */
[----:B------:R-:W1:Y:S01]  /*125e0*/  S2R R231, SR_CTAID.Y ;  /* 0x0000000000e77919 */ /* 0x000e620000002600 */
[----:B--2---:R-:W-:Y:S01]  /*125f0*/  IMAD R3, R230, 0x30, R3 ;  /* 0x00000030e6037824 */ /* 0x004fe200078e0203 */
[----:B-1----:R-:W-:Y:S01]  /*12600*/  SHF.R.S32.HI R234, RZ, 0x1f, R232 ;  /* 0x0000001fffea7819 */ /* 0x002fe200000114e8 */
[----:B------:R-:W-:Y:S01]  /*12610*/  IMAD.WIDE.U32 R232, R231, c[0x0][0x1e8], RZ ;  /* 0x00007a00e7e87a25 */ /* 0x000fe200078e00ff */
[----:B---3--:R-:W-:Y:S03]  /*12620*/  ISETP.GT.AND P1, PT, R4, 0x2f, PT ;  /* 0x0000002f0400780c */ /* 0x008fe60003f24270 */
[----:B------:R-:W-:Y:S01]  /*12630*/  IMAD R156, R234, c[0x0][0x1e8], RZ ;  /* 0x00007a00ea9c7a24 */ /* 0x000fe200078e02ff */
[----:B------:R-:W-:Y:S03]  /*12640*/  IADD3 R3, R3, -0x30, R4 ;  /* 0xffffffd003037810 */ /* 0x000fe60007ffe004 */
[----:B------:R-:W-:Y:S02]  /*12650*/  IMAD R156, R231, c[0x0][0x1ec], R156 ;  /* 0x00007b00e79c7a24 */ /* 0x000fe400078e029c */
[----:B------:R-:W-:Y:S04]  /*12660*/  @P0 IMAD.HI.U32 R4, R3, c[0x0][0x2bc], RZ ;  /* 0x0000af0003040a27 */ /* 0x000fe800078e00ff */
[--C-:B------:R-:W-:Y:S01]  /*12670*/  IMAD.MOV.U32 R2, RZ, RZ, R3.reuse ;  /* 0x000000ffff027224 */ /* 0x100fe200078e0003 */
[----:B------:R-:W-:Y:S01]  /*12680*/  @P0 SHF.R.U32.HI R2, RZ, c[0x0][0x2c0], R4 ;  /* 0x0000b000ff020a19 */ /* 0x000fe20000011604 */
[----:B------:R-:W-:Y:S03]  /*12690*/  IMAD.IADD R156, R233, 0x1, R156 ;  /* 0x00000001e99c7824 */ /* 0x000fe600078e029c */
[C---:B----4-:R-:W-:Y:S04]  /*126a0*/  @!P1 IADD3 R4, P0, R2.reuse, R154, RZ ;  /* 0x0000009a02049210 */ /* 0x050fe80007f1e0ff */
[----:B-----5:R-:W-:Y:S01]  /*126b0*/  @!P1 LEA.HI.X.SX32 R7, R2, R7, 0x1, P0 ;  /* 0x0000000702079211 */ /* 0x020fe200000f0eff */
[----:B------:R-:W-:Y:S01]  /*126c0*/  IMAD.MOV R2, RZ, RZ, -R2 ;  /* 0x000000ffff027224 */ /* 0x000fe200078e0a02 */
[----:B------:R-:W-:Y:S03]  /*126d0*/  @!P1 LEA R154, P0, R4, c[0x0][0x2a0], 0x2 ;  /* 0x0000a800049a9a11 */ /* 0x000fe600078010ff */
[----:B------:R-:W-:Y:S01]  /*126e0*/  IMAD R240, R2, c[0x0][0x2b8], R3 ;  /* 0x0000ae0002f07a24 */ /* 0x000fe200078e0203 */
[----:B------:R-:W-:Y:S04]  /*126f0*/  @!P1 LEA.HI.X R155, R4, c[0x0][0x2a4], R7, 0x2, P0 ;  /* 0x0000a900049b9a11 */ /* 0x000fe800000f1407 */
[----:B------:R-:W-:Y:S01]  /*12700*/  SHF.R.S32.HI R2, RZ, 0x1f, R240 ;  /* 0x0000001fff027819 */ /* 0x000fe200000114f0 */
[----:B------:R-:W2:Y:S04]  /*12710*/  @!P1 LDG.E R238, [R154.64] ;  /* 0x000000069aee9981 */ /* 0x000ea8000c1e1900 */
[----:B------:R-:W-:Y:S02]  /*12720*/  IMAD R4, R2, c[0x0][0x1e0], RZ ;  /* 0x0000780002047a24 */ /* 0x000fe400078e02ff */
[C---:B------:R-:W-:Y:S04]  /*12730*/  IMAD.WIDE.U32 R2, R240.reuse, c[0x0][0x1e0], RZ ;  /* 0x00007800f0027a25 */ /* 0x040fe800078e00ff */
        /* <DEDUP_REMOVED lines=12> */
.L_x_1457:
        /* <DEDUP_REMOVED lines=14> */
[----:B------:R2:W-:Y:S01]  /*128e0*/  LDGSTS.E.BYPASS.LTC128B.128 [R237+0x5080], [R158.64], !P3 ;  /* 0x050800009eed7fae */ /* 0x0005e2000d901d46 */
[----:B------:R-:W-:Y:S03]  /*128f0*/  IMAD.X R157, R157, 0x1, R213, P0 ;  /* 0x000000019d9d7824 */ /* 0x000fe600000e06d5 */
[----:B------:R3:W-:Y:S04]  /*12900*/  LDGSTS.E.BYPASS.LTC128B.128 [R237+0x6880], [R154.64], !P4 ;  /* 0x068800009aed7fae */ /* 0x0007e8000e101d46 */
[----:B------:R4:W-:Y:S04]  /*12910*/  LDGSTS.E.BYPASS.LTC128B.128 [R237+0x5880], [R2.64], !P3 ;  /* 0x0588000002ed7fae */ /* 0x0009e8000d901d46 */
[----:B------:R2:W-:Y:S04]  /*12920*/  LDGSTS.E.BYPASS.LTC128B.128 [R237+0x7080], [R156.64], !P4 ;  /* 0x070800009ced7fae */ /* 0x0005e8000e101d46 */
[----:B---3--:R2:W5:Y:S04]  /*12930*/  LDL R154, [R1+0x94] ;  /* 0x00009400019a7983 */ /* 0x0085680000100800 */
[----:B----4-:R2:W3:Y:S02]  /*12940*/  SHFL.IDX PT, R2, R7, 0x2, 0x181f ;  /* 0x00581f0007027f89 */ /* 0x0104e400000e0000 */
.L_x_1458:
        /* <DEDUP_REMOVED lines=12> */
.L_x_1342:
[----:B------:R-:W-:Y:S05]  /*12a10*/  BSYNC B0 ;  /* 0x0000000000007941 */ /* 0x000fea0003800000 */
.L_x_1341:
        /* <DEDUP_REMOVED lines=51> */
.L_x_1459:
[----:B--2---:R-:W-:Y:S01]  /*12d50*/  FMNMX.FTZ R155, R4, R155, !PT ;  /* 0x0000009b049b7209 */ /* 0x004fe20007810000 */
[----:B------:R-:W-:-:S05]  /*12d60*/  BRA.DIV ~URZ, `(.L_x_1346) ;  /* 0x0000cba27f007947 */ /* 0x000fca000b800000 */
[----:B------:R-:W-:Y:S04]  /*12d70*/  SHFL.BFLY PT, R2, R156, 0x2, 0x1f ;  /* 0x0c401f009c027f89 */ /* 0x000fe800000e0000 */
[----:B------:R-:W-:Y:S04]  /*12d80*/  SHFL.BFLY PT, R3, R157, 0x2, 0x1f ;  /* 0x0c401f009d037f89 */ /* 0x000fe800000e0000 */
[----:B-1----:R-:W1:Y:S02]  /*12d90*/  SHFL.BFLY PT, R4, R7, 0x2, 0x1f ;  /* 0x0c401f0007047f89 */ /* 0x002e6400000e0000 */
[----:B-1----:R-:W-:Y:S02]  /*12da0*/  FMNMX.FTZ R4, R7, R4, !PT ;  /* 0x0000000407047209 */ /* 0x002fe40007810000 */
[----:B------:R-:W-:Y:S02]  /*12db0*/  FMNMX.FTZ R156, R156, R2, !PT ;  /* 0x000000029c9c7209 */ /* 0x000fe40007810000 */
[----:B------:R-:W-:Y:S01]  /*12dc0*/  FMNMX.FTZ R157, R157, R3, !PT ;  /* 0x000000039d9d7209 */ /* 0x000fe20007810000 */
[----:B------:R-:W-:Y:S04]  /*12dd0*/  SHFL.BFLY PT, R2, R4, 0x1, 0x1f ;  /* 0x0c201f0004027f89 */ /* 0x000fe800000e0000 */
[----:B------:R-:W1:Y:S04]  /*12de0*/  SHFL.BFLY PT, R3, R155, 0x1, 0x1f ;  /* 0x0c201f009b037f89 */ /* 0x000e6800000e0000 */
[----:B------:R-:W2:Y:S04]  /*12df0*/  SHFL.BFLY PT, R154, R156, 0x1, 0x1f ;  /* 0x0c201f009c9a7f89 */ /* 0x000ea800000e0000 */
[----:B------:R-:W3:Y:S01]  /*12e00*/  SHFL.BFLY PT, R158, R157, 0x1, 0x1f ;  /* 0x0c201f009d9e7f89 */ /* 0x000ee200000e0000 */
[----:B-1----:R-:W-:Y:S02]  /*12e10*/  FMNMX.FTZ R155, R155, R3, !PT ;  /* 0x000000039b9b7209 */ /* 0x002fe40007810000 */
[----:B--2---:R-:W-:Y:S02]  /*12e20*/  FMNMX.FTZ R156, R156, R154, !PT ;  /* 0x0000009a9c9c7209 */ /* 0x004fe40007810000 */
[----:B---3--:R-:W-:Y:S02]  /*12e30*/  FMNMX.FTZ R157, R157, R158, !PT ;  /* 0x0000009e9d9d7209 */ /* 0x008fe40007810000 */
.L_x_1460:
[----:B------:R-:W2:Y:S01]  /*12e40*/  LDL.LU R243, [R1+0x74] ;  /* 0x0000740001f37983 */ /* 0x000ea20000300800 */
[C---:B------:R-:W-:Y:S01]  /*12e50*/  FADD.FTZ R0, -R155.reuse, R0 ;  /* 0x000000009b007221 */ /* 0x040fe20000010100 */
[----:B------:R-:W-:Y:S01]  /*12e60*/  FMNMX.FTZ R2, R2, R4, !PT ;  /* 0x0000000402027209 */ /* 0x000fe20007810000 */
[----:B------:R-:W-:Y:S01]  /*12e70*/  FMUL.FTZ R158, R155, c[0x0][0x2d0] ;  /* 0x0000b4009b9e7a20 */ /* 0x000fe20000410000 */
[----:B------:R-:W-:Y:S01]  /*12e80*/  WARPSYNC 0xffffffff ;  /* 0xffffffff00007948 */ /* 0x000fe20003800000 */
[----:B------:R-:W-:Y:S02]  /*12e90*/  FMUL.FTZ R0, R0, c[0x0][0x2d0] ;  /* 0x0000b40000007a20 */ /* 0x000fe40000410000 */
[--C-:B------:R-:W-:Y:S02]  /*12ea0*/  FFMA.FTZ R8, R8, c[0x0][0x2d0], -R158.reuse ;  /* 0x0000b40008087a23 */ /* 0x100fe4000001089e */
[----:B------:R1:W3:Y:S01]  /*12eb0*/  MUFU.EX2 R3, R0 ;  /* 0x0000000000037308 */ /* 0x0002e20000000800 */
        /* <DEDUP_REMOVED lines=13> */
[C---:B------:R-:W-:Y:S02]  /*12f90*/  FMUL.FTZ R154, R156.reuse, c[0x0][0x2d0] ;  /* 0x0000b4009c9a7a20 */ /* 0x040fe40000410000 */
[----:B-1----:R-:W-:Y:S02]  /*12fa0*/  FADD.FTZ R0, -R156, R6 ;  /* 0x000000069c007221 */ /* 0x002fe40000010100 */
[--C-:B------:R-:W-:Y:S02]  /*12fb0*/  FFMA.FTZ R192, R38, c[0x0][0x2d0], -R154.reuse ;  /* 0x0000b40026c07a23 */ /* 0x100fe4000001089a */
[----:B------:R-:W-:Y:S01]  /*12fc0*/  FMUL.FTZ R0, R0, c[0x0][0x2d0] ;  /* 0x0000b40000007a20 */ /* 0x000fe20000410000 */
[----:B------:R-:W-:Y:S01]  /*12fd0*/  MUFU.EX2 R236, R20 ;  /* 0x0000001400ec7308 */ /* 0x000fe20000000800 */
[--C-:B------:R-:W-:Y:S02]  /*12fe0*/  FFMA.FTZ R159, R39, c[0x0][0x2d0], -R154.reuse ;  /* 0x0000b400279f7a23 */ /* 0x100fe4000001089a */
[----:B------:R-:W1:Y:S01]  /*12ff0*/  LDSM.16.MT88.4 R36, [R217+0x2080] ;  /* 0x00208000d924783b */ /* 0x000e620000004200 */
[----:B----4-:R-:W-:Y:S02]  /*13000*/  FMUL.FTZ R8, R157, c[0x0][0x2d0] ;  /* 0x0000b4009d087a20 */ /* 0x010fe40000410000 */
[----:B------:R-:W-:Y:S02]  /*13010*/  FFMA.FTZ R10, R10, c[0x0][0x2d0], -R154 ;  /* 0x0000b4000a0a7a23 */ /* 0x000fe4000001089a */
[--C-:B------:R-:W-:Y:S02]  /*13020*/  FFMA.FTZ R202, R44, c[0x0][0x2d0], -R8.reuse ;  /* 0x0000b4002cca7a23 */ /* 0x100fe40000010808 */
[----:B------:R4:W-:Y:S01]  /*13030*/  MUFU.EX2 R6, R0 ;  /* 0x0000000000067308 */ /* 0x0009e20000000800 */
[--C-:B------:R-:W-:Y:S01]  /*13040*/  FFMA.FTZ R201, R45, c[0x0][0x2d0], -R8.reuse ;  /* 0x0000b4002dc97a23 */ /* 0x100fe20000010808 */
[----:B------:R-:W5:Y:S01]  /*13050*/  LDL.LU R44, [R1+0x88] ;  /* 0x00008800012c7983 */ /* 0x000f620000300800 */
        /* <DEDUP_REMOVED lines=9> */
[----:B------:R-:W-:Y:S01]  /*130f0*/  FFMA.FTZ R33, R33, c[0x0][0x2d0], -R8 ;  /* 0x0000b40021217a23 */ /* 0x000fe20000010808 */
[----:B------:R-:W-:Y:S01]  /*13100*/  MUFU.EX2 R199, R10 ;  /* 0x0000000a00c77308 */ /* 0x000fe20000000800 */
[--C-:B------:R-:W-:Y:S02]  /*13110*/  FFMA.FTZ R11, R11, c[0x0][0x2d0], -R154.reuse ;  /* 0x0000b4000b0b7a23 */ /* 0x100fe4000001089a */
[----:B------:R-:W-:Y:S02]  /*13120*/  FFMA.FTZ R23, R23, c[0x0][0x2d0], -R154 ;  /* 0x0000b40017177a23 */ /* 0x000fe4000001089a */
[----:B----4-:R-:W-:Y:S02]  /*13130*/  FADD.FTZ R0, -R157, R152 ;  /* 0x000000989d007221 */ /* 0x010fe40000010100 */
[----:B------:R-:W-:Y:S02]  /*13140*/  FFMA.FTZ R152, R28, c[0x0][0x2d0], -R8 ;  /* 0x0000b4001c987a23 */ /* 0x000fe40000010808 */
[----:B------:R-:W-:Y:S01]  /*13150*/  FMUL.FTZ R0, R0, c[0x0][0x2d0] ;  /* 0x0000b40000007a20 */ /* 0x000fe20000410000 */
[----:B------:R-:W-:Y:S01]  /*13160*/  MUFU.EX2 R234, R11 ;  /* 0x0000000b00ea7308 */ /* 0x000fe20000000800 */
[--C-:B------:R-:W-:Y:S02]  /*13170*/  FFMA.FTZ R22, R22, c[0x0][0x2d0], -R154.reuse ;  /* 0x0000b40016167a23 */ /* 0x100fe4000001089a */
[--C-:B------:R-:W-:Y:S02]  /*13180*/  FFMA.FTZ R194, R26, c[0x0][0x2d0], -R154.reuse ;  /* 0x0000b4001ac27a23 */ /* 0x100fe4000001089a */
[--C-:B------:R-:W-:Y:S02]  /*13190*/  FFMA.FTZ R193, R27, c[0x0][0x2d0], -R154.reuse ;  /* 0x0000b4001bc17a23 */ /* 0x100fe4000001089a */
[--C-:B------:R-:W-:Y:S02]  /*131a0*/  FFMA.FTZ R206, R42, c[0x0][0x2d0], -R154.reuse ;  /* 0x0000b4002ace7a23 */ /* 0x100fe4000001089a */
[--C-:B------:R-:W-:Y:S01]  /*131b0*/  FFMA.FTZ R205, R43, c[0x0][0x2d0], -R154.reuse ;  /* 0x0000b4002bcd7a23 */ /* 0x100fe2000001089a */
[----:B------:R4:W-:Y:S01]  /*131c0*/  MUFU.EX2 R7, R0 ;  /* 0x0000000000077308 */ /* 0x0009e20000000800 */
[--C-:B------:R-:W-:Y:S02]  /*131d0*/  FFMA.FTZ R204, R54, c[0x0][0x2d0], -R154.reuse ;  /* 0x0000b40036cc7a23 */ /* 0x100fe4000001089a */
[----:B------:R-:W-:Y:S07]  /*131e0*/  FFMA.FTZ R154, R55, c[0x0][0x2d0], -R154 ;  /* 0x0000b400379a7a23 */ /* 0x000fee000001089a */
[----:B------:R-:W-:Y:S10]  /*131f0*/  MUFU.EX2 R242, R23 ;  /* 0x0000001700f27308 */ /* 0x000ff40000000800 */
[----:B------:R-:W-:Y:S01]  /*13200*/  MUFU.EX2 R252, R22 ;  /* 0x0000001600fc7308 */ /* 0x000fe20000000800 */
[C---:B----4-:R-:W-:Y:S02]  /*13210*/  FADD.FTZ R0, -R2.reuse, R153 ;  /* 0x0000009902007221 */ /* 0x050fe40000010100 */
[----:B------:R-:W-:Y:S02]  /*13220*/  FMUL.FTZ R153, R2, c[0x0][0x2d0] ;  /* 0x0000b40002997a20 */ /* 0x000fe40000410000 */
[----:B------:R-:W-:Y:S02]  /*13230*/  FMUL.FTZ R0, R0, c[0x0][0x2d0] ;  /* 0x0000b40000007a20 */ /* 0x000fe40000410000 */
[--C-:B------:R-:W-:Y:S03]  /*13240*/  FFMA.FTZ R14, R14, c[0x0][0x2d0], -R153.reuse ;  /* 0x0000b4000e0e7a23 */ /* 0x100fe60000010899 */
        /* <DEDUP_REMOVED lines=8> */
[--C-:B------:R-:W-:Y:S07]  /*132d0*/  FFMA.FTZ R35, R35, c[0x0][0x2d0], -R153.reuse ;  /* 0x0000b40023237a23 */ /* 0x100fee0000010899 */
        /* <DEDUP_REMOVED lines=11> */
[----:B------:R-:W4:Y:S10]  /*13390*/  MUFU.EX2 R249, R195 ;  /* 0x000000c300f97308 */ /* 0x000f340000000800 */
[----:B------:R-:W-:Y:S10]  /*133a0*/  MUFU.EX2 R245, R192 ;  /* 0x000000c000f57308 */ /* 0x000ff40000000800 */
[----:B------:R-:W-:Y:S10]  /*133b0*/  MUFU.EX2 R192, R154 ;  /* 0x0000009a00c07308 */ /* 0x000ff40000000800 */
[----:B------:R-:W-:Y:S10]  /*133c0*/  MUFU.EX2 R248, R159 ;  /* 0x0000009f00f87308 */ /* 0x000ff40000000800 */
[----:B------:R4:W-:Y:S10]  /*133d0*/  MUFU.EX2 R196, R30 ;  /* 0x0000001e00c47308 */ /* 0x0009f40000000800 */
[----:B------:R-:W-:Y:S10]  /*133e0*/  MUFU.EX2 R195, R34 ;  /* 0x0000002200c37308 */ /* 0x000ff40000000800 */
        /* <DEDUP_REMOVED lines=10> */
[----:B---3--:R-:W-:Y:S01]  /*13490*/  FMUL.FTZ R8, R3, R172 ;  /* 0x000000ac03087220 */ /* 0x008fe20000410000 */
[----:B----4-:R-:W-:Y:S01]  /*134a0*/  F2FP.BF16.PACK_AB R30, R249, R247 ;  /* 0x000000f7f91e723e */ /* 0x010fe200000010ff */
[----:B------:R-:W-:Y:S01]  /*134b0*/  FMUL.FTZ R9, R3, R173 ;  /* 0x000000ad03097220 */ /* 0x000fe20000410000 */
[----:B-1----:R-:W-:Y:S01]  /*134c0*/  F2FP.BF16.PACK_AB R35, R197, R195 ;  /* 0x000000c3c523723e */ /* 0x002fe200000010ff */
[----:B------:R-:W-:Y:S01]  /*134d0*/  FMUL.FTZ R20, R3, R164 ;  /* 0x000000a403147220 */ /* 0x000fe20000410000 */
[----:B------:R-:W-:Y:S01]  /*134e0*/  F2FP.BF16.PACK_AB R164, R233, R232 ;  /* 0x000000e8e9a4723e */ /* 0x000fe200000010ff */
[----:B------:R-:W-:Y:S01]  /*134f0*/  FMUL.FTZ R21, R3, R165 ;  /* 0x000000a503157220 */ /* 0x000fe20000410000 */
[----:B------:R-:W-:Y:S01]  /*13500*/  F2FP.BF16.PACK_AB R165, R231, R211 ;  /* 0x000000d3e7a5723e */ /* 0x000fe200000010ff */
[C---:B------:R-:W-:Y:S01]  /*13510*/  FMUL.FTZ R24, R3.reuse, R168 ;  /* 0x000000a803187220 */ /* 0x040fe20000410000 */
[----:B------:R-:W-:Y:S01]  /*13520*/  MUFU.EX2 R173, R18 ;  /* 0x0000001200ad7308 */ /* 0x000fe20000000800 */
[C---:B------:R-:W-:Y:S02]  /*13530*/  FMUL.FTZ R25, R3.reuse, R169 ;  /* 0x000000a903197220 */ /* 0x040fe40000410000 */
[----:B------:R-:W-:Y:S01]  /*13540*/  FMUL.FTZ R52, R3, R160 ;  /* 0x000000a003347220 */ /* 0x000fe20000410000 */
[----:B------:R-:W-:Y:S01]  /*13550*/  F2FP.BF16.PACK_AB R160, R235, R200 ;  /* 0x000000c8eba0723e */ /* 0x000fe200000010ff */
[C---:B------:R-:W-:Y:S01]  /*13560*/  FMUL.FTZ R53, R3.reuse, R161 ;  /* 0x000000a103357220 */ /* 0x040fe20000410000 */
[----:B------:R-:W-:Y:S01]  /*13570*/  F2FP.BF16.PACK_AB R161, R234, R199 ;  /* 0x000000c7eaa1723e */ /* 0x000fe200000010ff */
[C---:B------:R-:W-:Y:S02]  /*13580*/  FMUL.FTZ R136, R3.reuse, R136 ;  /* 0x0000008803887220 */ /* 0x040fe40000410000 */
[C---:B------:R-:W-:Y:S01]  /*13590*/  FMUL.FTZ R137, R3.reuse, R137 ;  /* 0x0000008903897220 */ /* 0x040fe20000410000 */
[----:B------:R-:W1:Y:S01]  /*135a0*/  MUFU.EX2 R172, R19 ;  /* 0x0000001300ac7308 */ /* 0x000e620000000800 */
[C---:B------:R-:W-:Y:S02]  /*135b0*/  FMUL.FTZ R148, R3.reuse, R148 ;  /* 0x0000009403947220 */ /* 0x040fe40000410000 */
        /* <DEDUP_REMOVED lines=19> */
[C---:B--2---:R-:W-:Y:S02]  /*136f0*/  FFMA.FTZ R29, R3.reuse, R243, R200 ;  /* 0x000000f3031d7223 */ /* 0x044fe400000100c8 */
[C---:B------:R-:W-:Y:S01]  /*13700*/  FMUL.FTZ R132, R3.reuse, R132 ;  /* 0x0000008403847220 */ /* 0x040fe20000410000 */
[----:B------:R-:W-:Y:S01]  /*13710*/  MUFU.EX2 R200, R152 ;  /* 0x0000009800c87308 */ /* 0x000fe20000000800 */
[----:B------:R-:W-:Y:S02]  /*13720*/  FMUL.FTZ R133, R3, R133 ;  /* 0x0000008503857220 */ /* 0x000fe40000410000 */
[----:B------:R-:W2:Y:S01]  /*13730*/  LDL.LU R3, [R1+0x78] ;  /* 0x0000780001037983 */ /* 0x000ea20000300800 */
[C---:B------:R-:W-:Y:S01]  /*13740*/  FMUL.FTZ R10, R6.reuse, R174 ;  /* 0x000000ae060a7220 */ /* 0x040fe20000410000 */
[----:B------:R-:W-:Y:S01]  /*13750*/  MOV R174, R242 ;  /* 0x000000f200ae7202 */ /* 0x000fe20000000f00 */
[C---:B------:R-:W-:Y:S01]  /*13760*/  FMUL.FTZ R11, R6.reuse, R175 ;  /* 0x000000af060b7220 */ /* 0x040fe20000410000 */
[----:B------:R-:W-:Y:S01]  /*13770*/  MOV R175, R241 ;  /* 0x000000f100af7202 */ /* 0x000fe20000000f00 */
[C---:B------:R-:W-:Y:S02]  /*13780*/  FMUL.FTZ R26, R6.reuse, R170 ;  /* 0x000000aa061a7220 */ /* 0x040fe40000410000 */
[C---:B------:R-:W-:Y:S01]  /*13790*/  FMUL.FTZ R27, R6.reuse, R171 ;  /* 0x000000ab061b7220 */ /* 0x040fe20000410000 */
[----:B------:R3:W4:Y:S01]  /*137a0*/  MUFU.EX2 R242, R4 ;  /* 0x0000000400f27308 */ /* 0x0007220000000800 */
[----:B------:R-:W4:Y:S01]  /*137b0*/  LDSM.16.MT88.4 R168, [R218+0x2080] ;  /* 0x00208000daa8783b */ /* 0x000f220000004200 */
[C---:B------:R-:W-:Y:S01]  /*137c0*/  FMUL.FTZ R54, R6.reuse, R162 ;  /* 0x000000a206367220 */ /* 0x040fe20000410000 */
[----:B------:R-:W-:Y:S01]  /*137d0*/  F2FP.BF16.PACK_AB R162, R175, R236 ;  /* 0x000000ecafa2723e */ /* 0x000fe200000010ff */
[----:B------:R-:W-:Y:S01]  /*137e0*/  FMUL.FTZ R55, R6, R163 ;  /* 0x000000a306377220 */ /* 0x000fe20000410000 */
[----:B------:R-:W-:Y:S01]  /*137f0*/  F2FP.BF16.PACK_AB R163, R174, R252 ;  /* 0x000000fcaea3723e */ /* 0x000fe200000010ff */
[C---:B------:R-:W-:Y:S01]  /*13800*/  FMUL.FTZ R22, R6.reuse, R166 ;  /* 0x000000a606167220 */ /* 0x040fe20000410000 */
[----:B------:R-:W-:Y:S01]  /*13810*/  F2FP.BF16.PACK_AB R166, R251, R250 ;  /* 0x000000fafba6723e */ /* 0x000fe200000010ff */
[----:B------:R-:W-:Y:S01]  /*13820*/  FMUL.FTZ R23, R6, R167 ;  /* 0x000000a706177220 */ /* 0x000fe20000410000 */
[----:B-1----:R-:W-:Y:S01]  /*13830*/  F2FP.BF16.PACK_AB R167, R172, R173 ;  /* 0x000000adaca7723e */ /* 0x002fe200000010ff */
[C---:B------:R-:W-:Y:S01]  /*13840*/  FMUL.FTZ R12, R7.reuse, R176 ;  /* 0x000000b0070c7220 */ /* 0x040fe20000410000 */
[----:B------:R-:W-:Y:S01]  /*13850*/  MUFU.EX2 R241, R194 ;  /* 0x000000c200f17308 */ /* 0x000fe20000000800 */
[-C--:B------:R-:W-:Y:S05]  /*13860*/  HMMA.16816.F32.BF16 R8, R160, R36.reuse, R8 ;  /* 0x00000024a008723c */ /* 0x080fea0000041808 */
[C---:B------:R-:W-:Y:S02]  /*13870*/  FMUL.FTZ R13, R7.reuse, R177 ;  /* 0x000000b1070d7220 */ /* 0x040fe40000410000 */
[C---:B------:R-:W-:Y:S02]  /*13880*/  FMUL.FTZ R14, R0.reuse, R178 ;  /* 0x000000b2000e7220 */ /* 0x040fe40000410000 */
[----:B------:R-:W-:Y:S01]  /*13890*/  FMUL.FTZ R15, R0, R179 ;  /* 0x000000b3000f7220 */ /* 0x000fe20000410000 */
[----:B------:R1:W-:Y:S02]  /*138a0*/  MUFU.EX2 R194, R31 ;  /* 0x0000001f00c27308 */ /* 0x0003e40000000800 */
[--C-:B---3--:R-:W-:Y:S02]  /*138b0*/  FFMA.FTZ R4, R46, c[0x0][0x2d0], -R153.reuse ;  /* 0x0000b4002e047a23 */ /* 0x108fe40000010899 */
[----:B------:R-:W-:Y:S02]  /*138c0*/  FFMA.FTZ R152, R50, c[0x0][0x2d0], -R153 ;  /* 0x0000b40032987a23 */ /* 0x000fe40000010899 */
[C---:B------:R-:W-:Y:S04]  /*138d0*/  HMMA.16816.F32.BF16 R12, R164.reuse, R36, R12 ;  /* 0x00000024a40c723c */ /* 0x040fe8000004180c */
[C---:B------:R-:W-:Y:S01]  /*138e0*/  FMUL.FTZ R16, R7.reuse, R180 ;  /* 0x000000b407107220 */ /* 0x040fe20000410000 */
[----:B------:R4:W-:Y:S01]  /*138f0*/  MUFU.EX2 R243, R32 ;  /* 0x0000002000f37308 */ /* 0x0009e20000000800 */
[C---:B------:R-:W-:Y:S02]  /*13900*/  FMUL.FTZ R17, R7.reuse, R181 ;  /* 0x000000b507117220 */ /* 0x040fe40000410000 */
[C---:B------:R-:W-:Y:S04]  /*13910*/  FMUL.FTZ R18, R0.reuse, R182 ;  /* 0x000000b600127220 */ /* 0x040fe80000410000 */
[----:B------:R-:W-:Y:S02]  /*13920*/  FMUL.FTZ R19, R0, R183 ;  /* 0x000000b700137220 */ /* 0x000fe40000410000 */
[C---:B------:R-:W-:Y:S01]  /*13930*/  FMUL.FTZ R36, R7.reuse, R184 ;  /* 0x000000b807247220 */ /* 0x040fe20000410000 */
[----:B------:R-:W-:Y:S01]  /*13940*/  MUFU.EX2 R154, R4 ;  /* 0x00000004009a7308 */ /* 0x000fe20000000800 */
[C---:B------:R-:W-:Y:S02]  /*13950*/  FMUL.FTZ R37, R7.reuse, R185 ;  /* 0x000000b907257220 */ /* 0x040fe40000410000 */
[C---:B------:R-:W-:Y:S01]  /*13960*/  FMUL.FTZ R40, R7.reuse, R188 ;  /* 0x000000bc07287220 */ /* 0x040fe20000410000 */
[-C--:B------:R-:W-:Y:S03]  /*13970*/  HMMA.16816.F32.BF16 R16, R164, R38.reuse, R16 ;  /* 0x00000026a410723c */ /* 0x080fe60000041810 */
[C---:B------:R-:W-:Y:S01]  /*13980*/  FMUL.FTZ R41, R7.reuse, R189 ;  /* 0x000000bd07297220 */ /* 0x040fe20000410000 */
[----:B-1----:R-:W-:Y:S01]  /*13990*/  F2FP.BF16.PACK_AB R31, R248, R245 ;  /* 0x000000f5f81f723e */ /* 0x002fe200000010ff */
[C---:B------:R-:W-:Y:S01]  /*139a0*/  FMUL.FTZ R42, R0.reuse, R190 ;  /* 0x000000be002a7220 */ /* 0x040fe20000410000 */
[----:B------:R-:W-:Y:S01]  /*139b0*/  MUFU.EX2 R152, R152 ;  /* 0x0000009800987308 */ /* 0x000fe20000000800 */
[----:B------:R-:W-:Y:S01]  /*139c0*/  FMUL.FTZ R43, R0, R191 ;  /* 0x000000bf002b7220 */ /* 0x000fe20000410000 */
[C---:B------:R-:W-:Y:S04]  /*139d0*/  HMMA.16816.F32.BF16 R20, R160.reuse, R38, R20 ;  /* 0x00000026a014723c */ /* 0x040fe80000041814 */
[----:B------:R-:W-:Y:S01]  /*139e0*/  FMUL.FTZ R138, R6, R138 ;  /* 0x0000008a068a7220 */ /* 0x000fe20000410000 */
[----:B----4-:R-:W-:Y:S01]  /*139f0*/  F2FP.BF16.PACK_AB R32, R242, R200 ;  /* 0x000000c8f220723e */ /* 0x010fe200000010ff */
[----:B------:R-:W-:Y:S02]  /*13a00*/  FMUL.FTZ R139, R6, R139 ;  /* 0x0000008b068b7220 */ /* 0x000fe40000410000 */
[-C--:B------:R-:W-:Y:S04]  /*13a10*/  HMMA.16816.F32.BF16 R24, R160, R168.reuse, R24 ;  /* 0x000000a8a018723c */ /* 0x080fe80000041818 */
[C---:B------:R-:W-:Y:S02]  /*13a20*/  FMUL.FTZ R38, R0.reuse, R186 ;  /* 0x000000ba00267220 */ /* 0x040fe40000410000 */
[C---:B------:R-:W-:Y:S02]  /*13a30*/  FMUL.FTZ R39, R0.reuse, R187 ;  /* 0x000000bb00277220 */ /* 0x040fe40000410000 */
[C---:B------:R-:W-:Y:S04]  /*13a40*/  FMUL.FTZ R140, R7.reuse, R140 ;  /* 0x0000008c078c7220 */ /* 0x040fe80000410000 */
        /* <DEDUP_REMOVED lines=11> */
[C---:B------:R-:W-:Y:S04]  /*13b00*/  FMUL.FTZ R150, R6.reuse, R150 ;  /* 0x0000009606967220 */ /* 0x040fe80000410000 */
[C---:B------:R-:W-:Y:S02]  /*13b10*/  FMUL.FTZ R151, R6.reuse, R151 ;  /* 0x0000009706977220 */ /* 0x040fe40000410000 */
[C---:B------:R-:W-:Y:S02]  /*13b20*/  FMUL.FTZ R58, R6.reuse, R58 ;  /* 0x0000003a063a7220 */ /* 0x040fe40000410000 */
[----:B------:R-:W-:Y:S02]  /*13b30*/  FMUL.FTZ R59, R6, R59 ;  /* 0x0000003b063b7220 */ /* 0x000fe40000410000 */
[C---:B------:R-:W-:Y:S02]  /*13b40*/  FMUL.FTZ R60, R7.reuse, R60 ;  /* 0x0000003c073c7220 */ /* 0x040fe40000410000 */
[C---:B------:R-:W-:Y:S02]  /*13b50*/  FMUL.FTZ R61, R7.reuse, R61 ;  /* 0x0000003d073d7220 */ /* 0x040fe40000410000 */
[C---:B------:R-:W-:Y:S02]  /*13b60*/  FMUL.FTZ R62, R0.reuse, R62 ;  /* 0x0000003e003e7220 */ /* 0x040fe40000410000 */
[C---:B------:R-:W-:Y:S02]  /*13b70*/  FMUL.FTZ R63, R0.reuse, R63 ;  /* 0x0000003f003f7220 */ /* 0x040fe40000410000 */
[C---:B------:R-:W-:Y:S02]  /*13b80*/  FMUL.FTZ R64, R7.reuse, R64 ;  /* 0x0000004007407220 */ /* 0x040fe40000410000 */
[C---:B------:R-:W-:Y:S02]  /*13b90*/  FMUL.FTZ R65, R7.reuse, R65 ;  /* 0x0000004107417220 */ /* 0x040fe40000410000 */
[C---:B------:R-:W-:Y:S02]  /*13ba0*/  FMUL.FTZ R66, R0.reuse, R66 ;  /* 0x0000004200427220 */ /* 0x040fe40000410000 */
[----:B------:R-:W-:Y:S02]  /*13bb0*/  FMUL.FTZ R67, R0, R67 ;  /* 0x0000004300437220 */ /* 0x000fe40000410000 */
[C---:B------:R-:W-:Y:S02]  /*13bc0*/  FMUL.FTZ R70, R6.reuse, R70 ;  /* 0x0000004606467220 */ /* 0x040fe40000410000 */
[C---:B------:R-:W-:Y:S02]  /*13bd0*/  FMUL.FTZ R71, R6.reuse, R71 ;  /* 0x0000004706477220 */ /* 0x040fe40000410000 */
[C---:B------:R-:W-:Y:S02]  /*13be0*/  FMUL.FTZ R74, R6.reuse, R74 ;  /* 0x0000004a064a7220 */ /* 0x040fe40000410000 */
[----:B------:R-:W-:Y:S01]  /*13bf0*/  FMUL.FTZ R75, R6, R75 ;  /* 0x0000004b064b7220 */ /* 0x000fe20000410000 */
[-C--:B-1----:R-:W-:Y:S03]  /*13c00*/  HMMA.16816.F32.BF16 R136, R160, R168.reuse, R136 ;  /* 0x000000a8a088723c */ /* 0x082fe60000041888 */
        /* <DEDUP_REMOVED lines=11> */
[----:B------:R-:W-:Y:S02]  /*13cc0*/  FMUL.FTZ R83, R0, R83 ;  /* 0x0000005300537220 */ /* 0x000fe40000410000 */
[C---:B------:R-:W-:Y:S02]  /*13cd0*/  FMUL.FTZ R86, R6.reuse, R86 ;  /* 0x0000005606567220 */ /* 0x040fe40000410000 */
[C---:B------:R-:W-:Y:S04]  /*13ce0*/  FMUL.FTZ R87, R6.reuse, R87 ;  /* 0x0000005706577220 */ /* 0x040fe80000410000 */
        /* <DEDUP_REMOVED lines=13> */
[----:B------:R-:W-:Y:S02]  /*13dc0*/  FMUL.FTZ R107, R6, R107 ;  /* 0x0000006b066b7220 */ /* 0x000fe40000410000 */
[C---:B------:R-:W-:Y:S01]  /*13dd0*/  FMUL.FTZ R108, R7.reuse, R108 ;  /* 0x0000006c076c7220 */ /* 0x040fe20000410000 */
        /* <DEDUP_REMOVED lines=9> */
[----:B------:R-:W-:Y:S02]  /*13e70*/  FMUL.FTZ R115, R0, R115 ;  /* 0x0000007300737220 */ /* 0x000fe40000410000 */
[C---:B------:R-:W-:Y:S01]  /*13e80*/  HMMA.16816.F32.BF16 R68, R160.reuse, R170, R68 ;  /* 0x000000aaa044723c */ /* 0x040fe20000041844 */
[----:B------:R-:W1:Y:S03]  /*13e90*/  LDSM.16.MT88.4 R168, [R217+0x3880] ;  /* 0x00388000d9a8783b */ /* 0x000e660000004200 */
[C---:B------:R-:W-:Y:S02]  /*13ea0*/  FMUL.FTZ R118, R6.reuse, R118 ;  /* 0x0000007606767220 */ /* 0x040fe40000410000 */
[C---:B------:R-:W-:Y:S02]  /*13eb0*/  FMUL.FTZ R119, R6.reuse, R119 ;  /* 0x0000007706777220 */ /* 0x040fe40000410000 */
[C---:B------:R-:W-:Y:S04]  /*13ec0*/  FMUL.FTZ R122, R6.reuse, R122 ;  /* 0x0000007a067a7220 */ /* 0x040fe80000410000 */
[----:B------:R-:W-:Y:S02]  /*13ed0*/  FMUL.FTZ R123, R6, R123 ;  /* 0x0000007b067b7220 */ /* 0x000fe40000410000 */
[C---:B------:R-:W-:Y:S02]  /*13ee0*/  FMUL.FTZ R124, R7.reuse, R124 ;  /* 0x0000007c077c7220 */ /* 0x040fe40000410000 */
[C---:B------:R-:W-:Y:S02]  /*13ef0*/  FMUL.FTZ R125, R7.reuse, R125 ;  /* 0x0000007d077d7220 */ /* 0x040fe40000410000 */
[C---:B------:R-:W-:Y:S02]  /*13f00*/  FMUL.FTZ R126, R0.reuse, R126 ;  /* 0x0000007e007e7220 */ /* 0x040fe40000410000 */
[C---:B------:R-:W-:Y:S02]  /*13f10*/  FMUL.FTZ R127, R0.reuse, R127 ;  /* 0x0000007f007f7220 */ /* 0x040fe40000410000 */
[C---:B------:R-:W-:Y:S02]  /*13f20*/  FMUL.FTZ R128, R7.reuse, R128 ;  /* 0x0000008007807220 */ /* 0x040fe40000410000 */
[C---:B------:R-:W-:Y:S02]  /*13f30*/  FMUL.FTZ R129, R7.reuse, R129 ;  /* 0x0000008107817220 */ /* 0x040fe40000410000 */
[----:B-----5:R-:W-:Y:S02]  /*13f40*/  FFMA.FTZ R7, R7, R44, R232 ;  /* 0x0000002c07077223 */ /* 0x020fe400000100e8 */
[C---:B------:R-:W-:Y:S02]  /*13f50*/  FMUL.FTZ R130, R0.reuse, R130 ;  /* 0x0000008200827220 */ /* 0x040fe40000410000 */
[----:B------:R-:W-:Y:S02]  /*13f60*/  FMUL.FTZ R131, R0, R131 ;  /* 0x0000008300837220 */ /* 0x000fe40000410000 */
[C---:B------:R-:W-:Y:S02]  /*13f70*/  FMUL.FTZ R134, R6.reuse, R134 ;  /* 0x0000008606867220 */ /* 0x040fe40000410000 */
[C---:B------:R-:W-:Y:S02]  /*13f80*/  FMUL.FTZ R135, R6.reuse, R135 ;  /* 0x0000008706877220 */ /* 0x040fe40000410000 */
[----:B------:R-:W-:Y:S01]  /*13f90*/  FADD.FTZ R159, R233, R7 ;  /* 0x00000007e99f7221 */ /* 0x000fe20000010000 */
[-C--:B-1----:R-:W-:Y:S08]  /*13fa0*/  HMMA.16816.F32.BF16 R72, R160, R168.reuse, R72 ;  /* 0x000000a8a048723c */ /* 0x082ff00000041848 */
[C---:B------:R-:W-:Y:S08]  /*13fb0*/  HMMA.16816.F32.BF16 R76, R164.reuse, R168, R76 ;  /* 0x000000a8a44c723c */ /* 0x040ff0000004184c */
[-C--:B------:R-:W-:Y:S08]  /*13fc0*/  HMMA.16816.F32.BF16 R80, R164, R170.reuse, R80 ;  /* 0x000000aaa450723c */ /* 0x080ff00000041850 */
[C---:B------:R-:W-:Y:S01]  /*13fd0*/  HMMA.16816.F32.BF16 R84, R160.reuse, R170, R84 ;  /* 0x000000aaa054723c */ /* 0x040fe20000041854 */
[----:B------:R-:W1:Y:S03]  /*13fe0*/  LDSM.16.MT88.4 R168, [R218+0x3880] ;  /* 0x00388000daa8783b */ /* 0x000e660000004200 */
[----:B--2---:R-:W-:Y:S02]  /*13ff0*/  FFMA.FTZ R28, R6, R3, R199 ;  /* 0x00000003061c7223 */ /* 0x004fe400000100c7 */
[--C-:B------:R-:W-:Y:S01]  /*14000*/  FFMA.FTZ R6, R47, c[0x0][0x2d0], -R153.reuse ;  /* 0x0000b4002f067a23 */ /* 0x100fe20000010899 */
[----:B------:R-:W2:Y:S02]  /*14010*/  MUFU.EX2 R199, R33 ;  /* 0x0000002100c77308 */ /* 0x000ea40000000800 */
[----:B------:R-:W3:Y:S03]  /*14020*/  LDL.LU R3, [R1+0x84] ;  /* 0x0000840001037983 */ /* 0x000ee60000300800 */
[----:B------:R-:W-:Y:S01]  /*14030*/  FFMA.FTZ R153, R51, c[0x0][0x2d0], -R153 ;  /* 0x0000b40033997a23 */ /* 0x000fe20000010899 */
[----:B------:R-:W-:Y:S05]  /*14040*/  LDSM.16.MT88.4 R44, [R218+0x2880] ;  /* 0x00288000da2c783b */ /* 0x000fea0000004200 */
[----:B------:R-:W-:Y:S03]  /*14050*/  MUFU.EX2 R153, R153 ;  /* 0x0000009900997308 */ /* 0x000fe60000000800 */
[----:B------:R-:W-:Y:S07]  /*14060*/  LDSM.16.MT88.4 R48, [R220+0x2880] ;  /* 0x00288000dc30783b */ /* 0x000fee0000004200 */
[----:B------:R4:W5:Y:S01]  /*14070*/  MUFU.EX2 R158, R6 ;  /* 0x00000006009e7308 */ /* 0x0009620000000800 */
[----:B--2---:R-:W-:Y:S02]  /*14080*/  F2FP.BF16.PACK_AB R34, R199, R243 ;  /* 0x000000f3c722723e */ /* 0x004fe400000010ff */
[----:B------:R-:W-:Y:S01]  /*14090*/  F2FP.BF16.PACK_AB R33, R194, R196 ;  /* 0x000000c4c221723e */ /* 0x000fe200000010ff */
[-C--:B-1----:R-:W-:Y:S08]  /*140a0*/  HMMA.16816.F32.BF16 R88, R160, R168.reuse, R88 ;  /* 0x000000a8a058723c */ /* 0x082ff00000041858 */
[C---:B------:R-:W-:Y:S04]  /*140b0*/  HMMA.16816.F32.BF16 R92, R164.reuse, R168, R92 ;  /* 0x000000a8a45c723c */ /* 0x040fe8000004185c */
[----:B----4-:R-:W-:Y:S04]  /*140c0*/  FADD.FTZ R6, R250, R159 ;  /* 0x0000009ffa067221 */ /* 0x010fe80000010000 */
        /* <DEDUP_REMOVED lines=10> */
[----:B------:R-:W-:Y:S01]  /*14170*/  FADD.FTZ R168, R234, R28 ;  /* 0x0000001ceaa87221 */ /* 0x000fe20000010000 */
[-C--:B------:R-:W-:Y:S01]  /*14180*/  HMMA.16816.F32.BF16 R128, R164, R170.reuse, R128 ;  /* 0x000000aaa480723c */ /* 0x080fe20000041880 */
[----:B------:R-:W1:Y:S03]  /*14190*/  LDSM.16.MT88.4 R164, [R217+0x2880] ;  /* 0x00288000d9a4783b */ /* 0x000e660000004200 */
[----:B------:R-:W-:Y:S04]  /*141a0*/  F2FP.BF16.PACK_AB R28, R246, R198 ;  /* 0x000000c6f61c723e */ /* 0x000fe800000010ff */
[----:B------:R-:W-:Y:S01]  /*141b0*/  HMMA.16816.F32.BF16 R132, R160, R170, R132 ;  /* 0x000000aaa084723c */ /* 0x000fe20000041884 */
[----:B------:R-:W2:Y:S03]  /*141c0*/  LDSM.16.MT88.4 R160, [R219+0x2880] ;  /* 0x00288000dba0783b */ /* 0x000ea60000004200 */
[----:B---3--:R-:W-:Y:S02]  /*141d0*/  FFMA.FTZ R0, R0, R3, R211 ;  /* 0x0000000300007223 */ /* 0x008fe400000100d3 */
[----:B------:R-:W-:Y:S01]  /*141e0*/  FADD.FTZ R3, R235, R29 ;  /* 0x0000001deb037221 */ /* 0x000fe20000010000 */
[----:B------:R-:W-:Y:S01]  /*141f0*/  F2FP.BF16.PACK_AB R29, R244, R241 ;  /* 0x000000f1f41d723e */ /* 0x000fe200000010ff */
[----:B------:R-:W-:Y:S04]  /*14200*/  FADD.FTZ R7, R231, R0 ;  /* 0x00000000e7077221 */ /* 0x000fe80000010000 */
[----:B------:R-:W-:Y:S02]  /*14210*/  FADD.FTZ R0, R236, R3 ;  /* 0x00000003ec007221 */ /* 0x000fe40000010000 */
[----:B------:R-:W-:Y:S01]  /*14220*/  FADD.FTZ R3, R252, R168 ;  /* 0x000000a8fc037221 */ /* 0x000fe20000010000 */
[-C--:B-1----:R-:W-:Y:S05]  /*14230*/  HMMA.16816.F32.BF16 R8, R28, R164.reuse, R8 ;  /* 0x000000a41c08723c */ /* 0x082fea0000041808 */
[----:B------:R-:W-:Y:S02]  /*14240*/  FADD.FTZ R4, R173, R7 ;  /* 0x00000007ad047221 */ /* 0x000fe40000010000 */
[----:B------:R-:W-:Y:S01]  /*14250*/  FADD.FTZ R0, R175, R0 ;  /* 0x00000000af007221 */ /* 0x000fe20000010000 */
[C---:B------:R-:W-:Y:S04]  /*14260*/  HMMA.16816.F32.BF16 R12, R32.reuse, R164, R12 ;  /* 0x000000a4200c723c */ /* 0x040fe8000004180c */
[----:B------:R-:W-:Y:S02]  /*14270*/  FADD.FTZ R7, R251, R6 ;  /* 0x00000006fb077221 */ /* 0x000fe40000010000 */
[----:B------:R-:W-:Y:S02]  /*14280*/  FADD.FTZ R0, R198, R0 ;  /* 0x00000000c6007221 */ /* 0x000fe40000010000 */
[-C--:B------:R-:W-:Y:S04]  /*14290*/  HMMA.16816.F32.BF16 R16, R32, R166.reuse, R16 ;  /* 0x000000a62010723c */ /* 0x080fe80000041810 */
[----:B------:R-:W-:Y:S04]  /*142a0*/  FADD.FTZ R0, R246, R0 ;  /* 0x00000000f6007221 */ /* 0x000fe80000010000 */
        /* <DEDUP_REMOVED lines=25> */
[C---:B------:R-:W-:Y:S01]  /*14440*/  HMMA.16816.F32.BF16 R100, R28.reuse, R50, R100 ;  /* 0x000000321c64723c */ /* 0x040fe20000041864 */
[----:B------:R-:W-:Y:S07]  /*14450*/  LDSM.16.MT88.4 R48, [R220+0x3080] ;  /* 0x00308000dc30783b */ /* 0x000fee0000004200 */
[-C--:B--2---:R-:W-:Y:S08]  /*14460*/  HMMA.16816.F32.BF16 R104, R28, R160.reuse, R104 ;  /* 0x000000a01c68723c */ /* 0x084ff00000041868 */
[C---:B------:R-:W-:Y:S08]  /*14470*/  HMMA.16816.F32.BF16 R108, R32.reuse, R160, R108 ;  /* 0x000000a0206c723c */ /* 0x040ff0000004186c */
[-C--:B------:R-:W-:Y:S08]  /*14480*/  HMMA.16816.F32.BF16 R112, R32, R162.reuse, R112 ;  /* 0x000000a22070723c */ /* 0x080ff00000041870 */
[C---:B------:R-:W-:Y:S01]  /*14490*/  HMMA.16816.F32.BF16 R116, R28.reuse, R162, R116 ;  /* 0x000000a21c74723c */ /* 0x040fe20000041874 */
[----:B------:R-:W2:Y:S07]  /*144a0*/  LDSM.16.MT88.4 R160, [R218+0x3080] ;  /* 0x00308000daa0783b */ /* 0x000eae0000004200 */
[-C--:B-1----:R-:W-:Y:S08]  /*144b0*/  HMMA.16816.F32.BF16 R120, R28, R44.reuse, R120 ;  /* 0x0000002c1c78723c */ /* 0x082ff00000041878 */
[C---:B------:R-:W-:Y:S01]  /*144c0*/  HMMA.16816.F32.BF16 R124, R32.reuse, R44, R124 ;  /* 0x0000002c207c723c */ /* 0x040fe2000004187c */
[----:B------:R-:W3:Y:S06]  /*144d0*/  LDL R45, [R1+0x7c] ;  /* 0x00007c00012d7983 */ /* 0x000eec0000100800 */
[----:B------:R-:W-:Y:S01]  /*144e0*/  FADD.FTZ R44, R174, R3 ;  /* 0x00000003ae2c7221 */ /* 0x000fe20000010000 */
[-C--:B------:R-:W-:Y:S04]  /*144f0*/  HMMA.16816.F32.BF16 R128, R32, R46.reuse, R128 ;  /* 0x0000002e2080723c */ /* 0x080fe80000041880 */
[----:B------:R-:W-:Y:S02]  /*14500*/  FADD.FTZ R3, R172, R4 ;  /* 0x00000004ac037221 */ /* 0x000fe40000010000 */
[----:B------:R-:W-:Y:S01]  /*14510*/  FADD.FTZ R6, R241, R44 ;  /* 0x0000002cf1067221 */ /* 0x000fe20000010000 */
[----:B------:R-:W-:Y:S01]  /*14520*/  F2FP.BF16.PACK_AB R32, R201, R202 ;  /* 0x000000cac920723e */ /* 0x000fe200000010ff */
[----:B------:R-:W-:Y:S04]  /*14530*/  HMMA.16816.F32.BF16 R132, R28, R46, R132 ;  /* 0x0000002e1c84723c */ /* 0x000fe80000041884 */
[----:B------:R-:W-:Y:S01]  /*14540*/  F2FP.BF16.PACK_AB R34, R207, R203 ;  /* 0x000000cbcf22723e */ /* 0x000fe200000010ff */
[----:B------:R-:W-:Y:S01]  /*14550*/  FADD.FTZ R4, R200, R7 ;  /* 0x00000007c8047221 */ /* 0x000fe20000010000 */
[----:B-----5:R-:W-:Y:S01]  /*14560*/  F2FP.BF16.PACK_AB R33, R158, R154 ;  /* 0x0000009a9e21723e */ /* 0x020fe200000010ff */
[----:B------:R-:W-:Y:S01]  /*14570*/  FADD.FTZ R3, R196, R3 ;  /* 0x00000003c4037221 */ /* 0x000fe20000010000 */
[----:B------:R-:W-:Y:S04]  /*14580*/  F2FP.BF16.PACK_AB R28, R209, R210 ;  /* 0x000000d2d11c723e */ /* 0x000fe800000010ff */
[----:B------:R-:W-:Y:S01]  /*14590*/  F2FP.BF16.PACK_AB R29, R205, R206 ;  /* 0x000000cecd1d723e */ /* 0x000fe200000010ff */
[----:B------:R-:W-:Y:S01]  /*145a0*/  FADD.FTZ R7, R194, R3 ;  /* 0x00000003c2077221 */ /* 0x000fe20000010000 */
[----:B------:R-:W-:Y:S02]  /*145b0*/  F2FP.BF16.PACK_AB R30, R193, R208 ;  /* 0x000000d0c11e723e */ /* 0x000fe400000010ff */
[----:B------:R-:W-:Y:S02]  /*145c0*/  F2FP.BF16.PACK_AB R31, R192, R204 ;  /* 0x000000ccc01f723e */ /* 0x000fe400000010ff */
[----:B------:R-:W-:Y:S05]  /*145d0*/  F2FP.BF16.PACK_AB R35, R153, R152 ;  /* 0x000000989923723e */ /* 0x000fea00000010ff */
[-C--:B------:R-:W-:Y:S01]  /*145e0*/  HMMA.16816.F32.BF16 R172, R28, R164.reuse, R8 ;  /* 0x000000a41cac723c */ /* 0x080fe20000041808 */
[----:B------:R-:W1:Y:S07]  /*145f0*/  LDSM.16.MT88.4 R8, [R219+0x3080] ;  /* 0x00308000db08783b */ /* 0x000e6e0000004200 */
[C---:B------:R-:W-:Y:S01]  /*14600*/  HMMA.16816.F32.BF16 R176, R32.reuse, R164, R12 ;  /* 0x000000a420b0723c */ /* 0x040fe2000004180c */
[----:B------:R-:W4:Y:S07]  /*14610*/  LDSM.16.MT88.4 R12, [R217+0x4880] ;  /* 0x00488000d90c783b */ /* 0x000f2e0000004200 */
[-C--:B------:R-:W-:Y:S01]  /*14620*/  HMMA.16816.F32.BF16 R180, R32, R166.reuse, R16 ;  /* 0x000000a620b4723c */ /* 0x080fe20000041810 */
[----:B------:R-:W5:Y:S07]  /*14630*/  LDSM.16.MT88.4 R16, [R218+0x4880] ;  /* 0x00488000da10783b */ /* 0x000f6e0000004200 */
[C---:B------:R-:W-:Y:S01]  /*14640*/  HMMA.16816.F32.BF16 R164, R28.reuse, R166, R20 ;  /* 0x000000a61ca4723c */ /* 0x040fe20000041814 */
[----:B------:R-:W1:Y:S07]  /*14650*/  LDSM.16.MT88.4 R20, [R220+0x4880] ;  /* 0x00488000dc14783b */ /* 0x000e6e0000004200 */
[-C--:B--2---:R-:W-:Y:S01]  /*14660*/  HMMA.16816.F32.BF16 R168, R28, R160.reuse, R24 ;  /* 0x000000a01ca8723c */ /* 0x084fe20000041818 */
        /* <DEDUP_REMOVED lines=14> */
[C---:B------:R-:W-:Y:S04]  /*14750*/  HMMA.16816.F32.BF16 R68, R28.reuse, R10, R68 ;  /* 0x0000000a1c44723c */ /* 0x040fe80000041844 */
[----:B------:R-:W-:Y:S02]  /*14760*/  FADD.FTZ R7, R197, R0 ;  /* 0x00000000c5077221 */ /* 0x000fe40000010000 */
[----:B------:R-:W-:Y:S02]  /*14770*/  FADD.FTZ R8, R242, R4 ;  /* 0x00000004f2087221 */ /* 0x000fe40000010000 */
[-C--:B----4-:R-:W-:Y:S04]  /*14780*/  HMMA.16816.F32.BF16 R72, R28, R12.reuse, R72 ;  /* 0x0000000c1c48723c */ /* 0x090fe80000041848 */
        /* <DEDUP_REMOVED lines=11> */
[-C--:B-----5:R-:W-:Y:S04]  /*14840*/  HMMA.16816.F32.BF16 R88, R28, R16.reuse, R88 ;  /* 0x000000101c58723c */ /* 0x0a0fe80000041858 */
        /* <DEDUP_REMOVED lines=12> */
[-C--:B------:R-:W-:Y:S01]  /*14910*/  HMMA.16816.F32.BF16 R104, R28, R20.reuse, R104 ;  /* 0x000000141c68723c */ /* 0x080fe20000041868 */
[----:B------:R-:W-:Y:S03]  /*14920*/  STL [R1+0x78], R4 ;  /* 0x0000780401007387 */ /* 0x000fe60000100800 */
[----:B------:R-:W-:Y:S02]  /*14930*/  FADD.FTZ R3, R203, R3 ;  /* 0x00000003cb037221 */ /* 0x000fe40000010000 */
[----:B------:R-:W-:Y:S01]  /*14940*/  FADD.FTZ R0, R158, R7 ;  /* 0x000000079e007221 */ /* 0x000fe20000010000 */
[----:B------:R-:W-:Y:S01]  /*14950*/  MOV R7, R2 ;  /* 0x0000000200077202 */ /* 0x000fe20000000f00 */
[C---:B------:R-:W-:Y:S04]  /*14960*/  HMMA.16816.F32.BF16 R108, R32.reuse, R20, R108 ;  /* 0x00000014206c723c */ /* 0x040fe8000004186c */
[----:B------:R-:W-:Y:S02]  /*14970*/  FADD.FTZ R3, R207, R3 ;  /* 0x00000003cf037221 */ /* 0x000fe40000010000 */
[----:B------:R-:W-:Y:S01]  /*14980*/  FADD.FTZ R0, R152, R0 ;  /* 0x0000000098007221 */ /* 0x000fe20000010000 */
[----:B------:R-:W-:Y:S01]  /*14990*/  MOV R152, R157 ;  /* 0x0000009d00987202 */ /* 0x000fe20000000f00 */
[-C--:B------:R-:W-:Y:S01]  /*149a0*/  HMMA.16816.F32.BF16 R112, R32, R22.reuse, R112 ;  /* 0x000000162070723c */ /* 0x080fe20000041870 */
[----:B------:R-:W-:Y:S03]  /*149b0*/  STL [R1+0x88], R3 ;  /* 0x0000880301007387 */ /* 0x000fe60000100800 */
[----:B------:R-:W-:Y:S01]  /*149c0*/  FADD.FTZ R0, R153, R0 ;  /* 0x0000000099007221 */ /* 0x000fe20000010000 */
[----:B-1----:R-:W-:Y:S02]  /*149d0*/  MOV R6, R156 ;  /* 0x0000009c00067202 */ /* 0x002fe40000000f00 */
[----:B------:R-:W-:Y:S01]  /*149e0*/  MOV R153, R2 ;  /* 0x0000000200997202 */ /* 0x000fe20000000f00 */
[C---:B------:R-:W-:Y:S01]  /*149f0*/  HMMA.16816.F32.BF16 R116, R28.reuse, R22, R116 ;  /* 0x000000161c74723c */ /* 0x040fe20000041874 */
[----:B------:R1:W-:Y:S07]  /*14a00*/  STL [R1+0x84], R0 ;  /* 0x0000840001007387 */ /* 0x0003ee0000100800 */
[-C--:B--2---:R-:W-:Y:S08]  /*14a10*/  HMMA.16816.F32.BF16 R120, R28, R24.reuse, R120 ;  /* 0x000000181c78723c */ /* 0x084ff00000041878 */
[C---:B------:R-:W-:Y:S08]  /*14a20*/  HMMA.16816.F32.BF16 R124, R32.reuse, R24, R124 ;  /* 0x00000018207c723c */ /* 0x040ff0000004187c */
[-C--:B------:R-:W-:Y:S04]  /*14a30*/  HMMA.16816.F32.BF16 R128, R32, R26.reuse, R128 ;  /* 0x0000001a2080723c */ /* 0x080fe80000041880 */
[----:B-1----:R-:W-:Y:S04]  /*14a40*/  MOV R0, R155 ;  /* 0x0000009b00007202 */ /* 0x002fe80000000f00 */
[----:B------:R-:W-:Y:S04]  /*14a50*/  HMMA.16816.F32.BF16 R132, R28, R26, R132 ;  /* 0x0000001a1c84723c */ /* 0x000fe80000041884 */
[C---:B---3--:R-:W-:Y:S02]  /*14a60*/  ISETP.GT.AND P0, PT, R230.reuse, R45, PT ;  /* 0x0000002de600720c */ /* 0x048fe40003f04270 */
[----:B------:R-:W-:Y:S11]  /*14a70*/  IADD3 R230, R230, -0x1, RZ ;  /* 0xffffffffe6e67810 */ /* 0x000ff60007ffe0ff */
[----:B------:R-:W-:-:S05]  /*14a80*/  @P0 BRA `(.L_x_1347) ;  /* 0xffffcdc000000947 */ /* 0x000fca000383ffff */
.L_x_1336:
[----:B------:R-:W2:Y:S02]  /*14a90*/  LDL R2, [R1+0x98] ;  /* 0x0000980001027983 */ /* 0x000ea40000100800 */
[----:B--2---:R-:W-:-:S13]  /*14aa0*/  ISETP.GE.AND P0, PT, R230, R2, PT ;  /* 0x00000002e600720c */ /* 0x004fda0003f06270 */
[----:B------:R-:W-:Y:S05]  /*14ab0*/  @!P0 BRA `(.L_x_1348) ;  /* 0x00004a3000008947 */ /* 0x000fea0003800000 */
[----:B------:R-:W2:Y:S01]  /*14ac0*/  LDL R2, [R1+0x80] ;  /* 0x0000800001027983 */ /* 0x000ea20000100800 */
[----:B------:R-:W-:Y:S01]  /*14ad0*/  LOP3.LUT R229, R229, 0xffffffbf, RZ, 0xc0, !PT ;  /* 0xffffffbfe5e57812 */ /* 0x000fe200078ec0ff */
[----:B------:R-:W-:Y:S01]  /*14ae0*/  IMAD.MOV.U32 R152, RZ, RZ, R156 ;  /* 0x000000ffff987224 */ /* 0x000fe200078e009c */
[----:B------:R-:W-:Y:S01]  /*14af0*/  MOV R154, R7 ;  /* 0x00000007009a7202 */ /* 0x000fe20000000f00 */
[----:B------:R-:W-:Y:S02]  /*14b00*/  IMAD.MOV.U32 R6, RZ, RZ, R155 ;  /* 0x000000ffff067224 */ /* 0x000fe400078e009b */
[----:B------:R-:W-:Y:S01]  /*14b10*/  IMAD.MOV.U32 R153, RZ, RZ, R157 ;  /* 0x000000ffff997224 */ /* 0x000fe200078e009d */
[----:B--2---:R-:W-:-:S13]  /*14b20*/  ISETP.GE.AND P0, PT, R2, c[0x0][0x1d4], PT ;  /* 0x0000750002007a0c */ /* 0x004fda0003f06270 */
[----:B------:R-:W-:Y:S02]  /*14b30*/  @P0 LOP3.LUT R229, R229, 0x40, RZ, 0xfc, !PT ;  /* 0x00000040e5e50812 */ /* 0x000fe400078efcff */
.L_x_1376:
[----:B------:R-:W2:Y:S01]  /*14b40*/  S2R R7, SR_CTAID.Y ;  /* 0x0000000000077919 */ /* 0x000ea20000002600 */
[----:B------:R-:W-:Y:S04]  /*14b50*/  DEPBAR.LE SB0, 0x0 ;  /* 0x000080000000791a */ /* 0x000fe80000000000 */
[----:B------:R-:W3:Y:S01]  /*14b60*/  S2R R10, SR_CTAID.Y ;  /* 0x00000000000a7919 */ /* 0x000ee20000002600 */
[----:B------:R-:W-:Y:S01]  /*14b70*/  WARPSYNC 0xffffffff ;  /* 0xffffffff00007948 */ /* 0x000fe20003800000 */
[----:B------:R-:W-:Y:S01]  /*14b80*/  SHF.R.S32.HI R0, RZ, 0x1f, R240 ;  /* 0x0000001fff007819 */ /* 0x000fe200000114f0 */
[----:B-1----:R-:W-:Y:S01]  /*14b90*/  IMAD.WIDE.U32 R2, R240, c[0x0][0x208], RZ ;  /* 0x00008200f0027a25 */ /* 0x002fe200078e00ff */
[----:B------:R-:W-:Y:S01]  /*14ba0*/  BAR.SYNC.DEFER_BLOCKING 0x0 ;  /* 0x0000000000007b1d */ /* 0x000fe20000010000 */
[----:B------:R-:W-:Y:S02]  /*14bb0*/  SHF.R.S32.HI R4, RZ, 0x1f, R238 ;  /* 0x0000001fff047819 */ /* 0x000fe400000114ee */
[----:B------:R-:W-:Y:S03]  /*14bc0*/  IMAD R0, R0, c[0x0][0x208], RZ ;  /* 0x0000820000007a24 */ /* 0x000fe600078e02ff */
[----:B------:R-:W-:Y:S02]  /*14bd0*/  IMAD R4, R4, c[0x0][0x218], RZ ;  /* 0x0000860004047a24 */ /* 0x000fe400078e02ff */
[----:B------:R-:W-:Y:S05]  /*14be0*/  IMAD R0, R240, c[0x0][0x20c], R0 ;  /* 0x00008300f0007a24 */ /* 0x000fea00078e0200 */
[----:B------:R-:W-:Y:S05]  /*14bf0*/  IADD3 R3, R3, R0, RZ ;  /* 0x0000000003037210 */ /* 0x000fea0007ffe0ff */
[----:B------:R-:W-:Y:S04]  /*14c00*/  IMAD.WIDE.U32 R2, R238, c[0x0][0x218], R2 ;  /* 0x00008600ee027a25 */ /* 0x000fe800078e0002 */
[----:B---3--:R-:W-:Y:S01]  /*14c10*/  IMAD.WIDE.U32 R8, R10, c[0x0][0x210], RZ ;  /* 0x000084000a087a25 */ /* 0x008fe200078e00ff */
[----:B--2---:R-:W-:Y:S01]  /*14c20*/  SHF.R.S32.HI R7, RZ, 0x1f, R7 ;  /* 0x0000001fff077819 */ /* 0x004fe20000011407 */
[----:B------:R1:W2:Y:S03]  /*14c30*/  LDSM.16.M88.4 R52, [R224+0x8080] ;  /* 0x00808000e034783b */ /* 0x0002a60000000200 */
[----:B------:R-:W-:Y:S01]  /*14c40*/  IADD3 R0, P1, R8, R2, RZ ;  /* 0x0000000208007210 */ /* 0x000fe20007f3e0ff */
[----:B------:R1:W3:Y:S01]  /*14c50*/  LDSM.16.M88.4 R48, [R224+0xa080] ;  /* 0x00a08000e030783b */ /* 0x0002e20000000200 */
[----:B------:R-:W-:Y:S02]  /*14c60*/  IMAD R7, R7, c[0x0][0x210], RZ ;  /* 0x0000840007077a24 */ /* 0x000fe400078e02ff */
[----:B------:R-:W-:Y:S01]  /*14c70*/  IMAD R2, R238, c[0x0][0x21c], R4 ;  /* 0x00008700ee027a24 */ /* 0x000fe200078e0204 */
[----:B------:R1:W4:Y:S01]  /*14c80*/  LDSM.16.M88.4 R20, [R216+0x5080] ;  /* 0x00508000d814783b */ /* 0x0003220000000200 */
[----:B------:R-:W-:Y:S01]  /*14c90*/  IMAD R7, R10, c[0x0][0x214], R7 ;  /* 0x000085000a077a24 */ /* 0x000fe200078e0207 */
[C---:B------:R-:W-:Y:S02]  /*14ca0*/  LEA R4, P0, R0.reuse, c[0x0][0x1f8], 0x1 ;  /* 0x00007e0000047a11 */ /* 0x040fe400078008ff */
[----:B------:R1:W1:Y:S02]  /*14cb0*/  LDSM.16.M88.4 R36, [R216+0x5880] ;  /* 0x00588000d824783b */ /* 0x0002640000000200 */
[----:B------:R-:W-:Y:S02]  /*14cc0*/  IADD3 R7, R9, R7, RZ ;  /* 0x0000000709077210 */ /* 0x000fe40007ffe0ff */
[----:B------:R1:W1:Y:S02]  /*14cd0*/  LDSM.16.M88.4 R156, [R216+0x6080] ;  /* 0x00608000d89c783b */ /* 0x0002640000000200 */
[----:B------:R-:W-:Y:S02]  /*14ce0*/  IADD3.X R2, R7, R3, R2, P1, !PT ;  /* 0x0000000307027210 */ /* 0x000fe40000ffe402 */
[----:B------:R1:W1:Y:S02]  /*14cf0*/  LDSM.16.M88.4 R192, [R226+0x8080] ;  /* 0x00808000e2c0783b */ /* 0x0002640000000200 */
[----:B------:R-:W-:Y:S02]  /*14d00*/  LEA.HI.X R0, R0, c[0x0][0x1fc], R2, 0x1, P0 ;  /* 0x00007f0000007a11 */ /* 0x000fe400000f0c02 */
[----:B------:R1:W1:Y:S04]  /*14d10*/  LDSM.16.M88.4 R200, [R226+0xa080] ;  /* 0x00a08000e2c8783b */ /* 0x0002680000000200 */
[----:B------:R1:W1:Y:S04]  /*14d20*/  LDSM.16.M88.4 R196, [R223] ;  /* 0x00000000dfc4783b */ /* 0x0002680000000200 */
[----:B------:R1:W1:Y:S04]  /*14d30*/  LDSM.16.M88.4 R204, [R223+0x800] ;  /* 0x00080000dfcc783b */ /* 0x0002680000000200 */
[----:B------:R1:W1:Y:S01]  /*14d40*/  LDSM.16.M88.4 R208, [R223+0x1000] ;  /* 0x00100000dfd0783b */ /* 0x0002620000000200 */
[----:B------:R-:W-:-:S05]  /*14d50*/  BRA.DIV ~URZ, `(.L_x_1349) ;  /* 0x0000adc27f007947 */ /* 0x000fca000b800000 */
[----:B------:R4:W3:Y:S02]  /*14d60*/  SHFL.IDX PT, R7, R0, RZ, 0x181f ;  /* 0x00181fff00077589 */ /* 0x0008e400000e0000 */
.L_x_1461:
[-C--:B--2-4-:R-:W-:Y:S01]  /*14d70*/  HMMA.16816.F32.BF16 R8, R52, R20.reuse, RZ ;  /* 0x000000143408723c */ /* 0x094fe200000418ff */
[----:B------:R-:W2:Y:S01]  /*14d80*/  LDL.64 R26, [R1+0xa8] ;  /* 0x0000a800011a7983 */ /* 0x000ea20000100a00 */
[----:B------:R-:W-:Y:S05]  /*14d90*/  BSSY B0, `(.L_x_1350) ;  /* 0x00000f4000007945 */ /* 0x000fea0003800000 */
[----:B------:R-:W4:Y:S01]  /*14da0*/  LDL R30, [R1+0x80] ;  /* 0x00008000011e7983 */ /* 0x000f220000100800 */
[C---:B---3--:R-:W-:Y:S05]  /*14db0*/  HMMA.16816.F32.BF16 R12, R48.reuse, R20, RZ ;  /* 0x00000014300c723c */ /* 0x048fea00000418ff */
[----:B------:R-:W3:Y:S03]  /*14dc0*/  LDL R24, [R1+0xcc] ;  /* 0x0000cc0001187983 */ /* 0x000ee60000100800 */
[-C--:B------:R-:W-:Y:S03]  /*14dd0*/  HMMA.16816.F32.BF16 R16, R48, R22.reuse, RZ ;  /* 0x000000163010723c */ /* 0x080fe600000418ff */
[----:B------:R-:W5:Y:S05]  /*14de0*/  LDL R29, [R1+0xd8] ;  /* 0x0000d800011d7983 */ /* 0x000f6a0000100800 */
[C---:B------:R-:W-:Y:S01]  /*14df0*/  HMMA.16816.F32.BF16 R20, R52.reuse, R22, RZ ;  /* 0x000000163414723c */ /* 0x040fe200000418ff */
[----:B------:R-:W3:Y:S06]  /*14e00*/  LDL R25, [R1+0xd4] ;  /* 0x0000d40001197983 */ /* 0x000eec0000100800 */
[----:B------:R-:W1:Y:S06]  /*14e10*/  SHFL.IDX PT, R3, R4, RZ, 0x181f ;  /* 0x00181fff04037589 */ /* 0x000e6c00000e0000 */
[----:B------:R-:W1:Y:S06]  /*14e20*/  SHFL.IDX PT, R40, R4, 0x1, 0x181f ;  /* 0x00381f0004287f89 */ /* 0x000e6c00000e0000 */
[----:B------:R-:W1:Y:S06]  /*14e30*/  SHFL.IDX PT, R28, R0, 0x1, 0x181f ;  /* 0x00381f00001c7f89 */ /* 0x000e6c00000e0000 */
[----:B------:R-:W1:Y:S06]  /*14e40*/  SHFL.IDX PT, R4, R4, 0x2, 0x181f ;  /* 0x00581f0004047f89 */ /* 0x000e6c00000e0000 */
[----:B------:R-:W1:Y:S01]  /*14e50*/  SHFL.IDX PT, R0, R0, 0x2, 0x181f ;  /* 0x00581f0000007f89 */ /* 0x000e6200000e0000 */
[----:B---3--:R-:W-:Y:S01]  /*14e60*/  SHF.L.U64.HI R214, R24, 0x1, R25 ;  /* 0x0000000118d67819 */ /* 0x008fe20000010219 */
[----:B--2---:R-:W-:Y:S01]  /*14e70*/  IMAD.SHL.U32 R213, R26, 0x2, RZ ;  /* 0x000000021ad57824 */ /* 0x004fe200078e00ff */
[----:B----4-:R-:W-:Y:S01]  /*14e80*/  ISETP.GE.AND P4, PT, R30, c[0x0][0x1d4], PT ;  /* 0x000075001e007a0c */ /* 0x010fe20003f86270 */
[----:B------:R-:W-:Y:S01]  /*14e90*/  IMAD.SHL.U32 R212, R24, 0x2, RZ ;  /* 0x0000000218d47824 */ /* 0x000fe200078e00ff */
[----:B------:R-:W-:Y:S02]  /*14ea0*/  SHF.L.U64.HI R215, R26, 0x1, R27 ;  /* 0x000000011ad77819 */ /* 0x000fe4000001021b */
[-C--:B-1----:R-:W-:Y:S01]  /*14eb0*/  HMMA.16816.F32.BF16 R24, R52, R36.reuse, RZ ;  /* 0x000000243418723c */ /* 0x082fe200000418ff */
[-C--:B------:R-:W-:Y:S02]  /*14ec0*/  IADD3 R2, P0, R3, R213.reuse, RZ ;  /* 0x000000d503027210 */ /* 0x080fe40007f1e0ff */
[----:B-----5:R-:W-:Y:S02]  /*14ed0*/  ISETP.GE.AND P3, PT, R29, c[0x0][0x1d4], PT ;  /* 0x000075001d007a0c */ /* 0x020fe40003f66270 */
[-C--:B------:R-:W-:Y:S01]  /*14ee0*/  IADD3 R34, P2, R3, R212.reuse, RZ ;  /* 0x000000d403227210 */ /* 0x080fe20007f5e0ff */
[C-C-:B------:R-:W-:Y:S01]  /*14ef0*/  IMAD.X R3, R7.reuse, 0x1, R215.reuse, P0 ;  /* 0x0000000107037824 */ /* 0x140fe200000e06d7 */
[CC--:B------:R-:W-:Y:S02]  /*14f00*/  IADD3 R32, P1, R40.reuse, R213.reuse, RZ ;  /* 0x000000d528207210 */ /* 0x0c0fe40007f3e0ff */
[-C--:B------:R-:W-:Y:S02]  /*14f10*/  IADD3 R40, P0, R40, R212.reuse, RZ ;  /* 0x000000d428287210 */ /* 0x080fe40007f1e0ff */
[----:B------:R1:W-:Y:S01]  /*14f20*/  LDGSTS.E.BYPASS.LTC128B.128 [R239], [R2.64], !P4 ;  /* 0x0000000002ef7fae */ /* 0x0003e2000e101d46 */
[--C-:B------:R-:W-:Y:S02]  /*14f30*/  IMAD.X R35, R7, 0x1, R214.reuse, P2 ;  /* 0x0000000107237824 */ /* 0x100fe400010e06d6 */
[C-C-:B------:R-:W-:Y:S02]  /*14f40*/  IMAD.X R33, R28.reuse, 0x1, R215.reuse, P1 ;  /* 0x000000011c217824 */ /* 0x140fe400008e06d7 */
[--C-:B------:R-:W-:Y:S01]  /*14f50*/  IMAD.X R41, R28, 0x1, R214.reuse, P0 ;  /* 0x000000011c297824 */ /* 0x100fe200000e06d6 */
[----:B------:R2:W-:Y:S01]  /*14f60*/  LDGSTS.E.BYPASS.LTC128B.128 [R239+0x1800], [R34.64], !P3 ;  /* 0x0180000022ef7fae */ /* 0x0005e2000d901d46 */
[C---:B------:R-:W-:Y:S05]  /*14f70*/  HMMA.16816.F32.BF16 R28, R48.reuse, R36, RZ ;  /* 0x00000024301c723c */ /* 0x040fea00000418ff */
[----:B------:R2:W-:Y:S06]  /*14f80*/  LDGSTS.E.BYPASS.LTC128B.128 [R239+0x800], [R32.64], !P4 ;  /* 0x0080000020ef7fae */ /* 0x0005ec000e101d46 */
[----:B------:R3:W-:Y:S06]  /*14f90*/  LDGSTS.E.BYPASS.LTC128B.128 [R239+0x2000], [R40.64], !P3 ;  /* 0x0200000028ef7fae */ /* 0x0007ec000d901d46 */
[----:B------:R-:W4:Y:S01]  /*14fa0*/  LDL R7, [R1+0x98] ;  /* 0x0000980001077983 */ /* 0x000f220000100800 */
[----:B-1----:R-:W-:Y:S05]  /*14fb0*/  IADD3 R2, P0, R4, R213, RZ ;  /* 0x000000d504027210 */ /* 0x002fea0007f1e0ff */
[----:B------:R-:W-:Y:S05]  /*14fc0*/  IMAD.X R3, R0, 0x1, R215, P0 ;  /* 0x0000000100037824 */ /* 0x000fea00000e06d7 */
[----:B------:R1:W-:Y:S01]  /*14fd0*/  LDGSTS.E.BYPASS.LTC128B.128 [R239+0x1000], [R2.64], !P4 ;  /* 0x0100000002ef7fae */ /* 0x0003e2000e101d46 */
[-C--:B--2---:R-:W-:Y:S01]  /*14fe0*/  HMMA.16816.F32.BF16 R32, R48, R38.reuse, RZ ;  /* 0x000000263020723c */ /* 0x084fe200000418ff */
[----:B---3--:R-:W-:Y:S07]  /*14ff0*/  IADD3 R40, P0, R4, R212, RZ ;  /* 0x000000d404287210 */ /* 0x008fee0007f1e0ff */
[C---:B------:R-:W-:Y:S04]  /*15000*/  HMMA.16816.F32.BF16 R36, R52.reuse, R38, RZ ;  /* 0x000000263424723c */ /* 0x040fe800000418ff */
[----:B------:R-:W-:Y:S05]  /*15010*/  IMAD.X R41, R0, 0x1, R214, P0 ;  /* 0x0000000100297824 */ /* 0x000fea00000e06d6 */
[----:B------:R2:W-:Y:S06]  /*15020*/  LDGSTS.E.BYPASS.LTC128B.128 [R239+0x2800], [R40.64], !P3 ;  /* 0x0280000028ef7fae */ /* 0x0005ec000d901d46 */
[----:B------:R-:W0:Y:S01]  /*15030*/  LDGDEPBAR ;  /* 0x00000000000079af */ /* 0x000e220000000000 */
        /* <DEDUP_REMOVED lines=20> */
[----:B------:R-:W5:Y:S07]  /*15180*/  LDSM.16.M88.4 R192, [R222+0x5880] ;  /* 0x00588000dec0783b */ /* 0x000f6e0000000200 */
[-C--:B--2---:R-:W-:Y:S08]  /*15190*/  HMMA.16816.F32.BF16 R8, R156, R196.reuse, R8 ;  /* 0x000000c49c08723c */ /* 0x084ff00000041808 */
[C---:B---3--:R-:W-:Y:S08]  /*151a0*/  HMMA.16816.F32.BF16 R12, R200.reuse, R196, R12 ;  /* 0x000000c4c80c723c */ /* 0x048ff0000004180c */
[-C--:B------:R-:W-:Y:S08]  /*151b0*/  HMMA.16816.F32.BF16 R16, R200, R198.reuse, R16 ;  /* 0x000000c6c810723c */ /* 0x080ff00000041810 */
[C---:B------:R-:W-:Y:S01]  /*151c0*/  HMMA.16816.F32.BF16 R20, R156.reuse, R198, R20 ;  /* 0x000000c69c14723c */ /* 0x040fe20000041814 */
[----:B------:R-:W-:Y:S07]  /*151d0*/  LDSM.16.M88.4 R196, [R221] ;  /* 0x00000000ddc4783b */ /* 0x000fee0000000200 */
[-C--:B-----5:R-:W-:Y:S08]  /*151e0*/  HMMA.16816.F32.BF16 R24, R156, R192.reuse, R24 ;  /* 0x000000c09c18723c */ /* 0x0a0ff00000041818 */
[C---:B------:R-:W-:Y:S08]  /*151f0*/  HMMA.16816.F32.BF16 R28, R200.reuse, R192, R28 ;  /* 0x000000c0c81c723c */ /* 0x040ff0000004181c */
[-C--:B------:R-:W-:Y:S08]  /*15200*/  HMMA.16816.F32.BF16 R32, R200, R194.reuse, R32 ;  /* 0x000000c2c820723c */ /* 0x080ff00000041820 */
[C---:B------:R-:W-:Y:S01]  /*15210*/  HMMA.16816.F32.BF16 R36, R156.reuse, R194, R36 ;  /* 0x000000c29c24723c */ /* 0x040fe20000041824 */
[----:B------:R-:W2:Y:S07]  /*15220*/  LDSM.16.M88.4 R192, [R227+0x8080] ;  /* 0x00808000e3c0783b */ /* 0x000eae0000000200 */
[-C--:B------:R-:W-:Y:S08]  /*15230*/  HMMA.16816.F32.BF16 R40, R156, R204.reuse, R40 ;  /* 0x000000cc9c28723c */ /* 0x080ff00000041828 */
[C---:B------:R-:W-:Y:S08]  /*15240*/  HMMA.16816.F32.BF16 R44, R200.reuse, R204, R44 ;  /* 0x000000ccc82c723c */ /* 0x040ff0000004182c */
[-C--:B------:R-:W-:Y:S01]  /*15250*/  HMMA.16816.F32.BF16 R48, R200, R206.reuse, R48 ;  /* 0x000000cec830723c */ /* 0x080fe20000041830 */
[----:B------:R-:W3:Y:S07]  /*15260*/  LDSM.16.M88.4 R200, [R227+0xa080] ;  /* 0x00a08000e3c8783b */ /* 0x000eee0000000200 */
[----:B------:R-:W-:Y:S01]  /*15270*/  HMMA.16816.F32.BF16 R52, R156, R206, R52 ;  /* 0x000000ce9c34723c */ /* 0x000fe20000041834 */
[----:B------:R-:W5:Y:S06]  /*15280*/  LDSM.16.M88.4 R156, [R221+0x800] ;  /* 0x00080000dd9c783b */ /* 0x000f6c0000000200 */
[----:B------:R-:W1:Y:S01]  /*15290*/  LDSM.16.M88.4 R204, [R221+0x1000] ;  /* 0x00100000ddcc783b */ /* 0x000e620000000200 */
[----:B----4-:R-:W-:Y:S01]  /*152a0*/  ISETP.GT.AND P0, PT, R230, R7, PT ;  /* 0x00000007e600720c */ /* 0x010fe20003f04270 */
[-C--:B--2---:R-:W-:Y:S08]  /*152b0*/  HMMA.16816.F32.BF16 R8, R192, R196.reuse, R8 ;  /* 0x000000c4c008723c */ /* 0x084ff00000041808 */
[C---:B---3--:R-:W-:Y:S08]  /*152c0*/  HMMA.16816.F32.BF16 R12, R200.reuse, R196, R12 ;  /* 0x000000c4c80c723c */ /* 0x048ff0000004180c */
[-C--:B------:R-:W-:Y:S08]  /*152d0*/  HMMA.16816.F32.BF16 R16, R200, R198.reuse, R16 ;  /* 0x000000c6c810723c */ /* 0x080ff00000041810 */
[C---:B------:R-:W-:Y:S01]  /*152e0*/  HMMA.16816.F32.BF16 R20, R192.reuse, R198, R20 ;  /* 0x000000c6c014723c */ /* 0x040fe20000041814 */
[----:B------:R-:W-:Y:S07]  /*152f0*/  LDSM.16.M88.4 R196, [R216+0x6880] ;  /* 0x00688000d8c4783b */ /* 0x000fee0000000200 */
[-C--:B-----5:R-:W-:Y:S08]  /*15300*/  HMMA.16816.F32.BF16 R24, R192, R156.reuse, R24 ;  /* 0x0000009cc018723c */ /* 0x0a0ff00000041818 */
        /* <DEDUP_REMOVED lines=9> */
[----:B------:R-:W3:Y:S06]  /*153a0*/  LDSM.16.M88.4 R192, [R216+0x7080] ;  /* 0x00708000d8c0783b */ /* 0x000eec0000000200 */
[----:B------:R-:W4:Y:S01]  /*153b0*/  LDSM.16.M88.4 R204, [R216+0x7880] ;  /* 0x00788000d8cc783b */ /* 0x000f220000000200 */
[-C--:B--2---:R-:W-:Y:S08]  /*153c0*/  HMMA.16816.F32.BF16 R8, R156, R196.reuse, R8 ;  /* 0x000000c49c08723c */ /* 0x084ff00000041808 */
        /* <DEDUP_REMOVED lines=9> */
[-C--:B----4-:R-:W-:Y:S08]  /*15460*/  HMMA.16816.F32.BF16 R40, R156, R204.reuse, R40 ;  /* 0x000000cc9c28723c */ /* 0x090ff00000041828 */
[C---:B------:R-:W-:Y:S08]  /*15470*/  HMMA.16816.F32.BF16 R44, R200.reuse, R204, R44 ;  /* 0x000000ccc82c723c */ /* 0x040ff0000004182c */
[-C--:B------:R-:W-:Y:S01]  /*15480*/  HMMA.16816.F32.BF16 R48, R200, R206.reuse, R48 ;  /* 0x000000cec830723c */ /* 0x080fe20000041830 */
[----:B------:R-:W2:Y:S07]  /*15490*/  LDSM.16.M88.4 R200, [R226+0xe080] ;  /* 0x00e08000e2c8783b */ /* 0x000eae0000000200 */
        /* <DEDUP_REMOVED lines=37> */
[----:B------:R-:W-:Y:S04]  /*156f0*/  DEPBAR.LE SB0, 0x0 ;  /* 0x000080000000791a */ /* 0x000fe80000000000 */
[-C--:B-1----:R-:W-:Y:S01]  /*15700*/  HMMA.16816.F32.BF16 R8, R192, R196.reuse, R8 ;  /* 0x000000c4c008723c */ /* 0x082fe20000041808 */
[----:B------:R-:W-:Y:S07]  /*15710*/  BAR.SYNC.DEFER_BLOCKING 0x0 ;  /* 0x0000000000007b1d */ /* 0x000fee0000010000 */
[C---:B--2---:R-:W-:Y:S08]  /*15720*/  HMMA.16816.F32.BF16 R12, R200.reuse, R196, R12 ;  /* 0x000000c4c80c723c */ /* 0x044ff0000004180c */
        /* <DEDUP_REMOVED lines=18> */
[----:B------:R-:W5:Y:S01]  /*15850*/  LDL R7, [R1+0xc8] ;  /* 0x0000c80001077983 */ /* 0x000f620000100800 */
[----:B--2---:R-:W-:Y:S03]  /*15860*/  IMAD R2, R230, 0x30, R231 ;  /* 0x00000030e6027824 */ /* 0x004fe600078e02e7 */
[----:B------:R-:W1:Y:S01]  /*15870*/  S2R R231, SR_CTAID.Y ;  /* 0x0000000000e77919 */ /* 0x000e620000002600 */
[----:B---3--:R-:W-:Y:S02]  /*15880*/  ISETP.GT.AND P1, PT, R155, 0x2f, PT ;  /* 0x0000002f9b00780c */ /* 0x008fe40003f24270 */
[----:B------:R-:W-:Y:S02]  /*15890*/  IADD3 R2, R2, -0x30, R155 ;  /* 0xffffffd002027810 */ /* 0x000fe40007ffe09b */
[----:B------:R-:W2:Y:S03]  /*158a0*/  S2R R155, SR_CTAID.Y ;  /* 0x00000000009b7919 */ /* 0x000ea60000002600 */
[----:B------:R-:W-:Y:S04]  /*158b0*/  @P0 IMAD.HI.U32 R3, R2, c[0x0][0x2bc], RZ ;  /* 0x0000af0002030a27 */ /* 0x000fe800078e00ff */
[----:B------:R-:W-:Y:S01]  /*158c0*/  IMAD.MOV.U32 R0, RZ, RZ, R2 ;  /* 0x000000ffff007224 */ /* 0x000fe200078e0002 */
[----:B------:R-:W-:Y:S04]  /*158d0*/  @P0 SHF.R.U32.HI R0, RZ, c[0x0][0x2c0], R3 ;  /* 0x0000b000ff000a19 */ /* 0x000fe80000011603 */
[C---:B----4-:R-:W-:Y:S04]  /*158e0*/  @!P1 IADD3 R3, P0, R0.reuse, R232, RZ ;  /* 0x000000e800039210 */ /* 0x050fe80007f1e0ff */
[----:B-----5:R-:W-:Y:S01]  /*158f0*/  @!P1 LEA.HI.X.SX32 R4, R0, R7, 0x1, P0 ;  /* 0x0000000700049211 */ /* 0x020fe200000f0eff */
[----:B------:R-:W-:Y:S01]  /*15900*/  IMAD.MOV R0, RZ, RZ, -R0 ;  /* 0x000000ffff007224 */ /* 0x000fe200078e0a00 */
[C---:B------:R-:W-:Y:S02]  /*15910*/  @!P1 LEA R156, P0, R3.reuse, c[0x0][0x2a0], 0x2 ;  /* 0x0000a800039c9a11 */ /* 0x040fe400078010ff */
[----:B-1----:R-:W-:Y:S01]  /*15920*/  SHF.R.S32.HI R7, RZ, 0x1f, R231 ;  /* 0x0000001fff077819 */ /* 0x002fe200000114e7 */
[----:B------:R-:W-:Y:S01]  /*15930*/  IMAD R240, R0, c[0x0][0x2b8], R2 ;  /* 0x0000ae0000f07a24 */ /* 0x000fe200078e0202 */
[----:B------:R-:W-:Y:S01]  /*15940*/  @!P1 LEA.HI.X R157, R3, c[0x0][0x2a4], R4, 0x2, P0 ;  /* 0x0000a900039d9a11 */ /* 0x000fe200000f1404 */
[----:B--2---:R-:W-:Y:S03]  /*15950*/  IMAD.WIDE.U32 R232, R155, c[0x0][0x1e8], RZ ;  /* 0x00007a009be87a25 */ /* 0x004fe600078e00ff */
[----:B------:R-:W-:Y:S01]  /*15960*/  SHF.R.S32.HI R0, RZ, 0x1f, R240 ;  /* 0x0000001fff007819 */ /* 0x000fe200000114f0 */
[----:B------:R-:W2:Y:S01]  /*15970*/  @!P1 LDG.E R238, [R156.64] ;  /* 0x000000069cee9981 */ /* 0x000ea2000c1e1900 */
[----:B------:R-:W-:Y:S04]  /*15980*/  IMAD.WIDE.U32 R2, R240, c[0x0][0x1e0], RZ ;  /* 0x00007800f0027a25 */ /* 0x000fe800078e00ff */
[----:B------:R-:W-:Y:S02]  /*15990*/  IMAD R0, R0, c[0x0][0x1e0], RZ ;  /* 0x0000780000007a24 */ /* 0x000fe400078e02ff */
[----:B------:R-:W-:Y:S02]  /*159a0*/  IMAD R7, R7, c[0x0][0x1e8], RZ ;  /* 0x00007a0007077a24 */ /* 0x000fe400078e02ff */
[----:B------:R-:W-:Y:S02]  /*159b0*/  IMAD R0, R240, c[0x0][0x1e4], R0 ;  /* 0x00007900f0007a24 */ /* 0x000fe400078e0200 */
[----:B------:R-:W-:Y:S03]  /*159c0*/  IMAD R7, R155, c[0x0][0x1ec], R7 ;  /* 0x00007b009b077a24 */ /* 0x000fe600078e0207 */
[----:B------:R-:W-:Y:S01]  /*159d0*/  IADD3 R3, R3, R0, RZ ;  /* 0x0000000003037210 */ /* 0x000fe20007ffe0ff */
[----:B------:R-:W-:Y:S01]  /*159e0*/  IMAD.IADD R7, R233, 0x1, R7 ;  /* 0x00000001e9077824 */ /* 0x000fe200078e0207 */
[----:B--2---:R-:W-:Y:S03]  /*159f0*/  SHF.R.S32.HI R4, RZ, 0x1f, R238 ;  /* 0x0000001fff047819 */ /* 0x004fe600000114ee */
[----:B------:R-:W-:Y:S04]  /*15a00*/  IMAD.WIDE.U32 R2, R238, c[0x0][0x1f0], R2 ;  /* 0x00007c00ee027a25 */ /* 0x000fe800078e0002 */
[----:B------:R-:W-:Y:S01]  /*15a10*/  IMAD R4, R4, c[0x0][0x1f0], RZ ;  /* 0x00007c0004047a24 */ /* 0x000fe200078e02ff */
[----:B------:R-:W-:Y:S03]  /*15a20*/  IADD3 R0, P1, R232, R2, RZ ;  /* 0x00000002e8007210 */ /* 0x000fe60007f3e0ff */
[----:B------:R-:W-:Y:S01]  /*15a30*/  IMAD R2, R238, c[0x0][0x1f4], R4 ;  /* 0x00007d00ee027a24 */ /* 0x000fe200078e0204 */
[C---:B------:R-:W-:Y:S04]  /*15a40*/  LEA R4, P0, R0.reuse, c[0x0][0x1c8], 0x1 ;  /* 0x0000720000047a11 */ /* 0x040fe800078008ff */
[----:B------:R-:W-:Y:S04]  /*15a50*/  IADD3.X R2, R7, R3, R2, P1, !PT ;  /* 0x0000000307027210 */ /* 0x000fe80000ffe402 */
[----:B------:R-:W-:Y:S01]  /*15a60*/  LEA.HI.X R0, R0, c[0x0][0x1cc], R2, 0x1, P0 ;  /* 0x0000730000007a11 */ /* 0x000fe200000f0c02 */
[----:B------:R-:W-:-:S05]  /*15a70*/  BRA.DIV ~URZ, `(.L_x_1352) ;  /* 0x0000a1227f007947 */ /* 0x000fca000b800000 */
[----:B------:R1:W2:Y:S02]  /*15a80*/  SHFL.IDX PT, R7, R0, RZ, 0x181f ;  /* 0x00181fff00077589 */ /* 0x0002a400000e0000 */
.L_x_1462:
[----:B------:R-:W-:-:S05]  /*15a90*/  BRA.DIV ~URZ, `(.L_x_1353) ;  /* 0x0000a1827f007947 */ /* 0x000fca000b800000 */
[----:B------:R-:W3:Y:S04]  /*15aa0*/  LDL R159, [R1+0x80] ;  /* 0x00008000019f7983 */ /* 0x000ee80000100800 */
[----:B------:R-:W4:Y:S04]  /*15ab0*/  LDL R194, [R1+0xd8] ;  /* 0x0000d80001c27983 */ /* 0x000f280000100800 */
[----:B------:R-:W5:Y:S04]  /*15ac0*/  SHFL.IDX PT, R2, R4, RZ, 0x181f ;  /* 0x00181fff04027589 */ /* 0x000f6800000e0000 */
[----:B------:R-:W1:Y:S04]  /*15ad0*/  SHFL.IDX PT, R158, R4, 0x1, 0x181f ;  /* 0x00381f00049e7f89 */ /* 0x000e6800000e0000 */
[----:B------:R-:W2:Y:S04]  /*15ae0*/  SHFL.IDX PT, R155, R0, 0x1, 0x181f ;  /* 0x00381f00009b7f89 */ /* 0x000ea800000e0000 */
[----:B-1----:R-:W1:Y:S04]  /*15af0*/  SHFL.IDX PT, R0, R0, 0x2, 0x181f ;  /* 0x00581f0000007f89 */ /* 0x002e6800000e0000 */
[----:B------:R-:W1:Y:S01]  /*15b00*/  SHFL.IDX PT, R4, R4, 0x2, 0x181f ;  /* 0x00581f0004047f89 */ /* 0x000e6200000e0000 */
[----:B----4-:R-:W-:Y:S02]  /*15b10*/  ISETP.GE.AND P3, PT, R194, c[0x0][0x1d4], PT ;  /* 0x00007500c2007a0c */ /* 0x010fe40003f66270 */
[----:B---3--:R-:W-:Y:S02]  /*15b20*/  ISETP.GE.AND P4, PT, R159, c[0x0][0x1d4], PT ;  /* 0x000075009f007a0c */ /* 0x008fe40003f86270 */
[CC--:B-----5:R-:W-:Y:S02]  /*15b30*/  IADD3 R192, P0, R2.reuse, R213.reuse, RZ ;  /* 0x000000d502c07210 */ /* 0x0e0fe40007f1e0ff */
[-C--:B------:R-:W-:Y:S02]  /*15b40*/  IADD3 R156, P2, R2, R212.reuse, RZ ;  /* 0x000000d4029c7210 */ /* 0x080fe40007f5e0ff */
[C---:B------:R-:W-:Y:S01]  /*15b50*/  IADD3 R2, P1, R158.reuse, R213, RZ ;  /* 0x000000d59e027210 */ /* 0x040fe20007f3e0ff */
[C-C-:B--2---:R-:W-:Y:S01]  /*15b60*/  IMAD.X R193, R7.reuse, 0x1, R215.reuse, P0 ;  /* 0x0000000107c17824 */ /* 0x144fe200000e06d7 */
[----:B------:R-:W-:Y:S01]  /*15b70*/  IADD3 R158, P0, R158, R212, RZ ;  /* 0x000000d49e9e7210 */ /* 0x000fe20007f1e0ff */
[--C-:B------:R-:W-:Y:S02]  /*15b80*/  IMAD.X R157, R7, 0x1, R214.reuse, P2 ;  /* 0x00000001079d7824 */ /* 0x100fe400010e06d6 */
[C---:B------:R-:W-:Y:S02]  /*15b90*/  IMAD.X R3, R155.reuse, 0x1, R215, P1 ;  /* 0x000000019b037824 */ /* 0x040fe400008e06d7 */
[----:B------:R2:W-:Y:S01]  /*15ba0*/  LDGSTS.E.BYPASS.LTC128B.128 [R237+0x5080], [R192.64], !P4 ;  /* 0x05080000c0ed7fae */ /* 0x0005e2000e101d46 */
[----:B------:R-:W-:Y:S03]  /*15bb0*/  IMAD.X R159, R155, 0x1, R214, P0 ;  /* 0x000000019b9f7824 */ /* 0x000fe600000e06d6 */
[----:B------:R2:W-:Y:S04]  /*15bc0*/  LDGSTS.E.BYPASS.LTC128B.128 [R237+0x6880], [R156.64], !P3 ;  /* 0x068800009ced7fae */ /* 0x0005e8000d901d46 */
[----:B------:R2:W-:Y:S04]  /*15bd0*/  LDGSTS.E.BYPASS.LTC128B.128 [R237+0x5880], [R2.64], !P4 ;  /* 0x0588000002ed7fae */ /* 0x0005e8000e101d46 */
[----:B------:R2:W-:Y:S02]  /*15be0*/  LDGSTS.E.BYPASS.LTC128B.128 [R237+0x7080], [R158.64], !P3 ;  /* 0x070800009eed7fae */ /* 0x0005e4000d901d46 */
.L_x_1463:
[----:B-1----:R-:W3:Y:S01]  /*15bf0*/  LDL R155, [R1+0x80] ;  /* 0x00008000019b7983 */ /* 0x002ee20000100800 */
[C---:B--2---:R-:W-:Y:S02]  /*15c00*/  IADD3 R156, P1, R4.reuse, R213, RZ ;  /* 0x000000d5049c7210 */ /* 0x044fe40007f3e0ff */
[----:B------:R-:W-:Y:S01]  /*15c10*/  IADD3 R2, P0, R4, R212, RZ ;  /* 0x000000d404027210 */ /* 0x000fe20007f1e0ff */
[----:B------:R-:W2:Y:S02]  /*15c20*/  LDL R7, [R1+0xd8] ;  /* 0x0000d80001077983 */ /* 0x000ea40000100800 */
[C---:B------:R-:W-:Y:S02]  /*15c30*/  IMAD.X R157, R0.reuse, 0x1, R215, P1 ;  /* 0x00000001009d7824 */ /* 0x040fe400008e06d7 */
[----:B------:R-:W-:Y:S01]  /*15c40*/  IMAD.X R3, R0, 0x1, R214, P0 ;  /* 0x0000000100037824 */ /* 0x000fe200000e06d6 */
[----:B--2---:R-:W-:Y:S02]  /*15c50*/  ISETP.GE.AND P2, PT, R7, c[0x0][0x1d4], PT ;  /* 0x0000750007007a0c */ /* 0x004fe40003f46270 */
[----:B---3--:R-:W-:Y:S11]  /*15c60*/  ISETP.GE.AND P3, PT, R155, c[0x0][0x1d4], PT ;  /* 0x000075009b007a0c */ /* 0x008ff60003f66270 */
[----:B------:R-:W-:Y:S02]  /*15c70*/  @!UPT UIADD3 URZ, URZ, URZ, URZ ;  /* 0x0000003f3f3ff290 */ /* 0x000fe4000fffe03f */
[----:B------:R-:W-:Y:S01]  /*15c80*/  @!PT LDS RZ, [RZ] ;  /* 0x00000000fffff984 */ /* 0x000fe20000000800 */
[----:B------:R-:W-:Y:S01]  /*15c90*/  @!PT LDS RZ, [RZ] ;  /* 0x00000000fffff984 */ /* 0x000fe20000000800 */
[----:B------:R-:W-:Y:S01]  /*15ca0*/  @!PT LDS RZ, [RZ] ;  /* 0x00000000fffff984 */ /* 0x000fe20000000800 */
[----:B------:R1:W-:Y:S04]  /*15cb0*/  LDGSTS.E.BYPASS.LTC128B.128 [R237+0x6080], [R156.64], !P3 ;  /* 0x060800009ced7fae */ /* 0x0003e8000d901d46 */
[----:B------:R1:W-:Y:S02]  /*15cc0*/  LDGSTS.E.BYPASS.LTC128B.128 [R237+0x7880], [R2.64], !P2 ;  /* 0x0788000002ed7fae */ /* 0x0003e4000d101d46 */
.L_x_1351:
[----:B------:R-:W-:Y:S05]  /*15cd0*/  BSYNC B0 ;  /* 0x0000000000007941 */ /* 0x000fea0003800000 */
.L_x_1350:
[----:B-1----:R-:W2:Y:S01]  /*15ce0*/  LDL R157, [R1+0xb8] ;  /* 0x0000b800019d7983 */ /* 0x002ea20000100800 */
[----:B------:R-:W-:Y:S03]  /*15cf0*/  IMAD.MOV.U32 R7, RZ, RZ, 0x1 ;  /* 0x00000001ff077424 */ /* 0x000fe600078e00ff */
[----:B------:R-:W2:Y:S02]  /*15d00*/  LDL R0, [R1+0x4] ;  /* 0x0000040001007983 */ /* 0x000ea40000100800 */
[----:B------:R-:W-:Y:S01]  /*15d10*/  ISETP.NE.AND P0, PT, R7, c[0x0][0x2c4], PT ;  /* 0x0000b10007007a0c */ /* 0x000fe20003f05270 */
[----:B------:R-:W-:Y:S01]  /*15d20*/  IMAD R7, R230, -0x30, RZ ;  /* 0xffffffd0e6077824 */ /* 0x000fe200078e02ff */
[----:B------:R-:W3:Y:S04]  /*15d30*/  LDL R156, [R1+0xb4] ;  /* 0x0000b400019c7983 */ /* 0x000ee80000100800 */
[----:B------:R-:W3:Y:S04]  /*15d40*/  LDL R155, [R1+0xb0] ;  /* 0x0000b000019b7983 */ /* 0x000ee80000100800 */
[----:B------:R-:W4:Y:S04]  /*15d50*/  LDL R4, [R1+0xa0] ;  /* 0x0000a00001047983 */ /* 0x000f280000100800 */
[----:B------:R-:W5:Y:S04]  /*15d60*/  LDL R3, [R1+0x90] ;  /* 0x0000900001037983 */ /* 0x000f680000100800 */
[----:B------:R-:W3:Y:S04]  /*15d70*/  LDL R2, [R1+0x70] ;  /* 0x0000700001027983 */ /* 0x000ee80000100800 */
[----:B------:R-:W0:Y:S01]  /*15d80*/  LDGDEPBAR ;  /* 0x00000000000079af */ /* 0x000e220000000000 */
[----:B-----5:R-:W-:Y:S01]  /*15d90*/  IADD3 R159, -R3, 0x1, R7 ;  /* 0x00000001039f7810 */ /* 0x020fe20007ffe107 */
[----:B--2---:R-:W-:Y:S02]  /*15da0*/  IMAD R0, R0, 0x80, R157 ;  /* 0x0000008000007824 */ /* 0x004fe400078e029d */
[----:B------:R-:W-:Y:S01]  /*15db0*/  IMAD.IADD R192, R7, 0x1, -R3 ;  /* 0x0000000107c07824 */ /* 0x000fe200078e0a03 */
[----:B---3--:R-:W-:Y:S02]  /*15dc0*/  IADD3 R159, -R2, R159, R5 ;  /* 0x0000009f029f7210 */ /* 0x008fe40007ffe105 */
[----:B------:R-:W-:Y:S02]  /*15dd0*/  IADD3 R0, R155, R0, R156 ;  /* 0x000000009b007210 */ /* 0x000fe40007ffe09c */
[----:B------:R-:W-:Y:S02]  /*15de0*/  LOP3.LUT R2, RZ, c[0x0][0x324], RZ, 0x33, !PT ;  /* 0x0000c900ff027a12 */ /* 0x000fe400078e33ff */
[----:B------:R-:W-:Y:S01]  /*15df0*/  IADD3 R158, R159, c[0x0][0x328], RZ ;  /* 0x0000ca009f9e7a10 */ /* 0x000fe20007ffe0ff */
[----:B----4-:R-:W-:Y:S02]  /*15e00*/  IMAD.IADD R157, R4, 0x1, R0 ;  /* 0x00000001049d7824 */ /* 0x010fe400078e0200 */
[----:B------:R-:W-:Y:S02]  /*15e10*/  IMAD.IADD R159, R2, 0x1, R159 ;  /* 0x00000001029f7824 */ /* 0x000fe400078e029f */
[----:B------:R-:W-:Y:S05]  /*15e20*/  @P0 IMAD.HI.U32 R0, R157, c[0x0][0x2c8], RZ ;  /* 0x0000b2009d000a27 */ /* 0x000fea00078e00ff */
[----:B------:R-:W-:Y:S01]  /*15e30*/  @P0 SHF.R.U32.HI R157, RZ, c[0x0][0x2cc], R0 ;  /* 0x0000b300ff9d0a19 */ /* 0x000fe20000011600 */
[----:B------:R-:W-:-:S05]  /*15e40*/  BRA.DIV ~URZ, `(.L_x_1354) ;  /* 0x0000a1927f007947 */ /* 0x000fca000b800000 */
[----:B------:R1:W2:Y:S02]  /*15e50*/  SHFL.IDX PT, R2, R157, RZ, 0x1c1f ;  /* 0x001c1fff9d027589 */ /* 0x0002a400000e0000 */
.L_x_1464:
[----:B--2---:R-:W-:Y:S01]  /*15e60*/  IADD3 R155, R158, R2, RZ ;  /* 0x000000029e9b7210 */ /* 0x004fe20007ffe0ff */
[----:B------:R-:W-:Y:S05]  /*15e70*/  IMAD.MOV.U32 R0, RZ, RZ, 0x1 ;  /* 0x00000001ff007424 */ /* 0x000fea00078e00ff */
[----:B------:R-:W-:Y:S01]  /*15e80*/  ISETP.LE.AND P0, PT, R0, c[0x0][0x32c], PT ;  /* 0x0000cb0000007a0c */ /* 0x000fe20003f03270 */
[----:B------:R-:W-:Y:S11]  /*15e90*/  IMAD.IADD R0, R159, 0x1, R2 ;  /* 0x000000019f007824 */ /* 0x000ff600078e0202 */
[----:B------:R-:W-:Y:S01]  /*15ea0*/  @!UPT UIADD3 URZ, URZ, URZ, URZ ;  /* 0x0000003f3f3ff290 */ /* 0x000fe2000fffe03f */
        /* <DEDUP_REMOVED lines=15> */
.L_x_1357:
[----:B------:R-:W-:Y:S04]  /*15fa0*/  MOV R3, c[0x0][0x32c] ;  /* 0x0000cb0000037a02 */ /* 0x000fe80000000f00 */
[----:B------:R-:W-:Y:S11]  /*15fb0*/  ISETP.NE.AND P0, PT, R3, 0x1, PT ;  /* 0x000000010300780c */ /* 0x000ff60003f05270 */
[----:B------:R-:W-:Y:S02]  /*15fc0*/  @!UPT UIADD3 URZ, URZ, URZ, URZ ;  /* 0x0000003f3f3ff290 */ /* 0x000fe4000fffe03f */
[----:B------:R-:W-:Y:S05]  /*15fd0*/  @P0 IMAD.HI.U32 R3, R2, c[0x0][0x330], RZ ;  /* 0x0000cc0002030a27 */ /* 0x000fea00078e00ff */
[----:B------:R-:W-:Y:S02]  /*15fe0*/  @P0 SHF.R.U32.HI R2, RZ, c[0x0][0x334], R3 ;  /* 0x0000cd00ff020a19 */ /* 0x000fe40000011603 */
.L_x_1358:
[----:B------:R-:W-:Y:S05]  /*15ff0*/  BSYNC B0 ;  /* 0x0000000000007941 */ /* 0x000fea0003800000 */
.L_x_1356:
[----:B------:R-:W-:Y:S05]  /*16000*/  IMAD R2, R2, c[0x0][0x32c], R192 ;  /* 0x0000cb0002027a24 */ /* 0x000fea00078e02c0 */
[----:B------:R-:W-:Y:S02]  /*16010*/  IADD3 R3, R2, c[0x0][0x32c], RZ ;  /* 0x0000cb0002037a10 */ /* 0x000fe40007ffe0ff */
[----:B------:R-:W-:Y:S02]  /*16020*/  IMNMX R0, R0, R2, !PT ;  /* 0x0000000200007217 */ /* 0x000fe40007800200 */
[----:B------:R-:W-:Y:S02]  /*16030*/  IMNMX R155, R155, R3, PT ;  /* 0x000000039b9b7217 */ /* 0x000fe40003800200 */
.L_x_1355:
[----:B------:R-:W-:-:S05]  /*16040*/  BRA.DIV ~URZ, `(.L_x_1359) ;  /* 0x0000a0127f007947 */ /* 0x000fca000b800000 */
[----:B------:R2:W3:Y:S02]  /*16050*/  SHFL.IDX PT, R2, R157, 0x1, 0x1c1f ;  /* 0x003c1f009d027f89 */ /* 0x0004e400000e0000 */
.L_x_1465:
        /* <DEDUP_REMOVED lines=20> */
.L_x_1362:
[----:B------:R-:W-:Y:S04]  /*161a0*/  MOV R3, c[0x0][0x32c] ;  /* 0x0000cb0000037a02 */ /* 0x000fe80000000f00 */
[----:B------:R-:W-:Y:S11]  /*161b0*/  ISETP.NE.AND P0, PT, R3, 0x1, PT ;  /* 0x000000010300780c */ /* 0x000ff60003f05270 */
[----:B------:R-:W-:Y:S02]  /*161c0*/  @!UPT UIADD3 URZ, URZ, URZ, URZ ;  /* 0x0000003f3f3ff290 */ /* 0x000fe4000fffe03f */
[----:B------:R-:W-:Y:S05]  /*161d0*/  @P0 IMAD.HI.U32 R3, R2, c[0x0][0x330], RZ ;  /* 0x0000cc0002030a27 */ /* 0x000fea00078e00ff */
[----:B------:R-:W-:Y:S02]  /*161e0*/  @P0 SHF.R.U32.HI R2, RZ, c[0x0][0x334], R3 ;  /* 0x0000cd00ff020a19 */ /* 0x000fe40000011603 */
.L_x_1363:
[----:B------:R-:W-:Y:S05]  /*161f0*/  BSYNC B0 ;  /* 0x0000000000007941 */ /* 0x000fea0003800000 */
.L_x_1361:
[----:B------:R-:W-:Y:S05]  /*16200*/  IMAD R2, R2, c[0x0][0x32c], R192 ;  /* 0x0000cb0002027a24 */ /* 0x000fea00078e02c0 */
[----:B------:R-:W-:Y:S02]  /*16210*/  IADD3 R3, R2, c[0x0][0x32c], RZ ;  /* 0x0000cb0002037a10 */ /* 0x000fe40007ffe0ff */
[----:B------:R-:W-:Y:S02]  /*16220*/  IMNMX R4, R4, R2, !PT ;  /* 0x0000000204047217 */ /* 0x000fe40007800200 */
[----:B------:R-:W-:Y:S02]  /*16230*/  IMNMX R156, R156, R3, PT ;  /* 0x000000039c9c7217 */ /* 0x000fe40003800200 */
.L_x_1360:
        /* <DEDUP_REMOVED lines=8> */
[C---:B------:R-:W-:Y:S02]  /*162c0*/  ISETP.GT.AND P0, PT, R0.reuse, 0x1, !P0 ;  /* 0x000000010000780c */ /* 0x040fe40004704270 */
        /* <DEDUP_REMOVED lines=9> */
[C---:B------:R-:W-:Y:S02]  /*16360*/  ISETP.GT.AND P0, PT, R0.reuse, 0x9, !P1 ;  /* 0x000000090000780c */ /* 0x040fe40004f04270 */
[----:B------:R-:W-:Y:S02]  /*16370*/  ISETP.GE.AND P2, PT, R7, 0x29, PT ;  /* 0x000000290700780c */ /* 0x000fe40003f46270 */
[----:B------:R-:W-:Y:S02]  /*16380*/  ISETP.LT.OR P0, PT, R155, 0xa, P0 ;  /* 0x0000000a9b00780c */ /* 0x000fe40000701670 */
        /* <DEDUP_REMOVED lines=32> */
[----:B------:R-:W-:Y:S04]  /*16590*/  ISETP.LT.OR P0, PT, R155, 0x1, P0 ;  /* 0x000000019b00780c */ /* 0x000fe80000701670 */
[----:B------:R-:W-:Y:S02]  /*165a0*/  FSEL R9, R8, -INF , !P0 ;  /* 0xff80000008097808 */ /* 0x000fe40004000000 */
[----:B------:R-:W-:Y:S11]  /*165b0*/  ISETP.GE.AND P0, PT, R7, 0x2a, PT ;  /* 0x0000002a0700780c */ /* 0x000ff60003f06270 */
[----:B------:R-:W-:Y:S02]  /*165c0*/  @!UPT UIADD3 URZ, URZ, URZ, URZ ;  /* 0x0000003f3f3ff290 */ /* 0x000fe4000fffe03f */
[----:B------:R-:W-:Y:S02]  /*165d0*/  @P0 LOP3.LUT R229, R229, 0x20, RZ, 0xfc, !PT ;  /* 0x00000020e5e50812 */ /* 0x000fe400078efcff */
[----:B------:R-:W-:Y:S04]  /*165e0*/  ISETP.GT.AND P0, PT, R0, 0x29, !P0 ;  /* 0x000000290000780c */ /* 0x000fe80004704270 */
[----:B------:R-:W-:Y:S04]  /*165f0*/  ISETP.LT.OR P0, PT, R155, 0x2a, P0 ;  /* 0x0000002a9b00780c */ /* 0x000fe80000701670 */
[----:B------:R-:W-:Y:S01]  /*16600*/  FSEL R233, R53, -INF , !P0 ;  /* 0xff80000035e97808 */ /* 0x000fe20004000000 */
[----:B------:R-:W-:-:S06]  /*16610*/  BRA.DIV ~URZ, `(.L_x_1364) ;  /* 0x00009ac27f007947 */ /* 0x000fcc000b800000 */
[----:B------:R3:W4:Y:S02]  /*16620*/  SHFL.IDX PT, R3, R157, 0x2, 0x1c1f ;  /* 0x005c1f009d037f89 */ /* 0x00072400000e0000 */
.L_x_1466:
        /* <DEDUP_REMOVED lines=20> */
.L_x_1367:
[----:B------:R-:W-:Y:S04]  /*16770*/  MOV R7, c[0x0][0x32c] ;  /* 0x0000cb0000077a02 */ /* 0x000fe80000000f00 */
[----:B------:R-:W-:Y:S11]  /*16780*/  ISETP.NE.AND P0, PT, R7, 0x1, PT ;  /* 0x000000010700780c */ /* 0x000ff60003f05270 */
[----:B------:R-:W-:Y:S02]  /*16790*/  @!UPT UIADD3 URZ, URZ, URZ, URZ ;  /* 0x0000003f3f3ff290 */ /* 0x000fe4000fffe03f */
[----:B------:R-:W-:Y:S05]  /*167a0*/  @P0 IMAD.HI.U32 R7, R3, c[0x0][0x330], RZ ;  /* 0x0000cc0003070a27 */ /* 0x000fea00078e00ff */
[----:B------:R-:W-:Y:S02]  /*167b0*/  @P0 SHF.R.U32.HI R3, RZ, c[0x0][0x334], R7 ;  /* 0x0000cd00ff030a19 */ /* 0x000fe40000011607 */
.L_x_1368:
[----:B------:R-:W-:Y:S05]  /*167c0*/  BSYNC B0 ;  /* 0x0000000000007941 */ /* 0x000fea0003800000 */
.L_x_1366:
[----:B------:R-:W-:Y:S05]  /*167d0*/  IMAD R3, R3, c[0x0][0x32c], R192 ;  /* 0x0000cb0003037a24 */ /* 0x000fea00078e02c0 */
[----:B------:R-:W-:Y:S02]  /*167e0*/  IADD3 R7, R3, c[0x0][0x32c], RZ ;  /* 0x0000cb0003077a10 */ /* 0x000fe40007ffe0ff */
[----:B------:R-:W-:Y:S02]  /*167f0*/  IMNMX R0, R0, R3, !PT ;  /* 0x0000000300007217 */ /* 0x000fe40007800200 */
[----:B------:R-:W-:Y:S02]  /*16800*/  IMNMX R2, R2, R7, PT ;  /* 0x0000000702027217 */ /* 0x000fe40003800200 */
.L_x_1365:
[C---:B------:R-:W-:Y:S04]  /*16810*/  LOP3.LUT P0, RZ, R229.reuse, 0x8, RZ, 0xc0, !PT ;  /* 0x00000008e5ff7812 */ /* 0x040fe8000780c0ff */
[----:B------:R-:W-:Y:S04]  /*16820*/  ISETP.GT.AND P0, PT, R4, 0x8, !P0 ;  /* 0x000000080400780c */ /* 0x000fe80004704270 */
[----:B------:R-:W-:Y:S04]  /*16830*/  ISETP.LT.OR P0, PT, R156, 0x9, P0 ;  /* 0x000000099c00780c */ /* 0x000fe80000701670 */
[----:B------:R-:W-:Y:S02]  /*16840*/  FSEL R22, R22, -INF , !P0 ;  /* 0xff80000016167808 */ /* 0x000fe40004000000 */
[----:B------:R-:W-:Y:S04]  /*16850*/  LOP3.LUT P0, RZ, R229, 0x4, RZ, 0xc0, !PT ;  /* 0x00000004e5ff7812 */ /* 0x000fe8000780c0ff */
[----:B------:R-:W-:Y:S04]  /*16860*/  ISETP.GT.AND P0, PT, R4, 0x9, !P0 ;  /* 0x000000090400780c */ /* 0x000fe80004704270 */
[----:B------:R-:W-:Y:S04]  /*16870*/  ISETP.LT.OR P0, PT, R156, 0xa, P0 ;  /* 0x0000000a9c00780c */ /* 0x000fe80000701670 */
[----:B------:R-:W-:Y:S02]  /*16880*/  FSEL R23, R23, -INF , !P0 ;  /* 0xff80000017177808 */ /* 0x000fe40004000000 */
        /* <DEDUP_REMOVED lines=20> */
[----:B------:R-:W-:Y:S04]  /*169d0*/  LOP3.LUT P0, RZ, R229, 0x10, RZ, 0xc0, !PT ;  /* 0x00000010e5ff7812 */ /* 0x000fe8000780c0ff */
[----:B------:R-:W-:Y:S04]  /*169e0*/  ISETP.GT.AND P0, PT, R4, 0x1, !P0 ;  /* 0x000000010400780c */ /* 0x000fe80004704270 */
[----:B------:R-:W-:Y:S04]  /*169f0*/  ISETP.LT.OR P0, PT, R156, 0x2, P0 ;  /* 0x000000029c00780c */ /* 0x000fe80000701670 */
[----:B------:R-:W-:Y:S02]  /*16a00*/  FSEL R11, R11, -INF , !P0 ;  /* 0xff8000000b0b7808 */ /* 0x000fe40004000000 */
[----:B------:R-:W-:Y:S04]  /*16a10*/  ISETP.GT.AND P0, PT, R4, RZ, !P1 ;  /* 0x000000ff0400720c */ /* 0x000fe80004f04270 */
        /* <DEDUP_REMOVED lines=50> */
[----:B------:R-:W-:Y:S01]  /*16d40*/  FSEL R210, R49, -INF , !P0 ;  /* 0xff80000031d27808 */ /* 0x000fe20004000000 */
[----:B------:R-:W-:-:S06]  /*16d50*/  BRA.DIV ~URZ, `(.L_x_1369) ;  /* 0x000094027f007947 */ /* 0x000fcc000b800000 */
[----:B------:R4:W1:Y:S02]  /*16d60*/  SHFL.IDX PT, R3, R157, 0x3, 0x1c1f ;  /* 0x007c1f009d037f89 */ /* 0x00086400000e0000 */
.L_x_1467:
        /* <DEDUP_REMOVED lines=20> */
.L_x_1372:
[----:B------:R-:W-:Y:S04]  /*16eb0*/  MOV R4, c[0x0][0x32c] ;  /* 0x0000cb0000047a02 */ /* 0x000fe80000000f00 */
[----:B------:R-:W-:Y:S11]  /*16ec0*/  ISETP.NE.AND P0, PT, R4, 0x1, PT ;  /* 0x000000010400780c */ /* 0x000ff60003f05270 */
[----:B------:R-:W-:Y:S02]  /*16ed0*/  @!UPT UIADD3 URZ, URZ, URZ, URZ ;  /* 0x0000003f3f3ff290 */ /* 0x000fe4000fffe03f */
[----:B------:R-:W-:Y:S05]  /*16ee0*/  @P0 IMAD.HI.U32 R4, R3, c[0x0][0x330], RZ ;  /* 0x0000cc0003040a27 */ /* 0x000fea00078e00ff */
[----:B------:R-:W-:Y:S02]  /*16ef0*/  @P0 SHF.R.U32.HI R3, RZ, c[0x0][0x334], R4 ;  /* 0x0000cd00ff030a19 */ /* 0x000fe40000011604 */
.L_x_1373:
[----:B------:R-:W-:Y:S05]  /*16f00*/  BSYNC B0 ;  /* 0x0000000000007941 */ /* 0x000fea0003800000 */
.L_x_1371:
[----:B------:R-:W-:Y:S05]  /*16f10*/  IMAD R192, R3, c[0x0][0x32c], R192 ;  /* 0x0000cb0003c07a24 */ /* 0x000fea00078e02c0 */
[----:B------:R-:W-:Y:S02]  /*16f20*/  IADD3 R3, R192, c[0x0][0x32c], RZ ;  /* 0x0000cb00c0037a10 */ /* 0x000fe40007ffe0ff */
[----:B------:R-:W-:Y:S02]  /*16f30*/  IMNMX R0, R0, R192, !PT ;  /* 0x000000c000007217 */ /* 0x000fe40007800200 */
[----:B------:R-:W-:Y:S02]  /*16f40*/  IMNMX R2, R2, R3, PT ;  /* 0x0000000302027217 */ /* 0x000fe40003800200 */
.L_x_1370:
[----:B------:R-:W-:Y:S02]  /*16f50*/  ISETP.GT.AND P0, PT, R0, RZ, !P1 ;  /* 0x000000ff0000720c */ /* 0x000fe40004f04270 */
[C---:B------:R-:W-:Y:S02]  /*16f60*/  LOP3.LUT P1, RZ, R229.reuse, 0x1, RZ, 0xc0, !PT ;  /* 0x00000001e5ff7812 */ /* 0x040fe4000782c0ff */
        /* <DEDUP_REMOVED lines=37> */
[----:B------:R-:W-:Y:S02]  /*171c0*/  LOP3.LUT P6, RZ, R229, 0x20, RZ, 0xc0, !PT ;  /* 0x00000020e5ff7812 */ /* 0x000fe400078cc0ff */
        /* <DEDUP_REMOVED lines=48> */
[----:B--234-:R-:W-:Y:S02]  /*174d0*/  FMNMX.FTZ R157, R210, R0, !PT ;  /* 0x00000000d29d7209 */ /* 0x01cfe40007810000 */
[----:B------:R-:W-:Y:S01]  /*174e0*/  FMNMX.FTZ R0, R209, R3, !PT ;  /* 0x00000003d1007209 */ /* 0x000fe20007810000 */
[----:B------:R-:W-:-:S05]  /*174f0*/  BRA.DIV ~URZ, `(.L_x_1374) ;  /* 0x00008ce27f007947 */ /* 0x000fca000b800000 */
[----:B------:R1:W2:Y:S02]  /*17500*/  SHFL.BFLY PT, R155, R4, 0x2, 0x1f ;  /* 0x0c401f00049b7f89 */ /* 0x0002a400000e0000 */
.L_x_1468:
[----:B--2---:R-:W-:Y:S01]  /*17510*/  FMNMX.FTZ R155, R4, R155, !PT ;  /* 0x0000009b049b7209 */ /* 0x004fe20007810000 */
[----:B------:R-:W-:-:S05]  /*17520*/  BRA.DIV ~URZ, `(.L_x_1375) ;  /* 0x00008d027f007947 */ /* 0x000fca000b800000 */
[----:B------:R-:W-:Y:S04]  /*17530*/  SHFL.BFLY PT, R2, R156, 0x2, 0x1f ;  /* 0x0c401f009c027f89 */ /* 0x000fe800000e0000 */
[----:B------:R-:W-:Y:S04]  /*17540*/  SHFL.BFLY PT, R3, R157, 0x2, 0x1f ;  /* 0x0c401f009d037f89 */ /* 0x000fe800000e0000 */
[----:B-1----:R-:W1:Y:S02]  /*17550*/  SHFL.BFLY PT, R4, R0, 0x2, 0x1f ;  /* 0x0c401f0000047f89 */ /* 0x002e6400000e0000 */
[----:B-1----:R-:W-:Y:S02]  /*17560*/  FMNMX.FTZ R4, R0, R4, !PT ;  /* 0x0000000400047209 */ /* 0x002fe40007810000 */
[----:B------:R-:W-:Y:S02]  /*17570*/  FMNMX.FTZ R156, R156, R2, !PT ;  /* 0x000000029c9c7209 */ /* 0x000fe40007810000 */
[----:B------:R-:W1:Y:S01]  /*17580*/  SHFL.BFLY PT, R2, R155, 0x1, 0x1f ;  /* 0x0c201f009b027f89 */ /* 0x000e6200000e0000 */
[----:B------:R-:W-:Y:S03]  /*17590*/  FMNMX.FTZ R157, R157, R3, !PT ;  /* 0x000000039d9d7209 */ /* 0x000fe60007810000 */
[----:B------:R-:W2:Y:S04]  /*175a0*/  SHFL.BFLY PT, R7, R156, 0x1, 0x1f ;  /* 0x0c201f009c077f89 */ /* 0x000ea800000e0000 */
[----:B------:R-:W3:Y:S04]  /*175b0*/  SHFL.BFLY PT, R8, R157, 0x1, 0x1f ;  /* 0x0c201f009d087f89 */ /* 0x000ee800000e0000 */
[----:B------:R4:W4:Y:S01]  /*175c0*/  SHFL.BFLY PT, R3, R4, 0x1, 0x1f ;  /* 0x0c201f0004037f89 */ /* 0x00092200000e0000 */
[----:B-1----:R-:W-:Y:S02]  /*175d0*/  FMNMX.FTZ R155, R155, R2, !PT ;  /* 0x000000029b9b7209 */ /* 0x002fe40007810000 */
[----:B--2---:R-:W-:Y:S02]  /*175e0*/  FMNMX.FTZ R156, R156, R7, !PT ;  /* 0x000000079c9c7209 */ /* 0x004fe40007810000 */
[----:B---3--:R-:W-:Y:S02]  /*175f0*/  FMNMX.FTZ R157, R157, R8, !PT ;  /* 0x000000089d9d7209 */ /* 0x008fe40007810000 */
.L_x_1469:
[C---:B------:R-:W-:Y:S01]  /*17600*/  FMUL.FTZ R52, R155.reuse, c[0x0][0x2d0] ;  /* 0x0000b4009b347a20 */ /* 0x040fe20000410000 */
[----:B------:R-:W-:Y:S01]  /*17610*/  FSETP.NEU.FTZ.AND P0, PT, R155, -INF , PT ;  /* 0xff8000009b00780b */ /* 0x000fe20003f1d000 */
[C---:B------:R-:W-:Y:S01]  /*17620*/  FMUL.FTZ R159, R156.reuse, c[0x0][0x2d0] ;  /* 0x0000b4009c9f7a20 */ /* 0x040fe20000410000 */
[----:B------:R-:W-:Y:S01]  /*17630*/  FSETP.NEU.FTZ.AND P1, PT, R156, -INF , PT ;  /* 0xff8000009c00780b */ /* 0x000fe20003f3d000 */
[----:B------:R-:W-:Y:S01]  /*17640*/  FMUL.FTZ R158, R157, c[0x0][0x2d0] ;  /* 0x0000b4009d9e7a20 */ /* 0x000fe20000410000 */
[----:B------:R-:W-:Y:S01]  /*17650*/  FSEL R52, R52, RZ, P0 ;  /* 0x000000ff34347208 */ /* 0x000fe20000000000 */
[----:B------:R-:W-:Y:S01]  /*17660*/  WARPSYNC 0xffffffff ;  /* 0xffffffff00007948 */ /* 0x000fe20003800000 */
[----:B------:R-:W-:Y:S01]  /*17670*/  FSEL R159, R159, RZ, P1 ;  /* 0x000000ff9f9f7208 */ /* 0x000fe20000800000 */
[----:B------:R-:W1:Y:S01]  /*17680*/  LDSM.16.MT88.4 R24, [R217+0x2080] ;  /* 0x00208000d918783b */ /* 0x000e620000004200 */
[----:B----4-:R-:W-:Y:S01]  /*17690*/  FMNMX.FTZ R7, R3, R4, !PT ;  /* 0x0000000403077209 */ /* 0x010fe20007810000 */
[--C-:B------:R-:W-:Y:S02]  /*176a0*/  FFMA.FTZ R0, R9, c[0x0][0x2d0], -R52.reuse ;  /* 0x0000b40009007a23 */ /* 0x100fe40000010834 */
[--C-:B------:R-:W-:Y:S02]  /*176b0*/  FFMA.FTZ R2, R20, c[0x0][0x2d0], -R52.reuse ;  /* 0x0000b40014027a23 */ /* 0x100fe40000010834 */
[----:B------:R2:W-:Y:S02]  /*176c0*/  MUFU.EX2 R242, R0 ;  /* 0x0000000000f27308 */ /* 0x0005e40000000800 */
[----:B------:R-:W3:Y:S08]  /*176d0*/  LDSM.16.MT88.4 R48, [R218+0x2080] ;  /* 0x00208000da30783b */ /* 0x000ef00000004200 */
[----:B------:R4:W-:Y:S01]  /*176e0*/  MUFU.EX2 R8, R2 ;  /* 0x0000000200087308 */ /* 0x0009e20000000800 */
[--C-:B--2---:R-:W-:Y:S09]  /*176f0*/  FFMA.FTZ R0, R193, c[0x0][0x2d0], -R52.reuse ;  /* 0x0000b400c1007a23 */ /* 0x104ff20000010834 */
[----:B------:R2:W5:Y:S01]  /*17700*/  MUFU.EX2 R30, R0 ;  /* 0x00000000001e7308 */ /* 0x0005620000000800 */
[--C-:B----4-:R-:W-:Y:S09]  /*17710*/  FFMA.FTZ R2, R23, c[0x0][0x2d0], -R159.reuse ;  /* 0x0000b40017027a23 */ /* 0x110ff2000001089f */
[----:B------:R-:W-:Y:S01]  /*17720*/  MUFU.EX2 R34, R2 ;  /* 0x0000000200227308 */ /* 0x000fe20000000800 */
[--C-:B--2---:R-:W-:Y:S09]  /*17730*/  FFMA.FTZ R0, R10, c[0x0][0x2d0], -R159.reuse ;  /* 0x0000b4000a007a23 */ /* 0x104ff2000001089f */
[----:B------:R2:W-:Y:S02]  /*17740*/  MUFU.EX2 R193, R0 ;  /* 0x0000000000c17308 */ /* 0x0005e40000000800 */
[--C-:B--2---:R-:W-:Y:S01]  /*17750*/  FFMA.FTZ R0, R11, c[0x0][0x2d0], -R159.reuse ;  /* 0x0000b4000b007a23 */ /* 0x104fe2000001089f */
[----:B-----5:R-:W-:Y:S07]  /*17760*/  F2FP.BF16.PACK_AB R40, R30, R242 ;  /* 0x000000f21e28723e */ /* 0x020fee00000010ff */
[----:B------:R2:W4:Y:S02]  /*17770*/  MUFU.EX2 R31, R0 ;  /* 0x00000000001f7308 */ /* 0x0005240000000800 */
[----:B--2---:R-:W-:Y:S01]  /*17780*/  FFMA.FTZ R0, R21, c[0x0][0x2d0], -R52 ;  /* 0x0000b40015007a23 */ /* 0x004fe20000010834 */
[----:B----4-:R-:W-:Y:S07]  /*17790*/  F2FP.BF16.PACK_AB R41, R31, R193 ;  /* 0x000000c11f29723e */ /* 0x010fee00000010ff */
[----:B------:R2:W-:Y:S02]  /*177a0*/  MUFU.EX2 R33, R0 ;  /* 0x0000000000217308 */ /* 0x0005e40000000800 */
[----:B--2---:R-:W-:Y:S08]  /*177b0*/  FFMA.FTZ R0, R22, c[0x0][0x2d0], -R159 ;  /* 0x0000b40016007a23 */ /* 0x004ff0000001089f */
[----:B------:R2:W4:Y:S02]  /*177c0*/  MUFU.EX2 R35, R0 ;  /* 0x0000000000237308 */ /* 0x0005240000000800 */
[----:B--2---:R-:W-:Y:S02]  /*177d0*/  FSEL R0, R155, RZ, P0 ;  /* 0x000000ff9b007208 */ /* 0x004fe40000000000 */
[----:B------:R-:W-:Y:S02]  /*177e0*/  FSETP.NEU.FTZ.AND P0, PT, R157, -INF , PT ;  /* 0xff8000009d00780b */ /* 0x000fe40003f1d000 */
[----:B----4-:R-:W-:Y:S01]  /*177f0*/  F2FP.BF16.PACK_AB R43, R34, R35 ;  /* 0x00000023222b723e */ /* 0x010fe200000010ff */
[----:B------:R-:W-:Y:S01]  /*17800*/  FADD.FTZ R0, -R0, R6 ;  /* 0x0000000600007221 */ /* 0x000fe20000010100 */
[----:B------:R-:W-:Y:S03]  /*17810*/  FSEL R158, R158, RZ, P0 ;  /* 0x000000ff9e9e7208 */ /* 0x000fe60000000000 */
[----:B------:R-:W-:Y:S02]  /*17820*/  FMUL.FTZ R0, R0, c[0x0][0x2d0] ;  /* 0x0000b40000007a20 */ /* 0x000fe40000410000 */
[--C-:B------:R-:W-:Y:S02]  /*17830*/  FFMA.FTZ R2, R12, c[0x0][0x2d0], -R158.reuse ;  /* 0x0000b4000c027a23 */ /* 0x100fe4000001089e */
[----:B------:R-:W2:Y:S10]  /*17840*/  MUFU.EX2 R6, R0 ;  /* 0x0000000000067308 */ /* 0x000eb40000000800 */
[----:B------:R4:W-:Y:S01]  /*17850*/  MUFU.EX2 R28, R2 ;  /* 0x00000002001c7308 */ /* 0x0009e20000000800 */
[C---:B--2---:R-:W-:Y:S02]  /*17860*/  FMUL.FTZ R9, R6.reuse, R173 ;  /* 0x000000ad06097220 */ /* 0x044fe40000410000 */
[C---:B------:R-:W-:Y:S02]  /*17870*/  FMUL.FTZ R20, R6.reuse, R164 ;  /* 0x000000a406147220 */ /* 0x040fe40000410000 */
[C---:B------:R-:W-:Y:S02]  /*17880*/  FMUL.FTZ R21, R6.reuse, R165 ;  /* 0x000000a506157220 */ /* 0x040fe40000410000 */
[C---:B------:R-:W-:Y:S02]  /*17890*/  FMUL.FTZ R136, R6.reuse, R136 ;  /* 0x0000008806887220 */ /* 0x040fe40000410000 */
[C---:B------:R-:W-:Y:S02]  /*178a0*/  FMUL.FTZ R137, R6.reuse, R137 ;  /* 0x0000008906897220 */ /* 0x040fe40000410000 */
[--C-:B----4-:R-:W-:Y:S02]  /*178b0*/  FFMA.FTZ R2, R13, c[0x0][0x2d0], -R158.reuse ;  /* 0x0000b4000d027a23 */ /* 0x110fe4000001089e */
[C---:B------:R-:W-:Y:S02]  /*178c0*/  FMUL.FTZ R148, R6.reuse, R148 ;  /* 0x0000009406947220 */ /* 0x040fe40000410000 */
[----:B------:R-:W2:Y:S01]  /*178d0*/  MUFU.EX2 R32, R2 ;  /* 0x0000000200207308 */ /* 0x000ea20000000800 */
        /* <DEDUP_REMOVED lines=11> */
[----:B------:R-:W-:Y:S01]  /*17990*/  FMUL.FTZ R100, R6, R100 ;  /* 0x0000006406647220 */ /* 0x000fe20000410000 */
[----:B--2---:R-:W-:Y:S01]  /*179a0*/  F2FP.BF16.PACK_AB R44, R32, R28 ;  /* 0x0000001c202c723e */ /* 0x004fe200000010ff */
[--C-:B------:R-:W-:Y:S02]  /*179b0*/  FFMA.FTZ R2, R16, c[0x0][0x2d0], -R158.reuse ;  /* 0x0000b40010027a23 */ /* 0x100fe4000001089e */
[C---:B------:R-:W-:Y:S02]  /*179c0*/  FMUL.FTZ R101, R6.reuse, R101 ;  /* 0x0000006506657220 */ /* 0x040fe40000410000 */
[----:B------:R2:W-:Y:S01]  /*179d0*/  MUFU.EX2 R37, R2 ;  /* 0x0000000200257308 */ /* 0x0005e20000000800 */
        /* <DEDUP_REMOVED lines=8> */
[----:B--2---:R-:W-:Y:S04]  /*17a60*/  FFMA.FTZ R2, R17, c[0x0][0x2d0], -R158 ;  /* 0x0000b40011027a23 */ /* 0x004fe8000001089e */
[----:B------:R2:W-:Y:S02]  /*17a70*/  MUFU.EX2 R38, R2 ;  /* 0x0000000200267308 */ /* 0x0005e40000000800 */
[----:B--2---:R-:W-:Y:S05]  /*17a80*/  FSEL R2, R156, RZ, P1 ;  /* 0x000000ff9c027208 */ /* 0x004fea0000800000 */
[----:B------:R-:W-:Y:S01]  /*17a90*/  FADD.FTZ R0, -R2, R152 ;  /* 0x0000009802007221 */ /* 0x000fe20000010100 */
[----:B------:R-:W-:Y:S01]  /*17aa0*/  FSEL R2, R157, RZ, P0 ;  /* 0x000000ff9d027208 */ /* 0x000fe20000000000 */
[C---:B------:R-:W-:Y:S01]  /*17ab0*/  FMUL.FTZ R152, R7.reuse, c[0x0][0x2d0] ;  /* 0x0000b40007987a20 */ /* 0x040fe20000410000 */
[----:B------:R-:W-:Y:S01]  /*17ac0*/  FSETP.NEU.FTZ.AND P0, PT, R7, -INF , PT ;  /* 0xff8000000700780b */ /* 0x000fe20003f1d000 */
[----:B------:R-:W-:Y:S03]  /*17ad0*/  FMUL.FTZ R0, R0, c[0x0][0x2d0] ;  /* 0x0000b40000007a20 */ /* 0x000fe60000410000 */
[----:B------:R-:W-:Y:S01]  /*17ae0*/  FSEL R152, R152, RZ, P0 ;  /* 0x000000ff98987208 */ /* 0x000fe20000000000 */
[----:B------:R2:W4:Y:S04]  /*17af0*/  MUFU.EX2 R3, R0 ;  /* 0x0000000000037308 */ /* 0x0005280000000800 */
[--C-:B------:R-:W-:Y:S02]  /*17b00*/  FFMA.FTZ R4, R15, c[0x0][0x2d0], -R152.reuse ;  /* 0x0000b4000f047a23 */ /* 0x100fe40000010898 */
[----:B--2---:R-:W-:Y:S04]  /*17b10*/  FADD.FTZ R0, -R2, R153 ;  /* 0x0000009902007221 */ /* 0x004fe80000010100 */
[----:B------:R2:W-:Y:S01]  /*17b20*/  MUFU.EX2 R153, R4 ;  /* 0x0000000400997308 */ /* 0x0005e20000000800 */
[C---:B----4-:R-:W-:Y:S01]  /*17b30*/  FMUL.FTZ R10, R3.reuse, R174 ;  /* 0x000000ae030a7220 */ /* 0x050fe20000410000 */
[----:B------:R-:W-:Y:S01]  /*17b40*/  MOV R174, R38 ;  /* 0x0000002600ae7202 */ /* 0x000fe20000000f00 */
[----:B------:R-:W-:Y:S02]  /*17b50*/  FMUL.FTZ R0, R0, c[0x0][0x2d0] ;  /* 0x0000b40000007a20 */ /* 0x000fe40000410000 */
[C---:B------:R-:W-:Y:S01]  /*17b60*/  FMUL.FTZ R11, R3.reuse, R175 ;  /* 0x000000af030b7220 */ /* 0x040fe20000410000 */
[----:B------:R-:W-:Y:S01]  /*17b70*/  MOV R175, R37 ;  /* 0x0000002500af7202 */ /* 0x000fe20000000f00 */
[C---:B------:R-:W-:Y:S02]  /*17b80*/  FMUL.FTZ R22, R3.reuse, R166 ;  /* 0x000000a603167220 */ /* 0x040fe40000410000 */
[C---:B------:R-:W-:Y:S01]  /*17b90*/  FMUL.FTZ R23, R3.reuse, R167 ;  /* 0x000000a703177220 */ /* 0x040fe20000410000 */
[----:B------:R4:W5:Y:S01]  /*17ba0*/  MUFU.EX2 R2, R0 ;  /* 0x0000000000027308 */ /* 0x0009620000000800 */
[----:B------:R-:W-:Y:S01]  /*17bb0*/  F2FP.BF16.PACK_AB R46, R174, R175 ;  /* 0x000000afae2e723e */ /* 0x000fe200000010ff */
[----:B------:R-:W-:Y:S02]  /*17bc0*/  FMUL.FTZ R37, R6, R161 ;  /* 0x000000a106257220 */ /* 0x000fe40000410000 */
[C---:B------:R-:W-:Y:S02]  /*17bd0*/  FMUL.FTZ R38, R3.reuse, R162 ;  /* 0x000000a203267220 */ /* 0x040fe40000410000 */
[C---:B------:R-:W-:Y:S02]  /*17be0*/  FMUL.FTZ R138, R3.reuse, R138 ;  /* 0x0000008a038a7220 */ /* 0x040fe40000410000 */
[C---:B------:R-:W-:Y:S02]  /*17bf0*/  FMUL.FTZ R139, R3.reuse, R139 ;  /* 0x0000008b038b7220 */ /* 0x040fe40000410000 */
[C---:B------:R-:W-:Y:S02]  /*17c00*/  FMUL.FTZ R150, R3.reuse, R150 ;  /* 0x0000009603967220 */ /* 0x040fe40000410000 */
[----:B------:R-:W-:Y:S02]  /*17c10*/  FMUL.FTZ R151, R3, R151 ;  /* 0x0000009703977220 */ /* 0x000fe40000410000 */
[--C-:B--2---:R-:W-:Y:S02]  /*17c20*/  FFMA.FTZ R4, R19, c[0x0][0x2d0], -R152.reuse ;  /* 0x0000b40013047a23 */ /* 0x104fe40000010898 */
[C---:B------:R-:W-:Y:S02]  /*17c30*/  FMUL.FTZ R58, R3.reuse, R58 ;  /* 0x0000003a033a7220 */ /* 0x040fe40000410000 */
[----:B------:R-:W2:Y:S01]  /*17c40*/  MUFU.EX2 R39, R4 ;  /* 0x0000000400277308 */ /* 0x000ea20000000800 */
[C---:B------:R-:W-:Y:S02]  /*17c50*/  FMUL.FTZ R59, R3.reuse, R59 ;  /* 0x0000003b033b7220 */ /* 0x040fe40000410000 */
[C---:B------:R-:W-:Y:S02]  /*17c60*/  FMUL.FTZ R70, R3.reuse, R70 ;  /* 0x0000004603467220 */ /* 0x040fe40000410000 */
[C---:B------:R-:W-:Y:S02]  /*17c70*/  FMUL.FTZ R71, R3.reuse, R71 ;  /* 0x0000004703477220 */ /* 0x040fe40000410000 */
[--C-:B----4-:R-:W-:Y:S02]  /*17c80*/  FFMA.FTZ R0, R14, c[0x0][0x2d0], -R152.reuse ;  /* 0x0000b4000e007a23 */ /* 0x110fe40000010898 */
[C---:B-----5:R-:W-:Y:S02]  /*17c90*/  FMUL.FTZ R12, R2.reuse, R176 ;  /* 0x000000b0020c7220 */ /* 0x060fe40000410000 */
[----:B------:R4:W5:Y:S01]  /*17ca0*/  MUFU.EX2 R29, R0 ;  /* 0x00000000001d7308 */ /* 0x0009620000000800 */
[C---:B------:R-:W-:Y:S01]  /*17cb0*/  FMUL.FTZ R13, R2.reuse, R177 ;  /* 0x000000b1020d7220 */ /* 0x040fe20000410000 */
[----:B------:R-:W-:Y:S01]  /*17cc0*/  MOV R177, R33 ;  /* 0x0000002100b17202 */ /* 0x000fe20000000f00 */
[C---:B------:R-:W-:Y:S01]  /*17cd0*/  FMUL.FTZ R16, R2.reuse, R180 ;  /* 0x000000b402107220 */ /* 0x040fe20000410000 */
[----:B------:R-:W-:Y:S01]  /*17ce0*/  MOV R180, R31 ;  /* 0x0000001f00b47202 */ /* 0x000fe20000000f00 */
[C---:B------:R-:W-:Y:S01]  /*17cf0*/  FMUL.FTZ R17, R2.reuse, R181 ;  /* 0x000000b502117220 */ /* 0x040fe20000410000 */
[----:B------:R-:W-:Y:S01]  /*17d00*/  MOV R181, R30 ;  /* 0x0000001e00b57202 */ /* 0x000fe20000000f00 */
[C---:B------:R-:W-:Y:S02]  /*17d10*/  FMUL.FTZ R140, R2.reuse, R140 ;  /* 0x0000008c028c7220 */ /* 0x040fe40000410000 */
[C---:B------:R-:W-:Y:S02]  /*17d20*/  FMUL.FTZ R141, R2.reuse, R141 ;  /* 0x0000008d028d7220 */ /* 0x040fe40000410000 */
[C---:B------:R-:W-:Y:S01]  /*17d30*/  FMUL.FTZ R144, R2.reuse, R144 ;  /* 0x0000009002907220 */ /* 0x040fe20000410000 */
[----:B--2---:R-:W-:Y:S01]  /*17d40*/  MOV R173, R39 ;  /* 0x0000002700ad7202 */ /* 0x004fe20000000f00 */
[----:B------:R-:W-:Y:S02]  /*17d50*/  FMUL.FTZ R39, R3, R163 ;  /* 0x000000a303277220 */ /* 0x000fe40000410000 */
[C---:B------:R-:W-:Y:S02]  /*17d60*/  FMUL.FTZ R145, R2.reuse, R145 ;  /* 0x0000009102917220 */ /* 0x040fe40000410000 */
[C---:B------:R-:W-:Y:S02]  /*17d70*/  FMUL.FTZ R60, R2.reuse, R60 ;  /* 0x0000003c023c7220 */ /* 0x040fe40000410000 */
[C---:B------:R-:W-:Y:S02]  /*17d80*/  FMUL.FTZ R61, R2.reuse, R61 ;  /* 0x0000003d023d7220 */ /* 0x040fe40000410000 */
[----:B------:R-:W-:Y:S02]  /*17d90*/  FMUL.FTZ R64, R2, R64 ;  /* 0x0000004002407220 */ /* 0x000fe40000410000 */
[----:B----4-:R-:W-:Y:S01]  /*17da0*/  FFMA.FTZ R0, R18, c[0x0][0x2d0], -R152 ;  /* 0x0000b40012007a23 */ /* 0x010fe20000010898 */
[----:B-----5:R-:W-:Y:S01]  /*17db0*/  F2FP.BF16.PACK_AB R45, R153, R29 ;  /* 0x0000001d992d723e */ /* 0x020fe200000010ff */
[C---:B------:R-:W-:Y:S02]  /*17dc0*/  FMUL.FTZ R65, R2.reuse, R65 ;  /* 0x0000004102417220 */ /* 0x040fe40000410000 */
[----:B------:R2:W4:Y:S01]  /*17dd0*/  MUFU.EX2 R36, R0 ;  /* 0x0000000000247308 */ /* 0x0005220000000800 */
        /* <DEDUP_REMOVED lines=11> */
[C---:B------:R-:W-:Y:S01]  /*17e90*/  FMUL.FTZ R93, R2.reuse, R93 ;  /* 0x0000005d025d7220 */ /* 0x040fe20000410000 */
[----:B--2---:R-:W-:Y:S01]  /*17ea0*/  FSEL R0, R7, RZ, P0 ;  /* 0x000000ff07007208 */ /* 0x004fe20000000000 */
[----:B------:R-:W-:Y:S01]  /*17eb0*/  FMUL.FTZ R96, R2, R96 ;  /* 0x0000006002607220 */ /* 0x000fe20000410000 */
[----:B----4-:R-:W-:Y:S01]  /*17ec0*/  MOV R176, R36 ;  /* 0x0000002400b07202 */ /* 0x010fe20000000f00 */
[----:B------:R-:W-:Y:S02]  /*17ed0*/  FMUL.FTZ R36, R6, R160 ;  /* 0x000000a006247220 */ /* 0x000fe40000410000 */
[----:B------:R-:W-:Y:S01]  /*17ee0*/  FADD.FTZ R0, -R0, R154 ;  /* 0x0000009a00007221 */ /* 0x000fe20000010100 */
[----:B------:R-:W-:Y:S01]  /*17ef0*/  MOV R154, R8 ;  /* 0x00000008009a7202 */ /* 0x000fe20000000f00 */
[----:B------:R-:W-:Y:S01]  /*17f00*/  FMUL.FTZ R8, R6, R172 ;  /* 0x000000ac06087220 */ /* 0x000fe20000410000 */
[----:B------:R-:W-:Y:S01]  /*17f10*/  F2FP.BF16.PACK_AB R47, R173, R176 ;  /* 0x000000b0ad2f723e */ /* 0x000fe200000010ff */
[----:B------:R-:W-:Y:S01]  /*17f20*/  FMUL.FTZ R0, R0, c[0x0][0x2d0] ;  /* 0x0000b40000007a20 */ /* 0x000fe20000410000 */
[----:B------:R-:W-:Y:S01]  /*17f30*/  F2FP.BF16.PACK_AB R42, R33, R154 ;  /* 0x0000009a212a723e */ /* 0x000fe200000010ff */
[----:B------:R-:W-:Y:S01]  /*17f40*/  LDSM.16.MT88.4 R160, [R220+0x2880] ;  /* 0x00288000dca0783b */ /* 0x000fe20000004200 */
[C---:B------:R-:W-:Y:S01]  /*17f50*/  FMUL.FTZ R102, R3.reuse, R102 ;  /* 0x0000006603667220 */ /* 0x040fe20000410000 */
[----:B------:R-:W-:Y:S01]  /*17f60*/  MOV R172, R35 ;  /* 0x0000002300ac7202 */ /* 0x000fe20000000f00 */
[C---:B------:R-:W-:Y:S01]  /*17f70*/  FMUL.FTZ R103, R3.reuse, R103 ;  /* 0x0000006703677220 */ /* 0x040fe20000410000 */
[----:B------:R-:W2:Y:S01]  /*17f80*/  MUFU.EX2 R0, R0 ;  /* 0x0000000000007308 */ /* 0x000ea20000000800 */
[C---:B------:R-:W-:Y:S01]  /*17f90*/  FMUL.FTZ R106, R3.reuse, R106 ;  /* 0x0000006a036a7220 */ /* 0x040fe20000410000 */
[-C--:B-1----:R-:W-:Y:S05]  /*17fa0*/  HMMA.16816.F32.BF16 R8, R40, R24.reuse, R8 ;  /* 0x000000182808723c */ /* 0x082fea0000041808 */
[C---:B------:R-:W-:Y:S02]  /*17fb0*/  FMUL.FTZ R33, R2.reuse, R189 ;  /* 0x000000bd02217220 */ /* 0x040fe40000410000 */
[----:B------:R-:W-:Y:S02]  /*17fc0*/  FMUL.FTZ R97, R2, R97 ;  /* 0x0000006102617220 */ /* 0x000fe40000410000 */
[C---:B------:R-:W-:Y:S03]  /*17fd0*/  FMUL.FTZ R107, R3.reuse, R107 ;  /* 0x0000006b036b7220 */ /* 0x040fe60000410000 */
[--C-:B------:R-:W-:Y:S02]  /*17fe0*/  FFMA.FTZ R4, R196, c[0x0][0x2d0], -R52.reuse ;  /* 0x0000b400c4047a23 */ /* 0x100fe40000010834 */
[C---:B------:R-:W-:Y:S02]  /*17ff0*/  FMUL.FTZ R108, R2.reuse, R108 ;  /* 0x0000006c026c7220 */ /* 0x040fe40000410000 */
[----:B------:R1:W-:Y:S01]  /*18000*/  MUFU.EX2 R164, R4 ;  /* 0x0000000400a47308 */ /* 0x0003e20000000800 */
[C---:B------:R-:W-:Y:S02]  /*18010*/  FMUL.FTZ R109, R2.reuse, R109 ;  /* 0x0000006d026d7220 */ /* 0x040fe40000410000 */
[C---:B------:R-:W-:Y:S02]  /*18020*/  FMUL.FTZ R112, R2.reuse, R112 ;  /* 0x0000007002707220 */ /* 0x040fe40000410000 */
[----:B------:R-:W-:Y:S02]  /*18030*/  FMUL.FTZ R113, R2, R113 ;  /* 0x0000007102717220 */ /* 0x000fe40000410000 */
[C---:B--2---:R-:W-:Y:S01]  /*18040*/  FMUL.FTZ R14, R0.reuse, R178 ;  /* 0x000000b2000e7220 */ /* 0x044fe20000410000 */
[----:B------:R-:W-:Y:S01]  /*18050*/  MOV R178, R34 ;  /* 0x0000002200b27202 */ /* 0x000fe20000000f00 */
[C---:B------:R-:W-:Y:S01]  /*18060*/  FMUL.FTZ R15, R0.reuse, R179 ;  /* 0x000000b3000f7220 */ /* 0x040fe20000410000 */
[----:B------:R-:W-:Y:S01]  /*18070*/  MOV R179, R32 ;  /* 0x0000002000b37202 */ /* 0x000fe20000000f00 */
[C---:B------:R-:W-:Y:S02]  /*18080*/  FMUL.FTZ R118, R3.reuse, R118 ;  /* 0x0000007603767220 */ /* 0x040fe40000410000 */
[C---:B------:R-:W-:Y:S02]  /*18090*/  FMUL.FTZ R119, R3.reuse, R119 ;  /* 0x0000007703777220 */ /* 0x040fe40000410000 */
[----:B------:R-:W-:Y:S01]  /*180a0*/  FMUL.FTZ R122, R3, R122 ;  /* 0x0000007a037a7220 */ /* 0x000fe20000410000 */
[C---:B------:R-:W-:Y:S04]  /*180b0*/  HMMA.16816.F32.BF16 R12, R44.reuse, R24, R12 ;  /* 0x000000182c0c723c */ /* 0x040fe8000004180c */
[C---:B------:R-:W-:Y:S01]  /*180c0*/  FMUL.FTZ R18, R0.reuse, R182 ;  /* 0x000000b600127220 */ /* 0x040fe20000410000 */
[----:B------:R-:W-:Y:S01]  /*180d0*/  MOV R182, R29 ;  /* 0x0000001d00b67202 */ /* 0x000fe20000000f00 */
[----:B------:R-:W-:Y:S01]  /*180e0*/  FMUL.FTZ R19, R0, R183 ;  /* 0x000000b700137220 */ /* 0x000fe20000410000 */
[----:B------:R-:W-:Y:S01]  /*180f0*/  MOV R183, R28 ;  /* 0x0000001c00b77202 */ /* 0x000fe20000000f00 */
[--C-:B-1----:R-:W-:Y:S04]  /*18100*/  FFMA.FTZ R4, R195, c[0x0][0x2d0], -R52.reuse ;  /* 0x0000b400c3047a23 */ /* 0x102fe80000010834 */
[C---:B------:R-:W-:Y:S01]  /*18110*/  FMUL.FTZ R123, R3.reuse, R123 ;  /* 0x0000007b037b7220 */ /* 0x040fe20000410000 */
[-C--:B------:R-:W-:Y:S01]  /*18120*/  HMMA.16816.F32.BF16 R16, R44, R26.reuse, R16 ;  /* 0x0000001a2c10723c */ /* 0x080fe20000041810 */
[----:B------:R-:W1:Y:S02]  /*18130*/  MUFU.EX2 R165, R4 ;  /* 0x0000000400a57308 */ /* 0x000e640000000800 */
[C---:B------:R-:W-:Y:S02]  /*18140*/  FMUL.FTZ R134, R3.reuse, R134 ;  /* 0x0000008603867220 */ /* 0x040fe40000410000 */
[----:B------:R-:W-:Y:S02]  /*18150*/  FMUL.FTZ R135, R3, R135 ;  /* 0x0000008703877220 */ /* 0x000fe40000410000 */
[--C-:B------:R-:W-:Y:S01]  /*18160*/  FFMA.FTZ R167, R233, c[0x0][0x2d0], -R52.reuse ;  /* 0x0000b400e9a77a23 */ /* 0x100fe20000010834 */
[C---:B------:R-:W-:Y:S04]  /*18170*/  HMMA.16816.F32.BF16 R20, R40.reuse, R26, R20 ;  /* 0x0000001a2814723c */ /* 0x040fe80000041814 */
[C---:B------:R-:W-:Y:S02]  /*18180*/  FMUL.FTZ R24, R6.reuse, R168 ;  /* 0x000000a806187220 */ /* 0x040fe40000410000 */
[----:B------:R-:W-:Y:S02]  /*18190*/  FMUL.FTZ R25, R6, R169 ;  /* 0x000000a906197220 */ /* 0x000fe40000410000 */
[C---:B------:R-:W-:Y:S04]  /*181a0*/  FMUL.FTZ R26, R3.reuse, R170 ;  /* 0x000000aa031a7220 */ /* 0x040fe80000410000 */
[----:B------:R-:W-:Y:S02]  /*181b0*/  FMUL.FTZ R27, R3, R171 ;  /* 0x000000ab031b7220 */ /* 0x000fe40000410000 */
[--C-:B------:R-:W-:Y:S02]  /*181c0*/  FFMA.FTZ R170, R235, c[0x0][0x2d0], -R52.reuse ;  /* 0x0000b400ebaa7a23 */ /* 0x100fe40000010834 */
[--C-:B------:R-:W-:Y:S01]  /*181d0*/  FFMA.FTZ R169, R234, c[0x0][0x2d0], -R52.reuse ;  /* 0x0000b400eaa97a23 */ /* 0x100fe20000010834 */
[----:B-1----:R-:W-:Y:S01]  /*181e0*/  MOV R235, R165 ;  /* 0x000000a500eb7202 */ /* 0x002fe20000000f00 */
[----:B------:R-:W-:Y:S01]  /*181f0*/  FFMA.FTZ R168, R236, c[0x0][0x2d0], -R52 ;  /* 0x0000b400eca87a23 */ /* 0x000fe20000010834 */
[-C--:B---3--:R-:W-:Y:S01]  /*18200*/  HMMA.16816.F32.BF16 R24, R40, R48.reuse, R24 ;  /* 0x000000302818723c */ /* 0x088fe20000041818 */
[----:B------:R-:W-:Y:S02]  /*18210*/  MUFU.EX2 R195, R170 ;  /* 0x000000aa00c37308 */ /* 0x000fe40000000800 */
[C---:B------:R-:W-:Y:S01]  /*18220*/  FMUL.FTZ R28, R2.reuse, R184 ;  /* 0x000000b8021c7220 */ /* 0x040fe20000410000 */
[----:B------:R-:W-:Y:S01]  /*18230*/  MOV R184, R179 ;  /* 0x000000b300b87202 */ /* 0x000fe20000000f00 */
[----:B------:R-:W-:Y:S01]  /*18240*/  FMUL.FTZ R29, R2, R185 ;  /* 0x000000b9021d7220 */ /* 0x000fe20000410000 */
[----:B------:R-:W-:Y:S01]  /*18250*/  MOV R179, R174 ;  /* 0x000000ae00b37202 */ /* 0x000fe20000000f00 */
[C---:B------:R-:W-:Y:S01]  /*18260*/  FMUL.FTZ R30, R0.reuse, R186 ;  /* 0x000000ba001e7220 */ /* 0x040fe20000410000 */
[----:B------:R-:W-:Y:S01]  /*18270*/  MOV R234, R164 ;  /* 0x000000a400ea7202 */ /* 0x000fe20000000f00 */
[----:B------:R-:W-:Y:S03]  /*18280*/  FMUL.FTZ R31, R0, R187 ;  /* 0x000000bb001f7220 */ /* 0x000fe60000410000 */
[--C-:B------:R-:W-:Y:S01]  /*18290*/  FFMA.FTZ R166, R232, c[0x0][0x2d0], -R159.reuse ;  /* 0x0000b400e8a67a23 */ /* 0x100fe2000001089f */
[----:B------:R-:W-:Y:S01]  /*182a0*/  MOV R233, R179 ;  /* 0x000000b300e97202 */ /* 0x000fe20000000f00 */
[--C-:B------:R-:W-:Y:S01]  /*182b0*/  FFMA.FTZ R165, R231, c[0x0][0x2d0], -R159.reuse ;  /* 0x0000b400e7a57a23 */ /* 0x100fe2000001089f */
[----:B------:R-:W-:Y:S01]  /*182c0*/  MOV R232, R178 ;  /* 0x000000b200e87202 */ /* 0x000fe20000000f00 */
[C---:B------:R-:W-:Y:S02]  /*182d0*/  HMMA.16816.F32.BF16 R28, R44.reuse, R48, R28 ;  /* 0x000000302c1c723c */ /* 0x040fe4000004181c */
[----:B------:R-:W-:Y:S02]  /*182e0*/  MUFU.EX2 R196, R165 ;  /* 0x000000a500c47308 */ /* 0x000fe40000000800 */
[----:B------:R-:W-:Y:S01]  /*182f0*/  FMUL.FTZ R32, R2, R188 ;  /* 0x000000bc02207220 */ /* 0x000fe20000410000 */
[----:B------:R-:W-:Y:S01]  /*18300*/  MOV R188, R183 ;  /* 0x000000b700bc7202 */ /* 0x000fe20000000f00 */
[C---:B------:R-:W-:Y:S01]  /*18310*/  FMUL.FTZ R34, R0.reuse, R190 ;  /* 0x000000be00227220 */ /* 0x040fe20000410000 */
[----:B------:R-:W-:Y:S01]  /*18320*/  MOV R183, R153 ;  /* 0x0000009900b77202 */ /* 0x000fe20000000f00 */
[C---:B------:R-:W-:Y:S01]  /*18330*/  FMUL.FTZ R35, R0.reuse, R191 ;  /* 0x000000bf00237220 */ /* 0x040fe20000410000 */
[----:B------:R-:W-:Y:S02]  /*18340*/  MOV R189, R188 ;  /* 0x000000bc00bd7202 */ /* 0x000fe40000000f00 */
[----:B------:R-:W2:Y:S01]  /*18350*/  LDL.LU R188, [R1+0x88] ;  /* 0x0000880001bc7983 */ /* 0x000ea20000300800 */
[--C-:B------:R-:W-:Y:S01]  /*18360*/  FFMA.FTZ R164, R215, c[0x0][0x2d0], -R159.reuse ;  /* 0x0000b400d7a47a23 */ /* 0x100fe2000001089f */
[----:B------:R-:W-:Y:S01]  /*18370*/  MOV R231, R177 ;  /* 0x000000b100e77202 */ /* 0x000fe20000000f00 */
[C---:B------:R-:W-:Y:S01]  /*18380*/  FMUL.FTZ R142, R0.reuse, R142 ;  /* 0x0000008e008e7220 */ /* 0x040fe20000410000 */
[-C--:B------:R-:W-:Y:S03]  /*18390*/  HMMA.16816.F32.BF16 R32, R44, R50.reuse, R32 ;  /* 0x000000322c20723c */ /* 0x080fe60000041820 */
[C---:B------:R-:W-:Y:S01]  /*183a0*/  FMUL.FTZ R143, R0.reuse, R143 ;  /* 0x0000008f008f7220 */ /* 0x040fe20000410000 */
[----:B------:R-:W-:Y:S01]  /*183b0*/  MOV R215, R176 ;  /* 0x000000b000d77202 */ /* 0x000fe20000000f00 */
[C---:B------:R-:W-:Y:S01]  /*183c0*/  FMUL.FTZ R146, R0.reuse, R146 ;  /* 0x0000009200927220 */ /* 0x040fe20000410000 */
[----:B------:R-:W-:Y:S01]  /*183d0*/  MOV R187, R182 ;  /* 0x000000b600bb7202 */ /* 0x000fe20000000f00 */
[C---:B------:R-:W-:Y:S01]  /*183e0*/  FMUL.FTZ R147, R0.reuse, R147 ;  /* 0x0000009300937220 */ /* 0x040fe20000410000 */
[C---:B------:R-:W-:Y:S01]  /*183f0*/  HMMA.16816.F32.BF16 R36, R40.reuse, R50, R36 ;  /* 0x000000322824723c */ /* 0x040fe20000041824 */
[----:B------:R-:W1:Y:S03]  /*18400*/  LDSM.16.MT88.4 R48, [R220+0x2080] ;  /* 0x00208000dc30783b */ /* 0x000e660000004200 */
[C---:B------:R-:W-:Y:S01]  /*18410*/  FMUL.FTZ R62, R0.reuse, R62 ;  /* 0x0000003e003e7220 */ /* 0x040fe20000410000 */
[----:B------:R-:W-:Y:S01]  /*18420*/  MOV R182, R154 ;  /* 0x0000009a00b67202 */ /* 0x000fe20000000f00 */
[C---:B------:R-:W-:Y:S01]  /*18430*/  FMUL.FTZ R63, R0.reuse, R63 ;  /* 0x0000003f003f7220 */ /* 0x040fe20000410000 */
[----:B------:R-:W-:Y:S01]  /*18440*/  MOV R186, R181 ;  /* 0x000000b500ba7202 */ /* 0x000fe20000000f00 */
[C---:B------:R-:W-:Y:S01]  /*18450*/  FMUL.FTZ R66, R0.reuse, R66 ;  /* 0x0000004200427220 */ /* 0x040fe20000410000 */
[----:B------:R-:W-:Y:S03]  /*18460*/  MOV R181, R172 ;  /* 0x000000ac00b57202 */ /* 0x000fe60000000f00 */
[C---:B------:R-:W-:Y:S01]  /*18470*/  FMUL.FTZ R67, R0.reuse, R67 ;  /* 0x0000004300437220 */ /* 0x040fe20000410000 */
[----:B------:R-:W-:Y:S01]  /*18480*/  MOV R185, R180 ;  /* 0x000000b400b97202 */ /* 0x000fe20000000f00 */
[C---:B------:R-:W-:Y:S01]  /*18490*/  FMUL.FTZ R78, R0.reuse, R78 ;  /* 0x0000004e004e7220 */ /* 0x040fe20000410000 */
[----:B------:R-:W-:Y:S01]  /*184a0*/  MOV R180, R173 ;  /* 0x000000ad00b47202 */ /* 0x000fe20000000f00 */
[C---:B------:R-:W-:Y:S02]  /*184b0*/  FMUL.FTZ R79, R0.reuse, R79 ;  /* 0x0000004f004f7220 */ /* 0x040fe40000410000 */
[C---:B------:R-:W-:Y:S01]  /*184c0*/  FMUL.FTZ R82, R0.reuse, R82 ;  /* 0x0000005200527220 */ /* 0x040fe20000410000 */
[----:B------:R-:W-:Y:S01]  /*184d0*/  MOV R236, R180 ;  /* 0x000000b400ec7202 */ /* 0x000fe20000000f00 */
        /* <DEDUP_REMOVED lines=9> */
[--C-:B------:R-:W-:Y:S02]  /*18570*/  FFMA.FTZ R4, R53, c[0x0][0x2d0], -R159.reuse ;  /* 0x0000b40035047a23 */ /* 0x100fe4000001089f */
[--C-:B------:R-:W-:Y:S01]  /*18580*/  FFMA.FTZ R53, R204, c[0x0][0x2d0], -R159.reuse ;  /* 0x0000b400cc357a23 */ /* 0x100fe2000001089f */
[-C--:B-1----:R-:W-:Y:S01]  /*18590*/  HMMA.16816.F32.BF16 R136, R40, R48.reuse, R136 ;  /* 0x000000302888723c */ /* 0x082fe20000041888 */
[----:B------:R1:W-:Y:S02]  /*185a0*/  MUFU.EX2 R252, R4 ;  /* 0x0000000400fc7308 */ /* 0x0003e40000000800 */
[C---:B------:R-:W-:Y:S02]  /*185b0*/  FMUL.FTZ R124, R2.reuse, R124 ;  /* 0x0000007c027c7220 */ /* 0x040fe40000410000 */
[----:B------:R-:W-:Y:S02]  /*185c0*/  FMUL.FTZ R125, R2, R125 ;  /* 0x0000007d027d7220 */ /* 0x000fe40000410000 */
[C---:B------:R-:W-:Y:S01]  /*185d0*/  FMUL.FTZ R126, R0.reuse, R126 ;  /* 0x0000007e007e7220 */ /* 0x040fe20000410000 */
[C---:B------:R-:W-:Y:S03]  /*185e0*/  HMMA.16816.F32.BF16 R140, R44.reuse, R48, R140 ;  /* 0x000000302c8c723c */ /* 0x040fe6000004188c */
[----:B------:R-:W-:Y:S01]  /*185f0*/  MUFU.EX2 R247, R53 ;  /* 0x0000003500f77308 */ /* 0x000fe20000000800 */
[----:B------:R-:W-:Y:S02]  /*18600*/  FMUL.FTZ R127, R0, R127 ;  /* 0x0000007f007f7220 */ /* 0x000fe40000410000 */
[C---:B------:R-:W-:Y:S02]  /*18610*/  FMUL.FTZ R128, R2.reuse, R128 ;  /* 0x0000008002807220 */ /* 0x040fe40000410000 */
[-C--:B------:R-:W-:Y:S04]  /*18620*/  HMMA.16816.F32.BF16 R144, R44, R50.reuse, R144 ;  /* 0x000000322c90723c */ /* 0x080fe80000041890 */
[----:B------:R-:W-:Y:S02]  /*18630*/  FMUL.FTZ R129, R2, R129 ;  /* 0x0000008102817220 */ /* 0x000fe40000410000 */
[----:B------:R-:W-:Y:S02]  /*18640*/  FMUL.FTZ R130, R0, R130 ;  /* 0x0000008200827220 */ /* 0x000fe40000410000 */
[C---:B------:R-:W-:Y:S01]  /*18650*/  HMMA.16816.F32.BF16 R148, R40.reuse, R50, R148 ;  /* 0x000000322894723c */ /* 0x040fe20000041894 */
[----:B------:R-:W3:Y:S03]  /*18660*/  LDSM.16.MT88.4 R48, [R219+0x2080] ;  /* 0x00208000db30783b */ /* 0x000ee60000004200 */
[--C-:B-1----:R-:W-:Y:S02]  /*18670*/  FFMA.FTZ R4, R194, c[0x0][0x2d0], -R159.reuse ;  /* 0x0000b400c2047a23 */ /* 0x102fe4000001089f */
[----:B------:R-:W-:Y:S01]  /*18680*/  MUFU.EX2 R194, R166 ;  /* 0x000000a600c27308 */ /* 0x000fe20000000800 */
[----:B------:R-:W-:Y:S02]  /*18690*/  FMUL.FTZ R131, R0, R131 ;  /* 0x0000008300837220 */ /* 0x000fe40000410000 */
[--C-:B------:R-:W-:Y:S03]  /*186a0*/  FFMA.FTZ R171, R208, c[0x0][0x2d0], -R152.reuse ;  /* 0x0000b400d0ab7a23 */ /* 0x100fe60000010898 */
[--C-:B------:R-:W-:Y:S02]  /*186b0*/  FFMA.FTZ R172, R207, c[0x0][0x2d0], -R152.reuse ;  /* 0x0000b400cfac7a23 */ /* 0x100fe40000010898 */
[----:B------:R-:W-:Y:S02]  /*186c0*/  FFMA.FTZ R173, R206, c[0x0][0x2d0], -R152 ;  /* 0x0000b400cead7a23 */ /* 0x000fe40000010898 */
[----:B------:R1:W4:Y:S01]  /*186d0*/  MUFU.EX2 R251, R4 ;  /* 0x0000000400fb7308 */ /* 0x0003220000000800 */
[--C-:B------:R-:W-:Y:S02]  /*186e0*/  FFMA.FTZ R154, R213, c[0x0][0x2d0], -R158.reuse ;  /* 0x0000b400d59a7a23 */ /* 0x100fe4000001089e */
[----:B------:R-:W-:Y:S02]  /*186f0*/  FFMA.FTZ R153, R212, c[0x0][0x2d0], -R158 ;  /* 0x0000b400d4997a23 */ /* 0x000fe4000001089e */
[--C-:B-1----:R-:W-:Y:S01]  /*18700*/  FFMA.FTZ R4, R202, c[0x0][0x2d0], -R52.reuse ;  /* 0x0000b400ca047a23 */ /* 0x102fe20000010834 */
[-C--:B---3--:R-:W-:Y:S04]  /*18710*/  HMMA.16816.F32.BF16 R56, R40, R48.reuse, R56 ;  /* 0x000000302838723c */ /* 0x088fe80000041838 */
[----:B------:R-:W-:Y:S04]  /*18720*/  MUFU.EX2 R202, R167 ;  /* 0x000000a700ca7308 */ /* 0x000fe80000000800 */
[C---:B------:R-:W-:Y:S06]  /*18730*/  HMMA.16816.F32.BF16 R60, R44.reuse, R48, R60 ;  /* 0x000000302c3c723c */ /* 0x040fec000004183c */
[----:B------:R1:W-:Y:S02]  /*18740*/  MUFU.EX2 R250, R4 ;  /* 0x0000000400fa7308 */ /* 0x0003e40000000800 */
[-C--:B------:R-:W-:Y:S08]  /*18750*/  HMMA.16816.F32.BF16 R64, R44, R50.reuse, R64 ;  /* 0x000000322c40723c */ /* 0x080ff00000041840 */
[C---:B------:R-:W-:Y:S01]  /*18760*/  HMMA.16816.F32.BF16 R68, R40.reuse, R50, R68 ;  /* 0x000000322844723c */ /* 0x040fe20000041844 */
[----:B------:R-:W3:Y:S03]  /*18770*/  LDSM.16.MT88.4 R48, [R217+0x3880] ;  /* 0x00388000d930783b */ /* 0x000ee60000004200 */
[----:B-1----:R-:W-:Y:S04]  /*18780*/  FFMA.FTZ R4, R205, c[0x0][0x2d0], -R52 ;  /* 0x0000b400cd047a23 */ /* 0x002fe80000010834 */
[----:B------:R1:W5:Y:S04]  /*18790*/  MUFU.EX2 R249, R4 ;  /* 0x0000000400f97308 */ /* 0x0003680000000800 */
[--C-:B-1----:R-:W-:Y:S01]  /*187a0*/  FFMA.FTZ R4, R203, c[0x0][0x2d0], -R159.reuse ;  /* 0x0000b400cb047a23 */ /* 0x102fe2000001089f */
[-C--:B---3--:R-:W-:Y:S05]  /*187b0*/  HMMA.16816.F32.BF16 R72, R40, R48.reuse, R72 ;  /* 0x000000302848723c */ /* 0x088fea0000041848 */
[----:B------:R1:W3:Y:S01]  /*187c0*/  MUFU.EX2 R248, R4 ;  /* 0x0000000400f87308 */ /* 0x0002e20000000800 */
[----:B------:R-:W-:Y:S01]  /*187d0*/  FFMA.FTZ R159, R214, c[0x0][0x2d0], -R159 ;  /* 0x0000b400d69f7a23 */ /* 0x000fe2000001089f */
[----:B------:R-:W-:Y:S01]  /*187e0*/  MOV R214, R175 ;  /* 0x000000af00d67202 */ /* 0x000fe20000000f00 */
[C---:B------:R-:W-:Y:S08]  /*187f0*/  HMMA.16816.F32.BF16 R76, R44.reuse, R48, R76 ;  /* 0x000000302c4c723c */ /* 0x040ff0000004184c */
[-C--:B------:R-:W-:Y:S08]  /*18800*/  HMMA.16816.F32.BF16 R80, R44, R50.reuse, R80 ;  /* 0x000000322c50723c */ /* 0x080ff00000041850 */
[C---:B------:R-:W-:Y:S01]  /*18810*/  HMMA.16816.F32.BF16 R84, R40.reuse, R50, R84 ;  /* 0x000000322854723c */ /* 0x040fe20000041854 */
[----:B------:R-:W3:Y:S03]  /*18820*/  LDSM.16.MT88.4 R48, [R218+0x3880] ;  /* 0x00388000da30783b */ /* 0x000ee60000004200 */
[--C-:B-1----:R-:W-:Y:S02]  /*18830*/  FFMA.FTZ R4, R200, c[0x0][0x2d0], -R158.reuse ;  /* 0x0000b400c8047a23 */ /* 0x102fe4000001089e */
[----:B------:R-:W-:Y:S10]  /*18840*/  MUFU.EX2 R200, R168 ;  /* 0x000000a800c87308 */ /* 0x000ff40000000800 */
[----:B------:R1:W-:Y:S02]  /*18850*/  MUFU.EX2 R243, R4 ;  /* 0x0000000400f37308 */ /* 0x0003e40000000800 */
[--C-:B-1----:R-:W-:Y:S01]  /*18860*/  FFMA.FTZ R4, R199, c[0x0][0x2d0], -R158.reuse ;  /* 0x0000b400c7047a23 */ /* 0x102fe2000001089e */
[-C--:B---3--:R-:W-:Y:S07]  /*18870*/  HMMA.16816.F32.BF16 R88, R40, R48.reuse, R88 ;  /* 0x000000302858723c */ /* 0x088fee0000041858 */
[----:B------:R1:W-:Y:S01]  /*18880*/  MUFU.EX2 R199, R164 ;  /* 0x000000a400c77308 */ /* 0x0003e20000000800 */
[C---:B------:R-:W-:Y:S09]  /*18890*/  HMMA.16816.F32.BF16 R92, R44.reuse, R48, R92 ;  /* 0x000000302c5c723c */ /* 0x040ff2000004185c */
[----:B------:R3:W-:Y:S01]  /*188a0*/  MUFU.EX2 R244, R4 ;  /* 0x0000000400f47308 */ /* 0x0007e20000000800 */
[-C--:B------:R-:W-:Y:S08]  /*188b0*/  HMMA.16816.F32.BF16 R96, R44, R50.reuse, R96 ;  /* 0x000000322c60723c */ /* 0x080ff00000041860 */
[C---:B------:R-:W-:Y:S01]  /*188c0*/  HMMA.16816.F32.BF16 R100, R40.reuse, R50, R100 ;  /* 0x000000322864723c */ /* 0x040fe20000041864 */
[----:B------:R-:W4:Y:S08]  /*188d0*/  LDSM.16.MT88.4 R48, [R220+0x3880] ;  /* 0x00388000dc30783b */ /* 0x000f300000004200 */
[----:B-1----:R-:W-:Y:S03]  /*188e0*/  LDSM.16.MT88.4 R164, [R217+0x3080] ;  /* 0x00308000d9a4783b */ /* 0x002fe60000004200 */
[--C-:B---3--:R-:W-:Y:S04]  /*188f0*/  FFMA.FTZ R4, R198, c[0x0][0x2d0], -R158.reuse ;  /* 0x0000b400c6047a23 */ /* 0x108fe8000001089e */
[----:B------:R1:W-:Y:S01]  /*18900*/  MUFU.EX2 R245, R4 ;  /* 0x0000000400f57308 */ /* 0x0003e20000000800 */
[----:B--2---:R-:W-:Y:S02]  /*18910*/  FFMA.FTZ R2, R2, R188, R189 ;  /* 0x000000bc02027223 */ /* 0x004fe400000100bd */
[----:B-1----:R-:W-:Y:S01]  /*18920*/  FFMA.FTZ R4, R197, c[0x0][0x2d0], -R158 ;  /* 0x0000b400c5047a23 */ /* 0x002fe2000001089e */
[-C--:B----4-:R-:W-:Y:S06]  /*18930*/  HMMA.16816.F32.BF16 R104, R40, R48.reuse, R104 ;  /* 0x000000302868723c */ /* 0x090fec0000041868 */
[----:B------:R-:W-:Y:S02]  /*18940*/  MUFU.EX2 R197, R169 ;  /* 0x000000a900c57308 */ /* 0x000fe40000000800 */
[C---:B------:R-:W-:Y:S08]  /*18950*/  HMMA.16816.F32.BF16 R108, R44.reuse, R48, R108 ;  /* 0x000000302c6c723c */ /* 0x040ff0000004186c */
[----:B------:R1:W2:Y:S01]  /*18960*/  MUFU.EX2 R246, R4 ;  /* 0x0000000400f67308 */ /* 0x0002a20000000800 */
[-C--:B------:R-:W-:Y:S08]  /*18970*/  HMMA.16816.F32.BF16 R112, R44, R50.reuse, R112 ;  /* 0x000000322c70723c */ /* 0x080ff00000041870 */
[C---:B------:R-:W-:Y:S01]  /*18980*/  HMMA.16816.F32.BF16 R116, R40.reuse, R50, R116 ;  /* 0x000000322874723c */ /* 0x040fe20000041874 */
[----:B------:R-:W3:Y:S03]  /*18990*/  LDSM.16.MT88.4 R48, [R219+0x3880] ;  /* 0x00388000db30783b */ /* 0x000ee60000004200 */
[--C-:B-1----:R-:W-:Y:S04]  /*189a0*/  FFMA.FTZ R4, R54, c[0x0][0x2d0], -R152.reuse ;  /* 0x0000b40036047a23 */ /* 0x102fe80000010898 */
[----:B------:R1:W-:Y:S04]  /*189b0*/  MUFU.EX2 R241, R4 ;  /* 0x0000000400f17308 */ /* 0x0003e80000000800 */
[--C-:B-1----:R-:W-:Y:S01]  /*189c0*/  FFMA.FTZ R4, R55, c[0x0][0x2d0], -R152.reuse ;  /* 0x0000b40037047a23 */ /* 0x102fe20000010898 */
[-C--:B---3--:R-:W-:Y:S01]  /*189d0*/  HMMA.16816.F32.BF16 R120, R40, R48.reuse, R120 ;  /* 0x000000302878723c */ /* 0x088fe20000041878 */
[----:B------:R-:W-:Y:S04]  /*189e0*/  LDSM.16.MT88.4 R52, [R218+0x2880] ;  /* 0x00288000da34783b */ /* 0x000fe80000004200 */
[----:B------:R1:W-:Y:S03]  /*189f0*/  MUFU.EX2 R205, R4 ;  /* 0x0000000400cd7308 */ /* 0x0003e60000000800 */
[C---:B------:R-:W-:Y:S01]  /*18a00*/  HMMA.16816.F32.BF16 R124, R44.reuse, R48, R124 ;  /* 0x000000302c7c723c */ /* 0x040fe2000004187c */
[----:B------:R-:W3:Y:S04]  /*18a10*/  LDL.LU R49, [R1+0x74] ;  /* 0x0000740001317983 */ /* 0x000ee80000300800 */
[----:B------:R-:W4:Y:S03]  /*18a20*/  LDL.LU R48, [R1+0x78] ;  /* 0x0000780001307983 */ /* 0x000f260000300800 */
[-C--:B------:R-:W-:Y:S01]  /*18a30*/  HMMA.16816.F32.BF16 R128, R44, R50.reuse, R128 ;  /* 0x000000322c80723c */ /* 0x080fe20000041880 */
[----:B------:R-:W2:Y:S07]  /*18a40*/  LDSM.16.MT88.4 R44, [R217+0x2880] ;  /* 0x00288000d92c783b */ /* 0x000eae0000004200 */
[----:B------:R-:W-:Y:S04]  /*18a50*/  HMMA.16816.F32.BF16 R132, R40, R50, R132 ;  /* 0x000000322884723c */ /* 0x000fe80000041884 */
[--C-:B-1----:R-:W-:Y:S03]  /*18a60*/  FFMA.FTZ R4, R192, c[0x0][0x2d0], -R152.reuse ;  /* 0x0000b400c0047a23 */ /* 0x102fe60000010898 */
[----:B------:R-:W-:Y:S01]  /*18a70*/  F2FP.BF16.PACK_AB R40, R235, R234 ;  /* 0x000000eaeb28723e */ /* 0x000fe200000010ff */
[----:B------:R1:W-:Y:S01]  /*18a80*/  MUFU.EX2 R204, R4 ;  /* 0x0000000400cc7308 */ /* 0x0003e20000000800 */
[----:B------:R-:W-:Y:S03]  /*18a90*/  F2FP.BF16.PACK_AB R41, R251, R252 ;  /* 0x000000fcfb29723e */ /* 0x000fe600000010ff */
[----:B-----5:R-:W-:Y:S02]  /*18aa0*/  F2FP.BF16.PACK_AB R42, R249, R250 ;  /* 0x000000faf92a723e */ /* 0x020fe400000010ff */
[----:B------:R-:W-:Y:S02]  /*18ab0*/  F2FP.BF16.PACK_AB R43, R248, R247 ;  /* 0x000000f7f82b723e */ /* 0x000fe400000010ff */
[----:B--2---:R-:W-:Y:S01]  /*18ac0*/  F2FP.BF16.PACK_AB R50, R246, R245 ;  /* 0x000000f5f632723e */ /* 0x004fe200000010ff */
[--C-:B-1----:R-:W-:Y:S04]  /*18ad0*/  FFMA.FTZ R4, R201, c[0x0][0x2d0], -R152.reuse ;  /* 0x0000b400c9047a23 */ /* 0x102fe80000010898 */
[-C--:B------:R-:W-:Y:S01]  /*18ae0*/  HMMA.16816.F32.BF16 R8, R40, R44.reuse, R8 ;  /* 0x0000002c2808723c */ /* 0x080fe20000041808 */
[----:B------:R-:W-:Y:S02]  /*18af0*/  MUFU.EX2 R201, R159 ;  /* 0x0000009f00c97308 */ /* 0x000fe40000000800 */
[----:B------:R-:W-:Y:S08]  /*18b00*/  FFMA.FTZ R152, R209, c[0x0][0x2d0], -R152 ;  /* 0x0000b400d1987a23 */ /* 0x000ff00000010898 */
[----:B------:R-:W1:Y:S10]  /*18b10*/  MUFU.EX2 R203, R4 ;  /* 0x0000000400cb7308 */ /* 0x000e740000000800 */
[----:B------:R-:W-:Y:S10]  /*18b20*/  MUFU.EX2 R152, R152 ;  /* 0x0000009800987308 */ /* 0x000ff40000000800 */
[----:B------:R-:W-:Y:S01]  /*18b30*/  MUFU.EX2 R159, R154 ;  /* 0x0000009a009f7308 */ /* 0x000fe20000000800 */
[----:B-1----:R-:W-:Y:S01]  /*18b40*/  F2FP.BF16.PACK_AB R51, R203, R204 ;  /* 0x000000cccb33723e */ /* 0x002fe200000010ff */
[--C-:B------:R-:W-:Y:S02]  /*18b50*/  FFMA.FTZ R4, R211, c[0x0][0x2d0], -R158.reuse ;  /* 0x0000b400d3047a23 */ /* 0x100fe4000001089e */
[----:B------:R-:W-:Y:S06]  /*18b60*/  FFMA.FTZ R158, R210, c[0x0][0x2d0], -R158 ;  /* 0x0000b400d29e7a23 */ /* 0x000fec000001089e */
[----:B------:R-:W-:Y:S10]  /*18b70*/  MUFU.EX2 R154, R172 ;  /* 0x000000ac009a7308 */ /* 0x000ff40000000800 */
[----:B------:R-:W-:Y:S10]  /*18b80*/  MUFU.EX2 R192, R158 ;  /* 0x0000009e00c07308 */ /* 0x000ff40000000800 */
[----:B------:R-:W-:Y:S10]  /*18b90*/  MUFU.EX2 R158, R171 ;  /* 0x000000ab009e7308 */ /* 0x000ff40000000800 */
[----:B------:R-:W-:Y:S01]  /*18ba0*/  MUFU.EX2 R198, R4 ;  /* 0x0000000400c67308 */ /* 0x000fe20000000800 */
[----:B---3--:R-:W-:Y:S01]  /*18bb0*/  FFMA.FTZ R174, R6, R49, R242 ;  /* 0x0000003106ae7223 */ /* 0x008fe200000100f2 */
[----:B------:R-:W-:Y:S01]  /*18bc0*/  F2FP.BF16.PACK_AB R49, R205, R241 ;  /* 0x000000f1cd31723e */ /* 0x000fe200000010ff */
[----:B----4-:R-:W-:Y:S01]  /*18bd0*/  FFMA.FTZ R6, R3, R48, R193 ;  /* 0x0000003003067223 */ /* 0x010fe200000100c1 */
[----:B------:R-:W-:Y:S01]  /*18be0*/  F2FP.BF16.PACK_AB R48, R244, R243 ;  /* 0x000000f3f430723e */ /* 0x000fe200000010ff */
[----:B------:R-:W2:Y:S05]  /*18bf0*/  LDL.LU R3, [R1+0x84] ;  /* 0x0000840001037983 */ /* 0x000eaa0000300800 */
[----:B------:R-:W1:Y:S01]  /*18c00*/  MUFU.EX2 R193, R153 ;  /* 0x0000009900c17308 */ /* 0x000e620000000800 */
[C---:B------:R-:W-:Y:S09]  /*18c10*/  HMMA.16816.F32.BF16 R12, R48.reuse, R44, R12 ;  /* 0x0000002c300c723c */ /* 0x040ff2000004180c */
[----:B------:R-:W3:Y:S01]  /*18c20*/  MUFU.EX2 R153, R173 ;  /* 0x000000ad00997308 */ /* 0x000ee20000000800 */
[-C--:B------:R-:W-:Y:S08]  /*18c30*/  HMMA.16816.F32.BF16 R16, R48, R46.reuse, R16 ;  /* 0x0000002e3010723c */ /* 0x080ff00000041810 */
[C---:B------:R-:W-:Y:S01]  /*18c40*/  HMMA.16816.F32.BF16 R20, R40.reuse, R46, R20 ;  /* 0x0000002e2814723c */ /* 0x040fe20000041814 */
[----:B------:R-:W4:Y:S07]  /*18c50*/  LDSM.16.MT88.4 R44, [R219+0x2880] ;  /* 0x00288000db2c783b */ /* 0x000f2e0000004200 */
[-C--:B------:R-:W-:Y:S08]  /*18c60*/  HMMA.16816.F32.BF16 R24, R40, R52.reuse, R24 ;  /* 0x000000342818723c */ /* 0x080ff00000041818 */
[C---:B------:R-:W-:Y:S08]  /*18c70*/  HMMA.16816.F32.BF16 R28, R48.reuse, R52, R28 ;  /* 0x00000034301c723c */ /* 0x040ff0000004181c */
[-C--:B------:R-:W-:Y:S08]  /*18c80*/  HMMA.16816.F32.BF16 R32, R48, R54.reuse, R32 ;  /* 0x000000363020723c */ /* 0x080ff00000041820 */
[C---:B------:R-:W-:Y:S01]  /*18c90*/  HMMA.16816.F32.BF16 R36, R40.reuse, R54, R36 ;  /* 0x000000362824723c */ /* 0x040fe20000041824 */
[----:B------:R-:W5:Y:S07]  /*18ca0*/  LDSM.16.MT88.4 R52, [R217+0x4080] ;  /* 0x00408000d934783b */ /* 0x000f6e0000004200 */
[-C--:B------:R-:W-:Y:S08]  /*18cb0*/  HMMA.16816.F32.BF16 R136, R40, R160.reuse, R136 ;  /* 0x000000a02888723c */ /* 0x080ff00000041888 */
        /* <DEDUP_REMOVED lines=9> */
[-C--:B-----5:R-:W-:Y:S08]  /*18d50*/  HMMA.16816.F32.BF16 R72, R40, R52.reuse, R72 ;  /* 0x000000342848723c */ /* 0x0a0ff00000041848 */
[C---:B------:R-:W-:Y:S08]  /*18d60*/  HMMA.16816.F32.BF16 R76, R48.reuse, R52, R76 ;  /* 0x00000034304c723c */ /* 0x040ff0000004184c */
[-C--:B------:R-:W-:Y:S08]  /*18d70*/  HMMA.16816.F32.BF16 R80, R48, R54.reuse, R80 ;  /* 0x000000363050723c */ /* 0x080ff00000041850 */
[C---:B------:R-:W-:Y:S01]  /*18d80*/  HMMA.16816.F32.BF16 R84, R40.reuse, R54, R84 ;  /* 0x000000362854723c */ /* 0x040fe20000041854 */
[----:B------:R-:W5:Y:S07]  /*18d90*/  LDSM.16.MT88.4 R52, [R219+0x4080] ;  /* 0x00408000db34783b */ /* 0x000f6e0000004200 */
[-C--:B-1----:R-:W-:Y:S08]  /*18da0*/  HMMA.16816.F32.BF16 R88, R40, R160.reuse, R88 ;  /* 0x000000a02858723c */ /* 0x082ff00000041858 */
[C---:B------:R-:W-:Y:S08]  /*18db0*/  HMMA.16816.F32.BF16 R92, R48.reuse, R160, R92 ;  /* 0x000000a0305c723c */ /* 0x040ff0000004185c */
[-C--:B------:R-:W-:Y:S08]  /*18dc0*/  HMMA.16816.F32.BF16 R96, R48, R162.reuse, R96 ;  /* 0x000000a23060723c */ /* 0x080ff00000041860 */
[C---:B------:R-:W-:Y:S01]  /*18dd0*/  HMMA.16816.F32.BF16 R100, R40.reuse, R162, R100 ;  /* 0x000000a22864723c */ /* 0x040fe20000041864 */
[----:B------:R-:W1:Y:S07]  /*18de0*/  LDSM.16.MT88.4 R160, [R218+0x3080] ;  /* 0x00308000daa0783b */ /* 0x000e6e0000004200 */
[-C--:B----4-:R-:W-:Y:S08]  /*18df0*/  HMMA.16816.F32.BF16 R104, R40, R44.reuse, R104 ;  /* 0x0000002c2868723c */ /* 0x090ff00000041868 */
[C---:B------:R-:W-:Y:S07]  /*18e00*/  HMMA.16816.F32.BF16 R108, R48.reuse, R44, R108 ;  /* 0x0000002c306c723c */ /* 0x040fee000004186c */
[----:B------:R-:W-:Y:S01]  /*18e10*/  F2FP.BF16.PACK_AB R44, R193, R159 ;  /* 0x0000009fc12c723e */ /* 0x000fe200000010ff */
[-C--:B------:R-:W-:Y:S04]  /*18e20*/  HMMA.16816.F32.BF16 R112, R48, R46.reuse, R112 ;  /* 0x0000002e3070723c */ /* 0x080fe80000041870 */
[----:B------:R-:W-:Y:S04]  /*18e30*/  F2FP.BF16.PACK_AB R45, R154, R158 ;  /* 0x0000009e9a2d723e */ /* 0x000fe800000010ff */
[C---:B------:R-:W-:Y:S07]  /*18e40*/  HMMA.16816.F32.BF16 R116, R40.reuse, R46, R116 ;  /* 0x0000002e2874723c */ /* 0x040fee0000041874 */
[----:B------:R-:W-:Y:S01]  /*18e50*/  F2FP.BF16.PACK_AB R46, R192, R198 ;  /* 0x000000c6c02e723e */ /* 0x000fe200000010ff */
[-C--:B-----5:R-:W-:Y:S04]  /*18e60*/  HMMA.16816.F32.BF16 R120, R40, R52.reuse, R120 ;  /* 0x000000342878723c */ /* 0x0a0fe80000041878 */
[----:B---3--:R-:W-:Y:S04]  /*18e70*/  F2FP.BF16.PACK_AB R47, R152, R153 ;  /* 0x00000099982f723e */ /* 0x008fe800000010ff */
[C---:B------:R-:W-:Y:S08]  /*18e80*/  HMMA.16816.F32.BF16 R124, R48.reuse, R52, R124 ;  /* 0x00000034307c723c */ /* 0x040ff0000004187c */
[-C--:B------:R-:W-:Y:S01]  /*18e90*/  HMMA.16816.F32.BF16 R128, R48, R54.reuse, R128 ;  /* 0x000000363080723c */ /* 0x080fe20000041880 */
[----:B------:R-:W3:Y:S07]  /*18ea0*/  LDSM.16.MT88.4 R48, [R220+0x3080] ;  /* 0x00308000dc30783b */ /* 0x000eee0000004200 */
[----:B------:R-:W-:Y:S07]  /*18eb0*/  HMMA.16816.F32.BF16 R132, R40, R54, R132 ;  /* 0x000000362884723c */ /* 0x000fee0000041884 */
[----:B------:R-:W-:Y:S02]  /*18ec0*/  F2FP.BF16.PACK_AB R40, R197, R195 ;  /* 0x000000c3c528723e */ /* 0x000fe400000010ff */
[----:B------:R-:W-:Y:S03]  /*18ed0*/  F2FP.BF16.PACK_AB R41, R196, R194 ;  /* 0x000000c2c429723e */ /* 0x000fe600000010ff */
[----:B------:R-:W-:Y:S02]  /*18ee0*/  F2FP.BF16.PACK_AB R42, R202, R200 ;  /* 0x000000c8ca2a723e */ /* 0x000fe400000010ff */
[----:B------:R-:W-:Y:S01]  /*18ef0*/  F2FP.BF16.PACK_AB R43, R201, R199 ;  /* 0x000000c7c92b723e */ /* 0x000fe200000010ff */
[----:B--2---:R-:W-:Y:S02]  /*18f00*/  FFMA.FTZ R4, R0, R3, R187 ;  /* 0x0000000300047223 */ /* 0x004fe400000100bb */
[----:B------:R-:W-:Y:S04]  /*18f10*/  FADD.FTZ R3, R186, R174 ;  /* 0x000000aeba037221 */ /* 0x000fe80000010000 */
[-C--:B------:R-:W-:Y:S01]  /*18f20*/  HMMA.16816.F32.BF16 R172, R40, R164.reuse, R8 ;  /* 0x000000a428ac723c */ /* 0x080fe20000041808 */
[----:B------:R-:W2:Y:S02]  /*18f30*/  LDSM.16.MT88.4 R8, [R219+0x3080] ;  /* 0x00308000db08783b */ /* 0x000ea40000004200 */
[----:B------:R-:W-:Y:S02]  /*18f40*/  FADD.FTZ R52, R183, R4 ;  /* 0x00000004b7347221 */ /* 0x000fe40000010000 */
[----:B------:R-:W-:Y:S02]  /*18f50*/  FADD.FTZ R0, R185, R6 ;  /* 0x00000006b9007221 */ /* 0x000fe40000010000 */
[----:B------:R-:W-:Y:S01]  /*18f60*/  FADD.FTZ R6, R184, R2 ;  /* 0x00000002b8067221 */ /* 0x000fe20000010000 */
[C---:B------:R-:W-:Y:S01]  /*18f70*/  HMMA.16816.F32.BF16 R176, R44.reuse, R164, R12 ;  /* 0x000000a42cb0723c */ /* 0x040fe2000004180c */
[----:B------:R-:W4:Y:S03]  /*18f80*/  LDSM.16.MT88.4 R12, [R217+0x4880] ;  /* 0x00488000d90c783b */ /* 0x000f260000004200 */
[----:B------:R-:W-:Y:S02]  /*18f90*/  FADD.FTZ R2, R182, R3 ;  /* 0x00000003b6027221 */ /* 0x000fe40000010000 */
[----:B------:R-:W-:Y:S02]  /*18fa0*/  FADD.FTZ R0, R181, R0 ;  /* 0x00000000b5007221 */ /* 0x000fe40000010000 */
[-C--:B------:R-:W-:Y:S01]  /*18fb0*/  HMMA.16816.F32.BF16 R180, R44, R166.reuse, R16 ;  /* 0x000000a62cb4723c */ /* 0x080fe20000041810 */
[----:B------:R-:W5:Y:S03]  /*18fc0*/  LDSM.16.MT88.4 R16, [R218+0x4880] ;  /* 0x00488000da10783b */ /* 0x000f660000004200 */
[----:B------:R-:W-:Y:S02]  /*18fd0*/  FADD.FTZ R2, R231, R2 ;  /* 0x00000002e7027221 */ /* 0x000fe40000010000 */
[----:B------:R-:W-:Y:S02]  /*18fe0*/  FADD.FTZ R4, R214, R6 ;  /* 0x00000006d6047221 */ /* 0x000fe40000010000 */
[C---:B------:R-:W-:Y:S01]  /*18ff0*/  HMMA.16816.F32.BF16 R164, R40.reuse, R166, R20 ;  /* 0x000000a628a4723c */ /* 0x040fe20000041814 */
[----:B------:R-:W2:Y:S03]  /*19000*/  LDSM.16.MT88.4 R20, [R220+0x4880] ;  /* 0x00488000dc14783b */ /* 0x000ea60000004200 */
[----:B------:R-:W-:Y:S02]  /*19010*/  FADD.FTZ R6, R234, R2 ;  /* 0x00000002ea067221 */ /* 0x000fe40000010000 */
[----:B------:R-:W-:Y:S02]  /*19020*/  FADD.FTZ R0, R232, R0 ;  /* 0x00000000e8007221 */ /* 0x000fe40000010000 */
[-C--:B-1----:R-:W-:Y:S01]  /*19030*/  HMMA.16816.F32.BF16 R168, R40, R160.reuse, R24 ;  /* 0x000000a028a8723c */ /* 0x082fe20000041818 */
[----:B------:R-:W1:Y:S03]  /*19040*/  LDSM.16.MT88.4 R24, [R219+0x4880] ;  /* 0x00488000db18783b */ /* 0x000e660000004200 */
[----:B------:R-:W-:Y:S04]  /*19050*/  FADD.FTZ R3, R215, R52 ;  /* 0x00000034d7037221 */ /* 0x000fe80000010000 */
[C---:B------:R-:W-:Y:S08]  /*19060*/  HMMA.16816.F32.BF16 R184, R44.reuse, R160, R28 ;  /* 0x000000a02cb8723c */ /* 0x040ff0000004181c */
[-C--:B------:R-:W-:Y:S08]  /*19070*/  HMMA.16816.F32.BF16 R188, R44, R162.reuse, R32 ;  /* 0x000000a22cbc723c */ /* 0x080ff00000041820 */
[C---:B------:R-:W-:Y:S08]  /*19080*/  HMMA.16816.F32.BF16 R160, R40.reuse, R162, R36 ;  /* 0x000000a228a0723c */ /* 0x040ff00000041824 */
[-C--:B---3--:R-:W-:Y:S08]  /*19090*/  HMMA.16816.F32.BF16 R136, R40, R48.reuse, R136 ;  /* 0x000000302888723c */ /* 0x088ff00000041888 */
[C---:B------:R-:W-:Y:S08]  /*190a0*/  HMMA.16816.F32.BF16 R140, R44.reuse, R48, R140 ;  /* 0x000000302c8c723c */ /* 0x040ff0000004188c */
[-C--:B------:R-:W-:Y:S08]  /*190b0*/  HMMA.16816.F32.BF16 R144, R44, R50.reuse, R144 ;  /* 0x000000322c90723c */ /* 0x080ff00000041890 */
[C---:B------:R-:W-:Y:S08]  /*190c0*/  HMMA.16816.F32.BF16 R148, R40.reuse, R50, R148 ;  /* 0x000000322894723c */ /* 0x040ff00000041894 */
[-C--:B--2---:R-:W-:Y:S08]  /*190d0*/  HMMA.16816.F32.BF16 R56, R40, R8.reuse, R56 ;  /* 0x000000082838723c */ /* 0x084ff00000041838 */
[C---:B------:R-:W-:Y:S07]  /*190e0*/  HMMA.16816.F32.BF16 R60, R44.reuse, R8, R60 ;  /* 0x000000082c3c723c */ /* 0x040fee000004183c */
[----:B------:R-:W-:Y:S01]  /*190f0*/  FADD.FTZ R9, R233, R4 ;  /* 0x00000004e9097221 */ /* 0x000fe20000010000 */
[-C--:B------:R-:W-:Y:S04]  /*19100*/  HMMA.16816.F32.BF16 R64, R44, R10.reuse, R64 ;  /* 0x0000000a2c40723c */ /* 0x080fe80000041840 */
[----:B------:R-:W-:Y:S02]  /*19110*/  FADD.FTZ R4, R252, R0 ;  /* 0x00000000fc047221 */ /* 0x000fe40000010000 */
[----:B------:R-:W-:Y:S02]  /*19120*/  FADD.FTZ R0, R235, R6 ;  /* 0x00000006eb007221 */ /* 0x000fe40000010000 */
[C---:B------:R-:W-:Y:S01]  /*19130*/  HMMA.16816.F32.BF16 R68, R40.reuse, R10, R68 ;  /* 0x0000000a2844723c */ /* 0x040fe20000041844 */
[----:B------:R-:W2:Y:S03]  /*19140*/  LDL R10, [R1+0x98] ;  /* 0x00009800010a7983 */ /* 0x000ea60000100800 */
        /* <DEDUP_REMOVED lines=42> */
[----:B---3--:R-:W-:Y:S02]  /*193f0*/  FADD.FTZ R3, R192, R4 ;  /* 0x00000004c0037221 */ /* 0x008fe40000010000 */
[C---:B------:R-:W-:Y:S01]  /*19400*/  HMMA.16816.F32.BF16 R124, R44.reuse, R24, R124 ;  /* 0x000000182c7c723c */ /* 0x040fe2000004187c */
[----:B------:R1:W-:Y:S03]  /*19410*/  STL [R1+0x78], R6 ;  /* 0x0000780601007387 */ /* 0x0003e60000100800 */
[----:B------:R-:W-:Y:S01]  /*19420*/  FADD.FTZ R2, R153, R0 ;  /* 0x0000000099027221 */ /* 0x000fe20000010000 */
[----:B------:R3:W-:Y:S01]  /*19430*/  STL [R1+0x88], R3 ;  /* 0x0000880301007387 */ /* 0x0007e20000100800 */
[----:B------:R-:W-:Y:S02]  /*19440*/  IADD3 R0, R230, -0x1, RZ ;  /* 0xffffffffe6007810 */ /* 0x000fe40007ffe0ff */
[-C--:B------:R-:W-:Y:S04]  /*19450*/  HMMA.16816.F32.BF16 R128, R44, R26.reuse, R128 ;  /* 0x0000001a2c80723c */ /* 0x080fe80000041880 */
[----:B------:R-:W-:Y:S01]  /*19460*/  MOV R153, R157 ;  /* 0x0000009d00997202 */ /* 0x000fe20000000f00 */
[----:B------:R-:W-:Y:S01]  /*19470*/  FADD.FTZ R2, R152, R2 ;  /* 0x0000000298027221 */ /* 0x000fe20000010000 */
[----:B------:R-:W-:Y:S02]  /*19480*/  MOV R152, R156 ;  /* 0x0000009c00987202 */ /* 0x000fe40000000f00 */
[----:B------:R-:W-:Y:S02]  /*19490*/  HMMA.16816.F32.BF16 R132, R40, R26, R132 ;  /* 0x0000001a2884723c */ /* 0x000fe40000041884 */
[----:B------:R3:W-:Y:S02]  /*194a0*/  STL [R1+0x84], R2 ;  /* 0x0000840201007387 */ /* 0x0007e40000100800 */
[----:B-1----:R-:W-:Y:S02]  /*194b0*/  MOV R6, R155 ;  /* 0x0000009b00067202 */ /* 0x002fe40000000f00 */
[----:B--2---:R-:W-:Y:S02]  /*194c0*/  ISETP.GT.AND P0, PT, R230, R10, PT ;  /* 0x0000000ae600720c */ /* 0x004fe40003f04270 */
[----:B------:R-:W-:Y:S11]  /*194d0*/  MOV R230, R0 ;  /* 0x0000000000e67202 */ /* 0x000ff60000000f00 */
[----:B---3--:R-:W-:-:S05]  /*194e0*/  @P0 BRA `(.L_x_1376) ;  /* 0xffffb65000000947 */ /* 0x008fca000383ffff */
.L_x_1348:
[----:B------:R-:W-:Y:S05]  /*194f0*/  BRA.DIV ~URZ, `(.L_x_1377) ;  /* 0x00006f427f007947 */ /* 0x000fea000b800000 */
[----:B------:R-:W2:Y:S04]  /*19500*/  LDL R0, [R1+0x74] ;  /* 0x0000740001007983 */ /* 0x000ea80000100800 */
[----:B--2---:R2:W3:Y:S02]  /*19510*/  SHFL.BFLY PT, R6, R0, 0x2, 0x1f ;  /* 0x0c401f0000067f89 */ /* 0x0044e400000e0000 */
.L_x_1470:
[----:B--2---:R-:W2:Y:S02]  /*19520*/  LDL.LU R0, [R1+0x74] ;  /* 0x0000740001007983 */ /* 0x004ea40000300800 */
[----:B--23--:R-:W-:Y:S01]  /*19530*/  FADD.FTZ R6, R6, R0 ;  /* 0x0000000006067221 */ /* 0x00cfe20000010000 */
[----:B------:R-:W-:Y:S05]  /*19540*/  BRA.DIV ~URZ, `(.L_x_1378) ;  /* 0x00006f527f007947 */ /* 0x000fea000b800000 */
[----:B------:R-:W2:Y:S04]  /*19550*/  LDL.LU R2, [R1+0x78] ;  /* 0x0000780001027983 */ /* 0x000ea80000300800 */
[----:B------:R-:W3:Y:S04]  /*19560*/  LDL.LU R0, [R1+0x88] ;  /* 0x0000880001007983 */ /* 0x000ee80000300800 */
[----:B------:R-:W4:Y:S04]  /*19570*/  LDL.LU R4, [R1+0x84] ;  /* 0x0000840001047983 */ /* 0x000f280000300800 */
[----:B--2---:R-:W2:Y:S04]  /*19580*/  SHFL.BFLY PT, R5, R2, 0x2, 0x1f ;  /* 0x0c401f0002057f89 */ /* 0x004ea800000e0000 */
[----:B---3--:R-:W3:Y:S04]  /*19590*/  SHFL.BFLY PT, R8, R0, 0x2, 0x1f ;  /* 0x0c401f0000087f89 */ /* 0x008ee800000e0000 */
[----:B----4-:R-:W4:Y:S01]  /*195a0*/  SHFL.BFLY PT, R10, R4, 0x2, 0x1f ;  /* 0x0c401f00040a7f89 */ /* 0x010f2200000e0000 */
[----:B--2---:R-:W-:-:S02]  /*195b0*/  FADD.FTZ R5, R5, R2 ;  /* 0x0000000205057221 */ /* 0x004fc40000010000 */
[----:B---3--:R-:W-:-:S03]  /*195c0*/  FADD.FTZ R8, R8, R0 ;  /* 0x0000000008087221 */ /* 0x008fc60000010000 */
[----:B------:R-:W2:Y:S01]  /*195d0*/  SHFL.BFLY PT, R2, R5, 0x1, 0x1f ;  /* 0x0c201f0005027f89 */ /* 0x000ea200000e0000 */
[----:B----4-:R-:W-:-:S03]  /*195e0*/  FADD.FTZ R10, R10, R4 ;  /* 0x000000040a0a7221 */ /* 0x010fc60000010000 */
[----:B------:R-:W3:Y:S04]  /*195f0*/  SHFL.BFLY PT, R0, R6, 0x1, 0x1f ;  /* 0x0c201f0006007f89 */ /* 0x000ee800000e0000 */
[----:B-1----:R-:W1:Y:S04]  /*19600*/  SHFL.BFLY PT, R3, R8, 0x1, 0x1f ;  /* 0x0c201f0008037f89 */ /* 0x002e6800000e0000 */
[----:B------:R4:W4:Y:S01]  /*19610*/  SHFL.BFLY PT, R158, R10, 0x1, 0x1f ;  /* 0x0c201f000a9e7f89 */ /* 0x00092200000e0000 */
[----:B--2---:R-:W-:Y:S02]  /*19620*/  FADD.FTZ R5, R5, R2 ;  /* 0x0000000205057221 */ /* 0x004fe40000010000 */
[----:B---3--:R-:W-:-:S02]  /*19630*/  FADD.FTZ R6, R6, R0 ;  /* 0x0000000006067221 */ /* 0x008fc40000010000 */
[----:B-1----:R-:W-:-:S03]  /*19640*/  FADD.FTZ R8, R8, R3 ;  /* 0x0000000308087221 */ /* 0x002fc60000010000 */
.L_x_1471:
[----:B------:R-:W-:Y:S01]  /*19650*/  FSETP.NE.FTZ.AND P2, PT, R6, RZ, PT ;  /* 0x000000ff0600720b */ /* 0x000fe20003f55000 */
[----:B------:R-:W-:Y:S01]  /*19660*/  CS2R R2, SRZ ;  /* 0x0000000000027805 */ /* 0x000fe2000001ff00 */
[----:B------:R-:W-:Y:S01]  /*19670*/  FSETP.NE.FTZ.AND P1, PT, R5, RZ, PT ;  /* 0x000000ff0500720b */ /* 0x000fe20003f35000 */
[----:B----4-:R-:W-:Y:S01]  /*19680*/  FADD.FTZ R10, R158, R10 ;  /* 0x0000000a9e0a7221 */ /* 0x010fe20000010000 */
[----:B------:R-:W-:Y:S02]  /*19690*/  FSETP.NE.FTZ.AND P0, PT, R8, RZ, PT ;  /* 0x000000ff0800720b */ /* 0x000fe40003f15000 */
[----:B------:R-:W-:Y:S02]  /*196a0*/  MOV R0, RZ ;  /* 0x000000ff00007202 */ /* 0x000fe40000000f00 */
[----:B------:R-:W-:-:S05]  /*196b0*/  FSETP.NE.FTZ.AND P3, PT, R10, RZ, PT ;  /* 0x000000ff0a00720b */ /* 0x000fca0003f75000 */
[----:B------:R-:W1:Y:S04]  /*196c0*/  @P2 MUFU.RCP R0, R6 ;  /* 0x0000000600002308 */ /* 0x000e680000001000 */
[----:B------:R-:W-:-:S04]  /*196d0*/  @P0 MOV R13, 0x3f317218 ;  /* 0x3f317218000d0802 */ /* 0x000fc80000000f00 */
[----:B------:R-:W2:Y:S08]  /*196e0*/  @P1 MUFU.RCP R3, R5 ;  /* 0x0000000500031308 */ /* 0x000eb00000001000 */
[----:B------:R-:W3:Y:S01]  /*196f0*/  @P0 MUFU.RCP R2, R8 ;  /* 0x0000000800020308 */ /* 0x000ee20000001000 */
[C---:B-1----:R-:W-:Y:S02]  /*19700*/  FMUL.FTZ R172, R0.reuse, R172 ;  /* 0x000000ac00ac7220 */ /* 0x042fe40000410000 */
[----:B------:R-:W-:-:S02]  /*19710*/  FMUL.FTZ R55, R0, R173 ;  /* 0x000000ad00377220 */ /* 0x000fc40000410000 */
[C---:B------:R-:W-:Y:S02]  /*19720*/  FMUL.FTZ R164, R0.reuse, R164 ;  /* 0x000000a400a47220 */ /* 0x040fe40000410000 */
[C---:B------:R-:W-:Y:S01]  /*19730*/  FMUL.FTZ R165, R0.reuse, R165 ;  /* 0x000000a500a57220 */ /* 0x040fe20000410000 */
[----:B------:R1:W4:Y:S01]  /*19740*/  @P1 MUFU.LG2 R4, R5 ;  /* 0x0000000500041308 */ /* 0x0003220000000c00 */
        /* <DEDUP_REMOVED lines=9> */
[----:B------:R4:W5:Y:S01]  /*197e0*/  @P0 MUFU.LG2 R6, R8 ;  /* 0x0000000800060308 */ /* 0x0009620000000c00 */
[C---:B------:R-:W-:Y:S01]  /*197f0*/  FMUL.FTZ R20, R0.reuse, R56 ;  /* 0x0000003800147220 */ /* 0x040fe20000410000 */
[----:B-1----:R-:W-:Y:S01]  /*19800*/  @P2 MOV R5, 0x3f317218 ;  /* 0x3f31721800052802 */ /* 0x002fe20000000f00 */
[C---:B------:R-:W-:Y:S02]  /*19810*/  FMUL.FTZ R42, R0.reuse, R57 ;  /* 0x00000039002a7220 */ /* 0x040fe40000410000 */
[----:B------:R-:W-:-:S02]  /*19820*/  FMUL.FTZ R68, R0, R68 ;  /* 0x0000004400447220 */ /* 0x000fc40000410000 */
[C---:B------:R-:W-:Y:S01]  /*19830*/  FMUL.FTZ R39, R0.reuse, R69 ;  /* 0x0000004500277220 */ /* 0x040fe20000410000 */
[----:B------:R-:W-:Y:S01]  /*19840*/  MOV R69, 0xff800000 ;  /* 0xff80000000457802 */ /* 0x000fe20000000f00 */
[C---:B------:R-:W-:Y:S02]  /*19850*/  FMUL.FTZ R72, R0.reuse, R72 ;  /* 0x0000004800487220 */ /* 0x040fe40000410000 */
[C---:B------:R-:W-:Y:S01]  /*19860*/  FMUL.FTZ R36, R0.reuse, R73 ;  /* 0x0000004900247220 */ /* 0x040fe20000410000 */
[----:B------:R-:W-:Y:S01]  /*19870*/  MOV R73, 0xff800000 ;  /* 0xff80000000497802 */ /* 0x000fe20000000f00 */
        /* <DEDUP_REMOVED lines=14> */
[----:B------:R-:W-:Y:S01]  /*19960*/  MOV R0, RZ ;  /* 0x000000ff00007202 */ /* 0x000fe20000000f00 */
[----:B--2---:R-:W-:-:S02]  /*19970*/  FMUL.FTZ R174, R3, R174 ;  /* 0x000000ae03ae7220 */ /* 0x004fc40000410000 */
[C---:B------:R-:W-:Y:S02]  /*19980*/  FMUL.FTZ R54, R3.reuse, R175 ;  /* 0x000000af03367220 */ /* 0x040fe40000410000 */
[C---:B------:R-:W-:Y:S01]  /*19990*/  FMUL.FTZ R166, R3.reuse, R166 ;  /* 0x000000a603a67220 */ /* 0x040fe20000410000 */
[----:B------:R-:W-:Y:S01]  /*199a0*/  @P3 MUFU.RCP R0, R10 ;  /* 0x0000000a00003308 */ /* 0x000fe20000001000 */
        /* <DEDUP_REMOVED lines=32> */
[C---:B---3--:R-:W-:Y:S02]  /*19bb0*/  FMUL.FTZ R56, R2.reuse, R176 ;  /* 0x000000b002387220 */ /* 0x048fe40000410000 */
        /* <DEDUP_REMOVED lines=31> */
[----:B------:R-:W1:Y:S01]  /*19db0*/  @P3 MUFU.LG2 R2, R10 ;  /* 0x0000000a00023308 */ /* 0x000e620000000c00 */
[----:B----4-:R-:W-:Y:S02]  /*19dc0*/  @P1 FMUL.FTZ R8, R4, 0.69314718246459960938 ;  /* 0x3f31721804081820 */ /* 0x010fe40000410000 */
[----:B------:R-:W-:Y:S02]  /*19dd0*/  @P1 FMUL.FTZ R4, R3, c[0x0][0x2d0] ;  /* 0x0000b40003041a20 */ /* 0x000fe40000410000 */
[----:B-----5:R-:W-:-:S02]  /*19de0*/  @P0 FMUL.FTZ R6, R6, 0.69314718246459960938 ;  /* 0x3f31721806060820 */ /* 0x020fc40000410000 */
[----:B------:R-:W-:Y:S02]  /*19df0*/  @P0 FMUL.FTZ R3, R13, c[0x0][0x2d0] ;  /* 0x0000b4000d030a20 */ /* 0x000fe40000410000 */
[----:B------:R-:W-:Y:S02]  /*19e00*/  @P2 FMUL.FTZ R9, R9, 0.69314718246459960938 ;  /* 0x3f31721809092820 */ /* 0x000fe40000410000 */
[----:B------:R-:W-:Y:S01]  /*19e10*/  @P0 FFMA.FTZ R73, R3, R157, R6 ;  /* 0x0000009d03490223 */ /* 0x000fe20000010006 */
[----:B------:R-:W-:Y:S01]  /*19e20*/  @P3 MOV R3, 0x3f317218 ;  /* 0x3f31721800033802 */ /* 0x000fe20000000f00 */
[----:B------:R-:W-:Y:S01]  /*19e30*/  @P2 FMUL.FTZ R5, R5, c[0x0][0x2d0] ;  /* 0x0000b40005052a20 */ /* 0x000fe20000410000 */
[----:B------:R-:W-:Y:S01]  /*19e40*/  PLOP3.LUT P0, PT, PT, PT, PT, 0x8, 0x0 ;  /* 0x000000000000781c */ /* 0x000fe20003f0e170 */
[----:B------:R-:W-:Y:S02]  /*19e50*/  @P1 FFMA.FTZ R71, R4, R156, R8 ;  /* 0x0000009c04471223 */ /* 0x000fe40000010008 */
[----:B-1----:R-:W-:-:S02]  /*19e60*/  @P3 FMUL.FTZ R2, R2, 0.69314718246459960938 ;  /* 0x3f31721802023820 */ /* 0x002fc40000410000 */
[----:B------:R-:W-:Y:S02]  /*19e70*/  @P3 FMUL.FTZ R3, R3, c[0x0][0x2d0] ;  /* 0x0000b40003033a20 */ /* 0x000fe40000410000 */
[----:B------:R-:W-:Y:S02]  /*19e80*/  @P2 FFMA.FTZ R69, R5, R155, R9 ;  /* 0x0000009b05452223 */ /* 0x000fe40000010009 */
        /* <DEDUP_REMOVED lines=32> */
[----:B------:R-:W-:Y:S02]  /*1a090*/  @P3 FFMA.FTZ R59, R3, R7, R2 ;  /* 0x00000007033b3223 */ /* 0x000fe40000010002 */
.L_x_1241:
[----:B-1----:R-:W-:Y:S05]  /*1a0a0*/  @P0 BRA `(.L_x_1379) ;  /* 0x00001c6000000947 */ /* 0x002fea0003800000 */
[----:B------:R-:W2:Y:S01]  /*1a0b0*/  LDL R65, [R1+0xd0] ;  /* 0x0000d00001417983 */ /* 0x000ea20000100800 */
[----:B------:R-:W-:Y:S01]  /*1a0c0*/  F2FP.BF16.PACK_AB R40, R40, R60 ;  /* 0x0000003c2828723e */ /* 0x000fe200000010ff */
[----:B------:R-:W-:Y:S01]  /*1a0d0*/  WARPSYNC 0xffffffff ;  /* 0xffffffff00007948 */ /* 0x000fe20003800000 */
[----:B------:R-:W-:Y:S01]  /*1a0e0*/  F2FP.BF16.PACK_AB R41, R41, R58 ;  /* 0x0000003a2929723e */ /* 0x000fe200000010ff */
[----:B------:R-:W1:Y:S01]  /*1a0f0*/  S2R R61, SR_TID.X ;  /* 0x00000000003d7919 */ /* 0x000e620000002100 */
        /* <DEDUP_REMOVED lines=12> */
[----:B-1----:R-:W-:-:S02]  /*1a1c0*/  SHF.R.S32.HI R60, RZ, 0x1f, R61 ;  /* 0x0000001fff3c7819 */ /* 0x002fc4000001143d */
[----:B------:R-:W-:Y:S02]  /*1a1d0*/  F2FP.BF16.PACK_AB R52, R52, R184 ;  /* 0x000000b83434723e */ /* 0x000fe400000010ff */
[CC--:B------:R-:W-:Y:S02]  /*1a1e0*/  LEA.HI R2, R60.reuse, R61.reuse, RZ, 0x2 ;  /* 0x0000003d3c027211 */ /* 0x0c0fe400078f10ff */
[----:B------:R-:W-:Y:S02]  /*1a1f0*/  LEA.HI R58, R60, R61, RZ, 0x5 ;  /* 0x0000003d3c3a7211 */ /* 0x000fe400078f28ff */
[--C-:B------:R-:W-:Y:S02]  /*1a200*/  SHF.R.S32.HI R4, RZ, 0x2, R2.reuse ;  /* 0x00000002ff047819 */ /* 0x100fe40000011402 */
[----:B------:R-:W-:Y:S02]  /*1a210*/  SHF.R.S32.HI R0, RZ, 0x1f, R2 ;  /* 0x0000001fff007819 */ /* 0x000fe40000011402 */
[----:B------:R-:W-:-:S02]  /*1a220*/  SHF.R.S32.HI R57, RZ, 0x5, R58 ;  /* 0x00000005ff397819 */ /* 0x000fc4000001143a */
[----:B------:R-:W-:Y:S02]  /*1a230*/  LEA.HI R0, R0, R4, RZ, 0x3 ;  /* 0x0000000400007211 */ /* 0x000fe400078f18ff */
[----:B------:R-:W-:Y:S02]  /*1a240*/  F2FP.BF16.PACK_AB R186, R187, R186 ;  /* 0x000000babbba723e */ /* 0x000fe400000010ff */
[----:B------:R-:W-:Y:S02]  /*1a250*/  LOP3.LUT R0, R0, 0xfffffff8, RZ, 0xc0, !PT ;  /* 0xfffffff800007812 */ /* 0x000fe400078ec0ff */
[----:B------:R-:W-:Y:S02]  /*1a260*/  F2FP.BF16.PACK_AB R51, R51, R188 ;  /* 0x000000bc3333723e */ /* 0x000fe400000010ff */
[----:B------:R-:W-:Y:S01]  /*1a270*/  F2FP.BF16.PACK_AB R190, R191, R190 ;  /* 0x000000bebfbe723e */ /* 0x000fe200000010ff */
[----:B------:R-:W-:Y:S01]  /*1a280*/  IMAD.IADD R4, R4, 0x1, -R0 ;  /* 0x0000000104047824 */ /* 0x000fe200078e0a00 */
[----:B------:R-:W-:-:S02]  /*1a290*/  LOP3.LUT R0, R2, 0xfffffffc, RZ, 0xc0, !PT ;  /* 0xfffffffc02007812 */ /* 0x000fc400078ec0ff */
[----:B------:R-:W-:Y:S01]  /*1a2a0*/  F2FP.BF16.PACK_AB R47, R47, R136 ;  /* 0x000000882f2f723e */ /* 0x000fe200000010ff */
[C---:B------:R-:W-:Y:S01]  /*1a2b0*/  IMAD.SHL.U32 R2, R4.reuse, 0x40, RZ ;  /* 0x0000004004027824 */ /* 0x040fe200078e00ff */
[----:B------:R-:W-:Y:S01]  /*1a2c0*/  LOP3.LUT R3, R4, 0x1, RZ, 0xc0, !PT ;  /* 0x0000000104037812 */ /* 0x000fe200078ec0ff */
[----:B------:R-:W-:Y:S01]  /*1a2d0*/  IMAD.IADD R21, R61, 0x1, -R0 ;  /* 0x000000013d157824 */ /* 0x000fe200078e0a00 */
[----:B------:R-:W-:Y:S02]  /*1a2e0*/  F2FP.BF16.PACK_AB R46, R46, R138 ;  /* 0x0000008a2e2e723e */ /* 0x000fe400000010ff */
[----:B------:R-:W-:Y:S01]  /*1a2f0*/  LOP3.LUT R0, R2, 0x1c0, RZ, 0xc0, !PT ;  /* 0x000001c002007812 */ /* 0x000fe200078ec0ff */
[----:B------:R-:W-:Y:S01]  /*1a300*/  IMAD R2, R57, 0x200, R21 ;  /* 0x0000020039027824 */ /* 0x000fe200078e0215 */
[----:B------:R-:W-:Y:S02]  /*1a310*/  ISETP.NE.U32.AND P0, PT, R3, 0x1, PT ;  /* 0x000000010300780c */ /* 0x000fe40003f05070 */
        /* <DEDUP_REMOVED lines=9> */
[----:B------:R-:W-:Y:S02]  /*1a3b0*/  F2FP.BF16.PACK_AB R45, R45, R140 ;  /* 0x0000008c2d2d723e */ /* 0x000fe400000010ff */
[----:B------:R-:W-:-:S02]  /*1a3c0*/  F2FP.BF16.PACK_AB R142, R143, R142 ;  /* 0x0000008e8f8e723e */ /* 0x000fc400000010ff */
        /* <DEDUP_REMOVED lines=66> */
[----:B------:R-:W-:Y:S01]  /*1a7f0*/  ISETP.NE.U32.AND P0, PT, RZ, c[0x0][0x500], PT ;  /* 0x00014000ff007a0c */ /* 0x000fe20003f05070 */
[----:B------:R-:W-:Y:S03]  /*1a800*/  STS [R6+0x480], R46 ;  /* 0x0004802e06007388 */ /* 0x000fe60000000800 */
[----:B------:R-:W-:Y:S01]  /*1a810*/  ISETP.NE.AND.EX P1, PT, RZ, c[0x0][0x504], PT, P0 ;  /* 0x00014100ff007a0c */ /* 0x000fe20003f25300 */
[----:B------:R1:W-:Y:S01]  /*1a820*/  STS [R8+0x400], R5 ;  /* 0x0004000508007388 */ /* 0x0003e20000000800 */
[----:B------:R-:W-:-:S03]  /*1a830*/  ISETP.NE.U32.AND P0, PT, RZ, c[0x0][0x508], PT ;  /* 0x00014200ff007a0c */ /* 0x000fc60003f05070 */
[----:B------:R-:W-:Y:S01]  /*1a840*/  STS [R8], R43 ;  /* 0x0000002b08007388 */ /* 0x000fe20000000800 */
[----:B------:R-:W-:-:S03]  /*1a850*/  ISETP.NE.AND.EX P0, PT, RZ, c[0x0][0x50c], PT, P0 ;  /* 0x00014300ff007a0c */ /* 0x000fc60003f05300 */
        /* <DEDUP_REMOVED lines=28> */
[----:B-1----:R-:W-:-:S03]  /*1aa20*/  IMAD.MOV.U32 R2, RZ, RZ, 0x4 ;  /* 0x00000004ff027424 */ /* 0x002fc600078e00ff */
        /* <DEDUP_REMOVED lines=14> */
[----:B------:R1:W-:Y:S04]  /*1ab10*/  STS [R5+0x6080], R11 ;  /* 0x0060800b05007388 */ /* 0x0003e80000000800 */
[----:B------:R1:W-:Y:S04]  /*1ab20*/  STS [R5+0x6480], R16 ;  /* 0x0064801005007388 */ /* 0x0003e80000000800 */
[----:B------:R1:W-:Y:S04]  /*1ab30*/  STS [R7+0x6000], R15 ;  /* 0x0060000f07007388 */ /* 0x0003e80000000800 */
[----:B------:R1:W-:Y:S01]  /*1ab40*/  STS [R7+0x6400], R14 ;  /* 0x0064000e07007388 */ /* 0x0003e20000000800 */
[----:B--2---:R-:W-:-:S03]  /*1ab50*/  IMAD.WIDE R8, R65, R2, c[0x0][0x500] ;  /* 0x0001400041087625 */ /* 0x004fc600078e0202 */
[----:B------:R-:W-:Y:S06]  /*1ab60*/  BAR.SYNC.DEFER_BLOCKING 0x1, 0x80 ;  /* 0x0042000000007b1d */ /* 0x000fec0000010000 */
[----:B------:R-:W2:Y:S01]  /*1ab70*/  @P1 LDG.E R0, [R8.64] ;  /* 0x0000000608001981 */ /* 0x000ea2000c1e1900 */
[----:B------:R-:W-:Y:S02]  /*1ab80*/  IMAD.MOV.U32 R20, RZ, RZ, c[0x0][0x388] ;  /* 0x0000e200ff147624 */ /* 0x000fe400078e00ff */
[----:B------:R-:W-:-:S05]  /*1ab90*/  @P0 IMAD.WIDE R2, R65, R2, c[0x0][0x508] ;  /* 0x0001420041020625 */ /* 0x000fca00078e0202 */
[----:B------:R3:W5:Y:S02]  /*1aba0*/  @P0 LDG.E R20, [R2.64] ;  /* 0x0000000602140981 */ /* 0x000764000c1e1900 */
[----:B---3--:R-:W-:Y:S02]  /*1abb0*/  CS2R R2, SRZ ;  /* 0x0000000000027805 */ /* 0x008fe4000001ff00 */
[--C-:B--2---:R-:W-:Y:S01]  /*1abc0*/  @P1 SHF.R.S32.HI R3, RZ, 0x1f, R0.reuse ;  /* 0x0000001fff031819 */ /* 0x104fe20000011400 */
[----:B------:R-:W-:Y:S01]  /*1abd0*/  @P1 IMAD.MOV.U32 R2, RZ, RZ, R0 ;  /* 0x000000ffff021224 */ /* 0x000fe200078e0000 */
[----:B------:R-:W-:Y:S05]  /*1abe0*/  @P0 BRA `(.L_x_1380) ;  /* 0x0000004000000947 */ /* 0x000fea0003800000 */
[----:B-1----:R-:W-:Y:S05]  /*1abf0*/  @!P1 BRA `(.L_x_1380) ;  /* 0x0000003000009947 */ /* 0x002fea0003800000 */
[----:B------:R-:W2:Y:S04]  /*1ac00*/  LDG.E R4, [R8.64] ;  /* 0x0000000608047981 */ /* 0x000ea8000c1e1900 */
[----:B------:R-:W2:Y:S02]  /*1ac10*/  LDG.E R0, [R8.64+0x4] ;  /* 0x0000040608007981 */ /* 0x000ea4000c1e1900 */
[----:B--2--5:R-:W-:-:S02]  /*1ac20*/  IADD3 R20, -R4, R0, RZ ;  /* 0x0000000004147210 */ /* 0x024fc40007ffe1ff */
.L_x_1380:
[----:B-1----:R-:W-:Y:S01]  /*1ac30*/  LOP3.LUT R0, R58, 0xffffffe0, RZ, 0xc0, !PT ;  /* 0xffffffe03a007812 */ /* 0x002fe200078ec0ff */
[----:B------:R-:W1:Y:S01]  /*1ac40*/  S2R R11, SR_CTAID.Y ;  /* 0x00000000000b7919 */ /* 0x000e620000002600 */
[----:B------:R-:W-:Y:S01]  /*1ac50*/  LEA.HI R4, R21, R21, RZ, 0x1 ;  /* 0x0000001515047211 */ /* 0x000fe200078f08ff */
[----:B-----5:R-:W-:Y:S01]  /*1ac60*/  IMAD R20, R20, c[0x0][0x4e8], RZ ;  /* 0x00013a0014147a24 */ /* 0x020fe200078e02ff */
[----:B------:R-:W-:Y:S01]  /*1ac70*/  SHF.R.S32.HI R6, RZ, 0x1f, R57 ;  /* 0x0000001fff067819 */ /* 0x000fe20000011439 */
[----:B------:R-:W-:Y:S01]  /*1ac80*/  IMAD.IADD R0, R61, 0x1, -R0 ;  /* 0x000000013d007824 */ /* 0x000fe200078e0a00 */
[----:B------:R-:W-:Y:S01]  /*1ac90*/  LOP3.LUT R5, R4, 0x1ffffffe, RZ, 0xc0, !PT ;  /* 0x1ffffffe04057812 */ /* 0x000fe200078ec0ff */
[----:B------:R-:W2:Y:S01]  /*1aca0*/  S2R R80, SR_CTAID.X ;  /* 0x0000000000507919 */ /* 0x000ea20000002500 */
[----:B------:R-:W-:Y:S01]  /*1acb0*/  LEA.HI R6, R6, R57, RZ, 0x2 ;  /* 0x0000003906067211 */ /* 0x000fe200078f10ff */
[----:B------:R-:W-:Y:S01]  /*1acc0*/  IMAD.SHL.U32 R4, R4, 0x20, RZ ;  /* 0x0000002004047824 */ /* 0x000fe200078e00ff */
[----:B------:R-:W-:Y:S01]  /*1acd0*/  SHF.R.S32.HI R7, RZ, 0x1f, R0 ;  /* 0x0000001fff077819 */ /* 0x000fe20000011400 */
[----:B------:R-:W-:Y:S01]  /*1ace0*/  IMAD.IADD R8, R21, 0x1, -R5 ;  /* 0x0000000115087824 */ /* 0x000fe200078e0a05 */
[----:B------:R-:W-:Y:S01]  /*1acf0*/  LOP3.LUT R5, R6, 0xffffffc, RZ, 0xc0, !PT ;  /* 0x0ffffffc06057812 */ /* 0x000fe200078ec0ff */
[----:B------:R-:W3:Y:S01]  /*1ad00*/  S2R R10, SR_CTAID.Y ;  /* 0x00000000000a7919 */ /* 0x000ee20000002600 */
[----:B------:R-:W-:Y:S01]  /*1ad10*/  LEA.HI R7, R7, R0, RZ, 0x2 ;  /* 0x0000000007077211 */ /* 0x000fe200078f10ff */
[----:B------:R-:W-:Y:S01]  /*1ad20*/  BSSY B0, `(.L_x_1381) ;  /* 0x0000087000007945 */ /* 0x000fe20003800000 */
[----:B------:R-:W-:Y:S01]  /*1ad30*/  LOP3.LUT R4, R4, 0xffffffc0, RZ, 0xc0, !PT ;  /* 0xffffffc004047812 */ /* 0x000fe200078ec0ff */
[----:B------:R-:W-:Y:S01]  /*1ad40*/  IMAD.IADD R6, R57, 0x1, -R5 ;  /* 0x0000000139067824 */ /* 0x000fe200078e0a05 */
[----:B------:R-:W-:-:S02]  /*1ad50*/  SHF.R.S32.HI R5, RZ, 0x2, R7 ;  /* 0x00000002ff057819 */ /* 0x000fc40000011407 */
[----:B------:R-:W-:Y:S01]  /*1ad60*/  MOV R9, c[0x0][0x4e8] ;  /* 0x00013a0000097a02 */ /* 0x000fe20000000f00 */
[----:B------:R-:W-:Y:S01]  /*1ad70*/  IMAD R7, R8, 0x8, R4 ;  /* 0x0000000808077824 */ /* 0x000fe200078e0204 */
[----:B------:R-:W-:Y:S01]  /*1ad80*/  LOP3.LUT P0, RZ, R0, 0x3, RZ, 0xc0, !PT ;  /* 0x0000000300ff7812 */ /* 0x000fe2000780c0ff */
[----:B------:R-:W-:Y:S01]  /*1ad90*/  IMAD R19, R6, 0x10, R5 ;  /* 0x0000001006137824 */ /* 0x000fe200078e0205 */
[----:B------:R-:W-:Y:S01]  /*1ada0*/  ISETP.NE.AND P2, PT, R9, 0x1, PT ;  /* 0x000000010900780c */ /* 0x000fe20003f45270 */
[----:B------:R-:W-:Y:S01]  /*1adb0*/  IMAD R0, R3, c[0x0][0x3a0], RZ ;  /* 0x0000e80003007a24 */ /* 0x000fe200078e02ff */
[----:B------:R-:W-:Y:S01]  /*1adc0*/  SEL R18, R65, RZ, !P1 ;  /* 0x000000ff41127207 */ /* 0x000fe20004800000 */
[----:B-1----:R-:W-:Y:S01]  /*1add0*/  IMAD.WIDE.U32 R4, R11, c[0x0][0x490], R2 ;  /* 0x000124000b047a25 */ /* 0x002fe200078e0002 */
[----:B------:R-:W-:Y:S02]  /*1ade0*/  IADD3 R6, R19, R7, RZ ;  /* 0x0000000713067210 */ /* 0x000fe40007ffe0ff */
[----:B------:R-:W-:Y:S01]  /*1adf0*/  LEA.HI R23, R60, R61, RZ, 0x6 ;  /* 0x0000003d3c177211 */ /* 0x000fe200078f30ff */
[----:B------:R-:W-:-:S02]  /*1ae00*/  IMAD R7, R2, c[0x0][0x3a4], R0 ;  /* 0x0000e90002077a24 */ /* 0x000fc400078e0200 */
[----:B------:R-:W-:-:S04]  /*1ae10*/  IMAD.WIDE.U32 R2, R2, c[0x0][0x3a0], RZ ;  /* 0x0000e80002027a25 */ /* 0x000fc800078e00ff */
[----:B--2---:R-:W-:Y:S01]  /*1ae20*/  IMAD R0, R80, 0x80, R6 ;  /* 0x0000008050007824 */ /* 0x004fe200078e0206 */
[----:B---3--:R-:W-:Y:S02]  /*1ae30*/  SHF.R.S32.HI R13, RZ, 0x1f, R10 ;  /* 0x0000001fff0d7819 */ /* 0x008fe4000001140a */
[----:B------:R-:W-:Y:S01]  /*1ae40*/  IADD3 R3, R3, R7, RZ ;  /* 0x0000000703037210 */ /* 0x000fe20007ffe0ff */
[----:B------:R-:W-:Y:S01]  /*1ae50*/  @P2 IMAD.HI.U32 R7, R0, c[0x0][0x4ec], RZ ;  /* 0x00013b0000072a27 */ /* 0x000fe200078e00ff */
[----:B------:R-:W-:Y:S02]  /*1ae60*/  LEA.HI R10, R60, R61, RZ, 0x3 ;  /* 0x0000003d3c0a7211 */ /* 0x000fe400078f18ff */
[----:B------:R-:W-:Y:S01]  /*1ae70*/  SHF.R.S32.HI R6, RZ, 0x1f, R65 ;  /* 0x0000001fff067819 */ /* 0x000fe20000011441 */
[----:B------:R-:W-:Y:S01]  /*1ae80*/  IMAD R8, R13, c[0x0][0x490], RZ ;  /* 0x000124000d087a24 */ /* 0x000fe200078e02ff */
[----:B------:R-:W-:Y:S01]  /*1ae90*/  SHF.R.S32.HI R21, RZ, 0x3, R10 ;  /* 0x00000003ff157819 */ /* 0x000fe2000001140a */
[----:B------:R-:W-:Y:S01]  /*1aea0*/  IMAD.MOV.U32 R9, RZ, RZ, R0 ;  /* 0x000000ffff097224 */ /* 0x000fe200078e0000 */
[----:B------:R-:W-:Y:S01]  /*1aeb0*/  @P2 SHF.R.U32.HI R9, RZ, c[0x0][0x4f0], R7 ;  /* 0x00013c00ff092a19 */ /* 0x000fe20000011607 */
[----:B------:R-:W-:Y:S01]  /*1aec0*/  IMAD R8, R11, c[0x0][0x494], R8 ;  /* 0x000125000b087a24 */ /* 0x000fe200078e0208 */
[----:B------:R-:W-:Y:S01]  /*1aed0*/  LOP3.LUT R12, R10, 0xfffffff8, RZ, 0xc0, !PT ;  /* 0xfffffff80a0c7812 */ /* 0x000fe200078ec0ff */
[----:B------:R-:W-:Y:S01]  /*1aee0*/  IMAD R14, R13, c[0x0][0x3e8], RZ ;  /* 0x0000fa000d0e7a24 */ /* 0x000fe200078e02ff */
[----:B------:R-:W-:Y:S01]  /*1aef0*/  SEL R15, R6, RZ, !P1 ;  /* 0x000000ff060f7207 */ /* 0x000fe20004800000 */
[----:B------:R-:W-:-:S02]  /*1af00*/  IMAD.MOV R10, RZ, RZ, -R9 ;  /* 0x000000ffff0a7224 */ /* 0x000fc400078e0a09 */
[----:B------:R-:W-:Y:S01]  /*1af10*/  IMAD.WIDE.U32 R6, R11, c[0x0][0x3e8], R2 ;  /* 0x0000fa000b067a25 */ /* 0x000fe200078e0002 */
[----:B------:R-:W-:-:S03]  /*1af20*/  SHF.L.U32 R2, R21, 0x6, RZ ;  /* 0x0000000615027819 */ /* 0x000fc600000006ff */
[----:B------:R-:W-:Y:S02]  /*1af30*/  IMAD.IADD R5, R5, 0x1, R8 ;  /* 0x0000000105057824 */ /* 0x000fe400078e0208 */
[----:B------:R-:W-:Y:S01]  /*1af40*/  IMAD R10, R10, c[0x0][0x4e8], R0 ;  /* 0x00013a000a0a7a24 */ /* 0x000fe200078e0200 */
[----:B------:R-:W-:Y:S01]  /*1af50*/  LOP3.LUT R0, R2, 0x1c0, RZ, 0xc0, !PT ;  /* 0x000001c002007812 */ /* 0x000fe200078ec0ff */
[----:B------:R-:W-:Y:S02]  /*1af60*/  IMAD.IADD R12, R61, 0x1, -R12 ;  /* 0x000000013d0c7824 */ /* 0x000fe400078e0a0c */
[----:B------:R-:W-:Y:S01]  /*1af70*/  IMAD R8, R15, c[0x0][0x498], RZ ;  /* 0x000126000f087a24 */ /* 0x000fe200078e02ff */
[----:B------:R-:W-:Y:S01]  /*1af80*/  SHF.R.U32.HI R13, RZ, 0x3, R0 ;  /* 0x00000003ff0d7819 */ /* 0x000fe20000011600 */
[----:B------:R-:W-:Y:S02]  /*1af90*/  IMAD R14, R11, c[0x0][0x3ec], R14 ;  /* 0x0000fb000b0e7a24 */ /* 0x000fe400078e020e */
[----:B------:R-:W-:-:S04]  /*1afa0*/  IMAD.WIDE.U32 R2, R18, c[0x0][0x498], R4 ;  /* 0x0001260012027a25 */ /* 0x000fc800078e0004 */
[----:B------:R-:W-:Y:S01]  /*1afb0*/  IMAD R17, R18, c[0x0][0x49c], R8 ;  /* 0x0001270012117a24 */ /* 0x000fe200078e0208 */
[----:B------:R-:W-:Y:S01]  /*1afc0*/  IADD3 R2, P1, R9, R2, RZ ;  /* 0x0000000209027210 */ /* 0x000fe20007f3e0ff */
[C---:B------:R-:W-:Y:S02]  /*1afd0*/  IMAD R11, R12.reuse, 0x10, R21 ;  /* 0x000000100c0b7824 */ /* 0x040fe400078e0215 */
[----:B------:R-:W-:Y:S01]  /*1afe0*/  IMAD.SHL.U32 R8, R12, 0x8, RZ ;  /* 0x000000080c087824 */ /* 0x000fe200078e00ff */
[----:B------:R-:W-:Y:S01]  /*1aff0*/  SHF.R.S32.HI R12, RZ, 0x1f, R9 ;  /* 0x0000001fff0c7819 */ /* 0x000fe20000011409 */
[----:B------:R-:W-:Y:S01]  /*1b000*/  IMAD.IADD R5, R7, 0x1, R14 ;  /* 0x0000000107057824 */ /* 0x000fe200078e020e */
[----:B------:R-:W-:Y:S02]  /*1b010*/  SHF.R.S32.HI R7, RZ, 0x1f, R10 ;  /* 0x0000001fff077819 */ /* 0x000fe4000001140a */
[----:B------:R-:W-:Y:S02]  /*1b020*/  LEA R11, R80, R11, 0x7 ;  /* 0x0000000b500b7211 */ /* 0x000fe400078e38ff */
[----:B------:R-:W-:Y:S01]  /*1b030*/  IADD3.X R3, R12, R3, R17, P1, !PT ;  /* 0x000000030c037210 */ /* 0x000fe20000ffe411 */
[----:B------:R-:W-:Y:S01]  /*1b040*/  IMAD R7, R7, c[0x0][0x488], RZ ;  /* 0x0001220007077a24 */ /* 0x000fe200078e02ff */
[----:B------:R-:W-:Y:S01]  /*1b050*/  LOP3.LUT R4, R0, 0x38, R8, 0xf8, !PT ;  /* 0x0000003800047812 */ /* 0x000fe200078ef808 */
[----:B------:R-:W-:-:S03]  /*1b060*/  @P2 IMAD.HI.U32 R0, R11, c[0x0][0x4ec], RZ ;  /* 0x00013b000b002a27 */ /* 0x000fc600078e00ff */
[----:B------:R-:W-:Y:S01]  /*1b070*/  LOP3.LUT R22, R4, R13, RZ, 0x3c, !PT ;  /* 0x0000000d04167212 */ /* 0x000fe200078e3cff */
[----:B------:R-:W-:Y:S01]  /*1b080*/  IMAD.WIDE.U32 R2, R10, c[0x0][0x488], R2 ;  /* 0x000122000a027a25 */ /* 0x000fe200078e0002 */
[----:B------:R-:W-:-:S03]  /*1b090*/  MOV R4, R6 ;  /* 0x0000000600047202 */ /* 0x000fc60000000f00 */
[----:B------:R-:W-:Y:S02]  /*1b0a0*/  IMAD R7, R10, c[0x0][0x48c], R7 ;  /* 0x000123000a077a24 */ /* 0x000fe400078e0207 */
[----:B------:R-:W-:Y:S01]  /*1b0b0*/  IMAD.MOV.U32 R16, RZ, RZ, R11 ;  /* 0x000000ffff107224 */ /* 0x000fe200078e000b */
[----:B------:R-:W-:Y:S01]  /*1b0c0*/  @P2 SHF.R.U32.HI R16, RZ, c[0x0][0x4f0], R0 ;  /* 0x00013c00ff102a19 */ /* 0x000fe20000011600 */
[----:B------:R-:W-:Y:S01]  /*1b0d0*/  IMAD R17, R80, 0x80, R19 ;  /* 0x0000008050117824 */ /* 0x000fe200078e0213 */
[----:B------:R-:W-:Y:S01]  /*1b0e0*/  LEA R0, P1, R2, c[0x0][0x450], 0x2 ;  /* 0x0001140002007a11 */ /* 0x000fe200078210ff */
[----:B------:R-:W-:Y:S01]  /*1b0f0*/  IMAD R6, R15, c[0x0][0x3f0], RZ ;  /* 0x0000fc000f067a24 */ /* 0x000fe200078e02ff */
[----:B------:R-:W-:Y:S01]  /*1b100*/  IADD3 R7, R3, R7, RZ ;  /* 0x0000000703077210 */ /* 0x000fe20007ffe0ff */
[----:B------:R-:W-:Y:S01]  /*1b110*/  IMAD.MOV R10, RZ, RZ, -R16 ;  /* 0x000000ffff0a7224 */ /* 0x000fe200078e0a10 */
[----:B------:R-:W-:Y:S01]  /*1b120*/  IADD3 R9, R17, 0x8, RZ ;  /* 0x0000000811097810 */ /* 0x000fe20007ffe0ff */
[----:B------:R-:W-:Y:S01]  /*1b130*/  IMAD R3, R18, c[0x0][0x3f4], R6 ;  /* 0x0000fd0012037a24 */ /* 0x000fe200078e0206 */
[----:B------:R-:W-:Y:S01]  /*1b140*/  LEA.HI.X R2, R2, c[0x0][0x454], R7, 0x2, P1 ;  /* 0x0001150002027a11 */ /* 0x000fe200008f1407 */
[----:B------:R-:W-:Y:S01]  /*1b150*/  IMAD.WIDE.U32 R4, R18, c[0x0][0x3f0], R4 ;  /* 0x0000fc0012047a25 */ /* 0x000fe200078e0004 */
[----:B------:R-:W-:Y:S01]  /*1b160*/  SHF.R.S32.HI R6, RZ, 0x1f, R16 ;  /* 0x0000001fff067819 */ /* 0x000fe20000011410 */
[----:B------:R-:W-:Y:S01]  /*1b170*/  SHFL.IDX PT, R12, R0, RZ, 0x1c1f ;  /* 0x001c1fff000c7589 */ /* 0x000fe200000e0000 */
[-C--:B------:R-:W-:Y:S01]  /*1b180*/  ISETP.GE.OR P3, PT, R9, R20.reuse, P0 ;  /* 0x000000140900720c */ /* 0x080fe20000766670 */
[----:B------:R-:W-:Y:S01]  /*1b190*/  IMAD R9, R10, c[0x0][0x4e8], R11 ;  /* 0x00013a000a097a24 */ /* 0x000fe200078e020b */
[----:B------:R-:W-:Y:S01]  /*1b1a0*/  ISETP.GE.OR P2, PT, R17, R20, P0 ;  /* 0x000000141100720c */ /* 0x000fe20000746670 */
[----:B------:R-:W1:Y:S01]  /*1b1b0*/  SHFL.IDX PT, R13, R2, RZ, 0x1c1f ;  /* 0x001c1fff020d7589 */ /* 0x000e6200000e0000 */
[----:B------:R-:W-:-:S02]  /*1b1c0*/  IMAD.IADD R3, R5, 0x1, R3 ;  /* 0x0000000105037824 */ /* 0x000fc400078e0203 */
[----:B------:R-:W-:Y:S01]  /*1b1d0*/  IMAD R5, R6, c[0x0][0x3e0], RZ ;  /* 0x0000f80006057a24 */ /* 0x000fe200078e02ff */
[----:B------:R-:W-:Y:S03]  /*1b1e0*/  SHFL.IDX PT, R10, R0, 0x1, 0x1c1f ;  /* 0x003c1f00000a7f89 */ /* 0x000fe600000e0000 */
[----:B------:R-:W-:Y:S01]  /*1b1f0*/  IMAD R18, R16, c[0x0][0x3e4], R5 ;  /* 0x0000f90010127a24 */ /* 0x000fe200078e0205 */
[----:B------:R-:W2:Y:S01]  /*1b200*/  SHFL.IDX PT, R11, R2, 0x1, 0x1c1f ;  /* 0x003c1f00020b7f89 */ /* 0x000ea200000e0000 */
[----:B------:R-:W-:-:S03]  /*1b210*/  SHF.L.U32 R5, R23, 0x3, RZ ;  /* 0x0000000317057819 */ /* 0x000fc600000006ff */
[----:B------:R-:W-:Y:S01]  /*1b220*/  SHFL.IDX PT, R14, R0, 0x2, 0x1c1f ;  /* 0x005c1f00000e7f89 */ /* 0x000fe200000e0000 */
[----:B------:R-:W-:-:S03]  /*1b230*/  LOP3.LUT R5, R22, 0x7ffffe00, R5, 0xf8, !PT ;  /* 0x7ffffe0016057812 */ /* 0x000fc600078ef805 */
[----:B------:R-:W3:Y:S04]  /*1b240*/  SHFL.IDX PT, R15, R2, 0x2, 0x1c1f ;  /* 0x005c1f00020f7f89 */ /* 0x000ee800000e0000 */
[----:B------:R4:W-:Y:S04]  /*1b250*/  SHFL.IDX PT, R6, R0, 0x3, 0x1c1f ;  /* 0x007c1f0000067f89 */ /* 0x0009e800000e0000 */
[----:B------:R3:W3:Y:S04]  /*1b260*/  SHFL.IDX PT, R7, R2, 0x3, 0x1c1f ;  /* 0x007c1f0002077f89 */ /* 0x0006e800000e0000 */
[----:B-1----:R-:W-:Y:S04]  /*1b270*/  @!P2 ST.E [R12.64], R69 ;  /* 0x000000450c00a985 */ /* 0x002fe8000c101906 */
[----:B--2---:R-:W-:Y:S01]  /*1b280*/  @!P3 ST.E [R10.64], R71 ;  /* 0x000000470a00b985 */ /* 0x004fe2000c101906 */
[----:B----4-:R-:W-:Y:S01]  /*1b290*/  SHF.R.S32.HI R0, RZ, 0x1f, R9 ;  /* 0x0000001fff007819 */ /* 0x010fe20000011409 */
[----:B---3--:R-:W-:Y:S01]  /*1b2a0*/  IMAD.MOV.U32 R2, RZ, RZ, R4 ;  /* 0x000000ffff027224 */ /* 0x008fe200078e0004 */
[----:B------:R-:W-:-:S03]  /*1b2b0*/  IADD3 R4, R17, 0x40, RZ ;  /* 0x0000004011047810 */ /* 0x000fc60007ffe0ff */
[----:B------:R-:W-:Y:S01]  /*1b2c0*/  IMAD R0, R0, c[0x0][0x3d8], RZ ;  /* 0x0000f60000007a24 */ /* 0x000fe200078e02ff */
[----:B------:R-:W-:Y:S01]  /*1b2d0*/  IADD3 R17, R17, 0x48, RZ ;  /* 0x0000004811117810 */ /* 0x000fe20007ffe0ff */
[----:B------:R-:W-:Y:S01]  /*1b2e0*/  IMAD.WIDE.U32 R2, R16, c[0x0][0x3e0], R2 ;  /* 0x0000f80010027a25 */ /* 0x000fe200078e0002 */
[-C--:B------:R-:W-:Y:S02]  /*1b2f0*/  ISETP.GE.OR P1, PT, R4, R20.reuse, P0 ;  /* 0x000000140400720c */ /* 0x080fe40000726670 */
[----:B------:R-:W-:Y:S01]  /*1b300*/  ISETP.GE.OR P0, PT, R17, R20, P0 ;  /* 0x000000141100720c */ /* 0x000fe20000706670 */
[----:B------:R-:W-:Y:S02]  /*1b310*/  IMAD R4, R9, c[0x0][0x3dc], R0 ;  /* 0x0000f70009047a24 */ /* 0x000fe400078e0200 */
[----:B------:R-:W-:Y:S02]  /*1b320*/  IMAD.SHL.U32 R0, R5, 0x2, RZ ;  /* 0x0000000205007824 */ /* 0x000fe400078e00ff */
[----:B------:R-:W-:-:S04]  /*1b330*/  IMAD.IADD R3, R3, 0x1, R18 ;  /* 0x0000000103037824 */ /* 0x000fc800078e0212 */
[----:B------:R-:W-:Y:S02]  /*1b340*/  IMAD.WIDE.U32 R2, R9, c[0x0][0x3d8], R2 ;  /* 0x0000f60009027a25 */ /* 0x000fe400078e0002 */
[----:B------:R-:W-:Y:S03]  /*1b350*/  @!P1 ST.E [R14.64], R73 ;  /* 0x000000490e009985 */ /* 0x000fe6000c101906 */
[----:B------:R-:W-:Y:S01]  /*1b360*/  IADD3 R3, R3, R4, RZ ;  /* 0x0000000403037210 */ /* 0x000fe20007ffe0ff */
[----:B------:R1:W-:Y:S01]  /*1b370*/  @!P0 ST.E [R6.64], R59 ;  /* 0x0000003b06008985 */ /* 0x0003e2000c101906 */
[----:B------:R-:W-:-:S03]  /*1b380*/  LEA R9, P0, R2, c[0x0][0x380], 0x1 ;  /* 0x0000e00002097a11 */ /* 0x000fc600078008ff */
[----:B------:R2:W3:Y:S04]  /*1b390*/  LDS.128 R28, [R0+0x880] ;  /* 0x00088000001c7984 */ /* 0x0004e80000000c00 */
[----:B------:R2:W4:Y:S04]  /*1b3a0*/  LDS.128 R36, [R0+0x1080] ;  /* 0x0010800000247984 */ /* 0x0005280000000c00 */
[----:B------:R2:W2:Y:S04]  /*1b3b0*/  LDS.128 R44, [R0+0x1880] ;  /* 0x00188000002c7984 */ /* 0x0004a80000000c00 */
[----:B------:R2:W2:Y:S04]  /*1b3c0*/  LDS.128 R52, [R0+0x2080] ;  /* 0x0020800000347984 */ /* 0x0004a80000000c00 */
[----:B------:R2:W2:Y:S04]  /*1b3d0*/  LDS.128 R60, [R0+0x2880] ;  /* 0x00288000003c7984 */ /* 0x0004a80000000c00 */
[----:B------:R2:W2:Y:S01]  /*1b3e0*/  LDS.128 R68, [R0+0x3080] ;  /* 0x0030800000447984 */ /* 0x0004a20000000c00 */
[----:B-1----:R-:W-:-:S03]  /*1b3f0*/  IMAD R6, R80, 0x80, R21 ;  /* 0x0000008050067824 */ /* 0x002fc600078e0215 */
[----:B------:R1:W1:Y:S01]  /*1b400*/  LDS.128 R72, [R0+0x3880] ;  /* 0x0038800000487984 */ /* 0x0002620000000c00 */
[----:B------:R-:W-:-:S03]  /*1b410*/  LEA.HI.X R7, R2, c[0x0][0x384], R3, 0x1, P0 ;  /* 0x0000e10002077a11 */ /* 0x000fc600000f0c03 */
[----:B------:R1:W1:Y:S01]  /*1b420*/  LDS.128 R24, [R0+0x4880] ;  /* 0x0048800000187984 */ /* 0x0002620000000c00 */
[----:B------:R-:W-:-:S03]  /*1b430*/  ISETP.GE.AND P0, PT, R6, R20, PT ;  /* 0x000000140600720c */ /* 0x000fc60003f06270 */
        /* <DEDUP_REMOVED lines=12> */
[----:B------:R3:W4:Y:S01]  /*1b500*/  LDS.128 R12, [R0+0x4080] ;  /* 0x00408000000c7984 */ /* 0x0007220000000c00 */
[----:B------:R-:W-:-:S13]  /*1b510*/  ISETP.GE.AND P0, PT, R4, c[0x0][0x3c8], PT ;  /* 0x0000f20004007a0c */ /* 0x000fda0003f06270 */
[----:B-1-3--:R-:W-:-:S04]  /*1b520*/  @!P0 SHF.R.S32.HI R0, RZ, 0x1f, R4 ;  /* 0x0000001fff008819 */ /* 0x00afc80000011404 */
[----:B------:R-:W-:Y:S01]  /*1b530*/  @!P0 LEA.HI R0, R0, R4, RZ, 0x3 ;  /* 0x0000000400008211 */ /* 0x000fe200078f18ff */
[----:B------:R-:W-:-:S03]  /*1b540*/  @!P1 IMAD.WIDE R4, R8, 0x2, R2 ;  /* 0x0000000208049825 */ /* 0x000fc600078e0202 */
[----:B------:R-:W-:-:S05]  /*1b550*/  @!P0 LOP3.LUT R0, R0, 0xfffffff8, RZ, 0xc0, !PT ;  /* 0xfffffff800008812 */ /* 0x000fca00078ec0ff */
[----:B------:R-:W-:Y:S01]  /*1b560*/  @!P0 IMAD.WIDE R2, R0, 0x2, R2 ;  /* 0x0000000200028825 */ /* 0x000fe200078e0202 */
[----:B--2---:R1:W-:Y:S04]  /*1b570*/  @!P1 ST.E.128 [R4.64], R16 ;  /* 0x0000001004009985 */ /* 0x0043e8000c101d06 */
[----:B----4-:R1:W-:Y:S02]  /*1b580*/  @!P0 ST.E.128 [R2.64], R12 ;  /* 0x0000000c02008985 */ /* 0x0103e4000c101d06 */
.L_x_1382:
[----:B--234-:R-:W-:Y:S05]  /*1b590*/  BSYNC B0 ;  /* 0x0000000000007941 */ /* 0x01cfea0003800000 */
.L_x_1381:
        /* <DEDUP_REMOVED lines=16> */
.L_x_1384:
[----:B------:R-:W-:Y:S05]  /*1b6a0*/  BSYNC B0 ;  /* 0x0000000000007941 */ /* 0x000fea0003800000 */
.L_x_1383:
        /* <DEDUP_REMOVED lines=16> */
.L_x_1386:
[----:B------:R-:W-:Y:S05]  /*1b7b0*/  BSYNC B0 ;  /* 0x0000000000007941 */ /* 0x000fea0003800000 */
.L_x_1385:
        /* <DEDUP_REMOVED lines=16> */
.L_x_1388:
[----:B------:R-:W-:Y:S05]  /*1b8c0*/  BSYNC B0 ;  /* 0x0000000000007941 */ /* 0x000fea0003800000 */
.L_x_1387:
        /* <DEDUP_REMOVED lines=16> */
.L_x_1390:
[----:B------:R-:W-:Y:S05]  /*1b9d0*/  BSYNC B0 ;  /* 0x0000000000007941 */ /* 0x000fea0003800000 */
.L_x_1389:
        /* <DEDUP_REMOVED lines=16> */
.L_x_1392:
[----:B------:R-:W-:Y:S05]  /*1bae0*/  BSYNC B0 ;  /* 0x0000000000007941 */ /* 0x000fea0003800000 */
.L_x_1391:
        /* <DEDUP_REMOVED lines=16> */
.L_x_1394:
[----:B------:R-:W-:Y:S05]  /*1bbf0*/  BSYNC B0 ;  /* 0x0000000000007941 */ /* 0x000fea0003800000 */
.L_x_1393:
        /* <DEDUP_REMOVED lines=17> */
.L_x_1379:
[----:B------:R-:W2:Y:S01]  /*1bd10*/  LDL R8, [R1+0xd0] ;  /* 0x0000d00001087983 */ /* 0x000ea20000100800 */
[----:B------:R-:W-:Y:S01]  /*1bd20*/  ISETP.NE.U32.AND P1, PT, RZ, c[0x0][0x508], PT ;  /* 0x00014200ff007a0c */ /* 0x000fe20003f25070 */
[----:B------:R-:W-:Y:S01]  /*1bd30*/  IMAD.MOV.U32 R2, RZ, RZ, 0x4 ;  /* 0x00000004ff027424 */ /* 0x000fe200078e00ff */
[----:B------:R-:W-:Y:S02]  /*1bd40*/  ISETP.NE.U32.AND P0, PT, RZ, c[0x0][0x500], PT ;  /* 0x00014000ff007a0c */ /* 0x000fe40003f05070 */
[----:B------:R-:W-:Y:S02]  /*1bd50*/  ISETP.NE.AND.EX P1, PT, RZ, c[0x0][0x50c], PT, P1 ;  /* 0x00014300ff007a0c */ /* 0x000fe40003f25310 */
[----:B------:R-:W-:Y:S01]  /*1bd60*/  ISETP.NE.AND.EX P0, PT, RZ, c[0x0][0x504], PT, P0 ;  /* 0x00014100ff007a0c */ /* 0x000fe20003f05300 */
[----:B------:R-:W-:Y:S02]  /*1bd70*/  IMAD.MOV.U32 R12, RZ, RZ, c[0x0][0x388] ;  /* 0x0000e200ff0c7624 */ /* 0x000fe400078e00ff */
[----:B--2---:R-:W-:-:S08]  /*1bd80*/  IMAD.WIDE R6, R8, R2, c[0x0][0x500] ;  /* 0x0001400008067625 */ /* 0x004fd000078e0202 */
        /* <DEDUP_REMOVED lines=8> */
[----:B------:R1:W2:Y:S04]  /*1be10*/  LDG.E R0, [R6.64] ;  /* 0x0000000606007981 */ /* 0x0002a8000c1e1900 */
[----:B-1----:R-:W2:Y:S02]  /*1be20*/  LDG.E R6, [R6.64+0x4] ;  /* 0x0000040606067981 */ /* 0x002ea4000c1e1900 */
[----:B--2--5:R-:W-:-:S02]  /*1be30*/  IADD3 R12, -R0, R6, RZ ;  /* 0x00000006000c7210 */ /* 0x024fc40007ffe1ff */
.L_x_1395:
[----:B-1----:R-:W1:Y:S01]  /*1be40*/  S2R R11, SR_TID.X ;  /* 0x00000000000b7919 */ /* 0x002e620000002100 */
[----:B------:R-:W-:Y:S01]  /*1be50*/  SHF.R.S32.HI R0, RZ, 0x1f, R8 ;  /* 0x0000001fff007819 */ /* 0x000fe20000011408 */
[----:B------:R-:W-:Y:S01]  /*1be60*/  BSSY B0, `(.L_x_1396) ;  /* 0x0000029000007945 */ /* 0x000fe20003800000 */
[----:B------:R-:W-:Y:S01]  /*1be70*/  SEL R9, R8, RZ, !P0 ;  /* 0x000000ff08097207 */ /* 0x000fe20004000000 */
[----:B------:R-:W2:Y:S01]  /*1be80*/  S2R R2, SR_CTAID.Y ;  /* 0x0000000000027919 */ /* 0x000ea20000002600 */
[----:B------:R-:W-:-:S03]  /*1be90*/  SEL R10, R0, RZ, !P0 ;  /* 0x000000ff000a7207 */ /* 0x000fc60004000000 */
[----:B------:R-:W3:Y:S01]  /*1bea0*/  S2R R14, SR_CTAID.Y ;  /* 0x00000000000e7919 */ /* 0x000ee20000002600 */
[----:B-1----:R-:W-:Y:S02]  /*1beb0*/  ISETP.GE.AND P1, PT, R11, 0x80, PT ;  /* 0x000000800b00780c */ /* 0x002fe40003f26270 */
[----:B--2---:R-:W-:-:S11]  /*1bec0*/  SHF.R.S32.HI R15, RZ, 0x1f, R2 ;  /* 0x0000001fff0f7819 */ /* 0x004fd60000011402 */
[----:B------:R-:W-:Y:S05]  /*1bed0*/  @P1 BRA `(.L_x_1397) ;  /* 0x0000021000001947 */ /* 0x000fea0003800000 */
[----:B---3--:R-:W1:Y:S01]  /*1bee0*/  S2R R8, SR_CTAID.X ;  /* 0x0000000000087919 */ /* 0x008e620000002500 */
        /* <DEDUP_REMOVED lines=11> */
[----:B------:R-:W-:-:S05]  /*1bfa0*/  IMAD.WIDE.U32 R2, R14, c[0x0][0x490], R2 ;  /* 0x000124000e027a25 */ /* 0x000fca00078e0002 */
[----:B------:R-:W-:-:S05]  /*1bfb0*/  IADD3 R3, R6, R3, RZ ;  /* 0x0000000306037210 */ /* 0x000fca0007ffe0ff */
[----:B------:R-:W-:-:S04]  /*1bfc0*/  @P0 IMAD.HI.U32 R7, R8, c[0x0][0x4ec], RZ ;  /* 0x00013b0008070a27 */ /* 0x000fc800078e00ff */
[----:B------:R-:W-:Y:S01]  /*1bfd0*/  IMAD.WIDE.U32 R2, R9, c[0x0][0x498], R2 ;  /* 0x0001260009027a25 */ /* 0x000fe200078e0002 */
[----:B------:R-:W-:-:S03]  /*1bfe0*/  @P0 SHF.R.U32.HI R0, RZ, c[0x0][0x4f0], R7 ;  /* 0x00013c00ff000a19 */ /* 0x000fc60000011607 */
[----:B------:R-:W-:Y:S01]  /*1bff0*/  IMAD R7, R10, c[0x0][0x498], RZ ;  /* 0x000126000a077a24 */ /* 0x000fe200078e02ff */
[----:B------:R-:W-:Y:S01]  /*1c000*/  IADD3 R2, P0, R0, R2, RZ ;  /* 0x0000000200027210 */ /* 0x000fe20007f1e0ff */
[----:B------:R-:W-:Y:S02]  /*1c010*/  IMAD.MOV R6, RZ, RZ, -R0 ;  /* 0x000000ffff067224 */ /* 0x000fe400078e0a00 */
        /* <DEDUP_REMOVED lines=13> */
.L_x_1397:
[----:B---3--:R-:W-:Y:S05]  /*1c0f0*/  BSYNC B0 ;  /* 0x0000000000007941 */ /* 0x008fea0003800000 */
.L_x_1396:
[----:B------:R-:W2:Y:S01]  /*1c100*/  S2R R13, SR_CTAID.X ;  /* 0x00000000000d7919 */ /* 0x000ea20000002500 */
[----:B-1----:R-:W-:Y:S01]  /*1c110*/  IMAD R0, R5, c[0x0][0x3a0], RZ ;  /* 0x0000e80005007a24 */ /* 0x002fe200078e02ff */
[----:B------:R-:W-:Y:S01]  /*1c120*/  SHF.R.S32.HI R5, RZ, 0x1f, R11 ;  /* 0x0000001fff057819 */ /* 0x000fe2000001140b */
[C---:B------:R-:W-:Y:S01]  /*1c130*/  IMAD.WIDE.U32 R2, R4.reuse, c[0x0][0x3a0], RZ ;  /* 0x0000e80004027a25 */ /* 0x040fe200078e00ff */
[----:B------:R-:W-:Y:S02]  /*1c140*/  MOV R6, c[0x0][0x4e8] ;  /* 0x00013a0000067a02 */ /* 0x000fe40000000f00 */
[----:B------:R-:W-:Y:S01]  /*1c150*/  LEA.HI R5, R5, R11, RZ, 0x3 ;  /* 0x0000000b05057211 */ /* 0x000fe200078f18ff */
[----:B------:R-:W-:Y:S01]  /*1c160*/  IMAD R0, R4, c[0x0][0x3a4], R0 ;  /* 0x0000e90004007a24 */ /* 0x000fe200078e0200 */
[----:B------:R-:W-:Y:S02]  /*1c170*/  ISETP.NE.AND P0, PT, R6, 0x1, PT ;  /* 0x000000010600780c */ /* 0x000fe40003f05270 */
[----:B------:R-:W-:-:S02]  /*1c180*/  LOP3.LUT R4, R5, 0xfffffff8, RZ, 0xc0, !PT ;  /* 0xfffffff805047812 */ /* 0x000fc400078ec0ff */
[----:B------:R-:W-:Y:S01]  /*1c190*/  SHF.R.S32.HI R8, RZ, 0x3, R5 ;  /* 0x00000003ff087819 */ /* 0x000fe20000011405 */
[----:B------:R-:W-:Y:S01]  /*1c1a0*/  IMAD R5, R10, c[0x0][0x3f0], RZ ;  /* 0x0000fc000a057a24 */ /* 0x000fe200078e02ff */
[----:B------:R-:W-:Y:S02]  /*1c1b0*/  IADD3 R7, -R4, R11, RZ ;  /* 0x0000000b04077210 */ /* 0x000fe40007ffe1ff */
[----:B------:R-:W-:Y:S01]  /*1c1c0*/  IADD3 R3, R3, R0, RZ ;  /* 0x0000000003037210 */ /* 0x000fe20007ffe0ff */
[----:B------:R-:W-:Y:S02]  /*1c1d0*/  IMAD R0, R15, c[0x0][0x3e8], RZ ;  /* 0x0000fa000f007a24 */ /* 0x000fe400078e02ff */
[----:B------:R-:W-:Y:S02]  /*1c1e0*/  IMAD R4, R7, 0x10, R8 ;  /* 0x0000001007047824 */ /* 0x000fe400078e0208 */
[C---:B------:R-:W-:Y:S02]  /*1c1f0*/  IMAD R0, R14.reuse, c[0x0][0x3ec], R0 ;  /* 0x0000fb000e007a24 */ /* 0x040fe400078e0200 */
[----:B------:R-:W-:Y:S01]  /*1c200*/  IMAD.WIDE.U32 R2, R14, c[0x0][0x3e8], R2 ;  /* 0x0000fa000e027a25 */ /* 0x000fe200078e0002 */
[----:B--2---:R-:W-:-:S02]  /*1c210*/  LEA R4, R13, R4, 0x7 ;  /* 0x000000040d047211 */ /* 0x004fc400078e38ff */
[----:B------:R-:W-:Y:S01]  /*1c220*/  LEA R8, R13, R8, 0x7 ;  /* 0x000000080d087211 */ /* 0x000fe200078e38ff */
[----:B------:R-:W-:Y:S01]  /*1c230*/  IMAD R5, R9, c[0x0][0x3f4], R5 ;  /* 0x0000fd0009057a24 */ /* 0x000fe200078e0205 */
[----:B------:R-:W-:Y:S01]  /*1c240*/  IADD3 R3, R0, R3, RZ ;  /* 0x0000000300037210 */ /* 0x000fe20007ffe0ff */
[----:B------:R-:W-:-:S04]  /*1c250*/  @P0 IMAD.HI.U32 R6, R4, c[0x0][0x4ec], RZ ;  /* 0x00013b0004060a27 */ /* 0x000fc800078e00ff */
[----:B------:R-:W-:-:S04]  /*1c260*/  IMAD.WIDE.U32 R2, R9, c[0x0][0x3f0], R2 ;  /* 0x0000fc0009027a25 */ /* 0x000fc800078e0002 */
[----:B------:R-:W-:Y:S01]  /*1c270*/  IMAD.MOV.U32 R0, RZ, RZ, R4 ;  /* 0x000000ffff007224 */ /* 0x000fe200078e0004 */
[----:B------:R-:W-:Y:S02]  /*1c280*/  @P0 SHF.R.U32.HI R0, RZ, c[0x0][0x4f0], R6 ;  /* 0x00013c00ff000a19 */ /* 0x000fe40000011606 */
[----:B------:R-:W-:Y:S02]  /*1c290*/  IADD3 R3, R3, R5, RZ ;  /* 0x0000000503037210 */ /* 0x000fe40007ffe0ff */
[C---:B------:R-:W-:Y:S02]  /*1c2a0*/  IADD3 R5, -R0.reuse, RZ, RZ ;  /* 0x000000ff00057210 */ /* 0x040fe40007ffe1ff */
[----:B------:R-:W-:Y:S01]  /*1c2b0*/  SHF.R.S32.HI R6, RZ, 0x1f, R0 ;  /* 0x0000001fff067819 */ /* 0x000fe20000011400 */
[----:B------:R-:W-:-:S04]  /*1c2c0*/  IMAD.WIDE.U32 R2, R0, c[0x0][0x3e0], R2 ;  /* 0x0000f80000027a25 */ /* 0x000fc800078e0002 */
[----:B------:R-:W-:Y:S02]  /*1c2d0*/  IMAD R4, R5, c[0x0][0x4e8], R4 ;  /* 0x00013a0005047a24 */ /* 0x000fe400078e0204 */
[----:B------:R-:W-:-:S03]  /*1c2e0*/  IMAD R6, R6, c[0x0][0x3e0], RZ ;  /* 0x0000f80006067a24 */ /* 0x000fc600078e02ff */
[----:B------:R-:W-:Y:S01]  /*1c2f0*/  SHF.R.S32.HI R5, RZ, 0x1f, R4 ;  /* 0x0000001fff057819 */ /* 0x000fe20000011404 */
[----:B------:R-:W-:Y:S01]  /*1c300*/  IMAD R0, R0, c[0x0][0x3e4], R6 ;  /* 0x0000f90000007a24 */ /* 0x000fe200078e0206 */
[----:B------:R-:W-:-:S03]  /*1c310*/  SHF.L.U32 R6, R7, 0x3, RZ ;  /* 0x0000000307067819 */ /* 0x000fc600000006ff */
[----:B------:R-:W-:Y:S01]  /*1c320*/  IMAD.IADD R3, R3, 0x1, R0 ;  /* 0x0000000103037824 */ /* 0x000fe200078e0200 */
[----:B------:R-:W-:Y:S01]  /*1c330*/  IADD3 R7, R6, 0x40, RZ ;  /* 0x0000004006077810 */ /* 0x000fe20007ffe0ff */
[----:B------:R-:W-:Y:S02]  /*1c340*/  IMAD R0, R5, c[0x0][0x3d8], RZ ;  /* 0x0000f60005007a24 */ /* 0x000fe400078e02ff */
[----:B------:R-:W-:-:S04]  /*1c350*/  IMAD.WIDE.U32 R2, R4, c[0x0][0x3d8], R2 ;  /* 0x0000f60004027a25 */ /* 0x000fc800078e0002 */
[----:B------:R-:W-:Y:S01]  /*1c360*/  IMAD R0, R4, c[0x0][0x3dc], R0 ;  /* 0x0000f70004007a24 */ /* 0x000fe200078e0200 */
[----:B------:R-:W-:-:S04]  /*1c370*/  LEA R11, P0, R2, c[0x0][0x380], 0x1 ;  /* 0x0000e000020b7a11 */ /* 0x000fc800078008ff */
[----:B------:R-:W-:-:S04]  /*1c380*/  IADD3 R0, R3, R0, RZ ;  /* 0x0000000003007210 */ /* 0x000fc80007ffe0ff */
[----:B------:R-:W-:Y:S01]  /*1c390*/  LEA.HI.X R9, R2, c[0x0][0x384], R0, 0x1, P0 ;  /* 0x0000e10002097a11 */ /* 0x000fe200000f0c00 */
[----:B------:R-:W-:Y:S05]  /*1c3a0*/  BRA.DIV ~URZ, `(.L_x_1398) ;  /* 0x000043527f007947 */ /* 0x000fea000b800000 */
[----:B------:R1:W2:Y:S02]  /*1c3b0*/  SHFL.IDX PT, R0, R9, RZ, 0x181f ;  /* 0x00181fff09007589 */ /* 0x0002a400000e0000 */
.L_x_1472:
[----:B------:R-:W-:Y:S05]  /*1c3c0*/  BRA.DIV ~URZ, `(.L_x_1399) ;  /* 0x000043b27f007947 */ /* 0x000fea000b800000 */
[----:B------:R3:W4:Y:S02]  /*1c3d0*/  SHFL.IDX PT, R2, R11, RZ, 0x181f ;  /* 0x00181fff0b027589 */ /* 0x00072400000e0000 */
.L_x_1473:
[----:B-----5:R-:W-:Y:S01]  /*1c3e0*/  IMAD R10, R12, c[0x0][0x4e8], RZ ;  /* 0x00013a000c0a7a24 */ /* 0x020fe200078e02ff */
[----:B------:R-:W-:Y:S01]  /*1c3f0*/  BSSY B0, `(.L_x_1400) ;  /* 0x000000d000007945 */ /* 0x000fe20003800000 */
[----:B--2---:R-:W-:-:S03]  /*1c400*/  MOV R3, R0 ;  /* 0x0000000000037202 */ /* 0x004fc60000000f00 */
[----:B------:R-:W-:-:S13]  /*1c410*/  ISETP.GE.AND P0, PT, R8, R10, PT ;  /* 0x0000000a0800720c */ /* 0x000fda0003f06270 */
[----:B------:R-:W-:Y:S05]  /*1c420*/  @P0 BRA `(.L_x_1401) ;  /* 0x0000009000000947 */ /* 0x000fea0003800000 */
[----:B------:R-:W-:Y:S02]  /*1c430*/  ISETP.GE.AND P0, PT, R7, c[0x0][0x3c8], PT ;  /* 0x0000f20007007a0c */ /* 0x000fe40003f06270 */
[----:B------:R-:W-:-:S11]  /*1c440*/  ISETP.GE.AND P1, PT, R6, c[0x0][0x3c8], PT ;  /* 0x0000f20006007a0c */ /* 0x000fd60003f26270 */
[----:B------:R-:W-:Y:S02]  /*1c450*/  @!P0 SHF.R.S32.HI R0, RZ, 0x1f, R7 ;  /* 0x0000001fff008819 */ /* 0x000fe40000011407 */
[----:B----4-:R-:W-:Y:S02]  /*1c460*/  @!P1 IMAD.WIDE R4, R6, 0x2, R2 ;  /* 0x0000000206049825 */ /* 0x010fe400078e0202 */
[----:B------:R-:W-:-:S03]  /*1c470*/  @!P0 LEA.HI R0, R0, R7, RZ, 0x3 ;  /* 0x0000000700008211 */ /* 0x000fc600078f18ff */
[----:B------:R2:W-:Y:S01]  /*1c480*/  @!P1 ST.E.128 [R4.64], RZ ;  /* 0x000000ff04009985 */ /* 0x0005e2000c101d06 */
[----:B------:R-:W-:-:S05]  /*1c490*/  @!P0 LOP3.LUT R0, R0, 0xfffffff8, RZ, 0xc0, !PT ;  /* 0xfffffff800008812 */ /* 0x000fca00078ec0ff */
[----:B------:R-:W-:-:S05]  /*1c4a0*/  @!P0 IMAD.WIDE R2, R0, 0x2, R2 ;  /* 0x0000000200028825 */ /* 0x000fca00078e0202 */
[----:B------:R2:W-:Y:S02]  /*1c4b0*/  @!P0 ST.E.128 [R2.64], RZ ;  /* 0x000000ff02008985 */ /* 0x0005e4000c101d06 */
.L_x_1401:
[----:B------:R-:W-:Y:S05]  /*1c4c0*/  BSYNC B0 ;  /* 0x0000000000007941 */ /* 0x000fea0003800000 */
.L_x_1400:
[----:B------:R-:W-:Y:S05]  /*1c4d0*/  BRA.DIV ~URZ, `(.L_x_1402) ;  /* 0x000043227f007947 */ /* 0x000fea000b800000 */
[----:B------:R1:W2:Y:S04]  /*1c4e0*/  SHFL.IDX PT, R0, R9, 0x1, 0x181f ;  /* 0x00381f0009007f89 */ /* 0x0002a800000e0000 */
[----:B--2-4-:R1:W2:Y:S02]  /*1c4f0*/  SHFL.IDX PT, R2, R11, 0x1, 0x181f ;  /* 0x00381f000b027f89 */ /* 0x0142a400000e0000 */
.L_x_1474:
[----:B------:R-:W-:Y:S01]  /*1c500*/  IADD3 R3, R8, 0x10, RZ ;  /* 0x0000001008037810 */ /* 0x000fe20007ffe0ff */
[----:B------:R-:W-:Y:S03]  /*1c510*/  BSSY B0, `(.L_x_1403) ;  /* 0x000000d000007945 */ /* 0x000fe60003800000 */
[----:B------:R-:W-:Y:S01]  /*1c520*/  ISETP.GE.AND P0, PT, R3, R10, PT ;  /* 0x0000000a0300720c */ /* 0x000fe20003f06270 */
[----:B------:R-:W-:-:S12]  /*1c530*/  IMAD.MOV.U32 R3, RZ, RZ, R0 ;  /* 0x000000ffff037224 */ /* 0x000fd800078e0000 */
[----:B------:R-:W-:Y:S05]  /*1c540*/  @P0 BRA `(.L_x_1404) ;  /* 0x0000009000000947 */ /* 0x000fea0003800000 */
[----:B------:R-:W-:Y:S02]  /*1c550*/  ISETP.GE.AND P0, PT, R7, c[0x0][0x3c8], PT ;  /* 0x0000f20007007a0c */ /* 0x000fe40003f06270 */
[----:B------:R-:W-:-:S11]  /*1c560*/  ISETP.GE.AND P1, PT, R6, c[0x0][0x3c8], PT ;  /* 0x0000f20006007a0c */ /* 0x000fd60003f26270 */
[----:B------:R-:W-:Y:S02]  /*1c570*/  @!P0 SHF.R.S32.HI R0, RZ, 0x1f, R7 ;  /* 0x0000001fff008819 */ /* 0x000fe40000011407 */
[----:B--2---:R-:W-:Y:S02]  /*1c580*/  @!P1 IMAD.WIDE R4, R6, 0x2, R2 ;  /* 0x0000000206049825 */ /* 0x004fe400078e0202 */
[----:B------:R-:W-:-:S03]  /*1c590*/  @!P0 LEA.HI R0, R0, R7, RZ, 0x3 ;  /* 0x0000000700008211 */ /* 0x000fc600078f18ff */
[----:B------:R2:W-:Y:S01]  /*1c5a0*/  @!P1 ST.E.128 [R4.64], RZ ;  /* 0x000000ff04009985 */ /* 0x0005e2000c101d06 */
[----:B------:R-:W-:-:S05]  /*1c5b0*/  @!P0 LOP3.LUT R0, R0, 0xfffffff8, RZ, 0xc0, !PT ;  /* 0xfffffff800008812 */ /* 0x000fca00078ec0ff */
[----:B------:R-:W-:-:S05]  /*1c5c0*/  @!P0 IMAD.WIDE R2, R0, 0x2, R2 ;  /* 0x0000000200028825 */ /* 0x000fca00078e0202 */
[----:B------:R2:W-:Y:S02]  /*1c5d0*/  @!P0 ST.E.128 [R2.64], RZ ;  /* 0x000000ff02008985 */ /* 0x0005e4000c101d06 */
.L_x_1404:
[----:B------:R-:W-:Y:S05]  /*1c5e0*/  BSYNC B0 ;  /* 0x0000000000007941 */ /* 0x000fea0003800000 */
.L_x_1403:
[----:B------:R-:W-:Y:S05]  /*1c5f0*/  BRA.DIV ~URZ, `(.L_x_1405) ;  /* 0x000042f27f007947 */ /* 0x000fea000b800000 */
[----:B------:R4:W1:Y:S02]  /*1c600*/  SHFL.IDX PT, R0, R9, 0x2, 0x181f ;  /* 0x00581f0009007f89 */ /* 0x00086400000e0000 */
.L_x_1475:
[----:B------:R-:W-:Y:S05]  /*1c610*/  BRA.DIV ~URZ, `(.L_x_1406) ;  /* 0x000043527f007947 */ /* 0x000fea000b800000 */
[----:B--2---:R2:W3:Y:S02]  /*1c620*/  SHFL.IDX PT, R2, R11, 0x2, 0x181f ;  /* 0x00581f000b027f89 */ /* 0x0044e400000e0000 */
.L_x_1476:
[----:B------:R-:W-:Y:S01]  /*1c630*/  IADD3 R3, R8, 0x20, RZ ;  /* 0x0000002008037810 */ /* 0x000fe20007ffe0ff */
[----:B------:R-:W-:Y:S03]  /*1c640*/  BSSY B0, `(.L_x_1407) ;  /* 0x000000d000007945 */ /* 0x000fe60003800000 */
[----:B------:R-:W-:Y:S01]  /*1c650*/  ISETP.GE.AND P0, PT, R3, R10, PT ;  /* 0x0000000a0300720c */ /* 0x000fe20003f06270 */
[----:B-1----:R-:W-:-:S12]  /*1c660*/  IMAD.MOV.U32 R3, RZ, RZ, R0 ;  /* 0x000000ffff037224 */ /* 0x002fd800078e0000 */
[----:B------:R-:W-:Y:S05]  /*1c670*/  @P0 BRA `(.L_x_1408) ;  /* 0x0000009000000947 */ /* 0x000fea0003800000 */
[----:B------:R-:W-:Y:S02]  /*1c680*/  ISETP.GE.AND P0, PT, R7, c[0x0][0x3c8], PT ;  /* 0x0000f20007007a0c */ /* 0x000fe40003f06270 */
[----:B------:R-:W-:-:S11]  /*1c690*/  ISETP.GE.AND P1, PT, R6, c[0x0][0x3c8], PT ;  /* 0x0000f20006007a0c */ /* 0x000fd60003f26270 */
[----:B------:R-:W-:Y:S02]  /*1c6a0*/  @!P0 SHF.R.S32.HI R0, RZ, 0x1f, R7 ;  /* 0x0000001fff008819 */ /* 0x000fe40000011407 */
[----:B---3--:R-:W-:Y:S02]  /*1c6b0*/  @!P1 IMAD.WIDE R4, R6, 0x2, R2 ;  /* 0x0000000206049825 */ /* 0x008fe400078e0202 */
[----:B------:R-:W-:-:S03]  /*1c6c0*/  @!P0 LEA.HI R0, R0, R7, RZ, 0x3 ;  /* 0x0000000700008211 */ /* 0x000fc600078f18ff */
[----:B------:R1:W-:Y:S01]  /*1c6d0*/  @!P1 ST.E.128 [R4.64], RZ ;  /* 0x000000ff04009985 */ /* 0x0003e2000c101d06 */
[----:B------:R-:W-:-:S05]  /*1c6e0*/  @!P0 LOP3.LUT R0, R0, 0xfffffff8, RZ, 0xc0, !PT ;  /* 0xfffffff800008812 */ /* 0x000fca00078ec0ff */
[----:B------:R-:W-:-:S05]  /*1c6f0*/  @!P0 IMAD.WIDE R2, R0, 0x2, R2 ;  /* 0x0000000200028825 */ /* 0x000fca00078e0202 */
[----:B------:R1:W-:Y:S02]  /*1c700*/  @!P0 ST.E.128 [R2.64], RZ ;  /* 0x000000ff02008985 */ /* 0x0003e4000c101d06 */
.L_x_1408:
[----:B------:R-:W-:Y:S05]  /*1c710*/  BSYNC B0 ;  /* 0x0000000000007941 */ /* 0x000fea0003800000 */
.L_x_1407:
[----:B------:R-:W-:Y:S05]  /*1c720*/  BRA.DIV ~URZ, `(.L_x_1409) ;  /* 0x000042c27f007947 */ /* 0x000fea000b800000 */
[----:B------:R1:W2:Y:S04]  /*1c730*/  SHFL.IDX PT, R0, R9, 0x3, 0x181f ;  /* 0x00781f0009007f89 */ /* 0x0002a800000e0000 */
[----:B-1-3--:R1:W3:Y:S02]  /*1c740*/  SHFL.IDX PT, R2, R11, 0x3, 0x181f ;  /* 0x00781f000b027f89 */ /* 0x00a2e400000e0000 */
.L_x_1477:
[----:B------:R-:W-:Y:S01]  /*1c750*/  IADD3 R3, R8, 0x30, RZ ;  /* 0x0000003008037810 */ /* 0x000fe20007ffe0ff */
[----:B------:R-:W-:Y:S03]  /*1c760*/  BSSY B0, `(.L_x_1410) ;  /* 0x000000d000007945 */ /* 0x000fe60003800000 */
[----:B------:R-:W-:Y:S01]  /*1c770*/  ISETP.GE.AND P0, PT, R3, R10, PT ;  /* 0x0000000a0300720c */ /* 0x000fe20003f06270 */
[----:B--2---:R-:W-:-:S12]  /*1c780*/  IMAD.MOV.U32 R3, RZ, RZ, R0 ;  /* 0x000000ffff037224 */ /* 0x004fd800078e0000 */
        /* <DEDUP_REMOVED lines=10> */
.L_x_1411:
[----:B------:R-:W-:Y:S05]  /*1c830*/  BSYNC B0 ;  /* 0x0000000000007941 */ /* 0x000fea0003800000 */
.L_x_1410:
[----:B------:R-:W-:Y:S05]  /*1c840*/  BRA.DIV ~URZ, `(.L_x_1412) ;  /* 0x000042927f007947 */ /* 0x000fea000b800000 */
[----:B------:R1:W2:Y:S02]  /*1c850*/  SHFL.IDX PT, R0, R9, 0x4, 0x181f ;  /* 0x00981f0009007f89 */ /* 0x0002a400000e0000 */
.L_x_1478:
[----:B------:R-:W-:Y:S05]  /*1c860*/  BRA.DIV ~URZ, `(.L_x_1413) ;  /* 0x000042f27f007947 */ /* 0x000fea000b800000 */
[----:B--23--:R2:W3:Y:S02]  /*1c870*/  SHFL.IDX PT, R2, R11, 0x4, 0x181f ;  /* 0x00981f000b027f89 */ /* 0x00c4e400000e0000 */
.L_x_1479:
        /* <DEDUP_REMOVED lines=14> */
.L_x_1415:
[----:B------:R-:W-:Y:S05]  /*1c960*/  BSYNC B0 ;  /* 0x0000000000007941 */ /* 0x000fea0003800000 */
.L_x_1414:
[----:B------:R-:W-:Y:S05]  /*1c970*/  BRA.DIV ~URZ, `(.L_x_1416) ;  /* 0x000042627f007947 */ /* 0x000fea000b800000 */
[----:B------:R1:W2:Y:S04]  /*1c980*/  SHFL.IDX PT, R0, R9, 0x5, 0x181f ;  /* 0x00b81f0009007f89 */ /* 0x0002a800000e0000 */
[----:B---3--:R1:W3:Y:S02]  /*1c990*/  SHFL.IDX PT, R2, R11, 0x5, 0x181f ;  /* 0x00b81f000b027f89 */ /* 0x0082e400000e0000 */
.L_x_1480:
        /* <DEDUP_REMOVED lines=14> */
.L_x_1418:
[----:B------:R-:W-:Y:S05]  /*1ca80*/  BSYNC B0 ;  /* 0x0000000000007941 */ /* 0x000fea0003800000 */
.L_x_1417:
[----:B------:R-:W-:Y:S05]  /*1ca90*/  BRA.DIV ~URZ, `(.L_x_1419) ;  /* 0x000042327f007947 */ /* 0x000fea000b800000 */
[----:B------:R1:W2:Y:S02]  /*1caa0*/  SHFL.IDX PT, R0, R9, 0x6, 0x181f ;  /* 0x00d81f0009007f89 */ /* 0x0002a400000e0000 */
.L_x_1481:
[----:B------:R-:W-:Y:S05]  /*1cab0*/  BRA.DIV ~URZ, `(.L_x_1420) ;  /* 0x000042927f007947 */ /* 0x000fea000b800000 */
[----:B--23--:R2:W3:Y:S02]  /*1cac0*/  SHFL.IDX PT, R2, R11, 0x6, 0x181f ;  /* 0x00d81f000b027f89 */ /* 0x00c4e400000e0000 */
.L_x_1482:
        /* <DEDUP_REMOVED lines=14> */
.L_x_1422:
[----:B------:R-:W-:Y:S05]  /*1cbb0*/  BSYNC B0 ;  /* 0x0000000000007941 */ /* 0x000fea0003800000 */
.L_x_1421:
[----:B------:R-:W-:Y:S05]  /*1cbc0*/  BRA.DIV ~URZ, `(.L_x_1423) ;  /* 0x000042027f007947 */ /* 0x000fea000b800000 */
[----:B------:R1:W2:Y:S04]  /*1cbd0*/  SHFL.IDX PT, R0, R9, 0x7, 0x181f ;  /* 0x00f81f0009007f89 */ /* 0x0002a800000e0000 */
[----:B---3--:R1:W3:Y:S02]  /*1cbe0*/  SHFL.IDX PT, R2, R11, 0x7, 0x181f ;  /* 0x00f81f000b027f89 */ /* 0x0082e400000e0000 */
.L_x_1483:
[----:B------:R-:W-:-:S04]  /*1cbf0*/  IADD3 R3, R8, 0x70, RZ ;  /* 0x0000007008037810 */ /* 0x000fc80007ffe0ff */
[----:B------:R-:W-:Y:S01]  /*1cc00*/  ISETP.GE.AND P0, PT, R3, R10, PT ;  /* 0x0000000a0300720c */ /* 0x000fe20003f06270 */
[----:B--2---:R-:W-:-:S12]  /*1cc10*/  IMAD.MOV.U32 R3, RZ, RZ, R0 ;  /* 0x000000ffff037224 */ /* 0x004fd800078e0000 */
[----:B------:R-:W-:Y:S05]  /*1cc20*/  @P0 EXIT ;  /* 0x000000000000094d */ /* 0x000fea0003800000 */
[----:B------:R-:W-:-:S13]  /*1cc30*/  ISETP.GE.AND P0, PT, R6, c[0x0][0x3c8], PT ;  /* 0x0000f20006007a0c */ /* 0x000fda0003f06270 */
[----:B---3--:R-:W-:-:S05]  /*1cc40*/  @!P0 IMAD.WIDE R4, R6, 0x2, R2 ;  /* 0x0000000206048825 */ /* 0x008fca00078e0202 */
        /* <DEDUP_REMOVED lines=9> */
.L_x_1242:
[----:B------:R-:W-:Y:S01]  /*1cce0*/  IMAD.MOV.U32 R241, RZ, RZ, R12 ;  /* 0x000000fffff17224 */ /* 0x000fe200078e000c */
[----:B------:R-:W-:Y:S01]  /*1ccf0*/  MOV R3, 0x181f ;  /* 0x0000181f00037802 */ /* 0x000fe20000000f00 */
[----:B------:R-:W-:Y:S01]  /*1cd00*/  IMAD.MOV.U32 R242, RZ, RZ, RZ ;  /* 0x000000fffff27224 */ /* 0x000fe200078e00ff */
[----:B------:R-:W-:Y:S02]  /*1cd10*/  MOV R243, 0xffffffff ;  /* 0xffffffff00f37802 */ /* 0x000fe40000000f00 */
[----:B------:R-:W-:Y:S02]  /*1cd20*/  MOV R2, 0x1cd40 ;  /* 0x0001cd4000027802 */ /* 0x000fe40000000f00 */
[----:B-----5:R-:W-:Y:S05]  /*1cd30*/  CALL.REL.NOINC `($__internal_3_$__cuda_sm70_shflsync_idx_p) ;  /* 0x0001022000007944 */ /* 0x020fea0003c00000 */
[----:B------:R-:W-:Y:S01]  /*1cd40*/  MOV R0, R244 ;  /* 0x000000f400007202 */ /* 0x000fe20000000f00 */
[----:B------:R-:W-:Y:S05]  /*1cd50*/  BRA `(.L_x_1424) ;  /* 0xfffea44000007947 */ /* 0x000fea000383ffff */
.L_x_1243:
[----:B------:R-:W-:Y:S01]  /*1cd60*/  IMAD.MOV.U32 R241, RZ, RZ, R14 ;  /* 0x000000fffff17224 */ /* 0x000fe200078e000e */
[----:B------:R-:W-:Y:S01]  /*1cd70*/  MOV R3, 0x181f ;  /* 0x0000181f00037802 */ /* 0x000fe20000000f00 */
[----:B------:R-:W-:Y:S01]  /*1cd80*/  IMAD.MOV.U32 R242, RZ, RZ, RZ ;  /* 0x000000fffff27224 */ /* 0x000fe200078e00ff */
[----:B------:R-:W-:-:S02]  /*1cd90*/  MOV R243, 0xffffffff ;  /* 0xffffffff00f37802 */ /* 0x000fc40000000f00 */
[----:B------:R-:W-:Y:S02]  /*1cda0*/  MOV R2, 0x1cdc0 ;  /* 0x0001cdc000027802 */ /* 0x000fe40000000f00 */
[----:B-12--5:R-:W-:Y:S05]  /*1cdb0*/  CALL.REL.NOINC `($__internal_3_$__cuda_sm70_shflsync_idx_p) ;  /* 0x000101a000007944 */ /* 0x026fea0003c00000 */
[----:B------:R-:W-:Y:S01]  /*1cdc0*/  MOV R2, R244 ;  /* 0x000000f400027202 */ /* 0x000fe20000000f00 */
[----:B------:R-:W-:Y:S05]  /*1cdd0*/  BRA `(.L_x_1425) ;  /* 0xfffea3e000007947 */ /* 0x000fea000383ffff */
.L_x_1246:
[----:B------:R-:W-:Y:S01]  /*1cde0*/  IMAD.MOV.U32 R241, RZ, RZ, R12 ;  /* 0x000000fffff17224 */ /* 0x000fe200078e000c */
[----:B--2---:R-:W-:Y:S01]  /*1cdf0*/  MOV R3, 0x181f ;  /* 0x0000181f00037802 */ /* 0x004fe20000000f00 */
[----:B------:R-:W-:Y:S01]  /*1ce00*/  IMAD.MOV.U32 R242, RZ, RZ, 0x1 ;  /* 0x00000001fff27424 */ /* 0x000fe200078e00ff */
[----:B------:R-:W-:Y:S02]  /*1ce10*/  MOV R243, 0xffffffff ;  /* 0xffffffff00f37802 */ /* 0x000fe40000000f00 */
[----:B----4-:R-:W-:Y:S02]  /*1ce20*/  MOV R2, 0x1ce40 ;  /* 0x0001ce4000027802 */ /* 0x010fe40000000f00 */
[----:B-1-3-5:R-:W-:Y:S05]  /*1ce30*/  CALL.REL.NOINC `($__internal_3_$__cuda_sm70_shflsync_idx_p) ;  /* 0x0001012000007944 */ /* 0x02afea0003c00000 */
[----:B------:R-:W-:Y:S01]  /*1ce40*/  IMAD.MOV.U32 R4, RZ, RZ, R244 ;  /* 0x000000ffff047224 */ /* 0x000fe200078e00f4 */
[----:B------:R-:W-:Y:S01]  /*1ce50*/  MOV R241, R14 ;  /* 0x0000000e00f17202 */ /* 0x000fe20000000f00 */
[----:B------:R-:W-:Y:S01]  /*1ce60*/  IMAD.MOV.U32 R242, RZ, RZ, 0x1 ;  /* 0x00000001fff27424 */ /* 0x000fe200078e00ff */
[----:B------:R-:W-:Y:S01]  /*1ce70*/  MOV R3, 0x181f ;  /* 0x0000181f00037802 */ /* 0x000fe20000000f00 */
[----:B------:R-:W-:Y:S01]  /*1ce80*/  IMAD.MOV.U32 R243, RZ, RZ, -0x1 ;  /* 0xfffffffffff37424 */ /* 0x000fe200078e00ff */
[----:B------:R-:W-:-:S02]  /*1ce90*/  MOV R2, 0x1ceb0 ;  /* 0x0001ceb000027802 */ /* 0x000fc40000000f00 */
[----:B------:R-:W-:Y:S05]  /*1cea0*/  CALL.REL.NOINC `($__internal_3_$__cuda_sm70_shflsync_idx_p) ;  /* 0x000100b000007944 */ /* 0x000fea0003c00000 */
[----:B------:R-:W-:Y:S01]  /*1ceb0*/  MOV R2, R244 ;  /* 0x000000f400027202 */ /* 0x000fe20000000f00 */
[----:B------:R-:W-:Y:S05]  /*1cec0*/  BRA `(.L_x_1426) ;  /* 0xfffea44000007947 */ /* 0x000fea000383ffff */
.L_x_1249:
[----:B------:R-:W-:Y:S01]  /*1ced0*/  IMAD.MOV.U32 R241, RZ, RZ, R12 ;  /* 0x000000fffff17224 */ /* 0x000fe200078e000c */
[----:B--2---:R-:W-:Y:S01]  /*1cee0*/  MOV R3, 0x181f ;  /* 0x0000181f00037802 */ /* 0x004fe20000000f00 */
[----:B------:R-:W-:Y:S01]  /*1cef0*/  IMAD.MOV.U32 R242, RZ, RZ, 0x2 ;  /* 0x00000002fff27424 */ /* 0x000fe200078e00ff */
[----:B------:R-:W-:-:S02]  /*1cf00*/  MOV R243, 0xffffffff ;  /* 0xffffffff00f37802 */ /* 0x000fc40000000f00 */
[----:B------:R-:W-:Y:S02]  /*1cf10*/  MOV R2, 0x1cf30 ;  /* 0x0001cf3000027802 */ /* 0x000fe40000000f00 */
[----:B-1-3-5:R-:W-:Y:S05]  /*1cf20*/  CALL.REL.NOINC `($__internal_3_$__cuda_sm70_shflsync_idx_p) ;  /* 0x0001003000007944 */ /* 0x02afea0003c00000 */
[----:B------:R-:W-:Y:S01]  /*1cf30*/  MOV R4, R244 ;  /* 0x000000f400047202 */ /* 0x000fe20000000f00 */
[----:B------:R-:W-:Y:S05]  /*1cf40*/  BRA `(.L_x_1427) ;  /* 0xfffea4f000007947 */ /* 0x000fea000383ffff */
.L_x_1250:
[----:B------:R-:W-:Y:S01]  /*1cf50*/  IMAD.MOV.U32 R241, RZ, RZ, R14 ;  /* 0x000000fffff17224 */ /* 0x000fe200078e000e */
[----:B--2---:R-:W-:Y:S01]  /*1cf60*/  MOV R3, 0x181f ;  /* 0x0000181f00037802 */ /* 0x004fe20000000f00 */
[----:B------:R-:W-:Y:S01]  /*1cf70*/  IMAD.MOV.U32 R242, RZ, RZ, 0x2 ;  /* 0x00000002fff27424 */ /* 0x000fe200078e00ff */
[----:B------:R-:W-:Y:S02]  /*1cf80*/  MOV R243, 0xffffffff ;  /* 0xffffffff00f37802 */ /* 0x000fe40000000f00 */
[----:B------:R-:W-:Y:S02]  /*1cf90*/  MOV R2, 0x1cfb0 ;  /* 0x0001cfb000027802 */ /* 0x000fe40000000f00 */
[----:B-1-345:R-:W-:Y:S05]  /*1cfa0*/  CALL.REL.NOINC `($__internal_3_$__cuda_sm70_shflsync_idx_p) ;  /* 0x0000ffb000007944 */ /* 0x03afea0003c00000 */
[----:B------:R-:W-:Y:S01]  /*1cfb0*/  MOV R2, R244 ;  /* 0x000000f400027202 */ /* 0x000fe20000000f00 */
[----:B------:R-:W-:Y:S05]  /*1cfc0*/  BRA `(.L_x_1428) ;  /* 0xfffea49000007947 */ /* 0x000fea000383ffff */
.L_x_1253:
[----:B------:R-:W-:Y:S01]  /*1cfd0*/  IMAD.MOV.U32 R241, RZ, RZ, R12 ;  /* 0x000000fffff17224 */ /* 0x000fe200078e000c */
[----:B-1----:R-:W-:Y:S01]  /*1cfe0*/  MOV R3, 0x181f ;  /* 0x0000181f00037802 */ /* 0x002fe20000000f00 */
[----:B------:R-:W-:Y:S01]  /*1cff0*/  IMAD.MOV.U32 R242, RZ, RZ, 0x3 ;  /* 0x00000003fff27424 */ /* 0x000fe200078e00ff */
[----:B------:R-:W-:-:S02]  /*1d000*/  MOV R243, 0xffffffff ;  /* 0xffffffff00f37802 */ /* 0x000fc40000000f00 */
[----:B---3--:R-:W-:Y:S02]  /*1d010*/  MOV R2, 0x1d030 ;  /* 0x0001d03000027802 */ /* 0x008fe40000000f00 */
[----:B--2-45:R-:W-:Y:S05]  /*1d020*/  CALL.REL.NOINC `($__internal_3_$__cuda_sm70_shflsync_idx_p) ;  /* 0x0000ff3000007944 */ /* 0x034fea0003c00000 */
[----:B------:R-:W-:Y:S01]  /*1d030*/  IMAD.MOV.U32 R4, RZ, RZ, R244 ;  /* 0x000000ffff047224 */ /* 0x000fe200078e00f4 */
[----:B------:R-:W-:Y:S01]  /*1d040*/  MOV R241, R14 ;  /* 0x0000000e00f17202 */ /* 0x000fe20000000f00 */
[----:B------:R-:W-:Y:S01]  /*1d050*/  IMAD.MOV.U32 R242, RZ, RZ, 0x3 ;  /* 0x00000003fff27424 */ /* 0x000fe200078e00ff */
[----:B------:R-:W-:Y:S01]  /*1d060*/  MOV R3, 0x181f ;  /* 0x0000181f00037802 */ /* 0x000fe20000000f00 */
[----:B------:R-:W-:Y:S01]  /*1d070*/  IMAD.MOV.U32 R243, RZ, RZ, -0x1 ;  /* 0xfffffffffff37424 */ /* 0x000fe200078e00ff */
[----:B------:R-:W-:Y:S02]  /*1d080*/  MOV R2, 0x1d0a0 ;  /* 0x0001d0a000027802 */ /* 0x000fe40000000f00 */
[----:B------:R-:W-:Y:S05]  /*1d090*/  CALL.REL.NOINC `($__internal_3_$__cuda_sm70_shflsync_idx_p) ;  /* 0x0000fec000007944 */ /* 0x000fea0003c00000 */
[----:B------:R-:W-:Y:S01]  /*1d0a0*/  MOV R2, R244 ;  /* 0x000000f400027202 */ /* 0x000fe20000000f00 */
[----:B------:R-:W-:Y:S05]  /*1d0b0*/  BRA `(.L_x_1429) ;  /* 0xfffea4e000007947 */ /* 0x000fea000383ffff */
.L_x_1256:
[----:B------:R-:W-:Y:S01]  /*1d0c0*/  IMAD.MOV.U32 R241, RZ, RZ, R12 ;  /* 0x000000fffff17224 */ /* 0x000fe200078e000c */
[----:B--2---:R-:W-:Y:S01]  /*1d0d0*/  MOV R3, 0x181f ;  /* 0x0000181f00037802 */ /* 0x004fe20000000f00 */
[----:B------:R-:W-:Y:S01]  /*1d0e0*/  IMAD.MOV.U32 R242, RZ, RZ, 0x4 ;  /* 0x00000004fff27424 */ /* 0x000fe200078e00ff */
[----:B------:R-:W-:Y:S02]  /*1d0f0*/  MOV R243, 0xffffffff ;  /* 0xffffffff00f37802 */ /* 0x000fe40000000f00 */
[----:B---3--:R-:W-:-:S02]  /*1d100*/  MOV R2, 0x1d120 ;  /* 0x0001d12000027802 */ /* 0x008fc40000000f00 */
[----:B-1--45:R-:W-:Y:S05]  /*1d110*/  CALL.REL.NOINC `($__internal_3_$__cuda_sm70_shflsync_idx_p) ;  /* 0x0000fe4000007944 */ /* 0x032fea0003c00000 */
[----:B------:R-:W-:Y:S01]  /*1d120*/  MOV R4, R244 ;  /* 0x000000f400047202 */ /* 0x000fe20000000f00 */
[----:B------:R-:W-:Y:S05]  /*1d130*/  BRA `(.L_x_1430) ;  /* 0xfffea59000007947 */ /* 0x000fea000383ffff */
.L_x_1257:
[----:B------:R-:W-:Y:S01]  /*1d140*/  IMAD.MOV.U32 R241, RZ, RZ, R14 ;  /* 0x000000fffff17224 */ /* 0x000fe200078e000e */
[----:B--2---:R-:W-:Y:S01]  /*1d150*/  MOV R3, 0x181f ;  /* 0x0000181f00037802 */ /* 0x004fe20000000f00 */
[----:B------:R-:W-:Y:S01]  /*1d160*/  IMAD.MOV.U32 R242, RZ, RZ, 0x4 ;  /* 0x00000004fff27424 */ /* 0x000fe200078e00ff */
[----:B------:R-:W-:-:S02]  /*1d170*/  MOV R243, 0xffffffff ;  /* 0xffffffff00f37802 */ /* 0x000fc40000000f00 */
[----:B---3--:R-:W-:Y:S02]  /*1d180*/  MOV R2, 0x1d1a0 ;  /* 0x0001d1a000027802 */ /* 0x008fe40000000f00 */
[----:B-1--45:R-:W-:Y:S05]  /*1d190*/  CALL.REL.NOINC `($__internal_3_$__cuda_sm70_shflsync_idx_p) ;  /* 0x0000fdc000007944 */ /* 0x032fea0003c00000 */
[----:B------:R-:W-:Y:S01]  /*1d1a0*/  MOV R2, R244 ;  /* 0x000000f400027202 */ /* 0x000fe20000000f00 */
[----:B------:R-:W-:Y:S05]  /*1d1b0*/  BRA `(.L_x_1431) ;  /* 0xfffea53000007947 */ /* 0x000fea000383ffff */
.L_x_1260:
[----:B------:R-:W-:Y:S01]  /*1d1c0*/  IMAD.MOV.U32 R241, RZ, RZ, R12 ;  /* 0x000000fffff17224 */ /* 0x000fe200078e000c */
[----:B---3--:R-:W-:Y:S01]  /*1d1d0*/  MOV R3, 0x181f ;  /* 0x0000181f00037802 */ /* 0x008fe20000000f00 */
[----:B------:R-:W-:Y:S01]  /*1d1e0*/  IMAD.MOV.U32 R242, RZ, RZ, 0x5 ;  /* 0x00000005fff27424 */ /* 0x000fe200078e00ff */
[----:B------:R-:W-:Y:S02]  /*1d1f0*/  MOV R243, 0xffffffff ;  /* 0xffffffff00f37802 */ /* 0x000fe40000000f00 */
[----:B------:R-:W-:Y:S02]  /*1d200*/  MOV R2, 0x1d220 ;  /* 0x0001d22000027802 */ /* 0x000fe40000000f00 */
[----:B-12-45:R-:W-:Y:S05]  /*1d210*/  CALL.REL.NOINC `($__internal_3_$__cuda_sm70_shflsync_idx_p) ;  /* 0x0000fd4000007944 */ /* 0x036fea0003c00000 */
        /* <DEDUP_REMOVED lines=9> */
.L_x_1263:
        /* <DEDUP_REMOVED lines=8> */
.L_x_1264:
[----:B------:R-:W-:Y:S01]  /*1d330*/  IMAD.MOV.U32 R241, RZ, RZ, R14 ;  /* 0x000000fffff17224 */ /* 0x000fe200078e000e */
[----:B--2---:R-:W-:Y:S01]  /*1d340*/  MOV R3, 0x181f ;  /* 0x0000181f00037802 */ /* 0x004fe20000000f00 */
[----:B------:R-:W-:Y:S01]  /*1d350*/  IMAD.MOV.U32 R242, RZ, RZ, 0x6 ;  /* 0x00000006fff27424 */ /* 0x000fe200078e00ff */
[----:B------:R-:W-:Y:S02]  /*1d360*/  MOV R243, 0xffffffff ;  /* 0xffffffff00f37802 */ /* 0x000fe40000000f00 */
[----:B---3--:R-:W-:Y:S02]  /*1d370*/  MOV R2, 0x1d390 ;  /* 0x0001d39000027802 */ /* 0x008fe40000000f00 */
[----:B-1--45:R-:W-:Y:S05]  /*1d380*/  CALL.REL.NOINC `($__internal_3_$__cuda_sm70_shflsync_idx_p) ;  /* 0x0000fbd000007944 */ /* 0x032fea0003c00000 */
[----:B------:R-:W-:Y:S01]  /*1d390*/  MOV R2, R244 ;  /* 0x000000f400027202 */ /* 0x000fe20000000f00 */
[----:B------:R-:W-:Y:S05]  /*1d3a0*/  BRA `(.L_x_1434) ;  /* 0xfffea5d000007947 */ /* 0x000fea000383ffff */
.L_x_1267:
[----:B------:R-:W-:Y:S01]  /*1d3b0*/  IMAD.MOV.U32 R241, RZ, RZ, R12 ;  /* 0x000000fffff17224 */ /* 0x000fe200078e000c */
[----:B---3--:R-:W-:Y:S01]  /*1d3c0*/  MOV R3, 0x181f ;  /* 0x0000181f00037802 */ /* 0x008fe20000000f00 */
[----:B------:R-:W-:Y:S01]  /*1d3d0*/  IMAD.MOV.U32 R242, RZ, RZ, 0x7 ;  /* 0x00000007fff27424 */ /* 0x000fe200078e00ff */
[----:B------:R-:W-:-:S02]  /*1d3e0*/  MOV R243, 0xffffffff ;  /* 0xffffffff00f37802 */ /* 0x000fc40000000f00 */
[----:B------:R-:W-:Y:S02]  /*1d3f0*/  MOV R2, 0x1d410 ;  /* 0x0001d41000027802 */ /* 0x000fe40000000f00 */
[----:B-12-45:R-:W-:Y:S05]  /*1d400*/  CALL.REL.NOINC `($__internal_3_$__cuda_sm70_shflsync_idx_p) ;  /* 0x0000fb5000007944 */ /* 0x036fea0003c00000 */
        /* <DEDUP_REMOVED lines=9> */
.L_x_1269:
[----:B-1--4-:R-:W-:Y:S01]  /*1d4a0*/  IMAD.MOV.U32 R241, RZ, RZ, R4 ;  /* 0x000000fffff17224 */ /* 0x012fe200078e0004 */
[----:B------:R-:W-:Y:S01]  /*1d4b0*/  MOV R3, 0x181f ;  /* 0x0000181f00037802 */ /* 0x000fe20000000f00 */
[----:B------:R-:W-:Y:S01]  /*1d4c0*/  IMAD.MOV.U32 R242, RZ, RZ, RZ ;  /* 0x000000fffff27224 */ /* 0x000fe200078e00ff */
[----:B------:R-:W-:Y:S02]  /*1d4d0*/  MOV R243, 0xffffffff ;  /* 0xffffffff00f37802 */ /* 0x000fe40000000f00 */
[----:B------:R-:W-:-:S02]  /*1d4e0*/  MOV R2, 0x1d500 ;  /* 0x0001d50000027802 */ /* 0x000fc40000000f00 */
[----:B---3-5:R-:W-:Y:S05]  /*1d4f0*/  CALL.REL.NOINC `($__internal_3_$__cuda_sm70_shflsync_idx_p) ;  /* 0x0000fa6000007944 */ /* 0x028fea0003c00000 */
[----:B------:R-:W-:Y:S01]  /*1d500*/  IMAD.MOV.U32 R0, RZ, RZ, R244 ;  /* 0x000000ffff007224 */ /* 0x000fe200078e00f4 */
[----:B------:R-:W-:Y:S01]  /*1d510*/  MOV R241, R7 ;  /* 0x0000000700f17202 */ /* 0x000fe20000000f00 */
[----:B------:R-:W-:Y:S01]  /*1d520*/  IMAD.MOV.U32 R242, RZ, RZ, RZ ;  /* 0x000000fffff27224 */ /* 0x000fe200078e00ff */
[----:B------:R-:W-:Y:S01]  /*1d530*/  MOV R3, 0x181f ;  /* 0x0000181f00037802 */ /* 0x000fe20000000f00 */
[----:B------:R-:W-:Y:S01]  /*1d540*/  IMAD.MOV.U32 R243, RZ, RZ, -0x1 ;  /* 0xfffffffffff37424 */ /* 0x000fe200078e00ff */
[----:B------:R-:W-:-:S02]  /*1d550*/  MOV R2, 0x1d570 ;  /* 0x0001d57000027802 */ /* 0x000fc40000000f00 */
[----:B------:R-:W-:Y:S05]  /*1d560*/  CALL.REL.NOINC `($__internal_3_$__cuda_sm70_shflsync_idx_p) ;  /* 0x0000f9f000007944 */ /* 0x000fea0003c00000 */
[----:B------:R-:W2:Y:S04]  /*1d570*/  LDL R11, [R1+0x80] ;  /* 0x00008000010b7983 */ /* 0x000ea80000100800 */
[----:B------:R-:W3:Y:S04]  /*1d580*/  LDL R2, [R1+0xcc] ;  /* 0x0000cc0001027983 */ /* 0x000ee80000100800 */
[----:B------:R-:W4:Y:S01]  /*1d590*/  LDL R35, [R1+0xd8] ;  /* 0x0000d80001237983 */ /* 0x000f220000100800 */
[----:B------:R-:W-:-:S02]  /*1d5a0*/  IMAD.SHL.U32 R237, R237, 0x2, RZ ;  /* 0x00000002eded7824 */ /* 0x000fc400078e00ff */
[----:B------:R-:W-:Y:S02]  /*1d5b0*/  IMAD.MOV.U32 R241, RZ, RZ, R4 ;  /* 0x000000fffff17224 */ /* 0x000fe400078e0004 */
[----:B------:R-:W-:Y:S01]  /*1d5c0*/  IMAD.MOV.U32 R242, RZ, RZ, 0x1 ;  /* 0x00000001fff27424 */ /* 0x000fe200078e00ff */
[----:B------:R-:W-:Y:S01]  /*1d5d0*/  IADD3 R239, R237, 0x2080, RZ ;  /* 0x00002080edef7810 */ /* 0x000fe20007ffe0ff */
[----:B------:R-:W-:Y:S02]  /*1d5e0*/  IMAD.MOV.U32 R243, RZ, RZ, -0x1 ;  /* 0xfffffffffff37424 */ /* 0x000fe400078e00ff */
[----:B--2---:R-:W-:-:S04]  /*1d5f0*/  IMAD.WIDE R32, R11, 0x2, RZ ;  /* 0x000000020b207825 */ /* 0x004fc800078e02ff */
[----:B---3--:R-:W-:Y:S01]  /*1d600*/  IMAD.WIDE R2, R2, 0x2, RZ ;  /* 0x0000000202027825 */ /* 0x008fe200078e02ff */
[-C--:B------:R-:W-:Y:S02]  /*1d610*/  IADD3 R30, P3, R32, R244.reuse, RZ ;  /* 0x000000f4201e7210 */ /* 0x080fe40007f7e0ff */
[----:B------:R-:W-:Y:S02]  /*1d620*/  ISETP.GE.AND P1, PT, R11, c[0x0][0x1d4], PT ;  /* 0x000075000b007a0c */ /* 0x000fe40003f26270 */
[----:B------:R-:W-:Y:S02]  /*1d630*/  IADD3 R28, P2, R2, R244, RZ ;  /* 0x000000f4021c7210 */ /* 0x000fe40007f5e0ff */
[----:B----4-:R-:W-:Y:S01]  /*1d640*/  ISETP.GE.AND P0, PT, R35, c[0x0][0x1d4], PT ;  /* 0x0000750023007a0c */ /* 0x010fe20003f06270 */
[----:B------:R-:W-:Y:S01]  /*1d650*/  IMAD.X R31, R0, 0x1, R33, P3 ;  /* 0x00000001001f7824 */ /* 0x000fe200018e0621 */
[----:B------:R-:W-:Y:S01]  /*1d660*/  ISETP.LT.OR P3, PT, R116, 0x1, P1 ;  /* 0x000000017400780c */ /* 0x000fe20000f61670 */
[----:B------:R-:W-:Y:S01]  /*1d670*/  IMAD.X R29, R0, 0x1, R3, P2 ;  /* 0x00000001001d7824 */ /* 0x000fe200010e0603 */
[----:B------:R-:W-:-:S02]  /*1d680*/  ISETP.LT.OR P2, PT, R116, 0x1, P0 ;  /* 0x000000017400780c */ /* 0x000fc40000741670 */
[----:B------:R-:W-:Y:S02]  /*1d690*/  SHF.R.S32.HI R35, RZ, 0x1f, R11 ;  /* 0x0000001fff237819 */ /* 0x000fe4000001140b */
[----:B------:R-:W-:-:S05]  /*1d6a0*/  MOV R34, R11 ;  /* 0x0000000b00227202 */ /* 0x000fca0000000f00 */
[----:B------:R1:W-:Y:S04]  /*1d6b0*/  STL.64 [R1+0xa8], R34 ;  /* 0x0000a82201007387 */ /* 0x0003e80000100a00 */
[----:B------:R-:W-:Y:S01]  /*1d6c0*/  @!PT LDS RZ, [RZ] ;  /* 0x00000000fffff984 */ /* 0x000fe20000000800 */
[----:B------:R-:W-:Y:S01]  /*1d6d0*/  @!PT LDS RZ, [RZ] ;  /* 0x00000000fffff984 */ /* 0x000fe20000000800 */
[----:B------:R-:W-:Y:S01]  /*1d6e0*/  @!PT LDS RZ, [RZ] ;  /* 0x00000000fffff984 */ /* 0x000fe20000000800 */
[----:B------:R1:W-:Y:S04]  /*1d6f0*/  LDGSTS.E.BYPASS.LTC128B.128 [R237+0x2080], [R30.64], !P3 ;  /* 0x020800001eed7fae */ /* 0x0003e8000d901d46 */
[----:B------:R1:W-:Y:S01]  /*1d700*/  LDGSTS.E.BYPASS.LTC128B.128 [R237+0x3880], [R28.64], !P2 ;  /* 0x038800001ced7fae */ /* 0x0003e2000d101d46 */
[----:B------:R-:W-:Y:S01]  /*1d710*/  IMAD.MOV.U32 R62, RZ, RZ, R2 ;  /* 0x000000ffff3e7224 */ /* 0x000fe200078e0002 */
[----:B------:R-:W-:Y:S01]  /*1d720*/  MOV R61, R3 ;  /* 0x00000003003d7202 */ /* 0x000fe20000000f00 */
[----:B------:R-:W-:Y:S01]  /*1d730*/  IMAD.MOV.U32 R63, RZ, RZ, R33 ;  /* 0x000000ffff3f7224 */ /* 0x000fe200078e0021 */
[----:B------:R-:W-:-:S02]  /*1d740*/  MOV R60, R32 ;  /* 0x00000020003c7202 */ /* 0x000fc40000000f00 */
[----:B------:R-:W-:Y:S02]  /*1d750*/  MOV R3, 0x181f ;  /* 0x0000181f00037802 */ /* 0x000fe40000000f00 */
[----:B------:R-:W-:Y:S02]  /*1d760*/  MOV R2, 0x1d780 ;  /* 0x0001d78000027802 */ /* 0x000fe40000000f00 */
[----:B-1----:R-:W-:Y:S05]  /*1d770*/  CALL.REL.NOINC `($__internal_3_$__cuda_sm70_shflsync_idx_p) ;  /* 0x0000f7e000007944 */ /* 0x002fea0003c00000 */
[----:B------:R-:W-:Y:S01]  /*1d780*/  IMAD.MOV.U32 R0, RZ, RZ, R244 ;  /* 0x000000ffff007224 */ /* 0x000fe200078e00f4 */
[----:B------:R-:W-:Y:S01]  /*1d790*/  MOV R241, R7 ;  /* 0x0000000700f17202 */ /* 0x000fe20000000f00 */
[----:B------:R-:W-:Y:S01]  /*1d7a0*/  IMAD.MOV.U32 R242, RZ, RZ, 0x1 ;  /* 0x00000001fff27424 */ /* 0x000fe200078e00ff */
[----:B------:R-:W-:Y:S01]  /*1d7b0*/  MOV R3, 0x181f ;  /* 0x0000181f00037802 */ /* 0x000fe20000000f00 */
[----:B------:R-:W-:Y:S01]  /*1d7c0*/  IMAD.MOV.U32 R243, RZ, RZ, -0x1 ;  /* 0xfffffffffff37424 */ /* 0x000fe200078e00ff */
[----:B------:R-:W-:Y:S02]  /*1d7d0*/  MOV R2, 0x1d7f0 ;  /* 0x0001d7f000027802 */ /* 0x000fe40000000f00 */
[----:B------:R-:W-:Y:S05]  /*1d7e0*/  CALL.REL.NOINC `($__internal_3_$__cuda_sm70_shflsync_idx_p) ;  /* 0x0000f77000007944 */ /* 0x000fea0003c00000 */
[C---:B------:R-:W-:Y:S01]  /*1d7f0*/  IADD3 R28, P3, R244.reuse, R60, RZ ;  /* 0x0000003cf41c7210 */ /* 0x040fe20007f7e0ff */
[----:B------:R-:W-:Y:S01]  /*1d800*/  IMAD.MOV.U32 R241, RZ, RZ, R4 ;  /* 0x000000fffff17224 */ /* 0x000fe200078e0004 */
[----:B------:R-:W-:Y:S02]  /*1d810*/  IADD3 R2, P2, R244, R62, RZ ;  /* 0x0000003ef4027210 */ /* 0x000fe40007f5e0ff */
[----:B------:R-:W-:Y:S01]  /*1d820*/  MOV R242, 0x2 ;  /* 0x0000000200f27802 */ /* 0x000fe20000000f00 */
[----:B------:R-:W-:Y:S01]  /*1d830*/  IMAD.X R29, R0, 0x1, R63, P3 ;  /* 0x00000001001d7824 */ /* 0x000fe200018e063f */
[----:B------:R-:W-:Y:S01]  /*1d840*/  ISETP.LT.OR P3, PT, R116, 0x11, P1 ;  /* 0x000000117400780c */ /* 0x000fe20000f61670 */
[----:B------:R-:W-:Y:S01]  /*1d850*/  IMAD.X R3, R0, 0x1, R61, P2 ;  /* 0x0000000100037824 */ /* 0x000fe200010e063d */
[----:B------:R-:W-:-:S02]  /*1d860*/  ISETP.LT.OR P2, PT, R116, 0x11, P0 ;  /* 0x000000117400780c */ /* 0x000fc40000741670 */
[----:B------:R-:W-:-:S09]  /*1d870*/  MOV R243, 0xffffffff ;  /* 0xffffffff00f37802 */ /* 0x000fd20000000f00 */
[----:B------:R-:W-:Y:S01]  /*1d880*/  @!PT LDS RZ, [RZ] ;  /* 0x00000000fffff984 */ /* 0x000fe20000000800 */
[----:B------:R-:W-:Y:S01]  /*1d890*/  @!PT LDS RZ, [RZ] ;  /* 0x00000000fffff984 */ /* 0x000fe20000000800 */
[----:B------:R-:W-:Y:S01]  /*1d8a0*/  @!PT LDS RZ, [RZ] ;  /* 0x00000000fffff984 */ /* 0x000fe20000000800 */
[----:B------:R1:W-:Y:S04]  /*1d8b0*/  LDGSTS.E.BYPASS.LTC128B.128 [R237+0x2880], [R28.64], !P3 ;  /* 0x028800001ced7fae */ /* 0x0003e8000d901d46 */
[----:B------:R2:W-:Y:S02]  /*1d8c0*/  LDGSTS.E.BYPASS.LTC128B.128 [R237+0x4080], [R2.64], !P2 ;  /* 0x0408000002ed7fae */ /* 0x0005e4000d101d46 */
[----:B--2---:R-:W-:Y:S01]  /*1d8d0*/  IMAD.MOV.U32 R3, RZ, RZ, 0x181f ;  /* 0x0000181fff037424 */ /* 0x004fe200078e00ff */
[----:B------:R-:W-:Y:S02]  /*1d8e0*/  MOV R2, 0x1d900 ;  /* 0x0001d90000027802 */ /* 0x000fe40000000f00 */
[----:B-1----:R-:W-:Y:S05]  /*1d8f0*/  CALL.REL.NOINC `($__internal_3_$__cuda_sm70_shflsync_idx_p) ;  /* 0x0000f66000007944 */ /* 0x002fea0003c00000 */
        /* <DEDUP_REMOVED lines=9> */
.L_x_1272:
[----:B------:R-:W-:Y:S01]  /*1d990*/  IMAD.MOV.U32 R241, RZ, RZ, R4 ;  /* 0x000000fffff17224 */ /* 0x000fe200078e0004 */
[----:B------:R-:W-:Y:S01]  /*1d9a0*/  MOV R3, 0x181f ;  /* 0x0000181f00037802 */ /* 0x000fe20000000f00 */
[----:B------:R-:W-:Y:S01]  /*1d9b0*/  IMAD.MOV.U32 R242, RZ, RZ, RZ ;  /* 0x000000fffff27224 */ /* 0x000fe200078e00ff */
[----:B------:R-:W-:-:S02]  /*1d9c0*/  MOV R243, 0xffffffff ;  /* 0xffffffff00f37802 */ /* 0x000fc40000000f00 */
[----:B------:R-:W-:Y:S02]  /*1d9d0*/  MOV R2, 0x1d9f0 ;  /* 0x0001d9f000027802 */ /* 0x000fe40000000f00 */
[----:B------:R-:W-:Y:S05]  /*1d9e0*/  CALL.REL.NOINC `($__internal_3_$__cuda_sm70_shflsync_idx_p) ;  /* 0x0000f57000007944 */ /* 0x000fea0003c00000 */
[----:B------:R-:W-:Y:S01]  /*1d9f0*/  MOV R13, R244 ;  /* 0x000000f4000d7202 */ /* 0x000fe20000000f00 */
[----:B------:R-:W-:Y:S05]  /*1da00*/  BRA `(.L_x_1437) ;  /* 0xfffebdb000007947 */ /* 0x000fea000383ffff */
.L_x_1273:
[----:B------:R-:W-:Y:S01]  /*1da10*/  IMAD.MOV.U32 R241, RZ, RZ, R18 ;  /* 0x000000fffff17224 */ /* 0x000fe200078e0012 */
[----:B------:R-:W-:Y:S01]  /*1da20*/  MOV R3, 0x181f ;  /* 0x0000181f00037802 */ /* 0x000fe20000000f00 */
[----:B------:R-:W-:Y:S01]  /*1da30*/  IMAD.MOV.U32 R242, RZ, RZ, RZ ;  /* 0x000000fffff27224 */ /* 0x000fe200078e00ff */
[----:B------:R-:W-:Y:S02]  /*1da40*/  MOV R243, 0xffffffff ;  /* 0xffffffff00f37802 */ /* 0x000fe40000000f00 */
[----:B------:R-:W-:Y:S02]  /*1da50*/  MOV R2, 0x1da70 ;  /* 0x0001da7000027802 */ /* 0x000fe40000000f00 */
[----:B-12---:R-:W-:Y:S05]  /*1da60*/  CALL.REL.NOINC `($__internal_3_$__cuda_sm70_shflsync_idx_p) ;  /* 0x0000f4f000007944 */ /* 0x006fea0003c00000 */
[----:B------:R-:W2:Y:S04]  /*1da70*/  LDL.64 R16, [R1+0xa8] ;  /* 0x0000a80001107983 */ /* 0x000ea80000100a00 */
[----:B------:R-:W3:Y:S04]  /*1da80*/  LDL R7, [R1+0xd4] ;  /* 0x0000d40001077983 */ /* 0x000ee80000100800 */
[----:B------:R-:W3:Y:S04]  /*1da90*/  LDL R3, [R1+0xcc] ;  /* 0x0000cc0001037983 */ /* 0x000ee80000100800 */
[----:B------:R-:W4:Y:S04]  /*1daa0*/  LDL R2, [R1+0x80] ;  /* 0x0000800001027983 */ /* 0x000f280000100800 */
[----:B------:R-:W4:Y:S01]  /*1dab0*/  LDL R0, [R1+0xd8] ;  /* 0x0000d80001007983 */ /* 0x000f220000100800 */
[C---:B--2---:R-:W-:Y:S01]  /*1dac0*/  IMAD.SHL.U32 R6, R16.reuse, 0x2, RZ ;  /* 0x0000000210067824 */ /* 0x044fe200078e00ff */
[----:B------:R-:W-:-:S04]  /*1dad0*/  SHF.L.U64.HI R15, R16, 0x1, R17 ;  /* 0x00000001100f7819 */ /* 0x000fc80000010211 */
[----:B------:R-:W-:Y:S02]  /*1dae0*/  IADD3 R20, P1, R244, R6, RZ ;  /* 0x00000006f4147210 */ /* 0x000fe40007f3e0ff */
[C---:B---3--:R-:W-:Y:S01]  /*1daf0*/  SHF.L.U64.HI R16, R3.reuse, 0x1, R7 ;  /* 0x0000000103107819 */ /* 0x048fe20000010207 */
[----:B------:R-:W-:Y:S01]  /*1db00*/  IMAD.SHL.U32 R14, R3, 0x2, RZ ;  /* 0x00000002030e7824 */ /* 0x000fe200078e00ff */
[----:B------:R1:W5:Y:S01]  /*1db10*/  LDL R7, [R1+0x94] ;  /* 0x0000940001077983 */ /* 0x0003620000100800 */
[C---:B------:R-:W-:Y:S01]  /*1db20*/  IMAD.X R21, R13.reuse, 0x1, R15, P1 ;  /* 0x000000010d157824 */ /* 0x040fe200008e060f */
[----:B----4-:R-:W-:Y:S02]  /*1db30*/  ISETP.GE.AND P2, PT, R2, c[0x0][0x1d4], PT ;  /* 0x0000750002007a0c */ /* 0x010fe40003f46270 */
[----:B------:R-:W-:Y:S02]  /*1db40*/  IADD3 R2, P0, R244, R14, RZ ;  /* 0x0000000ef4027210 */ /* 0x000fe40007f1e0ff */
[----:B------:R-:W-:Y:S01]  /*1db50*/  ISETP.GE.AND P3, PT, R0, c[0x0][0x1d4], PT ;  /* 0x0000750000007a0c */ /* 0x000fe20003f66270 */
[----:B------:R-:W-:Y:S01]  /*1db60*/  IMAD.MOV.U32 R241, RZ, RZ, R4 ;  /* 0x000000fffff17224 */ /* 0x000fe200078e0004 */
[----:B------:R-:W-:Y:S01]  /*1db70*/  SEL R11, RZ, 0x10, P2 ;  /* 0x00000010ff0b7807 */ /* 0x000fe20001000000 */
[----:B------:R-:W-:-:S02]  /*1db80*/  IMAD.X R3, R13, 0x1, R16, P0 ;  /* 0x000000010d037824 */ /* 0x000fc400000e0610 */
[----:B------:R-:W-:Y:S02]  /*1db90*/  IMAD.MOV.U32 R242, RZ, RZ, 0x1 ;  /* 0x00000001fff27424 */ /* 0x000fe400078e00ff */
[----:B------:R-:W-:Y:S02]  /*1dba0*/  IMAD.MOV.U32 R243, RZ, RZ, -0x1 ;  /* 0xfffffffffff37424 */ /* 0x000fe400078e00ff */
[----:B------:R-:W-:Y:S01]  /*1dbb0*/  @!PT LDS RZ, [RZ] ;  /* 0x00000000fffff984 */ /* 0x000fe20000000800 */
[----:B------:R-:W-:Y:S01]  /*1dbc0*/  @!PT LDS RZ, [RZ] ;  /* 0x00000000fffff984 */ /* 0x000fe20000000800 */
[----:B------:R-:W-:Y:S01]  /*1dbd0*/  @!PT LDS RZ, [RZ] ;  /* 0x00000000fffff984 */ /* 0x000fe20000000800 */
[----:B------:R1:W-:Y:S04]  /*1dbe0*/  LDGSTS.E.BYPASS.LTC128B.128 [R237+0x5080], [R20.64], !P2 ;  /* 0x0508000014ed7fae */ /* 0x0003e8000d101d46 */
[----:B------:R2:W-:Y:S02]  /*1dbf0*/  LDGSTS.E.BYPASS.LTC128B.128 [R237+0x6880], [R2.64], !P3 ;  /* 0x0688000002ed7fae */ /* 0x0005e4000d901d46 */
[----:B--2---:R-:W-:Y:S01]  /*1dc00*/  IMAD.MOV.U32 R3, RZ, RZ, 0x181f ;  /* 0x0000181fff037424 */ /* 0x004fe200078e00ff */
[----:B------:R-:W-:-:S02]  /*1dc10*/  MOV R2, 0x1dc30 ;  /* 0x0001dc3000027802 */ /* 0x000fc40000000f00 */
[----:B-1---5:R-:W-:Y:S05]  /*1dc20*/  CALL.REL.NOINC `($__internal_3_$__cuda_sm70_shflsync_idx_p) ;  /* 0x0000f33000007944 */ /* 0x022fea0003c00000 */
[----:B------:R-:W-:Y:S01]  /*1dc30*/  IMAD.MOV.U32 R0, RZ, RZ, R244 ;  /* 0x000000ffff007224 */ /* 0x000fe200078e00f4 */
[----:B------:R-:W-:Y:S01]  /*1dc40*/  MOV R241, R18 ;  /* 0x0000001200f17202 */ /* 0x000fe20000000f00 */
[----:B------:R-:W-:Y:S01]  /*1dc50*/  IMAD.MOV.U32 R242, RZ, RZ, 0x1 ;  /* 0x00000001fff27424 */ /* 0x000fe200078e00ff */
[----:B------:R-:W-:Y:S01]  /*1dc60*/  MOV R3, 0x181f ;  /* 0x0000181f00037802 */ /* 0x000fe20000000f00 */
[----:B------:R-:W-:Y:S01]  /*1dc70*/  IMAD.MOV.U32 R243, RZ, RZ, -0x1 ;  /* 0xfffffffffff37424 */ /* 0x000fe200078e00ff */
[----:B------:R-:W-:-:S02]  /*1dc80*/  MOV R2, 0x1dca0 ;  /* 0x0001dca000027802 */ /* 0x000fc40000000f00 */
[----:B------:R-:W-:Y:S05]  /*1dc90*/  CALL.REL.NOINC `($__internal_3_$__cuda_sm70_shflsync_idx_p) ;  /* 0x0000f2c000007944 */ /* 0x000fea0003c00000 */
[----:B------:R-:W-:Y:S01]  /*1dca0*/  IADD3 R12, -R11, 0x10, RZ ;  /* 0x000000100b0c7810 */ /* 0x000fe20007ffe1ff */
[----:B------:R-:W-:Y:S01]  /*1dcb0*/  IMAD.MOV.U32 R241, RZ, RZ, R4 ;  /* 0x000000fffff17224 */ /* 0x000fe200078e0004 */
[----:B------:R-:W-:Y:S01]  /*1dcc0*/  IADD3 R2, -R7, 0x10, RZ ;  /* 0x0000001007027810 */ /* 0x000fe20007ffe1ff */
[----:B------:R-:W-:Y:S01]  /*1dcd0*/  IMAD.MOV.U32 R242, RZ, RZ, 0x2 ;  /* 0x00000002fff27424 */ /* 0x000fe200078e00ff */
[----:B------:R-:W-:Y:S01]  /*1dce0*/  LOP3.LUT R12, R12, 0xf, RZ, 0xc0, !PT ;  /* 0x0000000f0c0c7812 */ /* 0x000fe200078ec0ff */
[----:B------:R-:W-:Y:S01]  /*1dcf0*/  IMAD.MOV.U32 R243, RZ, RZ, -0x1 ;  /* 0xfffffffffff37424 */ /* 0x000fe200078e00ff */
[----:B------:R-:W-:-:S02]  /*1dd00*/  ISETP.NE.U32.AND P3, PT, R11, RZ, PT ;  /* 0x000000ff0b00720c */ /* 0x000fc40003f65070 */
[----:B------:R-:W-:Y:S02]  /*1dd10*/  IADD3 R12, P1, P0, R12, R244, R6 ;  /* 0x000000f40c0c7210 */ /* 0x000fe4000783e006 */
        /* <DEDUP_REMOVED lines=22> */
.L_x_1274:
        /* <DEDUP_REMOVED lines=8> */
.L_x_1279:
[----:B------:R-:W-:Y:S01]  /*1df00*/  IMAD.MOV.U32 R241, RZ, RZ, R11 ;  /* 0x000000fffff17224 */ /* 0x000fe200078e000b */
[----:B------:R-:W-:Y:S01]  /*1df10*/  MOV R3, 0x1c1f ;  /* 0x00001c1f00037802 */ /* 0x000fe20000000f00 */
[----:B------:R-:W-:Y:S01]  /*1df20*/  IMAD.MOV.U32 R242, RZ, RZ, 0x1 ;  /* 0x00000001fff27424 */ /* 0x000fe200078e00ff */
[----:B------:R-:W-:Y:S02]  /*1df30*/  MOV R243, 0xffffffff ;  /* 0xffffffff00f37802 */ /* 0x000fe40000000f00 */
[----:B------:R-:W-:Y:S02]  /*1df40*/  MOV R2, 0x1df60 ;  /* 0x0001df6000027802 */ /* 0x000fe40000000f00 */
[----:B-1----:R-:W-:Y:S05]  /*1df50*/  CALL.REL.NOINC `($__internal_3_$__cuda_sm70_shflsync_idx_p) ;  /* 0x0000f00000007944 */ /* 0x002fea0003c00000 */
[----:B------:R-:W-:Y:S01]  /*1df60*/  MOV R2, R244 ;  /* 0x000000f400027202 */ /* 0x000fe20000000f00 */
[----:B------:R-:W-:Y:S05]  /*1df70*/  BRA `(.L_x_1440) ;  /* 0xfffec06000007947 */ /* 0x000fea000383ffff */
.L_x_1284:
[----:B------:R-:W-:Y:S01]  /*1df80*/  IMAD.MOV.U32 R241, RZ, RZ, R11 ;  /* 0x000000fffff17224 */ /* 0x000fe200078e000b */
[----:B------:R-:W-:Y:S01]  /*1df90*/  MOV R3, 0x1c1f ;  /* 0x00001c1f00037802 */ /* 0x000fe20000000f00 */
[----:B------:R-:W-:Y:S01]  /*1dfa0*/  IMAD.MOV.U32 R242, RZ, RZ, 0x2 ;  /* 0x00000002fff27424 */ /* 0x000fe200078e00ff */
[----:B------:R-:W-:-:S02]  /*1dfb0*/  MOV R243, 0xffffffff ;  /* 0xffffffff00f37802 */ /* 0x000fc40000000f00 */
[----:B------:R-:W-:Y:S02]  /*1dfc0*/  MOV R2, 0x1dfe0 ;  /* 0x0001dfe000027802 */ /* 0x000fe40000000f00 */
[----:B-12---:R-:W-:Y:S05]  /*1dfd0*/  CALL.REL.NOINC `($__internal_3_$__cuda_sm70_shflsync_idx_p) ;  /* 0x0000ef8000007944 */ /* 0x006fea0003c00000 */
[----:B------:R-:W-:Y:S01]  /*1dfe0*/  MOV R3, R244 ;  /* 0x000000f400037202 */ /* 0x000fe20000000f00 */
[----:B------:R-:W-:Y:S05]  /*1dff0*/  BRA `(.L_x_1441) ;  /* 0xfffec56000007947 */ /* 0x000fea000383ffff */
.L_x_1289:
[----:B------:R-:W-:Y:S01]  /*1e000*/  IMAD.MOV.U32 R241, RZ, RZ, R11 ;  /* 0x000000fffff17224 */ /* 0x000fe200078e000b */
[----:B------:R-:W-:Y:S01]  /*1e010*/  MOV R3, 0x1c1f ;  /* 0x00001c1f00037802 */ /* 0x000fe20000000f00 */
[----:B------:R-:W-:Y:S01]  /*1e020*/  IMAD.MOV.U32 R242, RZ, RZ, 0x3 ;  /* 0x00000003fff27424 */ /* 0x000fe200078e00ff */
[----:B------:R-:W-:Y:S02]  /*1e030*/  MOV R243, 0xffffffff ;  /* 0xffffffff00f37802 */ /* 0x000fe40000000f00 */
[----:B------:R-:W-:Y:S02]  /*1e040*/  MOV R2, 0x1e060 ;  /* 0x0001e06000027802 */ /* 0x000fe40000000f00 */
[----:B-123--:R-:W-:Y:S05]  /*1e050*/  CALL.REL.NOINC `($__internal_3_$__cuda_sm70_shflsync_idx_p) ;  /* 0x0000ef0000007944 */ /* 0x00efea0003c00000 */
[----:B------:R-:W-:Y:S01]  /*1e060*/  MOV R3, R244 ;  /* 0x000000f400037202 */ /* 0x000fe20000000f00 */
[----:B------:R-:W-:Y:S05]  /*1e070*/  BRA `(.L_x_1442) ;  /* 0xfffecbf000007947 */ /* 0x000fea000383ffff */
.L_x_1294:
[----:B------:R-:W-:Y:S01]  /*1e080*/  IMAD.MOV.U32 R4, RZ, RZ, R0 ;  /* 0x000000ffff047224 */ /* 0x000fe200078e0000 */
[----:B------:R-:W-:Y:S02]  /*1e090*/  MOV R3, 0x2 ;  /* 0x0000000200037802 */ /* 0x000fe40000000f00 */
[----:B------:R-:W-:-:S02]  /*1e0a0*/  MOV R2, 0x1e0c0 ;  /* 0x0001e0c000027802 */ /* 0x000fc40000000f00 */
[----:B------:R-:W-:Y:S05]  /*1e0b0*/  CALL.REL.NOINC `($__internal_2_$__cuda_sm70_shflsync_bfly_p) ;  /* 0x0000ee4000007944 */ /* 0x000fea0003c00000 */
[----:B------:R-:W-:Y:S01]  /*1e0c0*/  MOV R155, R158 ;  /* 0x0000009e009b7202 */ /* 0x000fe20000000f00 */
[----:B------:R-:W-:Y:S05]  /*1e0d0*/  BRA `(.L_x_1443) ;  /* 0xfffed2b000007947 */ /* 0x000fea000383ffff */
.L_x_1295:
[----:B------:R-:W-:Y:S01]  /*1e0e0*/  IMAD.MOV.U32 R4, RZ, RZ, R155 ;  /* 0x000000ffff047224 */ /* 0x000fe200078e009b */
[----:B------:R-:W-:-:S02]  /*1e0f0*/  MOV R3, 0x1 ;  /* 0x0000000100037802 */ /* 0x000fc40000000f00 */
[----:B------:R-:W-:Y:S02]  /*1e100*/  MOV R2, 0x1e120 ;  /* 0x0001e12000027802 */ /* 0x000fe40000000f00 */
[----:B-1----:R-:W-:Y:S05]  /*1e110*/  CALL.REL.NOINC `($__internal_2_$__cuda_sm70_shflsync_bfly_p) ;  /* 0x0000ede000007944 */ /* 0x002fea0003c00000 */
[----:B------:R-:W-:Y:S01]  /*1e120*/  FMNMX.FTZ R155, R155, R158, !PT ;  /* 0x0000009e9b9b7209 */ /* 0x000fe20007810000 */
[----:B------:R-:W-:Y:S01]  /*1e130*/  IMAD.MOV.U32 R4, RZ, RZ, R156 ;  /* 0x000000ffff047224 */ /* 0x000fe200078e009c */
[----:B------:R-:W-:Y:S01]  /*1e140*/  MOV R2, 0x1e170 ;  /* 0x0001e17000027802 */ /* 0x000fe20000000f00 */
[----:B------:R-:W-:Y:S02]  /*1e150*/  IMAD.MOV.U32 R3, RZ, RZ, 0x2 ;  /* 0x00000002ff037424 */ /* 0x000fe400078e00ff */
[----:B------:R-:W-:Y:S05]  /*1e160*/  CALL.REL.NOINC `($__internal_2_$__cuda_sm70_shflsync_bfly_p) ;  /* 0x0000ed9000007944 */ /* 0x000fea0003c00000 */
[----:B------:R-:W-:Y:S01]  /*1e170*/  FMNMX.FTZ R156, R156, R158, !PT ;  /* 0x0000009e9c9c7209 */ /* 0x000fe20007810000 */
[----:B------:R-:W-:Y:S01]  /*1e180*/  IMAD.MOV.U32 R3, RZ, RZ, 0x1 ;  /* 0x00000001ff037424 */ /* 0x000fe200078e00ff */
[----:B------:R-:W-:-:S03]  /*1e190*/  MOV R2, 0x1e1c0 ;  /* 0x0001e1c000027802 */ /* 0x000fc60000000f00 */
[----:B------:R-:W-:Y:S02]  /*1e1a0*/  IMAD.MOV.U32 R4, RZ, RZ, R156 ;  /* 0x000000ffff047224 */ /* 0x000fe400078e009c */
[----:B------:R-:W-:Y:S05]  /*1e1b0*/  CALL.REL.NOINC `($__internal_2_$__cuda_sm70_shflsync_bfly_p) ;  /* 0x0000ed4000007944 */ /* 0x000fea0003c00000 */
        /* <DEDUP_REMOVED lines=20> */
[----:B------:R-:W-:Y:S01]  /*1e300*/  MOV R7, R158 ;  /* 0x0000009e00077202 */ /* 0x000fe20000000f00 */
[----:B------:R-:W-:Y:S05]  /*1e310*/  BRA `(.L_x_1444) ;  /* 0xfffed16000007947 */ /* 0x000fea000383ffff */
.L_x_1303:
[----:B------:R-:W-:Y:S01]  /*1e320*/  MOV R3, 0x181f ;  /* 0x0000181f00037802 */ /* 0x000fe20000000f00 */
[----:B------:R-:W-:Y:S01]  /*1e330*/  IMAD.MOV.U32 R241, RZ, RZ, R0 ;  /* 0x000000fffff17224 */ /* 0x000fe200078e0000 */
[----:B------:R-:W-:Y:S01]  /*1e340*/  MOV R243, 0xffffffff ;  /* 0xffffffff00f37802 */ /* 0x000fe20000000f00 */
[----:B------:R-:W-:Y:S01]  /*1e350*/  IMAD.MOV.U32 R242, RZ, RZ, RZ ;  /* 0x000000fffff27224 */ /* 0x000fe200078e00ff */
[----:B------:R-:W-:Y:S02]  /*1e360*/  MOV R2, 0x1e380 ;  /* 0x0001e38000027802 */ /* 0x000fe40000000f00 */
[----:B------:R-:W-:Y:S05]  /*1e370*/  CALL.REL.NOINC `($__internal_3_$__cuda_sm70_shflsync_idx_p) ;  /* 0x0000ebe000007944 */ /* 0x000fea0003c00000 */
[----:B------:R-:W-:Y:S01]  /*1e380*/  MOV R6, R244 ;  /* 0x000000f400067202 */ /* 0x000fe20000000f00 */
[----:B------:R-:W-:-:S05]  /*1e390*/  BRA `(.L_x_1445) ;  /* 0xfffee9a000007947 */ /* 0x000fca000383ffff */
.L_x_1304:
[----:B------:R-:W-:Y:S01]  /*1e3a0*/  MOV R3, 0x181f ;  /* 0x0000181f00037802 */ /* 0x000fe20000000f00 */
[----:B------:R-:W-:Y:S01]  /*1e3b0*/  IMAD.MOV.U32 R241, RZ, RZ, R4 ;  /* 0x000000fffff17224 */ /* 0x000fe200078e0004 */
[----:B------:R-:W-:Y:S01]  /*1e3c0*/  MOV R243, 0xffffffff ;  /* 0xffffffff00f37802 */ /* 0x000fe20000000f00 */
[----:B------:R-:W-:Y:S01]  /*1e3d0*/  IMAD.MOV.U32 R242, RZ, RZ, RZ ;  /* 0x000000fffff27224 */ /* 0x000fe200078e00ff */
[----:B------:R-:W-:Y:S02]  /*1e3e0*/  MOV R2, 0x1e400 ;  /* 0x0001e40000027802 */ /* 0x000fe40000000f00 */
[----:B-12---:R-:W-:Y:S05]  /*1e3f0*/  CALL.REL.NOINC `($__internal_3_$__cuda_sm70_shflsync_idx_p) ;  /* 0x0000eb6000007944 */ /* 0x006fea0003c00000 */
[----:B------:R-:W2:Y:S01]  /*1e400*/  LDL R2, [R1+0xd8] ;  /* 0x0000d80001027983 */ /* 0x000ea20000100800 */
[----:B------:R-:W-:Y:S01]  /*1e410*/  IADD3 R8, P0, R244, R233, RZ ;  /* 0x000000e9f4087210 */ /* 0x000fe20007f1e0ff */
[----:B------:R-:W-:Y:S01]  /*1e420*/  IMAD.MOV.U32 R241, RZ, RZ, R0 ;  /* 0x000000fffff17224 */ /* 0x000fe200078e0000 */
[----:B------:R-:W-:Y:S01]  /*1e430*/  MOV R242, 0x1 ;  /* 0x0000000100f27802 */ /* 0x000fe20000000f00 */
[----:B------:R-:W3:Y:S01]  /*1e440*/  LDL R3, [R1+0x80] ;  /* 0x0000800001037983 */ /* 0x000ee20000100800 */
[----:B------:R-:W-:Y:S01]  /*1e450*/  MOV R243, 0xffffffff ;  /* 0xffffffff00f37802 */ /* 0x000fe20000000f00 */
[----:B------:R-:W-:Y:S01]  /*1e460*/  IMAD.X R9, R6, 0x1, R234, P0 ;  /* 0x0000000106097824 */ /* 0x000fe200000e06ea */
[----:B---3--:R-:W-:Y:S02]  /*1e470*/  ISETP.GE.AND P2, PT, R3, c[0x0][0x1d4], PT ;  /* 0x0000750003007a0c */ /* 0x008fe40003f46270 */
[----:B--2---:R-:W-:Y:S02]  /*1e480*/  ISETP.GE.AND P1, PT, R2, c[0x0][0x1d4], PT ;  /* 0x0000750002007a0c */ /* 0x004fe40003f26270 */
[----:B------:R-:W-:Y:S05]  /*1e490*/  IADD3 R2, P0, R244, R231, RZ ;  /* 0x000000e7f4027210 */ /* 0x000fea0007f1e0ff */
[----:B------:R-:W-:Y:S02]  /*1e4a0*/  IMAD.X R3, R6, 0x1, R232, P0 ;  /* 0x0000000106037824 */ /* 0x000fe400000e06e8 */
[----:B------:R1:W5:Y:S04]  /*1e4b0*/  LDL R6, [R1+0x94] ;  /* 0x0000940001067983 */ /* 0x0003680000100800 */
[----:B------:R-:W-:Y:S01]  /*1e4c0*/  @!PT LDS RZ, [RZ] ;  /* 0x00000000fffff984 */ /* 0x000fe20000000800 */
[----:B------:R-:W-:Y:S01]  /*1e4d0*/  @!PT LDS RZ, [RZ] ;  /* 0x00000000fffff984 */ /* 0x000fe20000000800 */
[----:B------:R-:W-:Y:S01]  /*1e4e0*/  @!PT LDS RZ, [RZ] ;  /* 0x00000000fffff984 */ /* 0x000fe20000000800 */
[----:B------:R1:W-:Y:S04]  /*1e4f0*/  LDGSTS.E.BYPASS.LTC128B.128 [R239], [R8.64], !P2 ;  /* 0x0000000008ef7fae */ /* 0x0003e8000d101d46 */
[----:B------:R2:W-:Y:S02]  /*1e500*/  LDGSTS.E.BYPASS.LTC128B.128 [R239+0x1800], [R2.64], !P1 ;  /* 0x0180000002ef7fae */ /* 0x0005e4000c901d46 */
[----:B--2---:R-:W-:Y:S01]  /*1e510*/  MOV R2, 0x1e540 ;  /* 0x0001e54000027802 */ /* 0x004fe20000000f00 */
[----:B------:R-:W-:Y:S02]  /*1e520*/  IMAD.MOV.U32 R3, RZ, RZ, 0x181f ;  /* 0x0000181fff037424 */ /* 0x000fe400078e00ff */
[----:B-1---5:R-:W-:Y:S05]  /*1e530*/  CALL.REL.NOINC `($__internal_3_$__cuda_sm70_shflsync_idx_p) ;  /* 0x0000ea2000007944 */ /* 0x022fea0003c00000 */
[----:B------:R-:W-:Y:S01]  /*1e540*/  MOV R241, R4 ;  /* 0x0000000400f17202 */ /* 0x000fe20000000f00 */
[----:B------:R-:W-:Y:S01]  /*1e550*/  IMAD.MOV.U32 R8, RZ, RZ, R244 ;  /* 0x000000ffff087224 */ /* 0x000fe200078e00f4 */
[----:B------:R-:W-:Y:S01]  /*1e560*/  MOV R3, 0x181f ;  /* 0x0000181f00037802 */ /* 0x000fe20000000f00 */
[----:B------:R-:W-:Y:S01]  /*1e570*/  IMAD.MOV.U32 R242, RZ, RZ, 0x1 ;  /* 0x00000001fff27424 */ /* 0x000fe200078e00ff */
[----:B------:R-:W-:Y:S01]  /*1e580*/  MOV R2, 0x1e5b0 ;  /* 0x0001e5b000027802 */ /* 0x000fe20000000f00 */
[----:B------:R-:W-:Y:S02]  /*1e590*/  IMAD.MOV.U32 R243, RZ, RZ, -0x1 ;  /* 0xfffffffffff37424 */ /* 0x000fe400078e00ff */
[----:B------:R-:W-:Y:S05]  /*1e5a0*/  CALL.REL.NOINC `($__internal_3_$__cuda_sm70_shflsync_idx_p) ;  /* 0x0000e9b000007944 */ /* 0x000fea0003c00000 */
[----:B------:R-:W2:Y:S01]  /*1e5b0*/  LDL R2, [R1+0x80] ;  /* 0x0000800001027983 */ /* 0x000ea20000100800 */
[----:B------:R-:W-:Y:S02]  /*1e5c0*/  IMAD.MOV.U32 R241, RZ, RZ, R0 ;  /* 0x000000fffff17224 */ /* 0x000fe400078e0000 */
[----:B------:R-:W-:Y:S02]  /*1e5d0*/  IMAD.MOV.U32 R242, RZ, RZ, 0x2 ;  /* 0x00000002fff27424 */ /* 0x000fe400078e00ff */
[----:B------:R-:W-:Y:S01]  /*1e5e0*/  IMAD.MOV.U32 R243, RZ, RZ, -0x1 ;  /* 0xfffffffffff37424 */ /* 0x000fe200078e00ff */
[----:B--2---:R-:W-:Y:S02]  /*1e5f0*/  ISETP.GE.AND P1, PT, R2, c[0x0][0x1d4], PT ;  /* 0x0000750002007a0c */ /* 0x004fe40003f26270 */
[----:B------:R-:W-:Y:S05]  /*1e600*/  IADD3 R2, P0, R244, R233, RZ ;  /* 0x000000e9f4027210 */ /* 0x000fea0007f1e0ff */
[----:B------:R-:W-:Y:S06]  /*1e610*/  IMAD.X R3, R8, 0x1, R234, P0 ;  /* 0x0000000108037824 */ /* 0x000fec00000e06ea */
[----:B------:R-:W-:Y:S01]  /*1e620*/  @!PT LDS RZ, [RZ] ;  /* 0x00000000fffff984 */ /* 0x000fe20000000800 */
[----:B------:R-:W-:Y:S01]  /*1e630*/  @!PT LDS RZ, [RZ] ;  /* 0x00000000fffff984 */ /* 0x000fe20000000800 */
[----:B------:R-:W-:Y:S01]  /*1e640*/  @!PT LDS RZ, [RZ] ;  /* 0x00000000fffff984 */ /* 0x000fe20000000800 */
[----:B------:R1:W-:Y:S02]  /*1e650*/  LDGSTS.E.BYPASS.LTC128B.128 [R239+0x800], [R2.64], !P1 ;  /* 0x0080000002ef7fae */ /* 0x0003e4000c901d46 */
[----:B-1----:R-:W-:Y:S04]  /*1e660*/  IADD3 R2, -R6, 0x10, RZ ;  /* 0x0000001006027810 */ /* 0x002fe80007ffe1ff */
[----:B------:R-:W-:Y:S04]  /*1e670*/  LOP3.LUT R2, R2, 0xf, RZ, 0xc0, !PT ;  /* 0x0000000f02027812 */ /* 0x000fe800078ec0ff */
[----:B------:R-:W-:Y:S04]  /*1e680*/  IADD3 R2, P1, P0, R2, R244, R231 ;  /* 0x000000f402027210 */ /* 0x000fe8000783e0e7 */
[----:B------:R-:W-:Y:S02]  /*1e690*/  IADD3.X R3, RZ, R8, R232, P1, P0 ;  /* 0x00000008ff037210 */ /* 0x000fe40000fe04e8 */
[----:B------:R-:W-:Y:S11]  /*1e6a0*/  ISETP.NE.U32.AND P0, PT, R6, RZ, PT ;  /* 0x000000ff0600720c */ /* 0x000ff60003f05070 */
[----:B------:R-:W-:Y:S02]  /*1e6b0*/  @!UPT UIADD3 URZ, URZ, URZ, URZ ;  /* 0x0000003f3f3ff290 */ /* 0x000fe4000fffe03f */
[----:B------:R1:W-:Y:S02]  /*1e6c0*/  LDGSTS.E.BYPASS.LTC128B.128.ZFILL [R239+0x2000], [R2.64], P0 ;  /* 0x0200000002ef7fae */ /* 0x0003e40008141d46 */
[----:B-1----:R-:W-:Y:S01]  /*1e6d0*/  MOV R2, 0x1e700 ;  /* 0x0001e70000027802 */ /* 0x002fe20000000f00 */
[----:B------:R-:W-:Y:S02]  /*1e6e0*/  IMAD.MOV.U32 R3, RZ, RZ, 0x181f ;  /* 0x0000181fff037424 */ /* 0x000fe400078e00ff */
[----:B------:R-:W-:Y:S05]  /*1e6f0*/  CALL.REL.NOINC `($__internal_3_$__cuda_sm70_shflsync_idx_p) ;  /* 0x0000e86000007944 */ /* 0x000fea0003c00000 */
[----:B------:R-:W-:Y:S01]  /*1e700*/  MOV R241, R4 ;  /* 0x0000000400f17202 */ /* 0x000fe20000000f00 */
[----:B------:R-:W-:Y:S01]  /*1e710*/  IMAD.MOV.U32 R0, RZ, RZ, R244 ;  /* 0x000000ffff007224 */ /* 0x000fe200078e00f4 */
[----:B------:R-:W-:Y:S01]  /*1e720*/  MOV R3, 0x181f ;  /* 0x0000181f00037802 */ /* 0x000fe20000000f00 */
[----:B------:R-:W-:Y:S01]  /*1e730*/  IMAD.MOV.U32 R242, RZ, RZ, 0x2 ;  /* 0x00000002fff27424 */ /* 0x000fe200078e00ff */
[----:B------:R-:W-:Y:S01]  /*1e740*/  MOV R2, 0x1e770 ;  /* 0x0001e77000027802 */ /* 0x000fe20000000f00 */
[----:B------:R-:W-:Y:S02]  /*1e750*/  IMAD.MOV.U32 R243, RZ, RZ, -0x1 ;  /* 0xfffffffffff37424 */ /* 0x000fe400078e00ff */
[----:B------:R-:W-:Y:S05]  /*1e760*/  CALL.REL.NOINC `($__internal_3_$__cuda_sm70_shflsync_idx_p) ;  /* 0x0000e7f000007944 */ /* 0x000fea0003c00000 */
[----:B------:R-:W-:Y:S01]  /*1e770*/  MOV R2, R244 ;  /* 0x000000f400027202 */ /* 0x000fe20000000f00 */
[----:B------:R-:W-:-:S05]  /*1e780*/  BRA `(.L_x_1446) ;  /* 0xfffee72000007947 */ /* 0x000fca000383ffff */
.L_x_1307:
        /* <DEDUP_REMOVED lines=8> */
.L_x_1308:
        /* <DEDUP_REMOVED lines=21> */
[----:B------:R1:W-:Y:S04]  /*1e960*/  LDGSTS.E.BYPASS.LTC128B.128 [R237+0x5080], [R152.64], !P2 ;  /* 0x0508000098ed7fae */ /* 0x0003e8000d101d46 */
        /* <DEDUP_REMOVED lines=41> */
.L_x_1309:
        /* <DEDUP_REMOVED lines=8> */
.L_x_1314:
[----:B------:R-:W-:Y:S01]  /*1ec80*/  MOV R3, 0x1c1f ;  /* 0x00001c1f00037802 */ /* 0x000fe20000000f00 */
[----:B------:R-:W-:Y:S01]  /*1ec90*/  IMAD.MOV.U32 R241, RZ, RZ, R158 ;  /* 0x000000fffff17224 */ /* 0x000fe200078e009e */
[----:B------:R-:W-:Y:S01]  /*1eca0*/  MOV R243, 0xffffffff ;  /* 0xffffffff00f37802 */ /* 0x000fe20000000f00 */
[----:B------:R-:W-:Y:S01]  /*1ecb0*/  IMAD.MOV.U32 R242, RZ, RZ, 0x1 ;  /* 0x00000001fff27424 */ /* 0x000fe200078e00ff */
[----:B------:R-:W-:Y:S02]  /*1ecc0*/  MOV R2, 0x1ece0 ;  /* 0x0001ece000027802 */ /* 0x000fe40000000f00 */
[----:B-1----:R-:W-:Y:S05]  /*1ecd0*/  CALL.REL.NOINC `($__internal_3_$__cuda_sm70_shflsync_idx_p) ;  /* 0x0000e28000007944 */ /* 0x002fea0003c00000 */
[----:B------:R-:W-:Y:S01]  /*1ece0*/  MOV R2, R244 ;  /* 0x000000f400027202 */ /* 0x000fe20000000f00 */
[----:B------:R-:W-:-:S05]  /*1ecf0*/  BRA `(.L_x_1450) ;  /* 0xfffef3b000007947 */ /* 0x000fca000383ffff */
.L_x_1319:
[----:B------:R-:W-:Y:S01]  /*1ed00*/  MOV R3, 0x1c1f ;  /* 0x00001c1f00037802 */ /* 0x000fe20000000f00 */
[----:B------:R-:W-:Y:S01]  /*1ed10*/  IMAD.MOV.U32 R241, RZ, RZ, R158 ;  /* 0x000000fffff17224 */ /* 0x000fe200078e009e */
[----:B------:R-:W-:Y:S01]  /*1ed20*/  MOV R243, 0xffffffff ;  /* 0xffffffff00f37802 */ /* 0x000fe20000000f00 */
[----:B------:R-:W-:Y:S01]  /*1ed30*/  IMAD.MOV.U32 R242, RZ, RZ, 0x2 ;  /* 0x00000002fff27424 */ /* 0x000fe200078e00ff */
[----:B------:R-:W-:Y:S02]  /*1ed40*/  MOV R2, 0x1ed60 ;  /* 0x0001ed6000027802 */ /* 0x000fe40000000f00 */
[----:B-12---:R-:W-:Y:S05]  /*1ed50*/  CALL.REL.NOINC `($__internal_3_$__cuda_sm70_shflsync_idx_p) ;  /* 0x0000e20000007944 */ /* 0x006fea0003c00000 */
[----:B------:R-:W-:Y:S01]  /*1ed60*/  MOV R154, R244 ;  /* 0x000000f4009a7202 */ /* 0x000fe20000000f00 */
[----:B------:R-:W-:-:S05]  /*1ed70*/  BRA `(.L_x_1451) ;  /* 0xfffef55000007947 */ /* 0x000fca000383ffff */
.L_x_1324:
[----:B------:R-:W-:Y:S01]  /*1ed80*/  MOV R3, 0x1c1f ;  /* 0x00001c1f00037802 */ /* 0x000fe20000000f00 */
[----:B------:R-:W-:Y:S01]  /*1ed90*/  IMAD.MOV.U32 R241, RZ, RZ, R158 ;  /* 0x000000fffff17224 */ /* 0x000fe200078e009e */
[----:B------:R-:W-:Y:S01]  /*1eda0*/  MOV R243, 0xffffffff ;  /* 0xffffffff00f37802 */ /* 0x000fe20000000f00 */
[----:B------:R-:W-:Y:S01]  /*1edb0*/  IMAD.MOV.U32 R242, RZ, RZ, 0x3 ;  /* 0x00000003fff27424 */ /* 0x000fe200078e00ff */
[----:B------:R-:W-:Y:S02]  /*1edc0*/  MOV R2, 0x1ede0 ;  /* 0x0001ede000027802 */ /* 0x000fe40000000f00 */
[----:B-123--:R-:W-:Y:S05]  /*1edd0*/  CALL.REL.NOINC `($__internal_3_$__cuda_sm70_shflsync_idx_p) ;  /* 0x0000e18000007944 */ /* 0x00efea0003c00000 */
[----:B------:R-:W-:Y:S01]  /*1ede0*/  MOV R3, R244 ;  /* 0x000000f400037202 */ /* 0x000fe20000000f00 */
[----:B------:R-:W-:-:S05]  /*1edf0*/  BRA `(.L_x_1452) ;  /* 0xfffeff9000007947 */ /* 0x000fca000383ffff */
.L_x_1329:
[----:B------:R-:W-:Y:S02]  /*1ee00*/  MOV R3, 0x2 ;  /* 0x0000000200037802 */ /* 0x000fe40000000f00 */
[----:B------:R-:W-:Y:S02]  /*1ee10*/  MOV R2, 0x1ee30 ;  /* 0x0001ee3000027802 */ /* 0x000fe40000000f00 */
[----:B--234-:R-:W-:Y:S05]  /*1ee20*/  CALL.REL.NOINC `($__internal_2_$__cuda_sm70_shflsync_bfly_p) ;  /* 0x0000e0d000007944 */ /* 0x01cfea0003c00000 */
[----:B------:R-:W-:Y:S01]  /*1ee30*/  MOV R0, R158 ;  /* 0x0000009e00007202 */ /* 0x000fe20000000f00 */
[----:B------:R-:W-:-:S05]  /*1ee40*/  BRA `(.L_x_1453) ;  /* 0xffff070000007947 */ /* 0x000fca000383ffff */
.L_x_1330:
[----:B------:R-:W-:Y:S02]  /*1ee50*/  MOV R3, 0x1 ;  /* 0x0000000100037802 */ /* 0x000fe40000000f00 */
[----:B------:R-:W-:Y:S02]  /*1ee60*/  MOV R2, 0x1ee80 ;  /* 0x0001ee8000027802 */ /* 0x000fe40000000f00 */
[----:B---34-:R-:W-:Y:S05]  /*1ee70*/  CALL.REL.NOINC `($__internal_2_$__cuda_sm70_shflsync_bfly_p) ;  /* 0x0000e08000007944 */ /* 0x018fea0003c00000 */
[----:B------:R-:W-:Y:S01]  /*1ee80*/  IMAD.MOV.U32 R3, RZ, RZ, 0x2 ;  /* 0x00000002ff037424 */ /* 0x000fe200078e00ff */
[----:B------:R-:W-:Y:S01]  /*1ee90*/  FMNMX.FTZ R154, R4, R158, !PT ;  /* 0x0000009e049a7209 */ /* 0x000fe20007810000 */
[----:B------:R-:W-:Y:S01]  /*1eea0*/  IMAD.MOV.U32 R4, RZ, RZ, R153 ;  /* 0x000000ffff047224 */ /* 0x000fe200078e0099 */
[----:B------:R-:W-:Y:S02]  /*1eeb0*/  MOV R2, 0x1eed0 ;  /* 0x0001eed000027802 */ /* 0x000fe40000000f00 */
[----:B------:R-:W-:Y:S05]  /*1eec0*/  CALL.REL.NOINC `($__internal_2_$__cuda_sm70_shflsync_bfly_p) ;  /* 0x0000e03000007944 */ /* 0x000fea0003c00000 */
[----:B------:R-:W-:Y:S01]  /*1eed0*/  FMNMX.FTZ R4, R153, R158, !PT ;  /* 0x0000009e99047209 */ /* 0x000fe20007810000 */
[----:B------:R-:W-:Y:S01]  /*1eee0*/  IMAD.MOV.U32 R3, RZ, RZ, 0x1 ;  /* 0x00000001ff037424 */ /* 0x000fe200078e00ff */
[----:B------:R-:W-:Y:S02]  /*1eef0*/  MOV R2, 0x1ef10 ;  /* 0x0001ef1000027802 */ /* 0x000fe40000000f00 */
[----:B------:R-:W-:Y:S05]  /*1ef00*/  CALL.REL.NOINC `($__internal_2_$__cuda_sm70_shflsync_bfly_p) ;  /* 0x0000dff000007944 */ /* 0x000fea0003c00000 */
        /* <DEDUP_REMOVED lines=14> */
[----:B------:R-:W-:Y:S01]  /*1eff0*/  IMAD.MOV.U32 R3, RZ, RZ, 0x1 ;  /* 0x00000001ff037424 */ /* 0x000fe200078e00ff */
[----:B------:R-:W-:Y:S02]  /*1f000*/  FMNMX.FTZ R6, R6, R158, !PT ;  /* 0x0000009e06067209 */ /* 0x000fe40007810000 */
[----:B------:R-:W-:Y:S03]  /*1f010*/  MOV R2, 0x1f040 ;  /* 0x0001f04000027802 */ /* 0x000fe60000000f00 */
[----:B------:R-:W-:Y:S02]  /*1f020*/  IMAD.MOV.U32 R4, RZ, RZ, R6 ;  /* 0x000000ffff047224 */ /* 0x000fe400078e0006 */
[----:B------:R-:W-:Y:S05]  /*1f030*/  CALL.REL.NOINC `($__internal_2_$__cuda_sm70_shflsync_bfly_p) ;  /* 0x0000dec000007944 */ /* 0x000fea0003c00000 */
[----:B------:R-:W-:Y:S01]  /*1f040*/  MOV R3, R158 ;  /* 0x0000009e00037202 */ /* 0x000fe20000000f00 */
[----:B------:R-:W-:-:S05]  /*1f050*/  BRA `(.L_x_1454) ;  /* 0xffff05e000007947 */ /* 0x000fca000383ffff */
.L_x_1339:
        /* <DEDUP_REMOVED lines=8> */
.L_x_1340:
        /* <DEDUP_REMOVED lines=10> */
[----:B------:R1:W5:Y:S01]  /*1f180*/  LDL R8, [R1+0x94] ;  /* 0x0000940001087983 */ /* 0x0003620000100800 */
[----:B------:R-:W-:Y:S01]  /*1f190*/  MOV R243, 0xffffffff ;  /* 0xffffffff00f37802 */ /* 0x000fe20000000f00 */
[C---:B------:R-:W-:Y:S05]  /*1f1a0*/  IMAD.X R11, R9.reuse, 0x1, R215, P0 ;  /* 0x00000001090b7824 */ /* 0x040fea00000e06d7 */
[----:B------:R-:W-:Y:S01]  /*1f1b0*/  @!PT LDS RZ, [RZ] ;  /* 0x00000000fffff984 */ /* 0x000fe20000000800 */
[----:B------:R-:W-:Y:S01]  /*1f1c0*/  @!PT LDS RZ, [RZ] ;  /* 0x00000000fffff984 */ /* 0x000fe20000000800 */
[----:B------:R-:W-:Y:S01]  /*1f1d0*/  @!PT LDS RZ, [RZ] ;  /* 0x00000000fffff984 */ /* 0x000fe20000000800 */
[----:B------:R1:W-:Y:S01]  /*1f1e0*/  LDGSTS.E.BYPASS.LTC128B.128 [R239], [R10.64], !P3 ;  /* 0x000000000aef7fae */ /* 0x0003e2000d901d46 */
[----:B--2---:R-:W-:Y:S02]  /*1f1f0*/  ISETP.GE.AND P1, PT, R2, c[0x0][0x1d4], PT ;  /* 0x0000750002007a0c */ /* 0x004fe40003f26270 */
[----:B------:R-:W-:Y:S05]  /*1f200*/  IADD3 R2, P0, R244, R212, RZ ;  /* 0x000000d4f4027210 */ /* 0x000fea0007f1e0ff */
[----:B------:R-:W-:Y:S06]  /*1f210*/  IMAD.X R3, R9, 0x1, R213, P0 ;  /* 0x0000000109037824 */ /* 0x000fec00000e06d5 */
        /* <DEDUP_REMOVED lines=11> */
[----:B------:R-:W-:Y:S01]  /*1f2d0*/  IADD3 R2, P0, R244, R214, RZ ;  /* 0x000000d6f4027210 */ /* 0x000fe20007f1e0ff */
[----:B------:R-:W-:Y:S02]  /*1f2e0*/  IMAD.MOV.U32 R241, RZ, RZ, R4 ;  /* 0x000000fffff17224 */ /* 0x000fe400078e0004 */
[----:B------:R-:W-:Y:S02]  /*1f2f0*/  IMAD.MOV.U32 R242, RZ, RZ, 0x2 ;  /* 0x00000002fff27424 */ /* 0x000fe400078e00ff */
[----:B------:R-:W-:Y:S02]  /*1f300*/  IMAD.X R3, R9, 0x1, R215, P0 ;  /* 0x0000000109037824 */ /* 0x000fe400000e06d7 */
[----:B------:R-:W-:Y:S03]  /*1f310*/  IMAD.MOV.U32 R243, RZ, RZ, -0x1 ;  /* 0xfffffffffff37424 */ /* 0x000fe600078e00ff */
        /* <DEDUP_REMOVED lines=23> */
.L_x_1343:
        /* <DEDUP_REMOVED lines=8> */
.L_x_1344:
        /* <DEDUP_REMOVED lines=16> */
[----:B------:R1:W-:Y:S01]  /*1f610*/  LDGSTS.E.BYPASS.LTC128B.128 [R237+0x5080], [R156.64], !P3 ;  /* 0x050800009ced7fae */ /* 0x0003e2000d901d46 */
        /* <DEDUP_REMOVED lines=42> */
.L_x_1345:
[----:B------:R-:W-:Y:S02]  /*1f8c0*/  MOV R3, 0x2 ;  /* 0x0000000200037802 */ /* 0x000fe40000000f00 */
[----:B------:R-:W-:Y:S02]  /*1f8d0*/  MOV R2, 0x1f8f0 ;  /* 0x0001f8f000027802 */ /* 0x000fe40000000f00 */
[----:B------:R-:W-:Y:S05]  /*1f8e0*/  CALL.REL.NOINC `($__internal_2_$__cuda_sm70_shflsync_bfly_p) ;  /* 0x0000d61000007944 */ /* 0x000fea0003c00000 */
[----:B------:R-:W-:Y:S01]  /*1f8f0*/  MOV R155, R158 ;  /* 0x0000009e009b7202 */ /* 0x000fe20000000f00 */
[----:B------:R-:W-:-:S05]  /*1f900*/  BRA `(.L_x_1459) ;  /* 0xffff344000007947 */ /* 0x000fca000383ffff */
.L_x_1346:
[----:B------:R-:W-:Y:S01]  /*1f910*/  MOV R3, 0x1 ;  /* 0x0000000100037802 */ /* 0x000fe20000000f00 */
[----:B-1----:R-:W-:Y:S01]  /*1f920*/  IMAD.MOV.U32 R4, RZ, RZ, R155 ;  /* 0x000000ffff047224 */ /* 0x002fe200078e009b */
[----:B------:R-:W-:Y:S02]  /*1f930*/  MOV R2, 0x1f950 ;  /* 0x0001f95000027802 */ /* 0x000fe40000000f00 */
[----:B------:R-:W-:Y:S05]  /*1f940*/  CALL.REL.NOINC `($__internal_2_$__cuda_sm70_shflsync_bfly_p) ;  /* 0x0000d5b000007944 */ /* 0x000fea0003c00000 */
[----:B------:R-:W-:Y:S01]  /*1f950*/  IMAD.MOV.U32 R4, RZ, RZ, R156 ;  /* 0x000000ffff047224 */ /* 0x000fe200078e009c */
[----:B------:R-:W-:Y:S01]  /*1f960*/  FMNMX.FTZ R155, R155, R158, !PT ;  /* 0x0000009e9b9b7209 */ /* 0x000fe20007810000 */
[----:B------:R-:W-:Y:S01]  /*1f970*/  IMAD.MOV.U32 R3, RZ, RZ, 0x2 ;  /* 0x00000002ff037424 */ /* 0x000fe200078e00ff */
        /* <DEDUP_REMOVED lines=24> */
[----:B------:R-:W-:Y:S01]  /*1fb00*/  MOV R2, R158 ;  /* 0x0000009e00027202 */ /* 0x000fe20000000f00 */
[----:B------:R-:W-:-:S05]  /*1fb10*/  BRA `(.L_x_1460) ;  /* 0xffff332000007947 */ /* 0x000fca000383ffff */
.L_x_1349:
[----:B------:R-:W-:Y:S01]  /*1fb20*/  MOV R3, 0x181f ;  /* 0x0000181f00037802 */ /* 0x000fe20000000f00 */
[----:B------:R-:W-:Y:S01]  /*1fb30*/  IMAD.MOV.U32 R241, RZ, RZ, R0 ;  /* 0x000000fffff17224 */ /* 0x000fe200078e0000 */
[----:B------:R-:W-:Y:S01]  /*1fb40*/  MOV R243, 0xffffffff ;  /* 0xffffffff00f37802 */ /* 0x000fe20000000f00 */
[----:B------:R-:W-:Y:S01]  /*1fb50*/  IMAD.MOV.U32 R242, RZ, RZ, RZ ;  /* 0x000000fffff27224 */ /* 0x000fe200078e00ff */
[----:B------:R-:W-:Y:S02]  /*1fb60*/  MOV R2, 0x1fb80 ;  /* 0x0001fb8000027802 */ /* 0x000fe40000000f00 */
[----:B-1234-:R-:W-:Y:S05]  /*1fb70*/  CALL.REL.NOINC `($__internal_3_$__cuda_sm70_shflsync_idx_p) ;  /* 0x0000d3e000007944 */ /* 0x01efea0003c00000 */
[----:B------:R-:W-:Y:S01]  /*1fb80*/  MOV R7, R244 ;  /* 0x000000f400077202 */ /* 0x000fe20000000f00 */
[----:B------:R-:W-:-:S05]  /*1fb90*/  BRA `(.L_x_1461) ;  /* 0xffff51d000007947 */ /* 0x000fca000383ffff */
.L_x_1352:
        /* <DEDUP_REMOVED lines=8> */
.L_x_1353:
        /* <DEDUP_REMOVED lines=16> */
[----:B------:R-:W-:Y:S06]  /*1fd20*/  IMAD.X R3, R7, 0x1, R214, P0 ;  /* 0x0000000107037824 */ /* 0x000fec00000e06d6 */
[----:B------:R-:W-:Y:S01]  /*1fd30*/  @!PT LDS RZ, [RZ] ;  /* 0x00000000fffff984 */ /* 0x000fe20000000800 */
[----:B------:R-:W-:Y:S01]  /*1fd40*/  @!PT LDS RZ, [RZ] ;  /* 0x00000000fffff984 */ /* 0x000fe20000000800 */
[----:B------:R-:W-:Y:S01]  /*1fd50*/  @!PT LDS RZ, [RZ] ;  /* 0x00000000fffff984 */ /* 0x000fe20000000800 */
[----:B------:R1:W-:Y:S04]  /*1fd60*/  LDGSTS.E.BYPASS.LTC128B.128 [R237+0x5080], [R156.64], !P2 ;  /* 0x050800009ced7fae */ /* 0x0003e8000d101d46 */
[----:B------:R2:W-:Y:S02]  /*1fd70*/  LDGSTS.E.BYPASS.LTC128B.128 [R237+0x6880], [R2.64], !P1 ;  /* 0x0688000002ed7fae */ /* 0x0005e4000c901d46 */
[----:B--2---:R-:W-:Y:S01]  /*1fd80*/  MOV R2, 0x1fdb0 ;  /* 0x0001fdb000027802 */ /* 0x004fe20000000f00 */
[----:B------:R-:W-:Y:S02]  /*1fd90*/  IMAD.MOV.U32 R3, RZ, RZ, 0x181f ;  /* 0x0000181fff037424 */ /* 0x000fe400078e00ff */
[----:B-1----:R-:W-:Y:S05]  /*1fda0*/  CALL.REL.NOINC `($__internal_3_$__cuda_sm70_shflsync_idx_p) ;  /* 0x0000d1b000007944 */ /* 0x002fea0003c00000 */
        /* <DEDUP_REMOVED lines=35> */
.L_x_1354:
        /* <DEDUP_REMOVED lines=8> */
.L_x_1359:
        /* <DEDUP_REMOVED lines=8> */
.L_x_1364:
        /* <DEDUP_REMOVED lines=8> */
.L_x_1369:
        /* <DEDUP_REMOVED lines=8> */
.L_x_1374:
[----:B------:R-:W-:Y:S02]  /*201e0*/  MOV R3, 0x2 ;  /* 0x0000000200037802 */ /* 0x000fe40000000f00 */
[----:B------:R-:W-:Y:S02]  /*201f0*/  MOV R2, 0x20210 ;  /* 0x0002021000027802 */ /* 0x000fe40000000f00 */
[----:B------:R-:W-:Y:S05]  /*20200*/  CALL.REL.NOINC `($__internal_2_$__cuda_sm70_shflsync_bfly_p) ;  /* 0x0000ccf000007944 */ /* 0x000fea0003c00000 */
[----:B------:R-:W-:Y:S01]  /*20210*/  MOV R155, R158 ;  /* 0x0000009e009b7202 */ /* 0x000fe20000000f00 */
[----:B------:R-:W-:-:S05]  /*20220*/  BRA `(.L_x_1468) ;  /* 0xffff72e000007947 */ /* 0x000fca000383ffff */
.L_x_1375:
        /* <DEDUP_REMOVED lines=33> */
.L_x_1377:
[----:B------:R2:W5:Y:S01]  /*20440*/  LDL R4, [R1+0x74] ;  /* 0x0000740001047983 */ /* 0x0005620000100800 */
[----:B-1----:R-:W-:-:S02]  /*20450*/  MOV R3, 0x2 ;  /* 0x0000000200037802 */ /* 0x002fc40000000f00 */
[----:B------:R-:W-:Y:S02]  /*20460*/  MOV R2, 0x20480 ;  /* 0x0002048000027802 */ /* 0x000fe40000000f00 */
[----:B--2--5:R-:W-:Y:S05]  /*20470*/  CALL.REL.NOINC `($__internal_2_$__cuda_sm70_shflsync_bfly_p) ;  /* 0x0000ca8000007944 */ /* 0x024fea0003c00000 */
[----:B------:R-:W-:Y:S01]  /*20480*/  MOV R6, R158 ;  /* 0x0000009e00067202 */ /* 0x000fe20000000f00 */
[----:B------:R-:W-:Y:S05]  /*20490*/  BRA `(.L_x_1470) ;  /* 0xffff908000007947 */ /* 0x000fea000383ffff */
.L_x_1378:
[----:B------:R-:W-:Y:S01]  /*204a0*/  IMAD.MOV.U32 R4, RZ, RZ, R6 ;  /* 0x000000ffff047224 */ /* 0x000fe200078e0006 */
[----:B-1----:R-:W-:Y:S02]  /*204b0*/  MOV R3, 0x1 ;  /* 0x0000000100037802 */ /* 0x002fe40000000f00 */
[----:B------:R-:W-:Y:S02]  /*204c0*/  MOV R2, 0x204e0 ;  /* 0x000204e000027802 */ /* 0x000fe40000000f00 */
[----:B------:R-:W-:Y:S05]  /*204d0*/  CALL.REL.NOINC `($__internal_2_$__cuda_sm70_shflsync_bfly_p) ;  /* 0x0000ca2000007944 */ /* 0x000fea0003c00000 */
[----:B------:R1:W5:Y:S01]  /*204e0*/  LDL R4, [R1+0x78] ;  /* 0x0000780001047983 */ /* 0x0003620000100800 */
[----:B------:R-:W-:Y:S01]  /*204f0*/  FADD.FTZ R6, R6, R158 ;  /* 0x0000009e06067221 */ /* 0x000fe20000010000 */
[----:B------:R-:W-:Y:S02]  /*20500*/  MOV R3, 0x2 ;  /* 0x0000000200037802 */ /* 0x000fe40000000f00 */
[----:B------:R-:W-:Y:S02]  /*20510*/  MOV R2, 0x20530 ;  /* 0x0002053000027802 */ /* 0x000fe40000000f00 */
[----:B-1---5:R-:W-:Y:S05]  /*20520*/  CALL.REL.NOINC `($__internal_2_$__cuda_sm70_shflsync_bfly_p) ;  /* 0x0000c9d000007944 */ /* 0x022fea0003c00000 */
[----:B------:R-:W2:Y:S01]  /*20530*/  LDL.LU R0, [R1+0x78] ;  /* 0x0000780001007983 */ /* 0x000ea20000300800 */
[----:B------:R-:W-:Y:S02]  /*20540*/  MOV R3, 0x1 ;  /* 0x0000000100037802 */ /* 0x000fe40000000f00 */
[----:B------:R-:W-:Y:S01]  /*20550*/  MOV R2, 0x20590 ;  /* 0x0002059000027802 */ /* 0x000fe20000000f00 */
[----:B--2---:R-:W-:-:S05]  /*20560*/  FADD.FTZ R5, R0, R158 ;  /* 0x0000009e00057221 */ /* 0x004fca0000010000 */
[----:B------:R-:W-:Y:S02]  /*20570*/  MOV R4, R5 ;  /* 0x0000000500047202 */ /* 0x000fe40000000f00 */
        /* <DEDUP_REMOVED lines=23> */
[----:B------:R-:W-:Y:S05]  /*206f0*/  BRA `(.L_x_1471) ;  /* 0xffff8f5000007947 */ /* 0x000fea000383ffff */
.L_x_1398:
        /* <DEDUP_REMOVED lines=8> */
.L_x_1399:
[----:B------:R-:W-:Y:S01]  /*20780*/  IMAD.MOV.U32 R241, RZ, RZ, R11 ;  /* 0x000000fffff17224 */ /* 0x000fe200078e000b */
[----:B------:R-:W-:Y:S01]  /*20790*/  MOV R3, 0x181f ;  /* 0x0000181f00037802 */ /* 0x000fe20000000f00 */
[----:B------:R-:W-:Y:S01]  /*207a0*/  IMAD.MOV.U32 R242, RZ, RZ, RZ ;  /* 0x000000fffff27224 */ /* 0x000fe200078e00ff */
[----:B------:R-:W-:Y:S02]  /*207b0*/  MOV R243, 0xffffffff ;  /* 0xffffffff00f37802 */ /* 0x000fe40000000f00 */
[----:B------:R-:W-:-:S02]  /*207c0*/  MOV R2, 0x207e0 ;  /* 0x000207e000027802 */ /* 0x000fc40000000f00 */
[----:B-12--5:R-:W-:Y:S05]  /*207d0*/  CALL.REL.NOINC `($__internal_3_$__cuda_sm70_shflsync_idx_p) ;  /* 0x0000c78000007944 */ /* 0x026fea0003c00000 */
[----:B------:R-:W-:Y:S01]  /*207e0*/  MOV R2, R244 ;  /* 0x000000f400027202 */ /* 0x000fe20000000f00 */
[----:B------:R-:W-:Y:S05]  /*207f0*/  BRA `(.L_x_1473) ;  /* 0xffffbbe000007947 */ /* 0x000fea000383ffff */
.L_x_1402:
[----:B------:R-:W-:Y:S01]  /*20800*/  IMAD.MOV.U32 R241, RZ, RZ, R9 ;  /* 0x000000fffff17224 */ /* 0x000fe200078e0009 */
[----:B--2---:R-:W-:Y:S01]  /*20810*/  MOV R3, 0x181f ;  /* 0x0000181f00037802 */ /* 0x004fe20000000f00 */
[----:B------:R-:W-:Y:S01]  /*20820*/  IMAD.MOV.U32 R242, RZ, RZ, 0x1 ;  /* 0x00000001fff27424 */ /* 0x000fe200078e00ff */
[----:B------:R-:W-:-:S02]  /*20830*/  MOV R243, 0xffffffff ;  /* 0xffffffff00f37802 */ /* 0x000fc40000000f00 */
[----:B----4-:R-:W-:Y:S02]  /*20840*/  MOV R2, 0x20860 ;  /* 0x0002086000027802 */ /* 0x010fe40000000f00 */
[----:B-1-3--:R-:W-:Y:S05]  /*20850*/  CALL.REL.NOINC `($__internal_3_$__cuda_sm70_shflsync_idx_p) ;  /* 0x0000c70000007944 */ /* 0x00afea0003c00000 */
        /* <DEDUP_REMOVED lines=9> */
.L_x_1405:
[----:B------:R-:W-:Y:S01]  /*208f0*/  IMAD.MOV.U32 R241, RZ, RZ, R9 ;  /* 0x000000fffff17224 */ /* 0x000fe200078e0009 */
[----:B--2---:R-:W-:Y:S01]  /*20900*/  MOV R3, 0x181f ;  /* 0x0000181f00037802 */ /* 0x004fe20000000f00 */
[----:B------:R-:W-:Y:S01]  /*20910*/  IMAD.MOV.U32 R242, RZ, RZ, 0x2 ;  /* 0x00000002fff27424 */ /* 0x000fe200078e00ff */
[----:B------:R-:W-:Y:S02]  /*20920*/  MOV R243, 0xffffffff ;  /* 0xffffffff00f37802 */ /* 0x000fe40000000f00 */
[----:B------:R-:W-:-:S02]  /*20930*/  MOV R2, 0x20950 ;  /* 0x0002095000027802 */ /* 0x000fc40000000f00 */
[----:B-1-3--:R-:W-:Y:S05]  /*20940*/  CALL.REL.NOINC `($__internal_3_$__cuda_sm70_shflsync_idx_p) ;  /* 0x0000c61000007944 */ /* 0x00afea0003c00000 */
[----:B------:R-:W-:Y:S01]  /*20950*/  MOV R0, R244 ;  /* 0x000000f400007202 */ /* 0x000fe20000000f00 */
[----:B------:R-:W-:Y:S05]  /*20960*/  BRA `(.L_x_1475) ;  /* 0xffffbca000007947 */ /* 0x000fea000383ffff */
.L_x_1406:
[----:B------:R-:W-:Y:S01]  /*20970*/  IMAD.MOV.U32 R241, RZ, RZ, R11 ;  /* 0x000000fffff17224 */ /* 0x000fe200078e000b */
[----:B--2---:R-:W-:Y:S01]  /*20980*/  MOV R3, 0x181f ;  /* 0x0000181f00037802 */ /* 0x004fe20000000f00 */
[----:B------:R-:W-:Y:S01]  /*20990*/  IMAD.MOV.U32 R242, RZ, RZ, 0x2 ;  /* 0x00000002fff27424 */ /* 0x000fe200078e00ff */
[----:B------:R-:W-:-:S02]  /*209a0*/  MOV R243, 0xffffffff ;  /* 0xffffffff00f37802 */ /* 0x000fc40000000f00 */
[----:B------:R-:W-:Y:S02]  /*209b0*/  MOV R2, 0x209d0 ;  /* 0x000209d000027802 */ /* 0x000fe40000000f00 */
[----:B-1-34-:R-:W-:Y:S05]  /*209c0*/  CALL.REL.NOINC `($__internal_3_$__cuda_sm70_shflsync_idx_p) ;  /* 0x0000c59000007944 */ /* 0x01afea0003c00000 */
[----:B------:R-:W-:Y:S01]  /*209d0*/  MOV R2, R244 ;  /* 0x000000f400027202 */ /* 0x000fe20000000f00 */
[----:B------:R-:W-:Y:S05]  /*209e0*/  BRA `(.L_x_1476) ;  /* 0xffffbc4000007947 */ /* 0x000fea000383ffff */
.L_x_1409:
[----:B------:R-:W-:Y:S01]  /*209f0*/  IMAD.MOV.U32 R241, RZ, RZ, R9 ;  /* 0x000000fffff17224 */ /* 0x000fe200078e0009 */
[----:B-1----:R-:W-:Y:S01]  /*20a00*/  MOV R3, 0x181f ;  /* 0x0000181f00037802 */ /* 0x002fe20000000f00 */
[----:B------:R-:W-:Y:S01]  /*20a10*/  IMAD.MOV.U32 R242, RZ, RZ, 0x3 ;  /* 0x00000003fff27424 */ /* 0x000fe200078e00ff */
[----:B------:R-:W-:Y:S02]  /*20a20*/  MOV R243, 0xffffffff ;  /* 0xffffffff00f37802 */ /* 0x000fe40000000f00 */
[----:B---3--:R-:W-:Y:S02]  /*20a30*/  MOV R2, 0x20a50 ;  /* 0x00020a5000027802 */ /* 0x008fe40000000f00 */
[----:B--2-4-:R-:W-:Y:S05]  /*20a40*/  CALL.REL.NOINC `($__internal_3_$__cuda_sm70_shflsync_idx_p) ;  /* 0x0000c51000007944 */ /* 0x014fea0003c00000 */
        /* <DEDUP_REMOVED lines=9> */
.L_x_1412:
[----:B------:R-:W-:Y:S01]  /*20ae0*/  IMAD.MOV.U32 R241, RZ, RZ, R9 ;  /* 0x000000fffff17224 */ /* 0x000fe200078e0009 */
[----:B--2---:R-:W-:Y:S01]  /*20af0*/  MOV R3, 0x181f ;  /* 0x0000181f00037802 */ /* 0x004fe20000000f00 */
[----:B------:R-:W-:Y:S01]  /*20b00*/  IMAD.MOV.U32 R242, RZ, RZ, 0x4 ;  /* 0x00000004fff27424 */ /* 0x000fe200078e00ff */
[----:B------:R-:W-:-:S02]  /*20b10*/  MOV R243, 0xffffffff ;  /* 0xffffffff00f37802 */ /* 0x000fc40000000f00 */
[----:B---3--:R-:W-:Y:S02]  /*20b20*/  MOV R2, 0x20b40 ;  /* 0x00020b4000027802 */ /* 0x008fe40000000f00 */
[----:B-1--4-:R-:W-:Y:S05]  /*20b30*/  CALL.REL.NOINC `($__internal_3_$__cuda_sm70_shflsync_idx_p) ;  /* 0x0000c42000007944 */ /* 0x012fea0003c00000 */
[----:B------:R-:W-:Y:S01]  /*20b40*/  MOV R0, R244 ;  /* 0x000000f400007202 */ /* 0x000fe20000000f00 */
[----:B------:R-:W-:Y:S05]  /*20b50*/  BRA `(.L_x_1478) ;  /* 0xffffbd0000007947 */ /* 0x000fea000383ffff */
.L_x_1413:
[----:B------:R-:W-:Y:S01]  /*20b60*/  IMAD.MOV.U32 R241, RZ, RZ, R11 ;  /* 0x000000fffff17224 */ /* 0x000fe200078e000b */
[----:B--2---:R-:W-:Y:S01]  /*20b70*/  MOV R3, 0x181f ;  /* 0x0000181f00037802 */ /* 0x004fe20000000f00 */
[----:B------:R-:W-:Y:S01]  /*20b80*/  IMAD.MOV.U32 R242, RZ, RZ, 0x4 ;  /* 0x00000004fff27424 */ /* 0x000fe200078e00ff */
[----:B------:R-:W-:Y:S02]  /*20b90*/  MOV R243, 0xffffffff ;  /* 0xffffffff00f37802 */ /* 0x000fe40000000f00 */
[----:B---3--:R-:W-:Y:S02]  /*20ba0*/  MOV R2, 0x20bc0 ;  /* 0x00020bc000027802 */ /* 0x008fe40000000f00 */
[----:B-1--4-:R-:W-:Y:S05]  /*20bb0*/  CALL.REL.NOINC `($__internal_3_$__cuda_sm70_shflsync_idx_p) ;  /* 0x0000c3a000007944 */ /* 0x012fea0003c00000 */
[----:B------:R-:W-:Y:S01]  /*20bc0*/  MOV R2, R244 ;  /* 0x000000f400027202 */ /* 0x000fe20000000f00 */
[----:B------:R-:W-:Y:S05]  /*20bd0*/  BRA `(.L_x_1479) ;  /* 0xffffbca000007947 */ /* 0x000fea000383ffff */
.L_x_1416:
[----:B------:R-:W-:Y:S01]  /*20be0*/  IMAD.MOV.U32 R241, RZ, RZ, R9 ;  /* 0x000000fffff17224 */ /* 0x000fe200078e0009 */
[----:B---3--:R-:W-:Y:S01]  /*20bf0*/  MOV R3, 0x181f ;  /* 0x0000181f00037802 */ /* 0x008fe20000000f00 */
[----:B------:R-:W-:Y:S01]  /*20c00*/  IMAD.MOV.U32 R242, RZ, RZ, 0x5 ;  /* 0x00000005fff27424 */ /* 0x000fe200078e00ff */
[----:B------:R-:W-:-:S02]  /*20c10*/  MOV R243, 0xffffffff ;  /* 0xffffffff00f37802 */ /* 0x000fc40000000f00 */
[----:B------:R-:W-:Y:S02]  /*20c20*/  MOV R2, 0x20c40 ;  /* 0x00020c4000027802 */ /* 0x000fe40000000f00 */
[----:B-12-4-:R-:W-:Y:S05]  /*20c30*/  CALL.REL.NOINC `($__internal_3_$__cuda_sm70_shflsync_idx_p) ;  /* 0x0000c32000007944 */ /* 0x016fea0003c00000 */
        /* <DEDUP_REMOVED lines=9> */
.L_x_1419:
[----:B------:R-:W-:Y:S01]  /*20cd0*/  IMAD.MOV.U32 R241, RZ, RZ, R9 ;  /* 0x000000fffff17224 */ /* 0x000fe200078e0009 */
[----:B--2---:R-:W-:Y:S01]  /*20ce0*/  MOV R3, 0x181f ;  /* 0x0000181f00037802 */ /* 0x004fe20000000f00 */
[----:B------:R-:W-:Y:S01]  /*20cf0*/  IMAD.MOV.U32 R242, RZ, RZ, 0x6 ;  /* 0x00000006fff27424 */ /* 0x000fe200078e00ff */
[----:B------:R-:W-:Y:S02]  /*20d00*/  MOV R243, 0xffffffff ;  /* 0xffffffff00f37802 */ /* 0x000fe40000000f00 */
[----:B---3--:R-:W-:-:S02]  /*20d10*/  MOV R2, 0x20d30 ;  /* 0x00020d3000027802 */ /* 0x008fc40000000f00 */
[----:B-1--4-:R-:W-:Y:S05]  /*20d20*/  CALL.REL.NOINC `($__internal_3_$__cuda_sm70_shflsync_idx_p) ;  /* 0x0000c23000007944 */ /* 0x012fea0003c00000 */
[----:B------:R-:W-:Y:S01]  /*20d30*/  MOV R0, R244 ;  /* 0x000000f400007202 */ /* 0x000fe20000000f00 */
[----:B------:R-:W-:Y:S05]  /*20d40*/  BRA `(.L_x_1481) ;  /* 0xffffbd6000007947 */ /* 0x000fea000383ffff */
.L_x_1420:
        /* <DEDUP_REMOVED lines=8> */
.L_x_1423:
[----:B------:R-:W-:Y:S01]  /*20dd0*/  IMAD.MOV.U32 R241, RZ, RZ, R9 ;  /* 0x000000fffff17224 */ /* 0x000fe200078e0009 */
[----:B---3--:R-:W-:Y:S01]  /*20de0*/  MOV R3, 0x181f ;  /* 0x0000181f00037802 */ /* 0x008fe20000000f00 */
[----:B------:R-:W-:Y:S01]  /*20df0*/  IMAD.MOV.U32 R242, RZ, RZ, 0x7 ;  /* 0x00000007fff27424 */ /* 0x000fe200078e00ff */
[----:B------:R-:W-:Y:S02]  /*20e00*/  MOV R243, 0xffffffff ;  /* 0xffffffff00f37802 */ /* 0x000fe40000000f00 */
[----:B------:R-:W-:Y:S02]  /*20e10*/  MOV R2, 0x20e30 ;  /* 0x00020e3000027802 */ /* 0x000fe40000000f00 */
[----:B-12-4-:R-:W-:Y:S05]  /*20e20*/  CALL.REL.NOINC `($__internal_3_$__cuda_sm70_shflsync_idx_p) ;  /* 0x0000c13000007944 */ /* 0x016fea0003c00000 */
        /* <DEDUP_REMOVED lines=9> */
        .type           $_ZN7cutlass13device_kernelIN5flash19enable_sm80_to_sm89INS1_16FlashAttnFwdSm80INS1_25CollectiveMainloopFwdSm80ILi4ELi1ELb0EN4cute5tupleIJNS5_1CILi128EEENS7_ILi48EEES8_EEELi128ENS_10bfloat16_tEfNS_4arch4Sm80ELb0ELb1ELb0ELb1ELb1ELb1ELb1ELb0EEENS1_21CollectiveEpilogueFwdINS6_IJS8_S8_S9_EEENS6_IJNS7_ILi1EEESH_SH_EEESB_SD_Li128ELb1ELb1ELb0ELb0EEENS1_19SingleTileSchedulerILb1ELb0ELb1ELi128EEEEEEEEEvNT_6ParamsE$_ZZN5flash25CollectiveMainloopFwdSm80ILi4ELi1ELb0EN4cute5tupleIJNS1_1CILi128EEENS3_ILi48EEES4_EEELi128EN7cutlass10bfloat16_tEfNS7_4arch4Sm80ELb0ELb1ELb0ELb1ELb1ELb1ELb1ELb0EE3mmaINS_16FlashAttnFwdSm80ISB_NS_21CollectiveEpilogueFwdINS2_IJS4_S4_S5_EEENS2_IJNS3_ILi1EEESG_SG_EEES8_SA_Li128ELb1ELb1ELb0ELb0EEENS_19SingleTileSchedulerILb1ELb0ELb1ELi128EEEE13SharedStorageENS1_6TensorINS1_11ArrayEngineIfLm128EEENS1_6LayoutINS2_IJNS2_IJNS3_ILi2EEESR_EEESR_NS3_ILi16EEEEEENS2_IJNS2_IJSG_SR_EEENS3_ILi4EEENS3_ILi8EEEEEEEEEENS_7SoftmaxILi4ELi0EEEEEbRKNSB_6ParamsERT0_RT1_iRKNS_16SeqlenInfoQKNewKILb1ELb1EEENS2_IJiiiiEEERT_ENKUlvE_clEv,@function
        .size           $_ZN7cutlass13device_kernelIN5flash19enable_sm80_to_sm89INS1_16FlashAttnFwdSm80INS1_25CollectiveMainloopFwdSm80ILi4ELi1ELb0EN4cute5tupleIJNS5_1CILi128EEENS7_ILi48EEES8_EEELi128ENS_10bfloat16_tEfNS_4arch4Sm80ELb0ELb1ELb0ELb1ELb1ELb1ELb1ELb0EEENS1_21CollectiveEpilogueFwdINS6_IJS8_S8_S9_EEENS6_IJNS7_ILi1EEESH_SH_EEESB_SD_Li128ELb1ELb1ELb0ELb0EEENS1_19SingleTileSchedulerILb1ELb0ELb1ELi128EEEEEEEEEvNT_6ParamsE$_ZZN5flash25CollectiveMainloopFwdSm80ILi4ELi1ELb0EN4cute5tupleIJNS1_1CILi128EEENS3_ILi48EEES4_EEELi128EN7cutlass10bfloat16_tEfNS7_4arch4Sm80ELb0ELb1ELb0ELb1ELb1ELb1ELb1ELb0EE3mmaINS_16FlashAttnFwdSm80ISB_NS_21CollectiveEpilogueFwdINS2_IJS4_S4_S5_EEENS2_IJNS3_ILi1EEESG_SG_EEES8_SA_Li128ELb1ELb1ELb0ELb0EEENS_19SingleTileSchedulerILb1ELb0ELb1ELi128EEEE13SharedStorageENS1_6TensorINS1_11ArrayEngineIfLm128EEENS1_6LayoutINS2_IJNS2_IJNS3_ILi2EEESR_EEESR_NS3_ILi16EEEEEENS2_IJNS2_IJSG_SR_EEENS3_ILi4EEENS3_ILi8EEEEEEEEEENS_7SoftmaxILi4ELi0EEEEEbRKNSB_6ParamsERT0_RT1_iRKNS_16SeqlenInfoQKNewKILb1ELb1EEENS2_IJiiiiEEERT_ENKUlvE_clEv,($__internal_2_$__cuda_sm70_shflsync_bfly_p - $_ZN7cutlass13device_kernelIN5flash19enable_sm80_to_sm89INS1_16FlashAttnFwdSm80INS1_25CollectiveMainloopFwdSm80ILi4ELi1ELb0EN4cute5tupleIJNS5_1CILi128EEENS7_ILi48EEES8_EEELi128ENS_10bfloat16_tEfNS_4arch4Sm80ELb0ELb1ELb0ELb1ELb1ELb1ELb1ELb0EEENS1_21CollectiveEpilogueFwdINS6_IJS8_S8_S9_EEENS6_IJNS7_ILi1EEESH_SH_EEESB_SD_Li128ELb1ELb1ELb0ELb0EEENS1_19SingleTileSchedulerILb1ELb0ELb1ELi128EEEEEEEEEvNT_6ParamsE$_ZZN5flash25CollectiveMainloopFwdSm80ILi4ELi1ELb0EN4cute5tupleIJNS1_1CILi128EEENS3_ILi48EEES4_EEELi128EN7cutlass10bfloat16_tEfNS7_4arch4Sm80ELb0ELb1ELb0ELb1ELb1ELb1ELb1ELb0EE3mmaINS_16FlashAttnFwdSm80ISB_NS_21CollectiveEpilogueFwdINS2_IJS4_S4_S5_EEENS2_IJNS3_ILi1EEESG_SG_EEES8_SA_Li128ELb1ELb1ELb0ELb0EEENS_19SingleTileSchedulerILb1ELb0ELb1ELi128EEEE13SharedStorageENS1_6TensorINS1_11ArrayEngineIfLm128EEENS1_6LayoutINS2_IJNS2_IJNS3_ILi2EEESR_EEESR_NS3_ILi16EEEEEENS2_IJNS2_IJSG_SR_EEENS3_ILi4EEENS3_ILi8EEEEEEEEEENS_7SoftmaxILi4ELi0EEEEEbRKNSB_6ParamsERT0_RT1_iRKNS_16SeqlenInfoQKNewKILb1ELb1EEENS2_IJiiiiEEERT_ENKUlvE_clEv)
$_ZN7cutlass13device_kernelIN5flash19enable_sm80_to_sm89INS1_16FlashAttnFwdSm80INS1_25CollectiveMainloopFwdSm80ILi4ELi1ELb0EN4cute5tupleIJNS5_1CILi128EEENS7_ILi48EEES8_EEELi128ENS_10bfloat16_tEfNS_4arch4Sm80ELb0ELb1ELb0ELb1ELb1ELb1ELb1ELb0EEENS1_21CollectiveEpilogueFwdINS6_IJS8_S8_S9_EEENS6_IJNS7_ILi1EEESH_SH_EEESB_SD_Li128ELb1ELb1ELb0ELb0EEENS1_19SingleTileSchedulerILb1ELb0ELb1ELi128EEEEEEEEEvNT_6ParamsE$_ZZN5flash25CollectiveMainloopFwdSm80ILi4ELi1ELb0EN4cute5tupleIJNS1_1CILi128EEENS3_ILi48EEES4_EEELi128EN7cutlass10bfloat16_tEfNS7_4arch4Sm80ELb0ELb1ELb0ELb1ELb1ELb1ELb1ELb0EE3mmaINS_16FlashAttnFwdSm80ISB_NS_21CollectiveEpilogueFwdINS2_IJS4_S4_S5_EEENS2_IJNS3_ILi1EEESG_SG_EEES8_SA_Li128ELb1ELb1ELb0ELb0EEENS_19SingleTileSchedulerILb1ELb0ELb1ELi128EEEE13SharedStorageENS1_6TensorINS1_11ArrayEngineIfLm128EEENS1_6LayoutINS2_IJNS2_IJNS3_ILi2EEESR_EEESR_NS3_ILi16EEEEEENS2_IJNS2_IJSG_SR_EEENS3_ILi4EEENS3_ILi8EEEEEEEEEENS_7SoftmaxILi4ELi0EEEEEbRKNSB_6ParamsERT0_RT1_iRKNS_16SeqlenInfoQKNewKILb1ELb1EEENS2_IJiiiiEEERT_ENKUlvE_clEv:
[----:B------:R-:W-:-:S05]  /*20ec0*/  IADD3 R20, R45, -c[0x0][0x20], RZ ;  /* 0x800008002d147a10 */ /* 0x000fca0007ffe0ff */
[----:B------:R-:W2:Y:S01]  /*20ed0*/  LDL.64 R12, [R20] ;  /* 0x00000000140c7983 */ /* 0x000ea20000100a00 */
[----:B------:R-:W-:-:S03]  /*20ee0*/  ULDC.64 UR4, c[0x0][0x118] ;  /* 0x0000460000047ab9 */ /* 0x000fc60000000a00 */
[----:B--2---:R-:W2:Y:S02]  /*20ef0*/  LD.E R44, [R12.64+0x11c] ;  /* 0x00011c040c2c7980 */ /* 0x004ea4000c101900 */
[----:B--2---:R-:W-:-:S13]  /*20f00*/  ISETP.GT.AND P0, PT, R44, RZ, PT ;  /* 0x000000ff2c00720c */ /* 0x004fda0003f04270 */
[----:B------:R-:W-:Y:S05]  /*20f10*/  @P0 BRA `(.L_x_1484) ;  /* 0x0000004000000947 */ /* 0x000fea0003800000 */
[----:B------:R-:W-:Y:S01]  /*20f20*/  MOV R2, R140 ;  /* 0x0000008c00027202 */ /* 0x000fe20000000f00 */
[----:B------:R-:W-:-:S04]  /*20f30*/  DEPBAR.LE SB0, 0x1 ;  /* 0x000080400000791a */ /* 0x000fc80000000000 */
[----:B------:R-:W-:-:S04]  /*20f40*/  MOV R3, 0x0 ;  /* 0x0000000000037802 */ /* 0x000fc80000000f00 */
[----:B------:R-:W-:Y:S05]  /*20f50*/  RET.REL.NODEC R2 `(_ZN7cutlass13device_kernelIN5flash19enable_sm80_to_sm89INS1_16FlashAttnFwdSm80INS1_25CollectiveMainloopFwdSm80ILi4ELi1ELb0EN4cute5tupleIJNS5_1CILi128EEENS7_ILi48EEES8_EEELi128ENS_10bfloat16_tEfNS_4arch4Sm80ELb0ELb1ELb0ELb1ELb1ELb1ELb1ELb0EEENS1_21CollectiveEpilogueFwdINS6_IJS8_S8_S9_EEENS6_IJNS7_ILi1EEESH_SH_EEESB_SD_Li128ELb1ELb1ELb0ELb0EEENS1_19SingleTileSchedulerILb1ELb0ELb1ELi128EEEEEEEEEvNT_6ParamsE) ;  /* 0xfffdf0a002007950 */ /* 0x000fea0003c3ffff */
.L_x_1484:
[----:B------:R1:W2:Y:S04]  /*20f60*/  LDL.64 R2, [R20+0x8] ;  /* 0x0000080014027983 */ /* 0x0002a80000100a00 */
[----:B------:R1:W3:Y:S04]  /*20f70*/  LDL.64 R14, [R20+0x18] ;  /* 0x00001800140e7983 */ /* 0x0002e80000100a00 */
[----:B------:R1:W4:Y:S04]  /*20f80*/  LDL.64 R18, [R20+0x20] ;  /* 0x0000200014127983 */ /* 0x0003280000100a00 */
[----:B------:R-:W3:Y:S04]  /*20f90*/  LD.E.U8 R11, [R12.64+0x138] ;  /* 0x000138040c0b7980 */ /* 0x000ee8000c101100 */
[----:B------:R-:W3:Y:S04]  /*20fa0*/  LD.E.64 R16, [R12.64+0x120] ;  /* 0x000120040c107980 */ /* 0x000ee8000c101b00 */
[----:B------:R2:W5:Y:S04]  /*20fb0*/  LD.E R30, [R12.64+0x164] ;  /* 0x000164040c1e7980 */ /* 0x000568000c101900 */
[----:B------:R2:W5:Y:S04]  /*20fc0*/  LD.E.64 R26, [R12.64+0x110] ;  /* 0x000110040c1a7980 */ /* 0x000568000c101b00 */
[----:B------:R2:W5:Y:S04]  /*20fd0*/  LD.E.64 R24, [R12.64+0x128] ;  /* 0x000128040c187980 */ /* 0x000568000c101b00 */
[----:B-1----:R-:W3:Y:S04]  /*20fe0*/  LDL.64 R20, [R20+0x10] ;  /* 0x0000100014147983 */ /* 0x002ee80000100a00 */
[----:B--2---:R3:W2:Y:S04]  /*20ff0*/  LD.E R36, [R2.64] ;  /* 0x0000000402247980 */ /* 0x0046a8000c101900 */
[----:B----4-:R1:W4:Y:S04]  /*21000*/  LD.E R37, [R18.64] ;  /* 0x0000000412257980 */ /* 0x010328000c101900 */
[----:B---3--:R3:W4:Y:S01]  /*21010*/  LD.E R2, [R14.64+0x20] ;  /* 0x000020040e027980 */ /* 0x008722000c101900 */
[----:B------:R-:W-:-:S03]  /*21020*/  ISETP.NE.AND P0, PT, R11, RZ, PT ;  /* 0x000000ff0b00720c */ /* 0x000fc60003f05270 */
[----:B------:R4:W5:Y:S04]  /*21030*/  LD.E R34, [R20.64] ;  /* 0x0000000414227980 */ /* 0x000968000c101900 */
[----:B---3--:R-:W3:Y:S01]  /*21040*/  LD.E.64 R14, [R12.64+0x130] ;  /* 0x000130040c0e7980 */ /* 0x008ee2000c101b00 */
[----:B--2---:R-:W-:-:S04]  /*21050*/  SHF.R.S32.HI R3, RZ, 0x1f, R36 ;  /* 0x0000001fff037819 */ /* 0x004fc80000011424 */
[----:B------:R-:W-:-:S04]  /*21060*/  LEA.HI R3, R3, R36, RZ, 0x3 ;  /* 0x0000002403037211 */ /* 0x000fc800078f18ff */
[----:B-1----:R-:W-:-:S05]  /*21070*/  LOP3.LUT R18, R3, 0xfffffff8, RZ, 0xc0, !PT ;  /* 0xfffffff803127812 */ /* 0x002fca00078ec0ff */
[----:B------:R-:W-:-:S04]  /*21080*/  IMAD.IADD R35, R36, 0x1, -R18 ;  /* 0x0000000124237824 */ /* 0x000fc800078e0a12 */
[----:B------:R-:W-:-:S05]  /*21090*/  IMAD.SHL.U32 R32, R35, 0x4, RZ ;  /* 0x0000000423207824 */ /* 0x000fca00078e00ff */
[----:B------:R-:W-:-:S04]  /*210a0*/  IADD3 R64, R32, 0x20, RZ ;  /* 0x0000002020407810 */ /* 0x000fc80007ffe0ff */
[----:B------:R-:W-:Y:S01]  /*210b0*/  ISETP.GE.AND P1, PT, R64, R44, PT ;  /* 0x0000002c4000720c */ /* 0x000fe20003f26270 */
[----:B----4-:R-:W-:Y:S01]  /*210c0*/  IMAD R20, R17, R2, RZ ;  /* 0x0000000211147224 */ /* 0x010fe200078e02ff */
[----:B------:R-:W-:Y:S02]  /*210d0*/  SHF.R.S32.HI R18, RZ, 0x1f, R2 ;  /* 0x0000001fff127819 */ /* 0x000fe40000011402 */
[----:B------:R-:W-:Y:S02]  /*210e0*/  SEL R11, RZ, 0xffffffff, P1 ;  /* 0xffffffffff0b7807 */ /* 0x000fe40000800000 */
[----:B------:R-:W-:Y:S02]  /*210f0*/  ISETP.GE.AND P2, PT, R32, R44, PT ;  /* 0x0000002c2000720c */ /* 0x000fe40003f46270 */
[----:B------:R-:W-:Y:S01]  /*21100*/  SHF.R.S32.HI R68, RZ, 0x3, R3 ;  /* 0x00000003ff447819 */ /* 0x000fe20000011403 */
[C---:B------:R-:W-:Y:S01]  /*21110*/  IMAD R20, R16.reuse, R18, R20 ;  /* 0x0000001210147224 */ /* 0x040fe200078e0214 */
[----:B------:R-:W-:Y:S01]  /*21120*/  SEL R3, RZ, 0x1, P2 ;  /* 0x00000001ff037807 */ /* 0x000fe20001000000 */
[----:B------:R-:W-:Y:S01]  /*21130*/  IMAD.SHL.U32 R11, R11, 0x2, RZ ;  /* 0x000000020b0b7824 */ /* 0x000fe200078e00ff */
[----:B------:R-:W-:Y:S01]  /*21140*/  LEA R33, R37, R68, 0x7 ;  /* 0x0000004425217211 */ /* 0x000fe200078e38ff */
[----:B------:R-:W-:-:S03]  /*21150*/  IMAD.WIDE.U32 R28, R16, R2, RZ ;  /* 0x00000002101c7225 */ /* 0x000fc600078e00ff */
[----:B------:R-:W-:Y:S01]  /*21160*/  LOP3.LUT R31, R11, 0x2, R3, 0xe2, !PT ;  /* 0x000000020b1f7812 */ /* 0x000fe200078ee203 */
[-C--:B---3--:R-:W-:Y:S02]  /*21170*/  IMAD R19, R15, R2.reuse, RZ ;  /* 0x000000020f137224 */ /* 0x088fe400078e02ff */
[----:B------:R-:W-:-:S04]  /*21180*/  IMAD.WIDE.U32 R22, R14, R2, RZ ;  /* 0x000000020e167225 */ /* 0x000fc800078e00ff */
[----:B------:R-:W-:Y:S01]  /*21190*/  IMAD R18, R14, R18, R19 ;  /* 0x000000120e127224 */ /* 0x000fe200078e0213 */
[----:B------:R-:W-:Y:S01]  /*211a0*/  LEA R2, R35, R33, 0x4 ;  /* 0x0000002123027211 */ /* 0x000fe200078e20ff */
[----:B------:R-:W-:Y:S02]  /*211b0*/  IMAD.IADD R21, R29, 0x1, R20 ;  /* 0x000000011d157824 */ /* 0x000fe400078e0214 */
[----:B------:R-:W-:Y:S01]  /*211c0*/  IMAD.IADD R19, R23, 0x1, R18 ;  /* 0x0000000117137824 */ /* 0x000fe200078e0212 */
[----:B------:R-:W-:Y:S05]  /*211d0*/  @!P0 BRA `(.L_x_1485) ;  /* 0x00004f2000008947 */ /* 0x000fea0003800000 */
[----:B-----5:R-:W-:Y:S01]  /*211e0*/  ISETP.NE.AND P0, PT, R30, 0x1, PT ;  /* 0x000000011e00780c */ /* 0x020fe20003f05270 */
[----:B------:R-:W-:-:S12]  /*211f0*/  BSSY B0, `(.L_x_1486) ;  /* 0x0000006000007945 */ /* 0x000fd80003800000 */
[----:B------:R-:W-:Y:S05]  /*21200*/  @!P0 BRA `(.L_x_1487) ;  /* 0x0000004000008947 */ /* 0x000fea0003800000 */
[----:B------:R1:W2:Y:S04]  /*21210*/  LD.E R3, [R12.64+0x168] ;  /* 0x000168040c037980 */ /* 0x0002a8000c101900 */
[----:B-1----:R-:W3:Y:S01]  /*21220*/  LD.E R12, [R12.64+0x16c] ;  /* 0x00016c040c0c7980 */ /* 0x002ee2000c101900 */
[----:B--2---:R-:W-:-:S05]  /*21230*/  IMAD.HI.U32 R2, R2, R3, RZ ;  /* 0x0000000302027227 */ /* 0x004fca00078e00ff */
[----:B---3--:R-:W-:Y:S02]  /*21240*/  SHF.R.U32.HI R2, RZ, R12, R2 ;  /* 0x0000000cff027219 */ /* 0x008fe40000011602 */
.L_x_1487:
[----:B------:R-:W-:Y:S05]  /*21250*/  BSYNC B0 ;  /* 0x0000000000007941 */ /* 0x000fea0003800000 */
.L_x_1486:
[----:B------:R-:W-:Y:S01]  /*21260*/  MOV R20, R28 ;  /* 0x0000001c00147202 */ /* 0x000fe20000000f00 */
[----:B------:R-:W-:Y:S01]  /*21270*/  IMAD R12, R17, R2, RZ ;  /* 0x00000002110c7224 */ /* 0x000fe200078e02ff */
[----:B------:R-:W-:Y:S01]  /*21280*/  MOV R18, R22 ;  /* 0x0000001600127202 */ /* 0x000fe20000000f00 */
[-C--:B------:R-:W-:Y:S01]  /*21290*/  IMAD R13, R15, R2.reuse, RZ ;  /* 0x000000020f0d7224 */ /* 0x080fe200078e02ff */
[----:B------:R-:W-:Y:S01]  /*212a0*/  SHF.R.S32.HI R11, RZ, 0x1f, R2 ;  /* 0x0000001fff0b7819 */ /* 0x000fe20000011402 */
[----:B------:R-:W-:-:S04]  /*212b0*/  IMAD.WIDE.U32 R20, R16, R2, R20 ;  /* 0x0000000210147225 */ /* 0x000fc800078e0014 */
[----:B------:R-:W-:Y:S01]  /*212c0*/  IMAD.WIDE.U32 R2, R14, R2, R18 ;  /* 0x000000020e027225 */ /* 0x000fe200078e0012 */
[----:B------:R-:W-:-:S03]  /*212d0*/  LEA R18, P1, R20, R26, 0x1 ;  /* 0x0000001a14127211 */ /* 0x000fc600078208ff */
[-C--:B------:R-:W-:Y:S01]  /*212e0*/  IMAD R16, R16, R11.reuse, R12 ;  /* 0x0000000b10107224 */ /* 0x080fe200078e020c */
[----:B------:R-:W-:Y:S01]  /*212f0*/  LEA R19, P0, R2, R24, 0x1 ;  /* 0x0000001802137211 */ /* 0x000fe200078008ff */
[----:B------:R-:W-:-:S03]  /*21300*/  IMAD R14, R14, R11, R13 ;  /* 0x0000000b0e0e7224 */ /* 0x000fc600078e020d */
[----:B------:R-:W-:Y:S02]  /*21310*/  IADD3 R11, R21, R16, RZ ;  /* 0x00000010150b7210 */ /* 0x000fe40007ffe0ff */
[----:B------:R-:W-:Y:S02]  /*21320*/  IADD3 R14, R3, R14, RZ ;  /* 0x0000000e030e7210 */ /* 0x000fe40007ffe0ff */
[----:B------:R-:W-:Y:S02]  /*21330*/  LEA.HI.X R20, R20, R27, R11, 0x1, P1 ;  /* 0x0000001b14147211 */ /* 0x000fe400008f0c0b */
[----:B------:R-:W-:Y:S01]  /*21340*/  LEA.HI.X R24, R2, R25, R14, 0x1, P0 ;  /* 0x0000001902187211 */ /* 0x000fe200000f0c0e */
[----:B------:R-:W-:Y:S05]  /*21350*/  BRA.DIV ~URZ, `(.L_x_1488) ;  /* 0x00009d327f007947 */ /* 0x000fea000b800000 */
[----:B------:R1:W2:Y:S02]  /*21360*/  SHFL.IDX PT, R11, R20, RZ, 0x181f ;  /* 0x00181fff140b7589 */ /* 0x0002a400000e0000 */
.L_x_1586:
[----:B------:R-:W-:Y:S05]  /*21370*/  BRA.DIV ~URZ, `(.L_x_1489) ;  /* 0x00009d927f007947 */ /* 0x000fea000b800000 */
[----:B------:R3:W4:Y:S01]  /*21380*/  SHFL.IDX PT, R12, R18, RZ, 0x181f ;  /* 0x00181fff120c7589 */ /* 0x00072200000e0000 */
[----:B--2---:R-:W-:-:S03]  /*21390*/  MOV R13, R11 ;  /* 0x0000000b000d7202 */ /* 0x004fc60000000f00 */
[----:B------:R3:W2:Y:S04]  /*213a0*/  SHFL.IDX PT, R14, R24, RZ, 0x181f ;  /* 0x00181fff180e7589 */ /* 0x0006a800000e0000 */
[----:B------:R3:W1:Y:S02]  /*213b0*/  SHFL.IDX PT, R2, R19, RZ, 0x181f ;  /* 0x00181fff13027589 */ /* 0x00066400000e0000 */
.L_x_1587:
[----:B------:R-:W-:Y:S01]  /*213c0*/  IMAD R30, R34, R30, RZ ;  /* 0x0000001e221e7224 */ /* 0x000fe200078e02ff */
[----:B------:R-:W-:Y:S01]  /*213d0*/  BSSY B0, `(.L_x_1490) ;  /* 0x000001b000007945 */ /* 0x000fe20003800000 */
[----:B------:R-:W-:Y:S01]  /*213e0*/  CS2R R46, SRZ ;  /* 0x00000000002e7805 */ /* 0x000fe2000001ff00 */
[----:B------:R-:W-:Y:S01]  /*213f0*/  CS2R R28, SRZ ;  /* 0x00000000001c7805 */ /* 0x000fe2000001ff00 */
[----:B------:R-:W-:Y:S01]  /*21400*/  CS2R R22, SRZ ;  /* 0x0000000000167805 */ /* 0x000fe2000001ff00 */
[----:B------:R-:W-:Y:S01]  /*21410*/  ISETP.GE.AND P0, PT, R33, R30, PT ;  /* 0x0000001e2100720c */ /* 0x000fe20003f06270 */
[----:B------:R-:W-:Y:S01]  /*21420*/  CS2R R34, SRZ ;  /* 0x0000000000227805 */ /* 0x000fe2000001ff00 */
[----:B------:R-:W-:Y:S01]  /*21430*/  CS2R R26, SRZ ;  /* 0x00000000001a7805 */ /* 0x000fe2000001ff00 */
[----:B--2---:R-:W-:-:S10]  /*21440*/  MOV R3, R14 ;  /* 0x0000000e00037202 */ /* 0x004fd40000000f00 */
[----:B------:R-:W-:Y:S05]  /*21450*/  @P0 BRA `(.L_x_1491) ;  /* 0x0000012000000947 */ /* 0x000fea0003800000 */
[C---:B------:R-:W-:Y:S01]  /*21460*/  LOP3.LUT P0, RZ, R31.reuse, 0x2, RZ, 0xc0, !PT ;  /* 0x000000021fff7812 */ /* 0x040fe2000780c0ff */
[----:B------:R-:W-:Y:S01]  /*21470*/  CS2R R22, SRZ ;  /* 0x0000000000167805 */ /* 0x000fe2000001ff00 */
[----:B------:R-:W-:Y:S01]  /*21480*/  LOP3.LUT R11, R31, 0x1, RZ, 0xc0, !PT ;  /* 0x000000011f0b7812 */ /* 0x000fe200078ec0ff */
[----:B------:R-:W-:Y:S01]  /*21490*/  CS2R R26, SRZ ;  /* 0x00000000001a7805 */ /* 0x000fe2000001ff00 */
[----:B------:R-:W-:Y:S01]  /*214a0*/  CS2R R28, SRZ ;  /* 0x00000000001c7805 */ /* 0x000fe2000001ff00 */
[----:B------:R-:W-:Y:S01]  /*214b0*/  CS2R R34, SRZ ;  /* 0x0000000000227805 */ /* 0x000fe2000001ff00 */
[----:B------:R-:W-:-:S07]  /*214c0*/  ISETP.NE.U32.AND P1, PT, R11, 0x1, PT ;  /* 0x000000010b00780c */ /* 0x000fce0003f25070 */
[----:B------:R-:W-:-:S04]  /*214d0*/  @P0 SHF.R.S32.HI R11, RZ, 0x1f, R64 ;  /* 0x0000001fff0b0819 */ /* 0x000fc80000011440 */
[----:B------:R-:W-:Y:S02]  /*214e0*/  @P0 LEA.HI R11, R11, R64, RZ, 0x2 ;  /* 0x000000400b0b0211 */ /* 0x000fe400078f10ff */
[----:B----4-:R-:W-:Y:S02]  /*214f0*/  @!P1 IMAD.WIDE R16, R32, 0x2, R12 ;  /* 0x0000000220109825 */ /* 0x010fe400078e020c */
[----:B------:R-:W-:-:S03]  /*21500*/  @P0 LOP3.LUT R11, R11, 0xfffffffc, RZ, 0xc0, !PT ;  /* 0xfffffffc0b0b0812 */ /* 0x000fc600078ec0ff */
[----:B------:R2:W5:Y:S02]  /*21510*/  @!P1 LD.E.64 R22, [R16.64] ;  /* 0x0000000410169980 */ /* 0x000564000c101b00 */
[----:B------:R-:W-:-:S04]  /*21520*/  @P0 IMAD.WIDE R14, R11, 0x2, R12 ;  /* 0x000000020b0e0825 */ /* 0x000fc800078e020c */
[--C-:B-1----:R-:W-:Y:S01]  /*21530*/  @P0 IMAD.WIDE R12, R11, 0x2, R2.reuse ;  /* 0x000000020b0c0825 */ /* 0x102fe200078e0202 */
[----:B------:R2:W5:Y:S03]  /*21540*/  @P0 LD.E.64 R28, [R14.64] ;  /* 0x000000040e1c0980 */ /* 0x000566000c101b00 */
[----:B------:R-:W-:Y:S01]  /*21550*/  @!P1 IMAD.WIDE R2, R32, 0x2, R2 ;  /* 0x0000000220029825 */ /* 0x000fe200078e0202 */
[----:B------:R2:W5:Y:S04]  /*21560*/  @P0 LD.E.64 R34, [R12.64] ;  /* 0x000000040c220980 */ /* 0x000568000c101b00 */
[----:B------:R2:W5:Y:S02]  /*21570*/  @!P1 LD.E.64 R26, [R2.64] ;  /* 0x00000004021a9980 */ /* 0x000564000c101b00 */
.L_x_1491:
[----:B------:R-:W-:Y:S05]  /*21580*/  BSYNC B0 ;  /* 0x0000000000007941 */ /* 0x000fea0003800000 */
.L_x_1490:
[----:B--2-45:R-:W-:Y:S01]  /*21590*/  IMAD.MOV.U32 R12, RZ, RZ, R28 ;  /* 0x000000ffff0c7224 */ /* 0x034fe200078e001c */
[----:B------:R-:W-:Y:S01]  /*215a0*/  MOV R3, R22 ;  /* 0x0000001600037202 */ /* 0x000fe20000000f00 */
[----:B------:R-:W-:-:S02]  /*215b0*/  IMAD.MOV.U32 R11, RZ, RZ, R29 ;  /* 0x000000ffff0b7224 */ /* 0x000fc400078e001d */
[----:B-1----:R-:W-:-:S03]  /*215c0*/  IMAD.MOV.U32 R2, RZ, RZ, R23 ;  /* 0x000000ffff027224 */ /* 0x002fc600078e0017 */
        /* <DEDUP_REMOVED lines=8> */
[----:B------:R-:W-:Y:S05]  /*21650*/  BRA.DIV ~URZ, `(.L_x_1492) ;  /* 0x00009c227f007947 */ /* 0x000fea000b800000 */
[----:B------:R1:W2:Y:S04]  /*21660*/  SHFL.IDX PT, R13, R20, 0x1, 0x181f ;  /* 0x00381f00140d7f89 */ /* 0x0002a800000e0000 */
[----:B------:R1:W4:Y:S04]  /*21670*/  SHFL.IDX PT, R12, R18, 0x1, 0x181f ;  /* 0x00381f00120c7f89 */ /* 0x00032800000e0000 */
[----:B------:R1:W3:Y:S04]  /*21680*/  SHFL.IDX PT, R11, R24, 0x1, 0x181f ;  /* 0x00381f00180b7f89 */ /* 0x0002e800000e0000 */
[----:B------:R1:W1:Y:S02]  /*21690*/  SHFL.IDX PT, R2, R19, 0x1, 0x181f ;  /* 0x00381f0013027f89 */ /* 0x00026400000e0000 */
.L_x_1588:
[----:B------:R-:W-:Y:S01]  /*216a0*/  IADD3 R3, R33, 0x10, RZ ;  /* 0x0000001021037810 */ /* 0x000fe20007ffe0ff */
[----:B------:R-:W-:Y:S01]  /*216b0*/  BSSY B0, `(.L_x_1493) ;  /* 0x0000019000007945 */ /* 0x000fe20003800000 */
[----:B------:R-:W-:Y:S01]  /*216c0*/  CS2R R38, SRZ ;  /* 0x0000000000267805 */ /* 0x000fe2000001ff00 */
[----:B------:R-:W-:Y:S01]  /*216d0*/  CS2R R42, SRZ ;  /* 0x00000000002a7805 */ /* 0x000fe2000001ff00 */
[----:B------:R-:W-:Y:S01]  /*216e0*/  ISETP.GE.AND P0, PT, R3, R30, PT ;  /* 0x0000001e0300720c */ /* 0x000fe20003f06270 */
[----:B------:R-:W-:Y:S01]  /*216f0*/  CS2R R40, SRZ ;  /* 0x0000000000287805 */ /* 0x000fe2000001ff00 */
[----:B---3--:R-:W-:-:S11]  /*21700*/  IMAD.MOV.U32 R3, RZ, RZ, R11 ;  /* 0x000000ffff037224 */ /* 0x008fd600078e000b */
        /* <DEDUP_REMOVED lines=10> */
[----:B--2-4-:R-:W-:Y:S02]  /*217b0*/  @!P1 IMAD.WIDE R16, R32, 0x2, R12 ;  /* 0x0000000220109825 */ /* 0x014fe400078e020c */
        /* <DEDUP_REMOVED lines=8> */
.L_x_1494:
[----:B------:R-:W-:Y:S05]  /*21840*/  BSYNC B0 ;  /* 0x0000000000007941 */ /* 0x000fea0003800000 */
.L_x_1493:
        /* <DEDUP_REMOVED lines=13> */
[----:B------:R1:W2:Y:S02]  /*21920*/  SHFL.IDX PT, R11, R20, 0x2, 0x181f ;  /* 0x00581f00140b7f89 */ /* 0x0002a400000e0000 */
.L_x_1589:
[----:B------:R-:W-:Y:S05]  /*21930*/  BRA.DIV ~URZ, `(.L_x_1496) ;  /* 0x00009ba27f007947 */ /* 0x000fea000b800000 */
[----:B------:R3:W4:Y:S01]  /*21940*/  SHFL.IDX PT, R12, R18, 0x2, 0x181f ;  /* 0x00581f00120c7f89 */ /* 0x00072200000e0000 */
[----:B--2---:R-:W-:-:S03]  /*21950*/  MOV R13, R11 ;  /* 0x0000000b000d7202 */ /* 0x004fc60000000f00 */
[----:B------:R3:W2:Y:S04]  /*21960*/  SHFL.IDX PT, R14, R24, 0x2, 0x181f ;  /* 0x00581f00180e7f89 */ /* 0x0006a800000e0000 */
[----:B------:R3:W1:Y:S02]  /*21970*/  SHFL.IDX PT, R2, R19, 0x2, 0x181f ;  /* 0x00581f0013027f89 */ /* 0x00066400000e0000 */
.L_x_1590:
[----:B------:R-:W-:Y:S01]  /*21980*/  IADD3 R3, R33, 0x20, RZ ;  /* 0x0000002021037810 */ /* 0x000fe20007ffe0ff */
[----:B------:R-:W-:Y:S01]  /*21990*/  BSSY B0, `(.L_x_1497) ;  /* 0x000001b000007945 */ /* 0x000fe20003800000 */
[----:B------:R-:W-:Y:S01]  /*219a0*/  CS2R R62, SRZ ;  /* 0x00000000003e7805 */ /* 0x000fe2000001ff00 */
[----:B------:R-:W-:Y:S01]  /*219b0*/  CS2R R52, SRZ ;  /* 0x0000000000347805 */ /* 0x000fe2000001ff00 */
[----:B------:R-:W-:Y:S01]  /*219c0*/  ISETP.GE.AND P0, PT, R3, R30, PT ;  /* 0x0000001e0300720c */ /* 0x000fe20003f06270 */
[----:B------:R-:W-:Y:S01]  /*219d0*/  CS2R R48, SRZ ;  /* 0x0000000000307805 */ /* 0x000fe2000001ff00 */
[----:B------:R-:W-:Y:S01]  /*219e0*/  CS2R R54, SRZ ;  /* 0x0000000000367805 */ /* 0x000fe2000001ff00 */
[----:B------:R-:W-:Y:S01]  /*219f0*/  CS2R R50, SRZ ;  /* 0x0000000000327805 */ /* 0x000fe2000001ff00 */
[----:B--2---:R-:W-:-:S09]  /*21a00*/  IMAD.MOV.U32 R3, RZ, RZ, R14 ;  /* 0x000000ffff037224 */ /* 0x004fd200078e000e */
        /* <DEDUP_REMOVED lines=19> */
.L_x_1498:
[----:B------:R-:W-:Y:S05]  /*21b40*/  BSYNC B0 ;  /* 0x0000000000007941 */ /* 0x000fea0003800000 */
.L_x_1497:
        /* <DEDUP_REMOVED lines=17> */
.L_x_1591:
        /* <DEDUP_REMOVED lines=26> */
.L_x_1501:
[----:B------:R-:W-:Y:S05]  /*21e00*/  BSYNC B0 ;  /* 0x0000000000007941 */ /* 0x000fea0003800000 */
.L_x_1500:
        /* <DEDUP_REMOVED lines=14> */
.L_x_1592:
[----:B------:R-:W-:Y:S05]  /*21ef0*/  BRA.DIV ~URZ, `(.L_x_1503) ;  /* 0x000099b27f007947 */ /* 0x000fea000b800000 */
[----:B------:R3:W4:Y:S01]  /*21f00*/  SHFL.IDX PT, R12, R18, 0x4, 0x181f ;  /* 0x00981f00120c7f89 */ /* 0x00072200000e0000 */
[----:B--2---:R-:W-:-:S03]  /*21f10*/  MOV R13, R11 ;  /* 0x0000000b000d7202 */ /* 0x004fc60000000f00 */
[----:B------:R3:W2:Y:S04]  /*21f20*/  SHFL.IDX PT, R14, R24, 0x4, 0x181f ;  /* 0x00981f00180e7f89 */ /* 0x0006a800000e0000 */
[----:B------:R3:W1:Y:S02]  /*21f30*/  SHFL.IDX PT, R2, R19, 0x4, 0x181f ;  /* 0x00981f0013027f89 */ /* 0x00066400000e0000 */
.L_x_1593:
[----:B------:R-:W-:Y:S01]  /*21f40*/  IADD3 R3, R33, 0x40, RZ ;  /* 0x0000004021037810 */ /* 0x000fe20007ffe0ff */
[----:B------:R-:W-:Y:S01]  /*21f50*/  BSSY B0, `(.L_x_1504) ;  /* 0x000001b000007945 */ /* 0x000fe20003800000 */
[----:B------:R-:W-:Y:S01]  /*21f60*/  CS2R R70, SRZ ;  /* 0x0000000000467805 */ /* 0x000fe2000001ff00 */
[----:B------:R-:W-:Y:S01]  /*21f70*/  CS2R R64, SRZ ;  /* 0x0000000000407805 */ /* 0x000fe2000001ff00 */
[----:B------:R-:W-:Y:S01]  /*21f80*/  ISETP.GE.AND P0, PT, R3, R30, PT ;  /* 0x0000001e0300720c */ /* 0x000fe20003f06270 */
[----:B------:R-:W-:Y:S01]  /*21f90*/  CS2R R72, SRZ ;  /* 0x0000000000487805 */ /* 0x000fe2000001ff00 */
[----:B------:R-:W-:Y:S01]  /*21fa0*/  CS2R R66, SRZ ;  /* 0x0000000000427805 */ /* 0x000fe2000001ff00 */
[----:B--2---:R-:W-:-:S10]  /*21fb0*/  IMAD.MOV.U32 R3, RZ, RZ, R14 ;  /* 0x000000ffff037224 */ /* 0x004fd400078e000e */
        /* <DEDUP_REMOVED lines=8> */
[----:B------:R-:W-:-:S04]  /*22040*/  @P0 IADD3 R11, R32, 0x20, RZ ;  /* 0x00000020200b0810 */ /* 0x000fc80007ffe0ff */
[----:B------:R-:W-:Y:S02]  /*22050*/  @P0 SHF.R.S32.HI R14, RZ, 0x1f, R11 ;  /* 0x0000001fff0e0819 */ /* 0x000fe4000001140b */
[----:B----4-:R-:W-:Y:S02]  /*22060*/  @!P1 IMAD.WIDE R16, R32, 0x2, R12 ;  /* 0x0000000220109825 */ /* 0x010fe400078e020c */
[----:B------:R-:W-:-:S03]  /*22070*/  @P0 LEA.HI R11, R14, R11, RZ, 0x2 ;  /* 0x0000000b0e0b0211 */ /* 0x000fc600078f10ff */
[----:B------:R2:W5:Y:S01]  /*22080*/  @!P1 LD.E.64 R64, [R16.64] ;  /* 0x0000000410409980 */ /* 0x000562000c101b00 */
[----:B------:R-:W-:-:S05]  /*22090*/  @P0 LOP3.LUT R11, R11, 0xfffffffc, RZ, 0xc0, !PT ;  /* 0xfffffffc0b0b0812 */ /* 0x000fca00078ec0ff */
[----:B------:R-:W-:-:S04]  /*220a0*/  @P0 IMAD.WIDE R14, R11, 0x2, R12 ;  /* 0x000000020b0e0825 */ /* 0x000fc800078e020c */
[--C-:B-1----:R-:W-:Y:S01]  /*220b0*/  @P0 IMAD.WIDE R12, R11, 0x2, R2.reuse ;  /* 0x000000020b0c0825 */ /* 0x102fe200078e0202 */
[----:B------:R2:W5:Y:S03]  /*220c0*/  @P0 LD.E.64 R70, [R14.64] ;  /* 0x000000040e460980 */ /* 0x000566000c101b00 */
[----:B------:R-:W-:Y:S01]  /*220d0*/  @!P1 IMAD.WIDE R2, R32, 0x2, R2 ;  /* 0x0000000220029825 */ /* 0x000fe200078e0202 */
[----:B------:R2:W5:Y:S04]  /*220e0*/  @P0 LD.E.64 R72, [R12.64] ;  /* 0x000000040c480980 */ /* 0x000568000c101b00 */
[----:B------:R2:W5:Y:S02]  /*220f0*/  @!P1 LD.E.64 R66, [R2.64] ;  /* 0x0000000402429980 */ /* 0x000564000c101b00 */
.L_x_1505:
[----:B------:R-:W-:Y:S05]  /*22100*/  BSYNC B0 ;  /* 0x0000000000007941 */ /* 0x000fea0003800000 */
.L_x_1504:
[----:B--2-45:R-:W-:Y:S01]  /*22110*/  IMAD.MOV.U32 R12, RZ, RZ, R70 ;  /* 0x000000ffff0c7224 */ /* 0x034fe200078e0046 */
[----:B------:R-:W-:Y:S01]  /*22120*/  MOV R3, R64 ;  /* 0x0000004000037202 */ /* 0x000fe20000000f00 */
[----:B------:R-:W-:Y:S01]  /*22130*/  IMAD.MOV.U32 R11, RZ, RZ, R71 ;  /* 0x000000ffff0b7224 */ /* 0x000fe200078e0047 */
[----:B------:R-:W-:Y:S01]  /*22140*/  CS2R R80, SRZ ;  /* 0x0000000000507805 */ /* 0x000fe2000001ff00 */
        /* <DEDUP_REMOVED lines=11> */
.L_x_1594:
[----:B------:R-:W-:Y:S05]  /*22200*/  BRA.DIV ~URZ, `(.L_x_1507) ;  /* 0x000098927f007947 */ /* 0x000fea000b800000 */
[----:B------:R4:W1:Y:S01]  /*22210*/  SHFL.IDX PT, R12, R18, 0x5, 0x181f ;  /* 0x00b81f00120c7f89 */ /* 0x00086200000e0000 */
[----:B--2---:R-:W-:-:S03]  /*22220*/  MOV R13, R11 ;  /* 0x0000000b000d7202 */ /* 0x004fc60000000f00 */
[----:B------:R4:W2:Y:S04]  /*22230*/  SHFL.IDX PT, R14, R24, 0x5, 0x181f ;  /* 0x00b81f00180e7f89 */ /* 0x0008a800000e0000 */
[----:B------:R4:W3:Y:S02]  /*22240*/  SHFL.IDX PT, R2, R19, 0x5, 0x181f ;  /* 0x00b81f0013027f89 */ /* 0x0008e400000e0000 */
.L_x_1595:
[----:B------:R-:W-:Y:S01]  /*22250*/  IADD3 R3, R33, 0x50, RZ ;  /* 0x0000005021037810 */ /* 0x000fe20007ffe0ff */
[----:B------:R-:W-:Y:S01]  /*22260*/  BSSY B0, `(.L_x_1508) ;  /* 0x000001a000007945 */ /* 0x000fe20003800000 */
[----:B------:R-:W-:Y:S01]  /*22270*/  CS2R R74, SRZ ;  /* 0x00000000004a7805 */ /* 0x000fe2000001ff00 */
[----:B------:R-:W-:Y:S01]  /*22280*/  CS2R R78, SRZ ;  /* 0x00000000004e7805 */ /* 0x000fe2000001ff00 */
[----:B------:R-:W-:Y:S01]  /*22290*/  ISETP.GE.AND P0, PT, R3, R30, PT ;  /* 0x0000001e0300720c */ /* 0x000fe20003f06270 */
[----:B------:R-:W-:Y:S01]  /*222a0*/  CS2R R76, SRZ ;  /* 0x00000000004c7805 */ /* 0x000fe2000001ff00 */
[----:B--2---:R-:W-:-:S11]  /*222b0*/  IMAD.MOV.U32 R3, RZ, RZ, R14 ;  /* 0x000000ffff037224 */ /* 0x004fd600078e000e */
        /* <DEDUP_REMOVED lines=10> */
[----:B-1----:R-:W-:Y:S02]  /*22360*/  @!P1 IMAD.WIDE R16, R32, 0x2, R12 ;  /* 0x0000000220109825 */ /* 0x002fe400078e020c */
[----:B------:R-:W-:-:S03]  /*22370*/  @P0 LEA.HI R11, R14, R11, RZ, 0x2 ;  /* 0x0000000b0e0b0211 */ /* 0x000fc600078f10ff */
[----:B------:R1:W5:Y:S01]  /*22380*/  @!P1 LD.E.64 R74, [R16.64] ;  /* 0x00000004104a9980 */ /* 0x000362000c101b00 */
[----:B------:R-:W-:-:S05]  /*22390*/  @P0 LOP3.LUT R11, R11, 0xfffffffc, RZ, 0xc0, !PT ;  /* 0xfffffffc0b0b0812 */ /* 0x000fca00078ec0ff */
[----:B------:R-:W-:-:S04]  /*223a0*/  @P0 IMAD.WIDE R14, R11, 0x2, R12 ;  /* 0x000000020b0e0825 */ /* 0x000fc800078e020c */
[--C-:B---3--:R-:W-:Y:S01]  /*223b0*/  @P0 IMAD.WIDE R12, R11, 0x2, R2.reuse ;  /* 0x000000020b0c0825 */ /* 0x108fe200078e0202 */
[----:B------:R1:W5:Y:S03]  /*223c0*/  @P0 LD.E.64 R80, [R14.64] ;  /* 0x000000040e500980 */ /* 0x000366000c101b00 */
[----:B------:R-:W-:Y:S01]  /*223d0*/  @!P1 IMAD.WIDE R2, R32, 0x2, R2 ;  /* 0x0000000220029825 */ /* 0x000fe200078e0202 */
[----:B------:R1:W5:Y:S04]  /*223e0*/  @P0 LD.E.64 R78, [R12.64] ;  /* 0x000000040c4e0980 */ /* 0x000368000c101b00 */
[----:B------:R1:W5:Y:S02]  /*223f0*/  @!P1 LD.E.64 R76, [R2.64] ;  /* 0x00000004024c9980 */ /* 0x000364000c101b00 */
.L_x_1509:
[----:B------:R-:W-:Y:S05]  /*22400*/  BSYNC B0 ;  /* 0x0000000000007941 */ /* 0x000fea0003800000 */
.L_x_1508:
[----:B-1---5:R-:W-:Y:S01]  /*22410*/  IMAD.MOV.U32 R12, RZ, RZ, R80 ;  /* 0x000000ffff0c7224 */ /* 0x022fe200078e0050 */
[----:B------:R-:W-:Y:S01]  /*22420*/  MOV R3, R74 ;  /* 0x0000004a00037202 */ /* 0x000fe20000000f00 */
[----:B------:R-:W-:-:S02]  /*22430*/  IMAD.MOV.U32 R11, RZ, RZ, R81 ;  /* 0x000000ffff0b7224 */ /* 0x000fc400078e0051 */
[----:B---3--:R-:W-:-:S03]  /*22440*/  IMAD.MOV.U32 R2, RZ, RZ, R75 ;  /* 0x000000ffff027224 */ /* 0x008fc600078e004b */
        /* <DEDUP_REMOVED lines=10> */
.L_x_1596:
[----:B------:R-:W-:Y:S01]  /*224f0*/  SHF.R.S32.HI R2, RZ, 0x1f, R36 ;  /* 0x0000001fff027819 */ /* 0x000fe20000011424 */
[----:B------:R-:W-:-:S03]  /*22500*/  IMAD.SHL.U32 R11, R37, 0x80, RZ ;  /* 0x00000080250b7824 */ /* 0x000fc600078e00ff */
[----:B------:R-:W-:-:S04]  /*22510*/  LEA.HI R2, R2, R36, RZ, 0x3 ;  /* 0x0000002402027211 */ /* 0x000fc800078f18ff */
[----:B------:R-:W-:Y:S01]  /*22520*/  LEA.HI.SX32 R11, R2, R11, 0x1d ;  /* 0x0000000b020b7211 */ /* 0x000fe200078feaff */
[----:B------:R-:W-:Y:S05]  /*22530*/  BRA.DIV ~URZ, `(.L_x_1511) ;  /* 0x000097527f007947 */ /* 0x000fea000b800000 */
[----:B------:R3:W1:Y:S04]  /*22540*/  SHFL.IDX PT, R12, R18, 0x6, 0x181f ;  /* 0x00d81f00120c7f89 */ /* 0x00066800000e0000 */
[----:B------:R3:W4:Y:S04]  /*22550*/  SHFL.IDX PT, R14, R24, 0x6, 0x181f ;  /* 0x00d81f00180e7f89 */ /* 0x00072800000e0000 */
[----:B------:R3:W2:Y:S02]  /*22560*/  SHFL.IDX PT, R2, R19, 0x6, 0x181f ;  /* 0x00d81f0013027f89 */ /* 0x0006a400000e0000 */
.L_x_1597:
[----:B------:R-:W-:Y:S01]  /*22570*/  IADD3 R11, R11, 0x60, RZ ;  /* 0x000000600b0b7810 */ /* 0x000fe20007ffe0ff */
[----:B------:R-:W-:Y:S01]  /*22580*/  BSSY B0, `(.L_x_1512) ;  /* 0x000001b000007945 */ /* 0x000fe20003800000 */
[----:B------:R-:W-:Y:S01]  /*22590*/  CS2R R86, SRZ ;  /* 0x0000000000567805 */ /* 0x000fe2000001ff00 */
[----:B------:R-:W-:Y:S01]  /*225a0*/  CS2R R82, SRZ ;  /* 0x0000000000527805 */ /* 0x000fe2000001ff00 */
[----:B------:R-:W-:Y:S01]  /*225b0*/  ISETP.GE.AND P0, PT, R11, R30, PT ;  /* 0x0000001e0b00720c */ /* 0x000fe20003f06270 */
[----:B------:R-:W-:Y:S01]  /*225c0*/  CS2R R88, SRZ ;  /* 0x0000000000587805 */ /* 0x000fe2000001ff00 */
[----:B------:R-:W-:Y:S01]  /*225d0*/  CS2R R84, SRZ ;  /* 0x0000000000547805 */ /* 0x000fe2000001ff00 */
[----:B----4-:R-:W-:-:S10]  /*225e0*/  IMAD.MOV.U32 R3, RZ, RZ, R14 ;  /* 0x000000ffff037224 */ /* 0x010fd400078e000e */
        /* <DEDUP_REMOVED lines=10> */
[----:B-12---:R-:W-:Y:S02]  /*22690*/  @!P1 IMAD.WIDE R16, R32, 0x2, R12 ;  /* 0x0000000220109825 */ /* 0x006fe400078e020c */
[----:B------:R-:W-:-:S03]  /*226a0*/  @P0 LEA.HI R11, R14, R11, RZ, 0x2 ;  /* 0x0000000b0e0b0211 */ /* 0x000fc600078f10ff */
[----:B------:R1:W5:Y:S01]  /*226b0*/  @!P1 LD.E.64 R82, [R16.64] ;  /* 0x0000000410529980 */ /* 0x000362000c101b00 */
[----:B------:R-:W-:-:S05]  /*226c0*/  @P0 LOP3.LUT R11, R11, 0xfffffffc, RZ, 0xc0, !PT ;  /* 0xfffffffc0b0b0812 */ /* 0x000fca00078ec0ff */
[----:B------:R-:W-:-:S04]  /*226d0*/  @P0 IMAD.WIDE R14, R11, 0x2, R12 ;  /* 0x000000020b0e0825 */ /* 0x000fc800078e020c */
[--C-:B------:R-:W-:Y:S01]  /*226e0*/  @P0 IMAD.WIDE R12, R11, 0x2, R2.reuse ;  /* 0x000000020b0c0825 */ /* 0x100fe200078e0202 */
[----:B------:R1:W5:Y:S03]  /*226f0*/  @P0 LD.E.64 R86, [R14.64] ;  /* 0x000000040e560980 */ /* 0x000366000c101b00 */
[----:B------:R-:W-:Y:S01]  /*22700*/  @!P1 IMAD.WIDE R2, R32, 0x2, R2 ;  /* 0x0000000220029825 */ /* 0x000fe200078e0202 */
[----:B------:R1:W5:Y:S04]  /*22710*/  @P0 LD.E.64 R88, [R12.64] ;  /* 0x000000040c580980 */ /* 0x000368000c101b00 */
[----:B------:R1:W5:Y:S02]  /*22720*/  @!P1 LD.E.64 R84, [R2.64] ;  /* 0x0000000402549980 */ /* 0x000364000c101b00 */
.L_x_1513:
[----:B------:R-:W-:Y:S05]  /*22730*/  BSYNC B0 ;  /* 0x0000000000007941 */ /* 0x000fea0003800000 */
.L_x_1512:
[----:B-1---5:R-:W-:Y:S01]  /*22740*/  IMAD.MOV.U32 R12, RZ, RZ, R86 ;  /* 0x000000ffff0c7224 */ /* 0x022fe200078e0056 */
[----:B------:R-:W-:Y:S01]  /*22750*/  MOV R3, R82 ;  /* 0x0000005200037202 */ /* 0x000fe20000000f00 */
[----:B------:R-:W-:Y:S01]  /*22760*/  IMAD.MOV.U32 R11, RZ, RZ, R87 ;  /* 0x000000ffff0b7224 */ /* 0x000fe200078e0057 */
[----:B------:R-:W-:Y:S01]  /*22770*/  CS2R R96, SRZ ;  /* 0x0000000000607805 */ /* 0x000fe2000001ff00 */
[----:B--2---:R-:W-:-:S03]  /*22780*/  IMAD.MOV.U32 R2, RZ, RZ, R83 ;  /* 0x000000ffff027224 */ /* 0x004fc600078e0053 */
        /* <DEDUP_REMOVED lines=10> */
.L_x_1598:
[----:B------:R-:W-:Y:S01]  /*22830*/  SHF.R.S32.HI R2, RZ, 0x1f, R36 ;  /* 0x0000001fff027819 */ /* 0x000fe20000011424 */
[----:B------:R-:W-:-:S03]  /*22840*/  IMAD.SHL.U32 R11, R37, 0x80, RZ ;  /* 0x00000080250b7824 */ /* 0x000fc600078e00ff */
[----:B------:R-:W-:-:S04]  /*22850*/  LEA.HI R2, R2, R36, RZ, 0x3 ;  /* 0x0000002402027211 */ /* 0x000fc800078f18ff */
[----:B------:R-:W-:Y:S01]  /*22860*/  LEA.HI.SX32 R11, R2, R11, 0x1d ;  /* 0x0000000b020b7211 */ /* 0x000fe200078feaff */
[----:B------:R-:W-:Y:S05]  /*22870*/  BRA.DIV ~URZ, `(.L_x_1515) ;  /* 0x000095f27f007947 */ /* 0x000fea000b800000 */
[----:B------:R4:W1:Y:S04]  /*22880*/  SHFL.IDX PT, R12, R18, 0x7, 0x181f ;  /* 0x00f81f00120c7f89 */ /* 0x00086800000e0000 */
[----:B------:R4:W3:Y:S04]  /*22890*/  SHFL.IDX PT, R14, R24, 0x7, 0x181f ;  /* 0x00f81f00180e7f89 */ /* 0x0008e800000e0000 */
[----:B------:R4:W2:Y:S02]  /*228a0*/  SHFL.IDX PT, R2, R19, 0x7, 0x181f ;  /* 0x00f81f0013027f89 */ /* 0x0008a400000e0000 */
.L_x_1599:
        /* <DEDUP_REMOVED lines=27> */
.L_x_1517:
[----:B------:R-:W-:Y:S05]  /*22a60*/  BSYNC B0 ;  /* 0x0000000000007941 */ /* 0x000fea0003800000 */
.L_x_1516:
[----:B-1----:R-:W-:Y:S01]  /*22a70*/  IADD3 R12, R45, -c[0x0][0x20], RZ ;  /* 0x800008002d0c7a10 */ /* 0x002fe20007ffe0ff */
[----:B------:R-:W-:-:S04]  /*22a80*/  DEPBAR.LE SB0, 0x1 ;  /* 0x000080400000791a */ /* 0x000fc80000000000 */
[----:B--2---:R1:W2:Y:S04]  /*22a90*/  LDL.64 R2, [R12+0x20] ;  /* 0x000020000c027983 */ /* 0x0042a80000100a00 */
[----:B-1----:R-:W3:Y:S01]  /*22aa0*/  LDL.64 R12, [R12+0x28] ;  /* 0x000028000c0c7983 */ /* 0x002ee20000100a00 */
[----:B------:R-:W-:Y:S03]  /*22ab0*/  WARPSYNC 0xffffffff ;  /* 0xffffffff00007948 */ /* 0x000fe60003800000 */
[----:B------:R-:W-:Y:S06]  /*22ac0*/  BAR.SYNC.DEFER_BLOCKING 0x0 ;  /* 0x0000000000007b1d */ /* 0x000fec0000010000 */
[----:B--2---:R1:W2:Y:S04]  /*22ad0*/  LD.E R14, [R2.64] ;  /* 0x00000004020e7980 */ /* 0x0042a8000c101900 */
[----:B---34-:R3:W4:Y:S01]  /*22ae0*/  LD.E.64 R24, [R12.64] ;  /* 0x000000040c187980 */ /* 0x018722000c101b00 */
[----:B------:R-:W-:Y:S01]  /*22af0*/  IMAD.SHL.U32 R11, R68, 0x40, RZ ;  /* 0x00000040440b7824 */ /* 0x000fe200078e00ff */
[----:B------:R-:W-:Y:S01]  /*22b00*/  BSSY B1, `(.L_x_1518) ;  /* 0x0000082000017945 */ /* 0x000fe20003800000 */
[----:B---3--:R-:W-:-:S04]  /*22b10*/  SHF.R.S32.HI R13, RZ, 0x1f, R36 ;  /* 0x0000001fff0d7819 */ /* 0x008fc80000011424 */
[CC--:B-1----:R-:W-:Y:S02]  /*22b20*/  LEA.HI R2, R13.reuse, R36.reuse, RZ, 0x3 ;  /* 0x000000240d027211 */ /* 0x0c2fe400078f18ff */
[----:B------:R-:W-:Y:S02]  /*22b30*/  LEA.HI R13, R13, R36, RZ, 0x6 ;  /* 0x000000240d0d7211 */ /* 0x000fe400078f30ff */
[----:B------:R-:W-:-:S03]  /*22b40*/  LOP3.LUT R2, R2, 0xfffffff8, RZ, 0xc0, !PT ;  /* 0xfffffff802027812 */ /* 0x000fc600078ec0ff */
[----:B------:R-:W-:Y:S02]  /*22b50*/  IMAD.SHL.U32 R13, R13, 0x8, RZ ;  /* 0x000000080d0d7824 */ /* 0x000fe400078e00ff */
[----:B------:R-:W-:Y:S01]  /*22b60*/  IMAD.IADD R3, R36, 0x1, -R2 ;  /* 0x0000000124037824 */ /* 0x000fe200078e0a02 */
[----:B------:R-:W-:Y:S01]  /*22b70*/  LOP3.LUT R2, R11, 0x1c0, RZ, 0xc0, !PT ;  /* 0x000001c00b027812 */ /* 0x000fe200078ec0ff */
[----:B-----5:R-:W-:Y:S02]  /*22b80*/  IMAD.MOV.U32 R11, RZ, RZ, R96 ;  /* 0x000000ffff0b7224 */ /* 0x020fe400078e0060 */
[----:B------:R-:W-:-:S03]  /*22b90*/  IMAD.SHL.U32 R3, R3, 0x8, RZ ;  /* 0x0000000803037824 */ /* 0x000fc600078e00ff */
[----:B------:R-:W-:Y:S01]  /*22ba0*/  PRMT R45, R45, 0x5410, R11 ;  /* 0x000054102d2d7816 */ /* 0x000fe2000000000b */
[----:B------:R-:W-:Y:S01]  /*22bb0*/  IMAD.MOV.U32 R11, RZ, RZ, R97 ;  /* 0x000000ffff0b7224 */ /* 0x000fe200078e0061 */
[----:B------:R-:W-:Y:S02]  /*22bc0*/  LOP3.LUT R3, R2, 0x38, R3, 0xf8, !PT ;  /* 0x0000003802037812 */ /* 0x000fe400078ef803 */
[----:B------:R-:W-:Y:S02]  /*22bd0*/  SHF.R.U32.HI R2, RZ, 0x3, R2 ;  /* 0x00000003ff027819 */ /* 0x000fe40000011602 */
[----:B------:R-:W-:Y:S01]  /*22be0*/  PRMT R45, R11, 0x7610, R45 ;  /* 0x000076100b2d7816 */ /* 0x000fe2000000002d */
[----:B------:R-:W-:Y:S01]  /*22bf0*/  IMAD.MOV.U32 R11, RZ, RZ, R95 ;  /* 0x000000ffff0b7224 */ /* 0x000fe200078e005f */
[----:B------:R-:W-:Y:S01]  /*22c00*/  LOP3.LUT R12, R3, R2, RZ, 0x3c, !PT ;  /* 0x00000002030c7212 */ /* 0x000fe200078e3cff */
[----:B------:R-:W-:Y:S02]  /*22c10*/  IMAD.MOV.U32 R3, RZ, RZ, R90 ;  /* 0x000000ffff037224 */ /* 0x000fe400078e005a */
[----:B------:R-:W-:Y:S01]  /*22c20*/  IMAD.MOV.U32 R2, RZ, RZ, R91 ;  /* 0x000000ffff027224 */ /* 0x000fe200078e005b */
[----:B------:R-:W-:Y:S01]  /*22c30*/  LOP3.LUT R13, R12, 0xfffffe00, R13, 0xf8, !PT ;  /* 0xfffffe000c0d7812 */ /* 0x000fe200078ef80d */
[----:B------:R-:W-:-:S03]  /*22c40*/  IMAD.MOV.U32 R12, RZ, RZ, R94 ;  /* 0x000000ffff0c7224 */ /* 0x000fc600078e005e */
[----:B------:R-:W-:Y:S01]  /*22c50*/  PRMT R36, R2, 0x5410, R3 ;  /* 0x0000541002247816 */ /* 0x000fe20000000003 */
[----:B------:R-:W-:Y:S01]  /*22c60*/  IMAD.MOV.U32 R3, RZ, RZ, R92 ;  /* 0x000000ffff037224 */ /* 0x000fe200078e005c */
[----:B------:R-:W-:Y:S01]  /*22c70*/  PRMT R37, R11, 0x5410, R12 ;  /* 0x000054100b257816 */ /* 0x000fe2000000000c */
[----:B------:R-:W-:-:S05]  /*22c80*/  IMAD.MOV.U32 R2, RZ, RZ, R93 ;  /* 0x000000ffff027224 */ /* 0x000fca00078e005d */
[----:B------:R-:W-:Y:S01]  /*22c90*/  PRMT R31, R2, 0x5410, R3 ;  /* 0x00005410021f7816 */ /* 0x000fe20000000003 */
[----:B--2---:R-:W-:-:S05]  /*22ca0*/  IMAD R14, R14, -0x80, R30 ;  /* 0xffffff800e0e7824 */ /* 0x004fca00078e021e */
[----:B------:R-:W-:-:S04]  /*22cb0*/  IMNMX R30, R14, 0x80, PT ;  /* 0x000000800e1e7817 */ /* 0x000fc80003800200 */
[----:B------:R-:W-:Y:S01]  /*22cc0*/  ISETP.GE.AND P0, PT, R68, R30, PT ;  /* 0x0000001e4400720c */ /* 0x000fe20003f06270 */
[----:B----4-:R-:W-:-:S12]  /*22cd0*/  IMAD.WIDE.U32 R24, R13, 0x2, R24 ;  /* 0x000000020d187825 */ /* 0x010fd800078e0018 */
[----:B------:R-:W-:Y:S05]  /*22ce0*/  @P0 BRA `(.L_x_1519) ;  /* 0x0000063000000947 */ /* 0x000fea0003800000 */
[----:B------:R-:W-:Y:S01]  /*22cf0*/  ISETP.GE.AND P0, PT, R32, R44, PT ;  /* 0x0000002c2000720c */ /* 0x000fe20003f06270 */
[----:B------:R-:W-:-:S12]  /*22d00*/  BSSY B0, `(.L_x_1520) ;  /* 0x0000030000007945 */ /* 0x000fd80003800000 */
[----:B------:R-:W-:Y:S05]  /*22d10*/  @P0 BRA `(.L_x_1521) ;  /* 0x000002e000000947 */ /* 0x000fea0003800000 */
[----:B------:R-:W2:Y:S01]  /*22d20*/  LD.E.128 R12, [R24.64] ;  /* 0x00000004180c7980 */ /* 0x000ea2000c101d00 */
[----:B------:R-:W-:Y:S02]  /*22d30*/  SHF.R.U32.HI R16, RZ, 0x10, R27 ;  /* 0x00000010ff107819 */ /* 0x000fe4000001161b */
[----:B------:R-:W-:Y:S02]  /*22d40*/  SHF.R.U32.HI R17, RZ, 0x10, R23 ;  /* 0x00000010ff117819 */ /* 0x000fe40000011617 */
[----:B------:R-:W-:Y:S02]  /*22d50*/  PRMT R16, R21, 0x5410, R16 ;  /* 0x0000541015107816 */ /* 0x000fe40000000010 */
[----:B------:R-:W-:Y:S02]  /*22d60*/  PRMT R17, R69, 0x5410, R17 ;  /* 0x0000541045117816 */ /* 0x000fe40000000011 */
[----:B------:R-:W-:Y:S01]  /*22d70*/  SHF.R.U64 R19, R26, 0x10, R27 ;  /* 0x000000101a137819 */ /* 0x000fe2000000121b */
[----:B------:R-:W-:Y:S01]  /*22d80*/  IMAD.U32 R26, R16, 0x10000, RZ ;  /* 0x00010000101a7824 */ /* 0x000fe200078e00ff */
[----:B------:R-:W-:Y:S01]  /*22d90*/  SHF.R.U64 R2, R22, 0x10, R23 ;  /* 0x0000001016027819 */ /* 0x000fe20000001217 */
[----:B------:R-:W-:Y:S01]  /*22da0*/  IMAD.U32 R23, R17, 0x10000, RZ ;  /* 0x0001000011177824 */ /* 0x000fe200078e00ff */
[----:B------:R-:W-:-:S02]  /*22db0*/  PRMT R19, R21, 0x5432, R19 ;  /* 0x0000543215137816 */ /* 0x000fc40000000013 */
[----:B------:R-:W-:Y:S02]  /*22dc0*/  LOP3.LUT R17, R17, 0xffff0000, RZ, 0xc0, !PT ;  /* 0xffff000011117812 */ /* 0x000fe400078ec0ff */
[----:B------:R-:W-:Y:S02]  /*22dd0*/  PRMT R22, R69, 0x5432, R2 ;  /* 0x0000543245167816 */ /* 0x000fe40000000002 */
[----:B------:R-:W-:Y:S02]  /*22de0*/  LOP3.LUT R16, R16, 0xffff0000, RZ, 0xc0, !PT ;  /* 0xffff000010107812 */ /* 0x000fe400078ec0ff */
[C---:B--2---:R-:W-:Y:S01]  /*22df0*/  LOP3.LUT R18, R14.reuse, 0xffff0000, RZ, 0xc0, !PT ;  /* 0xffff00000e127812 */ /* 0x044fe200078ec0ff */
[----:B------:R-:W-:Y:S01]  /*22e00*/  IMAD.U32 R21, R14, 0x10000, RZ ;  /* 0x000100000e157824 */ /* 0x000fe200078e00ff */
[C---:B------:R-:W-:Y:S01]  /*22e10*/  LOP3.LUT R14, R15.reuse, 0xffff0000, RZ, 0xc0, !PT ;  /* 0xffff00000f0e7812 */ /* 0x040fe200078ec0ff */
[----:B------:R-:W-:Y:S01]  /*22e20*/  IMAD.U32 R20, R15, 0x10000, RZ ;  /* 0x000100000f147824 */ /* 0x000fe200078e00ff */
[----:B------:R-:W-:Y:S01]  /*22e30*/  SHF.L.U32 R11, R12, 0x10, RZ ;  /* 0x000000100c0b7819 */ /* 0x000fe200000006ff */
[-C--:B------:R-:W-:Y:S01]  /*22e40*/  FMUL.FTZ R15, R18, R26.reuse ;  /* 0x0000001a120f7220 */ /* 0x080fe20000410000 */
[----:B------:R-:W-:Y:S01]  /*22e50*/  LOP3.LUT R3, R12, 0xffff0000, RZ, 0xc0, !PT ;  /* 0xffff00000c037812 */ /* 0x000fe200078ec0ff */
[-C--:B------:R-:W-:Y:S01]  /*22e60*/  FMUL.FTZ R18, R18, R23.reuse ;  /* 0x0000001712127220 */ /* 0x080fe20000410000 */
[----:B------:R-:W-:Y:S01]  /*22e70*/  SHF.L.U32 R2, R13, 0x10, RZ ;  /* 0x000000100d027819 */ /* 0x000fe200000006ff */
[----:B------:R-:W-:Y:S01]  /*22e80*/  FFMA.FTZ R23, R21, R23, -R15 ;  /* 0x0000001715177223 */ /* 0x000fe2000001080f */
[----:B------:R-:W-:Y:S01]  /*22e90*/  LOP3.LUT R12, R13, 0xffff0000, RZ, 0xc0, !PT ;  /* 0xffff00000d0c7812 */ /* 0x000fe200078ec0ff */
[----:B------:R-:W-:Y:S01]  /*22ea0*/  FFMA.FTZ R18, R21, R26, R18 ;  /* 0x0000001a15127223 */ /* 0x000fe20000010012 */
[----:B------:R-:W-:Y:S01]  /*22eb0*/  SHF.L.U32 R21, R22, 0x10, RZ ;  /* 0x0000001016157819 */ /* 0x000fe200000006ff */
[----:B------:R-:W-:Y:S01]  /*22ec0*/  FMUL.FTZ R15, R14, R17 ;  /* 0x000000110e0f7220 */ /* 0x000fe20000410000 */
[----:B------:R-:W-:Y:S01]  /*22ed0*/  LOP3.LUT R22, R22, 0xffff0000, RZ, 0xc0, !PT ;  /* 0xffff000016167812 */ /* 0x000fe200078ec0ff */
[C---:B------:R-:W-:Y:S01]  /*22ee0*/  IMAD.U32 R26, R19.reuse, 0x10000, RZ ;  /* 0x00010000131a7824 */ /* 0x040fe200078e00ff */
[----:B------:R-:W-:Y:S01]  /*22ef0*/  LOP3.LUT R19, R19, 0xffff0000, RZ, 0xc0, !PT ;  /* 0xffff000013137812 */ /* 0x000fe200078ec0ff */
[----:B------:R-:W-:-:S02]  /*22f00*/  FMUL.FTZ R13, R14, R16 ;  /* 0x000000100e0d7220 */ /* 0x000fc40000410000 */
[C---:B------:R-:W-:Y:S02]  /*22f10*/  FFMA.FTZ R15, R20.reuse, R16, R15 ;  /* 0x00000010140f7223 */ /* 0x040fe4000001000f */
[C---:B------:R-:W-:Y:S02]  /*22f20*/  FMUL.FTZ R16, R3.reuse, R26 ;  /* 0x0000001a03107220 */ /* 0x040fe40000410000 */
[----:B------:R-:W-:Y:S02]  /*22f30*/  FFMA.FTZ R17, R20, R17, -R13 ;  /* 0x0000001114117223 */ /* 0x000fe4000001080d */
[----:B------:R-:W-:Y:S02]  /*22f40*/  FMUL.FTZ R3, R3, R21 ;  /* 0x0000001503037220 */ /* 0x000fe40000410000 */
[C---:B------:R-:W-:Y:S01]  /*22f50*/  FMUL.FTZ R14, R12.reuse, R19 ;  /* 0x000000130c0e7220 */ /* 0x040fe20000410000 */
[----:B------:R-:W-:Y:S01]  /*22f60*/  F2FP.BF16.PACK_AB R15, R15, R17 ;  /* 0x000000110f0f723e */ /* 0x000fe200000010ff */
[----:B------:R-:W-:-:S02]  /*22f70*/  FMUL.FTZ R13, R12, R22 ;  /* 0x000000160c0d7220 */ /* 0x000fc40000410000 */
[C---:B------:R-:W-:Y:S02]  /*22f80*/  FFMA.FTZ R12, R11.reuse, R26, R3 ;  /* 0x0000001a0b0c7223 */ /* 0x040fe40000010003 */
[----:B------:R-:W-:Y:S02]  /*22f90*/  FFMA.FTZ R16, R11, R21, -R16 ;  /* 0x000000150b107223 */ /* 0x000fe40000010810 */
[----:B------:R-:W-:Y:S01]  /*22fa0*/  FFMA.FTZ R3, R2, R22, -R14 ;  /* 0x0000001602037223 */ /* 0x000fe2000001080e */
[----:B------:R-:W-:Y:S01]  /*22fb0*/  F2FP.BF16.PACK_AB R14, R18, R23 ;  /* 0x00000017120e723e */ /* 0x000fe200000010ff */
[----:B------:R-:W-:Y:S01]  /*22fc0*/  FFMA.FTZ R13, R2, R19, R13 ;  /* 0x00000013020d7223 */ /* 0x000fe2000001000d */
[----:B------:R-:W-:-:S04]  /*22fd0*/  F2FP.BF16.PACK_AB R12, R12, R16 ;  /* 0x000000100c0c723e */ /* 0x000fc800000010ff */
[----:B------:R-:W-:-:S05]  /*22fe0*/  F2FP.BF16.PACK_AB R13, R13, R3 ;  /* 0x000000030d0d723e */ /* 0x000fca00000010ff */
[----:B------:R1:W-:Y:S02]  /*22ff0*/  ST.E.128 [R24.64], R12 ;  /* 0x0000000c18007985 */ /* 0x0003e4000c101d04 */
.L_x_1521:
[----:B------:R-:W-:Y:S05]  /*23000*/  BSYNC B0 ;  /* 0x0000000000007941 */ /* 0x000fea0003800000 */
.L_x_1520:
[----:B------:R-:W-:-:S04]  /*23010*/  IADD3 R2, R32, 0x20, RZ ;  /* 0x0000002020027810 */ /* 0x000fc80007ffe0ff */
[----:B------:R-:W-:-:S13]  /*23020*/  ISETP.GE.AND P0, PT, R2, R44, PT ;  /* 0x0000002c0200720c */ /* 0x000fda0003f06270 */
[----:B------:R-:W-:Y:S05]  /*23030*/  @P0 BRA `(.L_x_1519) ;  /* 0x000002e000000947 */ /* 0x000fea0003800000 */
[----:B-1----:R-:W2:Y:S01]  /*23040*/  LD.E.128 R12, [R24.64+0x4000] ;  /* 0x00400004180c7980 */ /* 0x002ea2000c101d00 */
[----:B------:R-:W-:Y:S02]  /*23050*/  SHF.R.U32.HI R16, RZ, 0x10, R35 ;  /* 0x00000010ff107819 */ /* 0x000fe40000011623 */
[----:B------:R-:W-:Y:S02]  /*23060*/  SHF.R.U32.HI R17, RZ, 0x10, R29 ;  /* 0x00000010ff117819 */ /* 0x000fe4000001161d */
[----:B------:R-:W-:Y:S02]  /*23070*/  PRMT R16, R98, 0x5410, R16 ;  /* 0x0000541062107816 */ /* 0x000fe40000000010 */
[----:B------:R-:W-:Y:S02]  /*23080*/  PRMT R17, R99, 0x5410, R17 ;  /* 0x0000541063117816 */ /* 0x000fe40000000011 */
[----:B------:R-:W-:Y:S01]  /*23090*/  SHF.R.U64 R19, R34, 0x10, R35 ;  /* 0x0000001022137819 */ /* 0x000fe20000001223 */
[----:B------:R-:W-:Y:S01]  /*230a0*/  IMAD.U32 R26, R16, 0x10000, RZ ;  /* 0x00010000101a7824 */ /* 0x000fe200078e00ff */
[----:B------:R-:W-:Y:S01]  /*230b0*/  SHF.R.U64 R2, R28, 0x10, R29 ;  /* 0x000000101c027819 */ /* 0x000fe2000000121d */
[C---:B------:R-:W-:Y:S01]  /*230c0*/  IMAD.U32 R23, R17.reuse, 0x10000, RZ ;  /* 0x0001000011177824 */ /* 0x040fe200078e00ff */
[----:B------:R-:W-:-:S02]  /*230d0*/  LOP3.LUT R17, R17, 0xffff0000, RZ, 0xc0, !PT ;  /* 0xffff000011117812 */ /* 0x000fc400078ec0ff */
[----:B------:R-:W-:Y:S02]  /*230e0*/  PRMT R19, R98, 0x5432, R19 ;  /* 0x0000543262137816 */ /* 0x000fe40000000013 */
        /* <DEDUP_REMOVED lines=34> */
[----:B------:R1:W-:Y:S02]  /*23310*/  ST.E.128 [R24.64+0x4000], R12 ;  /* 0x0040000c18007985 */ /* 0x0003e4000c101d04 */
.L_x_1519:
[----:B------:R-:W-:Y:S05]  /*23320*/  BSYNC B1 ;  /* 0x0000000000017941 */ /* 0x000fea0003800000 */
.L_x_1518:
[----:B------:R-:W-:Y:S01]  /*23330*/  IADD3 R2, R68, 0x10, RZ ;  /* 0x0000001044027810 */ /* 0x000fe20007ffe0ff */
[----:B------:R-:W-:Y:S03]  /*23340*/  BSSY B1, `(.L_x_1522) ;  /* 0x0000066000017945 */ /* 0x000fe60003800000 */
[----:B------:R-:W-:-:S13]  /*23350*/  ISETP.GE.AND P0, PT, R2, R30, PT ;  /* 0x0000001e0200720c */ /* 0x000fda0003f06270 */
[----:B------:R-:W-:Y:S05]  /*23360*/  @P0 BRA `(.L_x_1523) ;  /* 0x0000063000000947 */ /* 0x000fea0003800000 */
[----:B------:R-:W-:Y:S01]  /*23370*/  ISETP.GE.AND P0, PT, R32, R44, PT ;  /* 0x0000002c2000720c */ /* 0x000fe20003f06270 */
[----:B------:R-:W-:-:S12]  /*23380*/  BSSY B0, `(.L_x_1524) ;  /* 0x0000030000007945 */ /* 0x000fd80003800000 */
        /* <DEDUP_REMOVED lines=47> */
.L_x_1525:
[----:B------:R-:W-:Y:S05]  /*23680*/  BSYNC B0 ;  /* 0x0000000000007941 */ /* 0x000fea0003800000 */
.L_x_1524:
        /* <DEDUP_REMOVED lines=49> */
.L_x_1523:
[----:B------:R-:W-:Y:S05]  /*239a0*/  BSYNC B1 ;  /* 0x0000000000017941 */ /* 0x000fea0003800000 */
.L_x_1522:
        /* <DEDUP_REMOVED lines=53> */
.L_x_1529:
[----:B------:R-:W-:Y:S05]  /*23d00*/  BSYNC B0 ;  /* 0x0000000000007941 */ /* 0x000fea0003800000 */
.L_x_1528:
        /* <DEDUP_REMOVED lines=49> */
.L_x_1527:
[----:B------:R-:W-:Y:S05]  /*24020*/  BSYNC B1 ;  /* 0x0000000000017941 */ /* 0x000fea0003800000 */
.L_x_1526:
        /* <DEDUP_REMOVED lines=53> */
.L_x_1533:
[----:B------:R-:W-:Y:S05]  /*24380*/  BSYNC B0 ;  /* 0x0000000000007941 */ /* 0x000fea0003800000 */
.L_x_1532:
        /* <DEDUP_REMOVED lines=49> */
.L_x_1531:
[----:B------:R-:W-:Y:S05]  /*246a0*/  BSYNC B1 ;  /* 0x0000000000017941 */ /* 0x000fea0003800000 */
.L_x_1530:
        /* <DEDUP_REMOVED lines=53> */
.L_x_1537:
[----:B------:R-:W-:Y:S05]  /*24a00*/  BSYNC B0 ;  /* 0x0000000000007941 */ /* 0x000fea0003800000 */
.L_x_1536:
        /* <DEDUP_REMOVED lines=49> */
.L_x_1535:
[----:B------:R-:W-:Y:S05]  /*24d20*/  BSYNC B1 ;  /* 0x0000000000017941 */ /* 0x000fea0003800000 */
.L_x_1534:
        /* <DEDUP_REMOVED lines=53> */
.L_x_1541:
[----:B------:R-:W-:Y:S05]  /*25080*/  BSYNC B0 ;  /* 0x0000000000007941 */ /* 0x000fea0003800000 */
.L_x_1540:
        /* <DEDUP_REMOVED lines=49> */
.L_x_1539:
[----:B------:R-:W-:Y:S05]  /*253a0*/  BSYNC B1 ;  /* 0x0000000000017941 */ /* 0x000fea0003800000 */
.L_x_1538:
        /* <DEDUP_REMOVED lines=53> */
.L_x_1545:
[----:B------:R-:W-:Y:S05]  /*25700*/  BSYNC B0 ;  /* 0x0000000000007941 */ /* 0x000fea0003800000 */
.L_x_1544:
        /* <DEDUP_REMOVED lines=49> */
.L_x_1543:
[----:B------:R-:W-:Y:S05]  /*25a20*/  BSYNC B1 ;  /* 0x0000000000017941 */ /* 0x000fea0003800000 */
.L_x_1542:
[----:B------:R-:W-:Y:S01]  /*25a30*/  IADD3 R2, R68, 0x70, RZ ;  /* 0x0000007044027810 */ /* 0x000fe20007ffe0ff */
[----:B------:R-:W-:-:S03]  /*25a40*/  IMAD.MOV.U32 R3, RZ, RZ, 0x0 ;  /* 0x00000000ff037424 */ /* 0x000fc600078e00ff */
[----:B------:R-:W-:Y:S01]  /*25a50*/  ISETP.GE.AND P0, PT, R2, R30, PT ;  /* 0x0000001e0200720c */ /* 0x000fe20003f06270 */
[----:B------:R-:W-:-:S12]  /*25a60*/  IMAD.MOV.U32 R2, RZ, RZ, R140 ;  /* 0x000000ffff027224 */ /* 0x000fd800078e008c */
[----:B------:R-:W-:Y:S05]  /*25a70*/  @P0 RET.REL.NODEC R2 `(_ZN7cutlass13device_kernelIN5flash19enable_sm80_to_sm89INS1_16FlashAttnFwdSm80INS1_25CollectiveMainloopFwdSm80ILi4ELi1ELb0EN4cute5tupleIJNS5_1CILi128EEENS7_ILi48EEES8_EEELi128ENS_10bfloat16_tEfNS_4arch4Sm80ELb0ELb1ELb0ELb1ELb1ELb1ELb1ELb0EEENS1_21CollectiveEpilogueFwdINS6_IJS8_S8_S9_EEENS6_IJNS7_ILi1EEESH_SH_EEESB_SD_Li128ELb1ELb1ELb0ELb0EEENS1_19SingleTileSchedulerILb1ELb0ELb1ELi128EEEEEEEEEvNT_6ParamsE) ;  /* 0xfffda58002000950 */ /* 0x000fea0003c3ffff */
        /* <DEDUP_REMOVED lines=49> */
.L_x_1547:
[----:B------:R-:W-:Y:S05]  /*25d90*/  BSYNC B0 ;  /* 0x0000000000007941 */ /* 0x000fea0003800000 */
.L_x_1546:
[----:B------:R-:W-:Y:S01]  /*25da0*/  IADD3 R2, R32, 0x20, RZ ;  /* 0x0000002020027810 */ /* 0x000fe20007ffe0ff */
[----:B------:R-:W-:-:S03]  /*25db0*/  IMAD.MOV.U32 R3, RZ, RZ, 0x0 ;  /* 0x00000000ff037424 */ /* 0x000fc600078e00ff */
[----:B------:R-:W-:Y:S01]  /*25dc0*/  ISETP.GE.AND P0, PT, R2, R44, PT ;  /* 0x0000002c0200720c */ /* 0x000fe20003f06270 */
[----:B------:R-:W-:-:S12]  /*25dd0*/  IMAD.MOV.U32 R2, RZ, RZ, R140 ;  /* 0x000000ffff027224 */ /* 0x000fd800078e008c */
[----:B------:R-:W-:Y:S05]  /*25de0*/  @P0 RET.REL.NODEC R2 `(_ZN7cutlass13device_kernelIN5flash19enable_sm80_to_sm89INS1_16FlashAttnFwdSm80INS1_25CollectiveMainloopFwdSm80ILi4ELi1ELb0EN4cute5tupleIJNS5_1CILi128EEENS7_ILi48EEES8_EEELi128ENS_10bfloat16_tEfNS_4arch4Sm80ELb0ELb1ELb0ELb1ELb1ELb1ELb1ELb0EEENS1_21CollectiveEpilogueFwdINS6_IJS8_S8_S9_EEENS6_IJNS7_ILi1EEESH_SH_EEESB_SD_Li128ELb1ELb1ELb0ELb0EEENS1_19SingleTileSchedulerILb1ELb0ELb1ELi128EEEEEEEEEvNT_6ParamsE) ;  /* 0xfffda21002000950 */ /* 0x000fea0003c3ffff */
        /* <DEDUP_REMOVED lines=43> */
[----:B------:R-:W-:Y:S01]  /*260a0*/  F2FP.BF16.PACK_AB R12, R12, R16 ;  /* 0x000000100c0c723e */ /* 0x000fe200000010ff */
[----:B------:R-:W-:-:S03]  /*260b0*/  IMAD.MOV.U32 R2, RZ, RZ, R140 ;  /* 0x000000ffff027224 */ /* 0x000fc600078e008c */
[----:B------:R-:W-:Y:S02]  /*260c0*/  F2FP.BF16.PACK_AB R13, R13, R3 ;  /* 0x000000030d0d723e */ /* 0x000fe400000010ff */
[----:B------:R-:W-:-:S03]  /*260d0*/  MOV R3, 0x0 ;  /* 0x0000000000037802 */ /* 0x000fc60000000f00 */
[----:B------:R1:W-:Y:S01]  /*260e0*/  ST.E.128 [R24.64+0x7800], R12 ;  /* 0x0078000c18007985 */ /* 0x0003e2000c101d04 */
[----:B------:R-:W-:Y:S05]  /*260f0*/  RET.REL.NODEC R2 `(_ZN7cutlass13device_kernelIN5flash19enable_sm80_to_sm89INS1_16FlashAttnFwdSm80INS1_25CollectiveMainloopFwdSm80ILi4ELi1ELb0EN4cute5tupleIJNS5_1CILi128EEENS7_ILi48EEES8_EEELi128ENS_10bfloat16_tEfNS_4arch4Sm80ELb0ELb1ELb0ELb1ELb1ELb1ELb1ELb0EEENS1_21CollectiveEpilogueFwdINS6_IJS8_S8_S9_EEENS6_IJNS7_ILi1EEESH_SH_EEESB_SD_Li128ELb1ELb1ELb0ELb0EEENS1_19SingleTileSchedulerILb1ELb0ELb1ELi128EEEEEEEEEvNT_6ParamsE) ;  /* 0xfffd9f0002007950 */ /* 0x000fea0003c3ffff */
.L_x_1485:
[----:B-----5:R-:W-:Y:S01]  /*26100*/  ISETP.NE.AND P0, PT, R30, 0x1, PT ;  /* 0x000000011e00780c */ /* 0x020fe20003f05270 */
[----:B------:R-:W-:Y:S01]  /*26110*/  BSSY B0, `(.L_x_1548) ;  /* 0x0000007000007945 */ /* 0x000fe20003800000 */
[----:B------:R-:W-:-:S11]  /*26120*/  SHF.L.U32 R55, R35, 0x3, RZ ;  /* 0x0000000323377819 */ /* 0x000fd600000006ff */
[----:B------:R-:W-:Y:S05]  /*26130*/  @!P0 BRA `(.L_x_1549) ;  /* 0x0000004000008947 */ /* 0x000fea0003800000 */
[----:B------:R1:W2:Y:S04]  /*26140*/  LD.E R3, [R12.64+0x168] ;  /* 0x000168040c037980 */ /* 0x0002a8000c101900 */
[----:B-1----:R-:W3:Y:S01]  /*26150*/  LD.E R12, [R12.64+0x16c] ;  /* 0x00016c040c0c7980 */ /* 0x002ee2000c101900 */
[----:B--2---:R-:W-:-:S05]  /*26160*/  IMAD.HI.U32 R2, R2, R3, RZ ;  /* 0x0000000302027227 */ /* 0x004fca00078e00ff */
[----:B---3--:R-:W-:Y:S02]  /*26170*/  SHF.R.U32.HI R2, RZ, R12, R2 ;  /* 0x0000000cff027219 */ /* 0x008fe40000011602 */
.L_x_1549:
[----:B------:R-:W-:Y:S05]  /*26180*/  BSYNC B0 ;  /* 0x0000000000007941 */ /* 0x000fea0003800000 */
.L_x_1548:
[----:B------:R-:W-:Y:S01]  /*26190*/  MOV R12, R28 ;  /* 0x0000001c000c7202 */ /* 0x000fe20000000f00 */
[-C--:B------:R-:W-:Y:S01]  /*261a0*/  IMAD R17, R17, R2.reuse, RZ ;  /* 0x0000000211117224 */ /* 0x080fe200078e02ff */
[----:B------:R-:W-:Y:S01]  /*261b0*/  MOV R13, R21 ;  /* 0x00000015000d7202 */ /* 0x000fe20000000f00 */
[----:B------:R-:W-:Y:S01]  /*261c0*/  IMAD.MOV.U32 R18, RZ, RZ, R22 ;  /* 0x000000ffff127224 */ /* 0x000fe200078e0016 */
[----:B------:R-:W-:Y:S01]  /*261d0*/  SHF.R.S32.HI R11, RZ, 0x1f, R2 ;  /* 0x0000001fff0b7819 */ /* 0x000fe20000011402 */
[-C--:B------:R-:W-:Y:S02]  /*261e0*/  IMAD R15, R15, R2.reuse, RZ ;  /* 0x000000020f0f7224 */ /* 0x080fe400078e02ff */
[----:B------:R-:W-:-:S04]  /*261f0*/  IMAD.WIDE.U32 R12, R16, R2, R12 ;  /* 0x00000002100c7225 */ /* 0x000fc800078e000c */
[-C--:B------:R-:W-:Y:S02]  /*26200*/  IMAD R16, R16, R11.reuse, R17 ;  /* 0x0000000b10107224 */ /* 0x080fe400078e0211 */
[----:B------:R-:W-:Y:S01]  /*26210*/  IMAD.WIDE.U32 R2, R14, R2, R18 ;  /* 0x000000020e027225 */ /* 0x000fe200078e0012 */
[----:B------:R-:W-:Y:S02]  /*26220*/  LEA R18, P1, R12, R26, 0x1 ;  /* 0x0000001a0c127211 */ /* 0x000fe400078208ff */
[----:B------:R-:W-:Y:S01]  /*26230*/  IADD3 R13, R13, R16, RZ ;  /* 0x000000100d0d7210 */ /* 0x000fe20007ffe0ff */
[----:B------:R-:W-:Y:S01]  /*26240*/  IMAD R11, R14, R11, R15 ;  /* 0x0000000b0e0b7224 */ /* 0x000fe200078e020f */
[----:B------:R-:W-:Y:S02]  /*26250*/  LEA R19, P0, R2, R24, 0x1 ;  /* 0x0000001802137211 */ /* 0x000fe400078008ff */
[----:B------:R-:W-:Y:S01]  /*26260*/  LEA.HI.X R17, R12, R27, R13, 0x1, P1 ;  /* 0x0000001b0c117211 */ /* 0x000fe200008f0c0d */
[----:B------:R-:W-:-:S05]  /*26270*/  IMAD.IADD R3, R3, 0x1, R11 ;  /* 0x0000000103037824 */ /* 0x000fca00078e020b */
[----:B------:R-:W-:Y:S01]  /*26280*/  LEA.HI.X R16, R2, R25, R3, 0x1, P0 ;  /* 0x0000001902107211 */ /* 0x000fe200000f0c03 */
[----:B------:R-:W-:Y:S05]  /*26290*/  BRA.DIV ~URZ, `(.L_x_1550) ;  /* 0x00005d327f007947 */ /* 0x000fea000b800000 */
[----:B------:R1:W2:Y:S02]  /*262a0*/  SHFL.IDX PT, R11, R17, RZ, 0x181f ;  /* 0x00181fff110b7589 */ /* 0x0002a400000e0000 */
.L_x_1600:
[----:B------:R-:W-:Y:S05]  /*262b0*/  BRA.DIV ~URZ, `(.L_x_1551) ;  /* 0x00005d927f007947 */ /* 0x000fea000b800000 */
[----:B------:R3:W4:Y:S01]  /*262c0*/  SHFL.IDX PT, R12, R18, RZ, 0x181f ;  /* 0x00181fff120c7589 */ /* 0x00072200000e0000 */
[----:B--2---:R-:W-:-:S03]  /*262d0*/  MOV R13, R11 ;  /* 0x0000000b000d7202 */ /* 0x004fc60000000f00 */
[----:B------:R3:W2:Y:S04]  /*262e0*/  SHFL.IDX PT, R15, R16, RZ, 0x181f ;  /* 0x00181fff100f7589 */ /* 0x0006a800000e0000 */
[----:B------:R3:W1:Y:S02]  /*262f0*/  SHFL.IDX PT, R14, R19, RZ, 0x181f ;  /* 0x00181fff130e7589 */ /* 0x00066400000e0000 */
.L_x_1601:
[----:B------:R-:W-:Y:S01]  /*26300*/  IMAD R20, R34, R30, RZ ;  /* 0x0000001e22147224 */ /* 0x000fe200078e02ff */
[----:B------:R-:W-:Y:S01]  /*26310*/  ISETP.GE.AND P0, PT, R55, R44, PT ;  /* 0x0000002c3700720c */ /* 0x000fe20003f06270 */
[----:B------:R-:W-:Y:S01]  /*26320*/  CS2R R30, SRZ ;  /* 0x00000000001e7805 */ /* 0x000fe2000001ff00 */
[----:B------:R-:W-:Y:S01]  /*26330*/  SHF.R.S32.HI R21, RZ, 0x1f, R55 ;  /* 0x0000001fff157819 */ /* 0x000fe20000011437 */
[----:B------:R-:W-:Y:S01]  /*26340*/  CS2R R28, SRZ ;  /* 0x00000000001c7805 */ /* 0x000fe2000001ff00 */
[----:B------:R-:W-:-:S13]  /*26350*/  ISETP.GE.OR P0, PT, R33, R20, P0 ;  /* 0x000000142100720c */ /* 0x000fda0000706670 */
[C---:B------:R-:W-:Y:S01]  /*26360*/  @!P0 IMAD.SHL.U32 R2, R55.reuse, 0x2, RZ ;  /* 0x0000000237028824 */ /* 0x040fe200078e00ff */
[----:B------:R-:W-:-:S04]  /*26370*/  @!P0 SHF.L.U64.HI R3, R55, 0x1, R21 ;  /* 0x0000000137038819 */ /* 0x000fc80000010215 */
[----:B----4-:R-:W-:-:S05]  /*26380*/  @!P0 IADD3 R12, P1, R12, R2, RZ ;  /* 0x000000020c0c8210 */ /* 0x010fca0007f3e0ff */
[--C-:B------:R-:W-:Y:S01]  /*26390*/  @!P0 IMAD.X R13, R13, 0x1, R3.reuse, P1 ;  /* 0x000000010d0d8824 */ /* 0x100fe200008e0603 */
[----:B-1----:R-:W-:Y:S01]  /*263a0*/  @!P0 IADD3 R2, P1, R14, R2, RZ ;  /* 0x000000020e028210 */ /* 0x002fe20007f3e0ff */
[----:B------:R-:W-:Y:S01]  /*263b0*/  CS2R R26, SRZ ;  /* 0x00000000001a7805 */ /* 0x000fe2000001ff00 */
[----:B------:R-:W-:Y:S02]  /*263c0*/  CS2R R24, SRZ ;  /* 0x0000000000187805 */ /* 0x000fe4000001ff00 */
[----:B------:R-:W4:Y:S01]  /*263d0*/  @!P0 LD.E.128 R28, [R12.64] ;  /* 0x000000040c1c8980 */ /* 0x000f22000c101d00 */
[----:B--2---:R-:W-:-:S05]  /*263e0*/  @!P0 IMAD.X R3, R15, 0x1, R3, P1 ;  /* 0x000000010f038824 */ /* 0x004fca00008e0603 */
[----:B------:R1:W2:Y:S01]  /*263f0*/  @!P0 LD.E.128 R24, [R2.64] ;  /* 0x0000000402188980 */ /* 0x0002a2000c101d00 */
[----:B------:R-:W-:Y:S01]  /*26400*/  CS2R R50, SRZ ;  /* 0x0000000000327805 */ /* 0x000fe2000001ff00 */
[----:B----4-:R-:W-:Y:S01]  /*26410*/  IMAD.MOV.U32 R12, RZ, RZ, R30 ;  /* 0x000000ffff0c7224 */ /* 0x010fe200078e001e */
[----:B-1----:R-:W-:Y:S01]  /*26420*/  MOV R3, R28 ;  /* 0x0000001c00037202 */ /* 0x002fe20000000f00 */
[----:B------:R-:W-:Y:S02]  /*26430*/  IMAD.MOV.U32 R11, RZ, RZ, R31 ;  /* 0x000000ffff0b7224 */ /* 0x000fe400078e001f */
[----:B------:R-:W-:Y:S01]  /*26440*/  IMAD.MOV.U32 R2, RZ, RZ, R29 ;  /* 0x000000ffff027224 */ /* 0x000fe200078e001d */
[----:B------:R-:W-:Y:S02]  /*26450*/  PRMT R34, R3, 0x7610, R34 ;  /* 0x0000761003227816 */ /* 0x000fe40000000022 */
[----:B------:R-:W-:Y:S01]  /*26460*/  PRMT R54, R11, 0x7610, R54 ;  /* 0x000076100b367816 */ /* 0x000fe20000000036 */
[----:B--2---:R-:W-:Y:S01]  /*26470*/  IMAD.MOV.U32 R11, RZ, RZ, R27 ;  /* 0x000000ffff0b7224 */ /* 0x004fe200078e001b */
[----:B------:R-:W-:Y:S01]  /*26480*/  PRMT R32, R2, 0x5410, R12 ;  /* 0x0000541002207816 */ /* 0x000fe2000000000c */
[----:B------:R-:W-:Y:S01]  /*26490*/  IMAD.MOV.U32 R12, RZ, RZ, R26 ;  /* 0x000000ffff0c7224 */ /* 0x000fe200078e001a */
[----:B------:R-:W-:Y:S01]  /*264a0*/  MOV R3, R24 ;  /* 0x0000001800037202 */ /* 0x000fe20000000f00 */
[----:B------:R-:W-:-:S03]  /*264b0*/  IMAD.MOV.U32 R2, RZ, RZ, R25 ;  /* 0x000000ffff027224 */ /* 0x000fc600078e0019 */
[----:B------:R-:W-:Y:S02]  /*264c0*/  PRMT R47, R11, 0x5410, R12 ;  /* 0x000054100b2f7816 */ /* 0x000fe4000000000c */
[----:B------:R-:W-:Y:S01]  /*264d0*/  PRMT R46, R2, 0x5410, R3 ;  /* 0x00005410022e7816 */ /* 0x000fe20000000003 */
[----:B------:R-:W-:Y:S05]  /*264e0*/  BRA.DIV ~URZ, `(.L_x_1552) ;  /* 0x00005cd27f007947 */ /* 0x000fea000b800000 */
[----:B------:R1:W2:Y:S04]  /*264f0*/  SHFL.IDX PT, R13, R17, 0x1, 0x181f ;  /* 0x00381f00110d7f89 */ /* 0x0002a800000e0000 */
[----:B------:R1:W4:Y:S04]  /*26500*/  SHFL.IDX PT, R12, R18, 0x1, 0x181f ;  /* 0x00381f00120c7f89 */ /* 0x00032800000e0000 */
[----:B------:R1:W3:Y:S04]  /*26510*/  SHFL.IDX PT, R11, R16, 0x1, 0x181f ;  /* 0x00381f00100b7f89 */ /* 0x0002e800000e0000 */
[----:B------:R1:W1:Y:S02]  /*26520*/  SHFL.IDX PT, R2, R19, 0x1, 0x181f ;  /* 0x00381f0013027f89 */ /* 0x00026400000e0000 */
.L_x_1602:
[----:B------:R-:W-:Y:S01]  /*26530*/  IADD3 R3, R33, 0x10, RZ ;  /* 0x0000001021037810 */ /* 0x000fe20007ffe0ff */
[----:B------:R-:W-:Y:S01]  /*26540*/  BSSY B0, `(.L_x_1553) ;  /* 0x0000013000007945 */ /* 0x000fe20003800000 */
[----:B------:R-:W-:Y:S01]  /*26550*/  CS2R R48, SRZ ;  /* 0x0000000000307805 */ /* 0x000fe2000001ff00 */
[----:B------:R-:W-:Y:S01]  /*26560*/  CS2R R42, SRZ ;  /* 0x00000000002a7805 */ /* 0x000fe2000001ff00 */
[----:B------:R-:W-:Y:S01]  /*26570*/  ISETP.GE.AND P0, PT, R3, R20, PT ;  /* 0x000000140300720c */ /* 0x000fe20003f06270 */
[----:B------:R-:W-:-:S12]  /*26580*/  CS2R R40, SRZ ;  /* 0x0000000000287805 */ /* 0x000fd8000001ff00 */
[----:B------:R-:W-:Y:S05]  /*26590*/  @P0 BRA `(.L_x_1554) ;  /* 0x000000d000000947 */ /* 0x000fea0003800000 */
[----:B------:R-:W-:Y:S01]  /*265a0*/  ISETP.GE.AND P0, PT, R55, R44, PT ;  /* 0x0000002c3700720c */ /* 0x000fe20003f06270 */
[----:B------:R-:W-:Y:S01]  /*265b0*/  CS2R R48, SRZ ;  /* 0x0000000000307805 */ /* 0x000fe2000001ff00 */
[----:B------:R-:W-:Y:S01]  /*265c0*/  CS2R R42, SRZ ;  /* 0x00000000002a7805 */ /* 0x000fe2000001ff00 */
[----:B------:R-:W-:-:S10]  /*265d0*/  CS2R R40, SRZ ;  /* 0x0000000000287805 */ /* 0x000fd4000001ff00 */
[----:B------:R-:W-:Y:S05]  /*265e0*/  @P0 BRA `(.L_x_1554) ;  /* 0x0000008000000947 */ /* 0x000fea0003800000 */
[C---:B------:R-:W-:Y:S01]  /*265f0*/  IMAD.SHL.U32 R14, R55.reuse, 0x2, RZ ;  /* 0x00000002370e7824 */ /* 0x040fe200078e00ff */
[----:B------:R-:W-:-:S04]  /*26600*/  SHF.L.U64.HI R3, R55, 0x1, R21 ;  /* 0x0000000137037819 */ /* 0x000fc80000010215 */
[-C--:B----4-:R-:W-:Y:S02]  /*26610*/  IADD3 R12, P1, R12, R14.reuse, RZ ;  /* 0x0000000e0c0c7210 */ /* 0x090fe40007f3e0ff */
[----:B-1----:R-:W-:-:S03]  /*26620*/  IADD3 R2, P0, R2, R14, RZ ;  /* 0x0000000e02027210 */ /* 0x002fc60007f1e0ff */
[--C-:B--2---:R-:W-:Y:S02]  /*26630*/  IMAD.X R13, R13, 0x1, R3.reuse, P1 ;  /* 0x000000010d0d7824 */ /* 0x104fe400008e0603 */
[----:B---3--:R-:W-:-:S03]  /*26640*/  IMAD.X R3, R11, 0x1, R3, P0 ;  /* 0x000000010b037824 */ /* 0x008fc600000e0603 */
[----:B------:R1:W5:Y:S04]  /*26650*/  LD.E.128 R48, [R12.64] ;  /* 0x000000040c307980 */ /* 0x000368000c101d00 */
[----:B------:R1:W5:Y:S02]  /*26660*/  LD.E.128 R40, [R2.64] ;  /* 0x0000000402287980 */ /* 0x000364000c101d00 */
.L_x_1554:
[----:B------:R-:W-:Y:S05]  /*26670*/  BSYNC B0 ;  /* 0x0000000000007941 */ /* 0x000fea0003800000 */
.L_x_1553:
[----:B-1--45:R-:W-:Y:S01]  /*26680*/  IMAD.MOV.U32 R12, RZ, RZ, R50 ;  /* 0x000000ffff0c7224 */ /* 0x032fe200078e0032 */
[----:B------:R-:W-:Y:S01]  /*26690*/  MOV R3, R48 ;  /* 0x0000003000037202 */ /* 0x000fe20000000f00 */
[----:B---3--:R-:W-:Y:S02]  /*266a0*/  IMAD.MOV.U32 R11, RZ, RZ, R51 ;  /* 0x000000ffff0b7224 */ /* 0x008fe400078e0033 */
[----:B------:R-:W-:-:S03]  /*266b0*/  IMAD.MOV.U32 R2, RZ, RZ, R49 ;  /* 0x000000ffff027224 */ /* 0x000fc600078e0031 */
        /* <DEDUP_REMOVED lines=9> */
[----:B------:R1:W3:Y:S02]  /*26750*/  SHFL.IDX PT, R11, R17, 0x2, 0x181f ;  /* 0x00581f00110b7f89 */ /* 0x0002e400000e0000 */
.L_x_1603:
[----:B------:R-:W-:Y:S05]  /*26760*/  BRA.DIV ~URZ, `(.L_x_1556) ;  /* 0x00005cb27f007947 */ /* 0x000fea000b800000 */
[----:B------:R4:W1:Y:S01]  /*26770*/  SHFL.IDX PT, R12, R18, 0x2, 0x181f ;  /* 0x00581f00120c7f89 */ /* 0x00086200000e0000 */
[----:B--23--:R-:W-:-:S03]  /*26780*/  MOV R13, R11 ;  /* 0x0000000b000d7202 */ /* 0x00cfc60000000f00 */
[----:B------:R4:W2:Y:S04]  /*26790*/  SHFL.IDX PT, R15, R16, 0x2, 0x181f ;  /* 0x00581f00100f7f89 */ /* 0x0008a800000e0000 */
[----:B------:R4:W3:Y:S02]  /*267a0*/  SHFL.IDX PT, R14, R19, 0x2, 0x181f ;  /* 0x00581f00130e7f89 */ /* 0x0008e400000e0000 */
.L_x_1604:
[----:B------:R-:W-:Y:S01]  /*267b0*/  ISETP.GE.AND P0, PT, R55, R44, PT ;  /* 0x0000002c3700720c */ /* 0x000fe20003f06270 */
[----:B------:R-:W-:Y:S01]  /*267c0*/  CS2R R62, SRZ ;  /* 0x00000000003e7805 */ /* 0x000fe2000001ff00 */
[----:B------:R-:W-:Y:S01]  /*267d0*/  IADD3 R2, R33, 0x20, RZ ;  /* 0x0000002021027810 */ /* 0x000fe20007ffe0ff */
[----:B------:R-:W-:-:S03]  /*267e0*/  CS2R R60, SRZ ;  /* 0x00000000003c7805 */ /* 0x000fc6000001ff00 */
[----:B------:R-:W-:-:S13]  /*267f0*/  ISETP.GE.OR P0, PT, R2, R20, P0 ;  /* 0x000000140200720c */ /* 0x000fda0000706670 */
[C---:B------:R-:W-:Y:S01]  /*26800*/  @!P0 IMAD.SHL.U32 R2, R55.reuse, 0x2, RZ ;  /* 0x0000000237028824 */ /* 0x040fe200078e00ff */
[----:B------:R-:W-:-:S04]  /*26810*/  @!P0 SHF.L.U64.HI R3, R55, 0x1, R21 ;  /* 0x0000000137038819 */ /* 0x000fc80000010215 */
[----:B-1----:R-:W-:-:S05]  /*26820*/  @!P0 IADD3 R12, P1, R12, R2, RZ ;  /* 0x000000020c0c8210 */ /* 0x002fca0007f3e0ff */
[--C-:B------:R-:W-:Y:S01]  /*26830*/  @!P0 IMAD.X R13, R13, 0x1, R3.reuse, P1 ;  /* 0x000000010d0d8824 */ /* 0x100fe200008e0603 */
[----:B---3--:R-:W-:Y:S01]  /*26840*/  @!P0 IADD3 R2, P1, R14, R2, RZ ;  /* 0x000000020e028210 */ /* 0x008fe20007f3e0ff */
[----:B------:R-:W-:Y:S01]  /*26850*/  CS2R R58, SRZ ;  /* 0x00000000003a7805 */ /* 0x000fe2000001ff00 */
[----:B------:R-:W-:Y:S02]  /*26860*/  CS2R R56, SRZ ;  /* 0x0000000000387805 */ /* 0x000fe4000001ff00 */
[----:B------:R-:W3:Y:S01]  /*26870*/  @!P0 LD.E.128 R60, [R12.64] ;  /* 0x000000040c3c8980 */ /* 0x000ee2000c101d00 */
[----:B--2---:R-:W-:-:S05]  /*26880*/  @!P0 IMAD.X R3, R15, 0x1, R3, P1 ;  /* 0x000000010f038824 */ /* 0x004fca00008e0603 */
[----:B------:R1:W2:Y:S01]  /*26890*/  @!P0 LD.E.128 R56, [R2.64] ;  /* 0x0000000402388980 */ /* 0x0002a2000c101d00 */
[----:B------:R-:W-:Y:S01]  /*268a0*/  CS2R R74, SRZ ;  /* 0x00000000004a7805 */ /* 0x000fe2000001ff00 */
[----:B---3--:R-:W-:Y:S01]  /*268b0*/  IMAD.MOV.U32 R12, RZ, RZ, R62 ;  /* 0x000000ffff0c7224 */ /* 0x008fe200078e003e */
[----:B-1----:R-:W-:Y:S01]  /*268c0*/  MOV R3, R60 ;  /* 0x0000003c00037202 */ /* 0x002fe20000000f00 */
[----:B------:R-:W-:Y:S02]  /*268d0*/  IMAD.MOV.U32 R11, RZ, RZ, R63 ;  /* 0x000000ffff0b7224 */ /* 0x000fe400078e003f */
[----:B------:R-:W-:-:S03]  /*268e0*/  IMAD.MOV.U32 R2, RZ, RZ, R61 ;  /* 0x000000ffff027224 */ /* 0x000fc600078e003d */
        /* <DEDUP_REMOVED lines=10> */
[----:B------:R1:W3:Y:S04]  /*26990*/  SHFL.IDX PT, R12, R18, 0x3, 0x181f ;  /* 0x00781f00120c7f89 */ /* 0x0002e800000e0000 */
[----:B------:R1:W4:Y:S04]  /*269a0*/  SHFL.IDX PT, R11, R16, 0x3, 0x181f ;  /* 0x00781f00100b7f89 */ /* 0x00032800000e0000 */
[----:B------:R1:W1:Y:S02]  /*269b0*/  SHFL.IDX PT, R2, R19, 0x3, 0x181f ;  /* 0x00781f0013027f89 */ /* 0x00026400000e0000 */
.L_x_1605:
        /* <DEDUP_REMOVED lines=14> */
[-C--:B---3--:R-:W-:Y:S02]  /*26aa0*/  IADD3 R12, P1, R12, R14.reuse, RZ ;  /* 0x0000000e0c0c7210 */ /* 0x088fe40007f3e0ff */
[----:B-1----:R-:W-:-:S03]  /*26ab0*/  IADD3 R2, P0, R2, R14, RZ ;  /* 0x0000000e02027210 */ /* 0x002fc60007f1e0ff */
[--C-:B--2---:R-:W-:Y:S02]  /*26ac0*/  IMAD.X R13, R13, 0x1, R3.reuse, P1 ;  /* 0x000000010d0d7824 */ /* 0x104fe400008e0603 */
[----:B----4-:R-:W-:-:S03]  /*26ad0*/  IMAD.X R3, R11, 0x1, R3, P0 ;  /* 0x000000010b037824 */ /* 0x010fc600000e0603 */
[----:B------:R1:W5:Y:S04]  /*26ae0*/  LD.E.128 R72, [R12.64] ;  /* 0x000000040c487980 */ /* 0x000368000c101d00 */
[----:B------:R1:W5:Y:S02]  /*26af0*/  LD.E.128 R64, [R2.64] ;  /* 0x0000000402407980 */ /* 0x000364000c101d00 */
.L_x_1559:
[----:B------:R-:W-:Y:S05]  /*26b00*/  BSYNC B0 ;  /* 0x0000000000007941 */ /* 0x000fea0003800000 */
.L_x_1558:
[----:B-1-3-5:R-:W-:Y:S01]  /*26b10*/  IMAD.MOV.U32 R12, RZ, RZ, R74 ;  /* 0x000000ffff0c7224 */ /* 0x02afe200078e004a */
[----:B------:R-:W-:Y:S01]  /*26b20*/  MOV R3, R72 ;  /* 0x0000004800037202 */ /* 0x000fe20000000f00 */
[----:B----4-:R-:W-:Y:S02]  /*26b30*/  IMAD.MOV.U32 R11, RZ, RZ, R75 ;  /* 0x000000ffff0b7224 */ /* 0x010fe400078e004b */
        /* <DEDUP_REMOVED lines=11> */
.L_x_1606:
[----:B------:R-:W-:Y:S05]  /*26bf0*/  BRA.DIV ~URZ, `(.L_x_1561) ;  /* 0x00005bf27f007947 */ /* 0x000fea000b800000 */
[----:B------:R4:W1:Y:S01]  /*26c00*/  SHFL.IDX PT, R12, R18, 0x4, 0x181f ;  /* 0x00981f00120c7f89 */ /* 0x00086200000e0000 */
[----:B--23--:R-:W-:-:S03]  /*26c10*/  MOV R13, R11 ;  /* 0x0000000b000d7202 */ /* 0x00cfc60000000f00 */
[----:B------:R4:W2:Y:S04]  /*26c20*/  SHFL.IDX PT, R15, R16, 0x4, 0x181f ;  /* 0x00981f00100f7f89 */ /* 0x0008a800000e0000 */
[----:B------:R4:W3:Y:S02]  /*26c30*/  SHFL.IDX PT, R14, R19, 0x4, 0x181f ;  /* 0x00981f00130e7f89 */ /* 0x0008e400000e0000 */
.L_x_1607:
        /* <DEDUP_REMOVED lines=33> */
.L_x_1608:
        /* <DEDUP_REMOVED lines=20> */
.L_x_1564:
[----:B------:R-:W-:Y:S05]  /*26f90*/  BSYNC B0 ;  /* 0x0000000000007941 */ /* 0x000fea0003800000 */
.L_x_1563:
        /* <DEDUP_REMOVED lines=14> */
.L_x_1609:
[----:B------:R-:W-:Y:S05]  /*27080*/  BRA.DIV ~URZ, `(.L_x_1566) ;  /* 0x00005b327f007947 */ /* 0x000fea000b800000 */
[----:B------:R4:W1:Y:S01]  /*27090*/  SHFL.IDX PT, R12, R18, 0x6, 0x181f ;  /* 0x00d81f00120c7f89 */ /* 0x00086200000e0000 */
[----:B--23--:R-:W-:-:S03]  /*270a0*/  MOV R13, R11 ;  /* 0x0000000b000d7202 */ /* 0x00cfc60000000f00 */
[----:B------:R4:W2:Y:S04]  /*270b0*/  SHFL.IDX PT, R14, R16, 0x6, 0x181f ;  /* 0x00d81f00100e7f89 */ /* 0x0008a800000e0000 */
[----:B------:R4:W3:Y:S02]  /*270c0*/  SHFL.IDX PT, R2, R19, 0x6, 0x181f ;  /* 0x00d81f0013027f89 */ /* 0x0008e400000e0000 */
.L_x_1610:
[----:B------:R-:W-:Y:S01]  /*270d0*/  IADD3 R3, R33, 0x60, RZ ;  /* 0x0000006021037810 */ /* 0x000fe20007ffe0ff */
[----:B------:R-:W-:Y:S01]  /*270e0*/  BSSY B0, `(.L_x_1567) ;  /* 0x0000013000007945 */ /* 0x000fe20003800000 */
[----:B------:R-:W-:Y:S01]  /*270f0*/  CS2R R94, SRZ ;  /* 0x00000000005e7805 */ /* 0x000fe2000001ff00 */
[----:B------:R-:W-:Y:S01]  /*27100*/  CS2R R92, SRZ ;  /* 0x00000000005c7805 */ /* 0x000fe2000001ff00 */
[----:B------:R-:W-:Y:S01]  /*27110*/  ISETP.GE.AND P0, PT, R3, R20, PT ;  /* 0x000000140300720c */ /* 0x000fe20003f06270 */
[----:B------:R-:W-:Y:S01]  /*27120*/  CS2R R98, SRZ ;  /* 0x0000000000627805 */ /* 0x000fe2000001ff00 */
[----:B------:R-:W-:-:S11]  /*27130*/  CS2R R96, SRZ ;  /* 0x0000000000607805 */ /* 0x000fd6000001ff00 */
[----:B------:R-:W-:Y:S05]  /*27140*/  @P0 BRA `(.L_x_1568) ;  /* 0x000000c000000947 */ /* 0x000fea0003800000 */
[----:B------:R-:W-:Y:S01]  /*27150*/  ISETP.GE.AND P0, PT, R55, R44, PT ;  /* 0x0000002c3700720c */ /* 0x000fe20003f06270 */
[----:B------:R-:W-:-:S12]  /*27160*/  CS2R R94, SRZ ;  /* 0x00000000005e7805 */ /* 0x000fd8000001ff00 */
[----:B------:R-:W-:Y:S05]  /*27170*/  @P0 BRA `(.L_x_1568) ;  /* 0x0000009000000947 */ /* 0x000fea0003800000 */
[----:B------:R-:W-:Y:S01]  /*27180*/  IMAD.SHL.U32 R11, R55, 0x2, RZ ;  /* 0x00000002370b7824 */ /* 0x000fe200078e00ff */
[----:B------:R-:W-:-:S04]  /*27190*/  SHF.R.S32.HI R3, RZ, 0x1f, R55 ;  /* 0x0000001fff037819 */ /* 0x000fc80000011437 */
[----:B------:R-:W-:Y:S02]  /*271a0*/  SHF.L.U64.HI R3, R55, 0x1, R3 ;  /* 0x0000000137037819 */ /* 0x000fe40000010203 */
[-C--:B-1----:R-:W-:Y:S02]  /*271b0*/  IADD3 R12, P1, R12, R11.reuse, RZ ;  /* 0x0000000b0c0c7210 */ /* 0x082fe40007f3e0ff */
[----:B---3--:R-:W-:-:S03]  /*271c0*/  IADD3 R2, P0, R2, R11, RZ ;  /* 0x0000000b02027210 */ /* 0x008fc60007f1e0ff */
[--C-:B------:R-:W-:Y:S02]  /*271d0*/  IMAD.X R13, R13, 0x1, R3.reuse, P1 ;  /* 0x000000010d0d7824 */ /* 0x100fe400008e0603 */
[----:B--2---:R-:W-:-:S03]  /*271e0*/  IMAD.X R3, R14, 0x1, R3, P0 ;  /* 0x000000010e037824 */ /* 0x004fc600000e0603 */
[----:B------:R1:W5:Y:S04]  /*271f0*/  LD.E.128 R92, [R12.64] ;  /* 0x000000040c5c7980 */ /* 0x000368000c101d00 */
[----:B------:R1:W5:Y:S02]  /*27200*/  LD.E.128 R96, [R2.64] ;  /* 0x0000000402607980 */ /* 0x000364000c101d00 */
.L_x_1568:
[----:B------:R-:W-:Y:S05]  /*27210*/  BSYNC B0 ;  /* 0x0000000000007941 */ /* 0x000fea0003800000 */
.L_x_1567:
[----:B-1---5:R-:W-:Y:S01]  /*27220*/  IMAD.MOV.U32 R12, RZ, RZ, R94 ;  /* 0x000000ffff0c7224 */ /* 0x022fe200078e005e */
[----:B------:R-:W-:Y:S01]  /*27230*/  MOV R3, R92 ;  /* 0x0000005c00037202 */ /* 0x000fe20000000f00 */
[----:B------:R-:W-:Y:S01]  /*27240*/  IMAD.MOV.U32 R11, RZ, RZ, R95 ;  /* 0x000000ffff0b7224 */ /* 0x000fe200078e005f */
[----:B------:R-:W-:Y:S01]  /*27250*/  CS2R R102, SRZ ;  /* 0x0000000000667805 */ /* 0x000fe2000001ff00 */
        /* <DEDUP_REMOVED lines=10> */
[----:B------:R1:W3:Y:S04]  /*27300*/  SHFL.IDX PT, R13, R17, 0x7, 0x181f ;  /* 0x00f81f00110d7f89 */ /* 0x0002e800000e0000 */
[----:B------:R1:W4:Y:S04]  /*27310*/  SHFL.IDX PT, R12, R18, 0x7, 0x181f ;  /* 0x00f81f00120c7f89 */ /* 0x00032800000e0000 */
[----:B------:R1:W2:Y:S04]  /*27320*/  SHFL.IDX PT, R15, R16, 0x7, 0x181f ;  /* 0x00f81f00100f7f89 */ /* 0x0002a800000e0000 */
[----:B------:R1:W1:Y:S02]  /*27330*/  SHFL.IDX PT, R2, R19, 0x7, 0x181f ;  /* 0x00f81f0013027f89 */ /* 0x00026400000e0000 */
.L_x_1611:
[----:B------:R-:W-:Y:S01]  /*27340*/  IADD3 R3, R33, 0x70, RZ ;  /* 0x0000007021037810 */ /* 0x000fe20007ffe0ff */
[----:B------:R-:W-:Y:S01]  /*27350*/  BSSY B0, `(.L_x_1570) ;  /* 0x0000012000007945 */ /* 0x000fe20003800000 */
[----:B------:R-:W-:Y:S01]  /*27360*/  CS2R R100, SRZ ;  /* 0x0000000000647805 */ /* 0x000fe2000001ff00 */
[----:B------:R-:W-:Y:S01]  /*27370*/  CS2R R106, SRZ ;  /* 0x00000000006a7805 */ /* 0x000fe2000001ff00 */
[----:B------:R-:W-:Y:S01]  /*27380*/  ISETP.GE.AND P0, PT, R3, R20, PT ;  /* 0x000000140300720c */ /* 0x000fe20003f06270 */
[----:B------:R-:W-:-:S12]  /*27390*/  CS2R R104, SRZ ;  /* 0x0000000000687805 */ /* 0x000fd8000001ff00 */
[----:B------:R-:W-:Y:S05]  /*273a0*/  @P0 BRA `(.L_x_1571) ;  /* 0x000000c000000947 */ /* 0x000fea0003800000 */
[C---:B------:R-:W-:Y:S01]  /*273b0*/  ISETP.GE.AND P0, PT, R55.reuse, R44, PT ;  /* 0x0000002c3700720c */ /* 0x040fe20003f06270 */
[----:B------:R-:W-:Y:S01]  /*273c0*/  IMAD.SHL.U32 R3, R55, 0x2, RZ ;  /* 0x0000000237037824 */ /* 0x000fe200078e00ff */
[----:B------:R-:W-:Y:S01]  /*273d0*/  SHF.R.S32.HI R11, RZ, 0x1f, R55 ;  /* 0x0000001fff0b7819 */ /* 0x000fe20000011437 */
[----:B------:R-:W-:-:S03]  /*273e0*/  CS2R R102, SRZ ;  /* 0x0000000000667805 */ /* 0x000fc6000001ff00 */
[-C--:B-12---:R-:W-:Y:S02]  /*273f0*/  IADD3 R14, P1, R2, R3.reuse, RZ ;  /* 0x00000003020e7210 */ /* 0x086fe40007f3e0ff */
[----:B----4-:R-:W-:Y:S02]  /*27400*/  IADD3 R2, P2, R12, R3, RZ ;  /* 0x000000030c027210 */ /* 0x010fe40007f5e0ff */
[----:B------:R-:W-:-:S05]  /*27410*/  SHF.L.U64.HI R11, R55, 0x1, R11 ;  /* 0x00000001370b7819 */ /* 0x000fca000001020b */
[--C-:B---3--:R-:W-:Y:S02]  /*27420*/  IMAD.X R3, R13, 0x1, R11.reuse, P2 ;  /* 0x000000010d037824 */ /* 0x108fe400010e060b */
[----:B------:R-:W-:Y:S01]  /*27430*/  IMAD.X R15, R15, 0x1, R11, P1 ;  /* 0x000000010f0f7824 */ /* 0x000fe200008e060b */
[----:B------:R-:W-:Y:S05]  /*27440*/  @P0 BRA `(.L_x_1571) ;  /* 0x0000002000000947 */ /* 0x000fea0003800000 */
[----:B------:R1:W5:Y:S04]  /*27450*/  LD.E.128 R100, [R2.64] ;  /* 0x0000000402647980 */ /* 0x000368000c101d00 */
[----:B------:R1:W5:Y:S02]  /*27460*/  LD.E.128 R104, [R14.64] ;  /* 0x000000040e687980 */ /* 0x000364000c101d00 */
.L_x_1571:
[----:B------:R-:W-:Y:S05]  /*27470*/  BSYNC B0 ;  /* 0x0000000000007941 */ /* 0x000fea0003800000 */
.L_x_1570:
[----:B------:R-:W-:Y:S01]  /*27480*/  IADD3 R11, R45, -c[0x0][0x20], RZ ;  /* 0x800008002d0b7a10 */ /* 0x000fe20007ffe0ff */
[----:B------:R-:W-:-:S04]  /*27490*/  DEPBAR.LE SB0, 0x1 ;  /* 0x000080400000791a */ /* 0x000fc80000000000 */
[----:B-1--4-:R-:W4:Y:S01]  /*274a0*/  LDL.64 R2, [R11+0x20] ;  /* 0x000020000b027983 */ /* 0x012f220000100a00 */
[----:B------:R-:W-:Y:S03]  /*274b0*/  WARPSYNC 0xffffffff ;  /* 0xffffffff00007948 */ /* 0x000fe60003800000 */
[----:B------:R-:W-:Y:S06]  /*274c0*/  BAR.SYNC.DEFER_BLOCKING 0x0 ;  /* 0x0000000000007b1d */ /* 0x000fec0000010000 */
[----:B---3--:R1:W3:Y:S04]  /*274d0*/  LDL.64 R12, [R11+0x28] ;  /* 0x000028000b0c7983 */ /* 0x0082e80000100a00 */
[----:B--2-4-:R2:W4:Y:S01]  /*274e0*/  LD.E R14, [R2.64] ;  /* 0x00000004020e7980 */ /* 0x014522000c101900 */
[----:B------:R-:W-:Y:S01]  /*274f0*/  ISETP.GE.AND P1, PT, R55, R44, PT ;  /* 0x0000002c3700720c */ /* 0x000fe20003f26270 */
[----:B-1---5:R-:W-:-:S02]  /*27500*/  IMAD.MOV.U32 R11, RZ, RZ, R103 ;  /* 0x000000ffff0b7224 */ /* 0x022fc400078e0067 */
[----:B---3--:R4:W5:Y:S01]  /*27510*/  LD.E.64 R52, [R12.64] ;  /* 0x000000040c347980 */ /* 0x008962000c101b00 */
[----:B------:R-:W-:Y:S01]  /*27520*/  BSSY B0, `(.L_x_1572) ;  /* 0x0000080000007945 */ /* 0x000fe20003800000 */
[----:B--2---:R-:W-:Y:S02]  /*27530*/  IMAD.MOV.U32 R2, RZ, RZ, R102 ;  /* 0x000000ffff027224 */ /* 0x004fe400078e0066 */
[----:B------:R-:W-:-:S03]  /*27540*/  IMAD.MOV.U32 R3, RZ, RZ, R100 ;  /* 0x000000ffff037224 */ /* 0x000fc600078e0064 */
[----:B------:R-:W-:Y:S01]  /*27550*/  PRMT R135, R11, 0x5410, R2 ;  /* 0x000054100b877816 */ /* 0x000fe20000000002 */
[----:B------:R-:W-:Y:S02]  /*27560*/  IMAD.MOV.U32 R2, RZ, RZ, R101 ;  /* 0x000000ffff027224 */ /* 0x000fe400078e0065 */
[----:B------:R-:W-:-:S03]  /*27570*/  IMAD.MOV.U32 R11, RZ, RZ, R107 ;  /* 0x000000ffff0b7224 */ /* 0x000fc600078e006b */
[----:B------:R-:W-:Y:S01]  /*27580*/  PRMT R133, R2, 0x5410, R3 ;  /* 0x0000541002857816 */ /* 0x000fe20000000003 */
[----:B------:R-:W-:Y:S01]  /*27590*/  IMAD.MOV.U32 R3, RZ, RZ, R104 ;  /* 0x000000ffff037224 */ /* 0x000fe200078e0068 */
[----:B------:R-:W-:-:S04]  /*275a0*/  MOV R2, R105 ;  /* 0x0000006900027202 */ /* 0x000fc80000000f00 */
[----:B------:R-:W-:Y:S01]  /*275b0*/  PRMT R132, R2, 0x5410, R3 ;  /* 0x0000541002847816 */ /* 0x000fe20000000003 */
[----:B----4-:R-:W-:-:S05]  /*275c0*/  IMAD R12, R14, -0x80, R20 ;  /* 0xffffff800e0c7824 */ /* 0x010fca00078e0214 */
[----:B------:R-:W-:Y:S02]  /*275d0*/  IMNMX R69, R12, 0x80, PT ;  /* 0x000000800c457817 */ /* 0x000fe40003800200 */
[----:B------:R-:W-:Y:S02]  /*275e0*/  MOV R12, R106 ;  /* 0x0000006a000c7202 */ /* 0x000fe40000000f00 */
[----:B------:R-:W-:Y:S02]  /*275f0*/  ISETP.GE.OR P0, PT, R68, R69, P1 ;  /* 0x000000454400720c */ /* 0x000fe40000f06670 */
[----:B------:R-:W-:-:S11]  /*27600*/  PRMT R134, R11, 0x5410, R12 ;  /* 0x000054100b867816 */ /* 0x000fd6000000000c */
[----:B------:R-:W-:Y:S05]  /*27610*/  @P0 BRA `(.L_x_1573) ;  /* 0x0000070000000947 */ /* 0x000fea0003800000 */
[----:B------:R-:W-:Y:S01]  /*27620*/  SHF.R.S32.HI R3, RZ, 0x1f, R36 ;  /* 0x0000001fff037819 */ /* 0x000fe20000011424 */
[----:B------:R-:W-:Y:S01]  /*27630*/  IMAD.SHL.U32 R2, R68, 0x40, RZ ;  /* 0x0000004044027824 */ /* 0x000fe200078e00ff */
[----:B------:R-:W-:Y:S02]  /*27640*/  LEA.HI R12, R44, R35, RZ, 0x1d ;  /* 0x000000232c0c7211 */ /* 0x000fe400078fe8ff */
[----:B------:R-:W-:Y:S02]  /*27650*/  LEA.HI R3, R3, R36, RZ, 0x6 ;  /* 0x0000002403037211 */ /* 0x000fe400078f30ff */
[----:B------:R-:W-:Y:S02]  /*27660*/  SHF.R.S32.HI R13, RZ, 0x1f, R12 ;  /* 0x0000001fff0d7819 */ /* 0x000fe4000001140c */
[----:B------:R-:W-:Y:S01]  /*27670*/  LOP3.LUT R2, R2, 0x1c0, RZ, 0xc0, !PT ;  /* 0x000001c002027812 */ /* 0x000fe200078ec0ff */
[----:B------:R-:W-:Y:S01]  /*27680*/  IMAD.SHL.U32 R11, R3, 0x8, RZ ;  /* 0x00000008030b7824 */ /* 0x000fe200078e00ff */
[----:B------:R-:W-:Y:S01]  /*27690*/  LEA.HI R13, R13, R12, RZ, 0x3 ;  /* 0x0000000c0d0d7211 */ /* 0x000fe200078f18ff */
[----:B------:R-:W-:Y:S01]  /*276a0*/  IMAD.SHL.U32 R12, R12, 0x8, RZ ;  /* 0x000000080c0c7824 */ /* 0x000fe200078e00ff */
[----:B------:R-:W-:-:S02]  /*276b0*/  LOP3.LUT R14, R2, 0x38, R55, 0xf8, !PT ;  /* 0x00000038020e7812 */ /* 0x000fc400078ef837 */
[----:B------:R-:W-:Y:S02]  /*276c0*/  SHF.R.U32.HI R3, RZ, 0x3, R2 ;  /* 0x00000003ff037819 */ /* 0x000fe40000011602 */
[----:B------:R-:W-:Y:S02]  /*276d0*/  LOP3.LUT R11, R11, 0xfffffe00, RZ, 0xc0, !PT ;  /* 0xfffffe000b0b7812 */ /* 0x000fe400078ec0ff */
[----:B------:R-:W-:Y:S01]  /*276e0*/  LOP3.LUT R2, R2, 0x38, R12, 0xf8, !PT ;  /* 0x0000003802027812 */ /* 0x000fe200078ef80c */
[----:B------:R-:W-:Y:S01]  /*276f0*/  IMAD.SHL.U32 R12, R13, 0x400, RZ ;  /* 0x000004000d0c7824 */ /* 0x000fe200078e00ff */
[----:B------:R-:W-:Y:S02]  /*27700*/  LOP3.LUT R13, R11, R14, R3, 0xf6, !PT ;  /* 0x0000000e0b0d7212 */ /* 0x000fe400078ef603 */
[----:B------:R-:W-:Y:S02]  /*27710*/  LOP3.LUT R3, R2, R3, RZ, 0x3c, !PT ;  /* 0x0000000302037212 */ /* 0x000fe400078e3cff */
[----:B------:R-:W-:Y:S01]  /*27720*/  LOP3.LUT R2, R12, 0xffffe000, RZ, 0xc0, !PT ;  /* 0xffffe0000c027812 */ /* 0x000fe200078ec0ff */
[----:B-----5:R-:W-:-:S03]  /*27730*/  IMAD.WIDE.U32 R38, R13, 0x2, R52 ;  /* 0x000000020d267825 */ /* 0x020fc600078e0034 */
[----:B------:R-:W-:Y:S02]  /*27740*/  IADD3 R2, R3, R2, R11 ;  /* 0x0000000203027210 */ /* 0x000fe40007ffe00b */
[----:B------:R-:W2:Y:S03]  /*27750*/  LD.E.128 R16, [R38.64] ;  /* 0x0000000426107980 */ /* 0x000ea6000c101d00 */
[----:B------:R-:W-:-:S05]  /*27760*/  IMAD.WIDE.U32 R36, R2, 0x2, R52 ;  /* 0x0000000202247825 */ /* 0x000fca00078e0034 */
[----:B------:R-:W3:Y:S01]  /*27770*/  LD.E.128 R12, [R36.64] ;  /* 0x00000004240c7980 */ /* 0x000ee2000c101d00 */
[----:B------:R-:W-:Y:S02]  /*27780*/  SHF.R.U64 R21, R24, 0x10, R25 ;  /* 0x0000001018157819 */ /* 0x000fe40000001219 */
[--C-:B------:R-:W-:Y:S02]  /*27790*/  SHF.R.U64 R2, R28, 0x10, R29.reuse ;  /* 0x000000101c027819 */ /* 0x100fe4000000121d */
[----:B------:R-:W-:Y:S02]  /*277a0*/  SHF.R.U32.HI R3, RZ, 0x10, R29 ;  /* 0x00000010ff037819 */ /* 0x000fe4000001161d */
[----:B------:R-:W-:Y:S02]  /*277b0*/  SHF.R.U32.HI R23, RZ, 0x10, R25 ;  /* 0x00000010ff177819 */ /* 0x000fe40000011619 */
[----:B------:R-:W-:Y:S02]  /*277c0*/  PRMT R29, R46, 0x5432, R21 ;  /* 0x000054322e1d7816 */ /* 0x000fe40000000015 */
[----:B------:R-:W-:-:S02]  /*277d0*/  SHF.R.U64 R22, R26, 0x10, R27 ;  /* 0x000000101a167819 */ /* 0x000fc4000000121b */
[--C-:B------:R-:W-:Y:S02]  /*277e0*/  SHF.R.U64 R11, R30, 0x10, R31.reuse ;  /* 0x000000101e0b7819 */ /* 0x100fe4000000121f */
[----:B------:R-:W-:Y:S02]  /*277f0*/  SHF.R.U32.HI R20, RZ, 0x10, R31 ;  /* 0x00000010ff147819 */ /* 0x000fe4000001161f */
[----:B------:R-:W-:Y:S02]  /*27800*/  SHF.R.U32.HI R27, RZ, 0x10, R27 ;  /* 0x00000010ff1b7819 */ /* 0x000fe4000001161b */
[----:B------:R-:W-:Y:S02]  /*27810*/  PRMT R34, R34, 0x5410, R2 ;  /* 0x0000541022227816 */ /* 0x000fe40000000002 */
[----:B------:R-:W-:Y:S01]  /*27820*/  PRMT R23, R46, 0x5410, R23 ;  /* 0x000054102e177816 */ /* 0x000fe20000000017 */
[----:B------:R-:W-:Y:S01]  /*27830*/  IMAD.U32 R46, R29, 0x10000, RZ ;  /* 0x000100001d2e7824 */ /* 0x000fe200078e00ff */
[----:B------:R-:W-:Y:S01]  /*27840*/  PRMT R28, R47, 0x5432, R22 ;  /* 0x000054322f1c7816 */ /* 0x000fe20000000016 */
[----:B------:R-:W-:Y:S01]  /*27850*/  IMAD.U32 R45, R34, 0x10000, RZ ;  /* 0x00010000222d7824 */ /* 0x000fe200078e00ff */
[----:B------:R-:W-:-:S02]  /*27860*/  PRMT R33, R32, 0x5410, R3 ;  /* 0x0000541020217816 */ /* 0x000fc40000000003 */
[----:B------:R-:W-:Y:S02]  /*27870*/  PRMT R32, R32, 0x5432, R11 ;  /* 0x0000543220207816 */ /* 0x000fe4000000000b */
[----:B------:R-:W-:Y:S02]  /*27880*/  PRMT R27, R47, 0x5410, R27 ;  /* 0x000054102f1b7816 */ /* 0x000fe4000000001b */
[----:B------:R-:W-:Y:S02]  /*27890*/  LOP3.LUT R47, R29, 0xffff0000, RZ, 0xc0, !PT ;  /* 0xffff00001d2f7812 */ /* 0x000fe400078ec0ff */
[----:B------:R-:W-:Y:S02]  /*278a0*/  PRMT R30, R54, 0x5410, R20 ;  /* 0x00005410361e7816 */ /* 0x000fe40000000014 */
[----:B------:R-:W-:Y:S01]  /*278b0*/  LOP3.LUT R29, R34, 0xffff0000, RZ, 0xc0, !PT ;  /* 0xffff0000221d7812 */ /* 0x000fe200078ec0ff */
[C---:B------:R-:W-:Y:S01]  /*278c0*/  IMAD.U32 R34, R23.reuse, 0x10000, RZ ;  /* 0x0001000017227824 */ /* 0x040fe200078e00ff */
[----:B------:R-:W-:Y:S01]  /*278d0*/  LOP3.LUT R23, R23, 0xffff0000, RZ, 0xc0, !PT ;  /* 0xffff000017177812 */ /* 0x000fe200078ec0ff */
[C---:B--2---:R-:W-:Y:S01]  /*278e0*/  IMAD.U32 R21, R18.reuse, 0x10000, RZ ;  /* 0x0001000012157824 */ /* 0x044fe200078e00ff */
[----:B------:R-:W-:Y:S01]  /*278f0*/  LOP3.LUT R31, R18, 0xffff0000, RZ, 0xc0, !PT ;  /* 0xffff0000121f7812 */ /* 0x000fe200078ec0ff */
[C---:B------:R-:W-:Y:S01]  /*27900*/  IMAD.U32 R24, R17.reuse, 0x10000, RZ ;  /* 0x0001000011187824 */ /* 0x040fe200078e00ff */
[----:B------:R-:W-:Y:S01]  /*27910*/  LOP3.LUT R22, R17, 0xffff0000, RZ, 0xc0, !PT ;  /* 0xffff000011167812 */ /* 0x000fe200078ec0ff */
[C---:B------:R-:W-:Y:S01]  /*27920*/  IMAD.U32 R26, R16.reuse, 0x10000, RZ ;  /* 0x00010000101a7824 */ /* 0x040fe200078e00ff */
[----:B------:R-:W-:Y:S01]  /*27930*/  LOP3.LUT R25, R16, 0xffff0000, RZ, 0xc0, !PT ;  /* 0xffff000010197812 */ /* 0x000fe200078ec0ff */
[C---:B------:R-:W-:Y:S01]  /*27940*/  IMAD.U32 R20, R19.reuse, 0x10000, RZ ;  /* 0x0001000013147824 */ /* 0x040fe200078e00ff */
[----:B------:R-:W-:Y:S01]  /*27950*/  LOP3.LUT R19, R19, 0xffff0000, RZ, 0xc0, !PT ;  /* 0xffff000013137812 */ /* 0x000fe200078ec0ff */
[C---:B---3--:R-:W-:Y:S01]  /*27960*/  IMAD.U32 R18, R12.reuse, 0x10000, RZ ;  /* 0x000100000c127824 */ /* 0x048fe200078e00ff */
[----:B------:R-:W-:Y:S01]  /*27970*/  LOP3.LUT R17, R12, 0xffff0000, RZ, 0xc0, !PT ;  /* 0xffff00000c117812 */ /* 0x000fe200078ec0ff */
[C---:B------:R-:W-:Y:S01]  /*27980*/  IMAD.U32 R12, R14.reuse, 0x10000, RZ ;  /* 0x000100000e0c7824 */ /* 0x040fe200078e00ff */
[----:B------:R-:W-:Y:S01]  /*27990*/  LOP3.LUT R11, R14, 0xffff0000, RZ, 0xc0, !PT ;  /* 0xffff00000e0b7812 */ /* 0x000fe200078ec0ff */
[----:B------:R-:W-:Y:S01]  /*279a0*/  FMUL.FTZ R14, R18, R46 ;  /* 0x0000002e120e7220 */ /* 0x000fe20000410000 */
[C---:B------:R-:W-:Y:S01]  /*279b0*/  LOP3.LUT R2, R15.reuse, 0xffff0000, RZ, 0xc0, !PT ;  /* 0xffff00000f027812 */ /* 0x040fe200078ec0ff */
[----:B------:R-:W-:-:S02]  /*279c0*/  IMAD.U32 R3, R15, 0x10000, RZ ;  /* 0x000100000f037824 */ /* 0x000fc400078e00ff */
[-C--:B------:R-:W-:Y:S02]  /*279d0*/  FFMA.FTZ R54, R26, R45.reuse, -R14 ;  /* 0x0000002d1a367223 */ /* 0x080fe4000001080e */
[----:B------:R-:W-:Y:S02]  /*279e0*/  FMUL.FTZ R15, R18, R45 ;  /* 0x0000002d120f7220 */ /* 0x000fe40000410000 */
[----:B------:R-:W-:Y:S02]  /*279f0*/  FMUL.FTZ R14, R17, R47 ;  /* 0x0000002f110e7220 */ /* 0x000fe40000410000 */
[C---:B------:R-:W-:Y:S01]  /*27a00*/  IMAD.U32 R16, R13.reuse, 0x10000, RZ ;  /* 0x000100000d107824 */ /* 0x040fe200078e00ff */
[----:B------:R-:W-:Y:S01]  /*27a10*/  LOP3.LUT R13, R13, 0xffff0000, RZ, 0xc0, !PT ;  /* 0xffff00000d0d7812 */ /* 0x000fe200078ec0ff */
[----:B------:R-:W-:Y:S02]  /*27a20*/  IMAD.U32 R18, R33, 0x10000, RZ ;  /* 0x0001000021127824 */ /* 0x000fe400078e00ff */
[----:B------:R-:W-:-:S02]  /*27a30*/  FMUL.FTZ R17, R17, R29 ;  /* 0x0000001d11117220 */ /* 0x000fc40000410000 */
[----:B------:R-:W-:Y:S02]  /*27a40*/  FFMA.FTZ R45, R25, R29, -R14 ;  /* 0x0000001d192d7223 */ /* 0x000fe4000001080e */
[----:B------:R-:W-:Y:S02]  /*27a50*/  FFMA.FTZ R46, R26, R46, R15 ;  /* 0x0000002e1a2e7223 */ /* 0x000fe4000001000f */
[C---:B------:R-:W-:Y:S02]  /*27a60*/  FMUL.FTZ R14, R16.reuse, R18 ;  /* 0x00000012100e7220 */ /* 0x040fe40000410000 */
[-C--:B------:R-:W-:Y:S01]  /*27a70*/  FMUL.FTZ R15, R16, R34.reuse ;  /* 0x00000022100f7220 */ /* 0x080fe20000410000 */
[----:B------:R-:W-:Y:S01]  /*27a80*/  LOP3.LUT R16, R33, 0xffff0000, RZ, 0xc0, !PT ;  /* 0xffff000021107812 */ /* 0x000fe200078ec0ff */
[----:B------:R-:W-:Y:S02]  /*27a90*/  FFMA.FTZ R29, R25, R47, R17 ;  /* 0x0000002f191d7223 */ /* 0x000fe40000010011 */
[----:B------:R-:W-:-:S02]  /*27aa0*/  FFMA.FTZ R25, R24, R34, R14 ;  /* 0x0000002218197223 */ /* 0x000fc4000001000e */
[----:B------:R-:W-:Y:S02]  /*27ab0*/  FFMA.FTZ R26, R24, R18, -R15 ;  /* 0x00000012181a7223 */ /* 0x000fe4000001080f */
[----:B------:R-:W-:Y:S02]  /*27ac0*/  FMUL.FTZ R14, R13, R23 ;  /* 0x000000170d0e7220 */ /* 0x000fe40000410000 */
[----:B------:R-:W-:Y:S02]  /*27ad0*/  IMAD.U32 R18, R32, 0x10000, RZ ;  /* 0x0001000020127824 */ /* 0x000fe400078e00ff */
[----:B------:R-:W-:Y:S02]  /*27ae0*/  IMAD.U32 R17, R28, 0x10000, RZ ;  /* 0x000100001c117824 */ /* 0x000fe400078e00ff */
[----:B------:R-:W-:Y:S02]  /*27af0*/  IMAD.U32 R33, R27, 0x10000, RZ ;  /* 0x000100001b217824 */ /* 0x000fe400078e00ff */
[----:B------:R-:W-:-:S02]  /*27b00*/  FMUL.FTZ R15, R13, R16 ;  /* 0x000000100d0f7220 */ /* 0x000fc40000410000 */
[----:B------:R-:W-:Y:S02]  /*27b10*/  FFMA.FTZ R24, R22, R16, -R14 ;  /* 0x0000001016187223 */ /* 0x000fe4000001080e */
[C---:B------:R-:W-:Y:S02]  /*27b20*/  FMUL.FTZ R14, R12.reuse, R17 ;  /* 0x000000110c0e7220 */ /* 0x040fe40000410000 */
[----:B------:R-:W-:Y:S02]  /*27b30*/  FMUL.FTZ R13, R12, R18 ;  /* 0x000000120c0d7220 */ /* 0x000fe40000410000 */
[----:B------:R-:W-:Y:S02]  /*27b40*/  IMAD.U32 R16, R30, 0x10000, RZ ;  /* 0x000100001e107824 */ /* 0x000fe400078e00ff */
[----:B------:R-:W-:Y:S02]  /*27b50*/  FMUL.FTZ R12, R3, R33 ;  /* 0x00000021030c7220 */ /* 0x000fe40000410000 */
[----:B------:R-:W-:-:S02]  /*27b60*/  FFMA.FTZ R23, R22, R23, R15 ;  /* 0x0000001716177223 */ /* 0x000fc4000001000f */
[C---:B------:R-:W-:Y:S01]  /*27b70*/  FFMA.FTZ R18, R21.reuse, R18, -R14 ;  /* 0x0000001215127223 */ /* 0x040fe2000001080e */
[----:B------:R-:W-:Y:S01]  /*27b80*/  LOP3.LUT R14, R32, 0xffff0000, RZ, 0xc0, !PT ;  /* 0xffff0000200e7812 */ /* 0x000fe200078ec0ff */
[----:B------:R-:W-:Y:S01]  /*27b90*/  FFMA.FTZ R22, R21, R17, R13 ;  /* 0x0000001115167223 */ /* 0x000fe2000001000d */
[----:B------:R-:W-:Y:S01]  /*27ba0*/  LOP3.LUT R17, R28, 0xffff0000, RZ, 0xc0, !PT ;  /* 0xffff00001c117812 */ /* 0x000fe200078ec0ff */
[-C--:B------:R-:W-:Y:S01]  /*27bb0*/  FMUL.FTZ R3, R3, R16.reuse ;  /* 0x0000001003037220 */ /* 0x080fe20000410000 */
[----:B------:R-:W-:Y:S01]  /*27bc0*/  LOP3.LUT R13, R30, 0xffff0000, RZ, 0xc0, !PT ;  /* 0xffff00001e0d7812 */ /* 0x000fe200078ec0ff */
[C---:B------:R-:W-:Y:S01]  /*27bd0*/  FFMA.FTZ R21, R20.reuse, R16, -R12 ;  /* 0x0000001014157223 */ /* 0x040fe2000001080c */
[----:B------:R-:W-:Y:S01]  /*27be0*/  LOP3.LUT R16, R27, 0xffff0000, RZ, 0xc0, !PT ;  /* 0xffff00001b107812 */ /* 0x000fe200078ec0ff */
[----:B------:R-:W-:Y:S02]  /*27bf0*/  FFMA.FTZ R15, R20, R33, R3 ;  /* 0x00000021140f7223 */ /* 0x000fe40000010003 */
[----:B------:R-:W-:-:S02]  /*27c00*/  FMUL.FTZ R12, R11, R17 ;  /* 0x000000110b0c7220 */ /* 0x000fc40000410000 */
[C---:B------:R-:W-:Y:S02]  /*27c10*/  FMUL.FTZ R3, R2.reuse, R16 ;  /* 0x0000001002037220 */ /* 0x040fe40000410000 */
        /* <DEDUP_REMOVED lines=11> */
[----:B------:R-:W-:Y:S02]  /*27cd0*/  F2FP.BF16.PACK_AB R19, R3, R21 ;  /* 0x000000150313723e */ /* 0x000fe400000010ff */
[----:B------:R-:W-:Y:S02]  /*27ce0*/  F2FP.BF16.PACK_AB R14, R11, R22 ;  /* 0x000000160b0e723e */ /* 0x000fe400000010ff */
[----:B------:R-:W-:Y:S01]  /*27cf0*/  F2FP.BF16.PACK_AB R15, R2, R15 ;  /* 0x0000000f020f723e */ /* 0x000fe200000010ff */
[----:B------:R1:W-:Y:S04]  /*27d00*/  ST.E.128 [R38.64], R16 ;  /* 0x0000001026007985 */ /* 0x0003e8000c101d04 */
[----:B------:R1:W-:Y:S02]  /*27d10*/  ST.E.128 [R36.64], R12 ;  /* 0x0000000c24007985 */ /* 0x0003e4000c101d04 */
.L_x_1573:
[----:B------:R-:W-:Y:S05]  /*27d20*/  BSYNC B0 ;  /* 0x0000000000007941 */ /* 0x000fea0003800000 */
.L_x_1572:
[----:B------:R-:W-:Y:S01]  /*27d30*/  IADD3 R3, R68, 0x10, RZ ;  /* 0x0000001044037810 */ /* 0x000fe20007ffe0ff */
[----:B------:R-:W-:Y:S03]  /*27d40*/  BSSY B0, `(.L_x_1574) ;  /* 0x0000073000007945 */ /* 0x000fe60003800000 */
[----:B------:R-:W-:-:S13]  /*27d50*/  ISETP.GE.OR P0, PT, R3, R69, P1 ;  /* 0x000000450300720c */ /* 0x000fda0000f06670 */
[----:B------:R-:W-:Y:S05]  /*27d60*/  @P0 BRA `(.L_x_1575) ;  /* 0x0000070000000947 */ /* 0x000fea0003800000 */
[----:B------:R-:W-:Y:S01]  /*27d70*/  SHF.R.S32.HI R2, RZ, 0x1f, R3 ;  /* 0x0000001fff027819 */ /* 0x000fe20000011403 */
[----:B------:R-:W-:Y:S01]  /*27d80*/  IMAD.SHL.U32 R11, R3, 0x40, RZ ;  /* 0x00000040030b7824 */ /* 0x000fe200078e00ff */
[----:B-1----:R-:W-:Y:S02]  /*27d90*/  LEA.HI R12, R44, R35, RZ, 0x1d ;  /* 0x000000232c0c7211 */ /* 0x002fe400078fe8ff */
        /* <DEDUP_REMOVED lines=20> */
[----:B------:R-:W-:Y:S02]  /*27ee0*/  SHF.R.U64 R2, R48, 0x10, R49 ;  /* 0x0000001030027819 */ /* 0x000fe40000001231 */
[----:B------:R-:W-:Y:S02]  /*27ef0*/  PRMT R29, R70, 0x5432, R21 ;  /* 0x00005432461d7816 */ /* 0x000fe40000000015 */
[----:B------:R-:W-:Y:S02]  /*27f00*/  SHF.R.U64 R22, R42, 0x10, R43 ;  /* 0x000000102a167819 */ /* 0x000fe4000000122b */
[----:B------:R-:W-:Y:S02]  /*27f10*/  SHF.R.U64 R11, R50, 0x10, R51 ;  /* 0x00000010320b7819 */ /* 0x000fe40000001233 */
[----:B------:R-:W-:Y:S01]  /*27f20*/  SHF.R.U32.HI R23, RZ, 0x10, R41 ;  /* 0x00000010ff177819 */ /* 0x000fe20000011629 */
[----:B------:R-:W-:Y:S01]  /*27f30*/  IMAD.U32 R41, R29, 0x10000, RZ ;  /* 0x000100001d297824 */ /* 0x000fe200078e00ff */
[----:B------:R-:W-:-:S02]  /*27f40*/  PRMT R34, R71, 0x5432, R2 ;  /* 0x0000543247227816 */ /* 0x000fc40000000002 */
[----:B------:R-:W-:Y:S02]  /*27f50*/  PRMT R28, R108, 0x5432, R22 ;  /* 0x000054326c1c7816 */ /* 0x000fe40000000016 */
[----:B------:R-:W-:Y:S01]  /*27f60*/  SHF.R.U32.HI R3, RZ, 0x10, R49 ;  /* 0x00000010ff037819 */ /* 0x000fe20000011631 */
[----:B------:R-:W-:Y:S01]  /*27f70*/  IMAD.U32 R40, R34, 0x10000, RZ ;  /* 0x0001000022287824 */ /* 0x000fe200078e00ff */
[----:B------:R-:W-:Y:S02]  /*27f80*/  PRMT R32, R109, 0x5432, R11 ;  /* 0x000054326d207816 */ /* 0x000fe4000000000b */
[----:B------:R-:W-:Y:S02]  /*27f90*/  LOP3.LUT R42, R29, 0xffff0000, RZ, 0xc0, !PT ;  /* 0xffff00001d2a7812 */ /* 0x000fe400078ec0ff */
[----:B------:R-:W-:Y:S02]  /*27fa0*/  PRMT R33, R71, 0x5410, R3 ;  /* 0x0000541047217816 */ /* 0x000fe40000000003 */
[----:B------:R-:W-:-:S02]  /*27fb0*/  PRMT R23, R70, 0x5410, R23 ;  /* 0x0000541046177816 */ /* 0x000fc40000000017 */
[----:B------:R-:W-:Y:S02]  /*27fc0*/  LOP3.LUT R29, R34, 0xffff0000, RZ, 0xc0, !PT ;  /* 0xffff0000221d7812 */ /* 0x000fe400078ec0ff */
[----:B------:R-:W-:Y:S01]  /*27fd0*/  SHF.R.U32.HI R27, RZ, 0x10, R43 ;  /* 0x00000010ff1b7819 */ /* 0x000fe2000001162b */
[----:B------:R-:W-:Y:S01]  /*27fe0*/  IMAD.U32 R34, R23, 0x10000, RZ ;  /* 0x0001000017227824 */ /* 0x000fe200078e00ff */
[----:B------:R-:W-:Y:S02]  /*27ff0*/  SHF.R.U32.HI R20, RZ, 0x10, R51 ;  /* 0x00000010ff147819 */ /* 0x000fe40000011633 */
[----:B------:R-:W-:Y:S02]  /*28000*/  PRMT R27, R108, 0x5410, R27 ;  /* 0x000054106c1b7816 */ /* 0x000fe4000000001b */
[----:B------:R-:W-:Y:S01]  /*28010*/  PRMT R30, R109, 0x5410, R20 ;  /* 0x000054106d1e7816 */ /* 0x000fe20000000014 */
        /* <DEDUP_REMOVED lines=21> */
[----:B------:R-:W-:Y:S01]  /*28170*/  FFMA.FTZ R45, R26, R41, R15 ;  /* 0x000000291a2d7223 */ /* 0x000fe2000001000f */
[----:B------:R-:W-:Y:S01]  /*28180*/  LOP3.LUT R41, R23, 0xffff0000, RZ, 0xc0, !PT ;  /* 0xffff000017297812 */ /* 0x000fe200078ec0ff */
[----:B------:R-:W-:-:S02]  /*28190*/  FFMA.FTZ R43, R25, R29, -R14 ;  /* 0x0000001d192b7223 */ /* 0x000fc4000001080e */
[C---:B------:R-:W-:Y:S02]  /*281a0*/  FMUL.FTZ R14, R16.reuse, R18 ;  /* 0x00000012100e7220 */ /* 0x040fe40000410000 */
[----:B------:R-:W-:Y:S02]  /*281b0*/  FMUL.FTZ R17, R17, R29 ;  /* 0x0000001d11117220 */ /* 0x000fe40000410000 */
[-C--:B------:R-:W-:Y:S01]  /*281c0*/  FMUL.FTZ R15, R16, R34.reuse ;  /* 0x00000022100f7220 */ /* 0x080fe20000410000 */
[----:B------:R-:W-:Y:S01]  /*281d0*/  LOP3.LUT R16, R33, 0xffff0000, RZ, 0xc0, !PT ;  /* 0xffff000021107812 */ /* 0x000fe200078ec0ff */
[----:B------:R-:W-:Y:S02]  /*281e0*/  FFMA.FTZ R26, R24, R34, R14 ;  /* 0x00000022181a7223 */ /* 0x000fe4000001000e */
[----:B------:R-:W-:Y:S02]  /*281f0*/  FFMA.FTZ R42, R25, R42, R17 ;  /* 0x0000002a192a7223 */ /* 0x000fe40000010011 */
[----:B------:R-:W-:-:S02]  /*28200*/  FMUL.FTZ R14, R13, R41 ;  /* 0x000000290d0e7220 */ /* 0x000fc40000410000 */
[----:B------:R-:W-:Y:S02]  /*28210*/  IMAD.U32 R17, R32, 0x10000, RZ ;  /* 0x0001000020117824 */ /* 0x000fe400078e00ff */
[----:B------:R-:W-:Y:S02]  /*28220*/  IMAD.U32 R23, R28, 0x10000, RZ ;  /* 0x000100001c177824 */ /* 0x000fe400078e00ff */
[----:B------:R-:W-:Y:S02]  /*28230*/  IMAD.U32 R29, R27, 0x10000, RZ ;  /* 0x000100001b1d7824 */ /* 0x000fe400078e00ff */
[----:B------:R-:W-:Y:S02]  /*28240*/  FFMA.FTZ R40, R24, R18, -R15 ;  /* 0x0000001218287223 */ /* 0x000fe4000001080f */
[-C--:B------:R-:W-:Y:S02]  /*28250*/  FMUL.FTZ R15, R13, R16.reuse ;  /* 0x000000100d0f7220 */ /* 0x080fe40000410000 */
[----:B------:R-:W-:-:S02]  /*28260*/  FFMA.FTZ R25, R22, R16, -R14 ;  /* 0x0000001016197223 */ /* 0x000fc4000001080e */
[C---:B------:R-:W-:Y:S02]  /*28270*/  FMUL.FTZ R14, R12.reuse, R23 ;  /* 0x000000170c0e7220 */ /* 0x040fe40000410000 */
[----:B------:R-:W-:Y:S02]  /*28280*/  FMUL.FTZ R13, R12, R17 ;  /* 0x000000110c0d7220 */ /* 0x000fe40000410000 */
[----:B------:R-:W-:Y:S02]  /*28290*/  IMAD.U32 R16, R30, 0x10000, RZ ;  /* 0x000100001e107824 */ /* 0x000fe400078e00ff */
[----:B------:R-:W-:Y:S02]  /*282a0*/  FMUL.FTZ R12, R3, R29 ;  /* 0x0000001d030c7220 */ /* 0x000fe40000410000 */
[----:B------:R-:W-:Y:S02]  /*282b0*/  FFMA.FTZ R24, R22, R41, R15 ;  /* 0x0000002916187223 */ /* 0x000fe4000001000f */
        /* <DEDUP_REMOVED lines=27> */
.L_x_1575:
[----:B------:R-:W-:Y:S05]  /*28470*/  BSYNC B0 ;  /* 0x0000000000007941 */ /* 0x000fea0003800000 */
.L_x_1574:
        /* <DEDUP_REMOVED lines=30> */
[----:B------:R-:W-:Y:S01]  /*28660*/  SHF.R.U64 R11, R62, 0x10, R63 ;  /* 0x000000103e0b7819 */ /* 0x000fe2000000123f */
[----:B------:R-:W-:Y:S01]  /*28670*/  IMAD.U32 R41, R29, 0x10000, RZ ;  /* 0x000100001d297824 */ /* 0x000fe200078e00ff */
[----:B------:R-:W-:-:S02]  /*28680*/  PRMT R34, R111, 0x5432, R2 ;  /* 0x000054326f227816 */ /* 0x000fc40000000002 */
[----:B------:R-:W-:Y:S02]  /*28690*/  PRMT R28, R112, 0x5432, R22 ;  /* 0x00005432701c7816 */ /* 0x000fe40000000016 */
[----:B------:R-:W-:Y:S01]  /*286a0*/  SHF.R.U32.HI R3, RZ, 0x10, R61 ;  /* 0x00000010ff037819 */ /* 0x000fe2000001163d */
[----:B------:R-:W-:Y:S01]  /*286b0*/  IMAD.U32 R40, R34, 0x10000, RZ ;  /* 0x0001000022287824 */ /* 0x000fe200078e00ff */
[----:B------:R-:W-:Y:S02]  /*286c0*/  PRMT R32, R113, 0x5432, R11 ;  /* 0x0000543271207816 */ /* 0x000fe4000000000b */
[----:B------:R-:W-:Y:S02]  /*286d0*/  SHF.R.U32.HI R23, RZ, 0x10, R57 ;  /* 0x00000010ff177819 */ /* 0x000fe40000011639 */
[----:B------:R-:W-:Y:S02]  /*286e0*/  LOP3.LUT R42, R29, 0xffff0000, RZ, 0xc0, !PT ;  /* 0xffff00001d2a7812 */ /* 0x000fe400078ec0ff */
[----:B------:R-:W-:-:S02]  /*286f0*/  PRMT R33, R111, 0x5410, R3 ;  /* 0x000054106f217816 */ /* 0x000fc40000000003 */
[----:B------:R-:W-:Y:S02]  /*28700*/  PRMT R23, R110, 0x5410, R23 ;  /* 0x000054106e177816 */ /* 0x000fe40000000017 */
        /* <DEDUP_REMOVED lines=75> */
.L_x_1577:
[----:B------:R-:W-:Y:S05]  /*28bc0*/  BSYNC B0 ;  /* 0x0000000000007941 */ /* 0x000fea0003800000 */
.L_x_1576:
        /* <DEDUP_REMOVED lines=116> */
.L_x_1579:
[----:B------:R-:W-:Y:S05]  /*29310*/  BSYNC B0 ;  /* 0x0000000000007941 */ /* 0x000fea0003800000 */
.L_x_1578:
        /* <DEDUP_REMOVED lines=116> */
.L_x_1581:
[----:B------:R-:W-:Y:S05]  /*29a60*/  BSYNC B0 ;  /* 0x0000000000007941 */ /* 0x000fea0003800000 */
.L_x_1580:
        /* <DEDUP_REMOVED lines=116> */
.L_x_1583:
[----:B------:R-:W-:Y:S05]  /*2a1b0*/  BSYNC B0 ;  /* 0x0000000000007941 */ /* 0x000fea0003800000 */
.L_x_1582:
        /* <DEDUP_REMOVED lines=116> */
.L_x_1585:
[----:B------:R-:W-:Y:S05]  /*2a900*/  BSYNC B0 ;  /* 0x0000000000007941 */ /* 0x000fea0003800000 */
.L_x_1584:
[----:B------:R-:W-:Y:S01]  /*2a910*/  IADD3 R2, R68, 0x70, RZ ;  /* 0x0000007044027810 */ /* 0x000fe20007ffe0ff */
[----:B-1----:R-:W-:-:S02]  /*2a920*/  IMAD.MOV.U32 R12, RZ, RZ, R140 ;  /* 0x000000ffff0c7224 */ /* 0x002fc400078e008c */
[----:B------:R-:W-:Y:S01]  /*2a930*/  IMAD.MOV.U32 R13, RZ, RZ, 0x0 ;  /* 0x00000000ff0d7424 */ /* 0x000fe200078e00ff */
[----:B------:R-:W-:-:S13]  /*2a940*/  ISETP.GE.OR P0, PT, R2, R69, P1 ;  /* 0x000000450200720c */ /* 0x000fda0000f06670 */
[----:B------:R-:W-:Y:S05]  /*2a950*/  @P0 RET.REL.NODEC R12 `(_ZN7cutlass13device_kernelIN5flash19enable_sm80_to_sm89INS1_16FlashAttnFwdSm80INS1_25CollectiveMainloopFwdSm80ILi4ELi1ELb0EN4cute5tupleIJNS5_1CILi128EEENS7_ILi48EEES8_EEELi128ENS_10bfloat16_tEfNS_4arch4Sm80ELb0ELb1ELb0ELb1ELb1ELb1ELb1ELb0EEENS1_21CollectiveEpilogueFwdINS6_IJS8_S8_S9_EEENS6_IJNS7_ILi1EEESH_SH_EEESB_SD_Li128ELb1ELb1ELb0ELb0EEENS1_19SingleTileSchedulerILb1ELb0ELb1ELi128EEEEEEEEEvNT_6ParamsE) ;  /* 0xfffd56a00c000950 */ /* 0x000fea0003c3ffff */
        /* <DEDUP_REMOVED lines=25> */
[----:B------:R-:W-:Y:S02]  /*2aaf0*/  PRMT R34, R133, 0x5432, R2 ;  /* 0x0000543285227816 */ /* 0x000fe40000000002 */
[----:B------:R-:W-:Y:S01]  /*2ab00*/  SHF.R.U32.HI R23, RZ, 0x10, R105 ;  /* 0x00000010ff177819 */ /* 0x000fe20000011669 */
[----:B------:R-:W-:Y:S01]  /*2ab10*/  IMAD.U32 R40, R29, 0x10000, RZ ;  /* 0x000100001d287824 */ /* 0x000fe200078e00ff */
[----:B------:R-:W-:-:S02]  /*2ab20*/  SHF.L.U32 R35, R34, 0x10, RZ ;  /* 0x0000001022237819 */ /* 0x000fc400000006ff */
[----:B------:R-:W-:Y:S02]  /*2ab30*/  SHF.R.U32.HI R3, RZ, 0x10, R101 ;  /* 0x00000010ff037819 */ /* 0x000fe40000011665 */
[----:B------:R-:W-:Y:S02]  /*2ab40*/  LOP3.LUT R41, R29, 0xffff0000, RZ, 0xc0, !PT ;  /* 0xffff00001d297812 */ /* 0x000fe400078ec0ff */
[----:B------:R-:W-:Y:S02]  /*2ab50*/  PRMT R23, R132, 0x5410, R23 ;  /* 0x0000541084177816 */ /* 0x000fe40000000017 */
[----:B------:R-:W-:Y:S02]  /*2ab60*/  SHF.R.U64 R11, R102, 0x10, R103 ;  /* 0x00000010660b7819 */ /* 0x000fe40000001267 */
[----:B------:R-:W-:Y:S01]  /*2ab70*/  LOP3.LUT R34, R34, 0xffff0000, RZ, 0xc0, !PT ;  /* 0xffff000022227812 */ /* 0x000fe200078ec0ff */
[----:B------:R-:W-:Y:S01]  /*2ab80*/  IMAD.U32 R29, R23, 0x10000, RZ ;  /* 0x00010000171d7824 */ /* 0x000fe200078e00ff */
[----:B------:R-:W-:-:S02]  /*2ab90*/  PRMT R33, R133, 0x5410, R3 ;  /* 0x0000541085217816 */ /* 0x000fc40000000003 */
[----:B------:R-:W-:Y:S02]  /*2aba0*/  PRMT R32, R135, 0x5432, R11 ;  /* 0x0000543287207816 */ /* 0x000fe4000000000b */
[--C-:B------:R-:W-:Y:S02]  /*2abb0*/  SHF.R.U64 R28, R106, 0x10, R107.reuse ;  /* 0x000000106a1c7819 */ /* 0x100fe4000000126b */
[----:B------:R-:W-:Y:S02]  /*2abc0*/  SHF.R.U32.HI R27, RZ, 0x10, R107 ;  /* 0x00000010ff1b7819 */ /* 0x000fe4000001166b */
[----:B------:R-:W-:Y:S02]  /*2abd0*/  SHF.R.U32.HI R20, RZ, 0x10, R103 ;  /* 0x00000010ff147819 */ /* 0x000fe40000011667 */
[C---:B------:R-:W-:Y:S02]  /*2abe0*/  PRMT R28, R134.reuse, 0x5432, R28 ;  /* 0x00005432861c7816 */ /* 0x040fe4000000001c */
[----:B------:R-:W-:-:S02]  /*2abf0*/  PRMT R27, R134, 0x5410, R27 ;  /* 0x00005410861b7816 */ /* 0x000fc4000000001b */
        /* <DEDUP_REMOVED lines=14> */
[----:B------:R-:W-:Y:S01]  /*2ace0*/  LOP3.LUT R3, R14, 0xffff0000, RZ, 0xc0, !PT ;  /* 0xffff00000e037812 */ /* 0x000fe200078ec0ff */
[----:B------:R-:W-:-:S02]  /*2acf0*/  FMUL.FTZ R18, R18, R35 ;  /* 0x0000002312127220 */ /* 0x000fc40000410000 */
[----:B------:R-:W-:Y:S02]  /*2ad00*/  FFMA.FTZ R35, R26, R35, -R13 ;  /* 0x000000231a237223 */ /* 0x000fe4000001080d */
[----:B------:R-:W-:Y:S02]  /*2ad10*/  FMUL.FTZ R13, R17, R41 ;  /* 0x00000029110d7220 */ /* 0x000fe40000410000 */
[----:B------:R-:W-:Y:S01]  /*2ad20*/  IMAD.U32 R11, R14, 0x10000, RZ ;  /* 0x000100000e0b7824 */ /* 0x000fe200078e00ff */
[C---:B------:R-:W-:Y:S01]  /*2ad30*/  LOP3.LUT R14, R15.reuse, 0xffff0000, RZ, 0xc0, !PT ;  /* 0xffff00000f0e7812 */ /* 0x040fe200078ec0ff */
[----:B------:R-:W-:Y:S02]  /*2ad40*/  IMAD.U32 R2, R15, 0x10000, RZ ;  /* 0x000100000f027824 */ /* 0x000fe400078e00ff */
[----:B------:R-:W-:Y:S02]  /*2ad50*/  FMUL.FTZ R17, R17, R34 ;  /* 0x0000002211117220 */ /* 0x000fe40000410000 */
[----:B------:R-:W-:Y:S01]  /*2ad60*/  FFMA.FTZ R40, R26, R40, R18 ;  /* 0x000000281a287223 */ /* 0x000fe20000010012 */
[----:B------:R-:W-:Y:S01]  /*2ad70*/  LOP3.LUT R18, R23, 0xffff0000, RZ, 0xc0, !PT ;  /* 0xffff000017127812 */ /* 0x000fe200078ec0ff */
[C---:B------:R-:W-:Y:S01]  /*2ad80*/  IMAD.U32 R15, R33.reuse, 0x10000, RZ ;  /* 0x00010000210f7824 */ /* 0x040fe200078e00ff */
[----:B------:R-:W-:Y:S01]  /*2ad90*/  LOP3.LUT R33, R33, 0xffff0000, RZ, 0xc0, !PT ;  /* 0xffff000021217812 */ /* 0x000fe200078ec0ff */
[----:B------:R-:W-:Y:S01]  /*2ada0*/  FFMA.FTZ R34, R25, R34, -R13 ;  /* 0x0000002219227223 */ /* 0x000fe2000001080d */
[----:B------:R-:W-:Y:S01]  /*2adb0*/  SHF.L.U32 R23, R28, 0x10, RZ ;  /* 0x000000101c177819 */ /* 0x000fe200000006ff */
[----:B------:R-:W-:Y:S01]  /*2adc0*/  FMUL.FTZ R13, R16, R29 ;  /* 0x0000001d100d7220 */ /* 0x000fe20000410000 */
[----:B------:R-:W-:Y:S01]  /*2add0*/  LOP3.LUT R28, R28, 0xffff0000, RZ, 0xc0, !PT ;  /* 0xffff00001c1c7812 */ /* 0x000fe200078ec0ff */
[----:B------:R-:W-:-:S02]  /*2ade0*/  FMUL.FTZ R16, R16, R15 ;  /* 0x0000000f10107220 */ /* 0x000fc40000410000 */
[----:B------:R-:W-:Y:S02]  /*2adf0*/  FFMA.FTZ R26, R24, R15, -R13 ;  /* 0x0000000f181a7223 */ /* 0x000fe4000001080d */
[----:B------:R-:W-:Y:S02]  /*2ae00*/  FFMA.FTZ R41, R25, R41, R17 ;  /* 0x0000002919297223 */ /* 0x000fe40000010011 */
[----:B------:R-:W-:Y:S02]  /*2ae10*/  FMUL.FTZ R13, R12, R18 ;  /* 0x000000120c0d7220 */ /* 0x000fe40000410000 */
[C---:B------:R-:W-:Y:S01]  /*2ae20*/  IMAD.U32 R17, R32.reuse, 0x10000, RZ ;  /* 0x0001000020117824 */ /* 0x040fe200078e00ff */
[----:B------:R-:W-:Y:S01]  /*2ae30*/  LOP3.LUT R32, R32, 0xffff0000, RZ, 0xc0, !PT ;  /* 0xffff000020207812 */ /* 0x000fe200078ec0ff */
[----:B------:R-:W-:Y:S02]  /*2ae40*/  FFMA.FTZ R29, R24, R29, R16 ;  /* 0x0000001d181d7223 */ /* 0x000fe40000010010 */
[----:B------:R-:W-:-:S02]  /*2ae50*/  FMUL.FTZ R15, R12, R33 ;  /* 0x000000210c0f7220 */ /* 0x000fc40000410000 */
[----:B------:R-:W-:Y:S02]  /*2ae60*/  IMAD.U32 R25, R27, 0x10000, RZ ;  /* 0x000100001b197824 */ /* 0x000fe400078e00ff */
[C---:B------:R-:W-:Y:S01]  /*2ae70*/  IMAD.U32 R16, R30.reuse, 0x10000, RZ ;  /* 0x000100001e107824 */ /* 0x040fe200078e00ff */
[----:B------:R-:W-:Y:S01]  /*2ae80*/  LOP3.LUT R30, R30, 0xffff0000, RZ, 0xc0, !PT ;  /* 0xffff00001e1e7812 */ /* 0x000fe200078ec0ff */
[C---:B------:R-:W-:Y:S02]  /*2ae90*/  FFMA.FTZ R33, R22.reuse, R33, -R13 ;  /* 0x0000002116217223 */ /* 0x040fe4000001080d */
[C---:B------:R-:W-:Y:S02]  /*2aea0*/  FMUL.FTZ R13, R11.reuse, R23 ;  /* 0x000000170b0d7220 */ /* 0x040fe40000410000 */
[----:B------:R-:W-:Y:S02]  /*2aeb0*/  FMUL.FTZ R12, R11, R17 ;  /* 0x000000110b0c7220 */ /* 0x000fe40000410000 */
[----:B------:R-:W-:Y:S01]  /*2aec0*/  FFMA.FTZ R24, R22, R18, R15 ;  /* 0x0000001216187223 */ /* 0x000fe2000001000f */
[----:B------:R-:W-:Y:S01]  /*2aed0*/  LOP3.LUT R15, R27, 0xffff0000, RZ, 0xc0, !PT ;  /* 0xffff00001b0f7812 */ /* 0x000fe200078ec0ff */
[----:B------:R-:W-:-:S02]  /*2aee0*/  FMUL.FTZ R11, R2, R25 ;  /* 0x00000019020b7220 */ /* 0x000fc40000410000 */
[----:B------:R-:W-:Y:S02]  /*2aef0*/  FMUL.FTZ R2, R2, R16 ;  /* 0x0000001002027220 */ /* 0x000fe40000410000 */
[----:B------:R-:W-:Y:S01]  /*2af00*/  FFMA.FTZ R18, R21, R17, -R13 ;  /* 0x0000001115127223 */ /* 0x000fe2000001080d */
[----:B------:R-:W-:Y:S01]  /*2af10*/  F2FP.BF16.PACK_AB R17, R33, R26 ;  /* 0x0000001a2111723e */ /* 0x000fe200000010ff */
[----:B------:R-:W-:Y:S01]  /*2af20*/  FFMA.FTZ R22, R21, R23, R12 ;  /* 0x0000001715167223 */ /* 0x000fe2000001000c */
[----:B------:R-:W-:Y:S01]  /*2af30*/  F2FP.BF16.PACK_AB R12, R41, R40 ;  /* 0x00000028290c723e */ /* 0x000fe200000010ff */
[----:B------:R-:W-:Y:S01]  /*2af40*/  FFMA.FTZ R21, R20, R16, -R11 ;  /* 0x0000001014157223 */ /* 0x000fe2000001080b */
[----:B------:R-:W-:Y:S01]  /*2af50*/  F2FP.BF16.PACK_AB R16, R34, R35 ;  /* 0x000000232210723e */ /* 0x000fe200000010ff */
[----:B------:R-:W-:Y:S01]  /*2af60*/  FFMA.FTZ R20, R20, R25, R2 ;  /* 0x0000001914147223 */ /* 0x000fe20000010002 */
[----:B------:R-:W-:Y:S01]  /*2af70*/  F2FP.BF16.PACK_AB R13, R24, R29 ;  /* 0x0000001d180d723e */ /* 0x000fe200000010ff */
[----:B------:R-:W-:-:S02]  /*2af80*/  FMUL.FTZ R11, R3, R28 ;  /* 0x0000001c030b7220 */ /* 0x000fc40000410000 */
[CC--:B------:R-:W-:Y:S02]  /*2af90*/  FMUL.FTZ R2, R14.reuse, R15.reuse ;  /* 0x0000000f0e027220 */ /* 0x0c0fe40000410000 */
[----:B------:R-:W-:Y:S02]  /*2afa0*/  FMUL.FTZ R3, R3, R32 ;  /* 0x0000002003037220 */ /* 0x000fe40000410000 */
[----:B------:R-:W-:Y:S02]  /*2afb0*/  FMUL.FTZ R14, R14, R30 ;  /* 0x0000001e0e0e7220 */ /* 0x000fe40000410000 */
[----:B------:R-:W-:Y:S02]  /*2afc0*/  FFMA.FTZ R11, R31, R32, -R11 ;  /* 0x000000201f0b7223 */ /* 0x000fe4000001080b */
[----:B------:R-:W-:Y:S02]  /*2afd0*/  FFMA.FTZ R2, R19, R30, -R2 ;  /* 0x0000001e13027223 */ /* 0x000fe40000010802 */
[----:B------:R-:W-:Y:S01]  /*2afe0*/  FFMA.FTZ R3, R31, R28, R3 ;  /* 0x0000001c1f037223 */ /* 0x000fe20000010003 */
[----:B------:R-:W-:Y:S01]  /*2aff0*/  F2FP.BF16.PACK_AB R18, R11, R18 ;  /* 0x000000120b12723e */ /* 0x000fe200000010ff */
[----:B------:R-:W-:Y:S01]  /*2b000*/  FFMA.FTZ R15, R19, R15, R14 ;  /* 0x0000000f130f7223 */ /* 0x000fe2000001000e */
[----:B------:R-:W-:Y:S01]  /*2b010*/  F2FP.BF16.PACK_AB R19, R2, R21 ;  /* 0x000000150213723e */ /* 0x000fe200000010ff */
[----:B------:R-:W-:Y:S01]  /*2b020*/  IMAD.MOV.U32 R2, RZ, RZ, R140 ;  /* 0x000000ffff027224 */ /* 0x000fe200078e008c */
[----:B------:R-:W-:Y:S01]  /*2b030*/  F2FP.BF16.PACK_AB R14, R3, R22 ;  /* 0x00000016030e723e */ /* 0x000fe200000010ff */
[----:B------:R-:W-:Y:S01]  /*2b040*/  IMAD.MOV.U32 R3, RZ, RZ, 0x0 ;  /* 0x00000000ff037424 */ /* 0x000fe200078e00ff */
[----:B------:R-:W-:Y:S01]  /*2b050*/  F2FP.BF16.PACK_AB R15, R15, R20 ;  /* 0x000000140f0f723e */ /* 0x000fe200000010ff */
[----:B------:R1:W-:Y:S04]  /*2b060*/  ST.E.128 [R38.64], R16 ;  /* 0x0000001026007985 */ /* 0x0003e8000c101d04 */
[----:B------:R1:W-:Y:S01]  /*2b070*/  ST.E.128 [R36.64], R12 ;  /* 0x0000000c24007985 */ /* 0x0003e2000c101d04 */
[----:B------:R-:W-:Y:S05]  /*2b080*/  RET.REL.NODEC R2 `(_ZN7cutlass13device_kernelIN5flash19enable_sm80_to_sm89INS1_16FlashAttnFwdSm80INS1_25CollectiveMainloopFwdSm80ILi4ELi1ELb0EN4cute5tupleIJNS5_1CILi128EEENS7_ILi48EEES8_EEELi128ENS_10bfloat16_tEfNS_4arch4Sm80ELb0ELb1ELb0ELb1ELb1ELb1ELb1ELb0EEENS1_21CollectiveEpilogueFwdINS6_IJS8_S8_S9_EEENS6_IJNS7_ILi1EEESH_SH_EEESB_SD_Li128ELb1ELb1ELb0ELb0EEENS1_19SingleTileSchedulerILb1ELb0ELb1ELi128EEEEEEEEEvNT_6ParamsE) ;  /* 0xfffd4f7002007950 */ /* 0x000fea0003c3ffff */
.L_x_1488:
        /* <DEDUP_REMOVED lines=8> */
.L_x_1489:
[----:B------:R-:W-:Y:S01]  /*2b110*/  IMAD.MOV.U32 R241, RZ, RZ, R18 ;  /* 0x000000fffff17224 */ /* 0x000fe200078e0012 */
[----:B------:R-:W-:Y:S01]  /*2b120*/  MOV R3, 0x181f ;  /* 0x0000181f00037802 */ /* 0x000fe20000000f00 */
[----:B------:R-:W-:Y:S01]  /*2b130*/  IMAD.MOV.U32 R242, RZ, RZ, RZ ;  /* 0x000000fffff27224 */ /* 0x000fe200078e00ff */
[----:B------:R-:W-:Y:S02]  /*2b140*/  MOV R243, 0xffffffff ;  /* 0xffffffff00f37802 */ /* 0x000fe40000000f00 */
[----:B------:R-:W-:Y:S02]  /*2b150*/  MOV R2, 0x2b170 ;  /* 0x0002b17000027802 */ /* 0x000fe40000000f00 */
[----:B-12---:R-:W-:Y:S05]  /*2b160*/  CALL.REL.NOINC `($__internal_3_$__cuda_sm70_shflsync_idx_p) ;  /* 0x00001df000007944 */ /* 0x006fea0003c00000 */
[----:B------:R-:W-:Y:S01]  /*2b170*/  IMAD.MOV.U32 R241, RZ, RZ, R24 ;  /* 0x000000fffff17224 */ /* 0x000fe200078e0018 */
[----:B------:R-:W-:Y:S01]  /*2b180*/  MOV R3, 0x181f ;  /* 0x0000181f00037802 */ /* 0x000fe20000000f00 */
[----:B------:R-:W-:Y:S01]  /*2b190*/  IMAD.MOV.U32 R242, RZ, RZ, RZ ;  /* 0x000000fffff27224 */ /* 0x000fe200078e00ff */
[----:B------:R-:W-:Y:S01]  /*2b1a0*/  MOV R12, R244 ;  /* 0x000000f4000c7202 */ /* 0x000fe20000000f00 */
[----:B------:R-:W-:Y:S01]  /*2b1b0*/  IMAD.MOV.U32 R243, RZ, RZ, -0x1 ;  /* 0xfffffffffff37424 */ /* 0x000fe200078e00ff */
[----:B------:R-:W-:-:S02]  /*2b1c0*/  MOV R13, R11 ;  /* 0x0000000b000d7202 */ /* 0x000fc40000000f00 */
[----:B------:R-:W-:Y:S02]  /*2b1d0*/  MOV R2, 0x2b1f0 ;  /* 0x0002b1f000027802 */ /* 0x000fe40000000f00 */
[----:B------:R-:W-:Y:S05]  /*2b1e0*/  CALL.REL.NOINC `($__internal_3_$__cuda_sm70_shflsync_idx_p) ;  /* 0x00001d7000007944 */ /* 0x000fea0003c00000 */
[----:B------:R-:W-:Y:S01]  /*2b1f0*/  IMAD.MOV.U32 R14, RZ, RZ, R244 ;  /* 0x000000ffff0e7224 */ /* 0x000fe200078e00f4 */
[----:B------:R-:W-:Y:S01]  /*2b200*/  MOV R241, R19 ;  /* 0x0000001300f17202 */ /* 0x000fe20000000f00 */
[----:B------:R-:W-:Y:S01]  /*2b210*/  IMAD.MOV.U32 R242, RZ, RZ, RZ ;  /* 0x000000fffff27224 */ /* 0x000fe200078e00ff */
[----:B------:R-:W-:Y:S01]  /*2b220*/  MOV R3, 0x181f ;  /* 0x0000181f00037802 */ /* 0x000fe20000000f00 */
[----:B------:R-:W-:Y:S01]  /*2b230*/  IMAD.MOV.U32 R243, RZ, RZ, -0x1 ;  /* 0xfffffffffff37424 */ /* 0x000fe200078e00ff */
[----:B------:R-:W-:Y:S02]  /*2b240*/  MOV R2, 0x2b260 ;  /* 0x0002b26000027802 */ /* 0x000fe40000000f00 */
[----:B------:R-:W-:Y:S05]  /*2b250*/  CALL.REL.NOINC `($__internal_3_$__cuda_sm70_shflsync_idx_p) ;  /* 0x00001d0000007944 */ /* 0x000fea0003c00000 */
[----:B------:R-:W-:Y:S01]  /*2b260*/  MOV R2, R244 ;  /* 0x000000f400027202 */ /* 0x000fe20000000f00 */
[----:B------:R-:W-:Y:S05]  /*2b270*/  BRA `(.L_x_1587) ;  /* 0xffff614000007947 */ /* 0x000fea000383ffff */
.L_x_1492:
[----:B------:R-:W-:Y:S01]  /*2b280*/  IMAD.MOV.U32 R241, RZ, RZ, R20 ;  /* 0x000000fffff17224 */ /* 0x000fe200078e0014 */
[----:B------:R-:W-:Y:S01]  /*2b290*/  MOV R3, 0x181f ;  /* 0x0000181f00037802 */ /* 0x000fe20000000f00 */
[----:B------:R-:W-:Y:S01]  /*2b2a0*/  IMAD.MOV.U32 R242, RZ, RZ, 0x1 ;  /* 0x00000001fff27424 */ /* 0x000fe200078e00ff */
[----:B------:R-:W-:Y:S02]  /*2b2b0*/  MOV R243, 0xffffffff ;  /* 0xffffffff00f37802 */ /* 0x000fe40000000f00 */
[----:B------:R-:W-:-:S02]  /*2b2c0*/  MOV R2, 0x2b2e0 ;  /* 0x0002b2e000027802 */ /* 0x000fc40000000f00 */
[----:B---3--:R-:W-:Y:S05]  /*2b2d0*/  CALL.REL.NOINC `($__internal_3_$__cuda_sm70_shflsync_idx_p) ;  /* 0x00001c8000007944 */ /* 0x008fea0003c00000 */
[----:B------:R-:W-:Y:S01]  /*2b2e0*/  IMAD.MOV.U32 R11, RZ, RZ, R244 ;  /* 0x000000ffff0b7224 */ /* 0x000fe200078e00f4 */
[----:B------:R-:W-:Y:S01]  /*2b2f0*/  MOV R241, R18 ;  /* 0x0000001200f17202 */ /* 0x000fe20000000f00 */
[----:B------:R-:W-:Y:S01]  /*2b300*/  IMAD.MOV.U32 R242, RZ, RZ, 0x1 ;  /* 0x00000001fff27424 */ /* 0x000fe200078e00ff */
[----:B------:R-:W-:Y:S01]  /*2b310*/  MOV R3, 0x181f ;  /* 0x0000181f00037802 */ /* 0x000fe20000000f00 */
[----:B------:R-:W-:Y:S01]  /*2b320*/  IMAD.MOV.U32 R243, RZ, RZ, -0x1 ;  /* 0xfffffffffff37424 */ /* 0x000fe200078e00ff */
[----:B------:R-:W-:-:S02]  /*2b330*/  MOV R2, 0x2b350 ;  /* 0x0002b35000027802 */ /* 0x000fc40000000f00 */
[----:B------:R-:W-:Y:S05]  /*2b340*/  CALL.REL.NOINC `($__internal_3_$__cuda_sm70_shflsync_idx_p) ;  /* 0x00001c1000007944 */ /* 0x000fea0003c00000 */
[----:B------:R-:W-:Y:S01]  /*2b350*/  IMAD.MOV.U32 R241, RZ, RZ, R24 ;  /* 0x000000fffff17224 */ /* 0x000fe200078e0018 */
[----:B------:R-:W-:Y:S01]  /*2b360*/  MOV R3, 0x181f ;  /* 0x0000181f00037802 */ /* 0x000fe20000000f00 */
[----:B------:R-:W-:Y:S01]  /*2b370*/  IMAD.MOV.U32 R242, RZ, RZ, 0x1 ;  /* 0x00000001fff27424 */ /* 0x000fe200078e00ff */
[----:B------:R-:W-:Y:S01]  /*2b380*/  MOV R12, R244 ;  /* 0x000000f4000c7202 */ /* 0x000fe20000000f00 */
[----:B------:R-:W-:Y:S01]  /*2b390*/  IMAD.MOV.U32 R243, RZ, RZ, -0x1 ;  /* 0xfffffffffff37424 */ /* 0x000fe200078e00ff */
[----:B------:R-:W-:-:S02]  /*2b3a0*/  MOV R13, R11 ;  /* 0x0000000b000d7202 */ /* 0x000fc40000000f00 */
[----:B------:R-:W-:Y:S02]  /*2b3b0*/  MOV R2, 0x2b3d0 ;  /* 0x0002b3d000027802 */ /* 0x000fe40000000f00 */
[----:B------:R-:W-:Y:S05]  /*2b3c0*/  CALL.REL.NOINC `($__internal_3_$__cuda_sm70_shflsync_idx_p) ;  /* 0x00001b9000007944 */ /* 0x000fea0003c00000 */
        /* <DEDUP_REMOVED lines=9> */
.L_x_1495:
[----:B------:R-:W-:Y:S01]  /*2b460*/  IMAD.MOV.U32 R241, RZ, RZ, R20 ;  /* 0x000000fffff17224 */ /* 0x000fe200078e0014 */
[----:B------:R-:W-:Y:S01]  /*2b470*/  MOV R3, 0x181f ;  /* 0x0000181f00037802 */ /* 0x000fe20000000f00 */
[----:B------:R-:W-:Y:S01]  /*2b480*/  IMAD.MOV.U32 R242, RZ, RZ, 0x2 ;  /* 0x00000002fff27424 */ /* 0x000fe200078e00ff */
[----:B------:R-:W-:Y:S02]  /*2b490*/  MOV R243, 0xffffffff ;  /* 0xffffffff00f37802 */ /* 0x000fe40000000f00 */
[----:B------:R-:W-:-:S02]  /*2b4a0*/  MOV R2, 0x2b4c0 ;  /* 0x0002b4c000027802 */ /* 0x000fc40000000f00 */
[----:B------:R-:W-:Y:S05]  /*2b4b0*/  CALL.REL.NOINC `($__internal_3_$__cuda_sm70_shflsync_idx_p) ;  /* 0x00001aa000007944 */ /* 0x000fea0003c00000 */
[----:B------:R-:W-:Y:S01]  /*2b4c0*/  MOV R11, R244 ;  /* 0x000000f4000b7202 */ /* 0x000fe20000000f00 */
[----:B------:R-:W-:Y:S05]  /*2b4d0*/  BRA `(.L_x_1589) ;  /* 0xffff645000007947 */ /* 0x000fea000383ffff */
.L_x_1496:
[----:B------:R-:W-:Y:S01]  /*2b4e0*/  IMAD.MOV.U32 R241, RZ, RZ, R18 ;  /* 0x000000fffff17224 */ /* 0x000fe200078e0012 */
[----:B------:R-:W-:Y:S01]  /*2b4f0*/  MOV R3, 0x181f ;  /* 0x0000181f00037802 */ /* 0x000fe20000000f00 */
[----:B------:R-:W-:Y:S01]  /*2b500*/  IMAD.MOV.U32 R242, RZ, RZ, 0x2 ;  /* 0x00000002fff27424 */ /* 0x000fe200078e00ff */
[----:B------:R-:W-:-:S02]  /*2b510*/  MOV R243, 0xffffffff ;  /* 0xffffffff00f37802 */ /* 0x000fc40000000f00 */
[----:B------:R-:W-:Y:S02]  /*2b520*/  MOV R2, 0x2b540 ;  /* 0x0002b54000027802 */ /* 0x000fe40000000f00 */
[----:B-12---:R-:W-:Y:S05]  /*2b530*/  CALL.REL.NOINC `($__internal_3_$__cuda_sm70_shflsync_idx_p) ;  /* 0x00001a2000007944 */ /* 0x006fea0003c00000 */
[----:B------:R-:W-:Y:S01]  /*2b540*/  IMAD.MOV.U32 R241, RZ, RZ, R24 ;  /* 0x000000fffff17224 */ /* 0x000fe200078e0018 */
[----:B------:R-:W-:Y:S01]  /*2b550*/  MOV R3, 0x181f ;  /* 0x0000181f00037802 */ /* 0x000fe20000000f00 */
[----:B------:R-:W-:Y:S01]  /*2b560*/  IMAD.MOV.U32 R242, RZ, RZ, 0x2 ;  /* 0x00000002fff27424 */ /* 0x000fe200078e00ff */
[----:B------:R-:W-:Y:S01]  /*2b570*/  MOV R12, R244 ;  /* 0x000000f4000c7202 */ /* 0x000fe20000000f00 */
[----:B------:R-:W-:Y:S01]  /*2b580*/  IMAD.MOV.U32 R243, RZ, RZ, -0x1 ;  /* 0xfffffffffff37424 */ /* 0x000fe200078e00ff */
[----:B------:R-:W-:Y:S02]  /*2b590*/  MOV R13, R11 ;  /* 0x0000000b000d7202 */ /* 0x000fe40000000f00 */
[----:B------:R-:W-:Y:S02]  /*2b5a0*/  MOV R2, 0x2b5c0 ;  /* 0x0002b5c000027802 */ /* 0x000fe40000000f00 */
[----:B------:R-:W-:Y:S05]  /*2b5b0*/  CALL.REL.NOINC `($__internal_3_$__cuda_sm70_shflsync_idx_p) ;  /* 0x000019a000007944 */ /* 0x000fea0003c00000 */
        /* <DEDUP_REMOVED lines=9> */
.L_x_1499:
[----:B------:R-:W-:Y:S01]  /*2b650*/  IMAD.MOV.U32 R241, RZ, RZ, R20 ;  /* 0x000000fffff17224 */ /* 0x000fe200078e0014 */
[----:B------:R-:W-:Y:S01]  /*2b660*/  MOV R3, 0x181f ;  /* 0x0000181f00037802 */ /* 0x000fe20000000f00 */
[----:B------:R-:W-:Y:S01]  /*2b670*/  IMAD.MOV.U32 R242, RZ, RZ, 0x3 ;  /* 0x00000003fff27424 */ /* 0x000fe200078e00ff */
[----:B------:R-:W-:-:S02]  /*2b680*/  MOV R243, 0xffffffff ;  /* 0xffffffff00f37802 */ /* 0x000fc40000000f00 */
[----:B------:R-:W-:Y:S02]  /*2b690*/  MOV R2, 0x2b6b0 ;  /* 0x0002b6b000027802 */ /* 0x000fe40000000f00 */
[----:B---3--:R-:W-:Y:S05]  /*2b6a0*/  CALL.REL.NOINC `($__internal_3_$__cuda_sm70_shflsync_idx_p) ;  /* 0x000018b000007944 */ /* 0x008fea0003c00000 */
[----:B------:R-:W-:Y:S01]  /*2b6b0*/  IMAD.MOV.U32 R11, RZ, RZ, R244 ;  /* 0x000000ffff0b7224 */ /* 0x000fe200078e00f4 */
[----:B------:R-:W-:Y:S01]  /*2b6c0*/  MOV R241, R18 ;  /* 0x0000001200f17202 */ /* 0x000fe20000000f00 */
[----:B------:R-:W-:Y:S01]  /*2b6d0*/  IMAD.MOV.U32 R242, RZ, RZ, 0x3 ;  /* 0x00000003fff27424 */ /* 0x000fe200078e00ff */
[----:B------:R-:W-:Y:S01]  /*2b6e0*/  MOV R3, 0x181f ;  /* 0x0000181f00037802 */ /* 0x000fe20000000f00 */
[----:B------:R-:W-:Y:S01]  /*2b6f0*/  IMAD.MOV.U32 R243, RZ, RZ, -0x1 ;  /* 0xfffffffffff37424 */ /* 0x000fe200078e00ff */
[----:B------:R-:W-:Y:S02]  /*2b700*/  MOV R2, 0x2b720 ;  /* 0x0002b72000027802 */ /* 0x000fe40000000f00 */
        /* <DEDUP_REMOVED lines=18> */
.L_x_1502:
        /* <DEDUP_REMOVED lines=8> */
.L_x_1503:
        /* <DEDUP_REMOVED lines=23> */
.L_x_1506:
[----:B------:R-:W-:Y:S01]  /*2ba20*/  IMAD.MOV.U32 R241, RZ, RZ, R20 ;  /* 0x000000fffff17224 */ /* 0x000fe200078e0014 */
[----:B------:R-:W-:Y:S01]  /*2ba30*/  MOV R3, 0x181f ;  /* 0x0000181f00037802 */ /* 0x000fe20000000f00 */
[----:B------:R-:W-:Y:S01]  /*2ba40*/  IMAD.MOV.U32 R242, RZ, RZ, 0x5 ;  /* 0x00000005fff27424 */ /* 0x000fe200078e00ff */
[----:B------:R-:W-:-:S02]  /*2ba50*/  MOV R243, 0xffffffff ;  /* 0xffffffff00f37802 */ /* 0x000fc40000000f00 */
[----:B------:R-:W-:Y:S02]  /*2ba60*/  MOV R2, 0x2ba80 ;  /* 0x0002ba8000027802 */ /* 0x000fe40000000f00 */
[----:B---3--:R-:W-:Y:S05]  /*2ba70*/  CALL.REL.NOINC `($__internal_3_$__cuda_sm70_shflsync_idx_p) ;  /* 0x000014e000007944 */ /* 0x008fea0003c00000 */
[----:B------:R-:W-:Y:S01]  /*2ba80*/  MOV R11, R244 ;  /* 0x000000f4000b7202 */ /* 0x000fe20000000f00 */
[----:B------:R-:W-:Y:S05]  /*2ba90*/  BRA `(.L_x_1594) ;  /* 0xffff676000007947 */ /* 0x000fea000383ffff */
.L_x_1507:
[----:B------:R-:W-:Y:S01]  /*2baa0*/  IMAD.MOV.U32 R241, RZ, RZ, R18 ;  /* 0x000000fffff17224 */ /* 0x000fe200078e0012 */
[----:B------:R-:W-:Y:S01]  /*2bab0*/  MOV R3, 0x181f ;  /* 0x0000181f00037802 */ /* 0x000fe20000000f00 */
[----:B------:R-:W-:Y:S01]  /*2bac0*/  IMAD.MOV.U32 R242, RZ, RZ, 0x5 ;  /* 0x00000005fff27424 */ /* 0x000fe200078e00ff */
[----:B------:R-:W-:Y:S02]  /*2bad0*/  MOV R243, 0xffffffff ;  /* 0xffffffff00f37802 */ /* 0x000fe40000000f00 */
[----:B------:R-:W-:Y:S02]  /*2bae0*/  MOV R2, 0x2bb00 ;  /* 0x0002bb0000027802 */ /* 0x000fe40000000f00 */
[----:B-123--:R-:W-:Y:S05]  /*2baf0*/  CALL.REL.NOINC `($__internal_3_$__cuda_sm70_shflsync_idx_p) ;  /* 0x0000146000007944 */ /* 0x00efea0003c00000 */
        /* <DEDUP_REMOVED lines=17> */
.L_x_1510:
[----:B------:R-:W-:Y:S01]  /*2bc10*/  IMAD.MOV.U32 R241, RZ, RZ, R20 ;  /* 0x000000fffff17224 */ /* 0x000fe200078e0014 */
[----:B------:R-:W-:Y:S01]  /*2bc20*/  MOV R3, 0x181f ;  /* 0x0000181f00037802 */ /* 0x000fe20000000f00 */
[----:B------:R-:W-:Y:S01]  /*2bc30*/  IMAD.MOV.U32 R242, RZ, RZ, 0x6 ;  /* 0x00000006fff27424 */ /* 0x000fe200078e00ff */
[----:B------:R-:W-:Y:S02]  /*2bc40*/  MOV R243, 0xffffffff ;  /* 0xffffffff00f37802 */ /* 0x000fe40000000f00 */
[----:B------:R-:W-:-:S02]  /*2bc50*/  MOV R2, 0x2bc70 ;  /* 0x0002bc7000027802 */ /* 0x000fc40000000f00 */
[----:B----4-:R-:W-:Y:S05]  /*2bc60*/  CALL.REL.NOINC `($__internal_3_$__cuda_sm70_shflsync_idx_p) ;  /* 0x000012f000007944 */ /* 0x010fea0003c00000 */
[----:B------:R-:W-:Y:S01]  /*2bc70*/  MOV R13, R244 ;  /* 0x000000f4000d7202 */ /* 0x000fe20000000f00 */
[----:B------:R-:W-:Y:S05]  /*2bc80*/  BRA `(.L_x_1596) ;  /* 0xffff686000007947 */ /* 0x000fea000383ffff */
.L_x_1511:
[----:B------:R-:W-:Y:S01]  /*2bc90*/  IMAD.MOV.U32 R241, RZ, RZ, R18 ;  /* 0x000000fffff17224 */ /* 0x000fe200078e0012 */
[----:B------:R-:W-:Y:S01]  /*2bca0*/  MOV R3, 0x181f ;  /* 0x0000181f00037802 */ /* 0x000fe20000000f00 */
[----:B------:R-:W-:Y:S01]  /*2bcb0*/  IMAD.MOV.U32 R242, RZ, RZ, 0x6 ;  /* 0x00000006fff27424 */ /* 0x000fe200078e00ff */
[----:B------:R-:W-:-:S02]  /*2bcc0*/  MOV R243, 0xffffffff ;  /* 0xffffffff00f37802 */ /* 0x000fc40000000f00 */
[----:B------:R-:W-:Y:S02]  /*2bcd0*/  MOV R2, 0x2bcf0 ;  /* 0x0002bcf000027802 */ /* 0x000fe40000000f00 */
[----:B-12-4-:R-:W-:Y:S05]  /*2bce0*/  CALL.REL.NOINC `($__internal_3_$__cuda_sm70_shflsync_idx_p) ;  /* 0x0000127000007944 */ /* 0x016fea0003c00000 */
[----:B------:R-:W-:Y:S01]  /*2bcf0*/  IMAD.MOV.U32 R241, RZ, RZ, R24 ;  /* 0x000000fffff17224 */ /* 0x000fe200078e0018 */
[----:B------:R-:W-:Y:S01]  /*2bd00*/  MOV R242, 0x6 ;  /* 0x0000000600f27802 */ /* 0x000fe20000000f00 */
[----:B------:R-:W-:Y:S01]  /*2bd10*/  IMAD.MOV.U32 R3, RZ, RZ, 0x181f ;  /* 0x0000181fff037424 */ /* 0x000fe200078e00ff */
[----:B------:R-:W-:Y:S01]  /*2bd20*/  MOV R243, 0xffffffff ;  /* 0xffffffff00f37802 */ /* 0x000fe20000000f00 */
[----:B------:R-:W-:Y:S01]  /*2bd30*/  IMAD.MOV.U32 R12, RZ, RZ, R244 ;  /* 0x000000ffff0c7224 */ /* 0x000fe200078e00f4 */
        /* <DEDUP_REMOVED lines=11> */
.L_x_1514:
        /* <DEDUP_REMOVED lines=8> */
.L_x_1515:
        /* <DEDUP_REMOVED lines=9> */
[----:B------:R-:W-:Y:S01]  /*2bf00*/  MOV R243, 0xffffffff ;  /* 0xffffffff00f37802 */ /* 0x000fe20000000f00 */
[----:B------:R-:W-:Y:S01]  /*2bf10*/  IMAD.MOV.U32 R12, RZ, RZ, R244 ;  /* 0x000000ffff0c7224 */ /* 0x000fe200078e00f4 */
[----:B------:R-:W-:-:S02]  /*2bf20*/  MOV R2, 0x2bf40 ;  /* 0x0002bf4000027802 */ /* 0x000fc40000000f00 */
        /* <DEDUP_REMOVED lines=10> */
.L_x_1550:
        /* <DEDUP_REMOVED lines=8> */
.L_x_1551:
        /* <DEDUP_REMOVED lines=23> */
.L_x_1552:
        /* <DEDUP_REMOVED lines=30> */
.L_x_1555:
[----:B------:R-:W-:Y:S01]  /*2c3a0*/  IMAD.MOV.U32 R241, RZ, RZ, R17 ;  /* 0x000000fffff17224 */ /* 0x000fe200078e0011 */
[----:B------:R-:W-:Y:S01]  /*2c3b0*/  MOV R3, 0x181f ;  /* 0x0000181f00037802 */ /* 0x000fe20000000f00 */
[----:B------:R-:W-:Y:S01]  /*2c3c0*/  IMAD.MOV.U32 R242, RZ, RZ, 0x2 ;  /* 0x00000002fff27424 */ /* 0x000fe200078e00ff */
[----:B------:R-:W-:Y:S02]  /*2c3d0*/  MOV R243, 0xffffffff ;  /* 0xffffffff00f37802 */ /* 0x000fe40000000f00 */
[----:B------:R-:W-:-:S02]  /*2c3e0*/  MOV R2, 0x2c400 ;  /* 0x0002c40000027802 */ /* 0x000fc40000000f00 */
[----:B--2---:R-:W-:Y:S05]  /*2c3f0*/  CALL.REL.NOINC `($__internal_3_$__cuda_sm70_shflsync_idx_p) ;  /* 0x00000b6000007944 */ /* 0x004fea0003c00000 */
[----:B------:R-:W-:Y:S01]  /*2c400*/  MOV R11, R244 ;  /* 0x000000f4000b7202 */ /* 0x000fe20000000f00 */
[----:B------:R-:W-:Y:S05]  /*2c410*/  BRA `(.L_x_1603) ;  /* 0xffffa34000007947 */ /* 0x000fea000383ffff */
.L_x_1556:
[----:B------:R-:W-:Y:S01]  /*2c420*/  IMAD.MOV.U32 R241, RZ, RZ, R18 ;  /* 0x000000fffff17224 */ /* 0x000fe200078e0012 */
[----:B------:R-:W-:Y:S01]  /*2c430*/  MOV R3, 0x181f ;  /* 0x0000181f00037802 */ /* 0x000fe20000000f00 */
[----:B------:R-:W-:Y:S01]  /*2c440*/  IMAD.MOV.U32 R242, RZ, RZ, 0x2 ;  /* 0x00000002fff27424 */ /* 0x000fe200078e00ff */
[----:B------:R-:W-:-:S02]  /*2c450*/  MOV R243, 0xffffffff ;  /* 0xffffffff00f37802 */ /* 0x000fc40000000f00 */
[----:B------:R-:W-:Y:S02]  /*2c460*/  MOV R2, 0x2c480 ;  /* 0x0002c48000027802 */ /* 0x000fe40000000f00 */
[----:B-123--:R-:W-:Y:S05]  /*2c470*/  CALL.REL.NOINC `($__internal_3_$__cuda_sm70_shflsync_idx_p) ;  /* 0x00000ae000007944 */ /* 0x00efea0003c00000 */
        /* <DEDUP_REMOVED lines=17> */
.L_x_1557:
[----:B------:R-:W-:Y:S01]  /*2c590*/  IMAD.MOV.U32 R241, RZ, RZ, R17 ;  /* 0x000000fffff17224 */ /* 0x000fe200078e0011 */
[----:B------:R-:W-:Y:S01]  /*2c5a0*/  MOV R3, 0x181f ;  /* 0x0000181f00037802 */ /* 0x000fe20000000f00 */
[----:B------:R-:W-:Y:S01]  /*2c5b0*/  IMAD.MOV.U32 R242, RZ, RZ, 0x3 ;  /* 0x00000003fff27424 */ /* 0x000fe200078e00ff */
[----:B------:R-:W-:-:S02]  /*2c5c0*/  MOV R243, 0xffffffff ;  /* 0xffffffff00f37802 */ /* 0x000fc40000000f00 */
[----:B------:R-:W-:Y:S02]  /*2c5d0*/  MOV R2, 0x2c5f0 ;  /* 0x0002c5f000027802 */ /* 0x000fe40000000f00 */
[----:B----4-:R-:W-:Y:S05]  /*2c5e0*/  CALL.REL.NOINC `($__internal_3_$__cuda_sm70_shflsync_idx_p) ;  /* 0x0000097000007944 */ /* 0x010fea0003c00000 */
        /* <DEDUP_REMOVED lines=24> */
.L_x_1560:
        /* <DEDUP_REMOVED lines=8> */
.L_x_1561:
        /* <DEDUP_REMOVED lines=23> */
.L_x_1562:
        /* <DEDUP_REMOVED lines=30> */
.L_x_1565:
        /* <DEDUP_REMOVED lines=8> */
.L_x_1566:
        /* <DEDUP_REMOVED lines=23> */
.L_x_1569:
[----:B------:R-:W-:Y:S01]  /*2cd30*/  IMAD.MOV.U32 R241, RZ, RZ, R17 ;  /* 0x000000fffff17224 */ /* 0x000fe200078e0011 */
[----:B------:R-:W-:Y:S01]  /*2cd40*/  MOV R3, 0x181f ;  /* 0x0000181f00037802 */ /* 0x000fe20000000f00 */
[----:B------:R-:W-:Y:S01]  /*2cd50*/  IMAD.MOV.U32 R242, RZ, RZ, 0x7 ;  /* 0x00000007fff27424 */ /* 0x000fe200078e00ff */
[----:B------:R-:W-:-:S02]  /*2cd60*/  MOV R243, 0xffffffff ;  /* 0xffffffff00f37802 */ /* 0x000fc40000000f00 */
[----:B------:R-:W-:Y:S02]  /*2cd70*/  MOV R2, 0x2cd90 ;  /* 0x0002cd9000027802 */ /* 0x000fe40000000f00 */
[----:B--2-4-:R-:W-:Y:S05]  /*2cd80*/  CALL.REL.NOINC `($__internal_3_$__cuda_sm70_shflsync_idx_p) ;  /* 0x000001d000007944 */ /* 0x014fea0003c00000 */
        /* <DEDUP_REMOVED lines=23> */
        .weak           $__internal_2_$__cuda_sm70_shflsync_bfly_p
        .type           $__internal_2_$__cuda_sm70_shflsync_bfly_p,@function
        .size           $__internal_2_$__cuda_sm70_shflsync_bfly_p,($__internal_3_$__cuda_sm70_shflsync_idx_p - $__internal_2_$__cuda_sm70_shflsync_bfly_p)
$__internal_2_$__cuda_sm70_shflsync_bfly_p:
[----:B------:R-:W-:Y:S02]  /*2cf00*/  MOV R158, 0x1f ;  /* 0x0000001f009e7802 */ /* 0x000fe40000000f00 */
[----:B------:R-:W-:-:S04]  /*2cf10*/  MOV R159, 0xffffffff ;  /* 0xffffffff009f7802 */ /* 0x000fc80000000f00 */
[----:B------:R-:W-:Y:S04]  /*2cf20*/  WARPSYNC R159 ;  /* 0x0000009f00007348 */ /* 0x000fe80003800000 */
[----:B------:R1:W2:Y:S02]  /*2cf30*/  SHFL.BFLY PT, R158, R4, R3, R158 ;  /* 0x0c000003049e7389 */ /* 0x0002a400000e009e */
[----:B-1----:R-:W-:-:S04]  /*2cf40*/  MOV R3, 0x0 ;  /* 0x0000000000037802 */ /* 0x002fc80000000f00 */
[----:B--2---:R-:W-:Y:S05]  /*2cf50*/  RET.REL.NODEC R2 `(_ZN7cutlass13device_kernelIN5flash19enable_sm80_to_sm89INS1_16FlashAttnFwdSm80INS1_25CollectiveMainloopFwdSm80ILi4ELi1ELb0EN4cute5tupleIJNS5_1CILi128EEENS7_ILi48EEES8_EEELi128ENS_10bfloat16_tEfNS_4arch4Sm80ELb0ELb1ELb0ELb1ELb1ELb1ELb1ELb0EEENS1_21CollectiveEpilogueFwdINS6_IJS8_S8_S9_EEENS6_IJNS7_ILi1EEESH_SH_EEESB_SD_Li128ELb1ELb1ELb0ELb0EEENS1_19SingleTileSchedulerILb1ELb0ELb1ELi128EEEEEEEEEvNT_6ParamsE) ;  /* 0xfffd30a002007950 */ /* 0x004fea0003c3ffff */
        .weak           $__internal_3_$__cuda_sm70_shflsync_idx_p
        .type           $__internal_3_$__cuda_sm70_shflsync_idx_p,@function
        .size           $__internal_3_$__cuda_sm70_shflsync_idx_p,(.L_x_2181 - $__internal_3_$__cuda_sm70_shflsync_idx_p)
$__internal_3_$__cuda_sm70_shflsync_idx_p:
[----:B------:R-:W-:Y:S04]  /*2cf60*/  WARPSYNC R243 ;  /* 0x000000f300007348 */ /* 0x000fe80003800000 */
[----:B------:R1:W2:Y:S02]  /*2cf70*/  SHFL.IDX PT, R244, R241, R242, R3 ;  /* 0x000000f2f1f47389 */ /* 0x0002a400000e0003 */
[----:B-1----:R-:W-:-:S04]  /*2cf80*/  MOV R3, 0x0 ;  /* 0x0000000000037802 */ /* 0x002fc80000000f00 */
[----:B--2---:R-:W-:Y:S05]  /*2cf90*/  RET.REL.NODEC R2 `(_ZN7cutlass13device_kernelIN5flash19enable_sm80_to_sm89INS1_16FlashAttnFwdSm80INS1_25CollectiveMainloopFwdSm80ILi4ELi1ELb0EN4cute5tupleIJNS5_1CILi128EEENS7_ILi48EEES8_EEELi128ENS_10bfloat16_tEfNS_4arch4Sm80ELb0ELb1ELb0ELb1ELb1ELb1ELb1ELb0EEENS1_21CollectiveEpilogueFwdINS6_IJS8_S8_S9_EEENS6_IJNS7_ILi1EEESH_SH_EEESB_SD_Li128ELb1ELb1ELb0ELb0EEENS1_19SingleTileSchedulerILb1ELb0ELb1ELi128EEEEEEEEEvNT_6ParamsE) ;  /* 0xfffd306002007950 */ /* 0x004fea0003c3ffff */
.L_x_1612:
        /* <DEDUP_REMOVED lines=14> */
.L_x_2181:


//--------------------- .text._ZN7cutlass13device_kernelIN5flash19enable_sm80_to_sm89INS1_16FlashAttnFwdSm80INS1_25CollectiveMainloopFwdSm80ILi4ELi1ELb0EN4cute5tupleIJNS5_1CILi128EEENS7_ILi64EEES8_EEELi128ENS_10bfloat16_tEfNS_4arch4Sm80ELb1ELb0ELb0ELb0ELb1ELb0ELb1ELb0EEENS1_21CollectiveEpilogueFwdINS6_IJS8_S8_S9_EEENS6_IJNS7_ILi1EEESH_SH_EEESB_SD_Li128ELb0ELb1ELb0ELb0EEENS1_30DynamicPersistentTileSchedulerILi128ELi128ELb0ELb1ELb0EEEEEEEEEvNT_6ParamsE --------------------------
	.section	.text._ZN7cutlass13device_kernelIN5flash19enable_sm80_to_sm89INS1_16FlashAttnFwdSm80INS1_25CollectiveMainloopFwdSm80ILi4ELi1ELb0EN4cute5tupleIJNS5_1CILi128EEENS7_ILi64EEES8_EEELi128ENS_10bfloat16_tEfNS_4arch4Sm80ELb1ELb0ELb0ELb0ELb1ELb0ELb1ELb0EEENS1_21CollectiveEpilogueFwdINS6_IJS8_S8_S9_EEENS6_IJNS7_ILi1EEESH_SH_EEESB_SD_Li128ELb0ELb1ELb0ELb0EEENS1_30DynamicPersistentTileSchedulerILi128ELi128ELb0ELb1ELb0EEEEEEEEEvNT_6ParamsE,"ax",@progbits
	.sectioninfo	@"SHI_REGISTERS=255"
	.align	128
.text._ZN7cutlass13device_kernelIN5flash19enable_sm80_to_sm89INS1_16FlashAttnFwdSm80INS1_25CollectiveMainloopFwdSm80ILi4ELi1ELb0EN4cute5tupleIJNS5_1CILi128EEENS7_ILi64EEES8_EEELi128ENS_10bfloat16_tEfNS_4arch4Sm80ELb1ELb0ELb0ELb0ELb1ELb0ELb1ELb0EEENS1_21CollectiveEpilogueFwdINS6_IJS8_S8_S9_EEENS6_IJNS7_ILi1EEESH_SH_EEESB_SD_Li128ELb0ELb1ELb0ELb0EEENS1_30DynamicPersistentTileSchedulerILi128ELi128ELb0ELb1ELb0EEEEEEEEEvNT_6ParamsE:
        .type           _ZN7cutlass13device_kernelIN5flash19enable_sm80_to_sm89INS1_16FlashAttnFwdSm80INS1_25CollectiveMainloopFwdSm80ILi4ELi1ELb0EN4cute5tupleIJNS5_1CILi128EEENS7_ILi64EEES8_EEELi128ENS_10bfloat16_tEfNS_4arch4Sm80ELb1ELb0ELb0ELb0ELb1ELb0ELb1ELb0EEENS1_21CollectiveEpilogueFwdINS6_IJS8_S8_S9_EEENS6_IJNS7_ILi1EEESH_SH_EEESB_SD_Li128ELb0ELb1ELb0ELb0EEENS1_30DynamicPersistentTileSchedulerILi128ELi128ELb0ELb1ELb0EEEEEEEEEvNT_6ParamsE,@function
        .size           _ZN7cutlass13device_kernelIN5flash19enable_sm80_to_sm89INS1_16FlashAttnFwdSm80INS1_25CollectiveMainloopFwdSm80ILi4ELi1ELb0EN4cute5tupleIJNS5_1CILi128EEENS7_ILi64EEES8_EEELi128ENS_10bfloat16_tEfNS_4arch4Sm80ELb1ELb0ELb0ELb0ELb1ELb0ELb1ELb0EEENS1_21CollectiveEpilogueFwdINS6_IJS8_S8_S9_EEENS6_IJNS7_ILi1EEESH_SH_EEESB_SD_Li128ELb0ELb1ELb0ELb0EEENS1_30DynamicPersistentTileSchedulerILi128ELi128ELb0ELb1ELb0EEEEEEEEEvNT_6ParamsE,(.L_x_2185 - _ZN7cutlass13device_kernelIN5flash19enable_sm80_to_sm89INS1_16FlashAttnFwdSm80INS1_25CollectiveMainloopFwdSm80ILi4ELi1ELb0EN4cute5tupleIJNS5_1CILi128EEENS7_ILi64EEES8_EEELi128ENS_10bfloat16_tEfNS_4arch4Sm80ELb1ELb0ELb0ELb0ELb1ELb0ELb1ELb0EEENS1_21CollectiveEpilogueFwdINS6_IJS8_S8_S9_EEENS6_IJNS7_ILi1EEESH_SH_EEESB_SD_Li128ELb0ELb1ELb0ELb0EEENS1_30DynamicPersistentTileSchedulerILi128ELi128ELb0ELb1ELb0EEEEEEEEEvNT_6ParamsE)
        .other          _ZN7cutlass13device_kernelIN5flash19enable_sm80_to_sm89INS1_16FlashAttnFwdSm80INS1_25CollectiveMainloopFwdSm80ILi4ELi1ELb0EN4cute5tupleIJNS5_1CILi128EEENS7_ILi64EEES8_EEELi128ENS_10bfloat16_tEfNS_4arch4Sm80ELb1ELb0ELb0ELb0ELb1ELb0ELb1ELb0EEENS1_21CollectiveEpilogueFwdINS6_IJS8_S8_S9_EEENS6_IJNS7_ILi1EEESH_SH_EEESB_SD_Li128ELb0ELb1ELb0ELb0EEENS1_30DynamicPersistentTileSchedulerILi128ELi128ELb0ELb1ELb0EEEEEEEEEvNT_6ParamsE,@"STO_CUDA_ENTRY STV_DEFAULT"
_ZN7cutlass13device_kernelIN5flash19enable_sm80_to_sm89INS1_16FlashAttnFwdSm80INS1_25CollectiveMainloopFwdSm80ILi4ELi1ELb0EN4cute5tupleIJNS5_1CILi128EEENS7_ILi64EEES8_EEELi128ENS_10bfloat16_tEfNS_4arch4Sm80ELb1ELb0ELb0ELb0ELb1ELb0ELb1ELb0EEENS1_21CollectiveEpilogueFwdINS6_IJS8_S8_S9_EEENS6_IJNS7_ILi1EEESH_SH_EEESB_SD_Li128ELb0ELb1ELb0ELb0EEENS1_30DynamicPersistentTileSchedulerILi128ELi128ELb0ELb1ELb0EEEEEEEEEvNT_6ParamsE:
        /* <DEDUP_REMOVED lines=15> */
[CC--:B------:R-:W-:Y:S02]  /*00f0*/  LEA.HI R12, R15.reuse, R21.reuse, RZ, 0x3 ;  /* 0x000000150f0c7211 */ /* 0x0c0fe400078f18ff */
[----:B------:R-:W-:Y:S02]  /*0100*/  SHF.R.S32.HI R3, RZ, 0x4, R2 ;  /* 0x00000004ff037819 */ /* 0x000fe40000011402 */
[----:B------:R-:W-:-:S02]  /*0110*/  LEA.HI R9, R15, R21, RZ, 0x2 ;  /* 0x000000150f097211 */ /* 0x000fc400078f10ff */
[----:B------:R-:W-:Y:S02]  /*0120*/  LEA.HI R0, R2, R3, RZ, 0x1 ;  /* 0x0000000302007211 */ /* 0x000fe400078f08ff */
[----:B------:R-:W-:Y:S02]  /*0130*/  SHF.R.S32.HI R20, RZ, 0x3, R12 ;  /* 0x00000003ff147819 */ /* 0x000fe4000001140c */
[----:B------:R-:W-:Y:S02]  /*0140*/  LOP3.LUT R0, R0, 0xfffffffe, RZ, 0xc0, !PT ;  /* 0xfffffffe00007812 */ /* 0x000fe400078ec0ff */
[----:B------:R-:W-:Y:S01]  /*0150*/  LOP3.LUT R5, R12, 0xfffffff8, RZ, 0xc0, !PT ;  /* 0xfffffff80c057812 */ /* 0x000fe200078ec0ff */
[----:B------:R-:W-:Y:S01]  /*0160*/  IMAD.SHL.U32 R4, R20, 0x40, RZ ;  /* 0x0000004014047824 */ /* 0x000fe200078e00ff */
[----:B------:R-:W-:Y:S01]  /*0170*/  SHF.R.S32.HI R7, RZ, 0x2, R9 ;  /* 0x00000002ff077819 */ /* 0x000fe20000011409 */
[----:B------:R-:W-:Y:S01]  /*0180*/  IMAD.IADD R13, R3, 0x1, -R0 ;  /* 0x00000001030d7824 */ /* 0x000fe200078e0a00 */
[----:B------:R-:W-:Y:S01]  /*0190*/  LOP3.LUT R0, R2, 0xfffffff0, RZ, 0xc0, !PT ;  /* 0xfffffff002007812 */ /* 0x000fe200078ec0ff */
[----:B------:R-:W-:Y:S01]  /*01a0*/  IMAD.IADD R19, R21, 0x1, -R5 ;  /* 0x0000000115137824 */ /* 0x000fe200078e0a05 */
[----:B------:R-:W-:Y:S01]  /*01b0*/  SHF.R.S32.HI R3, RZ, 0x1f, R9 ;  /* 0x0000001fff037819 */ /* 0x000fe20000011409 */
[----:B------:R-:W-:-:S02]  /*01c0*/  IMAD.SHL.U32 R236, R13, 0x8, RZ ;  /* 0x000000080dec7824 */ /* 0x000fc400078e00ff */
[----:B------:R-:W-:Y:S01]  /*01d0*/  IMAD.IADD R2, R21, 0x1, -R0 ;  /* 0x0000000115027824 */ /* 0x000fe200078e0a00 */
[----:B------:R-:W-:Y:S01]  /*01e0*/  LEA.HI R0, R3, R7, RZ, 0x3 ;  /* 0x0000000703007211 */ /* 0x000fe200078f18ff */
[C---:B------:R-:W-:Y:S02]  /*01f0*/  IMAD.SHL.U32 R250, R19.reuse, 0x8, RZ ;  /* 0x0000000813fa7824 */ /* 0x040fe400078e00ff */
[----:B------:R-:W-:Y:S01]  /*0200*/  IMAD.SHL.U32 R8, R19, 0x40, RZ ;  /* 0x0000004013087824 */ /* 0x000fe200078e00ff */
[----:B------:R-:W-:Y:S02]  /*0210*/  SHF.R.S32.HI R5, RZ, 0x1f, R2 ;  /* 0x0000001fff057819 */ /* 0x000fe40000011402 */
[----:B------:R-:W-:Y:S02]  /*0220*/  LOP3.LUT R3, R0, 0xfffffff8, RZ, 0xc0, !PT ;  /* 0xfffffff800037812 */ /* 0x000fe400078ec0ff */
[----:B------:R-:W-:Y:S02]  /*0230*/  LOP3.LUT R0, R4, 0x1c0, RZ, 0xc0, !PT ;  /* 0x000001c004007812 */ /* 0x000fe400078ec0ff */
[----:B------:R-:W-:Y:S01]  /*0240*/  LEA.HI R10, R5, R2, RZ, 0x3 ;  /* 0x00000002050a7211 */ /* 0x000fe200078f18ff */
[----:B------:R-:W-:Y:S01]  /*0250*/  IMAD.IADD R7, R7, 0x1, -R3 ;  /* 0x0000000107077824 */ /* 0x000fe200078e0a03 */
[----:B------:R-:W-:-:S02]  /*0260*/  SHF.R.U32.HI R6, RZ, 0x3, R0 ;  /* 0x00000003ff067819 */ /* 0x000fc40000011600 */
[----:B------:R-:W-:Y:S02]  /*0270*/  LOP3.LUT R4, R0, 0x38, R250, 0xf8, !PT ;  /* 0x0000003800047812 */ /* 0x000fe400078ef8fa */
[----:B------:R-:W-:Y:S02]  /*0280*/  LOP3.LUT R5, R10, 0xfffffff8, RZ, 0xc0, !PT ;  /* 0xfffffff80a057812 */ /* 0x000fe400078ec0ff */
[----:B------:R-:W-:Y:S02]  /*0290*/  LOP3.LUT R0, R8, 0x1c0, RZ, 0xc0, !PT ;  /* 0x000001c008007812 */ /* 0x000fe400078ec0ff */
[----:B------:R-:W-:Y:S01]  /*02a0*/  LOP3.LUT R3, R9, 0xfffffffc, RZ, 0xc0, !PT ;  /* 0xfffffffc09037812 */ /* 0x000fe200078ec0ff */
[----:B------:R-:W-:Y:S01]  /*02b0*/  IMAD.IADD R8, R2, 0x1, -R5 ;  /* 0x0000000102087824 */ /* 0x000fe200078e0a05 */
[----:B------:R-:W-:Y:S01]  /*02c0*/  LOP3.LUT R11, R4, R6, RZ, 0x3c, !PT ;  /* 0x00000006040b7212 */ /* 0x000fe200078e3cff */
[----:B------:R-:W-:Y:S01]  /*02d0*/  IMAD.SHL.U32 R5, R10, 0x40, RZ ;  /* 0x000000400a057824 */ /* 0x000fe200078e00ff */
[----:B------:R-:W-:Y:S01]  /*02e0*/  LOP3.LUT R4, R0, 0x8, R12, 0xf8, !PT ;  /* 0x0000000800047812 */ /* 0x000fe200078ef80c */
[----:B------:R-:W-:Y:S01]  /*02f0*/  IMAD.IADD R6, R21, 0x1, -R3 ;  /* 0x0000000115067824 */ /* 0x000fe200078e0a03 */
[----:B------:R-:W-:-:S02]  /*0300*/  LOP3.LUT R2, R7, 0x1, RZ, 0xc0, !PT ;  /* 0x0000000107027812 */ /* 0x000fc400078ec0ff */
[----:B------:R-:W-:Y:S02]  /*0310*/  SHF.R.U32.HI R0, RZ, 0x3, R0 ;  /* 0x00000003ff007819 */ /* 0x000fe40000011600 */
[----:B------:R-:W-:Y:S02]  /*0320*/  LEA.HI R3, R15, R21, RZ, 0x5 ;  /* 0x000000150f037211 */ /* 0x000fe400078f28ff */
[----:B------:R-:W-:Y:S02]  /*0330*/  ISETP.NE.U32.AND P0, PT, R2, 0x1, PT ;  /* 0x000000010200780c */ /* 0x000fe40003f05070 */
[----:B------:R-:W-:Y:S02]  /*0340*/  LOP3.LUT R12, R4, R0, RZ, 0x3c, !PT ;  /* 0x00000000040c7212 */ /* 0x000fe400078e3cff */
[----:B------:R-:W-:Y:S02]  /*0350*/  LEA.HI R0, R6, R6, RZ, 0x1 ;  /* 0x0000000606007211 */ /* 0x000fe400078f08ff */
[----:B------:R-:W-:-:S02]  /*0360*/  LOP3.LUT R2, R3, 0xffffffe0, RZ, 0xc0, !PT ;  /* 0xffffffe003027812 */ /* 0x000fc400078ec0ff */
[--C-:B------:R-:W-:Y:S02]  /*0370*/  SHF.R.S32.HI R240, RZ, 0x5, R3.reuse ;  /* 0x00000005fff07819 */ /* 0x100fe40000011403 */
[----:B------:R-:W-:Y:S01]  /*0380*/  SHF.R.S32.HI R3, RZ, 0x1f, R3 ;  /* 0x0000001fff037819 */ /* 0x000fe20000011403 */
[----:B------:R-:W-:Y:S01]  /*0390*/  IMAD.IADD R18, R21, 0x1, -R2 ;  /* 0x0000000115127824 */ /* 0x000fe200078e0a02 */
[C---:B------:R-:W-:Y:S01]  /*03a0*/  LOP3.LUT R4, R0.reuse, 0x1ffffffe, RZ, 0xc0, !PT ;  /* 0x1ffffffe00047812 */ /* 0x040fe200078ec0ff */
[----:B------:R-:W-:Y:S01]  /*03b0*/  IMAD.SHL.U32 R0, R0, 0x20, RZ ;  /* 0x0000002000007824 */ /* 0x000fe200078e00ff */
[----:B------:R-:W-:Y:S02]  /*03c0*/  LEA.HI R2, R3, R240, RZ, 0x2 ;  /* 0x000000f003027211 */ /* 0x000fe400078f10ff */
[----:B------:R-:W-:Y:S01]  /*03d0*/  SHF.R.S32.HI R9, RZ, 0x1f, R18 ;  /* 0x0000001fff097819 */ /* 0x000fe20000011412 */
[----:B------:R-:W-:Y:S01]  /*03e0*/  IMAD.IADD R3, R6, 0x1, -R4 ;  /* 0x0000000106037824 */ /* 0x000fe200078e0a04 */
[----:B------:R-:W-:-:S02]  /*03f0*/  LOP3.LUT R0, R0, 0xffffffc0, RZ, 0xc0, !PT ;  /* 0xffffffc000007812 */ /* 0x000fc400078ec0ff */
[----:B------:R-:W-:Y:S02]  /*0400*/  LOP3.LUT R2, R2, 0xffffffc, RZ, 0xc0, !PT ;  /* 0x0ffffffc02027812 */ /* 0x000fe400078ec0ff */
[----:B------:R-:W-:Y:S01]  /*0410*/  LEA.HI R9, R9, R18, RZ, 0x2 ;  /* 0x0000001209097211 */ /* 0x000fe200078f10ff */
[----:B------:R-:W-:Y:S01]  /*0420*/  IMAD R14, R3, 0x8, R0 ;  /* 0x00000008030e7824 */ /* 0x000fe200078e0200 */
[----:B------:R-:W-:Y:S01]  /*0430*/  LEA.HI R4, R15, R21, RZ, 0x6 ;  /* 0x000000150f047211 */ /* 0x000fe200078f30ff */
[----:B------:R-:W-:Y:S01]  /*0440*/  IMAD.SHL.U32 R0, R8, 0x40, RZ ;  /* 0x0000004008007824 */ /* 0x000fe200078e00ff */
[----:B------:R-:W-:Y:S01]  /*0450*/  R2P PR, R7, 0x6 ;  /* 0x0000000607007804 */ /* 0x000fe20000000000 */
[----:B------:R-:W-:Y:S01]  /*0460*/  IMAD.IADD R3, R240, 0x1, -R2 ;  /* 0x00000001f0037824 */ /* 0x000fe200078e0a02 */
[----:B------:R-:W-:Y:S01]  /*0470*/  SHF.R.S32.HI R2, RZ, 0x2, R9 ;  /* 0x00000002ff027819 */ /* 0x000fe20000011409 */
[----:B------:R-:W-:Y:S01]  /*0480*/  IMAD.SHL.U32 R4, R4, 0x8, RZ ;  /* 0x0000000804047824 */ /* 0x000fe200078e00ff */
[----:B------:R-:W-:Y:S01]  /*0490*/  LOP3.LUT R0, R0, 0x1c0, RZ, 0xc0, !PT ;  /* 0x000001c000007812 */ /* 0x000fe200078ec0ff */
[----:B------:R-:W-:Y:S01]  /*04a0*/  IMAD.SHL.U32 R240, R240, 0x400, RZ ;  /* 0x00000400f0f07824 */ /* 0x000fe200078e00ff */
[----:B------:R-:W-:Y:S01]  /*04b0*/  LOP3.LUT P4, RZ, R8, 0x2, RZ, 0xc0, !PT ;  /* 0x0000000208ff7812 */ /* 0x000fe2000788c0ff */
[----:B------:R-:W-:Y:S01]  /*04c0*/  IMAD R17, R3, 0x10, R2 ;  /* 0x0000001003117824 */ /* 0x000fe200078e0202 */
[----:B------:R-:W-:Y:S01]  /*04d0*/  LOP3.LUT R236, R0, 0x8, R236, 0xf8, !PT ;  /* 0x0000000800ec7812 */ /* 0x000fe200078ef8ec */
[----:B------:R-:W-:Y:S01]  /*04e0*/  IMAD.SHL.U32 R2, R7, 0x40, RZ ;  /* 0x0000004007027824 */ /* 0x000fe200078e00ff */
[----:B------:R-:W-:-:S02]  /*04f0*/  SHF.R.U32.HI R0, RZ, 0x3, R0 ;  /* 0x00000003ff007819 */ /* 0x000fc40000011600 */
[----:B------:R-:W-:Y:S01]  /*0500*/  LOP3.LUT R11, R11, 0x7ffffe00, R4, 0xf8, !PT ;  /* 0x7ffffe000b0b7812 */ /* 0x000fe200078ef804 */
[----:B------:R-:W-:Y:S01]  /*0510*/  IMAD R4, R6, 0x2, R240 ;  /* 0x0000000206047824 */ /* 0x000fe200078e02f0 */
[----:B------:R-:W-:Y:S01]  /*0520*/  LOP3.LUT R3, R2, 0x1c0, RZ, 0xc0, !PT ;  /* 0x000001c002037812 */ /* 0x000fe200078ec0ff */
[----:B------:R-:W-:Y:S01]  /*0530*/  IMAD.MOV.U32 R6, RZ, RZ, 0x20 ;  /* 0x00000020ff067424 */ /* 0x000fe200078e00ff */
[----:B------:R-:W-:Y:S01]  /*0540*/  LOP3.LUT R236, R236, R0, RZ, 0x3c, !PT ;  /* 0x00000000ecec7212 */ /* 0x000fe200078e3cff */
[----:B------:R-:W-:Y:S01]  /*0550*/  STL [R1+0x80], R17 ;  /* 0x0000801101007387 */ /* 0x000fe20000100800 */
[----:B------:R-:W-:Y:S01]  /*0560*/  LOP3.LUT R2, R5, 0xfffffe00, RZ, 0xc0, !PT ;  /* 0xfffffe0005027812 */ /* 0x000fe200078ec0ff */
[----:B------:R-:W-:Y:S01]  /*0570*/  IMAD R0, R13, 0x200, R12 ;  /* 0x000002000d007824 */ /* 0x000fe200078e020c */
[----:B------:R-:W-:Y:S01]  /*0580*/  LEA.HI R3, R3, R3, RZ, 0x1d ;  /* 0x0000000303037211 */ /* 0x000fe200078fe8ff */
[----:B------:R-:W-:Y:S01]  /*0590*/  STL [R1+0x58], R16 ;  /* 0x0000581001007387 */ /* 0x000fe20000100800 */
[CC--:B------:R-:W-:Y:S01]  /*05a0*/  IADD3 R240, R236.reuse, R2.reuse, R240 ;  /* 0x00000002ecf07210 */ /* 0x0c0fe20007ffe0f0 */
[----:B------:R-:W-:Y:S01]  /*05b0*/  IMAD.SHL.U32 R247, R11, 0x2, RZ ;  /* 0x000000020bf77824 */ /* 0x000fe200078e00ff */
[----:B------:R-:W-:Y:S01]  /*05c0*/  LOP3.LUT R236, R236, R2, RZ, 0xfc, !PT ;  /* 0x00000002ecec7212 */ /* 0x000fe200078efcff */
[----:B------:R-:W-:Y:S01]  /*05d0*/  IMAD.IADD R5, R4, 0x1, R3 ;  /* 0x0000000104057824 */ /* 0x000fe200078e0203 */
[----:B------:R-:W-:-:S02]  /*05e0*/  LEA.HI R2, R15, R21, RZ, 0x7 ;  /* 0x000000150f027211 */ /* 0x000fc400078f38ff */
[----:B------:R-:W-:Y:S02]  /*05f0*/  LOP3.LUT P3, RZ, R8, 0x4, RZ, 0xc0, !PT ;  /* 0x0000000408ff7812 */ /* 0x000fe4000786c0ff */
[----:B------:R-:W-:Y:S01]  /*0600*/  SHF.R.S32.HI R3, RZ, 0x7, R2 ;  /* 0x00000007ff037819 */ /* 0x000fe20000011402 */
[----:B------:R-:W-:Y:S01]  /*0610*/  IMAD R3, R19, 0x10, R20 ;  /* 0x0000001013037824 */ /* 0x000fe200078e0214 */
[----:B------:R-:W-:Y:S02]  /*0620*/  LOP3.LUT R2, R9, 0x7ffffffc, RZ, 0xc0, !PT ;  /* 0x7ffffffc09027812 */ /* 0x000fe400078ec0ff */
[----:B------:R-:W-:Y:S02]  /*0630*/  IADD3 R251, R250, 0x40, RZ ;  /* 0x00000040fafb7810 */ /* 0x000fe40007ffe0ff */
[----:B------:R-:W-:Y:S01]  /*0640*/  LEA R8, R5, 0x80, 0x1 ;  /* 0x0000008005087811 */ /* 0x000fe200078e08ff */
[----:B------:R1:W-:Y:S01]  /*0650*/  STL [R1+0x10], R3 ;  /* 0x0000100301007387 */ /* 0x0003e20000100800 */
[----:B------:R-:W-:Y:S01]  /*0660*/  IMAD.IADD R5, R17, 0x1, R14 ;  /* 0x0000000111057824 */ /* 0x000fe200078e020e */
[----:B------:R-:W-:-:S02]  /*0670*/  SHF.R.S32.HI R4, RZ, 0x1f, R251 ;  /* 0x0000001fff047819 */ /* 0x000fc400000114fb */
[----:B------:R-:W-:Y:S01]  /*0680*/  SEL R4, R238, 0xffffffc0, !P2 ;  /* 0xffffffc0ee047807 */ /* 0x000fe20005000000 */
[----:B------:R-:W-:Y:S01]  /*0690*/  STL [R1+0x5c], R8 ;  /* 0x00005c0801007387 */ /* 0x000fe20000100800 */
[----:B------:R-:W-:Y:S02]  /*06a0*/  SHF.R.S32.HI R7, RZ, 0x1f, R250 ;  /* 0x0000001fff077819 */ /* 0x000fe400000114fa */
[----:B------:R-:W-:Y:S01]  /*06b0*/  LEA R233, R0, 0x4100, 0x1 ;  /* 0x0000410000e97811 */ /* 0x000fe200078e08ff */
[----:B------:R2:W-:Y:S01]  /*06c0*/  STL [R1+0x54], R5 ;  /* 0x0000540501007387 */ /* 0x0005e20000100800 */
[----:B------:R-:W-:Y:S02]  /*06d0*/  SEL R0, R6, 0xffffffe0, !P4 ;  /* 0xffffffe006007807 */ /* 0x000fe40006000000 */
[----:B------:R-:W-:Y:S02]  /*06e0*/  LEA R240, R240, 0x8100, 0x1 ;  /* 0x00008100f0f07811 */ /* 0x000fe400078e08ff */
[----:B------:R-:W-:-:S02]  /*06f0*/  SEL R238, R238, 0xffffffc0, !P3 ;  /* 0xffffffc0eeee7807 */ /* 0x000fc40005800000 */
[----:B------:R-:W-:Y:S01]  /*0700*/  LEA R236, R236, 0x100, 0x1 ;  /* 0x00000100ecec7811 */ /* 0x000fe200078e08ff */
[C---:B------:R-:W-:Y:S02]  /*0710*/  IMAD.IADD R242, R240.reuse, 0x1, R0 ;  /* 0x00000001f0f27824 */ /* 0x040fe400078e0200 */
[----:B------:R-:W-:Y:S02]  /*0720*/  IMAD.IADD R241, R240, 0x1, R238 ;  /* 0x00000001f0f17824 */ /* 0x000fe400078e02ee */
[--C-:B------:R-:W-:Y:S02]  /*0730*/  IMAD.IADD R237, R0, 0x1, R236.reuse ;  /* 0x0000000100ed7824 */ /* 0x100fe400078e02ec */
[----:B------:R-:W-:Y:S02]  /*0740*/  IMAD.IADD R239, R238, 0x1, R236 ;  /* 0x00000001eeef7824 */ /* 0x000fe400078e02ec */
[----:B-1----:R-:W-:Y:S01]  /*0750*/  IMAD.IADD R3, R18, 0x1, -R2 ;  /* 0x0000000112037824 */ /* 0x002fe200078e0a02 */
[----:B------:R-:W-:Y:S01]  /*0760*/  SEL R2, R6, 0xffffffe0, !P1 ;  /* 0xffffffe006027807 */ /* 0x000fe20004800000 */
[----:B------:R-:W-:-:S02]  /*0770*/  IMAD.IADD R6, R8, 0x1, R4 ;  /* 0x0000000108067824 */ /* 0x000fc400078e0204 */
[----:B------:R-:W-:Y:S02]  /*0780*/  IMAD.SHL.U32 R3, R3, 0x2, RZ ;  /* 0x0000000203037824 */ /* 0x000fe400078e00ff */
[----:B------:R-:W-:Y:S02]  /*0790*/  IMAD.IADD R7, R8, 0x1, R2 ;  /* 0x0000000108077824 */ /* 0x000fe400078e0202 */
[----:B------:R-:W-:Y:S01]  /*07a0*/  IMAD.IADD R243, R242, 0x1, R238 ;  /* 0x00000001f2f37824 */ /* 0x000fe200078e02ee */
[C---:B--2---:R-:W-:Y:S01]  /*07b0*/  IADD3 R5, R8.reuse, -0x10, RZ ;  /* 0xfffffff008057810 */ /* 0x044fe20007ffe0ff */
[----:B------:R1:W-:Y:S01]  /*07c0*/  STL [R1+0x50], R3 ;  /* 0x0000500301007387 */ /* 0x0003e20000100800 */
[----:B------:R-:W-:Y:S01]  /*07d0*/  @P0 IADD3 R5, R8, 0x10, RZ ;  /* 0x0000001008050810 */ /* 0x000fe20007ffe0ff */
[----:B------:R-:W-:Y:S02]  /*07e0*/  IMAD.IADD R244, R0, 0x1, R241 ;  /* 0x0000000100f47824 */ /* 0x000fe400078e02f1 */
[----:B------:R-:W-:Y:S01]  /*07f0*/  STL [R1+0x68], R7 ;  /* 0x0000680701007387 */ /* 0x000fe20000100800 */
[----:B------:R-:W-:-:S02]  /*0800*/  IMAD.IADD R238, R238, 0x1, R237 ;  /* 0x00000001eeee7824 */ /* 0x000fc400078e02ed */
[----:B------:R-:W-:Y:S01]  /*0810*/  IMAD.IADD R2, R2, 0x1, R5 ;  /* 0x0000000102027824 */ /* 0x000fe200078e0205 */
[----:B------:R-:W-:Y:S04]  /*0820*/  STL [R1+0x78], R6 ;  /* 0x0000780601007387 */ /* 0x000fe80000100800 */
[----:B------:R-:W-:Y:S01]  /*0830*/  STL [R1+0x60], R5 ;  /* 0x0000600501007387 */ /* 0x000fe20000100800 */
[----:B-1----:R-:W-:-:S05]  /*0840*/  IMAD.IADD R3, R7, 0x1, R4 ;  /* 0x0000000107037824 */ /* 0x002fca00078e0204 */
[----:B------:R1:W-:Y:S04]  /*0850*/  STL [R1+0x74], R3 ;  /* 0x0000740301007387 */ /* 0x0003e80000100800 */
[----:B------:R2:W-:Y:S01]  /*0860*/  STL [R1+0x64], R2 ;  /* 0x0000640201007387 */ /* 0x0005e20000100800 */
[----:B-1----:R-:W-:Y:S02]  /*0870*/  IMAD.IADD R3, R4, 0x1, R5 ;  /* 0x0000000104037824 */ /* 0x002fe400078e0205 */
[----:B--2---:R-:W-:-:S03]  /*0880*/  IMAD.IADD R2, R2, 0x1, R4 ;  /* 0x0000000102027824 */ /* 0x004fc600078e0204 */
[----:B------:R1:W-:Y:S04]  /*0890*/  STL [R1+0x70], R3 ;  /* 0x0000700301007387 */ /* 0x0003e80000100800 */
[----:B------:R1:W-:Y:S02]  /*08a0*/  STL [R1+0x6c], R2 ;  /* 0x00006c0201007387 */ /* 0x0003e40000100800 */
.L_x_1722:
[----:B------:R-:W2:Y:S01]  /*08b0*/  LDL R4, [R1+0x58] ;  /* 0x0000580001047983 */ /* 0x000ea20000100800 */
[----:B------:R-:W-:Y:S01]  /*08c0*/  IMAD.MOV.U32 R0, RZ, RZ, c[0x0][0x560] ;  /* 0x00015800ff007624 */ /* 0x000fe200078e00ff */
[----:B------:R-:W-:Y:S01]  /*08d0*/  YIELD ;  /* 0x0000000000007946 */ /* 0x000fe20003800000 */
[----:B------:R-:W-:Y:S03]  /*08e0*/  BSSY B0, `(.L_x_1613) ;  /* 0x0000016000007945 */ /* 0x000fe60003800000 */
[----:B------:R-:W-:-:S13]  /*08f0*/  ISETP.NE.AND P0, PT, R0, 0x1, PT ;  /* 0x000000010000780c */ /* 0x000fda0003f05270 */
[----:B--2---:R-:W-:Y:S01]  /*0900*/  @P0 IMAD.HI.U32 R0, R4, c[0x0][0x564], RZ ;  /* 0x0001590004000a27 */ /* 0x004fe200078e00ff */
[----:B-1----:R-:W-:-:S04]  /*0910*/  MOV R3, R4 ;  /* 0x0000000400037202 */ /* 0x002fc80000000f00 */
        /* <DEDUP_REMOVED lines=12> */
.L_x_1614:
[----:B------:R-:W-:-:S04]  /*09e0*/  MOV R0, c[0x0][0x554] ;  /* 0x0001550000007a02 */ /* 0x000fc80000000f00 */
[----:B------:R-:W-:Y:S02]  /*09f0*/  ISETP.NE.AND P0, PT, R0, 0x1, PT ;  /* 0x000000010000780c */ /* 0x000fe40003f05270 */
[----:B------:R-:W-:-:S11]  /*0a00*/  MOV R0, R2 ;  /* 0x0000000200007202 */ /* 0x000fd60000000f00 */
[----:B------:R-:W-:-:S05]  /*0a10*/  @P0 IMAD.HI.U32 R4, R2, c[0x0][0x558], RZ ;  /* 0x0001560002040a27 */ /* 0x000fca00078e00ff */
[----:B------:R-:W-:-:S05]  /*0a20*/  @P0 SHF.R.U32.HI R0, RZ, c[0x0][0x55c], R4 ;  /* 0x00015700ff000a19 */ /* 0x000fca0000011604 */
[----:B------:R-:W-:Y:S02]  /*0a30*/  IMAD R4, R0, c[0x0][0x554], RZ ;  /* 0x0001550000047a24 */ /* 0x000fe400078e02ff */
.L_x_1615:
[----:B------:R-:W-:Y:S05]  /*0a40*/  BSYNC B0 ;  /* 0x0000000000007941 */ /* 0x000fea0003800000 */
.L_x_1613:
        /* <DEDUP_REMOVED lines=13> */
[----:B------:R-:W-:Y:S04]  /*0b20*/  STL [R1+0x48], R62 ;  /* 0x0000483e01007387 */ /* 0x000fe80000100800 */
[----:B------:R1:W2:Y:S01]  /*0b30*/  @P0 LDG.E R6, [R2.64] ;  /* 0x0000000602060981 */ /* 0x0002a2000c1e1900 */
[----:B------:R-:W-:Y:S01]  /*0b40*/  IADD3 R0, R0, c[0x0][0x53c], RZ ;  /* 0x00014f0000007a10 */ /* 0x000fe20007ffe0ff */
[----:B------:R-:W-:Y:S01]  /*0b50*/  IMAD.MOV.U32 R5, RZ, RZ, 0x40 ;  /* 0x00000040ff057424 */ /* 0x000fe200078e00ff */
[----:B------:R-:W-:Y:S01]  /*0b60*/  CS2R R126, SRZ ;  /* 0x00000000007e7805 */ /* 0x000fe2000001ff00 */
[----:B------:R-:W-:Y:S01]  /*0b70*/  CS2R R124, SRZ ;  /* 0x00000000007c7805 */ /* 0x000fe2000001ff00 */
[----:B------:R-:W-:Y:S01]  /*0b80*/  CS2R R130, SRZ ;  /* 0x0000000000827805 */ /* 0x000fe2000001ff00 */
[----:B------:R-:W-:Y:S01]  /*0b90*/  IMAD.SHL.U32 R8, R0, 0x80, RZ ;  /* 0x0000008000087824 */ /* 0x000fe200078e00ff */
[----:B------:R-:W-:Y:S01]  /*0ba0*/  IADD3 R5, R5, -c[0x0][0x168], RZ ;  /* 0x80005a0005057a10 */ /* 0x000fe20007ffe0ff */
[----:B------:R-:W-:Y:S01]  /*0bb0*/  CS2R R128, SRZ ;  /* 0x0000000000807805 */ /* 0x000fe2000001ff00 */
[----:B------:R-:W-:Y:S01]  /*0bc0*/  IMAD.MOV.U32 R122, RZ, RZ, RZ ;  /* 0x000000ffff7a7224 */ /* 0x000fe200078e00ff */
[----:B------:R-:W-:Y:S01]  /*0bd0*/  CS2R R120, SRZ ;  /* 0x0000000000787805 */ /* 0x000fe2000001ff00 */
[----:B------:R-:W-:Y:S01]  /*0be0*/  IADD3 R0, R8, 0x7f, RZ ;  /* 0x0000007f08007810 */ /* 0x000fe20007ffe0ff */
[----:B------:R-:W-:Y:S01]  /*0bf0*/  STL [R1+0x44], R8 ;  /* 0x0000440801007387 */ /* 0x000fe20000100800 */
[----:B------:R-:W-:Y:S01]  /*0c00*/  CS2R R118, SRZ ;  /* 0x0000000000767805 */ /* 0x000fe2000001ff00 */
[----:B------:R-:W-:Y:S01]  /*0c10*/  CS2R R116, SRZ ;  /* 0x0000000000747805 */ /* 0x000fe2000001ff00 */
        /* <DEDUP_REMOVED lines=10> */
[----:B-1----:R-:W-:Y:S01]  /*0cc0*/  MOV R2, c[0x0][0x2c4] ;  /* 0x0000b10000027a02 */ /* 0x002fe20000000f00 */
[----:B------:R-:W-:Y:S01]  /*0cd0*/  CS2R R16, SRZ ;  /* 0x0000000000107805 */ /* 0x000fe2000001ff00 */
[----:B------:R-:W-:Y:S01]  /*0ce0*/  MOV R102, RZ ;  /* 0x000000ff00667202 */ /* 0x000fe20000000f00 */
[----:B------:R-:W-:Y:S01]  /*0cf0*/  IMAD.MOV.U32 R100, RZ, RZ, RZ ;  /* 0x000000ffff647224 */ /* 0x000fe200078e00ff */
[----:B------:R-:W-:Y:S01]  /*0d00*/  ISETP.NE.AND P4, PT, R2, 0x1, PT ;  /* 0x000000010200780c */ /* 0x000fe20003f85270 */
[----:B------:R-:W-:Y:S01]  /*0d10*/  IMAD.MOV.U32 R94, RZ, RZ, RZ ;  /* 0x000000ffff5e7224 */ /* 0x000fe200078e00ff */
[----:B------:R-:W-:Y:S01]  /*0d20*/  MOV R2, c[0x0][0x2ac] ;  /* 0x0000ab0000027a02 */ /* 0x000fe20000000f00 */
[----:B------:R-:W-:Y:S01]  /*0d30*/  CS2R R18, SRZ ;  /* 0x0000000000127805 */ /* 0x000fe2000001ff00 */
[----:B------:R-:W-:Y:S01]  /*0d40*/  MOV R92, RZ ;  /* 0x000000ff005c7202 */ /* 0x000fe20000000f00 */
[----:B------:R-:W-:Y:S01]  /*0d50*/  IMAD.MOV.U32 R98, RZ, RZ, RZ ;  /* 0x000000ffff627224 */ /* 0x000fe200078e00ff */
        /* <DEDUP_REMOVED lines=8> */
[----:B------:R-:W-:Y:S01]  /*0de0*/  @P4 IMAD.HI.U32 R3, R0, c[0x0][0x2c8], RZ ;  /* 0x0000b20000034a27 */ /* 0x000fe200078e00ff */
[----:B------:R-:W-:Y:S01]  /*0df0*/  CS2R R26, SRZ ;  /* 0x00000000001a7805 */ /* 0x000fe2000001ff00 */
[----:B------:R-:W-:Y:S01]  /*0e00*/  MOV R82, RZ ;  /* 0x000000ff00527202 */ /* 0x000fe20000000f00 */
[----:B------:R-:W-:Y:S01]  /*0e10*/  CS2R R28, SRZ ;  /* 0x00000000001c7805 */ /* 0x000fe2000001ff00 */
[----:B------:R-:W-:Y:S01]  /*0e20*/  IMAD.MOV.U32 R78, RZ, RZ, RZ ;  /* 0x000000ffff4e7224 */ /* 0x000fe200078e00ff */
[----:B------:R-:W-:Y:S01]  /*0e30*/  @P4 SHF.R.U32.HI R0, RZ, c[0x0][0x2cc], R3 ;  /* 0x0000b300ff004a19 */ /* 0x000fe20000011603 */
[----:B------:R-:W-:Y:S01]  /*0e40*/  IMAD.MOV.U32 R76, RZ, RZ, RZ ;  /* 0x000000ffff4c7224 */ /* 0x000fe200078e00ff */
[----:B------:R-:W-:Y:S01]  /*0e50*/  MOV R74, RZ ;  /* 0x000000ff004a7202 */ /* 0x000fe20000000f00 */
[----:B------:R-:W-:Y:S01]  /*0e60*/  IMAD.MOV.U32 R80, RZ, RZ, RZ ;  /* 0x000000ffff507224 */ /* 0x000fe200078e00ff */
        /* <DEDUP_REMOVED lines=51> */
[----:B--2---:R1:W-:Y:S02]  /*11a0*/  STL [R1+0x18], R6 ;  /* 0x0000180601007387 */ /* 0x0043e40000100800 */
[----:B-1----:R-:W-:-:S02]  /*11b0*/  IMAD R6, R2, c[0x0][0x1d0], RZ ;  /* 0x0000740002067a24 */ /* 0x002fc400078e02ff */
[----:B------:R-:W-:-:S03]  /*11c0*/  IMAD R2, R2, c[0x0][0x1d0], R5 ;  /* 0x0000740002027a24 */ /* 0x000fc600078e0205 */
[----:B------:R-:W-:Y:S01]  /*11d0*/  IADD3 R5, R6, 0x3f, RZ ;  /* 0x0000003f06057810 */ /* 0x000fe20007ffe0ff */
[----:B------:R-:W-:-:S03]  /*11e0*/  IMAD.IADD R0, R2, 0x1, R0 ;  /* 0x0000000102007824 */ /* 0x000fc600078e0200 */
[----:B------:R-:W-:Y:S02]  /*11f0*/  SHF.R.S32.HI R2, RZ, 0x1f, R5 ;  /* 0x0000001fff027819 */ /* 0x000fe40000011405 */
[----:B------:R-:W-:Y:S02]  /*1200*/  SHF.R.S32.HI R3, RZ, 0x1f, R0 ;  /* 0x0000001fff037819 */ /* 0x000fe40000011400 */
[----:B------:R-:W-:Y:S02]  /*1210*/  LEA.HI R2, R2, R5, RZ, 0x6 ;  /* 0x0000000502027211 */ /* 0x000fe400078f30ff */
[----:B------:R-:W-:Y:S01]  /*1220*/  LEA.HI R3, R3, R0, RZ, 0x6 ;  /* 0x0000000003037211 */ /* 0x000fe200078f30ff */
[----:B------:R-:W-:Y:S01]  /*1230*/  IMAD.MOV R0, RZ, RZ, -R62 ;  /* 0x000000ffff007224 */ /* 0x000fe200078e0a3e */
[----:B------:R-:W-:Y:S02]  /*1240*/  SHF.R.S32.HI R2, RZ, 0x6, R2 ;  /* 0x00000006ff027819 */ /* 0x000fe40000011402 */
[----:B------:R-:W-:Y:S01]  /*1250*/  SHF.R.S32.HI R3, RZ, 0x6, R3 ;  /* 0x00000006ff037819 */ /* 0x000fe20000011403 */
[----:B------:R-:W-:Y:S01]  /*1260*/  IMAD R6, R0, c[0x0][0x548], R4 ;  /* 0x0001520000067a24 */ /* 0x000fe200078e0204 */
[----:B------:R-:W-:-:S02]  /*1270*/  PRMT R0, RZ, 0x7610, R0 ;  /* 0x00007610ff007816 */ /* 0x000fc40000000000 */
[----:B------:R-:W-:Y:S02]  /*1280*/  IMNMX R224, R2, R3, PT ;  /* 0x0000000302e07217 */ /* 0x000fe40003800200 */
[----:B------:R1:W-:Y:S01]  /*1290*/  STL [R1+0x4c], R6 ;  /* 0x00004c0601007387 */ /* 0x0003e20000100800 */
[----:B------:R-:W-:Y:S02]  /*12a0*/  MOV R5, RZ ;  /* 0x000000ff00057202 */ /* 0x000fe40000000f00 */
[----:B------:R-:W-:-:S13]  /*12b0*/  ISETP.GE.AND P0, PT, R224, 0x1, PT ;  /* 0x00000001e000780c */ /* 0x000fda0003f06270 */
[----:B------:R-:W-:Y:S05]  /*12c0*/  @!P0 BRA `(.L_x_1616) ;  /* 0x0000ec0000008947 */ /* 0x000fea0003800000 */
[----:B------:R-:W2:Y:S01]  /*12d0*/  LDL R7, [R1+0x10] ;  /* 0x0000100001077983 */ /* 0x000ea20000100800 */
[----:B------:R-:W-:-:S04]  /*12e0*/  ISETP.NE.U32.AND P1, PT, RZ, c[0x0][0x340], PT ;  /* 0x0000d000ff007a0c */ /* 0x000fc80003f25070 */
[----:B------:R-:W-:-:S13]  /*12f0*/  ISETP.NE.AND.EX P1, PT, RZ, c[0x0][0x344], PT, P1 ;  /* 0x0000d100ff007a0c */ /* 0x000fda0003f25310 */
[----:B------:R-:W-:-:S05]  /*1300*/  @P1 MOV R2, 0x4 ;  /* 0x0000000400021802 */ /* 0x000fca0000000f00 */
[----:B------:R-:W-:-:S05]  /*1310*/  @P1 IMAD.WIDE R2, R62, R2, c[0x0][0x340] ;  /* 0x0000d0003e021625 */ /* 0x000fca00078e0202 */
[----:B------:R3:W5:Y:S01]  /*1320*/  @P1 LDG.E R10, [R2.64] ;  /* 0x00000006020a1981 */ /* 0x000762000c1e1900 */
[----:B------:R-:W-:Y:S02]  /*1330*/  SHF.R.S32.HI R21, RZ, 0x1f, R6 ;  /* 0x0000001fff157819 */ /* 0x000fe40000011406 */
[----:B------:R-:W-:Y:S02]  /*1340*/  ISETP.GE.AND P5, PT, R250, c[0x0][0x198], PT ;  /* 0x00006600fa007a0c */ /* 0x000fe40003fa6270 */
[----:B------:R-:W-:Y:S01]  /*1350*/  ISETP.GE.AND P3, PT, R251, c[0x0][0x198], PT ;  /* 0x00006600fb007a0c */ /* 0x000fe20003f66270 */
[----:B------:R-:W-:-:S04]  /*1360*/  IMAD R0, R21, c[0x0][0x1b8], RZ ;  /* 0x00006e0015007a24 */ /* 0x000fc800078e02ff */
[C---:B------:R-:W-:Y:S02]  /*1370*/  IMAD R5, R6.reuse, c[0x0][0x1bc], R0 ;  /* 0x00006f0006057a24 */ /* 0x040fe400078e0200 */
[----:B---3--:R-:W-:Y:S01]  /*1380*/  IMAD.WIDE.U32 R2, R6, c[0x0][0x1b8], RZ ;  /* 0x00006e0006027a25 */ /* 0x008fe200078e00ff */
[----:B-1----:R-:W-:-:S03]  /*1390*/  SHF.R.S32.HI R6, RZ, 0x1f, R62 ;  /* 0x0000001fff067819 */ /* 0x002fc6000001143e */
[----:B------:R-:W-:Y:S02]  /*13a0*/  IMAD.IADD R3, R3, 0x1, R5 ;  /* 0x0000000103037824 */ /* 0x000fe400078e0205 */
[----:B------:R-:W-:Y:S02]  /*13b0*/  IMAD R5, R6, c[0x0][0x1c0], RZ ;  /* 0x0000700006057a24 */ /* 0x000fe400078e02ff */
[----:B------:R-:W-:-:S04]  /*13c0*/  IMAD.WIDE.U32 R2, R62, c[0x0][0x1c0], R2 ;  /* 0x000070003e027a25 */ /* 0x000fc800078e0002 */
[----:B------:R-:W-:-:S05]  /*13d0*/  IMAD R5, R62, c[0x0][0x1c4], R5 ;  /* 0x000071003e057a24 */ /* 0x000fca00078e0205 */
[----:B------:R-:W-:Y:S02]  /*13e0*/  IADD3 R3, R3, R5, RZ ;  /* 0x0000000503037210 */ /* 0x000fe40007ffe0ff */
[----:B--2---:R-:W-:-:S04]  /*13f0*/  IADD3 R4, R7, R8, RZ ;  /* 0x0000000807047210 */ /* 0x004fc80007ffe0ff */
[----:B------:R-:W-:Y:S01]  /*1400*/  MOV R0, R4 ;  /* 0x0000000400007202 */ /* 0x000fe20000000f00 */
[----:B------:R-:W-:-:S05]  /*1410*/  @P4 IMAD.HI.U32 R7, R4, c[0x0][0x2c8], RZ ;  /* 0x0000b20004074a27 */ /* 0x000fca00078e00ff */
[----:B------:R-:W-:-:S04]  /*1420*/  @P4 SHF.R.U32.HI R0, RZ, c[0x0][0x2cc], R7 ;  /* 0x0000b300ff004a19 */ /* 0x000fc80000011607 */
[----:B------:R-:W-:Y:S01]  /*1430*/  SHF.R.S32.HI R6, RZ, 0x1f, R0 ;  /* 0x0000001fff067819 */ /* 0x000fe20000011400 */
[C---:B------:R-:W-:Y:S01]  /*1440*/  IMAD.WIDE.U32 R2, R0.reuse, c[0x0][0x1b0], R2 ;  /* 0x00006c0000027a25 */ /* 0x040fe200078e0002 */
[----:B------:R-:W-:-:S03]  /*1450*/  IADD3 R7, -R0, RZ, RZ ;  /* 0x000000ff00077210 */ /* 0x000fc60007ffe1ff */
[----:B------:R-:W-:Y:S02]  /*1460*/  IMAD R5, R6, c[0x0][0x1b0], RZ ;  /* 0x00006c0006057a24 */ /* 0x000fe400078e02ff */
[----:B------:R-:W-:Y:S02]  /*1470*/  IMAD R4, R7, c[0x0][0x2c4], R4 ;  /* 0x0000b10007047a24 */ /* 0x000fe400078e0204 */
[----:B------:R-:W-:-:S03]  /*1480*/  IMAD R5, R0, c[0x0][0x1b4], R5 ;  /* 0x00006d0000057a24 */ /* 0x000fc600078e0205 */
[----:B------:R-:W-:Y:S01]  /*1490*/  SHF.R.S32.HI R0, RZ, 0x1f, R4 ;  /* 0x0000001fff007819 */ /* 0x000fe20000011404 */
[----:B------:R-:W-:Y:S01]  /*14a0*/  IMAD.IADD R3, R3, 0x1, R5 ;  /* 0x0000000103037824 */ /* 0x000fe200078e0205 */
[----:B------:R-:W-:-:S03]  /*14b0*/  @!P1 MOV R10, R62 ;  /* 0x0000003e000a9202 */ /* 0x000fc60000000f00 */
        /* <DEDUP_REMOVED lines=8> */
.L_x_1723:
[----:B------:R-:W-:Y:S05]  /*1540*/  BRA.DIV ~URZ, `(.L_x_1618) ;  /* 0x000112a27f007947 */ /* 0x000fea000b800000 */
[----:B------:R3:W4:Y:S02]  /*1550*/  SHFL.IDX PT, R0, R8, RZ, 0x181f ;  /* 0x00181fff08007589 */ /* 0x00072400000e0000 */
.L_x_1724:
[----:B---3--:R-:W3:Y:S04]  /*1560*/  LDL R3, [R1+0x44] ;  /* 0x0000440001037983 */ /* 0x008ee80000100800 */
[----:B------:R-:W1:Y:S01]  /*1570*/  S2R R4, SR_TID.X ;  /* 0x0000000000047919 */ /* 0x000e620000002100 */
[----:B------:R-:W-:-:S04]  /*1580*/  IMAD.MOV.U32 R11, RZ, RZ, c[0x0][0x2c4] ;  /* 0x0000b100ff0b7624 */ /* 0x000fc800078e00ff */
[----:B------:R-:W-:Y:S01]  /*1590*/  IMAD R11, R11, c[0x0][0x168], RZ ;  /* 0x00005a000b0b7a24 */ /* 0x000fe200078e02ff */
[----:B-1----:R-:W-:-:S04]  /*15a0*/  SHF.R.S32.HI R2, RZ, 0x1f, R4 ;  /* 0x0000001fff027819 */ /* 0x002fc80000011404 */
[----:B------:R-:W-:-:S04]  /*15b0*/  LEA.HI R2, R2, R4, RZ, 0x3 ;  /* 0x0000000402027211 */ /* 0x000fc800078f18ff */
[----:B------:R-:W-:Y:S01]  /*15c0*/  SHF.R.S32.HI R2, RZ, 0x3, R2 ;  /* 0x00000003ff027819 */ /* 0x000fe20000011402 */
[----:B------:R-:W-:Y:S04]  /*15d0*/  BSSY B0, `(.L_x_1619) ;  /* 0x000000f000007945 */ /* 0x000fe80003800000 */
[----:B---3--:R-:W-:-:S05]  /*15e0*/  IMAD.IADD R6, R2, 0x1, R3 ;  /* 0x0000000102067824 */ /* 0x008fca00078e0203 */
[----:B------:R-:W-:-:S13]  /*15f0*/  ISETP.GE.AND P0, PT, R6, R11, PT ;  /* 0x0000000b0600720c */ /* 0x000fda0003f06270 */
[----:B------:R-:W-:Y:S05]  /*1600*/  @P0 BRA `(.L_x_1620) ;  /* 0x000000b000000947 */ /* 0x000fea0003800000 */
[----:B------:R-:W-:Y:S02]  /*1610*/  SHF.R.S32.HI R13, RZ, 0x1f, R250 ;  /* 0x0000001fff0d7819 */ /* 0x000fe400000114fa */
[CC--:B----4-:R-:W-:Y:S02]  /*1620*/  LEA R4, P1, R250.reuse, R0.reuse, 0x1 ;  /* 0x00000000fa047211 */ /* 0x0d0fe400078208ff */
[----:B------:R-:W-:Y:S02]  /*1630*/  SHF.R.S32.HI R12, RZ, 0x1f, R251 ;  /* 0x0000001fff0c7819 */ /* 0x000fe400000114fb */
[C---:B------:R-:W-:Y:S02]  /*1640*/  LEA R2, P0, R251.reuse, R0, 0x1 ;  /* 0x00000000fb027211 */ /* 0x040fe400078008ff */
[-C--:B--2---:R-:W-:Y:S02]  /*1650*/  LEA.HI.X R5, R250, R9.reuse, R13, 0x1, P1 ;  /* 0x00000009fa057211 */ /* 0x084fe400008f0c0d */
[----:B------:R-:W-:-:S03]  /*1660*/  LEA.HI.X R3, R251, R9, R12, 0x1, P0 ;  /* 0x00000009fb037211 */ /* 0x000fc600000f0c0c */
[----:B------:R-:W-:Y:S01]  /*1670*/  @!PT LDS RZ, [RZ] ;  /* 0x00000000fffff984 */ /* 0x000fe20000000800 */
[----:B------:R-:W-:Y:S01]  /*1680*/  @!PT LDS RZ, [RZ] ;  /* 0x00000000fffff984 */ /* 0x000fe20000000800 */
[----:B------:R-:W-:Y:S01]  /*1690*/  @!PT LDS RZ, [RZ] ;  /* 0x00000000fffff984 */ /* 0x000fe20000000800 */
[----:B------:R1:W-:Y:S04]  /*16a0*/  LDGSTS.E.BYPASS.LTC128B.128 [R247+0x8100], [R4.64], !P5 ;  /* 0x0810000004f77fae */ /* 0x0003e8000e901d46 */
[----:B------:R1:W-:Y:S02]  /*16b0*/  LDGSTS.E.BYPASS.LTC128B.128 [R247+0xc100], [R2.64], !P3 ;  /* 0x0c10000002f77fae */ /* 0x0003e4000d901d46 */
.L_x_1620:
[----:B------:R-:W-:Y:S05]  /*16c0*/  BSYNC B0 ;  /* 0x0000000000007941 */ /* 0x000fea0003800000 */
.L_x_1619:
[----:B------:R-:W-:Y:S05]  /*16d0*/  BRA.DIV ~URZ, `(.L_x_1621) ;  /* 0x000111827f007947 */ /* 0x000fea000b800000 */
[----:B--2---:R2:W3:Y:S04]  /*16e0*/  SHFL.IDX PT, R9, R7, 0x1, 0x181f ;  /* 0x00381f0007097f89 */ /* 0x0044e800000e0000 */
[----:B----4-:R2:W4:Y:S02]  /*16f0*/  SHFL.IDX PT, R0, R8, 0x1, 0x181f ;  /* 0x00381f0008007f89 */ /* 0x01052400000e0000 */
.L_x_1725:
[----:B-1----:R-:W-:Y:S01]  /*1700*/  IADD3 R2, R6, 0x10, RZ ;  /* 0x0000001006027810 */ /* 0x002fe20007ffe0ff */
[----:B------:R-:W-:Y:S03]  /*1710*/  BSSY B0, `(.L_x_1622) ;  /* 0x000000e000007945 */ /* 0x000fe60003800000 */
[----:B------:R-:W-:-:S13]  /*1720*/  ISETP.GE.AND P0, PT, R2, R11, PT ;  /* 0x0000000b0200720c */ /* 0x000fda0003f06270 */
[----:B------:R-:W-:Y:S05]  /*1730*/  @P0 BRA `(.L_x_1623) ;  /* 0x000000b000000947 */ /* 0x000fea0003800000 */
[----:B------:R-:W-:Y:S02]  /*1740*/  SHF.R.S32.HI R13, RZ, 0x1f, R250 ;  /* 0x0000001fff0d7819 */ /* 0x000fe400000114fa */
[CC--:B----4-:R-:W-:Y:S02]  /*1750*/  LEA R4, P1, R250.reuse, R0.reuse, 0x1 ;  /* 0x00000000fa047211 */ /* 0x0d0fe400078208ff */
[----:B------:R-:W-:Y:S02]  /*1760*/  SHF.R.S32.HI R12, RZ, 0x1f, R251 ;  /* 0x0000001fff0c7819 */ /* 0x000fe400000114fb */
[C---:B------:R-:W-:Y:S02]  /*1770*/  LEA R2, P0, R251.reuse, R0, 0x1 ;  /* 0x00000000fb027211 */ /* 0x040fe400078008ff */
[-C--:B---3--:R-:W-:Y:S02]  /*1780*/  LEA.HI.X R5, R250, R9.reuse, R13, 0x1, P1 ;  /* 0x00000009fa057211 */ /* 0x088fe400008f0c0d */
[----:B------:R-:W-:-:S03]  /*1790*/  LEA.HI.X R3, R251, R9, R12, 0x1, P0 ;  /* 0x00000009fb037211 */ /* 0x000fc600000f0c0c */
[----:B------:R-:W-:Y:S01]  /*17a0*/  @!PT LDS RZ, [RZ] ;  /* 0x00000000fffff984 */ /* 0x000fe20000000800 */
[----:B------:R-:W-:Y:S01]  /*17b0*/  @!PT LDS RZ, [RZ] ;  /* 0x00000000fffff984 */ /* 0x000fe20000000800 */
[----:B------:R-:W-:Y:S01]  /*17c0*/  @!PT LDS RZ, [RZ] ;  /* 0x00000000fffff984 */ /* 0x000fe20000000800 */
[----:B------:R1:W-:Y:S04]  /*17d0*/  LDGSTS.E.BYPASS.LTC128B.128 [R247+0x8900], [R4.64], !P5 ;  /* 0x0890000004f77fae */ /* 0x0003e8000e901d46 */
[----:B------:R1:W-:Y:S02]  /*17e0*/  LDGSTS.E.BYPASS.LTC128B.128 [R247+0xc900], [R2.64], !P3 ;  /* 0x0c90000002f77fae */ /* 0x0003e4000d901d46 */
.L_x_1623:
[----:B------:R-:W-:Y:S05]  /*17f0*/  BSYNC B0 ;  /* 0x0000000000007941 */ /* 0x000fea0003800000 */
.L_x_1622:
[----:B------:R-:W-:Y:S05]  /*1800*/  BRA.DIV ~URZ, `(.L_x_1624) ;  /* 0x000111227f007947 */ /* 0x000fea000b800000 */
[----:B---3--:R3:W1:Y:S02]  /*1810*/  SHFL.IDX PT, R9, R7, 0x2, 0x181f ;  /* 0x00581f0007097f89 */ /* 0x00866400000e0000 */
.L_x_1726:
[----:B------:R-:W-:Y:S05]  /*1820*/  BRA.DIV ~URZ, `(.L_x_1625) ;  /* 0x000111727f007947 */ /* 0x000fea000b800000 */
[----:B----4-:R4:W2:Y:S02]  /*1830*/  SHFL.IDX PT, R0, R8, 0x2, 0x181f ;  /* 0x00581f0008007f89 */ /* 0x0108a400000e0000 */
.L_x_1727:
[----:B-1----:R-:W-:Y:S01]  /*1840*/  IADD3 R2, R6, 0x20, RZ ;  /* 0x0000002006027810 */ /* 0x002fe20007ffe0ff */
[----:B------:R-:W-:Y:S03]  /*1850*/  BSSY B0, `(.L_x_1626) ;  /* 0x000000e000007945 */ /* 0x000fe60003800000 */
[----:B------:R-:W-:-:S13]  /*1860*/  ISETP.GE.AND P0, PT, R2, R11, PT ;  /* 0x0000000b0200720c */ /* 0x000fda0003f06270 */
[----:B------:R-:W-:Y:S05]  /*1870*/  @P0 BRA `(.L_x_1627) ;  /* 0x000000b000000947 */ /* 0x000fea0003800000 */
[----:B------:R-:W-:Y:S02]  /*1880*/  SHF.R.S32.HI R13, RZ, 0x1f, R250 ;  /* 0x0000001fff0d7819 */ /* 0x000fe400000114fa */
[CC--:B--2---:R-:W-:Y:S02]  /*1890*/  LEA R4, P1, R250.reuse, R0.reuse, 0x1 ;  /* 0x00000000fa047211 */ /* 0x0c4fe400078208ff */
[----:B------:R-:W-:Y:S02]  /*18a0*/  SHF.R.S32.HI R12, RZ, 0x1f, R251 ;  /* 0x0000001fff0c7819 */ /* 0x000fe400000114fb */
[C---:B------:R-:W-:Y:S02]  /*18b0*/  LEA R2, P0, R251.reuse, R0, 0x1 ;  /* 0x00000000fb027211 */ /* 0x040fe400078008ff */
[-C--:B------:R-:W-:Y:S02]  /*18c0*/  LEA.HI.X R5, R250, R9.reuse, R13, 0x1, P1 ;  /* 0x00000009fa057211 */ /* 0x080fe400008f0c0d */
[----:B------:R-:W-:-:S03]  /*18d0*/  LEA.HI.X R3, R251, R9, R12, 0x1, P0 ;  /* 0x00000009fb037211 */ /* 0x000fc600000f0c0c */
[----:B------:R-:W-:Y:S01]  /*18e0*/  @!PT LDS RZ, [RZ] ;  /* 0x00000000fffff984 */ /* 0x000fe20000000800 */
[----:B------:R-:W-:Y:S01]  /*18f0*/  @!PT LDS RZ, [RZ] ;  /* 0x00000000fffff984 */ /* 0x000fe20000000800 */
[----:B------:R-:W-:Y:S01]  /*1900*/  @!PT LDS RZ, [RZ] ;  /* 0x00000000fffff984 */ /* 0x000fe20000000800 */
[----:B------:R1:W-:Y:S04]  /*1910*/  LDGSTS.E.BYPASS.LTC128B.128 [R247+0x9100], [R4.64], !P5 ;  /* 0x0910000004f77fae */ /* 0x0003e8000e901d46 */
[----:B------:R1:W-:Y:S02]  /*1920*/  LDGSTS.E.BYPASS.LTC128B.128 [R247+0xd100], [R2.64], !P3 ;  /* 0x0d10000002f77fae */ /* 0x0003e4000d901d46 */
.L_x_1627:
[----:B------:R-:W-:Y:S05]  /*1930*/  BSYNC B0 ;  /* 0x0000000000007941 */ /* 0x000fea0003800000 */
.L_x_1626:
[----:B------:R-:W-:Y:S05]  /*1940*/  BRA.DIV ~URZ, `(.L_x_1628) ;  /* 0x000110c27f007947 */ /* 0x000fea000b800000 */
[----:B------:R1:W3:Y:S04]  /*1950*/  SHFL.IDX PT, R9, R7, 0x3, 0x181f ;  /* 0x00781f0007097f89 */ /* 0x0002e800000e0000 */
[----:B--2---:R1:W2:Y:S02]  /*1960*/  SHFL.IDX PT, R0, R8, 0x3, 0x181f ;  /* 0x00781f0008007f89 */ /* 0x0042a400000e0000 */
.L_x_1728:
        /* <DEDUP_REMOVED lines=15> */
.L_x_1630:
[----:B------:R-:W-:Y:S05]  /*1a60*/  BSYNC B0 ;  /* 0x0000000000007941 */ /* 0x000fea0003800000 */
.L_x_1629:
[----:B------:R-:W-:Y:S05]  /*1a70*/  BRA.DIV ~URZ, `(.L_x_1631) ;  /* 0x000110627f007947 */ /* 0x000fea000b800000 */
[----:B---3--:R3:W1:Y:S02]  /*1a80*/  SHFL.IDX PT, R9, R7, 0x4, 0x181f ;  /* 0x00981f0007097f89 */ /* 0x00866400000e0000 */
.L_x_1729:
[----:B------:R-:W-:Y:S05]  /*1a90*/  BRA.DIV ~URZ, `(.L_x_1632) ;  /* 0x000110b27f007947 */ /* 0x000fea000b800000 */
[----:B--2---:R2:W3:Y:S02]  /*1aa0*/  SHFL.IDX PT, R0, R8, 0x4, 0x181f ;  /* 0x00981f0008007f89 */ /* 0x0044e400000e0000 */
.L_x_1730:
[----:B-1----:R-:W-:Y:S01]  /*1ab0*/  IADD3 R2, R6, 0x40, RZ ;  /* 0x0000004006027810 */ /* 0x002fe20007ffe0ff */
[----:B------:R-:W-:Y:S03]  /*1ac0*/  BSSY B0, `(.L_x_1633) ;  /* 0x000000e000007945 */ /* 0x000fe60003800000 */
[----:B------:R-:W-:-:S13]  /*1ad0*/  ISETP.GE.AND P0, PT, R2, R11, PT ;  /* 0x0000000b0200720c */ /* 0x000fda0003f06270 */
[----:B------:R-:W-:Y:S05]  /*1ae0*/  @P0 BRA `(.L_x_1634) ;  /* 0x000000b000000947 */ /* 0x000fea0003800000 */
[----:B------:R-:W-:Y:S02]  /*1af0*/  SHF.R.S32.HI R13, RZ, 0x1f, R250 ;  /* 0x0000001fff0d7819 */ /* 0x000fe400000114fa */
[CC--:B---3--:R-:W-:Y:S02]  /*1b00*/  LEA R4, P1, R250.reuse, R0.reuse, 0x1 ;  /* 0x00000000fa047211 */ /* 0x0c8fe400078208ff */
        /* <DEDUP_REMOVED lines=9> */
.L_x_1634:
[----:B------:R-:W-:Y:S05]  /*1ba0*/  BSYNC B0 ;  /* 0x0000000000007941 */ /* 0x000fea0003800000 */
.L_x_1633:
[----:B------:R-:W-:Y:S05]  /*1bb0*/  BRA.DIV ~URZ, `(.L_x_1635) ;  /* 0x000110027f007947 */ /* 0x000fea000b800000 */
[----:B------:R1:W2:Y:S04]  /*1bc0*/  SHFL.IDX PT, R9, R7, 0x5, 0x181f ;  /* 0x00b81f0007097f89 */ /* 0x0002a800000e0000 */
[----:B---3--:R1:W3:Y:S02]  /*1bd0*/  SHFL.IDX PT, R0, R8, 0x5, 0x181f ;  /* 0x00b81f0008007f89 */ /* 0x0082e400000e0000 */
.L_x_1731:
        /* <DEDUP_REMOVED lines=15> */
.L_x_1637:
[----:B------:R-:W-:Y:S05]  /*1cd0*/  BSYNC B0 ;  /* 0x0000000000007941 */ /* 0x000fea0003800000 */
.L_x_1636:
[----:B------:R-:W-:Y:S05]  /*1ce0*/  BRA.DIV ~URZ, `(.L_x_1638) ;  /* 0x00010fa27f007947 */ /* 0x000fea000b800000 */
[----:B--2---:R2:W1:Y:S02]  /*1cf0*/  SHFL.IDX PT, R9, R7, 0x6, 0x181f ;  /* 0x00d81f0007097f89 */ /* 0x00446400000e0000 */
.L_x_1732:
[----:B------:R-:W-:Y:S05]  /*1d00*/  BRA.DIV ~URZ, `(.L_x_1639) ;  /* 0x00010ff27f007947 */ /* 0x000fea000b800000 */
[----:B---3--:R3:W2:Y:S02]  /*1d10*/  SHFL.IDX PT, R0, R8, 0x6, 0x181f ;  /* 0x00d81f0008007f89 */ /* 0x0086a400000e0000 */
.L_x_1733:
        /* <DEDUP_REMOVED lines=15> */
.L_x_1641:
[----:B------:R-:W-:Y:S05]  /*1e10*/  BSYNC B0 ;  /* 0x0000000000007941 */ /* 0x000fea0003800000 */
.L_x_1640:
[----:B------:R-:W-:Y:S05]  /*1e20*/  BRA.DIV ~URZ, `(.L_x_1642) ;  /* 0x00010f427f007947 */ /* 0x000fea000b800000 */
[----:B--2---:R-:W2:Y:S04]  /*1e30*/  SHFL.IDX PT, R7, R7, 0x7, 0x181f ;  /* 0x00f81f0007077f89 */ /* 0x004ea800000e0000 */
[----:B------:R1:W3:Y:S02]  /*1e40*/  SHFL.IDX PT, R0, R8, 0x7, 0x181f ;  /* 0x00f81f0008007f89 */ /* 0x0002e400000e0000 */
.L_x_1734:
[----:B------:R-:W-:Y:S01]  /*1e50*/  IADD3 R6, R6, 0x70, RZ ;  /* 0x0000007006067810 */ /* 0x000fe20007ffe0ff */
[----:B-----5:R-:W-:Y:S01]  /*1e60*/  IMAD.WIDE.U32 R158, R10, c[0x0][0x2b0], RZ ;  /* 0x0000ac000a9e7a25 */ /* 0x020fe200078e00ff */
[----:B------:R-:W-:-:S02]  /*1e70*/  SHF.R.S32.HI R23, RZ, 0x1f, R250 ;  /* 0x0000001fff177819 */ /* 0x000fc400000114fa */
[----:B------:R-:W-:Y:S02]  /*1e80*/  ISETP.GE.AND P2, PT, R6, R11, PT ;  /* 0x0000000b0600720c */ /* 0x000fe40003f46270 */
[----:B------:R1:W-:Y:S01]  /*1e90*/  STL.64 [R1+0x28], R158 ;  /* 0x0000289e01007387 */ /* 0x0003e20000100a00 */
[----:B------:R-:W-:-:S10]  /*1ea0*/  SHF.R.S32.HI R22, RZ, 0x1f, R251 ;  /* 0x0000001fff167819 */ /* 0x000fd400000114fb */
[CC--:B-1-3--:R-:W-:Y:S02]  /*1eb0*/  @!P2 LEA R4, P1, R250.reuse, R0.reuse, 0x1 ;  /* 0x00000000fa04a211 */ /* 0x0cafe400078208ff */
[C---:B------:R-:W-:Y:S02]  /*1ec0*/  @!P2 LEA R2, P0, R251.reuse, R0, 0x1 ;  /* 0x00000000fb02a211 */ /* 0x040fe400078008ff */
[----:B------:R-:W-:Y:S02]  /*1ed0*/  SHF.R.S32.HI R0, RZ, 0x1f, R10 ;  /* 0x0000001fff007819 */ /* 0x000fe4000001140a */
[-C--:B--2---:R-:W-:Y:S02]  /*1ee0*/  @!P2 LEA.HI.X R5, R250, R7.reuse, R23, 0x1, P1 ;  /* 0x00000007fa05a211 */ /* 0x084fe400008f0c17 */
[----:B------:R-:W-:Y:S01]  /*1ef0*/  @!P2 LEA.HI.X R3, R251, R7, R22, 0x1, P0 ;  /* 0x00000007fb03a211 */ /* 0x000fe200000f0c16 */
[----:B------:R-:W-:Y:S02]  /*1f00*/  IMAD R0, R0, c[0x0][0x2b0], RZ ;  /* 0x0000ac0000007a24 */ /* 0x000fe400078e02ff */
[----:B------:R-:W-:Y:S01]  /*1f10*/  @!PT LDS RZ, [RZ] ;  /* 0x00000000fffff984 */ /* 0x000fe20000000800 */
[----:B------:R-:W-:Y:S01]  /*1f20*/  @!PT LDS RZ, [RZ] ;  /* 0x00000000fffff984 */ /* 0x000fe20000000800 */
[----:B------:R-:W-:Y:S01]  /*1f30*/  @!PT LDS RZ, [RZ] ;  /* 0x00000000fffff984 */ /* 0x000fe20000000800 */
[----:B------:R1:W-:Y:S02]  /*1f40*/  @!P2 LDGSTS.E.BYPASS.LTC128B.128 [R247+0xb900], [R4.64], !P5 ;  /* 0x0b90000004f7afae */ /* 0x0003e4000e901d46 */
[----:B------:R-:W-:-:S02]  /*1f50*/  IMAD R0, R10, c[0x0][0x2b4], R0 ;  /* 0x0000ad000a007a24 */ /* 0x000fc400078e0200 */
[----:B------:R1:W-:Y:S02]  /*1f60*/  @!P2 LDGSTS.E.BYPASS.LTC128B.128 [R247+0xf900], [R2.64], !P3 ;  /* 0x0f90000002f7afae */ /* 0x0003e4000d901d46 */
[----:B------:R-:W-:Y:S02]  /*1f70*/  IMAD.IADD R156, R159, 0x1, R0 ;  /* 0x000000019f9c7824 */ /* 0x000fe400078e0200 */
[----:B------:R-:W0:Y:S01]  /*1f80*/  LDGDEPBAR ;  /* 0x00000000000079af */ /* 0x000e220000000000 */
[----:B------:R-:W-:Y:S03]  /*1f90*/  WARPSYNC 0xffffffff ;  /* 0xffffffff00007948 */ /* 0x000fe60003800000 */
[----:B------:R1:W-:Y:S02]  /*1fa0*/  STL [R1+0x3c], R156 ;  /* 0x00003c9c01007387 */ /* 0x0003e40000100800 */
[----:B------:R-:W2:Y:S04]  /*1fb0*/  LDL R157, [R1+0x10] ;  /* 0x00001000019d7983 */ /* 0x000ea80000100800 */
[----:B------:R-:W3:Y:S01]  /*1fc0*/  LDL R160, [R1+0x18] ;  /* 0x0000180001a07983 */ /* 0x000ee20000100800 */
[----:B------:R-:W-:-:S02]  /*1fd0*/  IMAD.MOV.U32 R0, RZ, RZ, c[0x0][0x2b8] ;  /* 0x0000ae00ff007624 */ /* 0x000fc400078e00ff */
[----:B------:R-:W-:Y:S01]  /*1fe0*/  IMAD.MOV.U32 R9, RZ, RZ, c[0x0][0x2ac] ;  /* 0x0000ab00ff097624 */ /* 0x000fe200078e00ff */
[----:B------:R-:W5:Y:S02]  /*1ff0*/  LDL R26, [R1+0x4c] ;  /* 0x00004c00011a7983 */ /* 0x000f640000100800 */
[----:B------:R-:W-:Y:S01]  /*2000*/  ISETP.NE.AND P3, PT, R0, 0x1, PT ;  /* 0x000000010000780c */ /* 0x000fe20003f65270 */
[----:B------:R-:W-:Y:S02]  /*2010*/  IMAD R9, R9, c[0x0][0x1d0], RZ ;  /* 0x0000740009097a24 */ /* 0x000fe400078e02ff */
[----:B------:R-:W-:Y:S01]  /*2020*/  IMAD.MOV.U32 R246, RZ, RZ, RZ ;  /* 0x000000fffff67224 */ /* 0x000fe200078e00ff */
[----:B------:R-:W-:Y:S01]  /*2030*/  BAR.SYNC.DEFER_BLOCKING 0x0 ;  /* 0x0000000000007b1d */ /* 0x000fe20000010000 */
[----:B-12---:R-:W-:-:S05]  /*2040*/  IMAD R2, R224, 0x40, R157 ;  /* 0x00000040e0027824 */ /* 0x006fca00078e029d */
[----:B------:R-:W-:-:S04]  /*2050*/  IADD3 R2, R2, -0x40, RZ ;  /* 0xffffffc002027810 */ /* 0x000fc80007ffe0ff */
[C---:B------:R-:W-:Y:S01]  /*2060*/  ISETP.GE.AND P1, PT, R2.reuse, R9, PT ;  /* 0x000000090200720c */ /* 0x040fe20003f26270 */
[----:B---3--:R-:W-:-:S03]  /*2070*/  IMAD.IADD R2, R2, 0x1, R160 ;  /* 0x0000000102027824 */ /* 0x008fc600078e02a0 */
        /* <DEDUP_REMOVED lines=8> */
[----:B------:R-:W2:Y:S01]  /*2100*/  @!P1 LDG.E R246, [R4.64] ;  /* 0x0000000604f69981 */ /* 0x000ea2000c1e1900 */
[----:B------:R-:W-:-:S04]  /*2110*/  IMAD.MOV R0, RZ, RZ, -R0 ;  /* 0x000000ffff007224 */ /* 0x000fc800078e0a00 */
[----:B------:R-:W-:Y:S01]  /*2120*/  IMAD R249, R0, c[0x0][0x2b8], R2 ;  /* 0x0000ae0000f97a24 */ /* 0x000fe200078e0202 */
[----:B------:R-:W1:Y:S04]  /*2130*/  S2R R12, SR_TID.X ;  /* 0x00000000000c7919 */ /* 0x000e680000002100 */
[----:B------:R-:W-:Y:S01]  /*2140*/  SHF.R.S32.HI R13, RZ, 0x1f, R249 ;  /* 0x0000001fff0d7819 */ /* 0x000fe200000114f9 */
[----:B------:R-:W-:-:S04]  /*2150*/  IMAD.WIDE.U32 R2, R249, c[0x0][0x1e0], RZ ;  /* 0x00007800f9027a25 */ /* 0x000fc800078e00ff */
[----:B------:R-:W-:-:S04]  /*2160*/  IMAD R0, R13, c[0x0][0x1e0], RZ ;  /* 0x000078000d007a24 */ /* 0x000fc800078e02ff */
[----:B------:R-:W-:-:S04]  /*2170*/  IMAD R0, R249, c[0x0][0x1e4], R0 ;  /* 0x00007900f9007a24 */ /* 0x000fc800078e0200 */
[----:B------:R-:W-:Y:S02]  /*2180*/  IMAD.IADD R3, R3, 0x1, R0 ;  /* 0x0000000103037824 */ /* 0x000fe400078e0200 */
[----:B------:R-:W-:Y:S02]  /*2190*/  IMAD R0, R21, c[0x0][0x1e8], RZ ;  /* 0x00007a0015007a24 */ /* 0x000fe400078e02ff */
[----:B-----5:R-:W-:-:S04]  /*21a0*/  IMAD.WIDE.U32 R154, R26, c[0x0][0x1e8], RZ ;  /* 0x00007a001a9a7a25 */ /* 0x020fc800078e00ff */
[----:B------:R-:W-:Y:S01]  /*21b0*/  IMAD R0, R26, c[0x0][0x1ec], R0 ;  /* 0x00007b001a007a24 */ /* 0x000fe200078e0200 */
[----:B-1--4-:R-:W-:-:S03]  /*21c0*/  SHF.R.S32.HI R8, RZ, 0x1f, R12 ;  /* 0x0000001fff087819 */ /* 0x012fc6000001140c */
[----:B------:R-:W-:Y:S01]  /*21d0*/  IMAD.IADD R153, R155, 0x1, R0 ;  /* 0x000000019b997824 */ /* 0x000fe200078e0200 */
[----:B------:R-:W-:-:S04]  /*21e0*/  LEA.HI R8, R8, R12, RZ, 0x3 ;  /* 0x0000000c08087211 */ /* 0x000fc800078f18ff */
[----:B------:R-:W-:Y:S01]  /*21f0*/  SHF.R.S32.HI R8, RZ, 0x3, R8 ;  /* 0x00000003ff087819 */ /* 0x000fe20000011408 */
[----:B------:R-:W-:Y:S01]  /*2200*/  IMAD.WIDE.U32 R24, R26, c[0x0][0x210], RZ ;  /* 0x000084001a187a25 */ /* 0x000fe200078e00ff */
[----:B------:R-:W-:Y:S04]  /*2210*/  STL.64 [R1+0x20], R154 ;  /* 0x0000209a01007387 */ /* 0x000fe80000100a00 */
[----:B------:R-:W-:Y:S04]  /*2220*/  STL [R1+0x38], R153 ;  /* 0x0000389901007387 */ /* 0x000fe80000100800 */
[----:B------:R-:W-:Y:S01]  /*2230*/  STL.64 [R1+0x30], R24 ;  /* 0x0000301801007387 */ /* 0x000fe20000100a00 */
[----:B------:R-:W-:-:S02]  /*2240*/  IMAD.SHL.U32 R67, R250, 0x2, RZ ;  /* 0x00000002fa437824 */ /* 0x000fc400078e00ff */
[----:B------:R-:W-:Y:S01]  /*2250*/  IMAD.SHL.U32 R152, R251, 0x2, RZ ;  /* 0x00000002fb987824 */ /* 0x000fe200078e00ff */
[----:B------:R-:W-:Y:S02]  /*2260*/  IADD3 R232, R233, 0x20, RZ ;  /* 0x00000020e9e87810 */ /* 0x000fe40007ffe0ff */
[----:B------:R-:W-:Y:S02]  /*2270*/  SHF.L.U64.HI R64, R250, 0x1, R23 ;  /* 0x00000001fa407819 */ /* 0x000fe40000010217 */
[----:B------:R-:W-:Y:S02]  /*2280*/  SHF.L.U64.HI R65, R251, 0x1, R22 ;  /* 0x00000001fb417819 */ /* 0x000fe40000010216 */
[----:B--2---:R-:W-:Y:S01]  /*2290*/  SHF.R.S32.HI R20, RZ, 0x1f, R246 ;  /* 0x0000001fff147819 */ /* 0x004fe200000114f6 */
[----:B------:R-:W-:-:S04]  /*22a0*/  IMAD.WIDE.U32 R2, R246, c[0x0][0x1f0], R2 ;  /* 0x00007c00f6027a25 */ /* 0x000fc800078e0002 */
[----:B------:R-:W-:Y:S01]  /*22b0*/  IMAD R4, R20, c[0x0][0x1f0], RZ ;  /* 0x00007c0014047a24 */ /* 0x000fe200078e02ff */
[----:B------:R-:W-:-:S03]  /*22c0*/  IADD3 R2, P0, R2, R154, RZ ;  /* 0x0000009a02027210 */ /* 0x000fc60007f1e0ff */
[----:B------:R-:W-:Y:S01]  /*22d0*/  IMAD R0, R246, c[0x0][0x1f4], R4 ;  /* 0x00007d00f6007a24 */ /* 0x000fe200078e0204 */
[----:B------:R-:W-:-:S04]  /*22e0*/  LEA R4, R224, 0xffffffc0, 0x6 ;  /* 0xffffffc0e0047811 */ /* 0x000fc800078e30ff */
[----:B------:R-:W-:Y:S02]  /*22f0*/  IADD3.X R3, R153, R3, R0, P0, !PT ;  /* 0x0000000399037210 */ /* 0x000fe400007fe400 */
[----:B------:R-:W-:Y:S01]  /*2300*/  LEA R0, P0, R2, c[0x0][0x1c8], 0x1 ;  /* 0x0000720002007a11 */ /* 0x000fe200078008ff */
[----:B------:R-:W-:-:S03]  /*2310*/  IMAD.IADD R66, R9, 0x1, -R4 ;  /* 0x0000000109427824 */ /* 0x000fc600078e0a04 */
[----:B------:R-:W-:Y:S01]  /*2320*/  LEA.HI.X R12, R2, c[0x0][0x1cc], R3, 0x1, P0 ;  /* 0x00007300020c7a11 */ /* 0x000fe200000f0c03 */
[----:B------:R-:W1:Y:S01]  /*2330*/  SHFL.IDX PT, R4, R0, RZ, 0x181f ;  /* 0x00181fff00047589 */ /* 0x000e6200000e0000 */
[----:B------:R-:W-:-:S03]  /*2340*/  IMAD.IADD R28, R66, 0x1, -R8 ;  /* 0x00000001421c7824 */ /* 0x000fc600078e0a08 */
[----:B------:R-:W2:Y:S02]  /*2350*/  SHFL.IDX PT, R7, R12, RZ, 0x181f ;  /* 0x00181fff0c077589 */ /* 0x000ea400000e0000 */
[C---:B------:R-:W-:Y:S02]  /*2360*/  ISETP.GE.AND P5, PT, R28.reuse, 0x1, PT ;  /* 0x000000011c00780c */ /* 0x040fe40003fa6270 */
[----:B------:R-:W3:Y:S04]  /*2370*/  SHFL.IDX PT, R5, R0, 0x1, 0x181f ;  /* 0x00381f0000057f89 */ /* 0x000ee800000e0000 */
[----:B------:R-:W4:Y:S01]  /*2380*/  SHFL.IDX PT, R10, R12, 0x1, 0x181f ;  /* 0x00381f000c0a7f89 */ /* 0x000f2200000e0000 */
[----:B------:R-:W-:-:S06]  /*2390*/  ISETP.GE.AND P2, PT, R28, 0x11, PT ;  /* 0x000000111c00780c */ /* 0x000fcc0003f46270 */
[C---:B------:R-:W-:Y:S02]  /*23a0*/  @P5 ISETP.GE.AND P1, PT, R250.reuse, c[0x0][0x1d4], PT ;  /* 0x00007500fa005a0c */ /* 0x040fe40003f26270 */
[C---:B-1----:R-:W-:Y:S01]  /*23b0*/  @P5 LEA R2, P0, R250.reuse, R4, 0x1 ;  /* 0x00000004fa025211 */ /* 0x042fe200078008ff */
[----:B------:R-:W1:Y:S03]  /*23c0*/  SHFL.IDX PT, R9, R0, 0x2, 0x181f ;  /* 0x00581f0000097f89 */ /* 0x000e6600000e0000 */
[C---:B--2---:R-:W-:Y:S01]  /*23d0*/  @P5 LEA.HI.X R3, R250.reuse, R7, R23, 0x1, P0 ;  /* 0x00000007fa035211 */ /* 0x044fe200000f0c17 */
[----:B------:R-:W2:Y:S06]  /*23e0*/  SHFL.IDX PT, R11, R12, 0x2, 0x181f ;  /* 0x00581f000c0b7f89 */ /* 0x000eac00000e0000 */
[----:B------:R5:W-:Y:S01]  /*23f0*/  @P5 LDGSTS.E.BYPASS.LTC128B.128 [R247+0x4100], [R2.64], !P1 ;  /* 0x0410000002f75fae */ /* 0x000be2000c901d46 */
[----:B---3--:R-:W-:-:S02]  /*2400*/  @P2 LEA R6, P6, R250, R5, 0x1 ;  /* 0x00000005fa062211 */ /* 0x008fc400078c08ff */
[C---:B------:R-:W-:Y:S01]  /*2410*/  @P5 ISETP.GE.AND P0, PT, R251.reuse, c[0x0][0x1d4], PT ;  /* 0x00007500fb005a0c */ /* 0x040fe20003f06270 */
[----:B------:R-:W3:Y:S04]  /*2420*/  SHFL.IDX PT, R8, R0, 0x3, 0x181f ;  /* 0x00781f0000087f89 */ /* 0x000ee800000e0000 */
[----:B------:R-:W1:Y:S01]  /*2430*/  SHFL.IDX PT, R0, R12, 0x3, 0x181f ;  /* 0x00781f000c007f89 */ /* 0x000e6200000e0000 */
[----:B-----5:R-:W-:-:S04]  /*2440*/  @P5 LEA R2, P1, R251, R4, 0x1 ;  /* 0x00000004fb025211 */ /* 0x020fc800078208ff */
[C---:B------:R-:W-:Y:S02]  /*2450*/  @P5 LEA.HI.X R3, R251.reuse, R7, R22, 0x1, P1 ;  /* 0x00000007fb035211 */ /* 0x040fe400008f0c16 */
[----:B----4-:R-:W-:Y:S02]  /*2460*/  @P2 LEA.HI.X R7, R250, R10, R23, 0x1, P6 ;  /* 0x0000000afa072211 */ /* 0x010fe400030f0c17 */
[----:B------:R-:W-:Y:S01]  /*2470*/  ISETP.GE.AND P6, PT, R28, 0x21, PT ;  /* 0x000000211c00780c */ /* 0x000fe20003fc6270 */
[----:B------:R1:W-:Y:S01]  /*2480*/  @P5 LDGSTS.E.BYPASS.LTC128B.128 [R247+0x6100], [R2.64], !P0 ;  /* 0x0610000002f75fae */ /* 0x0003e2000c101d46 */
[----:B------:R-:W-:Y:S02]  /*2490*/  @P2 ISETP.GE.AND P1, PT, R250, c[0x0][0x1d4], PT ;  /* 0x00007500fa002a0c */ /* 0x000fe40003f26270 */
[----:B------:R-:W-:-:S04]  /*24a0*/  @P2 LEA R4, P0, R251, R5, 0x1 ;  /* 0x00000005fb042211 */ /* 0x000fc800078008ff */
[----:B------:R-:W-:-:S07]  /*24b0*/  @P2 LEA.HI.X R5, R251, R10, R22, 0x1, P0 ;  /* 0x0000000afb052211 */ /* 0x000fce00000f0c16 */
[----:B------:R4:W-:Y:S01]  /*24c0*/  @P2 LDGSTS.E.BYPASS.LTC128B.128 [R247+0x4900], [R6.64], !P1 ;  /* 0x0490000006f72fae */ /* 0x0009e2000c901d46 */
[----:B------:R-:W-:Y:S02]  /*24d0*/  @P2 ISETP.GE.AND P1, PT, R251, c[0x0][0x1d4], PT ;  /* 0x00007500fb002a0c */ /* 0x000fe40003f26270 */
[C---:B------:R-:W-:Y:S02]  /*24e0*/  @P6 ISETP.GE.AND P0, PT, R250.reuse, c[0x0][0x1d4], PT ;  /* 0x00007500fa006a0c */ /* 0x040fe40003f06270 */
[----:B-1----:R-:W-:-:S09]  /*24f0*/  @P6 LEA R2, P5, R250, R9, 0x1 ;  /* 0x00000009fa026211 */ /* 0x002fd200078a08ff */
[----:B------:R3:W-:Y:S01]  /*2500*/  @P2 LDGSTS.E.BYPASS.LTC128B.128 [R247+0x6900], [R4.64], !P1 ;  /* 0x0690000004f72fae */ /* 0x0007e2000c901d46 */
[----:B--2---:R-:W-:Y:S02]  /*2510*/  @P6 LEA.HI.X R3, R250, R11, R23, 0x1, P5 ;  /* 0x0000000bfa036211 */ /* 0x004fe400028f0c17 */
[----:B------:R-:W-:-:S03]  /*2520*/  ISETP.GE.AND P5, PT, R28, 0x31, PT ;  /* 0x000000311c00780c */ /* 0x000fc60003fa6270 */
[----:B------:R1:W-:Y:S01]  /*2530*/  @P6 LDGSTS.E.BYPASS.LTC128B.128 [R247+0x5100], [R2.64], !P0 ;  /* 0x0510000002f76fae */ /* 0x0003e2000c101d46 */
[----:B----4-:R-:W-:-:S04]  /*2540*/  @P6 LEA R6, P2, R251, R9, 0x1 ;  /* 0x00000009fb066211 */ /* 0x010fc800078408ff */
[C---:B------:R-:W-:Y:S02]  /*2550*/  @P6 LEA.HI.X R7, R251.reuse, R11, R22, 0x1, P2 ;  /* 0x0000000bfb076211 */ /* 0x040fe400010f0c16 */
[----:B------:R-:W-:-:S03]  /*2560*/  @P6 ISETP.GE.AND P2, PT, R251, c[0x0][0x1d4], PT ;  /* 0x00007500fb006a0c */ /* 0x000fc60003f46270 */
[----:B---3--:R-:W-:-:S04]  /*2570*/  @P5 LEA R4, P1, R250, R8, 0x1 ;  /* 0x00000008fa045211 */ /* 0x008fc800078208ff */
[----:B------:R-:W-:-:S06]  /*2580*/  @P5 LEA.HI.X R5, R250, R0, R23, 0x1, P1 ;  /* 0x00000000fa055211 */ /* 0x000fcc00008f0c17 */
[----:B------:R2:W-:Y:S01]  /*2590*/  @P6 LDGSTS.E.BYPASS.LTC128B.128 [R247+0x7100], [R6.64], !P2 ;  /* 0x0710000006f76fae */ /* 0x0005e2000d101d46 */
[C---:B-1----:R-:W-:Y:S02]  /*25a0*/  @P5 LEA R2, P0, R251.reuse, R8, 0x1 ;  /* 0x00000008fb025211 */ /* 0x042fe400078008ff */
[----:B------:R-:W-:Y:S02]  /*25b0*/  @P5 ISETP.GE.AND P1, PT, R250, c[0x0][0x1d4], PT ;  /* 0x00007500fa005a0c */ /* 0x000fe40003f26270 */
[C---:B------:R-:W-:Y:S02]  /*25c0*/  @P5 LEA.HI.X R3, R251.reuse, R0, R22, 0x1, P0 ;  /* 0x00000000fb035211 */ /* 0x040fe400000f0c16 */
[----:B------:R-:W-:-:S09]  /*25d0*/  @P5 ISETP.GE.AND P0, PT, R251, c[0x0][0x1d4], PT ;  /* 0x00007500fb005a0c */ /* 0x000fd20003f06270 */
[----:B------:R2:W-:Y:S04]  /*25e0*/  @P5 LDGSTS.E.BYPASS.LTC128B.128 [R247+0x5900], [R4.64], !P1 ;  /* 0x0590000004f75fae */ /* 0x0005e8000c901d46 */
[----:B------:R1:W-:Y:S04]  /*25f0*/  @P5 LDGSTS.E.BYPASS.LTC128B.128 [R247+0x7900], [R2.64], !P0 ;  /* 0x0790000002f75fae */ /* 0x0003e8000c101d46 */
[----:B------:R-:W0:Y:S01]  /*2600*/  LDGDEPBAR ;  /* 0x00000000000079af */ /* 0x000e220000000000 */
[----:B------:R-:W-:-:S04]  /*2610*/  IMAD R0, R13, c[0x0][0x208], RZ ;  /* 0x000082000d007a24 */ /* 0x000fc800078e02ff */
[C---:B------:R-:W-:Y:S02]  /*2620*/  IMAD R0, R249.reuse, c[0x0][0x20c], R0 ;  /* 0x00008300f9007a24 */ /* 0x040fe400078e0200 */
[----:B-1----:R-:W-:Y:S01]  /*2630*/  IMAD.WIDE.U32 R2, R249, c[0x0][0x208], RZ ;  /* 0x00008200f9027a25 */ /* 0x002fe200078e00ff */
[----:B------:R-:W-:-:S04]  /*2640*/  DEPBAR.LE SB0, 0x1 ;  /* 0x000080400000791a */ /* 0x000fc80000000000 */
[----:B------:R-:W-:Y:S01]  /*2650*/  IMAD.IADD R3, R3, 0x1, R0 ;  /* 0x0000000103037824 */ /* 0x000fe200078e0200 */
[----:B------:R-:W-:-:S04]  /*2660*/  DEPBAR.LE SB0, 0x0 ;  /* 0x000080000000791a */ /* 0x000fc80000000000 */
[----:B------:R-:W-:Y:S01]  /*2670*/  IMAD R0, R21, c[0x0][0x210], RZ ;  /* 0x0000840015007a24 */ /* 0x000fe200078e02ff */
[----:B------:R-:W-:Y:S03]  /*2680*/  BAR.SYNC.DEFER_BLOCKING 0x0 ;  /* 0x0000000000007b1d */ /* 0x000fe60000010000 */
[----:B------:R-:W-:-:S04]  /*2690*/  IMAD R0, R26, c[0x0][0x214], R0 ;  /* 0x000085001a007a24 */ /* 0x000fc800078e0200 */
[----:B------:R-:W-:Y:S02]  /*26a0*/  IMAD.IADD R9, R25, 0x1, R0 ;  /* 0x0000000119097824 */ /* 0x000fe400078e0200 */
[----:B------:R-:W1:Y:S01]  /*26b0*/  S2R R25, SR_TID.X ;  /* 0x0000000000197919 */ /* 0x000e620000002100 */
[----:B------:R-:W-:Y:S02]  /*26c0*/  IMAD R8, R20, c[0x0][0x218], RZ ;  /* 0x0000860014087a24 */ /* 0x000fe400078e02ff */
[----:B------:R-:W-:-:S04]  /*26d0*/  IMAD.WIDE.U32 R2, R246, c[0x0][0x218], R2 ;  /* 0x00008600f6027a25 */ /* 0x000fc800078e0002 */
[----:B------:R-:W-:Y:S01]  /*26e0*/  IMAD R0, R246, c[0x0][0x21c], R8 ;  /* 0x00008700f6007a24 */ /* 0x000fe200078e0208 */
[----:B------:R-:W-:-:S04]  /*26f0*/  IADD3 R2, P0, R2, R24, RZ ;  /* 0x0000001802027210 */ /* 0x000fc80007f1e0ff */
[----:B------:R-:W-:Y:S01]  /*2700*/  IADD3.X R3, R9, R3, R0, P0, !PT ;  /* 0x0000000309037210 */ /* 0x000fe200007fe400 */
[----:B--2---:R-:W-:Y:S04]  /*2710*/  LDSM.16.M88.4 R4, [R240+0x2000] ;  /* 0x00200000f004783b */ /* 0x004fe80000000200 */
[----:B------:R-:W-:Y:S04]  /*2720*/  LDSM.16.M88.4 R16, [R233] ;  /* 0x00000000e910783b */ /* 0x000fe80000000200 */
[----:B------:R-:W-:Y:S01]  /*2730*/  LDSM.16.M88.4 R12, [R240] ;  /* 0x00000000f00c783b */ /* 0x000fe20000000200 */
[----:B-1----:R-:W-:-:S02]  /*2740*/  SHF.R.S32.HI R24, RZ, 0x1f, R25 ;  /* 0x0000001fff187819 */ /* 0x002fc40000011419 */
[----:B------:R-:W-:Y:S01]  /*2750*/  LEA R0, P0, R2, c[0x0][0x1f8], 0x1 ;  /* 0x00007e0002007a11 */ /* 0x000fe200078008ff */
[----:B------:R-:W-:Y:S01]  /*2760*/  LDSM.16.M88.4 R32, [R233+0x800] ;  /* 0x00080000e920783b */ /* 0x000fe20000000200 */
[----:B------:R-:W-:Y:S02]  /*2770*/  LEA.HI R24, R24, R25, RZ, 0x3 ;  /* 0x0000001918187211 */ /* 0x000fe400078f18ff */
[----:B------:R-:W-:Y:S01]  /*2780*/  LEA.HI.X R20, R2, c[0x0][0x1fc], R3, 0x1, P0 ;  /* 0x00007f0002147a11 */ /* 0x000fe200000f0c03 */
[----:B------:R-:W-:Y:S01]  /*2790*/  LDSM.16.M88.4 R44, [R233+0x1000] ;  /* 0x00100000e92c783b */ /* 0x000fe20000000200 */
[----:B------:R-:W-:-:S03]  /*27a0*/  LOP3.LUT R24, R24, 0xfffffff8, RZ, 0xc0, !PT ;  /* 0xfffffff818187812 */ /* 0x000fc600078ec0ff */
[----:B------:R-:W1:Y:S02]  /*27b0*/  SHFL.IDX PT, R3, R0, RZ, 0x181f ;  /* 0x00181fff00037589 */ /* 0x000e6400000e0000 */
[----:B------:R-:W-:Y:S02]  /*27c0*/  IMAD.IADD R24, R25, 0x1, -R24 ;  /* 0x0000000119187824 */ /* 0x000fe400078e0a18 */
[----:B------:R-:W2:Y:S04]  /*27d0*/  SHFL.IDX PT, R8, R20, RZ, 0x181f ;  /* 0x00181fff14087589 */ /* 0x000ea800000e0000 */
[----:B------:R-:W-:Y:S04]  /*27e0*/  LDSM.16.M88.4 R48, [R233+0x1800] ;  /* 0x00180000e930783b */ /* 0x000fe80000000200 */
[----:B------:R-:W3:Y:S01]  /*27f0*/  SHFL.IDX PT, R2, R0, 0x1, 0x181f ;  /* 0x00381f0000027f89 */ /* 0x000ee200000e0000 */
[----:B------:R-:W-:-:S03]  /*2800*/  R2P PR, R24, 0x6 ;  /* 0x0000000618007804 */ /* 0x000fc60000000000 */
[----:B------:R-:W-:Y:S04]  /*2810*/  STL [R1+0x40], R9 ;  /* 0x0000400901007387 */ /* 0x000fe80000100800 */
[----:B------:R-:W4:Y:S04]  /*2820*/  SHFL.IDX PT, R10, R20, 0x1, 0x181f ;  /* 0x00381f00140a7f89 */ /* 0x000f2800000e0000 */
[----:B------:R-:W5:Y:S04]  /*2830*/  SHFL.IDX PT, R9, R0, 0x2, 0x181f ;  /* 0x00581f0000097f89 */ /* 0x000f6800000e0000 */
[----:B------:R-:W5:Y:S04]  /*2840*/  SHFL.IDX PT, R11, R20, 0x2, 0x181f ;  /* 0x00581f00140b7f89 */ /* 0x000f6800000e0000 */
[----:B------:R-:W5:Y:S01]  /*2850*/  SHFL.IDX PT, R0, R0, 0x3, 0x181f ;  /* 0x00781f0000007f89 */ /* 0x000f6200000e0000 */
[----:B-1----:R-:W-:-:S03]  /*2860*/  IADD3 R26, P0, R3, R67, RZ ;  /* 0x00000043031a7210 */ /* 0x002fc60007f1e0ff */
[----:B------:R1:W1:Y:S01]  /*2870*/  SHFL.IDX PT, R29, R20, 0x3, 0x181f ;  /* 0x00781f00141d7f89 */ /* 0x00026200000e0000 */
[----:B------:R-:W-:Y:S02]  /*2880*/  @P1 IADD3 R232, R233, -0x20, RZ ;  /* 0xffffffe0e9e81810 */ /* 0x000fe40007ffe0ff */
[----:B------:R-:W-:Y:S01]  /*2890*/  IADD3 R24, P1, R3, R152, RZ ;  /* 0x0000009803187210 */ /* 0x000fe20007f3e0ff */
[--C-:B--2---:R-:W-:Y:S01]  /*28a0*/  IMAD.X R27, R8, 0x1, R64.reuse, P0 ;  /* 0x00000001081b7824 */ /* 0x104fe200000e0640 */
[----:B---3--:R-:W-:Y:S01]  /*28b0*/  IADD3 R22, P0, R2, R67, RZ ;  /* 0x0000004302167210 */ /* 0x008fe20007f1e0ff */
[----:B------:R-:W-:Y:S01]  /*28c0*/  HMMA.16816.F32.BF16 R52, R4, R16, RZ ;  /* 0x000000100434723c */ /* 0x000fe200000418ff */
[----:B------:R-:W-:Y:S01]  /*28d0*/  ISETP.GE.AND P5, PT, R250, c[0x0][0x1d4], PT ;  /* 0x00007500fa007a0c */ /* 0x000fe20003fa6270 */
[----:B------:R-:W-:Y:S01]  /*28e0*/  IMAD.X R25, R8, 0x1, R65, P1 ;  /* 0x0000000108197824 */ /* 0x000fe200008e0641 */
[----:B------:R-:W-:Y:S01]  /*28f0*/  LDSM.16.M88.4 R60, [R232] ;  /* 0x00000000e83c783b */ /* 0x000fe20000000200 */
[----:B----4-:R-:W-:-:S04]  /*2900*/  IMAD.X R23, R10, 0x1, R64, P0 ;  /* 0x000000010a177824 */ /* 0x010fc800000e0640 */
[----:B------:R-:W-:Y:S01]  /*2910*/  HMMA.16816.F32.BF16 R128, R12, R16, RZ ;  /* 0x000000100c80723c */ /* 0x000fe200000418ff */
[----:B------:R-:W-:Y:S01]  /*2920*/  ISETP.LT.OR P6, PT, R28, 0x1, P5 ;  /* 0x000000011c00780c */ /* 0x000fe20002fc1670 */
[----:B------:R-:W-:Y:S04]  /*2930*/  LDSM.16.M88.4 R40, [R232+0x800] ;  /* 0x00080000e828783b */ /* 0x000fe80000000200 */
[----:B------:R-:W-:Y:S01]  /*2940*/  LDSM.16.M88.4 R36, [R232+0x1000] ;  /* 0x00100000e824783b */ /* 0x000fe20000000200 */
[----:B------:R-:W-:Y:S02]  /*2950*/  IADD3 R16, P1, R2, R152, RZ ;  /* 0x0000009802107210 */ /* 0x000fe40007f3e0ff */
[----:B-----5:R-:W-:-:S03]  /*2960*/  IADD3 R2, P0, R9, R67, RZ ;  /* 0x0000004309027210 */ /* 0x020fc60007f1e0ff */
[----:B------:R-:W-:Y:S01]  /*2970*/  IMAD.X R17, R10, 0x1, R65, P1 ;  /* 0x000000010a117824 */ /* 0x000fe200008e0641 */
[----:B-1----:R-:W-:Y:S01]  /*2980*/  IADD3 R20, P1, R9, R152, RZ ;  /* 0x0000009809147210 */ /* 0x002fe20007f3e0ff */
[----:B------:R-:W-:Y:S01]  /*2990*/  HMMA.16816.F32.BF16 R96, R4, R18, RZ ;  /* 0x000000120460723c */ /* 0x000fe200000418ff */
[----:B------:R-:W-:-:S03]  /*29a0*/  IMAD.X R3, R11, 0x1, R64, P0 ;  /* 0x000000010b037824 */ /* 0x000fc600000e0640 */
[----:B------:R-:W-:Y:S01]  /*29b0*/  IMAD.X R21, R11, 0x1, R65, P1 ;  /* 0x000000010b157824 */ /* 0x000fe200008e0641 */
[----:B------:R-:W-:Y:S01]  /*29c0*/  ISETP.GE.AND P1, PT, R251, c[0x0][0x1d4], PT ;  /* 0x00007500fb007a0c */ /* 0x000fe20003f26270 */
[----:B------:R-:W-:Y:S02]  /*29d0*/  LDSM.16.M88.4 R8, [R242] ;  /* 0x00000000f208783b */ /* 0x000fe40000000200 */
[----:B------:R-:W-:Y:S07]  /*29e0*/  HMMA.16816.F32.BF16 R100, R12, R18, RZ ;  /* 0x000000120c64723c */ /* 0x000fee00000418ff */
[----:B------:R-:W-:Y:S01]  /*29f0*/  IADD3 R18, P0, R0, R67, RZ ;  /* 0x0000004300127210 */ /* 0x000fe20007f1e0ff */
[----:B------:R-:W-:Y:S04]  /*2a00*/  HMMA.16816.F32.BF16 R68, R4, R32, RZ ;  /* 0x000000200444723c */ /* 0x000fe800000418ff */
[----:B------:R-:W-:Y:S01]  /*2a10*/  IMAD.X R19, R29, 0x1, R64, P0 ;  /* 0x000000011d137824 */ /* 0x000fe200000e0640 */
[----:B------:R-:W-:-:S03]  /*2a20*/  ISETP.LT.OR P0, PT, R28, 0x1, P1 ;  /* 0x000000011c00780c */ /* 0x000fc60000f01670 */
[C---:B------:R-:W-:Y:S08]  /*2a30*/  HMMA.16816.F32.BF16 R56, R4.reuse, R44, RZ ;  /* 0x0000002c0438723c */ /* 0x040ff000000418ff */
[C---:B------:R-:W-:Y:S08]  /*2a40*/  HMMA.16816.F32.BF16 R76, R4.reuse, R48, RZ ;  /* 0x00000030044c723c */ /* 0x040ff000000418ff */
[C---:B------:R-:W-:Y:S08]  /*2a50*/  HMMA.16816.F32.BF16 R116, R4.reuse, R34, RZ ;  /* 0x000000220474723c */ /* 0x040ff000000418ff */
[C---:B------:R-:W-:Y:S08]  /*2a60*/  HMMA.16816.F32.BF16 R120, R4.reuse, R46, RZ ;  /* 0x0000002e0478723c */ /* 0x040ff000000418ff */
[----:B------:R-:W-:Y:S01]  /*2a70*/  HMMA.16816.F32.BF16 R124, R4, R50, RZ ;  /* 0x00000032047c723c */ /* 0x000fe200000418ff */
[----:B------:R-:W1:Y:S07]  /*2a80*/  LDSM.16.M88.4 R4, [R242+0x2000] ;  /* 0x00200000f204783b */ /* 0x000e6e0000000200 */
[C---:B------:R-:W-:Y:S08]  /*2a90*/  HMMA.16816.F32.BF16 R88, R12.reuse, R32, RZ ;  /* 0x000000200c58723c */ /* 0x040ff000000418ff */
[----:B------:R-:W-:Y:S01]  /*2aa0*/  HMMA.16816.F32.BF16 R92, R12, R34, RZ ;  /* 0x000000220c5c723c */ /* 0x000fe200000418ff */
[----:B------:R-:W2:Y:S04]  /*2ab0*/  LDSM.16.M88.4 R32, [R232+0x1800] ;  /* 0x00180000e820783b */ /* 0x000ea80000000200 */
        /* <DEDUP_REMOVED lines=8> */
[----:B------:R-:W-:-:S03]  /*2b40*/  ISETP.LT.OR P6, PT, R28, 0x21, P5 ;  /* 0x000000211c00780c */ /* 0x000fc60002fc1670 */
[----:B------:R5:W-:Y:S01]  /*2b50*/  LDGSTS.E.BYPASS.LTC128B.128 [R247+0x2900], [R16.64], !P0 ;  /* 0x0290000010f77fae */ /* 0x000be2000c101d46 */
[C---:B------:R-:W-:Y:S02]  /*2b60*/  ISETP.LT.OR P0, PT, R28.reuse, 0x21, P1 ;  /* 0x000000211c00780c */ /* 0x040fe40000f01670 */
[C---:B------:R-:W-:Y:S02]  /*2b70*/  ISETP.LT.OR P5, PT, R28.reuse, 0x31, P5 ;  /* 0x000000311c00780c */ /* 0x040fe40002fa1670 */
[----:B------:R-:W-:-:S05]  /*2b80*/  ISETP.LT.OR P1, PT, R28, 0x31, P1 ;  /* 0x000000311c00780c */ /* 0x000fca0000f21670 */
[----:B------:R1:W-:Y:S01]  /*2b90*/  LDGSTS.E.BYPASS.LTC128B.128 [R247+0x1100], [R2.64], !P6 ;  /* 0x0110000002f77fae */ /* 0x0003e2000f101d46 */
[C---:B------:R-:W-:Y:S03]  /*2ba0*/  HMMA.16816.F32.BF16 R84, R12.reuse, R44, RZ ;  /* 0x0000002c0c54723c */ /* 0x040fe600000418ff */
[----:B------:R4:W-:Y:S04]  /*2bb0*/  LDGSTS.E.BYPASS.LTC128B.128 [R247+0x3100], [R20.64], !P0 ;  /* 0x0310000014f77fae */ /* 0x0009e8000c101d46 */
[----:B------:R5:W-:Y:S01]  /*2bc0*/  LDGSTS.E.BYPASS.LTC128B.128 [R247+0x1900], [R18.64], !P5 ;  /* 0x0190000012f77fae */ /* 0x000be2000e901d46 */
[C---:B------:R-:W-:Y:S08]  /*2bd0*/  HMMA.16816.F32.BF16 R80, R12.reuse, R46, RZ ;  /* 0x0000002e0c50723c */ /* 0x040ff000000418ff */
[----:B------:R-:W-:Y:S01]  /*2be0*/  HMMA.16816.F32.BF16 R72, R12, R48, RZ ;  /* 0x000000300c48723c */ /* 0x000fe200000418ff */
[----:B-1----:R-:W-:Y:S01]  /*2bf0*/  IMAD.MOV.U32 R3, RZ, RZ, 0x40 ;  /* 0x00000040ff037424 */ /* 0x002fe200078e00ff */
[----:B------:R-:W-:-:S06]  /*2c00*/  IADD3 R2, P6, R0, R152, RZ ;  /* 0x0000009800027210 */ /* 0x000fcc0007fde0ff */
[----:B---3--:R-:W-:Y:S01]  /*2c10*/  HMMA.16816.F32.BF16 R24, R12, R50, RZ ;  /* 0x000000320c18723c */ /* 0x008fe200000418ff */
[----:B------:R-:W-:Y:S01]  /*2c20*/  SEL R0, R3, 0xffffffc0, !P2 ;  /* 0xffffffc003007807 */ /* 0x000fe20005000000 */
[----:B------:R-:W-:-:S04]  /*2c30*/  IMAD.X R3, R29, 0x1, R65, P6 ;  /* 0x000000011d037824 */ /* 0x000fc800030e0641 */
[----:B------:R-:W-:Y:S02]  /*2c40*/  IMAD.IADD R235, R233, 0x1, R0 ;  /* 0x00000001e9eb7824 */ /* 0x000fe400078e0200 */
[C---:B------:R-:W-:Y:S01]  /*2c50*/  HMMA.16816.F32.BF16 R140, R4.reuse, R36, R56 ;  /* 0x00000024048c723c */ /* 0x040fe20000041838 */
[----:B------:R1:W-:Y:S04]  /*2c60*/  LDGSTS.E.BYPASS.LTC128B.128 [R247+0x3900], [R2.64], !P1 ;  /* 0x0390000002f77fae */ /* 0x0003e8000c901d46 */
[----:B-----5:R-:W-:Y:S04]  /*2c70*/  LDSM.16.M88.4 R16, [R241+0x2000] ;  /* 0x00200000f110783b */ /* 0x020fe80000000200 */
[----:B------:R-:W3:Y:S01]  /*2c80*/  LDSM.16.M88.4 R56, [R235] ;  /* 0x00000000eb38783b */ /* 0x000ee20000000200 */
[C---:B------:R-:W-:Y:S03]  /*2c90*/  HMMA.16816.F32.BF16 R12, R4.reuse, R60, R52 ;  /* 0x0000003c040c723c */ /* 0x040fe60000041834 */
[----:B------:R-:W5:Y:S04]  /*2ca0*/  LDSM.16.M88.4 R52, [R235+0x800] ;  /* 0x00080000eb34783b */ /* 0x000f680000000200 */
[----:B------:R-:W1:Y:S01]  /*2cb0*/  LDSM.16.M88.4 R44, [R235+0x1800] ;  /* 0x00180000eb2c783b */ /* 0x000e620000000200 */
[C---:B------:R-:W-:Y:S03]  /*2cc0*/  HMMA.16816.F32.BF16 R68, R4.reuse, R40, R68 ;  /* 0x000000280444723c */ /* 0x040fe60000041844 */
[----:B------:R-:W-:Y:S04]  /*2cd0*/  LDSM.16.M88.4 R48, [R235+0x1000] ;  /* 0x00100000eb30783b */ /* 0x000fe80000000200 */
[----:B------:R-:W0:Y:S01]  /*2ce0*/  LDGDEPBAR ;  /* 0x00000000000079af */ /* 0x000e220000000000 */
[----:B------:R-:W-:Y:S08]  /*2cf0*/  HMMA.16816.F32.BF16 R116, R4, R42, R116 ;  /* 0x0000002a0474723c */ /* 0x000ff00000041874 */
[C---:B------:R-:W-:Y:S08]  /*2d00*/  HMMA.16816.F32.BF16 R132, R8.reuse, R40, R88 ;  /* 0x000000280884723c */ /* 0x040ff00000041858 */
[C---:B------:R-:W-:Y:S08]  /*2d10*/  HMMA.16816.F32.BF16 R128, R8.reuse, R60, R128 ;  /* 0x0000003c0880723c */ /* 0x040ff00000041880 */
[C---:B------:R-:W-:Y:S08]  /*2d20*/  HMMA.16816.F32.BF16 R144, R8.reuse, R36, R84 ;  /* 0x000000240890723c */ /* 0x040ff00000041854 */
[C---:B--2---:R-:W-:Y:S08]  /*2d30*/  HMMA.16816.F32.BF16 R148, R8.reuse, R32, R72 ;  /* 0x000000200894723c */ /* 0x044ff00000041848 */
[C---:B------:R-:W-:Y:S08]  /*2d40*/  HMMA.16816.F32.BF16 R88, R8.reuse, R62, R100 ;  /* 0x0000003e0858723c */ /* 0x040ff00000041864 */
[C---:B------:R-:W-:Y:S08]  /*2d50*/  HMMA.16816.F32.BF16 R40, R8.reuse, R42, R92 ;  /* 0x0000002a0828723c */ /* 0x040ff0000004185c */
[C---:B------:R-:W-:Y:S08]  /*2d60*/  HMMA.16816.F32.BF16 R112, R8.reuse, R38, R80 ;  /* 0x000000260870723c */ /* 0x040ff00000041850 */
[----:B------:R-:W-:Y:S01]  /*2d70*/  HMMA.16816.F32.BF16 R108, R8, R34, R24 ;  /* 0x00000022086c723c */ /* 0x000fe20000041818 */
[----:B------:R-:W2:Y:S01]  /*2d80*/  LDSM.16.M88.4 R8, [R241] ;  /* 0x00000000f108783b */ /* 0x000ea20000000200 */
[----:B-1----:R-:W-:-:S06]  /*2d90*/  IADD3 R2, R232, 0x2000, RZ ;  /* 0x00002000e8027810 */ /* 0x002fcc0007ffe0ff */
[----:B------:R-:W-:Y:S01]  /*2da0*/  HMMA.16816.F32.BF16 R76, R4, R32, R76 ;  /* 0x00000020044c723c */ /* 0x000fe2000004184c */
[----:B------:R-:W-:-:S05]  /*2db0*/  IMAD.IADD R234, R2, 0x1, R0 ;  /* 0x0000000102ea7824 */ /* 0x000fca00078e0200 */
[----:B------:R-:W-:Y:S02]  /*2dc0*/  LDSM.16.M88.4 R28, [R234+-0x2000] ;  /* 0xffe00000ea1c783b */ /* 0x000fe40000000200 */
[C---:B------:R-:W-:Y:S02]  /*2dd0*/  HMMA.16816.F32.BF16 R136, R4.reuse, R62, R96 ;  /* 0x0000003e0488723c */ /* 0x040fe40000041860 */
[----:B------:R-:W-:Y:S04]  /*2de0*/  LDSM.16.M88.4 R24, [R234+-0x1800] ;  /* 0xffe80000ea18783b */ /* 0x000fe80000000200 */
[----:B----4-:R-:W-:Y:S02]  /*2df0*/  LDSM.16.M88.4 R20, [R234+-0x1000] ;  /* 0xfff00000ea14783b */ /* 0x010fe40000000200 */
[C---:B------:R-:W-:Y:S02]  /*2e00*/  HMMA.16816.F32.BF16 R120, R4.reuse, R38, R120 ;  /* 0x000000260478723c */ /* 0x040fe40000041878 */
[----:B------:R-:W-:Y:S06]  /*2e10*/  LDSM.16.M88.4 R36, [R234+-0x800] ;  /* 0xfff80000ea24783b */ /* 0x000fec0000000200 */
[----:B------:R-:W-:Y:S01]  /*2e20*/  HMMA.16816.F32.BF16 R124, R4, R34, R124 ;  /* 0x00000022047c723c */ /* 0x000fe2000004187c */
[----:B------:R-:W1:Y:S07]  /*2e30*/  LDSM.16.M88.4 R4, [R243+0x2000] ;  /* 0x00200000f304783b */ /* 0x000e6e0000000200 */
[C---:B---3--:R-:W-:Y:S01]  /*2e40*/  HMMA.16816.F32.BF16 R104, R16.reuse, R56, R12 ;  /* 0x000000381068723c */ /* 0x048fe2000004180c */
[----:B------:R-:W3:Y:S07]  /*2e50*/  LDSM.16.M88.4 R12, [R243] ;  /* 0x00000000f30c783b */ /* 0x000eee0000000200 */
[C---:B-----5:R-:W-:Y:S08]  /*2e60*/  HMMA.16816.F32.BF16 R100, R16.reuse, R52, R68 ;  /* 0x000000341064723c */ /* 0x060ff00000041844 */
[C---:B------:R-:W-:Y:S08]  /*2e70*/  HMMA.16816.F32.BF16 R68, R16.reuse, R44, R76 ;  /* 0x0000002c1044723c */ /* 0x040ff0000004184c */
[----:B------:R-:W-:Y:S08]  /*2e80*/  HMMA.16816.F32.BF16 R84, R16, R58, R136 ;  /* 0x0000003a1054723c */ /* 0x000ff00000041888 */
[C---:B--2---:R-:W-:Y:S08]  /*2e90*/  HMMA.16816.F32.BF16 R92, R8.reuse, R56, R128 ;  /* 0x00000038085c723c */ /* 0x044ff00000041880 */
[----:B------:R-:W-:Y:S08]  /*2ea0*/  HMMA.16816.F32.BF16 R80, R8, R58, R88 ;  /* 0x0000003a0850723c */ /* 0x000ff00000041858 */
[----:B------:R-:W-:Y:S08]  /*2eb0*/  HMMA.16816.F32.BF16 R76, R16, R54, R116 ;  /* 0x00000036104c723c */ /* 0x000ff00000041874 */
[----:B------:R-:W-:Y:S08]  /*2ec0*/  HMMA.16816.F32.BF16 R56, R8, R52, R132 ;  /* 0x000000340838723c */ /* 0x000ff00000041884 */
        /* <DEDUP_REMOVED lines=8> */
[----:B------:R-:W-:Y:S01]  /*2f50*/  HMMA.16816.F32.BF16 R44, R8, R46, R108 ;  /* 0x0000002e082c723c */ /* 0x000fe2000004186c */
[----:B------:R-:W-:Y:S07]  /*2f60*/  LDSM.16.M88.4 R8, [R240+0x6000] ;  /* 0x00600000f008783b */ /* 0x000fee0000000200 */
[C---:B-1----:R-:W-:Y:S08]  /*2f70*/  HMMA.16816.F32.BF16 R132, R4.reuse, R36, R68 ;  /* 0x000000240484723c */ /* 0x042ff00000041844 */
[----:B------:R-:W-:Y:S08]  /*2f80*/  HMMA.16816.F32.BF16 R108, R4, R24, R100 ;  /* 0x00000018046c723c */ /* 0x000ff00000041864 */
[C---:B---3--:R-:W-:Y:S08]  /*2f90*/  HMMA.16816.F32.BF16 R124, R12.reuse, R28, R92 ;  /* 0x0000001c0c7c723c */ /* 0x048ff0000004185c */
        /* <DEDUP_REMOVED lines=8> */
[C---:B------:R-:W-:Y:S01]  /*3020*/  HMMA.16816.F32.BF16 R100, R12.reuse, R36, R32 ;  /* 0x000000240c64723c */ /* 0x040fe20000041820 */
[----:B------:R-:W-:Y:S07]  /*3030*/  LDSM.16.M88.4 R32, [R233+0x3000] ;  /* 0x00300000e920783b */ /* 0x000fee0000000200 */
[----:B------:R-:W-:Y:S01]  /*3040*/  HMMA.16816.F32.BF16 R80, R12, R38, R44 ;  /* 0x000000260c50723c */ /* 0x000fe2000004182c */
[----:B------:R-:W2:Y:S04]  /*3050*/  LDSM.16.M88.4 R12, [R240+0x4000] ;  /* 0x00400000f00c783b */ /* 0x000ea80000000200 */
[----:B------:R-:W-:Y:S03]  /*3060*/  LDSM.16.M88.4 R44, [R232+0x3000] ;  /* 0x00300000e82c783b */ /* 0x000fe60000000200 */
[C---:B------:R-:W-:Y:S08]  /*3070*/  HMMA.16816.F32.BF16 R88, R4.reuse, R28, R104 ;  /* 0x0000001c0458723c */ /* 0x040ff00000041868 */
[C---:B------:R-:W-:Y:S01]  /*3080*/  HMMA.16816.F32.BF16 R104, R4.reuse, R26, R76 ;  /* 0x0000001a0468723c */ /* 0x040fe2000004184c */
        /* <DEDUP_REMOVED lines=13> */
[-C--:B------:R-:W-:Y:S08]  /*3160*/  HMMA.16816.F32.BF16 R76, R8, R48.reuse, R88 ;  /* 0x00000030084c723c */ /* 0x080ff00000041858 */
[C---:B------:R-:W-:Y:S08]  /*3170*/  HMMA.16816.F32.BF16 R84, R12.reuse, R48, R124 ;  /* 0x000000300c54723c */ /* 0x040ff0000004187c */
[----:B------:R-:W-:Y:S01]  /*3180*/  HMMA.16816.F32.BF16 R68, R12, R50, R68 ;  /* 0x000000320c44723c */ /* 0x000fe20000041844 */
[----:B------:R-:W-:Y:S07]  /*3190*/  LDSM.16.M88.4 R48, [R235+0x2000] ;  /* 0x00200000eb30783b */ /* 0x000fee0000000200 */
[C---:B------:R-:W-:Y:S08]  /*31a0*/  HMMA.16816.F32.BF16 R96, R8.reuse, R32, R96 ;  /* 0x000000200860723c */ /* 0x040ff00000041860 */
[C---:B------:R-:W-:Y:S08]  /*31b0*/  HMMA.16816.F32.BF16 R108, R8.reuse, R34, R136 ;  /* 0x00000022086c723c */ /* 0x040ff00000041888 */
[C---:B------:R-:W-:Y:S08]  /*31c0*/  HMMA.16816.F32.BF16 R104, R8.reuse, R16, R132 ;  /* 0x000000100868723c */ /* 0x040ff00000041884 */
        /* <DEDUP_REMOVED lines=8> */
[C---:B---3--:R-:W-:Y:S01]  /*3250*/  HMMA.16816.F32.BF16 R116, R20.reuse, R26, R40 ;  /* 0x0000001a1474723c */ /* 0x048fe20000041828 */
        /* <DEDUP_REMOVED lines=19> */
[----:B------:R-:W3:Y:S07]  /*3390*/  LDSM.16.M88.4 R44, [R234] ;  /* 0x00000000ea2c783b */ /* 0x000eee0000000200 */
[C---:B------:R-:W-:Y:S08]  /*33a0*/  HMMA.16816.F32.BF16 R104, R20.reuse, R52, R100 ;  /* 0x000000341468723c */ /* 0x040ff00000041864 */
[----:B------:R-:W-:Y:S01]  /*33b0*/  HMMA.16816.F32.BF16 R72, R20, R54, R80 ;  /* 0x000000361448723c */ /* 0x000fe20000041850 */
[----:B------:R-:W4:Y:S01]  /*33c0*/  LDSM.16.M88.4 R20, [R234+0x1800] ;  /* 0x00180000ea14783b */ /* 0x000f220000000200 */
[----:B------:R-:W-:Y:S01]  /*33d0*/  ISETP.GE.AND P0, PT, R224, 0x2, PT ;  /* 0x00000002e000780c */ /* 0x000fe20003f06270 */
[----:B------:R-:W-:-:S05]  /*33e0*/  DEPBAR.LE SB0, 0x0 ;  /* 0x000080000000791a */ /* 0x000fca0000000000 */
        /* <DEDUP_REMOVED lines=15> */
[----:B------:R-:W-:Y:S01]  /*34e0*/  HMMA.16816.F32.BF16 R12, R12, R34, R72 ;  /* 0x000000220c0c723c */ /* 0x000fe20000041848 */
[----:B------:R-:W-:Y:S01]  /*34f0*/  BSSY B0, `(.L_x_1643) ;  /* 0x000005e000007945 */ /* 0x000fe20003800000 */
[----:B------:R-:W-:-:S06]  /*3500*/  ISETP.GT.AND P1, PT, R157, 0x3f, PT ;  /* 0x0000003f9d00780c */ /* 0x000fcc0003f24270 */
        /* <DEDUP_REMOVED lines=47> */
.L_x_1735:
[----:B------:R-:W-:Y:S05]  /*3800*/  BRA.DIV ~URZ, `(.L_x_1646) ;  /* 0x0000f6a27f007947 */ /* 0x000fea000b800000 */
[----:B------:R-:W3:Y:S01]  /*3810*/  SHFL.IDX PT, R2, R4, RZ, 0x181f ;  /* 0x00181fff04027589 */ /* 0x000ee200000e0000 */
[----:B------:R-:W-:Y:S02]  /*3820*/  ISETP.GE.AND P2, PT, R250, c[0x0][0x1d4], PT ;  /* 0x00007500fa007a0c */ /* 0x000fe40003f46270 */
[----:B------:R-:W-:Y:S01]  /*3830*/  ISETP.GE.AND P0, PT, R251, c[0x0][0x1d4], PT ;  /* 0x00007500fb007a0c */ /* 0x000fe20003f06270 */
[----:B------:R-:W4:Y:S04]  /*3840*/  SHFL.IDX PT, R5, R4, 0x1, 0x181f ;  /* 0x00381f0004057f89 */ /* 0x000f2800000e0000 */
[----:B------:R-:W5:Y:S04]  /*3850*/  SHFL.IDX PT, R9, R0, 0x1, 0x181f ;  /* 0x00381f0000097f89 */ /* 0x000f6800000e0000 */
[----:B------:R-:W1:Y:S04]  /*3860*/  SHFL.IDX PT, R12, R4, 0x2, 0x181f ;  /* 0x00581f00040c7f89 */ /* 0x000e6800000e0000 */
[----:B------:R-:W2:Y:S01]  /*3870*/  SHFL.IDX PT, R13, R0, 0x2, 0x181f ;  /* 0x00581f00000d7f89 */ /* 0x000ea200000e0000 */
        /* <DEDUP_REMOVED lines=13> */
[----:B-1----:R-:W-:-:S02]  /*3950*/  IADD3 R6, P5, R12, R152, RZ ;  /* 0x000000980c067210 */ /* 0x002fc40007fbe0ff */
[----:B--2---:R-:W-:-:S03]  /*3960*/  IADD3 R2, P6, R12, R67, RZ ;  /* 0x000000430c027210 */ /* 0x004fc60007fde0ff */
[C---:B------:R-:W-:Y:S02]  /*3970*/  IMAD.X R7, R13.reuse, 0x1, R65, P5 ;  /* 0x000000010d077824 */ /* 0x040fe400028e0641 */
[----:B------:R-:W-:Y:S01]  /*3980*/  IMAD.X R3, R13, 0x1, R64, P6 ;  /* 0x000000010d037824 */ /* 0x000fe200030e0640 */
[----:B----4-:R3:W1:Y:S04]  /*3990*/  SHFL.IDX PT, R8, R0, 0x3, 0x181f ;  /* 0x00781f0000087f89 */ /* 0x01066800000e0000 */
[----:B------:R3:W2:Y:S04]  /*39a0*/  SHFL.IDX PT, R0, R4, 0x3, 0x181f ;  /* 0x00781f0004007f89 */ /* 0x0006a800000e0000 */
[----:B------:R3:W-:Y:S04]  /*39b0*/  LDGSTS.E.BYPASS.LTC128B.128 [R247+0x5100], [R2.64], !P2 ;  /* 0x0510000002f77fae */ /* 0x0007e8000d101d46 */
[----:B------:R4:W-:Y:S02]  /*39c0*/  LDGSTS.E.BYPASS.LTC128B.128 [R247+0x7100], [R6.64], !P0 ;  /* 0x0710000006f77fae */ /* 0x0009e4000c101d46 */
[----:B----4-:R-:W-:-:S04]  /*39d0*/  SEL R6, RZ, 0x10, P2 ;  /* 0x00000010ff067807 */ /* 0x010fc80001000000 */
.L_x_1736:
[----:B-123--:R-:W-:Y:S02]  /*39e0*/  IADD3 R2, -R6, 0x10, RZ ;  /* 0x0000001006027810 */ /* 0x00efe40007ffe1ff */
[----:B------:R-:W-:-:S02]  /*39f0*/  IADD3 R3, -R5, 0x10, RZ ;  /* 0x0000001005037810 */ /* 0x000fc40007ffe1ff */
[----:B------:R-:W-:Y:S02]  /*3a00*/  LOP3.LUT R2, R2, 0xf, RZ, 0xc0, !PT ;  /* 0x0000000f02027812 */ /* 0x000fe400078ec0ff */
[----:B------:R-:W-:Y:S02]  /*3a10*/  ISETP.NE.U32.AND P6, PT, R6, RZ, PT ;  /* 0x000000ff0600720c */ /* 0x000fe40003fc5070 */
[----:B------:R-:W-:Y:S02]  /*3a20*/  IADD3 R4, P2, P0, R2, R0, R67 ;  /* 0x0000000002047210 */ /* 0x000fe4000785e043 */
        /* <DEDUP_REMOVED lines=10> */
.L_x_1644:
[----:B------:R-:W-:Y:S05]  /*3ad0*/  BSYNC B0 ;  /* 0x0000000000007941 */ /* 0x000fea0003800000 */
.L_x_1643:
[----:B-1----:R-:W2:Y:S04]  /*3ae0*/  LDL R3, [R1+0x44] ;  /* 0x0000440001037983 */ /* 0x002ea80000100800 */
[----:B------:R-:W2:Y:S04]  /*3af0*/  LDL R0, [R1+0x54] ;  /* 0x0000540001007983 */ /* 0x000ea80000100800 */
[----:B------:R-:W3:Y:S01]  /*3b00*/  LDL R6, [R1+0x50] ;  /* 0x0000500001067983 */ /* 0x000ee20000100800 */
[----:B------:R-:W-:Y:S02]  /*3b10*/  MOV R2, 0xffffffc0 ;  /* 0xffffffc000027802 */ /* 0x000fe40000000f00 */
[----:B------:R-:W-:Y:S01]  /*3b20*/  MOV R4, c[0x0][0x2ac] ;  /* 0x0000ab0000047a02 */ /* 0x000fe20000000f00 */
[----:B------:R-:W0:Y:S02]  /*3b30*/  LDGDEPBAR ;  /* 0x00000000000079af */ /* 0x000e240000000000 */
[----:B------:R-:W-:-:S04]  /*3b40*/  IMAD R2, R224, R2, 0x41 ;  /* 0x00000041e0027424 */ /* 0x000fc800078e0202 */
[----:B------:R-:W-:Y:S01]  /*3b50*/  IMAD R2, R4, c[0x0][0x1d0], R2 ;  /* 0x0000740004027a24 */ /* 0x000fe200078e0202 */
[----:B--2---:R-:W-:Y:S02]  /*3b60*/  IADD3 R0, R0, R3, RZ ;  /* 0x0000000300007210 */ /* 0x004fe40007ffe0ff */
[----:B---3--:R-:W-:-:S03]  /*3b70*/  IADD3 R5, -R6, R66, RZ ;  /* 0x0000004206057210 */ /* 0x008fc60007ffe1ff */
[----:B------:R-:W-:Y:S01]  /*3b80*/  @P4 IMAD.HI.U32 R3, R0, c[0x0][0x2c8], RZ ;  /* 0x0000b20000034a27 */ /* 0x000fe200078e00ff */
[----:B------:R-:W-:-:S04]  /*3b90*/  IADD3 R4, R2, -c[0x0][0x168], -R6 ;  /* 0x80005a0002047a10 */ /* 0x000fc80007ffe806 */
[----:B------:R-:W-:Y:S01]  /*3ba0*/  @P4 SHF.R.U32.HI R0, RZ, c[0x0][0x2cc], R3 ;  /* 0x0000b300ff004a19 */ /* 0x000fe20000011603 */
[----:B------:R-:W-:Y:S05]  /*3bb0*/  BRA.DIV ~URZ, `(.L_x_1647) ;  /* 0x0000f8227f007947 */ /* 0x000fea000b800000 */
[----:B------:R1:W2:Y:S02]  /*3bc0*/  SHFL.IDX PT, R2, R0, RZ, 0x1c1f ;  /* 0x001c1fff00027589 */ /* 0x0002a400000e0000 */
.L_x_1737:
        /* <DEDUP_REMOVED lines=33> */
[----:B------:R-:W-:Y:S01]  /*3de0*/  FSEL R150, R29, -INF , P0 ;  /* 0xff8000001d967808 */ /* 0x000fe20000000000 */
[----:B------:R-:W-:Y:S05]  /*3df0*/  BRA.DIV ~URZ, `(.L_x_1648) ;  /* 0x0000f6527f007947 */ /* 0x000fea000b800000 */
[----:B------:R-:W2:Y:S04]  /*3e00*/  SHFL.IDX PT, R3, R0, 0x1, 0x1c1f ;  /* 0x003c1f0000037f89 */ /* 0x000ea800000e0000 */
[----:B------:R-:W3:Y:S04]  /*3e10*/  SHFL.IDX PT, R2, R0, 0x2, 0x1c1f ;  /* 0x005c1f0000027f89 */ /* 0x000ee800000e0000 */
[----:B-1----:R-:W1:Y:S01]  /*3e20*/  SHFL.IDX PT, R0, R0, 0x3, 0x1c1f ;  /* 0x007c1f0000007f89 */ /* 0x002e6200000e0000 */
[----:B--2---:R-:W-:-:S02]  /*3e30*/  IMAD.IADD R3, R4, 0x1, R3 ;  /* 0x0000000104037824 */ /* 0x004fc400078e0203 */
[----:B---3--:R-:W-:-:S03]  /*3e40*/  IMAD.IADD R2, R4, 0x1, R2 ;  /* 0x0000000104027824 */ /* 0x008fc600078e0202 */
[----:B------:R-:W-:Y:S01]  /*3e50*/  IMNMX R3, R5, R3, PT ;  /* 0x0000000305037217 */ /* 0x000fe20003800200 */
[----:B-1----:R-:W-:-:S03]  /*3e60*/  IMAD.IADD R0, R4, 0x1, R0 ;  /* 0x0000000104007824 */ /* 0x002fc600078e0200 */
[C---:B------:R-:W-:Y:S02]  /*3e70*/  ISETP.GT.AND P0, PT, R3.reuse, 0x9, PT ;  /* 0x000000090300780c */ /* 0x040fe40003f04270 */
[----:B------:R-:W-:Y:S02]  /*3e80*/  ISETP.GT.AND P2, PT, R3, 0x8, PT ;  /* 0x000000080300780c */ /* 0x000fe40003f44270 */
[----:B------:R-:W-:Y:S02]  /*3e90*/  FSEL R16, R59, -INF , P0 ;  /* 0xff8000003b107808 */ /* 0x000fe40000000000 */
[----:B------:R-:W-:Y:S02]  /*3ea0*/  ISETP.GT.AND P0, PT, R3, 0x19, PT ;  /* 0x000000190300780c */ /* 0x000fe40003f04270 */
[----:B------:R-:W-:Y:S02]  /*3eb0*/  IMNMX R2, R5, R2, PT ;  /* 0x0000000205027217 */ /* 0x000fe40003800200 */
[----:B------:R-:W-:-:S02]  /*3ec0*/  FSEL R26, R51, -INF , P0 ;  /* 0xff800000331a7808 */ /* 0x000fc40000000000 */
[C---:B------:R-:W-:Y:S02]  /*3ed0*/  ISETP.GT.AND P0, PT, R3.reuse, 0x29, PT ;  /* 0x000000290300780c */ /* 0x040fe40003f04270 */
[----:B------:R-:W-:Y:S02]  /*3ee0*/  ISETP.GT.AND P5, PT, R3, 0x1, PT ;  /* 0x000000010300780c */ /* 0x000fe40003fa4270 */
[----:B------:R-:W-:Y:S02]  /*3ef0*/  FSEL R146, R39, -INF , P0 ;  /* 0xff80000027927808 */ /* 0x000fe40000000000 */
[----:B------:R-:W-:Y:S02]  /*3f00*/  ISETP.GT.AND P0, PT, R3, 0x31, PT ;  /* 0x000000310300780c */ /* 0x000fe40003f04270 */
[----:B------:R-:W-:Y:S02]  /*3f10*/  FSEL R14, R58, -INF , P2 ;  /* 0xff8000003a0e7808 */ /* 0x000fe40001000000 */
[----:B------:R-:W-:-:S02]  /*3f20*/  FSEL R141, R35, -INF , P0 ;  /* 0xff800000238d7808 */ /* 0x000fc40000000000 */
[----:B------:R-:W-:Y:S02]  /*3f30*/  ISETP.GT.AND P2, PT, R3, 0x18, PT ;  /* 0x000000180300780c */ /* 0x000fe40003f44270 */
[----:B------:R-:W-:Y:S02]  /*3f40*/  ISETP.GT.AND P0, PT, R2, RZ, PT ;  /* 0x000000ff0200720c */ /* 0x000fe40003f04270 */
[----:B------:R-:W-:Y:S02]  /*3f50*/  IMNMX R0, R5, R0, PT ;  /* 0x0000000005007217 */ /* 0x000fe40003800200 */
[----:B------:R-:W-:Y:S02]  /*3f60*/  FSEL R10, R63, -INF , P5 ;  /* 0xff8000003f0a7808 */ /* 0x000fe40002800000 */
[----:B------:R-:W-:Y:S02]  /*3f70*/  ISETP.GT.AND P5, PT, R3, 0x11, PT ;  /* 0x000000110300780c */ /* 0x000fe40003fa4270 */
[----:B------:R-:W-:-:S02]  /*3f80*/  FSEL R25, R50, -INF , P2 ;  /* 0xff80000032197808 */ /* 0x000fc40001000000 */
[----:B------:R-:W-:Y:S02]  /*3f90*/  FSEL R22, R100, -INF , P0 ;  /* 0xff80000064167808 */ /* 0x000fe40000000000 */
[----:B------:R-:W-:Y:S02]  /*3fa0*/  ISETP.GT.AND P2, PT, R3, 0x28, PT ;  /* 0x000000280300780c */ /* 0x000fe40003f44270 */
[----:B------:R-:W-:Y:S02]  /*3fb0*/  ISETP.GT.AND P0, PT, R0, 0x1, PT ;  /* 0x000000010000780c */ /* 0x000fe40003f04270 */
[----:B------:R-:W-:Y:S02]  /*3fc0*/  FSEL R21, R55, -INF , P5 ;  /* 0xff80000037157808 */ /* 0x000fe40002800000 */
[----:B------:R-:W-:Y:S02]  /*3fd0*/  ISETP.GT.AND P5, PT, R3, 0x21, PT ;  /* 0x000000210300780c */ /* 0x000fe40003fa4270 */
[----:B------:R-:W-:-:S02]  /*3fe0*/  FSEL R147, R38, -INF , P2 ;  /* 0xff80000026937808 */ /* 0x000fc40001000000 */
[----:B------:R-:W-:Y:S02]  /*3ff0*/  FSEL R27, R103, -INF , P0 ;  /* 0xff800000671b7808 */ /* 0x000fe40000000000 */
[----:B------:R-:W-:Y:S02]  /*4000*/  ISETP.GT.AND P2, PT, R3, 0x39, PT ;  /* 0x000000390300780c */ /* 0x000fe40003f44270 */
[----:B------:R-:W-:Y:S02]  /*4010*/  ISETP.GT.AND P0, PT, R2, 0x9, PT ;  /* 0x000000090200780c */ /* 0x000fe40003f04270 */
[----:B------:R-:W-:Y:S02]  /*4020*/  FSEL R148, R43, -INF , P5 ;  /* 0xff8000002b947808 */ /* 0x000fe40002800000 */
[C---:B------:R-:W-:Y:S02]  /*4030*/  ISETP.GT.AND P6, PT, R3.reuse, RZ, PT ;  /* 0x000000ff0300720c */ /* 0x040fe40003fc4270 */
[----:B------:R-:W-:-:S02]  /*4040*/  ISETP.GT.AND P5, PT, R3, 0x38, PT ;  /* 0x000000380300780c */ /* 0x000fc40003fa4270 */
[----:B------:R-:W-:Y:S02]  /*4050*/  FSEL R130, R31, -INF , P2 ;  /* 0xff8000001f827808 */ /* 0x000fe40001000000 */
[----:B------:R-:W-:Y:S02]  /*4060*/  FSEL R29, R97, -INF , P0 ;  /* 0xff800000611d7808 */ /* 0x000fe40000000000 */
[C---:B------:R-:W-:Y:S02]  /*4070*/  ISETP.GT.AND P2, PT, R2.reuse, 0x1, PT ;  /* 0x000000010200780c */ /* 0x040fe40003f44270 */
[----:B------:R-:W-:Y:S02]  /*4080*/  ISETP.GT.AND P0, PT, R2, 0x10, PT ;  /* 0x000000100200780c */ /* 0x000fe40003f04270 */
[----:B------:R-:W-:Y:S02]  /*4090*/  FSEL R9, R62, -INF , P6 ;  /* 0xff8000003e097808 */ /* 0x000fe40003000000 */
[----:B------:R-:W-:-:S02]  /*40a0*/  FSEL R139, R30, -INF , P5 ;  /* 0xff8000001e8b7808 */ /* 0x000fc40002800000 */
[----:B------:R-:W-:Y:S02]  /*40b0*/  ISETP.GT.AND P6, PT, R3, 0x10, PT ;  /* 0x000000100300780c */ /* 0x000fe40003fc4270 */
[----:B------:R-:W-:Y:S02]  /*40c0*/  FSEL R24, R101, -INF , P2 ;  /* 0xff80000065187808 */ /* 0x000fe40001000000 */
[----:B------:R-:W-:Y:S02]  /*40d0*/  FSEL R30, R92, -INF , P0 ;  /* 0xff8000005c1e7808 */ /* 0x000fe40000000000 */
[----:B------:R-:W-:Y:S02]  /*40e0*/  ISETP.GT.AND P5, PT, R0, RZ, PT ;  /* 0x000000ff0000720c */ /* 0x000fe40003fa4270 */
[----:B------:R-:W-:Y:S02]  /*40f0*/  ISETP.GT.AND P2, PT, R2, 0x8, PT ;  /* 0x000000080200780c */ /* 0x000fe40003f44270 */
[----:B------:R-:W-:-:S02]  /*4100*/  ISETP.GT.AND P0, PT, R0, 0x11, PT ;  /* 0x000000110000780c */ /* 0x000fc40003f04270 */
[----:B------:R-:W-:Y:S02]  /*4110*/  FSEL R17, R54, -INF , P6 ;  /* 0xff80000036117808 */ /* 0x000fe40003000000 */
[----:B------:R-:W-:Y:S02]  /*4120*/  ISETP.GT.AND P6, PT, R3, 0x20, PT ;  /* 0x000000200300780c */ /* 0x000fe40003fc4270 */
[----:B------:R-:W-:Y:S02]  /*4130*/  FSEL R19, R102, -INF , P5 ;  /* 0xff80000066137808 */ /* 0x000fe40002800000 */
[----:B------:R-:W-:Y:S02]  /*4140*/  FSEL R28, R96, -INF , P2 ;  /* 0xff800000601c7808 */ /* 0x000fe40001000000 */
[----:B------:R-:W-:Y:S02]  /*4150*/  FSEL R37, R95, -INF , P0 ;  /* 0xff8000005f257808 */ /* 0x000fe40000000000 */
[----:B------:R-:W-:-:S02]  /*4160*/  ISETP.GT.AND P5, PT, R0, 0x8, PT ;  /* 0x000000080000780c */ /* 0x000fc40003fa4270 */
[----:B------:R-:W-:Y:S02]  /*4170*/  ISETP.GT.AND P2, PT, R0, 0x9, PT ;  /* 0x000000090000780c */ /* 0x000fe40003f44270 */
[----:B------:R-:W-:Y:S02]  /*4180*/  ISETP.GT.AND P0, PT, R2, 0x19, PT ;  /* 0x000000190200780c */ /* 0x000fe40003f04270 */
[----:B------:R-:W-:Y:S02]  /*4190*/  FSEL R149, R42, -INF , P6 ;  /* 0xff8000002a957808 */ /* 0x000fe40003000000 */
[----:B------:R-:W-:Y:S02]  /*41a0*/  ISETP.GT.AND P6, PT, R3, 0x30, PT ;  /* 0x000000300300780c */ /* 0x000fe40003fc4270 */
[----:B------:R-:W-:Y:S02]  /*41b0*/  FSEL R32, R98, -INF , P5 ;  /* 0xff80000062207808 */ /* 0x000fe40002800000 */
[----:B------:R-:W-:-:S02]  /*41c0*/  FSEL R33, R99, -INF , P2 ;  /* 0xff80000063217808 */ /* 0x000fc40001000000 */
[----:B------:R-:W-:Y:S02]  /*41d0*/  FSEL R36, R89, -INF , P0 ;  /* 0xff80000059247808 */ /* 0x000fe40000000000 */
[----:B------:R-:W-:Y:S02]  /*41e0*/  ISETP.GT.AND P5, PT, R2, 0x11, PT ;  /* 0x000000110200780c */ /* 0x000fe40003fa4270 */
[C---:B------:R-:W-:Y:S02]  /*41f0*/  ISETP.GT.AND P2, PT, R0.reuse, 0x10, PT ;  /* 0x000000100000780c */ /* 0x040fe40003f44270 */
[----:B------:R-:W-:Y:S02]  /*4200*/  ISETP.GT.AND P0, PT, R0, 0x18, PT ;  /* 0x000000180000780c */ /* 0x000fe40003f04270 */
[----:B------:R-:W-:Y:S02]  /*4210*/  FSEL R145, R34, -INF , P6 ;  /* 0xff80000022917808 */ /* 0x000fe40003000000 */
[----:B------:R-:W-:-:S02]  /*4220*/  FSEL R31, R93, -INF , P5 ;  /* 0xff8000005d1f7808 */ /* 0x000fc40002800000 */
[----:B------:R-:W-:Y:S02]  /*4230*/  FSEL R34, R94, -INF , P2 ;  /* 0xff8000005e227808 */ /* 0x000fe40001000000 */
[----:B------:R-:W-:Y:S02]  /*4240*/  FSEL R38, R90, -INF , P0 ;  /* 0xff8000005a267808 */ /* 0x000fe40000000000 */
[C---:B------:R-:W-:Y:S02]  /*4250*/  ISETP.GT.AND P5, PT, R2.reuse, 0x18, PT ;  /* 0x000000180200780c */ /* 0x040fe40003fa4270 */
[----:B------:R-:W-:Y:S02]  /*4260*/  ISETP.GT.AND P2, PT, R2, 0x20, PT ;  /* 0x000000200200780c */ /* 0x000fe40003f44270 */
[----:B------:R-:W-:Y:S02]  /*4270*/  ISETP.GT.AND P0, PT, R0, 0x21, PT ;  /* 0x000000210000780c */ /* 0x000fe40003f04270 */
[----:B------:R-:W-:-:S02]  /*4280*/  FSEL R35, R88, -INF , P5 ;  /* 0xff80000058237808 */ /* 0x000fc40002800000 */
[----:B------:R-:W-:Y:S02]  /*4290*/  FSEL R129, R84, -INF , P2 ;  /* 0xff80000054817808 */ /* 0x000fe40001000000 */
[----:B------:R-:W-:Y:S02]  /*42a0*/  FSEL R124, R87, -INF , P0 ;  /* 0xff800000577c7808 */ /* 0x000fe40000000000 */
[C---:B------:R-:W-:Y:S02]  /*42b0*/  ISETP.GT.AND P5, PT, R0.reuse, 0x19, PT ;  /* 0x000000190000780c */ /* 0x040fe40003fa4270 */
[----:B------:R-:W-:Y:S02]  /*42c0*/  ISETP.GT.AND P2, PT, R0, 0x20, PT ;  /* 0x000000200000780c */ /* 0x000fe40003f44270 */
        /* <DEDUP_REMOVED lines=10> */
[----:B------:R-:W-:Y:S02]  /*4370*/  FMNMX.FTZ R3, R7, R8, !PT ;  /* 0x0000000807037209 */ /* 0x000fe40007810000 */
[----:B------:R-:W-:Y:S02]  /*4380*/  FSEL R140, R80, -INF , P5 ;  /* 0xff800000508c7808 */ /* 0x000fe40002800000 */
[----:B------:R-:W-:Y:S02]  /*4390*/  FSEL R144, R81, -INF , P2 ;  /* 0xff80000051907808 */ /* 0x000fe40001000000 */
[----:B------:R-:W-:-:S02]  /*43a0*/  FSEL R126, R83, -INF , P0 ;  /* 0xff800000537e7808 */ /* 0x000fc40000000000 */
[C---:B------:R-:W-:Y:S02]  /*43b0*/  ISETP.GT.AND P5, PT, R2.reuse, 0x31, PT ;  /* 0x000000310200780c */ /* 0x040fe40003fa4270 */
[----:B------:R-:W-:Y:S02]  /*43c0*/  ISETP.GT.AND P2, PT, R2, 0x38, PT ;  /* 0x000000380200780c */ /* 0x000fe40003f44270 */
[----:B------:R-:W-:Y:S02]  /*43d0*/  FSEL R127, R82, -INF , P6 ;  /* 0xff800000527f7808 */ /* 0x000fe40003000000 */
[----:B------:R-:W-:Y:S02]  /*43e0*/  ISETP.GT.AND P0, PT, R0, 0x30, PT ;  /* 0x000000300000780c */ /* 0x000fe40003f04270 */
[----:B------:R-:W-:Y:S02]  /*43f0*/  ISETP.GT.AND P6, PT, R2, 0x39, PT ;  /* 0x000000390200780c */ /* 0x000fe40003fc4270 */
[----:B------:R-:W-:-:S02]  /*4400*/  FMNMX.FTZ R2, R11, R3, !PT ;  /* 0x000000030b027209 */ /* 0x000fc40007810000 */
[----:B------:R-:W-:Y:S02]  /*4410*/  FSEL R137, R77, -INF , P5 ;  /* 0xff8000004d897808 */ /* 0x000fe40002800000 */
[----:B------:R-:W-:Y:S02]  /*4420*/  FSEL R131, R68, -INF , P2 ;  /* 0xff80000044837808 */ /* 0x000fe40001000000 */
[----:B------:R-:W-:Y:S02]  /*4430*/  FSEL R125, R78, -INF , P0 ;  /* 0xff8000004e7d7808 */ /* 0x000fe40000000000 */
[C---:B------:R-:W-:Y:S02]  /*4440*/  ISETP.GT.AND P5, PT, R0.reuse, 0x31, PT ;  /* 0x000000310000780c */ /* 0x040fe40003fa4270 */
[C---:B------:R-:W-:Y:S02]  /*4450*/  ISETP.GT.AND P2, PT, R0.reuse, 0x38, PT ;  /* 0x000000380000780c */ /* 0x040fe40003f44270 */
[----:B------:R-:W-:-:S02]  /*4460*/  ISETP.GT.AND P0, PT, R0, 0x39, PT ;  /* 0x000000390000780c */ /* 0x000fc40003f04270 */
        /* <DEDUP_REMOVED lines=52> */
[----:B------:R-:W-:Y:S02]  /*47b0*/  FSEL R121, R70, -INF , P2 ;  /* 0xff80000046797808 */ /* 0x000fe40001000000 */
[----:B------:R-:W-:-:S02]  /*47c0*/  FMNMX.FTZ R0, R151, R0, !PT ;  /* 0x0000000097007209 */ /* 0x000fc40007810000 */
[----:B------:R-:W-:Y:S02]  /*47d0*/  FMNMX.FTZ R135, R139, R135, !PT ;  /* 0x000000878b877209 */ /* 0x000fe40007810000 */
[----:B------:R-:W-:Y:S02]  /*47e0*/  FMNMX.FTZ R3, R122, R3, !PT ;  /* 0x000000037a037209 */ /* 0x000fe40007810000 */
[----:B------:R-:W-:Y:S02]  /*47f0*/  FMNMX.FTZ R134, R128, R2, !PT ;  /* 0x0000000280867209 */ /* 0x000fe40007810000 */
[----:B------:R-:W-:Y:S02]  /*4800*/  FMNMX.FTZ R0, R150, R0, !PT ;  /* 0x0000000096007209 */ /* 0x000fe40007810000 */
[----:B------:R-:W-:Y:S01]  /*4810*/  FMNMX.FTZ R135, R130, R135, !PT ;  /* 0x0000008782877209 */ /* 0x000fe20007810000 */
[----:B------:R-:W1:Y:S01]  /*4820*/  SHFL.BFLY PT, R5, R134, 0x2, 0x1f ;  /* 0x0c401f0086057f89 */ /* 0x000e6200000e0000 */
[----:B------:R-:W-:-:S02]  /*4830*/  FSEL R120, R71, -INF , P0 ;  /* 0xff80000047787808 */ /* 0x000fc40000000000 */
[----:B------:R-:W-:Y:S01]  /*4840*/  FMNMX.FTZ R2, R121, R3, !PT ;  /* 0x0000000379027209 */ /* 0x000fe20007810000 */
[----:B------:R-:W2:Y:S03]  /*4850*/  SHFL.BFLY PT, R4, R0, 0x2, 0x1f ;  /* 0x0c401f0000047f89 */ /* 0x000ea600000e0000 */
[----:B------:R-:W-:Y:S01]  /*4860*/  FMNMX.FTZ R2, R120, R2, !PT ;  /* 0x0000000278027209 */ /* 0x000fe20007810000 */
[----:B------:R-:W3:Y:S04]  /*4870*/  SHFL.BFLY PT, R3, R135, 0x2, 0x1f ;  /* 0x0c401f0087037f89 */ /* 0x000ee800000e0000 */
[----:B------:R-:W4:Y:S01]  /*4880*/  SHFL.BFLY PT, R6, R2, 0x2, 0x1f ;  /* 0x0c401f0002067f89 */ /* 0x000f2200000e0000 */
[----:B-1----:R-:W-:-:S02]  /*4890*/  FMNMX.FTZ R134, R134, R5, !PT ;  /* 0x0000000586867209 */ /* 0x002fc40007810000 */
[----:B--2---:R-:W-:-:S03]  /*48a0*/  FMNMX.FTZ R0, R4, R0, !PT ;  /* 0x0000000004007209 */ /* 0x004fc60007810000 */
[----:B------:R-:W1:Y:S01]  /*48b0*/  SHFL.BFLY PT, R4, R134, 0x1, 0x1f ;  /* 0x0c201f0086047f89 */ /* 0x000e6200000e0000 */
[----:B---3--:R-:W-:-:S03]  /*48c0*/  FMNMX.FTZ R135, R135, R3, !PT ;  /* 0x0000000387877209 */ /* 0x008fc60007810000 */
[----:B------:R-:W2:Y:S01]  /*48d0*/  SHFL.BFLY PT, R136, R0, 0x1, 0x1f ;  /* 0x0c201f0000887f89 */ /* 0x000ea200000e0000 */
[----:B----4-:R-:W-:-:S03]  /*48e0*/  FMNMX.FTZ R6, R2, R6, !PT ;  /* 0x0000000602067209 */ /* 0x010fc60007810000 */
[----:B------:R-:W3:Y:S04]  /*48f0*/  SHFL.BFLY PT, R3, R135, 0x1, 0x1f ;  /* 0x0c201f0087037f89 */ /* 0x000ee800000e0000 */
[----:B------:R4:W4:Y:S01]  /*4900*/  SHFL.BFLY PT, R133, R6, 0x1, 0x1f ;  /* 0x0c201f0006857f89 */ /* 0x00092200000e0000 */
[----:B-1----:R-:W-:Y:S02]  /*4910*/  FMNMX.FTZ R134, R134, R4, !PT ;  /* 0x0000000486867209 */ /* 0x002fe40007810000 */
[----:B--2---:R-:W-:Y:S02]  /*4920*/  FMNMX.FTZ R136, R0, R136, !PT ;  /* 0x0000008800887209 */ /* 0x004fe40007810000 */
[----:B---3--:R-:W-:-:S03]  /*4930*/  FMNMX.FTZ R135, R135, R3, !PT ;  /* 0x0000000387877209 */ /* 0x008fc60007810000 */
.L_x_1738:
[C---:B------:R-:W-:Y:S01]  /*4940*/  FMUL.FTZ R20, R136.reuse, c[0x0][0x2d0] ;  /* 0x0000b40088147a20 */ /* 0x040fe20000410000 */
[----:B------:R-:W-:Y:S01]  /*4950*/  FSETP.NEU.FTZ.AND P0, PT, R136, -INF , PT ;  /* 0xff8000008800780b */ /* 0x000fe20003f1d000 */
[----:B------:R-:W-:Y:S01]  /*4960*/  FMUL.FTZ R3, R135, c[0x0][0x2d0] ;  /* 0x0000b40087037a20 */ /* 0x000fe20000410000 */
[----:B----4-:R-:W-:Y:S01]  /*4970*/  FMNMX.FTZ R133, R133, R6, !PT ;  /* 0x0000000685857209 */ /* 0x010fe20007810000 */
[----:B------:R-:W-:Y:S01]  /*4980*/  WARPSYNC 0xffffffff ;  /* 0xffffffff00007948 */ /* 0x000fe20003800000 */
[----:B------:R-:W-:Y:S01]  /*4990*/  FSEL R20, R20, RZ, P0 ;  /* 0x000000ff14147208 */ /* 0x000fe20000000000 */
[----:B------:R-:W1:Y:S01]  /*49a0*/  LDSM.16.MT88.4 R68, [R237] ;  /* 0x00000000ed44783b */ /* 0x000e620000004200 */
[----:B------:R-:W-:-:S03]  /*49b0*/  FSETP.NEU.FTZ.AND P0, PT, R135, -INF , PT ;  /* 0xff8000008700780b */ /* 0x000fc60003f1d000 */
[--C-:B------:R-:W-:Y:S01]  /*49c0*/  FFMA.FTZ R0, R7, c[0x0][0x2d0], -R20.reuse ;  /* 0x0000b40007007a23 */ /* 0x100fe20000010814 */
[----:B------:R-:W-:Y:S01]  /*49d0*/  FSEL R3, R3, RZ, P0 ;  /* 0x000000ff03037208 */ /* 0x000fe20000000000 */
[--C-:B------:R-:W-:Y:S01]  /*49e0*/  FFMA.FTZ R2, R18, c[0x0][0x2d0], -R20.reuse ;  /* 0x0000b40012027a23 */ /* 0x100fe20000010814 */
[----:B------:R-:W-:Y:S01]  /*49f0*/  FSETP.NEU.FTZ.AND P0, PT, R134, -INF , PT ;  /* 0xff8000008600780b */ /* 0x000fe20003f1d000 */
[----:B------:R2:W-:Y:S01]  /*4a00*/  MUFU.EX2 R159, R0 ;  /* 0x00000000009f7308 */ /* 0x0005e20000000800 */
[----:B------:R-:W-:Y:S01]  /*4a10*/  LDSM.16.MT88.4 R64, [R237+0x800] ;  /* 0x00080000ed40783b */ /* 0x000fe20000004200 */
[--C-:B------:R-:W-:Y:S02]  /*4a20*/  FFMA.FTZ R4, R25, c[0x0][0x2d0], -R3.reuse ;  /* 0x0000b40019047a23 */ /* 0x100fe40000010803 */
[----:B------:R-:W-:Y:S01]  /*4a30*/  FFMA.FTZ R139, R139, c[0x0][0x2d0], -R3 ;  /* 0x0000b4008b8b7a23 */ /* 0x000fe20000010803 */
[----:B------:R-:W-:Y:S03]  /*4a40*/  LDSM.16.MT88.4 R84, [R239] ;  /* 0x00000000ef54783b */ /* 0x000fe60000004200 */
[----:B------:R3:W-:Y:S01]  /*4a50*/  MUFU.EX2 R61, R2 ;  /* 0x00000002003d7308 */ /* 0x0007e20000000800 */
[----:B------:R-:W4:Y:S04]  /*4a60*/  LDSM.16.MT88.4 R92, [R238] ;  /* 0x00000000ee5c783b */ /* 0x000f280000004200 */
[----:B------:R-:W-:Y:S01]  /*4a70*/  LDSM.16.MT88.4 R104, [R239+0x2000] ;  /* 0x00200000ef68783b */ /* 0x000fe20000004200 */
[----:B--2---:R-:W-:-:S02]  /*4a80*/  FFMA.FTZ R0, R8, c[0x0][0x2d0], -R20 ;  /* 0x0000b40008007a23 */ /* 0x004fc40000010814 */
[----:B------:R2:W-:Y:S01]  /*4a90*/  MUFU.EX2 R60, R4 ;  /* 0x00000004003c7308 */ /* 0x0005e20000000800 */
[----:B------:R-:W5:Y:S04]  /*4aa0*/  LDSM.16.MT88.4 R72, [R236+0x2000] ;  /* 0x00200000ec48783b */ /* 0x000f680000004200 */
[----:B------:R-:W1:Y:S01]  /*4ab0*/  LDSM.16.MT88.4 R80, [R237+0x2000] ;  /* 0x00200000ed50783b */ /* 0x000e620000004200 */
[----:B---3--:R-:W-:Y:S02]  /*4ac0*/  FMUL.FTZ R2, R134, c[0x0][0x2d0] ;  /* 0x0000b40086027a20 */ /* 0x008fe40000410000 */
[----:B------:R3:W-:Y:S01]  /*4ad0*/  MUFU.EX2 R158, R0 ;  /* 0x00000000009e7308 */ /* 0x0007e20000000800 */
[----:B------:R-:W-:Y:S02]  /*4ae0*/  LDSM.16.MT88.4 R76, [R238+0x800] ;  /* 0x00080000ee4c783b */ /* 0x000fe40000004200 */
[----:B------:R-:W-:-:S02]  /*4af0*/  FSEL R2, R2, RZ, P0 ;  /* 0x000000ff02027208 */ /* 0x000fc40000000000 */
[----:B------:R-:W-:Y:S01]  /*4b00*/  LDSM.16.MT88.4 R116, [R238+0x2000] ;  /* 0x00200000ee74783b */ /* 0x000fe20000004200 */
[----:B------:R-:W-:Y:S02]  /*4b10*/  FSETP.NEU.FTZ.AND P0, PT, R133, -INF , PT ;  /* 0xff8000008500780b */ /* 0x000fe40003f1d000 */
[--C-:B--2---:R-:W-:Y:S02]  /*4b20*/  FFMA.FTZ R4, R35, c[0x0][0x2d0], -R2.reuse ;  /* 0x0000b40023047a23 */ /* 0x104fe40000010802 */
[--C-:B------:R-:W-:Y:S02]  /*4b30*/  FFMA.FTZ R131, R131, c[0x0][0x2d0], -R2.reuse ;  /* 0x0000b40083837a23 */ /* 0x100fe40000010802 */
[----:B------:R2:W-:Y:S01]  /*4b40*/  MUFU.EX2 R59, R4 ;  /* 0x00000004003b7308 */ /* 0x0005e20000000800 */
[----:B------:R-:W-:Y:S02]  /*4b50*/  FFMA.FTZ R128, R128, c[0x0][0x2d0], -R2 ;  /* 0x0000b40080807a23 */ /* 0x000fe40000010802 */
[----:B---3--:R-:W-:-:S05]  /*4b60*/  FFMA.FTZ R0, R11, c[0x0][0x2d0], -R20 ;  /* 0x0000b4000b007a23 */ /* 0x008fca0000010814 */
[----:B------:R3:W-:Y:S01]  /*4b70*/  MUFU.EX2 R180, R0 ;  /* 0x0000000000b47308 */ /* 0x0007e20000000800 */
[----:B--2---:R-:W-:-:S07]  /*4b80*/  FFMA.FTZ R4, R36, c[0x0][0x2d0], -R2 ;  /* 0x0000b40024047a23 */ /* 0x004fce0000010802 */
[----:B------:R-:W2:Y:S01]  /*4b90*/  MUFU.EX2 R58, R4 ;  /* 0x00000004003a7308 */ /* 0x000ea20000000800 */
[----:B---3--:R-:W-:-:S07]  /*4ba0*/  FFMA.FTZ R0, R12, c[0x0][0x2d0], -R20 ;  /* 0x0000b4000c007a23 */ /* 0x008fce0000010814 */
[----:B------:R3:W1:Y:S01]  /*4bb0*/  MUFU.EX2 R245, R0 ;  /* 0x0000000000f57308 */ /* 0x0006620000000800 */
[----:B--2---:R-:W-:Y:S01]  /*4bc0*/  F2FP.BF16.PACK_AB R6, R58, R59 ;  /* 0x0000003b3a06723e */ /* 0x004fe200000010ff */
[----:B---3--:R-:W-:Y:S01]  /*4bd0*/  FFMA.FTZ R0, R13, c[0x0][0x2d0], -R20 ;  /* 0x0000b4000d007a23 */ /* 0x008fe20000010814 */
[----:B-1----:R-:W-:-:S05]  /*4be0*/  F2FP.BF16.PACK_AB R18, R245, R180 ;  /* 0x000000b4f512723e */ /* 0x002fca00000010ff */
[----:B------:R1:W-:Y:S02]  /*4bf0*/  MUFU.EX2 R248, R0 ;  /* 0x0000000000f87308 */ /* 0x0003e40000000800 */
[----:B-1----:R-:W-:-:S06]  /*4c00*/  FFMA.FTZ R0, R15, c[0x0][0x2d0], -R20 ;  /* 0x0000b4000f007a23 */ /* 0x002fcc0000010814 */
[----:B------:R1:W2:Y:S02]  /*4c10*/  MUFU.EX2 R252, R0 ;  /* 0x0000000000fc7308 */ /* 0x0002a40000000800 */
[----:B-1----:R-:W-:Y:S01]  /*4c20*/  FFMA.FTZ R0, R23, c[0x0][0x2d0], -R20 ;  /* 0x0000b40017007a23 */ /* 0x002fe20000010814 */
[----:B--2---:R-:W-:-:S05]  /*4c30*/  F2FP.BF16.PACK_AB R8, R252, R248 ;  /* 0x000000f8fc08723e */ /* 0x004fca00000010ff */
[----:B------:R1:W2:Y:S02]  /*4c40*/  MUFU.EX2 R88, R0 ;  /* 0x0000000000587308 */ /* 0x0002a40000000800 */
[----:B-1----:R-:W-:-:S06]  /*4c50*/  FFMA.FTZ R0, R9, c[0x0][0x2d0], -R3 ;  /* 0x0000b40009007a23 */ /* 0x002fcc0000010803 */
[----:B------:R1:W-:Y:S02]  /*4c60*/  MUFU.EX2 R143, R0 ;  /* 0x00000000008f7308 */ /* 0x0003e40000000800 */
[----:B-1----:R-:W-:Y:S01]  /*4c70*/  FFMA.FTZ R0, R10, c[0x0][0x2d0], -R3 ;  /* 0x0000b4000a007a23 */ /* 0x002fe20000010803 */
[----:B--2---:R-:W-:-:S05]  /*4c80*/  F2FP.BF16.PACK_AB R10, R88, R61 ;  /* 0x0000003d580a723e */ /* 0x004fca00000010ff */
[----:B------:R1:W2:Y:S02]  /*4c90*/  MUFU.EX2 R23, R0 ;  /* 0x0000000000177308 */ /* 0x0002a40000000800 */
[----:B-1----:R-:W-:-:S06]  /*4ca0*/  FFMA.FTZ R0, R14, c[0x0][0x2d0], -R3 ;  /* 0x0000b4000e007a23 */ /* 0x002fcc0000010803 */
[----:B------:R1:W-:Y:S02]  /*4cb0*/  MUFU.EX2 R225, R0 ;  /* 0x0000000000e17308 */ /* 0x0003e40000000800 */
[----:B-1----:R-:W-:Y:S01]  /*4cc0*/  FFMA.FTZ R0, R16, c[0x0][0x2d0], -R3 ;  /* 0x0000b40010007a23 */ /* 0x002fe20000010803 */
[----:B------:R-:W-:-:S05]  /*4cd0*/  F2FP.BF16.PACK_AB R16, R158, R159 ;  /* 0x0000009f9e10723e */ /* 0x000fca00000010ff */
[----:B------:R1:W-:Y:S02]  /*4ce0*/  MUFU.EX2 R226, R0 ;  /* 0x0000000000e27308 */ /* 0x0003e40000000800 */
[----:B-1----:R-:W-:Y:S01]  /*4cf0*/  FFMA.FTZ R0, R17, c[0x0][0x2d0], -R3 ;  /* 0x0000b40011007a23 */ /* 0x002fe20000010803 */
[----:B--2---:R-:W-:-:S05]  /*4d00*/  F2FP.BF16.PACK_AB R17, R23, R143 ;  /* 0x0000008f1711723e */ /* 0x004fca00000010ff */
[----:B------:R1:W-:Y:S02]  /*4d10*/  MUFU.EX2 R227, R0 ;  /* 0x0000000000e37308 */ /* 0x0003e40000000800 */
[----:B-1----:R-:W-:-:S06]  /*4d20*/  FFMA.FTZ R0, R21, c[0x0][0x2d0], -R3 ;  /* 0x0000b40015007a23 */ /* 0x002fcc0000010803 */
        /* <DEDUP_REMOVED lines=16> */
[----:B-1----:R-:W-:Y:S02]  /*4e30*/  FFMA.FTZ R0, R31, c[0x0][0x2d0], -R2 ;  /* 0x0000b4001f007a23 */ /* 0x002fe40000010802 */
[----:B------:R-:W1:Y:S04]  /*4e40*/  LDSM.16.MT88.4 R28, [R236] ;  /* 0x00000000ec1c783b */ /* 0x000e680000004200 */
[----:B------:R2:W-:Y:S02]  /*4e50*/  MUFU.EX2 R41, R0 ;  /* 0x0000000000297308 */ /* 0x0005e40000000800 */
[----:B--2---:R-:W-:-:S05]  /*4e60*/  FMUL.FTZ R0, R133, c[0x0][0x2d0] ;  /* 0x0000b40085007a20 */ /* 0x004fca0000410000 */
[----:B------:R-:W-:-:S05]  /*4e70*/  FSEL R0, R0, RZ, P0 ;  /* 0x000000ff00007208 */ /* 0x000fca0000000000 */
[--C-:B------:R-:W-:Y:S01]  /*4e80*/  FFMA.FTZ R4, R19, c[0x0][0x2d0], -R0.reuse ;  /* 0x0000b40013047a23 */ /* 0x100fe20000010800 */
[----:B------:R-:W-:Y:S01]  /*4e90*/  F2FP.BF16.PACK_AB R19, R226, R225 ;  /* 0x000000e1e213723e */ /* 0x000fe200000010ff */
[--C-:B------:R-:W-:Y:S02]  /*4ea0*/  FFMA.FTZ R125, R125, c[0x0][0x2d0], -R0.reuse ;  /* 0x0000b4007d7d7a23 */ /* 0x100fe40000010800 */
[----:B------:R2:W-:Y:S04]  /*4eb0*/  MUFU.EX2 R182, R4 ;  /* 0x0000000400b67308 */ /* 0x0005e80000000800 */
[C---:B------:R-:W-:Y:S08]  /*4ec0*/  HMMA.16816.F32.BF16 R44, R16.reuse, R68, RZ ;  /* 0x00000044102c723c */ /* 0x040ff000000418ff */
[----:B----4-:R-:W-:Y:S01]  /*4ed0*/  HMMA.16816.F32.BF16 R52, R16, R92, RZ ;  /* 0x0000005c1034723c */ /* 0x010fe200000418ff */
[----:B--2---:R-:W-:-:S02]  /*4ee0*/  FFMA.FTZ R4, R27, c[0x0][0x2d0], -R0 ;  /* 0x0000b4001b047a23 */ /* 0x004fc40000010800 */
[----:B------:R-:W2:Y:S02]  /*4ef0*/  LDSM.16.MT88.4 R24, [R236+0x800] ;  /* 0x00080000ec18783b */ /* 0x000ea40000004200 */
[----:B------:R3:W4:Y:S03]  /*4f00*/  MUFU.EX2 R181, R4 ;  /* 0x0000000400b57308 */ /* 0x0007260000000800 */
[C---:B-----5:R-:W-:Y:S08]  /*4f10*/  HMMA.16816.F32.BF16 R112, R16.reuse, R72, RZ ;  /* 0x000000481070723c */ /* 0x060ff000000418ff */
[----:B------:R-:W-:Y:S01]  /*4f20*/  HMMA.16816.F32.BF16 R108, R16, R80, RZ ;  /* 0x00000050106c723c */ /* 0x000fe200000418ff */
[----:B---3--:R-:W-:Y:S01]  /*4f30*/  FFMA.FTZ R4, R32, c[0x0][0x2d0], -R0 ;  /* 0x0000b40020047a23 */ /* 0x008fe20000010800 */
[----:B----4-:R-:W-:-:S03]  /*4f40*/  F2FP.BF16.PACK_AB R13, R181, R182 ;  /* 0x000000b6b50d723e */ /* 0x010fc600000010ff */
[----:B------:R3:W-:Y:S02]  /*4f50*/  MUFU.EX2 R183, R4 ;  /* 0x0000000400b77308 */ /* 0x0007e40000000800 */
[----:B---3--:R-:W-:-:S06]  /*4f60*/  FFMA.FTZ R4, R33, c[0x0][0x2d0], -R0 ;  /* 0x0000b40021047a23 */ /* 0x008fcc0000010800 */
[----:B------:R3:W4:Y:S02]  /*4f70*/  MUFU.EX2 R204, R4 ;  /* 0x0000000400cc7308 */ /* 0x0007240000000800 */
[----:B---3--:R-:W-:Y:S01]  /*4f80*/  FFMA.FTZ R4, R34, c[0x0][0x2d0], -R0 ;  /* 0x0000b40022047a23 */ /* 0x008fe20000010800 */
[----:B----4-:R-:W-:-:S05]  /*4f90*/  F2FP.BF16.PACK_AB R15, R204, R183 ;  /* 0x000000b7cc0f723e */ /* 0x010fca00000010ff */
[----:B------:R3:W-:Y:S02]  /*4fa0*/  MUFU.EX2 R132, R4 ;  /* 0x0000000400847308 */ /* 0x0007e40000000800 */
[C---:B-1----:R-:W-:Y:S08]  /*4fb0*/  HMMA.16816.F32.BF16 R32, R12.reuse, R28, RZ ;  /* 0x0000001c0c20723c */ /* 0x042ff000000418ff */
[----:B------:R-:W-:Y:S01]  /*4fc0*/  HMMA.16816.F32.BF16 R48, R12, R84, RZ ;  /* 0x000000540c30723c */ /* 0x000fe200000418ff */
[----:B---3--:R-:W-:-:S04]  /*4fd0*/  FFMA.FTZ R4, R37, c[0x0][0x2d0], -R0 ;  /* 0x0000b40025047a23 */ /* 0x008fc80000010800 */
[----:B------:R1:W3:Y:S03]  /*4fe0*/  MUFU.EX2 R56, R4 ;  /* 0x0000000400387308 */ /* 0x0002e60000000800 */
[C---:B------:R-:W-:Y:S07]  /*4ff0*/  HMMA.16816.F32.BF16 R100, R12.reuse, R72, RZ ;  /* 0x000000480c64723c */ /* 0x040fee00000418ff */
[--C-:B------:R-:W-:Y:S01]  /*5000*/  FFMA.FTZ R72, R155, c[0x0][0x2d0], -R20.reuse ;  /* 0x0000b4009b487a23 */ /* 0x100fe20000010814 */
[----:B------:R-:W-:Y:S01]  /*5010*/  HMMA.16816.F32.BF16 R96, R12, R80, RZ ;  /* 0x000000500c60723c */ /* 0x000fe200000418ff */
[----:B------:R-:W-:-:S02]  /*5020*/  FFMA.FTZ R155, R153, c[0x0][0x2d0], -R20 ;  /* 0x0000b400999b7a23 */ /* 0x000fc40000010814 */
[--C-:B------:R-:W-:Y:S02]  /*5030*/  FFMA.FTZ R153, R151, c[0x0][0x2d0], -R20.reuse ;  /* 0x0000b40097997a23 */ /* 0x100fe40000010814 */
[----:B------:R-:W-:Y:S02]  /*5040*/  FFMA.FTZ R73, R156, c[0x0][0x2d0], -R20 ;  /* 0x0000b4009c497a23 */ /* 0x000fe40000010814 */
[----:B-1----:R-:W-:Y:S02]  /*5050*/  FFMA.FTZ R4, R38, c[0x0][0x2d0], -R0 ;  /* 0x0000b40026047a23 */ /* 0x002fe40000010800 */
[----:B------:R-:W-:Y:S01]  /*5060*/  HMMA.16816.F32.BF16 R36, R16, R28, RZ ;  /* 0x0000001c1024723c */ /* 0x000fe200000418ff */
[--C-:B------:R-:W-:Y:S01]  /*5070*/  FFMA.FTZ R81, R146, c[0x0][0x2d0], -R3.reuse ;  /* 0x0000b40092517a23 */ /* 0x100fe20000010803 */
[----:B------:R1:W-:Y:S01]  /*5080*/  MUFU.EX2 R62, R4 ;  /* 0x00000004003e7308 */ /* 0x0003e20000000800 */
[--C-:B------:R-:W-:Y:S02]  /*5090*/  FFMA.FTZ R146, R145, c[0x0][0x2d0], -R3.reuse ;  /* 0x0000b40091927a23 */ /* 0x100fe40000010803 */
[----:B------:R-:W-:-:S02]  /*50a0*/  FFMA.FTZ R145, R141, c[0x0][0x2d0], -R3 ;  /* 0x0000b4008d917a23 */ /* 0x000fc40000010803 */
[----:B------:R-:W-:Y:S01]  /*50b0*/  MOV R29, R5 ;  /* 0x00000005001d7202 */ /* 0x000fe20000000f00 */
[----:B------:R-:W-:Y:S01]  /*50c0*/  FFMA.FTZ R80, R157, c[0x0][0x2d0], -R20 ;  /* 0x0000b4009d507a23 */ /* 0x000fe20000010814 */
[----:B------:R-:W-:Y:S02]  /*50d0*/  MOV R28, R41 ;  /* 0x00000029001c7202 */ /* 0x000fe40000000f00 */
[----:B------:R-:W-:Y:S02]  /*50e0*/  F2FP.BF16.PACK_AB R9, R29, R227 ;  /* 0x000000e31d09723e */ /* 0x000fe400000010ff */
[----:B---3--:R-:W-:Y:S01]  /*50f0*/  F2FP.BF16.PACK_AB R5, R56, R132 ;  /* 0x000000843805723e */ /* 0x008fe200000010ff */
[----:B------:R-:W-:Y:S01]  /*5100*/  MUFU.EX2 R80, R80 ;  /* 0x0000005000507308 */ /* 0x000fe20000000800 */
[----:B-1----:R-:W-:-:S03]  /*5110*/  FFMA.FTZ R4, R40, c[0x0][0x2d0], -R0 ;  /* 0x0000b40028047a23 */ /* 0x002fc60000010800 */
[----:B------:R-:W-:Y:S04]  /*5120*/  HMMA.16816.F32.BF16 R184, R8, R64, R44 ;  /* 0x0000004008b8723c */ /* 0x000fe8000004182c */
[----:B------:R1:W3:Y:S04]  /*5130*/  MUFU.EX2 R63, R4 ;  /* 0x00000004003f7308 */ /* 0x0002e80000000800 */
[----:B------:R-:W-:Y:S07]  /*5140*/  HMMA.16816.F32.BF16 R40, R12, R68, RZ ;  /* 0x000000440c28723c */ /* 0x000fee00000418ff */
[----:B------:R-:W-:Y:S01]  /*5150*/  MOV R68, R56 ;  /* 0x0000003800447202 */ /* 0x000fe20000000f00 */
[----:B--2---:R-:W-:Y:S01]  /*5160*/  HMMA.16816.F32.BF16 R176, R8, R24, R36 ;  /* 0x0000001808b0723c */ /* 0x004fe20000041824 */
[--C-:B------:R-:W-:Y:S01]  /*5170*/  FFMA.FTZ R69, R154, c[0x0][0x2d0], -R20.reuse ;  /* 0x0000b4009a457a23 */ /* 0x100fe20000010814 */
[----:B-1----:R-:W-:Y:S01]  /*5180*/  F2FP.BF16.PACK_AB R4, R28, R207 ;  /* 0x000000cf1c04723e */ /* 0x002fe200000010ff */
[--C-:B------:R-:W-:Y:S01]  /*5190*/  FFMA.FTZ R154, R152, c[0x0][0x2d0], -R20.reuse ;  /* 0x0000b400989a7a23 */ /* 0x100fe20000010814 */
[----:B---3--:R-:W-:Y:S01]  /*51a0*/  F2FP.BF16.PACK_AB R7, R63, R62 ;  /* 0x0000003e3f07723e */ /* 0x008fe200000010ff */
[----:B------:R-:W-:Y:S01]  /*51b0*/  FFMA.FTZ R152, R150, c[0x0][0x2d0], -R20 ;  /* 0x0000b40096987a23 */ /* 0x000fe20000010814 */
[----:B------:R-:W-:-:S02]  /*51c0*/  MOV R151, R68 ;  /* 0x0000004400977202 */ /* 0x000fc40000000f00 */
[----:B------:R-:W-:Y:S01]  /*51d0*/  HMMA.16816.F32.BF16 R36, R16, R84, RZ ;  /* 0x000000541024723c */ /* 0x000fe200000418ff */
[----:B------:R-:W-:-:S06]  /*51e0*/  FFMA.FTZ R68, R149, c[0x0][0x2d0], -R3 ;  /* 0x0000b40095447a23 */ /* 0x000fcc0000010803 */
[----:B------:R-:W-:Y:S01]  /*51f0*/  MOV R84, R63 ;  /* 0x0000003f00547202 */ /* 0x000fe20000000f00 */
[----:B------:R-:W-:Y:S01]  /*5200*/  HMMA.16816.F32.BF16 R172, R4, R24, R32 ;  /* 0x0000001804ac723c */ /* 0x000fe20000041820 */
[----:B------:R-:W1:Y:S01]  /*5210*/  LDSM.16.MT88.4 R32, [R239+0x800] ;  /* 0x00080000ef20783b */ /* 0x000e620000004200 */
[----:B------:R-:W-:-:S05]  /*5220*/  MOV R85, R88 ;  /* 0x0000005800557202 */ /* 0x000fca0000000f00 */
[----:B------:R-:W-:Y:S01]  /*5230*/  MOV R24, R61 ;  /* 0x0000003d00187202 */ /* 0x000fe20000000f00 */
[----:B------:R-:W-:Y:S01]  /*5240*/  HMMA.16816.F32.BF16 R44, R12, R92, RZ ;  /* 0x0000005c0c2c723c */ /* 0x000fe200000418ff */
[----:B------:R-:W-:-:S04]  /*5250*/  MOV R25, R57 ;  /* 0x0000003900197202 */ /* 0x000fc80000000f00 */
[----:B------:R-:W-:Y:S01]  /*5260*/  MOV R149, R25 ;  /* 0x0000001900957202 */ /* 0x000fe20000000f00 */
[----:B------:R-:W-:Y:S01]  /*5270*/  FFMA.FTZ R25, R148, c[0x0][0x2d0], -R3 ;  /* 0x0000b40094197a23 */ /* 0x000fe20000010803 */
[----:B------:R-:W-:Y:S01]  /*5280*/  MOV R93, R62 ;  /* 0x0000003e005d7202 */ /* 0x000fe20000000f00 */
[----:B------:R-:W-:Y:S01]  /*5290*/  HMMA.16816.F32.BF16 R164, R4, R64, R40 ;  /* 0x0000004004a4723c */ /* 0x000fe20000041828 */
[----:B------:R-:W-:Y:S01]  /*52a0*/  MOV R92, R60 ;  /* 0x0000003c005c7202 */ /* 0x000fe20000000f00 */
[----:B------:R-:W-:Y:S04]  /*52b0*/  LDSM.16.MT88.4 R40, [R237+0x2800] ;  /* 0x00280000ed28783b */ /* 0x000fe80000004200 */
[----:B------:R-:W2:Y:S01]  /*52c0*/  LDSM.16.MT88.4 R60, [R239+0x2800] ;  /* 0x00280000ef3c783b */ /* 0x000ea20000004200 */
[----:B------:R-:W-:Y:S01]  /*52d0*/  MOV R65, R59 ;  /* 0x0000003b00417202 */ /* 0x000fe20000000f00 */
[----:B------:R-:W-:Y:S01]  /*52e0*/  HMMA.16816.F32.BF16 R88, R16, R104, RZ ;  /* 0x000000681058723c */ /* 0x000fe200000418ff */
[----:B------:R-:W-:-:S04]  /*52f0*/  MOV R64, R58 ;  /* 0x0000003a00407202 */ /* 0x000fc80000000f00 */
[----:B------:R-:W-:Y:S02]  /*5300*/  MOV R148, R64 ;  /* 0x0000004000947202 */ /* 0x000fe40000000f00 */
[----:B------:R-:W-:Y:S01]  /*5310*/  MOV R64, R24 ;  /* 0x0000001800407202 */ /* 0x000fe20000000f00 */
[----:B------:R-:W-:Y:S01]  /*5320*/  HMMA.16816.F32.BF16 R56, R12, R104, RZ ;  /* 0x000000680c38723c */ /* 0x000fe200000418ff */
[----:B------:R-:W-:Y:S02]  /*5330*/  FFMA.FTZ R24, R147, c[0x0][0x2d0], -R3 ;  /* 0x0000b40093187a23 */ /* 0x000fe40000010803 */
[----:B------:R-:W-:Y:S04]  /*5340*/  MUFU.EX2 R147, R25 ;  /* 0x0000001900937308 */ /* 0x000fe80000000800 */
[----:B------:R-:W-:Y:S01]  /*5350*/  FADD.FTZ R104, R22, R21 ;  /* 0x0000001516687221 */ /* 0x000fe20000010000 */
[C---:B------:R-:W-:Y:S08]  /*5360*/  HMMA.16816.F32.BF16 R200, R8.reuse, R76, R52 ;  /* 0x0000004c08c8723c */ /* 0x040ff00000041834 */
[-C--:B-1----:R-:W-:Y:S01]  /*5370*/  HMMA.16816.F32.BF16 R192, R8, R32.reuse, R36 ;  /* 0x0000002008c0723c */ /* 0x082fe20000041824 */
[----:B------:R-:W1:Y:S07]  /*5380*/  LDSM.16.MT88.4 R36, [R236+0x2800] ;  /* 0x00280000ec24783b */ /* 0x000e6e0000004200 */
[C---:B------:R-:W-:Y:S01]  /*5390*/  HMMA.16816.F32.BF16 R160, R4.reuse, R32, R48 ;  /* 0x0000002004a0723c */ /* 0x040fe20000041830 */
[----:B------:R-:W3:Y:S07]  /*53a0*/  LDSM.16.MT88.4 R48, [R238+0x2800] ;  /* 0x00280000ee30783b */ /* 0x000eee0000004200 */
[C---:B--2---:R-:W-:Y:S08]  /*53b0*/  HMMA.16816.F32.BF16 R220, R4.reuse, R60, R56 ;  /* 0x0000003c04dc723c */ /* 0x044ff00000041838 */
[C---:B------:R-:W-:Y:S08]  /*53c0*/  HMMA.16816.F32.BF16 R196, R4.reuse, R40, R96 ;  /* 0x0000002804c4723c */ /* 0x040ff00000041860 */
[C---:B------:R-:W-:Y:S08]  /*53d0*/  HMMA.16816.F32.BF16 R168, R4.reuse, R76, R44 ;  /* 0x0000004c04a8723c */ /* 0x040ff0000004182c */
[----:B------:R-:W-:Y:S01]  /*53e0*/  MOV R32, R220 ;  /* 0x000000dc00207202 */ /* 0x000fe20000000f00 */
[----:B-1----:R-:W-:Y:S01]  /*53f0*/  HMMA.16816.F32.BF16 R208, R4, R36, R100 ;  /* 0x0000002404d0723c */ /* 0x002fe20000041864 */
[----:B------:R-:W-:-:S02]  /*5400*/  MOV R33, R222 ;  /* 0x000000de00217202 */ /* 0x000fc40000000f00 */
[----:B------:R-:W-:Y:S02]  /*5410*/  MOV R150, R32 ;  /* 0x0000002000967202 */ /* 0x000fe40000000f00 */
[----:B------:R-:W-:Y:S02]  /*5420*/  MOV R32, R65 ;  /* 0x0000004100207202 */ /* 0x000fe40000000f00 */
[----:B------:R-:W-:Y:S01]  /*5430*/  MOV R65, R132 ;  /* 0x0000008400417202 */ /* 0x000fe20000000f00 */
[----:B------:R-:W-:Y:S01]  /*5440*/  FFMA.FTZ R132, R130, c[0x0][0x2d0], -R3 ;  /* 0x0000b40082847a23 */ /* 0x000fe20000010803 */
[----:B------:R-:W-:Y:S01]  /*5450*/  HMMA.16816.F32.BF16 R52, R16, R116, RZ ;  /* 0x000000741034723c */ /* 0x000fe200000418ff */
[----:B------:R-:W-:Y:S01]  /*5460*/  FADD.FTZ R3, R143, R23 ;  /* 0x000000178f037221 */ /* 0x000fe20000010000 */
[----:B------:R-:W-:Y:S01]  /*5470*/  MOV R105, R221 ;  /* 0x000000dd00697202 */ /* 0x000fe20000000f00 */
[--C-:B------:R-:W-:Y:S01]  /*5480*/  FFMA.FTZ R130, R142, c[0x0][0x2d0], -R2.reuse ;  /* 0x0000b4008e827a23 */ /* 0x100fe20000010802 */
[----:B------:R-:W-:Y:S01]  /*5490*/  MOV R156, R33 ;  /* 0x00000021009c7202 */ /* 0x000fe20000000f00 */
[----:B------:R-:W-:Y:S01]  /*54a0*/  FADD.FTZ R3, R225, R3 ;  /* 0x00000003e1037221 */ /* 0x000fe20000010000 */
[----:B------:R-:W-:Y:S01]  /*54b0*/  MOV R33, R92 ;  /* 0x0000005c00217202 */ /* 0x000fe20000000f00 */
[--C-:B------:R-:W-:Y:S01]  /*54c0*/  FFMA.FTZ R92, R129, c[0x0][0x2d0], -R2.reuse ;  /* 0x0000b400815c7a23 */ /* 0x100fe20000010802 */
[----:B------:R-:W-:Y:S01]  /*54d0*/  HMMA.16816.F32.BF16 R20, R12, R94, RZ ;  /* 0x0000005e0c14723c */ /* 0x000fe200000418ff */
[----:B------:R-:W-:Y:S01]  /*54e0*/  FFMA.FTZ R129, R137, c[0x0][0x2d0], -R2 ;  /* 0x0000b40089817a23 */ /* 0x000fe20000010802 */
[----:B------:R-:W-:Y:S01]  /*54f0*/  MOV R141, R65 ;  /* 0x00000041008d7202 */ /* 0x000fe20000000f00 */
[----:B------:R-:W-:Y:S01]  /*5500*/  FADD.FTZ R3, R226, R3 ;  /* 0x00000003e2037221 */ /* 0x000fe20000010000 */
[----:B------:R-:W-:Y:S01]  /*5510*/  MOV R143, R32 ;  /* 0x00000020008f7202 */ /* 0x000fe20000000f00 */
[----:B------:R-:W-:Y:S01]  /*5520*/  MUFU.EX2 R137, R69 ;  /* 0x0000004500897308 */ /* 0x000fe20000000800 */
[----:B------:R-:W-:-:S02]  /*5530*/  MOV R142, R33 ;  /* 0x00000021008e7202 */ /* 0x000fc40000000f00 */
[----:B------:R-:W-:Y:S05]  /*5540*/  HMMA.16816.F32.BF16 R44, R12, R116, RZ ;  /* 0x000000740c2c723c */ /* 0x000fea00000418ff */
[----:B------:R-:W-:Y:S02]  /*5550*/  MUFU.EX2 R92, R92 ;  /* 0x0000005c005c7308 */ /* 0x000fe40000000800 */
[----:B------:R-:W-:Y:S01]  /*5560*/  MOV R116, R28 ;  /* 0x0000001c00747202 */ /* 0x000fe20000000f00 */
[----:B------:R-:W-:Y:S01]  /*5570*/  HMMA.16816.F32.BF16 R188, R8, R36, R112 ;  /* 0x0000002408bc723c */ /* 0x000fe20000041870 */
[----:B------:R-:W-:-:S06]  /*5580*/  MOV R117, R29 ;  /* 0x0000001d00757202 */ /* 0x000fcc0000000f00 */
[----:B------:R-:W-:Y:S01]  /*5590*/  MOV R36, R223 ;  /* 0x000000df00247202 */ /* 0x000fe20000000f00 */
[----:B------:R-:W-:Y:S03]  /*55a0*/  HMMA.16816.F32.BF16 R96, R4, R78, R20 ;  /* 0x0000004e0460723c */ /* 0x000fe60000041814 */
[----:B------:R-:W-:-:S05]  /*55b0*/  MOV R157, R36 ;  /* 0x00000024009d7202 */ /* 0x000fca0000000f00 */
[----:B------:R-:W-:Y:S08]  /*55c0*/  HMMA.16816.F32.BF16 R20, R12, R74, RZ ;  /* 0x0000004a0c14723c */ /* 0x000ff000000418ff */
[C---:B------:R-:W-:Y:S08]  /*55d0*/  HMMA.16816.F32.BF16 R212, R8.reuse, R40, R108 ;  /* 0x0000002808d4723c */ /* 0x040ff0000004186c */
[----:B---3--:R-:W-:Y:S08]  /*55e0*/  HMMA.16816.F32.BF16 R220, R8, R48, R52 ;  /* 0x0000003008dc723c */ /* 0x008ff00000041834 */
[----:B------:R-:W-:Y:S08]  /*55f0*/  HMMA.16816.F32.BF16 R100, R4, R38, R20 ;  /* 0x000000260464723c */ /* 0x000ff00000041814 */
[----:B------:R-:W-:Y:S08]  /*5600*/  HMMA.16816.F32.BF16 R20, R12, R82, RZ ;  /* 0x000000520c14723c */ /* 0x000ff000000418ff */
[----:B------:R-:W-:Y:S08]  /*5610*/  HMMA.16816.F32.BF16 R228, R4, R48, R44 ;  /* 0x0000003004e4723c */ /* 0x000ff0000004182c */
[----:B------:R-:W-:Y:S08]  /*5620*/  HMMA.16816.F32.BF16 R56, R12, R30, RZ ;  /* 0x0000001e0c38723c */ /* 0x000ff000000418ff */
[----:B------:R-:W-:Y:S08]  /*5630*/  HMMA.16816.F32.BF16 R108, R4, R42, R20 ;  /* 0x0000002a046c723c */ /* 0x000ff00000041814 */
[C---:B------:R-:W-:Y:S08]  /*5640*/  HMMA.16816.F32.BF16 R52, R12.reuse, R70, RZ ;  /* 0x000000460c34723c */ /* 0x040ff000000418ff */
[C---:B------:R-:W-:Y:S08]  /*5650*/  HMMA.16816.F32.BF16 R44, R12.reuse, R86, RZ ;  /* 0x000000560c2c723c */ /* 0x040ff000000418ff */
[C---:B------:R-:W-:Y:S08]  /*5660*/  HMMA.16816.F32.BF16 R20, R12.reuse, R106, RZ ;  /* 0x0000006a0c14723c */ /* 0x040ff000000418ff */
[----:B------:R-:W-:Y:S08]  /*5670*/  HMMA.16816.F32.BF16 R12, R12, R118, RZ ;  /* 0x000000760c0c723c */ /* 0x000ff000000418ff */
[----:B------:R-:W-:Y:S07]  /*5680*/  HMMA.16816.F32.BF16 R216, R8, R60, R88 ;  /* 0x0000003c08d8723c */ /* 0x000fee0000041858 */
[--C-:B------:R-:W-:Y:S01]  /*5690*/  FFMA.FTZ R91, R138, c[0x0][0x2d0], -R2.reuse ;  /* 0x0000b4008a5b7a23 */ /* 0x100fe20000010802 */
[----:B------:R-:W-:Y:S01]  /*56a0*/  MOV R138, R84 ;  /* 0x00000054008a7202 */ /* 0x000fe20000000f00 */
[--C-:B------:R-:W-:Y:S01]  /*56b0*/  FFMA.FTZ R90, R140, c[0x0][0x2d0], -R2.reuse ;  /* 0x0000b4008c5a7a23 */ /* 0x100fe20000010802 */
[C---:B------:R-:W-:Y:S01]  /*56c0*/  HMMA.16816.F32.BF16 R56, R4.reuse, R26, R56 ;  /* 0x0000001a0438723c */ /* 0x040fe20000041838 */
[----:B------:R-:W-:Y:S01]  /*56d0*/  FFMA.FTZ R89, R144, c[0x0][0x2d0], -R2 ;  /* 0x0000b40090597a23 */ /* 0x000fe20000010802 */
[----:B------:R-:W-:Y:S01]  /*56e0*/  MOV R140, R64 ;  /* 0x00000040008c7202 */ /* 0x000fe20000000f00 */
[----:B------:R-:W-:Y:S01]  /*56f0*/  FADD.FTZ R2, R159, R158 ;  /* 0x0000009e9f027221 */ /* 0x000fe20000010000 */
[----:B------:R-:W-:Y:S01]  /*5700*/  MOV R158, R93 ;  /* 0x0000005d009e7202 */ /* 0x000fe20000000f00 */
[--C-:B------:R-:W-:Y:S01]  /*5710*/  FFMA.FTZ R84, R124, c[0x0][0x2d0], -R0.reuse ;  /* 0x0000b4007c547a23 */ /* 0x100fe20000010800 */
[----:B------:R-:W-:Y:S01]  /*5720*/  MOV R159, R85 ;  /* 0x00000055009f7202 */ /* 0x000fe20000000f00 */
[--C-:B------:R-:W-:Y:S01]  /*5730*/  FFMA.FTZ R88, R127, c[0x0][0x2d0], -R0.reuse ;  /* 0x0000b4007f587a23 */ /* 0x100fe20000010800 */
[----:B------:R-:W-:Y:S01]  /*5740*/  HMMA.16816.F32.BF16 R52, R4, R66, R52 ;  /* 0x000000420434723c */ /* 0x000fe20000041834 */
[--C-:B------:R-:W-:Y:S01]  /*5750*/  FFMA.FTZ R93, R126, c[0x0][0x2d0], -R0.reuse ;  /* 0x0000b4007e5d7a23 */ /* 0x100fe20000010800 */
[----:B------:R-:W1:Y:S01]  /*5760*/  MUFU.EX2 R89, R89 ;  /* 0x0000005900597308 */ /* 0x000e620000000800 */
[----:B------:R-:W-:-:S02]  /*5770*/  FFMA.FTZ R85, R123, c[0x0][0x2d0], -R0 ;  /* 0x0000b4007b557a23 */ /* 0x000fc40000010800 */
[--C-:B------:R-:W-:Y:S02]  /*5780*/  FFMA.FTZ R124, R122, c[0x0][0x2d0], -R0.reuse ;  /* 0x0000b4007a7c7a23 */ /* 0x100fe40000010800 */
[--C-:B------:R-:W-:Y:S01]  /*5790*/  FFMA.FTZ R126, R121, c[0x0][0x2d0], -R0.reuse ;  /* 0x0000b400797e7a23 */ /* 0x100fe20000010800 */
[C---:B------:R-:W-:Y:S01]  /*57a0*/  HMMA.16816.F32.BF16 R44, R4.reuse, R34, R44 ;  /* 0x00000022042c723c */ /* 0x040fe2000004182c */
[----:B------:R-:W-:Y:S01]  /*57b0*/  FFMA.FTZ R127, R120, c[0x0][0x2d0], -R0 ;  /* 0x0000b400787f7a23 */ /* 0x000fe20000010800 */
[----:B------:R-:W-:Y:S01]  /*57c0*/  MUFU.EX2 R84, R84 ;  /* 0x0000005400547308 */ /* 0x000fe20000000800 */
[----:B------:R-:W-:Y:S02]  /*57d0*/  FADD.FTZ R0, R180, R2 ;  /* 0x00000002b4007221 */ /* 0x000fe40000010000 */
[----:B------:R-:W-:Y:S02]  /*57e0*/  FADD.FTZ R2, R205, R104 ;  /* 0x00000068cd027221 */ /* 0x000fe40000010000 */
[----:B------:R-:W-:Y:S01]  /*57f0*/  FADD.FTZ R0, R245, R0 ;  /* 0x00000000f5007221 */ /* 0x000fe20000010000 */
[----:B------:R-:W-:Y:S01]  /*5800*/  HMMA.16816.F32.BF16 R120, R4, R62, R20 ;  /* 0x0000003e0478723c */ /* 0x000fe20000041814 */
[----:B------:R-:W-:Y:S01]  /*5810*/  FADD.FTZ R2, R206, R2 ;  /* 0x00000002ce027221 */ /* 0x000fe20000010000 */
[----:B------:R-:W2:Y:S01]  /*5820*/  MUFU.EX2 R180, R81 ;  /* 0x0000005100b47308 */ /* 0x000ea20000000800 */
[----:B------:R-:W-:Y:S01]  /*5830*/  FADD.FTZ R0, R248, R0 ;  /* 0x00000000f8007221 */ /* 0x000fe20000010000 */
[----:B-1----:R-:W-:-:S03]  /*5840*/  MOV R248, R89 ;  /* 0x0000005900f87202 */ /* 0x002fc60000000f00 */
[----:B------:R-:W-:Y:S01]  /*5850*/  FADD.FTZ R20, R227, R3 ;  /* 0x00000003e3147221 */ /* 0x000fe20000010000 */
[----:B------:R-:W-:Y:S01]  /*5860*/  HMMA.16816.F32.BF16 R112, R4, R50, R12 ;  /* 0x000000320470723c */ /* 0x000fe2000004180c */
[----:B------:R-:W1:Y:S01]  /*5870*/  LDSM.16.MT88.4 R12, [R236+0x1000] ;  /* 0x00100000ec0c783b */ /* 0x000e620000004200 */
[----:B------:R-:W-:Y:S01]  /*5880*/  MUFU.EX2 R144, R91 ;  /* 0x0000005b00907308 */ /* 0x000fe20000000800 */
[----:B------:R-:W-:Y:S01]  /*5890*/  MOV R22, R148 ;  /* 0x0000009400167202 */ /* 0x000fe20000000f00 */
[----:B------:R-:W-:Y:S01]  /*58a0*/  FADD.FTZ R3, R207, R2 ;  /* 0x00000002cf037221 */ /* 0x000fe20000010000 */
[----:B------:R-:W-:Y:S01]  /*58b0*/  MOV R148, R149 ;  /* 0x0000009500947202 */ /* 0x000fe20000000f00 */
[----:B------:R-:W-:Y:S01]  /*58c0*/  FADD.FTZ R2, R252, R0 ;  /* 0x00000000fc027221 */ /* 0x000fe20000010000 */
[----:B------:R-:W-:Y:S01]  /*58d0*/  MOV R149, R150 ;  /* 0x0000009600957202 */ /* 0x000fe20000000f00 */
[----:B------:R-:W-:Y:S01]  /*58e0*/  HMMA.16816.F32.BF16 R4, R16, R70, RZ ;  /* 0x000000461004723c */ /* 0x000fe200000418ff */
[----:B------:R-:W-:Y:S01]  /*58f0*/  MOV R23, R158 ;  /* 0x0000009e00177202 */ /* 0x000fe20000000f00 */
[----:B------:R-:W3:Y:S01]  /*5900*/  MUFU.EX2 R81, R90 ;  /* 0x0000005a00517308 */ /* 0x000ee20000000800 */
[----:B--2---:R-:W-:-:S02]  /*5910*/  MOV R227, R180 ;  /* 0x000000b400e37202 */ /* 0x004fc40000000f00 */
[----:B------:R-:W-:Y:S02]  /*5920*/  MOV R150, R156 ;  /* 0x0000009c00967202 */ /* 0x000fe40000000f00 */
[----:B------:R-:W-:Y:S01]  /*5930*/  MOV R71, R151 ;  /* 0x0000009700477202 */ /* 0x000fe20000000f00 */
[----:B------:R-:W-:Y:S01]  /*5940*/  HMMA.16816.F32.BF16 R28, R16, R30, RZ ;  /* 0x0000001e101c723c */ /* 0x000fe200000418ff */
[----:B------:R-:W-:Y:S01]  /*5950*/  MOV R70, R159 ;  /* 0x0000009f00467202 */ /* 0x000fe20000000f00 */
[----:B------:R-:W2:Y:S01]  /*5960*/  MUFU.EX2 R245, R85 ;  /* 0x0000005500f57308 */ /* 0x000ea20000000800 */
[----:B------:R-:W-:Y:S02]  /*5970*/  MOV R151, R157 ;  /* 0x0000009d00977202 */ /* 0x000fe40000000f00 */
[----:B------:R-:W-:Y:S02]  /*5980*/  MOV R252, R148 ;  /* 0x0000009400fc7202 */ /* 0x000fe40000000f00 */
[----:B------:R-:W-:-:S02]  /*5990*/  MOV R104, R149 ;  /* 0x0000009500687202 */ /* 0x000fc40000000f00 */
[----:B------:R-:W-:Y:S01]  /*59a0*/  MOV R0, R117 ;  /* 0x0000007500007202 */ /* 0x000fe20000000f00 */
[----:B------:R-:W-:Y:S04]  /*59b0*/  MUFU.EX2 R226, R88 ;  /* 0x0000005800e27308 */ /* 0x000fe80000000800 */
[----:B------:R-:W-:Y:S02]  /*59c0*/  FADD.FTZ R0, R0, R20 ;  /* 0x0000001400007221 */ /* 0x000fe40000010000 */
[----:B------:R-:W-:Y:S02]  /*59d0*/  HMMA.16816.F32.BF16 R64, R8, R66, R4 ;  /* 0x000000420840723c */ /* 0x000fe40000041804 */
[----:B------:R4:W5:Y:S06]  /*59e0*/  MUFU.EX2 R225, R93 ;  /* 0x0000005d00e17308 */ /* 0x00096c0000000800 */
[----:B------:R-:W-:Y:S02]  /*59f0*/  HMMA.16816.F32.BF16 R4, R16, R86, RZ ;  /* 0x000000561004723c */ /* 0x000fe400000418ff */
[----:B------:R-:W-:Y:S06]  /*5a00*/  MUFU.EX2 R20, R125 ;  /* 0x0000007d00147308 */ /* 0x000fec0000000800 */
[C---:B------:R-:W-:Y:S01]  /*5a10*/  HMMA.16816.F32.BF16 R28, R8.reuse, R26, R28 ;  /* 0x0000001a081c723c */ /* 0x040fe2000004181c */
[----:B----4-:R-:W-:Y:S11]  /*5a20*/  MOV R93, R84 ;  /* 0x00000054005d7202 */ /* 0x010ff60000000f00 */
[----:B------:R-:W-:Y:S04]  /*5a30*/  @!UPT UIADD3 URZ, URZ, URZ, URZ ;  /* 0x0000003f3f3ff290 */ /* 0x000fe8000fffe03f */
[----:B------:R-:W-:Y:S08]  /*5a40*/  HMMA.16816.F32.BF16 R32, R8, R34, R4 ;  /* 0x000000220820723c */ /* 0x000ff00000041804 */
[----:B------:R-:W-:Y:S01]  /*5a50*/  HMMA.16816.F32.BF16 R4, R16, R94, RZ ;  /* 0x0000005e1004723c */ /* 0x000fe200000418ff */
[----:B------:R-:W-:Y:S08]  /*5a60*/  MUFU.EX2 R95, R72 ;  /* 0x00000048005f7308 */ /* 0x000ff00000000800 */
[----:B------:R-:W-:Y:S11]  /*5a70*/  MUFU.EX2 R94, R24 ;  /* 0x00000018005e7308 */ /* 0x000ff60000000800 */
[----:B------:R-:W-:Y:S04]  /*5a80*/  @!UPT UIADD3 URZ, URZ, URZ, URZ ;  /* 0x0000003f3f3ff290 */ /* 0x000fe8000fffe03f */
[----:B------:R-:W-:Y:S08]  /*5a90*/  HMMA.16816.F32.BF16 R76, R8, R78, R4 ;  /* 0x0000004e084c723c */ /* 0x000ff00000041804 */
[----:B------:R-:W-:Y:S11]  /*5aa0*/  HMMA.16816.F32.BF16 R4, R16, R74, RZ ;  /* 0x0000004a1004723c */ /* 0x000ff600000418ff */
[----:B------:R-:W-:Y:S11]  /*5ab0*/  @!UPT UIADD3 URZ, URZ, URZ, URZ ;  /* 0x0000003f3f3ff290 */ /* 0x000ff6000fffe03f */
[----:B------:R-:W-:Y:S02]  /*5ac0*/  @!UPT UIADD3 URZ, URZ, URZ, URZ ;  /* 0x0000003f3f3ff290 */ /* 0x000fe4000fffe03f */
[----:B------:R-:W-:Y:S08]  /*5ad0*/  HMMA.16816.F32.BF16 R36, R8, R38, R4 ;  /* 0x000000260824723c */ /* 0x000ff00000041804 */
[----:B------:R-:W-:Y:S01]  /*5ae0*/  HMMA.16816.F32.BF16 R4, R16, R82, RZ ;  /* 0x000000521004723c */ /* 0x000fe200000418ff */
[----:B------:R-:W4:Y:S08]  /*5af0*/  MUFU.EX2 R83, R73 ;  /* 0x0000004900537308 */ /* 0x000f300000000800 */
[----:B------:R-:W1:Y:S11]  /*5b00*/  MUFU.EX2 R82, R68 ;  /* 0x0000004400527308 */ /* 0x000e760000000800 */
[----:B------:R-:W-:Y:S04]  /*5b10*/  @!UPT UIADD3 URZ, URZ, URZ, URZ ;  /* 0x0000003f3f3ff290 */ /* 0x000fe8000fffe03f */
[----:B------:R-:W-:Y:S08]  /*5b20*/  HMMA.16816.F32.BF16 R40, R8, R42, R4 ;  /* 0x0000002a0828723c */ /* 0x000ff00000041804 */
[C---:B------:R-:W-:Y:S07]  /*5b30*/  HMMA.16816.F32.BF16 R4, R16.reuse, R106, RZ ;  /* 0x0000006a1004723c */ /* 0x040fee00000418ff */
[----:B------:R-:W-:Y:S01]  /*5b40*/  MOV R106, R150 ;  /* 0x00000096006a7202 */ /* 0x000fe20000000f00 */
[----:B------:R-:W-:Y:S01]  /*5b50*/  HMMA.16816.F32.BF16 R16, R16, R118, RZ ;  /* 0x000000761010723c */ /* 0x000fe200000418ff */
[----:B------:R-:W-:Y:S11]  /*5b60*/  MOV R107, R151 ;  /* 0x00000097006b7202 */ /* 0x000ff60000000f00 */
[----:B------:R-:W-:Y:S04]  /*5b70*/  @!UPT UIADD3 URZ, URZ, URZ, URZ ;  /* 0x0000003f3f3ff290 */ /* 0x000fe8000fffe03f */
[C---:B------:R-:W-:Y:S07]  /*5b80*/  HMMA.16816.F32.BF16 R60, R8.reuse, R62, R4 ;  /* 0x0000003e083c723c */ /* 0x040fee0000041804 */
[----:B------:R-:W-:Y:S01]  /*5b90*/  FADD.FTZ R4, R182, R181 ;  /* 0x000000b5b6047221 */ /* 0x000fe20000010000 */
[----:B------:R-:W-:Y:S01]  /*5ba0*/  HMMA.16816.F32.BF16 R48, R8, R50, R16 ;  /* 0x000000320830723c */ /* 0x000fe20000041810 */
[----:B---3--:R-:W-:Y:S01]  /*5bb0*/  F2FP.BF16.PACK_AB R6, R248, R81 ;  /* 0x00000051f806723e */ /* 0x008fe200000010ff */
[----:B------:R-:W3:Y:S01]  /*5bc0*/  LDSM.16.MT88.4 R16, [R239+0x3000] ;  /* 0x00300000ef10783b */ /* 0x000ee20000004200 */
[----:B------:R-:W-:Y:S01]  /*5bd0*/  FADD.FTZ R4, R183, R4 ;  /* 0x00000004b7047221 */ /* 0x000fe20000010000 */
[----:B--2---:R-:W-:-:S02]  /*5be0*/  F2FP.BF16.PACK_AB R5, R93, R245 ;  /* 0x000000f55d05723e */ /* 0x004fc400000010ff */
[----:B-----5:R-:W-:Y:S01]  /*5bf0*/  F2FP.BF16.PACK_AB R7, R225, R226 ;  /* 0x000000e2e107723e */ /* 0x020fe200000010ff */
[----:B------:R-:W-:Y:S01]  /*5c00*/  FADD.FTZ R21, R204, R4 ;  /* 0x00000004cc157221 */ /* 0x000fe20000010000 */
[----:B----4-:R-:W-:Y:S02]  /*5c10*/  F2FP.BF16.PACK_AB R8, R83, R80 ;  /* 0x000000505308723e */ /* 0x010fe400000010ff */
[----:B-1----:R-:W-:Y:S02]  /*5c20*/  F2FP.BF16.PACK_AB R9, R147, R82 ;  /* 0x000000529309723e */ /* 0x002fe400000010ff */
[----:B------:R-:W-:Y:S02]  /*5c30*/  F2FP.BF16.PACK_AB R10, R137, R95 ;  /* 0x0000005f890a723e */ /* 0x000fe400000010ff */
[----:B------:R-:W-:Y:S02]  /*5c40*/  F2FP.BF16.PACK_AB R11, R227, R94 ;  /* 0x0000005ee30b723e */ /* 0x000fe400000010ff */
[----:B------:R-:W-:-:S05]  /*5c50*/  F2FP.BF16.PACK_AB R4, R144, R92 ;  /* 0x0000005c9004723e */ /* 0x000fca00000010ff */
[-C--:B------:R-:W-:Y:S08]  /*5c60*/  HMMA.16816.F32.BF16 R176, R8, R12.reuse, R176 ;  /* 0x0000000c08b0723c */ /* 0x080ff000000418b0 */
[----:B------:R-:W-:Y:S08]  /*5c70*/  HMMA.16816.F32.BF16 R172, R4, R12, R172 ;  /* 0x0000000c04ac723c */ /* 0x000ff000000418ac */
[-C--:B------:R-:W-:Y:S08]  /*5c80*/  HMMA.16816.F32.BF16 R180, R8, R14.reuse, R28 ;  /* 0x0000000e08b4723c */ /* 0x080ff0000004181c */
[----:B------:R-:W-:Y:S01]  /*5c90*/  HMMA.16816.F32.BF16 R24, R4, R14, R56 ;  /* 0x0000000e0418723c */ /* 0x000fe20000041838 */
[----:B------:R-:W1:Y:S07]  /*5ca0*/  LDSM.16.MT88.4 R12, [R237+0x1000] ;  /* 0x00100000ed0c783b */ /* 0x000e6e0000004200 */
[----:B---3--:R-:W-:Y:S08]  /*5cb0*/  HMMA.16816.F32.BF16 R60, R8, R18, R60 ;  /* 0x00000012083c723c */ /* 0x008ff0000004183c */
[----:B------:R-:W-:Y:S08]  /*5cc0*/  HMMA.16816.F32.BF16 R104, R4, R16, R104 ;  /* 0x000000100468723c */ /* 0x000ff00000041868 */
[-C--:B-1----:R-:W-:Y:S08]  /*5cd0*/  HMMA.16816.F32.BF16 R184, R8, R12.reuse, R184 ;  /* 0x0000000c08b8723c */ /* 0x082ff000000418b8 */
[----:B------:R-:W-:Y:S08]  /*5ce0*/  HMMA.16816.F32.BF16 R164, R4, R12, R164 ;  /* 0x0000000c04a4723c */ /* 0x000ff000000418a4 */
[-C--:B------:R-:W-:Y:S08]  /*5cf0*/  HMMA.16816.F32.BF16 R64, R8, R14.reuse, R64 ;  /* 0x0000000e0840723c */ /* 0x080ff00000041840 */
[----:B------:R-:W-:Y:S01]  /*5d00*/  HMMA.16816.F32.BF16 R28, R4, R14, R52 ;  /* 0x0000000e041c723c */ /* 0x000fe20000041834 */
[----:B------:R-:W1:Y:S07]  /*5d10*/  LDSM.16.MT88.4 R12, [R239+0x1000] ;  /* 0x00100000ef0c783b */ /* 0x000e6e0000004200 */
[-C--:B-1----:R-:W-:Y:S08]  /*5d20*/  HMMA.16816.F32.BF16 R192, R8, R12.reuse, R192 ;  /* 0x0000000c08c0723c */ /* 0x082ff000000418c0 */
[----:B------:R-:W-:Y:S07]  /*5d30*/  HMMA.16816.F32.BF16 R156, R4, R12, R160 ;  /* 0x0000000c049c723c */ /* 0x000fee00000418a0 */
[----:B------:R-:W-:Y:S01]  /*5d40*/  MOV R160, R70 ;  /* 0x0000004600a07202 */ /* 0x000fe20000000f00 */
[----:B------:R-:W-:Y:S01]  /*5d50*/  HMMA.16816.F32.BF16 R32, R8, R14, R32 ;  /* 0x0000000e0820723c */ /* 0x000fe20000041820 */
[----:B------:R-:W-:-:S02]  /*5d60*/  MOV R161, R252 ;  /* 0x000000fc00a17202 */ /* 0x000fc40000000f00 */
[----:B------:R-:W-:Y:S02]  /*5d70*/  MOV R162, R22 ;  /* 0x0000001600a27202 */ /* 0x000fe40000000f00 */
[----:B------:R-:W-:Y:S01]  /*5d80*/  MOV R163, R23 ;  /* 0x0000001700a37202 */ /* 0x000fe20000000f00 */
[----:B------:R-:W-:Y:S01]  /*5d90*/  MUFU.EX2 R22, R130 ;  /* 0x0000008200167308 */ /* 0x000fe20000000800 */
[----:B------:R-:W-:Y:S01]  /*5da0*/  MOV R252, R137 ;  /* 0x0000008900fc7202 */ /* 0x000fe20000000f00 */
[----:B------:R-:W-:Y:S01]  /*5db0*/  HMMA.16816.F32.BF16 R44, R4, R14, R44 ;  /* 0x0000000e042c723c */ /* 0x000fe2000004182c */
[----:B------:R-:W1:Y:S05]  /*5dc0*/  LDSM.16.MT88.4 R12, [R238+0x1000] ;  /* 0x00100000ee0c783b */ /* 0x000e6a0000004200 */
[----:B------:R-:W-:Y:S08]  /*5dd0*/  MUFU.EX2 R23, R146 ;  /* 0x0000009200177308 */ /* 0x000ff00000000800 */
[----:B------:R-:W2:Y:S01]  /*5de0*/  MUFU.EX2 R137, R145 ;  /* 0x0000009100897308 */ /* 0x000ea20000000800 */
[-C--:B-1----:R-:W-:Y:S08]  /*5df0*/  HMMA.16816.F32.BF16 R200, R8, R12.reuse, R200 ;  /* 0x0000000c08c8723c */ /* 0x082ff000000418c8 */
[----:B------:R-:W-:Y:S07]  /*5e00*/  HMMA.16816.F32.BF16 R148, R4, R12, R168 ;  /* 0x0000000c0494723c */ /* 0x000fee00000418a8 */
[----:B------:R-:W-:Y:S01]  /*5e10*/  MOV R171, R142 ;  /* 0x0000008e00ab7202 */ /* 0x000fe20000000f00 */
[----:B------:R-:W-:Y:S01]  /*5e20*/  HMMA.16816.F32.BF16 R204, R8, R14, R76 ;  /* 0x0000000e08cc723c */ /* 0x000fe2000004184c */
[----:B------:R-:W-:-:S02]  /*5e30*/  MOV R170, R140 ;  /* 0x0000008c00aa7202 */ /* 0x000fc40000000f00 */
[----:B------:R-:W-:Y:S01]  /*5e40*/  MOV R169, R141 ;  /* 0x0000008d00a97202 */ /* 0x000fe20000000f00 */
[----:B------:R-:W-:Y:S01]  /*5e50*/  FADD.FTZ R0, R171, R0 ;  /* 0x00000000ab007221 */ /* 0x000fe20000010000 */
[----:B------:R-:W-:Y:S01]  /*5e60*/  MOV R168, R116 ;  /* 0x0000007400a87202 */ /* 0x000fe20000000f00 */
[----:B------:R-:W-:Y:S01]  /*5e70*/  FADD.FTZ R2, R170, R2 ;  /* 0x00000002aa027221 */ /* 0x000fe20000010000 */
[----:B------:R-:W-:Y:S01]  /*5e80*/  MOV R78, R71 ;  /* 0x00000047004e7202 */ /* 0x000fe20000000f00 */
[----:B------:R-:W-:Y:S01]  /*5e90*/  HMMA.16816.F32.BF16 R72, R4, R14, R96 ;  /* 0x0000000e0448723c */ /* 0x000fe20000041860 */
[----:B------:R-:W1:Y:S01]  /*5ea0*/  LDSM.16.MT88.4 R12, [R236+0x3000] ;  /* 0x00300000ec0c783b */ /* 0x000e620000004200 */
[----:B------:R-:W-:Y:S01]  /*5eb0*/  MOV R77, R143 ;  /* 0x0000008f004d7202 */ /* 0x000fe20000000f00 */
[----:B------:R-:W-:Y:S01]  /*5ec0*/  FADD.FTZ R3, R168, R3 ;  /* 0x00000003a8037221 */ /* 0x000fe20000010000 */
[----:B------:R-:W-:Y:S02]  /*5ed0*/  MOV R79, R138 ;  /* 0x0000008a004f7202 */ /* 0x000fe40000000f00 */
[----:B------:R-:W-:Y:S01]  /*5ee0*/  MUFU.EX2 R138, R155 ;  /* 0x0000009b008a7308 */ /* 0x000fe20000000800 */
[----:B------:R-:W-:Y:S01]  /*5ef0*/  FADD.FTZ R3, R77, R3 ;  /* 0x000000034d037221 */ /* 0x000fe20000010000 */
[-C--:B-1----:R-:W-:Y:S08]  /*5f00*/  HMMA.16816.F32.BF16 R68, R8, R12.reuse, R188 ;  /* 0x0000000c0844723c */ /* 0x082ff000000418bc */
[----:B------:R-:W-:Y:S08]  /*5f10*/  HMMA.16816.F32.BF16 R208, R4, R12, R208 ;  /* 0x0000000c04d0723c */ /* 0x000ff000000418d0 */
[-C--:B------:R-:W-:Y:S08]  /*5f20*/  HMMA.16816.F32.BF16 R36, R8, R14.reuse, R36 ;  /* 0x0000000e0824723c */ /* 0x080ff00000041824 */
[----:B------:R-:W-:Y:S01]  /*5f30*/  HMMA.16816.F32.BF16 R88, R4, R14, R100 ;  /* 0x0000000e0458723c */ /* 0x000fe20000041864 */
[----:B------:R-:W1:Y:S07]  /*5f40*/  LDSM.16.MT88.4 R12, [R237+0x3000] ;  /* 0x00300000ed0c783b */ /* 0x000e6e0000004200 */
[----:B------:R-:W-:Y:S01]  /*5f50*/  HMMA.16816.F32.BF16 R100, R8, R16, R216 ;  /* 0x000000100864723c */ /* 0x000fe200000418d8 */
[----:B------:R-:W-:Y:S06]  /*5f60*/  MUFU.EX2 R217, R152 ;  /* 0x0000009800d97308 */ /* 0x000fec0000000800 */
[----:B------:R-:W-:Y:S01]  /*5f70*/  MOV R219, R93 ;  /* 0x0000005d00db7202 */ /* 0x000fe20000000f00 */
[----:B------:R-:W-:Y:S01]  /*5f80*/  HMMA.16816.F32.BF16 R16, R4, R18, R120 ;  /* 0x000000120410723c */ /* 0x000fe20000041878 */
[----:B------:R-:W-:Y:S01]  /*5f90*/  MUFU.EX2 R216, R132 ;  /* 0x0000008400d87308 */ /* 0x000fe20000000800 */
[----:B------:R-:W-:-:S07]  /*5fa0*/  MOV R218, R81 ;  /* 0x0000005100da7202 */ /* 0x000fce0000000f00 */
[----:B------:R2:W-:Y:S01]  /*5fb0*/  MUFU.EX2 R132, R129 ;  /* 0x0000008100847308 */ /* 0x0005e20000000800 */
[-C--:B-1----:R-:W-:Y:S07]  /*5fc0*/  HMMA.16816.F32.BF16 R84, R8, R12.reuse, R212 ;  /* 0x0000000c0854723c */ /* 0x082fee00000418d4 */
[----:B------:R-:W-:Y:S01]  /*5fd0*/  MUFU.EX2 R212, R154 ;  /* 0x0000009a00d47308 */ /* 0x000fe20000000800 */
[----:B--2---:R-:W-:Y:S01]  /*5fe0*/  F2FP.BF16.PACK_AB R129, R137, R23 ;  /* 0x000000178981723e */ /* 0x004fe200000010ff */
[----:B------:R-:W-:Y:S06]  /*5ff0*/  HMMA.16816.F32.BF16 R140, R4, R12, R196 ;  /* 0x0000000c048c723c */ /* 0x000fec00000418c4 */
[----:B------:R-:W1:Y:S02]  /*6000*/  MUFU.EX2 R215, R153 ;  /* 0x0000009900d77308 */ /* 0x000e640000000800 */
[-C--:B------:R-:W-:Y:S06]  /*6010*/  HMMA.16816.F32.BF16 R40, R8, R14.reuse, R40 ;  /* 0x0000000e0828723c */ /* 0x080fec0000041828 */
[----:B------:R-:W2:Y:S02]  /*6020*/  MUFU.EX2 R214, R139 ;  /* 0x0000008b00d67308 */ /* 0x000ea40000000800 */
[----:B------:R-:W-:Y:S01]  /*6030*/  HMMA.16816.F32.BF16 R56, R4, R14, R108 ;  /* 0x0000000e0438723c */ /* 0x000fe2000004186c */
[----:B------:R-:W3:Y:S05]  /*6040*/  LDSM.16.MT88.4 R12, [R238+0x3000] ;  /* 0x00300000ee0c783b */ /* 0x000eea0000004200 */
[----:B------:R2:W-:Y:S01]  /*6050*/  MUFU.EX2 R139, R131 ;  /* 0x00000083008b7308 */ /* 0x0005e20000000800 */
[----:B-1----:R-:W-:Y:S01]  /*6060*/  F2FP.BF16.PACK_AB R130, R217, R215 ;  /* 0x000000d7d982723e */ /* 0x002fe200000010ff */
[----:B------:R-:W-:Y:S04]  /*6070*/  LDSM.16.MT88.4 R152, [R239+0x1800] ;  /* 0x00180000ef98783b */ /* 0x000fe80000004200 */
[----:B------:R-:W-:Y:S02]  /*6080*/  LDSM.16.MT88.4 R108, [R239+0x3800] ;  /* 0x00380000ef6c783b */ /* 0x000fe40000004200 */
[----:B------:R1:W4:Y:S01]  /*6090*/  MUFU.EX2 R213, R128 ;  /* 0x0000008000d57308 */ /* 0x0003220000000800 */
[----:B--2---:R-:W-:-:S02]  /*60a0*/  F2FP.BF16.PACK_AB R131, R216, R214 ;  /* 0x000000d6d883723e */ /* 0x004fc400000010ff */
[----:B-1----:R-:W-:Y:S01]  /*60b0*/  F2FP.BF16.PACK_AB R128, R212, R138 ;  /* 0x0000008ad480723e */ /* 0x002fe200000010ff */
[C---:B---3--:R-:W-:Y:S08]  /*60c0*/  HMMA.16816.F32.BF16 R120, R4.reuse, R12, R228 ;  /* 0x0000000c0478723c */ /* 0x048ff000000418e4 */
[----:B------:R-:W-:Y:S07]  /*60d0*/  HMMA.16816.F32.BF16 R52, R4, R14, R112 ;  /* 0x0000000e0434723c */ /* 0x000fee0000041870 */
[----:B------:R-:W-:Y:S01]  /*60e0*/  FADD.FTZ R4, R169, R21 ;  /* 0x00000015a9047221 */ /* 0x000fe20000010000 */
[----:B------:R-:W-:Y:S01]  /*60f0*/  HMMA.16816.F32.BF16 R116, R8, R12, R220 ;  /* 0x0000000c0874723c */ /* 0x000fe200000418dc */
[----:B------:R-:W1:Y:S01]  /*6100*/  LDSM.16.MT88.4 R168, [R236+0x1800] ;  /* 0x00180000eca8783b */ /* 0x000e620000004200 */
[----:B------:R4:W-:Y:S01]  /*6110*/  MUFU.EX2 R13, R126 ;  /* 0x0000007e000d7308 */ /* 0x0009e20000000800 */
[----:B------:R-:W-:-:S02]  /*6120*/  FADD.FTZ R5, R78, R4 ;  /* 0x000000044e057221 */ /* 0x000fc40000010000 */
[----:B------:R-:W-:Y:S02]  /*6130*/  FADD.FTZ R4, R160, R2 ;  /* 0x00000002a0047221 */ /* 0x000fe40000010000 */
[----:B------:R-:W-:Y:S01]  /*6140*/  FADD.FTZ R2, R161, R0 ;  /* 0x00000000a1027221 */ /* 0x000fe20000010000 */
[----:B------:R-:W-:Y:S01]  /*6150*/  HMMA.16816.F32.BF16 R48, R8, R14, R48 ;  /* 0x0000000e0830723c */ /* 0x000fe20000041830 */
[----:B------:R-:W-:Y:S01]  /*6160*/  FADD.FTZ R0, R162, R3 ;  /* 0x00000003a2007221 */ /* 0x000fe20000010000 */
[----:B------:R-:W-:Y:S01]  /*6170*/  MOV R221, R144 ;  /* 0x0000009000dd7202 */ /* 0x000fe20000000f00 */
[----:B------:R-:W-:Y:S01]  /*6180*/  FADD.FTZ R5, R163, R5 ;  /* 0x00000005a3057221 */ /* 0x000fe20000010000 */
[----:B------:R-:W-:Y:S01]  /*6190*/  MOV R220, R147 ;  /* 0x0000009300dc7202 */ /* 0x000fe20000000f00 */
[----:B------:R-:W-:Y:S01]  /*61a0*/  FADD.FTZ R3, R80, R4 ;  /* 0x0000000450037221 */ /* 0x000fe20000010000 */
[----:B------:R-:W-:Y:S01]  /*61b0*/  LDSM.16.MT88.4 R144, [R238+0x1800] ;  /* 0x00180000ee90783b */ /* 0x000fe20000004200 */
[----:B------:R-:W-:Y:S01]  /*61c0*/  FADD.FTZ R10, R92, R0 ;  /* 0x000000005c0a7221 */ /* 0x000fe20000010000 */
[----:B------:R-:W-:Y:S01]  /*61d0*/  MOV R223, R94 ;  /* 0x0000005e00df7202 */ /* 0x000fe20000000f00 */
[----:B------:R-:W-:Y:S01]  /*61e0*/  FADD.FTZ R12, R79, R5 ;  /* 0x000000054f0c7221 */ /* 0x000fe20000010000 */
[----:B------:R-:W2:Y:S01]  /*61f0*/  LDL R0, [R1+0x44] ;  /* 0x0000440001007983 */ /* 0x000ea20000100800 */
[----:B------:R-:W-:Y:S01]  /*6200*/  MOV R222, R95 ;  /* 0x0000005f00de7202 */ /* 0x000fe20000000f00 */
[----:B------:R-:W-:Y:S01]  /*6210*/  FADD.FTZ R11, R82, R2 ;  /* 0x00000002520b7221 */ /* 0x000fe20000010000 */
[----:B------:R-:W-:Y:S01]  /*6220*/  MOV R8, c[0x0][0x2ac] ;  /* 0x0000ab0000087a02 */ /* 0x000fe20000000f00 */
[----:B------:R-:W3:Y:S01]  /*6230*/  LDSM.16.MT88.4 R4, [R238+0x3800] ;  /* 0x00380000ee04783b */ /* 0x000ee20000004200 */
[----:B------:R5:W1:Y:S03]  /*6240*/  MUFU.EX2 R15, R124 ;  /* 0x0000007c000f7308 */ /* 0x000a660000000800 */
[----:B------:R-:W3:Y:S04]  /*6250*/  LDSM.16.MT88.4 R76, [R236+0x3800] ;  /* 0x00380000ec4c783b */ /* 0x000ee80000004200 */
[----:B------:R-:W3:Y:S01]  /*6260*/  LDSM.16.MT88.4 R160, [R237+0x1800] ;  /* 0x00180000eda0783b */ /* 0x000ee20000004200 */
[----:B------:R-:W1:Y:S03]  /*6270*/  MUFU.EX2 R14, R127 ;  /* 0x0000007f000e7308 */ /* 0x000e660000000800 */
[----:B------:R-:W3:Y:S01]  /*6280*/  LDSM.16.MT88.4 R92, [R237+0x3800] ;  /* 0x00380000ed5c783b */ /* 0x000ee20000004200 */
[----:B------:R-:W-:Y:S01]  /*6290*/  IMAD R8, R8, c[0x0][0x1d0], RZ ;  /* 0x0000740008087a24 */ /* 0x000fe200078e02ff */
[----:B----4-:R-:W-:Y:S01]  /*62a0*/  F2FP.BF16.PACK_AB R126, R213, R139 ;  /* 0x0000008bd57e723e */ /* 0x010fe200000010ff */
[----:B------:R-:W-:Y:S01]  /*62b0*/  FADD.FTZ R9, R83, R3 ;  /* 0x0000000353097221 */ /* 0x000fe20000010000 */
[----:B-----5:R-:W-:-:S02]  /*62c0*/  F2FP.BF16.PACK_AB R124, R132, R22 ;  /* 0x00000016847c723e */ /* 0x020fc400000010ff */
[----:B-1----:R-:W-:Y:S01]  /*62d0*/  F2FP.BF16.PACK_AB R125, R15, R20 ;  /* 0x000000140f7d723e */ /* 0x002fe200000010ff */
[----:B------:R-:W-:Y:S01]  /*62e0*/  FADD.FTZ R3, R221, R10 ;  /* 0x0000000add037221 */ /* 0x000fe20000010000 */
[----:B------:R-:W-:-:S03]  /*62f0*/  F2FP.BF16.PACK_AB R127, R14, R13 ;  /* 0x0000000d0e7f723e */ /* 0x000fc600000010ff */
[----:B------:R-:W-:Y:S01]  /*6300*/  FADD.FTZ R3, R218, R3 ;  /* 0x00000003da037221 */ /* 0x000fe20000010000 */
[C---:B------:R-:W-:Y:S08]  /*6310*/  HMMA.16816.F32.BF16 R176, R128.reuse, R168, R176 ;  /* 0x000000a880b0723c */ /* 0x040ff000000418b0 */
[-C--:B---3--:R-:W-:Y:S08]  /*6320*/  HMMA.16816.F32.BF16 R116, R128, R4.reuse, R116 ;  /* 0x000000048074723c */ /* 0x088ff00000041874 */
[----:B------:R-:W-:Y:S07]  /*6330*/  HMMA.16816.F32.BF16 R120, R124, R4, R120 ;  /* 0x000000047c78723c */ /* 0x000fee0000041878 */
[----:B------:R-:W-:Y:S01]  /*6340*/  FADD.FTZ R4, R222, R9 ;  /* 0x00000009de047221 */ /* 0x000fe20000010000 */
[----:B------:R-:W-:Y:S03]  /*6350*/  HMMA.16816.F32.BF16 R200, R128, R144, R200 ;  /* 0x0000009080c8723c */ /* 0x000fe600000418c8 */
[----:B------:R-:W-:-:S05]  /*6360*/  FADD.FTZ R4, R252, R4 ;  /* 0x00000004fc047221 */ /* 0x000fca0000010000 */
[----:B------:R-:W-:Y:S01]  /*6370*/  HMMA.16816.F32.BF16 R204, R128, R146, R204 ;  /* 0x0000009280cc723c */ /* 0x000fe200000418cc */
[----:B------:R-:W-:-:S07]  /*6380*/  FADD.FTZ R4, R138, R4 ;  /* 0x000000048a047221 */ /* 0x000fce0000010000 */
[C---:B------:R-:W-:Y:S08]  /*6390*/  HMMA.16816.F32.BF16 R148, R124.reuse, R144, R148 ;  /* 0x000000907c94723c */ /* 0x040ff00000041894 */
[----:B------:R-:W-:Y:S01]  /*63a0*/  HMMA.16816.F32.BF16 R144, R124, R146, R72 ;  /* 0x000000927c90723c */ /* 0x000fe20000041848 */
[----:B------:R-:W-:-:S07]  /*63b0*/  FADD.FTZ R4, R212, R4 ;  /* 0x00000004d4047221 */ /* 0x000fce0000010000 */
[C---:B------:R-:W-:Y:S08]  /*63c0*/  HMMA.16816.F32.BF16 R68, R128.reuse, R76, R68 ;  /* 0x0000004c8044723c */ /* 0x040ff00000041844 */
[----:B------:R-:W-:Y:S08]  /*63d0*/  HMMA.16816.F32.BF16 R80, R128, R78, R36 ;  /* 0x0000004e8050723c */ /* 0x000ff00000041824 */
[C---:B------:R-:W-:Y:S08]  /*63e0*/  HMMA.16816.F32.BF16 R72, R124.reuse, R76, R208 ;  /* 0x0000004c7c48723c */ /* 0x040ff000000418d0 */
[C---:B------:R-:W-:Y:S08]  /*63f0*/  HMMA.16816.F32.BF16 R76, R124.reuse, R78, R88 ;  /* 0x0000004e7c4c723c */ /* 0x040ff00000041858 */
[----:B------:R-:W-:Y:S08]  /*6400*/  HMMA.16816.F32.BF16 R172, R124, R168, R172 ;  /* 0x000000a87cac723c */ /* 0x000ff000000418ac */
[C---:B------:R-:W-:Y:S08]  /*6410*/  HMMA.16816.F32.BF16 R180, R128.reuse, R170, R180 ;  /* 0x000000aa80b4723c */ /* 0x040ff000000418b4 */
[-C--:B------:R-:W-:Y:S08]  /*6420*/  HMMA.16816.F32.BF16 R184, R128, R160.reuse, R184 ;  /* 0x000000a080b8723c */ /* 0x080ff000000418b8 */
[----:B------:R-:W-:Y:S08]  /*6430*/  HMMA.16816.F32.BF16 R164, R124, R160, R164 ;  /* 0x000000a07ca4723c */ /* 0x000ff000000418a4 */
[C---:B------:R-:W-:Y:S08]  /*6440*/  HMMA.16816.F32.BF16 R188, R128.reuse, R162, R64 ;  /* 0x000000a280bc723c */ /* 0x040ff00000041840 */
[-C--:B------:R-:W-:Y:S08]  /*6450*/  HMMA.16816.F32.BF16 R192, R128, R152.reuse, R192 ;  /* 0x0000009880c0723c */ /* 0x080ff000000418c0 */
[----:B------:R-:W-:Y:S08]  /*6460*/  HMMA.16816.F32.BF16 R156, R124, R152, R156 ;  /* 0x000000987c9c723c */ /* 0x000ff0000004189c */
        /* <DEDUP_REMOVED lines=11> */
[----:B--2---:R-:W-:-:S05]  /*6520*/  @P4 IMAD.HI.U32 R2, R0, c[0x0][0x2c8], RZ ;  /* 0x0000b20000024a27 */ /* 0x004fca00078e00ff */
[----:B------:R-:W-:-:S04]  /*6530*/  @P4 SHF.R.U32.HI R0, RZ, c[0x0][0x2cc], R2 ;  /* 0x0000b300ff004a19 */ /* 0x000fc80000011602 */
[----:B------:R-:W-:-:S04]  /*6540*/  IADD3 R0, R0, -c[0x0][0x168], R8 ;  /* 0x80005a0000007a10 */ /* 0x000fc80007ffe008 */
[----:B------:R-:W-:-:S04]  /*6550*/  SHF.R.S32.HI R2, RZ, 0x1f, R0 ;  /* 0x0000001fff027819 */ /* 0x000fc80000011400 */
[----:B------:R-:W-:Y:S01]  /*6560*/  LEA.HI R8, R2, R0, RZ, 0x6 ;  /* 0x0000000002087211 */ /* 0x000fe200078f30ff */
        /* <DEDUP_REMOVED lines=9> */
[----:B------:R-:W-:Y:S01]  /*6600*/  FADD.FTZ R2, R225, R5 ;  /* 0x00000005e1027221 */ /* 0x000fe20000010000 */
[----:B------:R-:W-:Y:S01]  /*6610*/  HMMA.16816.F32.BF16 R108, R124, R110, R16 ;  /* 0x0000006e7c6c723c */ /* 0x000fe20000041810 */
[----:B------:R-:W-:Y:S02]  /*6620*/  FADD.FTZ R5, R132, R0 ;  /* 0x0000000084057221 */ /* 0x000fe40000010000 */
[----:B------:R-:W-:-:S05]  /*6630*/  FADD.FTZ R0, R20, R2 ;  /* 0x0000000214007221 */ /* 0x000fca0000010000 */
[----:B------:R-:W-:Y:S01]  /*6640*/  HMMA.16816.F32.BF16 R128, R128, R6, R48 ;  /* 0x000000068080723c */ /* 0x000fe20000041830 */
[----:B------:R-:W-:-:S07]  /*6650*/  FADD.FTZ R0, R15, R0 ;  /* 0x000000000f007221 */ /* 0x000fce0000010000 */
[----:B------:R-:W-:Y:S07]  /*6660*/  HMMA.16816.F32.BF16 R124, R124, R6, R52 ;  /* 0x000000067c7c723c */ /* 0x000fee0000041834 */
[----:B------:R-:W-:Y:S01]  /*6670*/  FADD.FTZ R6, R137, R3 ;  /* 0x0000000389067221 */ /* 0x000fe20000010000 */
[----:B------:R-:W-:Y:S01]  /*6680*/  SHF.R.S32.HI R3, RZ, 0x6, R8 ;  /* 0x00000006ff037819 */ /* 0x000fe20000011408 */
[----:B------:R-:W-:-:S03]  /*6690*/  FADD.FTZ R0, R13, R0 ;  /* 0x000000000d007221 */ /* 0x000fc60000010000 */
[----:B------:R-:W-:Y:S01]  /*66a0*/  IMNMX R7, RZ, R3, !PT ;  /* 0x00000003ff077217 */ /* 0x000fe20007800200 */
[----:B------:R-:W-:Y:S02]  /*66b0*/  FADD.FTZ R3, R215, R4 ;  /* 0x00000004d7037221 */ /* 0x000fe40000010000 */
[----:B------:R-:W-:Y:S02]  /*66c0*/  FADD.FTZ R2, R214, R6 ;  /* 0x00000006d6027221 */ /* 0x000fe40000010000 */
[----:B------:R-:W-:Y:S02]  /*66d0*/  FADD.FTZ R4, R139, R5 ;  /* 0x000000058b047221 */ /* 0x000fe40000010000 */
[----:B------:R-:W-:Y:S02]  /*66e0*/  FADD.FTZ R5, R217, R3 ;  /* 0x00000003d9057221 */ /* 0x000fe40000010000 */
[----:B------:R-:W-:Y:S02]  /*66f0*/  FADD.FTZ R3, R216, R2 ;  /* 0x00000002d8037221 */ /* 0x000fe40000010000 */
[----:B------:R-:W-:Y:S01]  /*6700*/  FADD.FTZ R0, R14, R0 ;  /* 0x000000000e007221 */ /* 0x000fe20000010000 */
[----:B------:R1:W-:Y:S01]  /*6710*/  STL [R1+0x14], R7 ;  /* 0x0000140701007387 */ /* 0x0003e20000100800 */
[----:B------:R-:W-:-:S03]  /*6720*/  FADD.FTZ R2, R213, R4 ;  /* 0x00000004d5027221 */ /* 0x000fc60000010000 */
[----:B------:R1:W-:Y:S01]  /*6730*/  STL [R1+0x4], R5 ;  /* 0x0000040501007387 */ /* 0x0003e20000100800 */
[----:B------:R-:W-:-:S03]  /*6740*/  IADD3 R248, R224, -0x2, RZ ;  /* 0xfffffffee0f87810 */ /* 0x000fc60007ffe0ff */
[----:B------:R1:W-:Y:S04]  /*6750*/  STL [R1], R3 ;  /* 0x0000000301007387 */ /* 0x0003e80000100800 */
[----:B------:R1:W-:Y:S04]  /*6760*/  STL [R1+0xc], R0 ;  /* 0x00000c0001007387 */ /* 0x0003e80000100800 */
[----:B------:R1:W-:Y:S01]  /*6770*/  STL [R1+0x8], R2 ;  /* 0x0000080201007387 */ /* 0x0003e20000100800 */
[----:B------:R-:W-:Y:S11]  /*6780*/  ISETP.GE.AND P0, PT, R248, R7, PT ;  /* 0x00000007f800720c */ /* 0x000ff60003f06270 */
[----:B------:R-:W-:Y:S02]  /*6790*/  @!UPT UIADD3 URZ, URZ, URZ, URZ ;  /* 0x0000003f3f3ff290 */ /* 0x000fe4000fffe03f */
[----:B------:R-:W-:Y:S05]  /*67a0*/  @!P0 BRA `(.L_x_1649) ;  /* 0x00004af000008947 */ /* 0x000fea0003800000 */
[----:B------:R-:W-:Y:S01]  /*67b0*/  IMAD.MOV.U32 R138, RZ, RZ, R135 ;  /* 0x000000ffff8a7224 */ /* 0x000fe200078e0087 */
[----:B------:R-:W-:Y:S01]  /*67c0*/  MOV R140, R133 ;  /* 0x00000085008c7202 */ /* 0x000fe20000000f00 */
[----:B------:R-:W-:Y:S01]  /*67d0*/  IMAD.MOV.U32 R137, RZ, RZ, R136 ;  /* 0x000000ffff897224 */ /* 0x000fe200078e0088 */
[----:B------:R-:W-:Y:S02]  /*67e0*/  MOV R139, R134 ;  /* 0x00000086008b7202 */ /* 0x000fe40000000f00 */
.L_x_1660:
[----:B------:R-:W-:Y:S04]  /*67f0*/  DEPBAR.LE SB0, 0x0 ;  /* 0x000080000000791a */ /* 0x000fe80000000000 */
[----:B------:R-:W-:Y:S01]  /*6800*/  WARPSYNC 0xffffffff ;  /* 0xffffffff00007948 */ /* 0x000fe20003800000 */
[----:B------:R-:W-:Y:S01]  /*6810*/  BAR.SYNC.DEFER_BLOCKING 0x0 ;  /* 0x0000000000007b1d */ /* 0x000fe20000010000 */
[----:B------:R-:W-:Y:S05]  /*6820*/  ISETP.GE.AND P0, PT, R248, RZ, PT ;  /* 0x000000fff800720c */ /* 0x000fea0003f06270 */
[----:B------:R2:W3:Y:S01]  /*6830*/  LDSM.16.M88.4 R64, [R240] ;  /* 0x00000000f040783b */ /* 0x0004e20000000200 */
[----:B------:R-:W-:Y:S03]  /*6840*/  BSSY B0, `(.L_x_1650) ;  /* 0x0000052000007945 */ /* 0x000fe60003800000 */
[----:B------:R2:W4:Y:S04]  /*6850*/  LDSM.16.M88.4 R60, [R240+0x2000] ;  /* 0x00200000f03c783b */ /* 0x0005280000000200 */
[----:B------:R2:W1:Y:S04]  /*6860*/  LDSM.16.M88.4 R16, [R233] ;  /* 0x00000000e910783b */ /* 0x0004680000000200 */
[----:B------:R2:W1:Y:S04]  /*6870*/  LDSM.16.M88.4 R32, [R233+0x800] ;  /* 0x00080000e920783b */ /* 0x0004680000000200 */
[----:B------:R2:W1:Y:S04]  /*6880*/  LDSM.16.M88.4 R48, [R233+0x1000] ;  /* 0x00100000e930783b */ /* 0x0004680000000200 */
[----:B------:R2:W1:Y:S04]  /*6890*/  LDSM.16.M88.4 R132, [R233+0x1800] ;  /* 0x00180000e984783b */ /* 0x0004680000000200 */
[----:B------:R2:W1:Y:S04]  /*68a0*/  LDSM.16.M88.4 R208, [R242] ;  /* 0x00000000f2d0783b */ /* 0x0004680000000200 */
[----:B------:R2:W1:Y:S04]  /*68b0*/  LDSM.16.M88.4 R216, [R242+0x2000] ;  /* 0x00200000f2d8783b */ /* 0x0004680000000200 */
[----:B------:R2:W1:Y:S04]  /*68c0*/  LDSM.16.M88.4 R212, [R232] ;  /* 0x00000000e8d4783b */ /* 0x0004680000000200 */
        /* <DEDUP_REMOVED lines=27> */
.L_x_1739:
[----:B------:R-:W-:-:S05]  /*6a80*/  BRA.DIV ~URZ, `(.L_x_1653) ;  /* 0x0000d7d27f007947 */ /* 0x000fca000b800000 */
[----:B------:R-:W4:Y:S01]  /*6a90*/  SHFL.IDX PT, R10, R4, RZ, 0x181f ;  /* 0x00181fff040a7589 */ /* 0x000f2200000e0000 */
[----:B------:R-:W-:Y:S02]  /*6aa0*/  ISETP.GE.AND P2, PT, R250, c[0x0][0x1d4], PT ;  /* 0x00007500fa007a0c */ /* 0x000fe40003f46270 */
[CC--:B----4-:R-:W-:Y:S02]  /*6ab0*/  IADD3 R2, P0, R10.reuse, R12.reuse, RZ ;  /* 0x0000000c0a027210 */ /* 0x0d0fe40007f1e0ff */
[-C--:B------:R-:W-:Y:S03]  /*6ac0*/  IADD3 R10, P5, R10, R13.reuse, RZ ;  /* 0x0000000d0a0a7210 */ /* 0x080fe60007fbe0ff */
[--C-:B---3--:R-:W-:Y:S01]  /*6ad0*/  IMAD.X R3, R7, 0x1, R5.reuse, P0 ;  /* 0x0000000107037824 */ /* 0x108fe200000e0605 */
[----:B------:R-:W-:Y:S01]  /*6ae0*/  ISETP.GE.AND P0, PT, R251, c[0x0][0x1d4], PT ;  /* 0x00007500fb007a0c */ /* 0x000fe20003f06270 */
[--C-:B------:R-:W-:Y:S02]  /*6af0*/  IMAD.X R11, R7, 0x1, R6.reuse, P5 ;  /* 0x00000001070b7824 */ /* 0x100fe400028e0606 */
[----:B------:R-:W-:Y:S04]  /*6b00*/  SHFL.IDX PT, R7, R4, 0x2, 0x181f ;  /* 0x00581f0004077f89 */ /* 0x000fe800000e0000 */
[----:B------:R-:W-:Y:S01]  /*6b10*/  @!PT LDS RZ, [RZ] ;  /* 0x00000000fffff984 */ /* 0x000fe20000000800 */
[----:B------:R3:W-:Y:S06]  /*6b20*/  LDGSTS.E.BYPASS.LTC128B.128 [R247+0x100], [R2.64], !P2 ;  /* 0x0010000002f77fae */ /* 0x0007ec000d101d46 */
[----:B------:R4:W-:Y:S04]  /*6b30*/  LDGSTS.E.BYPASS.LTC128B.128 [R247+0x2100], [R10.64], !P0 ;  /* 0x021000000af77fae */ /* 0x0009e8000c101d46 */
[----:B---3--:R-:W3:Y:S04]  /*6b40*/  SHFL.IDX PT, R2, R4, 0x1, 0x181f ;  /* 0x00381f0004027f89 */ /* 0x008ee800000e0000 */
[----:B------:R-:W5:Y:S01]  /*6b50*/  SHFL.IDX PT, R3, R0, 0x1, 0x181f ;  /* 0x00381f0000037f89 */ /* 0x000f6200000e0000 */
[CC--:B---3--:R-:W-:Y:S02]  /*6b60*/  IADD3 R8, P6, R2.reuse, R12.reuse, RZ ;  /* 0x0000000c02087210 */ /* 0x0c8fe40007fde0ff */
[-C--:B------:R-:W-:Y:S03]  /*6b70*/  IADD3 R2, P5, R2, R13.reuse, RZ ;  /* 0x0000000d02027210 */ /* 0x080fe60007fbe0ff */
[C-C-:B-----5:R-:W-:Y:S02]  /*6b80*/  IMAD.X R9, R3.reuse, 0x1, R5.reuse, P6 ;  /* 0x0000000103097824 */ /* 0x160fe400030e0605 */
[--C-:B------:R-:W-:Y:S03]  /*6b90*/  IMAD.X R3, R3, 0x1, R6.reuse, P5 ;  /* 0x0000000103037824 */ /* 0x100fe600028e0606 */
[----:B------:R3:W-:Y:S04]  /*6ba0*/  LDGSTS.E.BYPASS.LTC128B.128 [R247+0x900], [R8.64], !P2 ;  /* 0x0090000008f77fae */ /* 0x0007e8000d101d46 */
[----:B------:R5:W-:Y:S04]  /*6bb0*/  LDGSTS.E.BYPASS.LTC128B.128 [R247+0x2900], [R2.64], !P0 ;  /* 0x0290000002f77fae */ /* 0x000be8000c101d46 */
[----:B---3--:R-:W3:Y:S04]  /*6bc0*/  SHFL.IDX PT, R8, R0, 0x2, 0x181f ;  /* 0x00581f0000087f89 */ /* 0x008ee800000e0000 */
[----:B------:R4:W1:Y:S01]  /*6bd0*/  SHFL.IDX PT, R9, R0, 0x3, 0x181f ;  /* 0x00781f0000097f89 */ /* 0x00086200000e0000 */
[C---:B-----5:R-:W-:Y:S03]  /*6be0*/  IADD3 R2, P5, R7.reuse, R12, RZ ;  /* 0x0000000c07027210 */ /* 0x060fe60007fbe0ff */
[----:B-1----:R4:W1:Y:S02]  /*6bf0*/  SHFL.IDX PT, R0, R4, 0x3, 0x181f ;  /* 0x00781f0004007f89 */ /* 0x00286400000e0000 */
[C---:B---3--:R-:W-:Y:S05]  /*6c00*/  IMAD.X R3, R8.reuse, 0x1, R5, P5 ;  /* 0x0000000108037824 */ /* 0x048fea00028e0605 */
[----:B------:R3:W-:Y:S02]  /*6c10*/  LDGSTS.E.BYPASS.LTC128B.128 [R247+0x1100], [R2.64], !P2 ;  /* 0x0110000002f77fae */ /* 0x0007e4000d101d46 */
[----:B---3--:R-:W-:Y:S02]  /*6c20*/  IADD3 R2, P5, R7, R13, RZ ;  /* 0x0000000d07027210 */ /* 0x008fe40007fbe0ff */
[----:B------:R-:W-:Y:S03]  /*6c30*/  SEL R7, RZ, 0x10, P0 ;  /* 0x00000010ff077807 */ /* 0x000fe60000000000 */
[----:B------:R-:W-:Y:S01]  /*6c40*/  IMAD.X R3, R8, 0x1, R6, P5 ;  /* 0x0000000108037824 */ /* 0x000fe200028e0606 */
[----:B------:R-:W-:Y:S04]  /*6c50*/  SEL R8, RZ, 0x10, P2 ;  /* 0x00000010ff087807 */ /* 0x000fe80001000000 */
[----:B------:R4:W-:Y:S03]  /*6c60*/  LDGSTS.E.BYPASS.LTC128B.128 [R247+0x3100], [R2.64], !P0 ;  /* 0x0310000002f77fae */ /* 0x0009e6000c101d46 */
.L_x_1740:
[C---:B-1----:R-:W-:Y:S02]  /*6c70*/  ISETP.NE.U32.AND P6, PT, R8.reuse, RZ, PT ;  /* 0x000000ff0800720c */ /* 0x042fe40003fc5070 */
[----:B------:R-:W-:Y:S02]  /*6c80*/  IADD3 R8, -R8, 0x10, RZ ;  /* 0x0000001008087810 */ /* 0x000fe40007ffe1ff */
[C---:B----4-:R-:W-:Y:S02]  /*6c90*/  IADD3 R2, -R7.reuse, 0x10, RZ ;  /* 0x0000001007027810 */ /* 0x050fe40007ffe1ff */
[----:B------:R-:W-:Y:S02]  /*6ca0*/  LOP3.LUT R8, R8, 0xf, RZ, 0xc0, !PT ;  /* 0x0000000f08087812 */ /* 0x000fe400078ec0ff */
[----:B------:R-:W-:Y:S02]  /*6cb0*/  LOP3.LUT R2, R2, 0xf, RZ, 0xc0, !PT ;  /* 0x0000000f02027812 */ /* 0x000fe400078ec0ff */
[-C--:B------:R-:W-:Y:S02]  /*6cc0*/  IADD3 R4, P2, P0, R8, R0.reuse, R12 ;  /* 0x0000000008047210 */ /* 0x080fe4000785e00c */
[----:B------:R-:W-:Y:S02]  /*6cd0*/  ISETP.NE.U32.AND P5, PT, R7, RZ, PT ;  /* 0x000000ff0700720c */ /* 0x000fe40003fa5070 */
[-C--:B------:R-:W-:Y:S02]  /*6ce0*/  IADD3.X R5, RZ, R9.reuse, R5, P2, P0 ;  /* 0x00000009ff057210 */ /* 0x080fe400017e0405 */
[----:B------:R-:W-:Y:S03]  /*6cf0*/  IADD3 R2, P2, P0, R2, R0, R13 ;  /* 0x0000000002027210 */ /* 0x000fe6000785e00d */
[----:B------:R-:W-:Y:S01]  /*6d00*/  @!PT LDS RZ, [RZ] ;  /* 0x00000000fffff984 */ /* 0x000fe20000000800 */
[----:B------:R-:W-:Y:S01]  /*6d10*/  @!PT LDS RZ, [RZ] ;  /* 0x00000000fffff984 */ /* 0x000fe20000000800 */
[----:B------:R-:W-:Y:S01]  /*6d20*/  @!PT LDS RZ, [RZ] ;  /* 0x00000000fffff984 */ /* 0x000fe20000000800 */
[----:B------:R1:W-:Y:S01]  /*6d30*/  LDGSTS.E.BYPASS.LTC128B.128.ZFILL [R247+0x1900], [R4.64], P6 ;  /* 0x0190000004f77fae */ /* 0x0003e2000b141d46 */
[----:B------:R-:W-:Y:S05]  /*6d40*/  IADD3.X R3, RZ, R9, R6, P2, P0 ;  /* 0x00000009ff037210 */ /* 0x000fea00017e0406 */
[----:B------:R1:W-:Y:S04]  /*6d50*/  LDGSTS.E.BYPASS.LTC128B.128.ZFILL [R247+0x3900], [R2.64], P5 ;  /* 0x0390000002f77fae */ /* 0x0003e8000a941d46 */
.L_x_1651:
[----:B---34-:R-:W-:Y:S05]  /*6d60*/  BSYNC B0 ;  /* 0x0000000000007941 */ /* 0x018fea0003800000 */
.L_x_1650:
[----:B------:R-:W0:Y:S01]  /*6d70*/  LDGDEPBAR ;  /* 0x00000000000079af */ /* 0x000e220000000000 */
[----:B------:R-:W-:Y:S01]  /*6d80*/  WARPSYNC 0xffffffff ;  /* 0xffffffff00007948 */ /* 0x000fe20003800000 */
[-C--:B-1----:R-:W-:Y:S01]  /*6d90*/  HMMA.16816.F32.BF16 R4, R64, R16.reuse, RZ ;  /* 0x000000104004723c */ /* 0x082fe200000418ff */
[----:B------:R-:W-:Y:S02]  /*6da0*/  BSSY B0, `(.L_x_1654) ;  /* 0x00000fe000007945 */ /* 0x000fe40003800000 */
[----:B------:R-:W-:Y:S05]  /*6db0*/  ISETP.GE.AND P0, PT, R248, 0x1, PT ;  /* 0x00000001f800780c */ /* 0x000fea0003f06270 */
        /* <DEDUP_REMOVED lines=15> */
[----:B------:R-:W-:Y:S07]  /*6eb0*/  LDSM.16.M88.4 R132, [R241] ;  /* 0x00000000f184783b */ /* 0x000fee0000000200 */
[-C--:B------:R-:W-:Y:S08]  /*6ec0*/  HMMA.16816.F32.BF16 R4, R208, R212.reuse, R4 ;  /* 0x000000d4d004723c */ /* 0x080ff00000041804 */
[C---:B------:R-:W-:Y:S08]  /*6ed0*/  HMMA.16816.F32.BF16 R8, R216.reuse, R212, R8 ;  /* 0x000000d4d808723c */ /* 0x040ff00000041808 */
[-C--:B------:R-:W-:Y:S08]  /*6ee0*/  HMMA.16816.F32.BF16 R12, R216, R214.reuse, R12 ;  /* 0x000000d6d80c723c */ /* 0x080ff0000004180c */
[C---:B------:R-:W-:Y:S01]  /*6ef0*/  HMMA.16816.F32.BF16 R16, R208.reuse, R214, R16 ;  /* 0x000000d6d010723c */ /* 0x040fe20000041810 */
[----:B------:R-:W1:Y:S07]  /*6f00*/  LDSM.16.M88.4 R212, [R235] ;  /* 0x00000000ebd4783b */ /* 0x000e6e0000000200 */
        /* <DEDUP_REMOVED lines=16> */
[-C--:B-1----:R-:W-:Y:S08]  /*7010*/  HMMA.16816.F32.BF16 R4, R132, R212.reuse, R4 ;  /* 0x000000d48404723c */ /* 0x082ff00000041804 */
[C---:B---3--:R-:W-:Y:S08]  /*7020*/  HMMA.16816.F32.BF16 R8, R220.reuse, R212, R8 ;  /* 0x000000d4dc08723c */ /* 0x048ff00000041808 */
[-C--:B------:R-:W-:Y:S08]  /*7030*/  HMMA.16816.F32.BF16 R12, R220, R214.reuse, R12 ;  /* 0x000000d6dc0c723c */ /* 0x080ff0000004180c */
[C---:B------:R-:W-:Y:S01]  /*7040*/  HMMA.16816.F32.BF16 R16, R132.reuse, R214, R16 ;  /* 0x000000d68410723c */ /* 0x040fe20000041810 */
[----:B------:R-:W-:Y:S07]  /*7050*/  LDSM.16.M88.4 R212, [R234+-0x2000] ;  /* 0xffe00000ead4783b */ /* 0x000fee0000000200 */
[-C--:B----4-:R-:W-:Y:S08]  /*7060*/  HMMA.16816.F32.BF16 R20, R132, R208.reuse, R20 ;  /* 0x000000d08414723c */ /* 0x090ff00000041814 */
        /* <DEDUP_REMOVED lines=12> */
[----:B------:R-:W-:Y:S07]  /*7130*/  LDSM.16.M88.4 R220, [R234+-0x1000] ;  /* 0xfff00000eadc783b */ /* 0x000fee0000000200 */
[----:B------:R-:W-:Y:S01]  /*7140*/  HMMA.16816.F32.BF16 R64, R132, R226, R64 ;  /* 0x000000e28440723c */ /* 0x000fe20000041840 */
[----:B------:R-:W4:Y:S07]  /*7150*/  LDSM.16.M88.4 R132, [R234+-0x1800] ;  /* 0xffe80000ea84783b */ /* 0x000f2e0000000200 */
[-C--:B-1----:R-:W-:Y:S01]  /*7160*/  HMMA.16816.F32.BF16 R4, R208, R212.reuse, R4 ;  /* 0x000000d4d004723c */ /* 0x082fe20000041804 */
[----:B------:R-:W1:Y:S07]  /*7170*/  LDSM.16.M88.4 R224, [R234+-0x800] ;  /* 0xfff80000eae0783b */ /* 0x000e6e0000000200 */
        /* <DEDUP_REMOVED lines=13> */
[----:B------:R-:W4:Y:S07]  /*7250*/  LDSM.16.M88.4 R220, [R240+0x6000] ;  /* 0x00600000f0dc783b */ /* 0x000f2e0000000200 */
[-C--:B-1----:R-:W-:Y:S08]  /*7260*/  HMMA.16816.F32.BF16 R52, R208, R224.reuse, R52 ;  /* 0x000000e0d034723c */ /* 0x082ff00000041834 */
[C---:B------:R-:W-:Y:S08]  /*7270*/  HMMA.16816.F32.BF16 R56, R216.reuse, R224, R56 ;  /* 0x000000e0d838723c */ /* 0x040ff00000041838 */
[-C--:B------:R-:W-:Y:S01]  /*7280*/  HMMA.16816.F32.BF16 R60, R216, R226.reuse, R60 ;  /* 0x000000e2d83c723c */ /* 0x080fe2000004183c */
[----:B------:R-:W-:Y:S07]  /*7290*/  LDSM.16.M88.4 R216, [R233+0x3000] ;  /* 0x00300000e9d8783b */ /* 0x000fee0000000200 */
[----:B------:R-:W-:Y:S01]  /*72a0*/  HMMA.16816.F32.BF16 R64, R208, R226, R64 ;  /* 0x000000e2d040723c */ /* 0x000fe20000041840 */
[----:B------:R-:W1:Y:S07]  /*72b0*/  LDSM.16.M88.4 R208, [R233+0x2800] ;  /* 0x00280000e9d0783b */ /* 0x000e6e0000000200 */
[-C--:B---3--:R-:W-:Y:S01]  /*72c0*/  HMMA.16816.F32.BF16 R4, R132, R212.reuse, R4 ;  /* 0x000000d48404723c */ /* 0x088fe20000041804 */
[----:B------:R-:W3:Y:S07]  /*72d0*/  LDSM.16.M88.4 R224, [R233+0x3800] ;  /* 0x00380000e9e0783b */ /* 0x000eee0000000200 */
[C---:B----4-:R-:W-:Y:S08]  /*72e0*/  HMMA.16816.F32.BF16 R8, R220.reuse, R212, R8 ;  /* 0x000000d4dc08723c */ /* 0x050ff00000041808 */
[-C--:B------:R-:W-:Y:S08]  /*72f0*/  HMMA.16816.F32.BF16 R12, R220, R214.reuse, R12 ;  /* 0x000000d6dc0c723c */ /* 0x080ff0000004180c */
[C---:B------:R-:W-:Y:S01]  /*7300*/  HMMA.16816.F32.BF16 R16, R132.reuse, R214, R16 ;  /* 0x000000d68410723c */ /* 0x040fe20000041810 */
[----:B------:R-:W-:Y:S07]  /*7310*/  LDSM.16.M88.4 R212, [R232+0x2000] ;  /* 0x00200000e8d4783b */ /* 0x000fee0000000200 */
        /* <DEDUP_REMOVED lines=15> */
[----:B------:R-:W3:Y:S07]  /*7410*/  LDSM.16.M88.4 R132, [R232+0x2800] ;  /* 0x00280000e884783b */ /* 0x000eee0000000200 */
[-C--:B-1----:R-:W-:Y:S01]  /*7420*/  HMMA.16816.F32.BF16 R4, R208, R212.reuse, R4 ;  /* 0x000000d4d004723c */ /* 0x082fe20000041804 */
[----:B------:R-:W1:Y:S07]  /*7430*/  LDSM.16.M88.4 R224, [R232+0x3800] ;  /* 0x00380000e8e0783b */ /* 0x000e6e0000000200 */
[C---:B----4-:R-:W-:Y:S08]  /*7440*/  HMMA.16816.F32.BF16 R8, R216.reuse, R212, R8 ;  /* 0x000000d4d808723c */ /* 0x050ff00000041808 */
[-C--:B------:R-:W-:Y:S08]  /*7450*/  HMMA.16816.F32.BF16 R12, R216, R214.reuse, R12 ;  /* 0x000000d6d80c723c */ /* 0x080ff0000004180c */
[C---:B------:R-:W-:Y:S01]  /*7460*/  HMMA.16816.F32.BF16 R16, R208.reuse, R214, R16 ;  /* 0x000000d6d010723c */ /* 0x040fe20000041810 */
[----:B------:R-:W-:Y:S07]  /*7470*/  LDSM.16.M88.4 R212, [R235+0x2000] ;  /* 0x00200000ebd4783b */ /* 0x000fee0000000200 */
[-C--:B---3--:R-:W-:Y:S08]  /*7480*/  HMMA.16816.F32.BF16 R20, R208, R132.reuse, R20 ;  /* 0x00000084d014723c */ /* 0x088ff00000041814 */
        /* <DEDUP_REMOVED lines=38> */
[----:B------:R-:W1:Y:S01]  /*76f0*/  LDSM.16.M88.4 R224, [R234+0x1800] ;  /* 0x00180000eae0783b */ /* 0x000e620000000200 */
[----:B------:R-:W-:Y:S06]  /*7700*/  DEPBAR.LE SB0, 0x0 ;  /* 0x000080000000791a */ /* 0x000fec0000000000 */
[C---:B----4-:R-:W-:Y:S01]  /*7710*/  HMMA.16816.F32.BF16 R8, R216.reuse, R212, R8 ;  /* 0x000000d4d808723c */ /* 0x050fe20000041808 */
[----:B------:R-:W-:Y:S07]  /*7720*/  BAR.SYNC.DEFER_BLOCKING 0x0 ;  /* 0x0000000000007b1d */ /* 0x000fee0000010000 */
        /* <DEDUP_REMOVED lines=16> */
[----:B------:R-:W-:Y:S01]  /*7830*/  IMAD.MOV.U32 R246, RZ, RZ, RZ ;  /* 0x000000fffff67224 */ /* 0x000fe200078e00ff */
[----:B------:R-:W3:Y:S01]  /*7840*/  LDL R2, [R1+0x18] ;  /* 0x0000180001027983 */ /* 0x000ee20000100800 */
[----:B------:R-:W-:Y:S03]  /*7850*/  IMAD.SHL.U32 R210, R251, 0x2, RZ ;  /* 0x00000002fbd27824 */ /* 0x000fe600078e00ff */
[----:B------:R-:W4:Y:S04]  /*7860*/  LDL R0, [R1+0x10] ;  /* 0x0000100001007983 */ /* 0x000f280000100800 */
[----:B------:R-:W5:Y:S04]  /*7870*/  LDL.64 R228, [R1+0x28] ;  /* 0x0000280001e47983 */ /* 0x000f680000100a00 */
[----:B--2---:R-:W2:Y:S04]  /*7880*/  LDL R141, [R1+0x3c] ;  /* 0x00003c00018d7983 */ /* 0x004ea80000100800 */
[----:B------:R-:W2:Y:S04]  /*7890*/  LDL.64 R142, [R1+0x20] ;  /* 0x00002000018e7983 */ /* 0x000ea80000100a00 */
[----:B------:R-:W2:Y:S01]  /*78a0*/  LDL R136, [R1+0x38] ;  /* 0x0000380001887983 */ /* 0x000ea20000100800 */
[----:B---3--:R-:W-:Y:S05]  /*78b0*/  IMAD R2, R248, 0x40, R2 ;  /* 0x00000040f8027824 */ /* 0x008fea00078e0202 */
[----:B----4-:R-:W-:Y:S05]  /*78c0*/  IADD3 R2, R2, -0x40, R0 ;  /* 0xffffffc002027810 */ /* 0x010fea0007ffe000 */
[----:B------:R-:W-:Y:S04]  /*78d0*/  @P3 IMAD.HI.U32 R3, R2, c[0x0][0x2bc], RZ ;  /* 0x0000af0002033a27 */ /* 0x000fe800078e00ff */
[----:B------:R-:W-:Y:S01]  /*78e0*/  IMAD.MOV.U32 R0, RZ, RZ, R2 ;  /* 0x000000ffff007224 */ /* 0x000fe200078e0002 */
[----:B------:R-:W-:Y:S04]  /*78f0*/  @P3 SHF.R.U32.HI R0, RZ, c[0x0][0x2c0], R3 ;  /* 0x0000b000ff003a19 */ /* 0x000fe80000011603 */
[C---:B-----5:R-:W-:Y:S04]  /*7900*/  @!P1 IADD3 R3, P0, R0.reuse, R228, RZ ;  /* 0x000000e400039210 */ /* 0x060fe80007f1e0ff */
[----:B--2---:R-:W-:Y:S01]  /*7910*/  @!P1 LEA.HI.X.SX32 R133, R0, R141, 0x1, P0 ;  /* 0x0000008d00859211 */ /* 0x004fe200000f0eff */
[----:B------:R-:W-:Y:S01]  /*7920*/  IMAD.MOV R0, RZ, RZ, -R0 ;  /* 0x000000ffff007224 */ /* 0x000fe200078e0a00 */
[C---:B------:R-:W-:Y:S02]  /*7930*/  @!P1 LEA R132, P0, R3.reuse, c[0x0][0x2a0], 0x2 ;  /* 0x0000a80003849a11 */ /* 0x040fe400078010ff */
[----:B------:R-:W-:Y:S01]  /*7940*/  SHF.R.S32.HI R141, RZ, 0x1f, R251 ;  /* 0x0000001fff8d7819 */ /* 0x000fe200000114fb */
[----:B------:R-:W-:Y:S01]  /*7950*/  IMAD R249, R0, c[0x0][0x2b8], R2 ;  /* 0x0000ae0000f97a24 */ /* 0x000fe200078e0202 */
[----:B------:R-:W-:Y:S02]  /*7960*/  @!P1 LEA.HI.X R133, R3, c[0x0][0x2a4], R133, 0x2, P0 ;  /* 0x0000a90003859a11 */ /* 0x000fe400000f1485 */
[----:B------:R-:W-:Y:S01]  /*7970*/  SHF.L.U64.HI R134, R251, 0x1, R141 ;  /* 0x00000001fb867819 */ /* 0x000fe2000001028d */
[C---:B------:R-:W-:Y:S01]  /*7980*/  IMAD.WIDE.U32 R2, R249.reuse, c[0x0][0x1e0], RZ ;  /* 0x00007800f9027a25 */ /* 0x040fe200078e00ff */
[----:B------:R-:W-:Y:S01]  /*7990*/  SHF.R.S32.HI R0, RZ, 0x1f, R249 ;  /* 0x0000001fff007819 */ /* 0x000fe200000114f9 */
[----:B------:R-:W2:Y:S02]  /*79a0*/  @!P1 LDG.E R246, [R132.64] ;  /* 0x0000000684f69981 */ /* 0x000ea4000c1e1900 */
[----:B------:R-:W-:Y:S02]  /*79b0*/  IMAD.SHL.U32 R141, R250, 0x2, RZ ;  /* 0x00000002fa8d7824 */ /* 0x000fe400078e00ff */
        /* <DEDUP_REMOVED lines=15> */
.L_x_1741:
[----:B------:R-:W-:-:S05]  /*7ab0*/  BRA.DIV ~URZ, `(.L_x_1657) ;  /* 0x0000cd427f007947 */ /* 0x000fca000b800000 */
[----:B------:R-:W3:Y:S01]  /*7ac0*/  SHFL.IDX PT, R208, R132, RZ, 0x181f ;  /* 0x00181fff84d07589 */ /* 0x000ee200000e0000 */
[----:B------:R-:W-:Y:S03]  /*7ad0*/  ISETP.GE.AND P2, PT, R250, c[0x0][0x1d4], PT ;  /* 0x00007500fa007a0c */ /* 0x000fe60003f46270 */
[----:B------:R-:W-:Y:S01]  /*7ae0*/  SHFL.IDX PT, R136, R0, 0x2, 0x181f ;  /* 0x00581f0000887f89 */ /* 0x000fe200000e0000 */
[CC--:B---3--:R-:W-:Y:S02]  /*7af0*/  IADD3 R2, P0, R208.reuse, R141.reuse, RZ ;  /* 0x0000008dd0027210 */ /* 0x0c8fe40007f1e0ff */
[-C--:B------:R-:W-:Y:S03]  /*7b00*/  IADD3 R208, P5, R208, R210.reuse, RZ ;  /* 0x000000d2d0d07210 */ /* 0x080fe60007fbe0ff */
[--C-:B--2---:R-:W-:Y:S01]  /*7b10*/  IMAD.X R3, R135, 0x1, R133.reuse, P0 ;  /* 0x0000000187037824 */ /* 0x104fe200000e0685 */
[----:B------:R-:W-:Y:S01]  /*7b20*/  ISETP.GE.AND P0, PT, R251, c[0x0][0x1d4], PT ;  /* 0x00007500fb007a0c */ /* 0x000fe20003f06270 */
[--C-:B------:R-:W-:Y:S02]  /*7b30*/  IMAD.X R209, R135, 0x1, R134.reuse, P5 ;  /* 0x0000000187d17824 */ /* 0x100fe400028e0686 */
[----:B------:R-:W-:Y:S04]  /*7b40*/  SHFL.IDX PT, R135, R132, 0x2, 0x181f ;  /* 0x00581f0084877f89 */ /* 0x000fe800000e0000 */
[----:B------:R2:W-:Y:S06]  /*7b50*/  LDGSTS.E.BYPASS.LTC128B.128 [R247+0x4100], [R2.64], !P2 ;  /* 0x0410000002f77fae */ /* 0x0005ec000d101d46 */
[----:B------:R3:W-:Y:S04]  /*7b60*/  LDGSTS.E.BYPASS.LTC128B.128 [R247+0x6100], [R208.64], !P0 ;  /* 0x06100000d0f77fae */ /* 0x0007e8000c101d46 */
[----:B--2---:R-:W2:Y:S04]  /*7b70*/  SHFL.IDX PT, R2, R132, 0x1, 0x181f ;  /* 0x00381f0084027f89 */ /* 0x004ea800000e0000 */
[----:B------:R-:W4:Y:S04]  /*7b80*/  SHFL.IDX PT, R3, R0, 0x1, 0x181f ;  /* 0x00381f0000037f89 */ /* 0x000f2800000e0000 */
[----:B-1----:R-:W1:Y:S04]  /*7b90*/  SHFL.IDX PT, R0, R0, 0x3, 0x181f ;  /* 0x00781f0000007f89 */ /* 0x002e6800000e0000 */
[----:B------:R-:W1:Y:S01]  /*7ba0*/  SHFL.IDX PT, R132, R132, 0x3, 0x181f ;  /* 0x00781f0084847f89 */ /* 0x000e6200000e0000 */
[CC--:B--2---:R-:W-:Y:S02]  /*7bb0*/  IADD3 R142, P6, R2.reuse, R141.reuse, RZ ;  /* 0x0000008d028e7210 */ /* 0x0c4fe40007fde0ff */
[-C--:B------:R-:W-:Y:S03]  /*7bc0*/  IADD3 R2, P5, R2, R210.reuse, RZ ;  /* 0x000000d202027210 */ /* 0x080fe60007fbe0ff */
[C-C-:B----4-:R-:W-:Y:S02]  /*7bd0*/  IMAD.X R143, R3.reuse, 0x1, R133.reuse, P6 ;  /* 0x00000001038f7824 */ /* 0x150fe400030e0685 */
[--C-:B------:R-:W-:Y:S03]  /*7be0*/  IMAD.X R3, R3, 0x1, R134.reuse, P5 ;  /* 0x0000000103037824 */ /* 0x100fe600028e0686 */
[----:B------:R3:W-:Y:S04]  /*7bf0*/  LDGSTS.E.BYPASS.LTC128B.128 [R247+0x4900], [R142.64], !P2 ;  /* 0x049000008ef77fae */ /* 0x0007e8000d101d46 */
[----:B------:R2:W-:Y:S02]  /*7c00*/  LDGSTS.E.BYPASS.LTC128B.128 [R247+0x6900], [R2.64], !P0 ;  /* 0x0690000002f77fae */ /* 0x0005e4000c101d46 */
[C---:B--2---:R-:W-:Y:S05]  /*7c10*/  IADD3 R2, P5, R135.reuse, R141, RZ ;  /* 0x0000008d87027210 */ /* 0x044fea0007fbe0ff */
[C---:B------:R-:W-:Y:S05]  /*7c20*/  IMAD.X R3, R136.reuse, 0x1, R133, P5 ;  /* 0x0000000188037824 */ /* 0x040fea00028e0685 */
[----:B------:R2:W-:Y:S02]  /*7c30*/  LDGSTS.E.BYPASS.LTC128B.128 [R247+0x5100], [R2.64], !P2 ;  /* 0x0510000002f77fae */ /* 0x0005e4000d101d46 */
[----:B--2---:R-:W-:Y:S02]  /*7c40*/  IADD3 R2, P5, R135, R210, RZ ;  /* 0x000000d287027210 */ /* 0x004fe40007fbe0ff */
[----:B------:R-:W-:Y:S03]  /*7c50*/  SEL R135, RZ, 0x10, P2 ;  /* 0x00000010ff877807 */ /* 0x000fe60001000000 */
[----:B------:R-:W-:Y:S01]  /*7c60*/  IMAD.X R3, R136, 0x1, R134, P5 ;  /* 0x0000000188037824 */ /* 0x000fe200028e0686 */
[----:B------:R-:W-:Y:S04]  /*7c70*/  SEL R136, RZ, 0x10, P0 ;  /* 0x00000010ff887807 */ /* 0x000fe80000000000 */
[----:B------:R3:W-:Y:S03]  /*7c80*/  LDGSTS.E.BYPASS.LTC128B.128 [R247+0x7100], [R2.64], !P0 ;  /* 0x0710000002f77fae */ /* 0x0007e6000c101d46 */
.L_x_1742:
[C---:B-1----:R-:W-:Y:S02]  /*7c90*/  ISETP.NE.U32.AND P5, PT, R135.reuse, RZ, PT ;  /* 0x000000ff8700720c */ /* 0x042fe40003fa5070 */
[----:B------:R-:W-:Y:S04]  /*7ca0*/  IADD3 R135, -R135, 0x10, RZ ;  /* 0x0000001087877810 */ /* 0x000fe80007ffe1ff */
[----:B------:R-:W-:Y:S04]  /*7cb0*/  LOP3.LUT R135, R135, 0xf, RZ, 0xc0, !PT ;  /* 0x0000000f87877812 */ /* 0x000fe800078ec0ff */
[----:B---3--:R-:W-:Y:S04]  /*7cc0*/  IADD3 R2, P2, P0, R135, R132, R141 ;  /* 0x0000008487027210 */ /* 0x008fe8000785e08d */
[----:B------:R-:W-:Y:S05]  /*7cd0*/  IADD3.X R3, RZ, R0, R133, P2, P0 ;  /* 0x00000000ff037210 */ /* 0x000fea00017e0485 */
[----:B------:R-:W-:Y:S01]  /*7ce0*/  @!PT LDS RZ, [RZ] ;  /* 0x00000000fffff984 */ /* 0x000fe20000000800 */
[----:B------:R-:W-:Y:S01]  /*7cf0*/  @!PT LDS RZ, [RZ] ;  /* 0x00000000fffff984 */ /* 0x000fe20000000800 */
[----:B------:R-:W-:Y:S01]  /*7d00*/  @!PT LDS RZ, [RZ] ;  /* 0x00000000fffff984 */ /* 0x000fe20000000800 */
[----:B------:R1:W-:Y:S01]  /*7d10*/  LDGSTS.E.BYPASS.LTC128B.128.ZFILL [R247+0x5900], [R2.64], P5 ;  /* 0x0590000002f77fae */ /* 0x0003e2000a941d46 */
[C---:B------:R-:W-:Y:S02]  /*7d20*/  ISETP.NE.U32.AND P5, PT, R136.reuse, RZ, PT ;  /* 0x000000ff8800720c */ /* 0x040fe40003fa5070 */
[----:B------:R-:W-:Y:S04]  /*7d30*/  IADD3 R136, -R136, 0x10, RZ ;  /* 0x0000001088887810 */ /* 0x000fe80007ffe1ff */
[----:B------:R-:W-:Y:S04]  /*7d40*/  LOP3.LUT R136, R136, 0xf, RZ, 0xc0, !PT ;  /* 0x0000000f88887812 */ /* 0x000fe800078ec0ff */
[----:B-1----:R-:W-:Y:S04]  /*7d50*/  IADD3 R2, P2, P0, R136, R132, R210 ;  /* 0x0000008488027210 */ /* 0x002fe8000785e0d2 */
[----:B------:R-:W-:Y:S05]  /*7d60*/  IADD3.X R3, RZ, R0, R134, P2, P0 ;  /* 0x00000000ff037210 */ /* 0x000fea00017e0486 */
[----:B------:R1:W-:Y:S04]  /*7d70*/  LDGSTS.E.BYPASS.LTC128B.128.ZFILL [R247+0x7900], [R2.64], P5 ;  /* 0x0790000002f77fae */ /* 0x0003e8000a941d46 */
.L_x_1655:
[----:B------:R-:W-:Y:S05]  /*7d80*/  BSYNC B0 ;  /* 0x0000000000007941 */ /* 0x000fea0003800000 */
.L_x_1654:
[----:B-1----:R-:W3:Y:S01]  /*7d90*/  LDL R3, [R1+0x44] ;  /* 0x0000440001037983 */ /* 0x002ee20000100800 */
[----:B------:R-:W-:Y:S03]  /*7da0*/  MOV R133, 0xffffffc0 ;  /* 0xffffffc000857802 */ /* 0x000fe60000000f00 */
[----:B------:R-:W3:Y:S02]  /*7db0*/  LDL R0, [R1+0x54] ;  /* 0x0000540001007983 */ /* 0x000ee40000100800 */
[----:B------:R-:W-:Y:S02]  /*7dc0*/  IMAD R133, R248, R133, 0x1 ;  /* 0x00000001f8857424 */ /* 0x000fe400078e0285 */
[----:B------:R-:W4:Y:S04]  /*7dd0*/  LDL R2, [R1+0x50] ;  /* 0x0000500001027983 */ /* 0x000f280000100800 */
[----:B------:R-:W0:Y:S01]  /*7de0*/  LDGDEPBAR ;  /* 0x00000000000079af */ /* 0x000e220000000000 */
[----:B---3--:R-:W-:Y:S02]  /*7df0*/  IADD3 R132, R0, R3, RZ ;  /* 0x0000000300847210 */ /* 0x008fe40007ffe0ff */
[----:B----4-:R-:W-:Y:S03]  /*7e00*/  IADD3 R133, -R2, R133, RZ ;  /* 0x0000008502857210 */ /* 0x010fe60007ffe1ff */
[----:B------:R-:W-:Y:S05]  /*7e10*/  @P4 IMAD.HI.U32 R0, R132, c[0x0][0x2c8], RZ ;  /* 0x0000b20084004a27 */ /* 0x000fea00078e00ff */
[----:B------:R-:W-:Y:S02]  /*7e20*/  @P4 SHF.R.U32.HI R132, RZ, c[0x0][0x2cc], R0 ;  /* 0x0000b300ff844a19 */ /* 0x000fe40000011600 */
[----:B------:R-:W-:Y:S05]  /*7e30*/  MOV R0, c[0x0][0x2ac] ;  /* 0x0000ab0000007a02 */ /* 0x000fea0000000f00 */
[----:B------:R-:W-:Y:S05]  /*7e40*/  IMAD R133, R0, c[0x0][0x1d0], R133 ;  /* 0x0000740000857a24 */ /* 0x000fea00078e0285 */
[----:B------:R-:W-:Y:S01]  /*7e50*/  IADD3 R133, R133, -c[0x0][0x168], RZ ;  /* 0x80005a0085857a10 */ /* 0x000fe20007ffe0ff */
[----:B------:R-:W-:-:S05]  /*7e60*/  BRA.DIV ~URZ, `(.L_x_1658) ;  /* 0x0000cec27f007947 */ /* 0x000fca000b800000 */
[----:B------:R1:W3:Y:S02]  /*7e70*/  SHFL.IDX PT, R0, R132, RZ, 0x1c1f ;  /* 0x001c1fff84007589 */ /* 0x0002e400000e0000 */
.L_x_1743:
[----:B---3--:R-:W-:Y:S05]  /*7e80*/  IMAD.IADD R0, R133, 0x1, R0 ;  /* 0x0000000185007824 */ /* 0x008fea00078e0200 */
        /* <DEDUP_REMOVED lines=34> */
[----:B------:R-:W3:Y:S03]  /*80b0*/  SHFL.IDX PT, R2, R132, 0x1, 0x1c1f ;  /* 0x003c1f0084027f89 */ /* 0x000ee600000e0000 */
[----:B------:R-:W-:Y:S04]  /*80c0*/  FMNMX.FTZ R136, R142, R136, !PT ;  /* 0x000000888e887209 */ /* 0x000fe80007810000 */
[----:B------:R-:W-:Y:S01]  /*80d0*/  FMNMX.FTZ R136, R5, R136, !PT ;  /* 0x0000008805887209 */ /* 0x000fe20007810000 */
[----:B------:R-:W4:Y:S03]  /*80e0*/  SHFL.IDX PT, R0, R132, 0x2, 0x1c1f ;  /* 0x005c1f0084007f89 */ /* 0x000f2600000e0000 */
[----:B------:R-:W-:Y:S04]  /*80f0*/  FMNMX.FTZ R136, R141, R136, !PT ;  /* 0x000000888d887209 */ /* 0x000fe80007810000 */
[----:B------:R-:W-:Y:S01]  /*8100*/  FMNMX.FTZ R136, R20, R136, !PT ;  /* 0x0000008814887209 */ /* 0x000fe20007810000 */
[----:B-1----:R-:W1:Y:S03]  /*8110*/  SHFL.IDX PT, R132, R132, 0x3, 0x1c1f ;  /* 0x007c1f0084847f89 */ /* 0x002e6600000e0000 */
[----:B------:R-:W-:Y:S04]  /*8120*/  FMNMX.FTZ R136, R21, R136, !PT ;  /* 0x0000008815887209 */ /* 0x000fe80007810000 */
[----:B------:R-:W-:Y:S04]  /*8130*/  FMNMX.FTZ R136, R32, R136, !PT ;  /* 0x0000008820887209 */ /* 0x000fe80007810000 */
[----:B------:R-:W-:Y:S04]  /*8140*/  FMNMX.FTZ R136, R33, R136, !PT ;  /* 0x0000008821887209 */ /* 0x000fe80007810000 */
[----:B------:R-:W-:Y:S04]  /*8150*/  FMNMX.FTZ R136, R36, R136, !PT ;  /* 0x0000008824887209 */ /* 0x000fe80007810000 */
[----:B------:R-:W-:Y:S04]  /*8160*/  FMNMX.FTZ R136, R37, R136, !PT ;  /* 0x0000008825887209 */ /* 0x000fe80007810000 */
[----:B------:R-:W-:Y:S01]  /*8170*/  FMNMX.FTZ R136, R48, R136, !PT ;  /* 0x0000008830887209 */ /* 0x000fe20007810000 */
[C---:B---3--:R-:W-:Y:S02]  /*8180*/  IMAD.IADD R2, R133.reuse, 0x1, R2 ;  /* 0x0000000185027824 */ /* 0x048fe400078e0202 */
[----:B----4-:R-:W-:Y:S01]  /*8190*/  IMAD.IADD R0, R133, 0x1, R0 ;  /* 0x0000000185007824 */ /* 0x010fe200078e0200 */
[----:B------:R-:W-:Y:S01]  /*81a0*/  FMNMX.FTZ R136, R49, R136, !PT ;  /* 0x0000008831887209 */ /* 0x000fe20007810000 */
[----:B-1----:R-:W-:Y:S01]  /*81b0*/  IMAD.IADD R133, R133, 0x1, R132 ;  /* 0x0000000185857824 */ /* 0x002fe200078e0284 */
[C---:B------:R-:W-:Y:S02]  /*81c0*/  ISETP.GT.AND P6, PT, R2.reuse, RZ, PT ;  /* 0x000000ff0200720c */ /* 0x040fe40003fc4270 */
[C---:B------:R-:W-:Y:S02]  /*81d0*/  ISETP.GT.AND P5, PT, R2.reuse, 0x1, PT ;  /* 0x000000010200780c */ /* 0x040fe40003fa4270 */
[C---:B------:R-:W-:Y:S02]  /*81e0*/  ISETP.GT.AND P2, PT, R2.reuse, 0x8, PT ;  /* 0x000000080200780c */ /* 0x040fe40003f44270 */
[----:B------:R-:W-:Y:S02]  /*81f0*/  ISETP.GT.AND P0, PT, R2, 0x9, PT ;  /* 0x000000090200780c */ /* 0x000fe40003f04270 */
[----:B------:R-:W-:Y:S02]  /*8200*/  FSEL R6, R6, -INF , P6 ;  /* 0xff80000006067808 */ /* 0x000fe40003000000 */
[----:B------:R-:W-:Y:S02]  /*8210*/  FSEL R17, R7, -INF , P5 ;  /* 0xff80000007117808 */ /* 0x000fe40002800000 */
[----:B------:R-:W-:Y:S02]  /*8220*/  FSEL R18, R18, -INF , P2 ;  /* 0xff80000012127808 */ /* 0x000fe40001000000 */
[----:B------:R-:W-:Y:S02]  /*8230*/  FSEL R19, R19, -INF , P0 ;  /* 0xff80000013137808 */ /* 0x000fe40000000000 */
[C---:B------:R-:W-:Y:S02]  /*8240*/  ISETP.GT.AND P6, PT, R2.reuse, 0x10, PT ;  /* 0x000000100200780c */ /* 0x040fe40003fc4270 */
        /* <DEDUP_REMOVED lines=23> */
[C---:B------:R-:W-:Y:S02]  /*83c0*/  ISETP.GT.AND P6, PT, R0.reuse, RZ, PT ;  /* 0x000000ff0000720c */ /* 0x040fe40003fc4270 */
[----:B------:R-:W-:Y:S02]  /*83d0*/  ISETP.GT.AND P5, PT, R0, 0x1, PT ;  /* 0x000000010000780c */ /* 0x000fe40003fa4270 */
[C---:B------:R-:W-:Y:S02]  /*83e0*/  ISETP.GT.AND P2, PT, R133.reuse, RZ, PT ;  /* 0x000000ff8500720c */ /* 0x040fe40003f44270 */
[----:B------:R-:W-:Y:S02]  /*83f0*/  ISETP.GT.AND P0, PT, R133, 0x1, PT ;  /* 0x000000018500780c */ /* 0x000fe40003f04270 */
[----:B------:R-:W-:Y:S02]  /*8400*/  FSEL R16, R8, -INF , P6 ;  /* 0xff80000008107808 */ /* 0x000fe40003000000 */
[----:B------:R-:W-:Y:S02]  /*8410*/  FSEL R9, R9, -INF , P5 ;  /* 0xff80000009097808 */ /* 0x000fe40002800000 */
[----:B------:R-:W-:Y:S02]  /*8420*/  FSEL R10, R10, -INF , P2 ;  /* 0xff8000000a0a7808 */ /* 0x000fe40001000000 */
[----:B------:R-:W-:Y:S02]  /*8430*/  FSEL R11, R11, -INF , P0 ;  /* 0xff8000000b0b7808 */ /* 0x000fe40000000000 */
[C---:B------:R-:W-:Y:S02]  /*8440*/  ISETP.GT.AND P6, PT, R0.reuse, 0x8, PT ;  /* 0x000000080000780c */ /* 0x040fe40003fc4270 */
[----:B------:R-:W-:Y:S02]  /*8450*/  ISETP.GT.AND P5, PT, R0, 0x9, PT ;  /* 0x000000090000780c */ /* 0x000fe40003fa4270 */
[C---:B------:R-:W-:Y:S02]  /*8460*/  ISETP.GT.AND P2, PT, R133.reuse, 0x8, PT ;  /* 0x000000088500780c */ /* 0x040fe40003f44270 */
        /* <DEDUP_REMOVED lines=9> */
[----:B------:R-:W-:Y:S02]  /*8500*/  FMNMX.FTZ R136, R52, R136, !PT ;  /* 0x0000008834887209 */ /* 0x000fe40007810000 */
        /* <DEDUP_REMOVED lines=64> */
[----:B------:R-:W-:Y:S02]  /*8910*/  FSEL R56, R56, -INF , P6 ;  /* 0xff80000038387808 */ /* 0x000fe40003000000 */
[----:B------:R-:W-:Y:S02]  /*8920*/  FMNMX.FTZ R135, R67, R135, !PT ;  /* 0x0000008743877209 */ /* 0x000fe40007810000 */
[----:B------:R-:W-:Y:S02]  /*8930*/  FMNMX.FTZ R134, R45, R134, !PT ;  /* 0x000000862d867209 */ /* 0x000fe40007810000 */
[----:B-1----:R-:W-:Y:S02]  /*8940*/  FMNMX.FTZ R136, R136, R0, !PT ;  /* 0x0000000088887209 */ /* 0x002fe40007810000 */
[----:B------:R-:W-:Y:S01]  /*8950*/  FSEL R57, R57, -INF , P5 ;  /* 0xff80000039397808 */ /* 0x000fe20002800000 */
[----:B------:R-:W1:Y:S01]  /*8960*/  SHFL.BFLY PT, R0, R135, 0x2, 0x1f ;  /* 0x0c401f0087007f89 */ /* 0x000e6200000e0000 */
[----:B------:R-:W-:Y:S02]  /*8970*/  FMNMX.FTZ R134, R56, R134, !PT ;  /* 0x0000008638867209 */ /* 0x000fe40007810000 */
[----:B------:R-:W-:Y:S02]  /*8980*/  FSEL R60, R60, -INF , P2 ;  /* 0xff8000003c3c7808 */ /* 0x000fe40001000000 */
[----:B------:R-:W-:Y:S02]  /*8990*/  FMNMX.FTZ R134, R57, R134, !PT ;  /* 0x0000008639867209 */ /* 0x000fe40007810000 */
[----:B------:R-:W-:Y:S02]  /*89a0*/  FSEL R61, R61, -INF , P0 ;  /* 0xff8000003d3d7808 */ /* 0x000fe40000000000 */
[----:B------:R-:W-:Y:S02]  /*89b0*/  FMNMX.FTZ R134, R60, R134, !PT ;  /* 0x000000863c867209 */ /* 0x000fe40007810000 */
[----:B------:R-:W-:Y:S02]  /*89c0*/  ISETP.GT.AND P6, PT, R133, 0x30, PT ;  /* 0x000000308500780c */ /* 0x000fe40003fc4270 */
[----:B------:R-:W-:Y:S02]  /*89d0*/  FMNMX.FTZ R134, R61, R134, !PT ;  /* 0x000000863d867209 */ /* 0x000fe40007810000 */
[C---:B------:R-:W-:Y:S02]  /*89e0*/  ISETP.GT.AND P5, PT, R133.reuse, 0x31, PT ;  /* 0x000000318500780c */ /* 0x040fe40003fa4270 */
[----:B------:R-:W-:Y:S02]  /*89f0*/  FSEL R58, R58, -INF , P6 ;  /* 0xff8000003a3a7808 */ /* 0x000fe40003000000 */
[----:B------:R-:W-:Y:S02]  /*8a00*/  ISETP.GT.AND P2, PT, R133, 0x38, PT ;  /* 0x000000388500780c */ /* 0x000fe40003f44270 */
[----:B------:R-:W-:Y:S02]  /*8a10*/  FSEL R59, R59, -INF , P5 ;  /* 0xff8000003b3b7808 */ /* 0x000fe40002800000 */
[----:B------:R-:W-:Y:S02]  /*8a20*/  ISETP.GT.AND P0, PT, R133, 0x39, PT ;  /* 0x000000398500780c */ /* 0x000fe40003f04270 */
[----:B-1----:R-:W-:Y:S02]  /*8a30*/  FMNMX.FTZ R135, R135, R0, !PT ;  /* 0x0000000087877209 */ /* 0x002fe40007810000 */
[----:B------:R-:W-:Y:S02]  /*8a40*/  FSEL R62, R62, -INF , P2 ;  /* 0xff8000003e3e7808 */ /* 0x000fe40001000000 */
[----:B------:R-:W-:Y:S01]  /*8a50*/  FSEL R63, R63, -INF , P0 ;  /* 0xff8000003f3f7808 */ /* 0x000fe20000000000 */
[----:B------:R-:W1:Y:S02]  /*8a60*/  SHFL.BFLY PT, R0, R135, 0x1, 0x1f ;  /* 0x0c201f0087007f89 */ /* 0x000e6400000e0000 */
[----:B-1----:R-:W-:Y:S06]  /*8a70*/  FMNMX.FTZ R135, R135, R0, !PT ;  /* 0x0000000087877209 */ /* 0x002fec0007810000 */
[----:B------:R-:W1:Y:S02]  /*8a80*/  SHFL.BFLY PT, R0, R134, 0x2, 0x1f ;  /* 0x0c401f0086007f89 */ /* 0x000e6400000e0000 */
[----:B-1----:R-:W-:Y:S06]  /*8a90*/  FMNMX.FTZ R134, R134, R0, !PT ;  /* 0x0000000086867209 */ /* 0x002fec0007810000 */
[----:B------:R-:W1:Y:S02]  /*8aa0*/  SHFL.BFLY PT, R0, R134, 0x1, 0x1f ;  /* 0x0c201f0086007f89 */ /* 0x000e6400000e0000 */
[----:B-1----:R-:W-:Y:S02]  /*8ab0*/  FMNMX.FTZ R134, R134, R0, !PT ;  /* 0x0000000086867209 */ /* 0x002fe40007810000 */
        /* <DEDUP_REMOVED lines=16> */
[----:B------:R-:W1:Y:S02]  /*8bc0*/  SHFL.BFLY PT, R0, R132, 0x2, 0x1f ;  /* 0x0c401f0084007f89 */ /* 0x000e6400000e0000 */
[----:B-1----:R-:W-:Y:S06]  /*8bd0*/  FMNMX.FTZ R132, R132, R0, !PT ;  /* 0x0000000084847209 */ /* 0x002fec0007810000 */
[----:B------:R1:W3:Y:S02]  /*8be0*/  SHFL.BFLY PT, R0, R132, 0x1, 0x1f ;  /* 0x0c201f0084007f89 */ /* 0x0002e400000e0000 */
.L_x_1744:
[----:B------:R-:W4:Y:S01]  /*8bf0*/  LDL.LU R7, [R1+0x4] ;  /* 0x0000040001077983 */ /* 0x000f220000300800 */
[C---:B------:R-:W-:Y:S01]  /*8c00*/  FSETP.NEU.FTZ.AND P0, PT, R136.reuse, -INF , PT ;  /* 0xff8000008800780b */ /* 0x040fe20003f1d000 */
[----:B------:R-:W-:Y:S01]  /*8c10*/  FMUL.FTZ R2, R136, c[0x0][0x2d0] ;  /* 0x0000b40088027a20 */ /* 0x000fe20000410000 */
[----:B---3--:R-:W-:Y:S01]  /*8c20*/  FMNMX.FTZ R133, R0, R132, !PT ;  /* 0x0000008400857209 */ /* 0x008fe20007810000 */
[----:B------:R-:W3:Y:S01]  /*8c30*/  LDL.LU R213, [R1] ;  /* 0x0000000001d57983 */ /* 0x000ee20000300800 */
[----:B------:R-:W-:Y:S01]  /*8c40*/  FSEL R0, R136, RZ, P0 ;  /* 0x000000ff88007208 */ /* 0x000fe20000000000 */
[----:B------:R-:W-:Y:S01]  /*8c50*/  WARPSYNC 0xffffffff ;  /* 0xffffffff00007948 */ /* 0x000fe20003800000 */
[----:B------:R-:W-:Y:S02]  /*8c60*/  FSEL R2, R2, RZ, P0 ;  /* 0x000000ff02027208 */ /* 0x000fe40000000000 */
[----:B------:R-:W-:Y:S01]  /*8c70*/  FSETP.NEU.FTZ.AND P0, PT, R135, -INF , PT ;  /* 0xff8000008700780b */ /* 0x000fe20003f1d000 */
[----:B------:R-:W-:Y:S02]  /*8c80*/  FADD.FTZ R0, -R0, R137 ;  /* 0x0000008900007221 */ /* 0x000fe40000010100 */
[--C-:B------:R-:W-:Y:S02]  /*8c90*/  FFMA.FTZ R3, R4, c[0x0][0x2d0], -R2.reuse ;  /* 0x0000b40004037a23 */ /* 0x100fe40000010802 */
[----:B------:R-:W-:Y:S02]  /*8ca0*/  FMUL.FTZ R0, R0, c[0x0][0x2d0] ;  /* 0x0000b40000007a20 */ /* 0x000fe40000410000 */
[--C-:B------:R-:W-:Y:S02]  /*8cb0*/  FFMA.FTZ R4, R142, c[0x0][0x2d0], -R2.reuse ;  /* 0x0000b4008e047a23 */ /* 0x100fe40000010802 */
[----:B-1----:R-:W-:Y:S01]  /*8cc0*/  MUFU.EX2 R132, R0 ;  /* 0x0000000000847308 */ /* 0x002fe20000000800 */
        /* <DEDUP_REMOVED lines=14> */
[--C-:B------:R-:W-:Y:S02]  /*8db0*/  FFMA.FTZ R49, R49, c[0x0][0x2d0], -R2.reuse ;  /* 0x0000b40031317a23 */ /* 0x100fe40000010802 */
[----:B------:R-:W-:Y:S01]  /*8dc0*/  FFMA.FTZ R64, R65, c[0x0][0x2d0], -R2 ;  /* 0x0000b40041407a23 */ /* 0x000fe20000010802 */
[----:B------:R-:W-:Y:S01]  /*8dd0*/  MOV R65, R37 ;  /* 0x0000002500417202 */ /* 0x000fe20000000f00 */
[----:B------:R-:W-:Y:S01]  /*8de0*/  FMUL.FTZ R2, R135, c[0x0][0x2d0] ;  /* 0x0000b40087027a20 */ /* 0x000fe20000410000 */
[----:B------:R-:W-:Y:S04]  /*8df0*/  MUFU.EX2 R8, R8 ;  /* 0x0000000800087308 */ /* 0x000fe80000000800 */
[----:B------:R-:W-:Y:S05]  /*8e00*/  FSEL R2, R2, RZ, P0 ;  /* 0x000000ff02027208 */ /* 0x000fea0000000000 */
[--C-:B------:R-:W-:Y:S01]  /*8e10*/  FFMA.FTZ R224, R22, c[0x0][0x2d0], -R2.reuse ;  /* 0x0000b40016e07a23 */ /* 0x100fe20000010802 */
[----:B------:R-:W-:Y:S01]  /*8e20*/  MOV R22, R210 ;  /* 0x000000d200167202 */ /* 0x000fe20000000f00 */
[--C-:B------:R-:W-:Y:S01]  /*8e30*/  FFMA.FTZ R36, R19, c[0x0][0x2d0], -R2.reuse ;  /* 0x0000b40013247a23 */ /* 0x100fe20000010802 */
[----:B------:R5:W2:Y:S01]  /*8e40*/  MUFU.EX2 R210, R5 ;  /* 0x0000000500d27308 */ /* 0x000aa20000000800 */
        /* <DEDUP_REMOVED lines=12> */
[--C-:B------:R-:W-:Y:S01]  /*8f10*/  FFMA.FTZ R51, R51, c[0x0][0x2d0], -R2.reuse ;  /* 0x0000b40033337a23 */ /* 0x100fe20000010802 */
[----:B-1----:R-:W-:Y:S01]  /*8f20*/  F2FP.BF16.PACK_AB R208, R4, R3 ;  /* 0x0000000304d0723e */ /* 0x002fe200000010ff */
        /* <DEDUP_REMOVED lines=16> */
[----:B----4-:R-:W-:Y:S02]  /*9030*/  FFMA.FTZ R0, R132, R7, R3 ;  /* 0x0000000784007223 */ /* 0x010fe40000010003 */
[----:B------:R-:W-:Y:S02]  /*9040*/  FFMA.FTZ R3, R6, c[0x0][0x2d0], -R2 ;  /* 0x0000b40006037a23 */ /* 0x000fe40000010802 */
[----:B------:R-:W-:Y:S01]  /*9050*/  FADD.FTZ R7, R4, R0 ;  /* 0x0000000004077221 */ /* 0x000fe20000010000 */
[----:B------:R-:W-:Y:S01]  /*9060*/  FSEL R0, R135, RZ, P0 ;  /* 0x000000ff87007208 */ /* 0x000fe20000000000 */
[--C-:B------:R-:W-:Y:S01]  /*9070*/  FFMA.FTZ R4, R17, c[0x0][0x2d0], -R2.reuse ;  /* 0x0000b40011047a23 */ /* 0x100fe20000010802 */
[----:B------:R-:W-:Y:S01]  /*9080*/  FSETP.NEU.FTZ.AND P0, PT, R134, -INF , PT ;  /* 0xff8000008600780b */ /* 0x000fe20003f1d000 */
[----:B------:R-:W-:Y:S01]  /*9090*/  FFMA.FTZ R6, R18, c[0x0][0x2d0], -R2 ;  /* 0x0000b40012067a23 */ /* 0x000fe20000010802 */
[----:B------:R-:W-:Y:S01]  /*90a0*/  MUFU.EX2 R209, R3 ;  /* 0x0000000300d17308 */ /* 0x000fe20000000800 */
[----:B------:R-:W-:Y:S02]  /*90b0*/  FMUL.FTZ R2, R134, c[0x0][0x2d0] ;  /* 0x0000b40086027a20 */ /* 0x000fe40000410000 */
[----:B------:R-:W-:Y:S01]  /*90c0*/  FADD.FTZ R0, -R0, R138 ;  /* 0x0000008a00007221 */ /* 0x000fe20000010100 */
[----:B------:R-:W-:Y:S02]  /*90d0*/  MOV R138, R212 ;  /* 0x000000d4008a7202 */ /* 0x000fe40000000f00 */
[----:B------:R-:W-:Y:S01]  /*90e0*/  FSEL R2, R2, RZ, P0 ;  /* 0x000000ff02027208 */ /* 0x000fe20000000000 */
[----:B------:R-:W-:Y:S03]  /*90f0*/  FMUL.FTZ R0, R0, c[0x0][0x2d0] ;  /* 0x0000b40000007a20 */ /* 0x000fe60000410000 */
[----:B------:R-:W-:Y:S01]  /*9100*/  MUFU.EX2 R4, R4 ;  /* 0x0000000400047308 */ /* 0x000fe20000000800 */
[--C-:B-----5:R-:W-:Y:S02]  /*9110*/  FFMA.FTZ R5, R9, c[0x0][0x2d0], -R2.reuse ;  /* 0x0000b40009057a23 */ /* 0x120fe40000010802 */
[----:B------:R-:W4:Y:S01]  /*9120*/  LDL.LU R9, [R1+0x8] ;  /* 0x0000080001097983 */ /* 0x000f220000300800 */
[--C-:B------:R-:W-:Y:S02]  /*9130*/  FFMA.FTZ R54, R60, c[0x0][0x2d0], -R2.reuse ;  /* 0x0000b4003c367a23 */ /* 0x100fe40000010802 */
        /* <DEDUP_REMOVED lines=14> */
[----:B------:R-:W-:Y:S01]  /*9220*/  MUFU.EX2 R6, R6 ;  /* 0x0000000600067308 */ /* 0x000fe20000000800 */
[----:B--2---:R-:W-:Y:S01]  /*9230*/  FADD.FTZ R5, R210, R7 ;  /* 0x00000007d2057221 */ /* 0x004fe20000010000 */
[----:B------:R-:W-:Y:S02]  /*9240*/  MOV R7, R141 ;  /* 0x0000008d00077202 */ /* 0x000fe40000000f00 */
[C---:B------:R-:W-:Y:S01]  /*9250*/  F2FP.BF16.PACK_AB R210, R8.reuse, R210 ;  /* 0x000000d208d2723e */ /* 0x040fe200000010ff */
[----:B------:R-:W-:Y:S02]  /*9260*/  FADD.FTZ R212, R8, R5 ;  /* 0x0000000508d47221 */ /* 0x000fe40000010000 */
[----:B------:R-:W2:Y:S03]  /*9270*/  LDL.LU R5, [R1+0xc] ;  /* 0x00000c0001057983 */ /* 0x000ea60000300800 */
[----:B------:R-:W-:Y:S01]  /*9280*/  MUFU.EX2 R218, R218 ;  /* 0x000000da00da7308 */ /* 0x000fe20000000800 */
[C---:B---3--:R-:W-:Y:S01]  /*9290*/  FFMA.FTZ R0, R3.reuse, R213, R209 ;  /* 0x000000d503007223 */ /* 0x048fe200000100d1 */
[C---:B------:R-:W-:Y:S01]  /*92a0*/  F2FP.BF16.PACK_AB R209, R4.reuse, R209 ;  /* 0x000000d104d1723e */ /* 0x040fe200000010ff */
[----:B------:R-:W-:Y:S02]  /*92b0*/  FMUL.FTZ R70, R3, R70 ;  /* 0x0000004603467220 */ /* 0x000fe40000410000 */
[----:B------:R-:W-:Y:S01]  /*92c0*/  FADD.FTZ R33, R4, R0 ;  /* 0x0000000004217221 */ /* 0x000fe20000010000 */
[----:B------:R-:W-:Y:S01]  /*92d0*/  FSEL R0, R134, RZ, P0 ;  /* 0x000000ff86007208 */ /* 0x000fe20000000000 */
[--C-:B------:R-:W-:Y:S01]  /*92e0*/  FFMA.FTZ R4, R16, c[0x0][0x2d0], -R2.reuse ;  /* 0x0000b40010047a23 */ /* 0x100fe20000010802 */
[----:B------:R-:W-:Y:S01]  /*92f0*/  FSETP.NEU.FTZ.AND P0, PT, R133, -INF , PT ;  /* 0xff8000008500780b */ /* 0x000fe20003f1d000 */
[----:B------:R-:W-:Y:S01]  /*9300*/  FMUL.FTZ R71, R3, R71 ;  /* 0x0000004703477220 */ /* 0x000fe20000410000 */
[----:B------:R-:W-:Y:S01]  /*9310*/  MUFU.EX2 R231, R231 ;  /* 0x000000e700e77308 */ /* 0x000fe20000000800 */
[----:B------:R-:W-:Y:S02]  /*9320*/  FADD.FTZ R0, -R0, R139 ;  /* 0x0000008b00007221 */ /* 0x000fe40000010100 */
[----:B------:R-:W-:Y:S01]  /*9330*/  FFMA.FTZ R139, R56, c[0x0][0x2d0], -R2 ;  /* 0x0000b400388b7a23 */ /* 0x000fe20000010802 */
[----:B------:R-:W-:Y:S01]  /*9340*/  FSEL R2, R133, RZ, P0 ;  /* 0x000000ff85027208 */ /* 0x000fe20000000000 */
[----:B------:R-:W-:Y:S02]  /*9350*/  FMUL.FTZ R0, R0, c[0x0][0x2d0] ;  /* 0x0000b40000007a20 */ /* 0x000fe40000410000 */
[C---:B------:R-:W-:Y:S02]  /*9360*/  FMUL.FTZ R82, R3.reuse, R82 ;  /* 0x0000005203527220 */ /* 0x040fe40000410000 */
[----:B------:R-:W-:Y:S01]  /*9370*/  FADD.FTZ R2, -R2, R140 ;  /* 0x0000008c02027221 */ /* 0x000fe20000010100 */
[----:B------:R1:W-:Y:S01]  /*9380*/  MUFU.EX2 R21, R4 ;  /* 0x0000000400157308 */ /* 0x0003e20000000800 */
[C---:B------:R-:W-:Y:S02]  /*9390*/  FMUL.FTZ R83, R3.reuse, R83 ;  /* 0x0000005303537220 */ /* 0x040fe40000410000 */
[----:B------:R-:W-:Y:S02]  /*93a0*/  FMUL.FTZ R2, R2, c[0x0][0x2d0] ;  /* 0x0000b40002027a20 */ /* 0x000fe40000410000 */
        /* <DEDUP_REMOVED lines=9> */
[----:B------:R-:W5:Y:S01]  /*9440*/  MUFU.EX2 R2, R2 ;  /* 0x0000000200027308 */ /* 0x000f620000000800 */
[C---:B------:R-:W-:Y:S02]  /*9450*/  FMUL.FTZ R118, R3.reuse, R118 ;  /* 0x0000007603767220 */ /* 0x040fe40000410000 */
[----:B------:R-:W-:Y:S02]  /*9460*/  FMUL.FTZ R119, R3, R119 ;  /* 0x0000007703777220 */ /* 0x000fe40000410000 */
[----:B-1----:R-:W-:Y:S02]  /*9470*/  FMUL.FTZ R4, R133, c[0x0][0x2d0] ;  /* 0x0000b40085047a20 */ /* 0x002fe40000410000 */
[C---:B------:R-:W-:Y:S02]  /*9480*/  FMUL.FTZ R130, R3.reuse, R130 ;  /* 0x0000008203827220 */ /* 0x040fe40000410000 */
[----:B------:R-:W-:Y:S01]  /*9490*/  FMUL.FTZ R131, R3, R131 ;  /* 0x0000008303837220 */ /* 0x000fe20000410000 */
[----:B------:R-:W-:Y:S01]  /*94a0*/  FSEL R4, R4, RZ, P0 ;  /* 0x000000ff04047208 */ /* 0x000fe20000000000 */
[----:B------:R-:W-:Y:S01]  /*94b0*/  MUFU.EX2 R252, R252 ;  /* 0x000000fc00fc7308 */ /* 0x000fe20000000800 */
[----:B---3--:R-:W-:Y:S01]  /*94c0*/  FMUL.FTZ R13, R0, R169 ;  /* 0x000000a9000d7220 */ /* 0x008fe20000410000 */
[----:B------:R-:W-:Y:S02]  /*94d0*/  MOV R169, R23 ;  /* 0x0000001700a97202 */ /* 0x000fe40000000f00 */
        /* <DEDUP_REMOVED lines=15> */
[--C-:B------:R-:W-:Y:S01]  /*95d0*/  FFMA.FTZ R66, R46, c[0x0][0x2d0], -R4.reuse ;  /* 0x0000b4002e427a23 */ /* 0x100fe20000010804 */
[----:B------:R-:W-:Y:S01]  /*95e0*/  MUFU.EX2 R215, R215 ;  /* 0x000000d700d77308 */ /* 0x000fe20000000800 */
[----:B------:R-:W-:Y:S02]  /*95f0*/  FFMA.FTZ R142, R47, c[0x0][0x2d0], -R4 ;  /* 0x0000b4002f8e7a23 */ /* 0x000fe40000010804 */
[C---:B-----5:R-:W-:Y:S02]  /*9600*/  FMUL.FTZ R42, R2.reuse, R158 ;  /* 0x0000009e022a7220 */ /* 0x060fe40000410000 */
[C---:B-1----:R-:W-:Y:S01]  /*9610*/  FMUL.FTZ R10, R2.reuse, R174 ;  /* 0x000000ae020a7220 */ /* 0x042fe20000410000 */
[----:B------:R-:W-:Y:S01]  /*9620*/  MOV R174, R140 ;  /* 0x0000008c00ae7202 */ /* 0x000fe20000000f00 */
[----:B------:R-:W-:Y:S01]  /*9630*/  FMUL.FTZ R30, R2, R162 ;  /* 0x000000a2021e7220 */ /* 0x000fe20000410000 */
[----:B------:R-:W-:Y:S01]  /*9640*/  F2FP.BF16.PACK_AB R140, R20, R21 ;  /* 0x00000015148c723e */ /* 0x000fe200000010ff */
[----:B------:R-:W-:Y:S01]  /*9650*/  FMUL.FTZ R43, R2, R159 ;  /* 0x0000009f022b7220 */ /* 0x000fe20000410000 */
[----:B------:R-:W1:Y:S01]  /*9660*/  MUFU.EX2 R162, R36 ;  /* 0x0000002400a27308 */ /* 0x000e620000000800 */
[C---:B------:R-:W-:Y:S02]  /*9670*/  FMUL.FTZ R24, R0.reuse, R164 ;  /* 0x000000a400187220 */ /* 0x040fe40000410000 */
[C---:B------:R-:W-:Y:S02]  /*9680*/  FMUL.FTZ R28, R0.reuse, R160 ;  /* 0x000000a0001c7220 */ /* 0x040fe40000410000 */
[----:B------:R-:W-:Y:S02]  /*9690*/  FMUL.FTZ R29, R0, R161 ;  /* 0x000000a1001d7220 */ /* 0x000fe40000410000 */
[----:B------:R-:W-:Y:S02]  /*96a0*/  FMUL.FTZ R31, R2, R163 ;  /* 0x000000a3021f7220 */ /* 0x000fe40000410000 */
[C---:B------:R-:W-:Y:S01]  /*96b0*/  FMUL.FTZ R12, R0.reuse, R168 ;  /* 0x000000a8000c7220 */ /* 0x040fe20000410000 */
[----:B------:R3:W-:Y:S01]  /*96c0*/  MUFU.EX2 R159, R18 ;  /* 0x00000012009f7308 */ /* 0x0007e20000000800 */
[C---:B------:R-:W-:Y:S01]  /*96d0*/  FMUL.FTZ R25, R0.reuse, R165 ;  /* 0x000000a500197220 */ /* 0x040fe20000410000 */
[----:B------:R-:W-:Y:S01]  /*96e0*/  MOV R165, R211 ;  /* 0x000000d300a57202 */ /* 0x000fe20000000f00 */
[C---:B------:R-:W-:Y:S01]  /*96f0*/  FMUL.FTZ R40, R0.reuse, R156 ;  /* 0x0000009c00287220 */ /* 0x040fe20000410000 */
[----:B------:R-:W-:Y:S01]  /*9700*/  MOV R168, R7 ;  /* 0x0000000700a87202 */ /* 0x000fe20000000f00 */
[----:B------:R-:W-:Y:S02]  /*9710*/  FMUL.FTZ R41, R0, R157 ;  /* 0x0000009d00297220 */ /* 0x000fe40000410000 */
[----:B------:R-:W-:Y:S02]  /*9720*/  FADD.FTZ R157, R6, R33 ;  /* 0x00000021069d7221 */ /* 0x000fe40000010000 */
[C---:B------:R-:W-:Y:S01]  /*9730*/  FMUL.FTZ R7, R3.reuse, R179 ;  /* 0x000000b303077220 */ /* 0x040fe20000410000 */
[----:B------:R5:W-:Y:S01]  /*9740*/  MUFU.EX2 R164, R19 ;  /* 0x0000001300a47308 */ /* 0x000be20000000800 */
[----:B------:R-:W-:Y:S01]  /*9750*/  FMUL.FTZ R8, R0, R172 ;  /* 0x000000ac00087220 */ /* 0x000fe20000410000 */
[----:B------:R-:W-:Y:S01]  /*9760*/  MOV R172, R142 ;  /* 0x0000008e00ac7202 */ /* 0x000fe20000000f00 */
[----:B------:R-:W-:Y:S01]  /*9770*/  FMUL.FTZ R11, R2, R175 ;  /* 0x000000af020b7220 */ /* 0x000fe20000410000 */
[----:B-1----:R-:W-:Y:S01]  /*9780*/  F2FP.BF16.PACK_AB R211, R162, R6 ;  /* 0x00000006a2d3723e */ /* 0x002fe200000010ff */
[C---:B------:R-:W-:Y:S01]  /*9790*/  FMUL.FTZ R6, R3.reuse, R178 ;  /* 0x000000b203067220 */ /* 0x040fe20000410000 */
[----:B------:R-:W-:Y:S01]  /*97a0*/  MOV R178, R38 ;  /* 0x0000002600b27202 */ /* 0x000fe20000000f00 */
[C---:B------:R-:W-:Y:S01]  /*97b0*/  FMUL.FTZ R14, R2.reuse, R170 ;  /* 0x000000aa020e7220 */ /* 0x040fe20000410000 */
[----:B------:R-:W-:Y:S01]  /*97c0*/  MOV R179, R35 ;  /* 0x0000002300b37202 */ /* 0x000fe20000000f00 */
[C---:B------:R-:W-:Y:S01]  /*97d0*/  FMUL.FTZ R15, R2.reuse, R171 ;  /* 0x000000ab020f7220 */ /* 0x040fe20000410000 */
[----:B------:R1:W-:Y:S01]  /*97e0*/  MUFU.EX2 R163, R16 ;  /* 0x0000001000a37308 */ /* 0x0003e20000000800 */
[----:B------:R-:W-:Y:S01]  /*97f0*/  MOV R35, R64 ;  /* 0x0000004000237202 */ /* 0x000fe20000000f00 */
[C---:B------:R-:W-:Y:S01]  /*9800*/  FMUL.FTZ R26, R2.reuse, R166 ;  /* 0x000000a6021a7220 */ /* 0x040fe20000410000 */
[----:B------:R-:W-:Y:S01]  /*9810*/  MOV R64, R143 ;  /* 0x0000008f00407202 */ /* 0x000fe20000000f00 */
[C---:B---3--:R-:W-:Y:S01]  /*9820*/  FMUL.FTZ R18, R3.reuse, R182 ;  /* 0x000000b603127220 */ /* 0x048fe20000410000 */
[----:B------:R-:W-:Y:S01]  /*9830*/  MOV R182, R169 ;  /* 0x000000a900b67202 */ /* 0x000fe20000000f00 */
[----:B------:R-:W-:Y:S01]  /*9840*/  FMUL.FTZ R27, R2, R167 ;  /* 0x000000a7021b7220 */ /* 0x000fe20000410000 */
[----:B------:R-:W-:Y:S01]  /*9850*/  MOV R166, R54 ;  /* 0x0000003600a67202 */ /* 0x000fe20000000f00 */
[----:B------:R-:W-:Y:S01]  /*9860*/  FMUL.FTZ R33, R132, R189 ;  /* 0x000000bd84217220 */ /* 0x000fe20000410000 */
[----:B------:R-:W-:Y:S01]  /*9870*/  MOV R167, R53 ;  /* 0x0000003500a77202 */ /* 0x000fe20000000f00 */
[----:B------:R-:W3:Y:S01]  /*9880*/  MUFU.EX2 R161, R32 ;  /* 0x0000002000a17308 */ /* 0x000ee20000000800 */
[----:B------:R-:W-:Y:S01]  /*9890*/  MOV R189, R34 ;  /* 0x0000002200bd7202 */ /* 0x000fe20000000f00 */
[C---:B------:R-:W-:Y:S01]  /*98a0*/  FMUL.FTZ R34, R3.reuse, R190 ;  /* 0x000000be03227220 */ /* 0x040fe20000410000 */
[----:B------:R-:W-:Y:S01]  /*98b0*/  MOV R175, R51 ;  /* 0x0000003300af7202 */ /* 0x000fe20000000f00 */
[C---:B-----5:R-:W-:Y:S01]  /*98c0*/  FMUL.FTZ R19, R3.reuse, R183 ;  /* 0x000000b703137220 */ /* 0x060fe20000410000 */
[----:B------:R-:W-:Y:S01]  /*98d0*/  MOV R183, R35 ;  /* 0x0000002300b77202 */ /* 0x000fe20000000f00 */
[C---:B------:R-:W-:Y:S01]  /*98e0*/  FMUL.FTZ R35, R3.reuse, R191 ;  /* 0x000000bf03237220 */ /* 0x040fe20000410000 */
[----:B------:R-:W-:Y:S01]  /*98f0*/  MOV R191, R66 ;  /* 0x0000004200bf7202 */ /* 0x000fe20000000f00 */
[C---:B------:R-:W-:Y:S01]  /*9900*/  FMUL.FTZ R60, R0.reuse, R144 ;  /* 0x00000090003c7220 */ /* 0x040fe20000410000 */
[----:B------:R-:W-:Y:S01]  /*9910*/  MOV R190, R172 ;  /* 0x000000ac00be7202 */ /* 0x000fe20000000f00 */
[----:B------:R-:W5:Y:S01]  /*9920*/  MUFU.EX2 R160, R17 ;  /* 0x0000001100a07308 */ /* 0x000f620000000800 */
[----:B------:R-:W-:Y:S02]  /*9930*/  FMUL.FTZ R61, R0, R145 ;  /* 0x00000091003d7220 */ /* 0x000fe40000410000 */
[----:B------:R-:W-:Y:S02]  /*9940*/  FMUL.FTZ R62, R2, R146 ;  /* 0x00000092023e7220 */ /* 0x000fe40000410000 */
[----:B-1----:R-:W-:Y:S01]  /*9950*/  FMUL.FTZ R16, R132, R180 ;  /* 0x000000b484107220 */ /* 0x002fe20000410000 */
[----:B------:R-:W-:Y:S01]  /*9960*/  MOV R180, R67 ;  /* 0x0000004300b47202 */ /* 0x000fe20000000f00 */
[----:B------:R-:W-:Y:S02]  /*9970*/  FMUL.FTZ R63, R2, R147 ;  /* 0x00000093023f7220 */ /* 0x000fe40000410000 */
[----:B------:R-:W-:Y:S01]  /*9980*/  LDSM.16.MT88.4 R144, [R238] ;  /* 0x00000000ee90783b */ /* 0x000fe20000004200 */
[C---:B------:R-:W-:Y:S01]  /*9990*/  FMUL.FTZ R44, R0.reuse, R152 ;  /* 0x00000098002c7220 */ /* 0x040fe20000410000 */
[----:B------:R-:W-:Y:S01]  /*99a0*/  MUFU.EX2 R172, R223 ;  /* 0x000000df00ac7308 */ /* 0x000fe20000000800 */
[----:B------:R-:W-:Y:S01]  /*99b0*/  FMUL.FTZ R45, R0, R153 ;  /* 0x00000099002d7220 */ /* 0x000fe20000410000 */
[----:B---3--:R-:W-:Y:S01]  /*99c0*/  F2FP.BF16.PACK_AB R142, R164, R161 ;  /* 0x000000a1a48e723e */ /* 0x008fe200000010ff */
[----:B------:R-:W-:Y:S01]  /*99d0*/  FMUL.FTZ R32, R132, R188 ;  /* 0x000000bc84207220 */ /* 0x000fe20000410000 */
[----:B------:R-:W-:Y:S01]  /*99e0*/  MOV R188, R165 ;  /* 0x000000a500bc7202 */ /* 0x000fe20000000f00 */
[C---:B------:R-:W-:Y:S01]  /*99f0*/  FMUL.FTZ R46, R2.reuse, R154 ;  /* 0x0000009a022e7220 */ /* 0x040fe20000410000 */
[----:B------:R-:W-:Y:S01]  /*9a00*/  MOV R165, R55 ;  /* 0x0000003700a57202 */ /* 0x000fe20000000f00 */
[----:B------:R-:W-:Y:S02]  /*9a10*/  FMUL.FTZ R47, R2, R155 ;  /* 0x0000009b022f7220 */ /* 0x000fe40000410000 */
[----:B------:R-:W-:Y:S01]  /*9a20*/  FMUL.FTZ R51, R3, R199 ;  /* 0x000000c703337220 */ /* 0x000fe20000410000 */
[----:B------:R-:W-:Y:S01]  /*9a30*/  MOV R199, R64 ;  /* 0x0000004000c77202 */ /* 0x000fe20000000f00 */
[----:B------:R-:W-:Y:S01]  /*9a40*/  FMUL.FTZ R56, R0, R148 ;  /* 0x0000009400387220 */ /* 0x000fe20000410000 */
[----:B-----5:R-:W-:Y:S01]  /*9a50*/  F2FP.BF16.PACK_AB R143, R163, R160 ;  /* 0x000000a0a38f723e */ /* 0x020fe200000010ff */
[----:B------:R-:W-:Y:S01]  /*9a60*/  FMUL.FTZ R17, R132, R181 ;  /* 0x000000b584117220 */ /* 0x000fe20000410000 */
[----:B------:R-:W-:Y:S01]  /*9a70*/  MOV R181, R139 ;  /* 0x0000008b00b57202 */ /* 0x000fe20000000f00 */
[----:B------:R-:W-:Y:S01]  /*9a80*/  FMUL.FTZ R57, R0, R149 ;  /* 0x0000009500397220 */ /* 0x000fe20000410000 */
[----:B------:R-:W-:Y:S01]  /*9a90*/  MUFU.EX2 R139, R226 ;  /* 0x000000e2008b7308 */ /* 0x000fe20000000800 */
[C---:B------:R-:W-:Y:S01]  /*9aa0*/  FMUL.FTZ R58, R2.reuse, R150 ;  /* 0x00000096023a7220 */ /* 0x040fe20000410000 */
[----:B------:R-:W-:Y:S01]  /*9ab0*/  LDSM.16.MT88.4 R152, [R237+0x800] ;  /* 0x00080000ed98783b */ /* 0x000fe20000004200 */
[----:B------:R-:W-:Y:S02]  /*9ac0*/  FMUL.FTZ R59, R2, R151 ;  /* 0x00000097023b7220 */ /* 0x000fe40000410000 */
[----:B------:R-:W-:Y:S02]  /*9ad0*/  FMUL.FTZ R64, R132, R204 ;  /* 0x000000cc84407220 */ /* 0x000fe40000410000 */
[C---:B------:R-:W-:Y:S02]  /*9ae0*/  FMUL.FTZ R66, R3.reuse, R206 ;  /* 0x000000ce03427220 */ /* 0x040fe40000410000 */
[----:B------:R-:W-:Y:S01]  /*9af0*/  FMUL.FTZ R67, R3, R207 ;  /* 0x000000cf03437220 */ /* 0x000fe20000410000 */
[----:B------:R-:W-:Y:S01]  /*9b00*/  LDSM.16.MT88.4 R148, [R236+0x800] ;  /* 0x00080000ec94783b */ /* 0x000fe20000004200 */
[C---:B------:R-:W-:Y:S01]  /*9b10*/  FMUL.FTZ R72, R0.reuse, R72 ;  /* 0x0000004800487220 */ /* 0x040fe20000410000 */
[----:B------:R-:W-:Y:S01]  /*9b20*/  MUFU.EX2 R226, R189 ;  /* 0x000000bd00e27308 */ /* 0x000fe20000000800 */
[----:B------:R-:W-:Y:S02]  /*9b30*/  FMUL.FTZ R73, R0, R73 ;  /* 0x0000004900497220 */ /* 0x000fe40000410000 */
[C---:B------:R-:W-:Y:S02]  /*9b40*/  FMUL.FTZ R74, R2.reuse, R74 ;  /* 0x0000004a024a7220 */ /* 0x040fe40000410000 */
[----:B------:R-:W-:Y:S02]  /*9b50*/  FMUL.FTZ R75, R2, R75 ;  /* 0x0000004b024b7220 */ /* 0x000fe40000410000 */
[C---:B------:R-:W-:Y:S02]  /*9b60*/  FMUL.FTZ R76, R0.reuse, R76 ;  /* 0x0000004c004c7220 */ /* 0x040fe40000410000 */
[----:B------:R-:W-:Y:S01]  /*9b70*/  FMUL.FTZ R77, R0, R77 ;  /* 0x0000004d004d7220 */ /* 0x000fe20000410000 */
[----:B------:R-:W-:Y:S01]  /*9b80*/  MUFU.EX2 R171, R217 ;  /* 0x000000d900ab7308 */ /* 0x000fe20000000800 */
[C---:B------:R-:W-:Y:S02]  /*9b90*/  FMUL.FTZ R78, R2.reuse, R78 ;  /* 0x0000004e024e7220 */ /* 0x040fe40000410000 */
[----:B------:R-:W-:Y:S02]  /*9ba0*/  FMUL.FTZ R79, R2, R79 ;  /* 0x0000004f024f7220 */ /* 0x000fe40000410000 */
[C---:B------:R-:W-:Y:S02]  /*9bb0*/  FMUL.FTZ R88, R0.reuse, R88 ;  /* 0x0000005800587220 */ /* 0x040fe40000410000 */
[----:B------:R-:W-:Y:S02]  /*9bc0*/  FMUL.FTZ R89, R0, R89 ;  /* 0x0000005900597220 */ /* 0x000fe40000410000 */
        /* <DEDUP_REMOVED lines=16> */
[C---:B------:R-:W-:Y:S02]  /*9cd0*/  FMUL.FTZ R111, R2.reuse, R111 ;  /* 0x0000006f026f7220 */ /* 0x040fe40000410000 */
[C---:B------:R-:W-:Y:S02]  /*9ce0*/  FMUL.FTZ R122, R2.reuse, R122 ;  /* 0x0000007a027a7220 */ /* 0x040fe40000410000 */
[C---:B------:R-:W-:Y:S01]  /*9cf0*/  FMUL.FTZ R123, R2.reuse, R123 ;  /* 0x0000007b027b7220 */ /* 0x040fe20000410000 */
[----:B------:R-:W-:Y:S01]  /*9d00*/  MUFU.EX2 R245, R245 ;  /* 0x000000f500f57308 */ /* 0x000fe20000000800 */
[C---:B------:R-:W-:Y:S02]  /*9d10*/  FMUL.FTZ R126, R2.reuse, R126 ;  /* 0x0000007e027e7220 */ /* 0x040fe40000410000 */
[----:B------:R-:W-:Y:S02]  /*9d20*/  FMUL.FTZ R127, R2, R127 ;  /* 0x0000007f027f7220 */ /* 0x000fe40000410000 */
[C---:B------:R-:W-:Y:S02]  /*9d30*/  FMUL.FTZ R120, R0.reuse, R120 ;  /* 0x0000007800787220 */ /* 0x040fe40000410000 */
[C---:B------:R-:W-:Y:S02]  /*9d40*/  FMUL.FTZ R121, R0.reuse, R121 ;  /* 0x0000007900797220 */ /* 0x040fe40000410000 */
[C---:B------:R-:W-:Y:S02]  /*9d50*/  FMUL.FTZ R124, R0.reuse, R124 ;  /* 0x0000007c007c7220 */ /* 0x040fe40000410000 */
[C---:B------:R-:W-:Y:S02]  /*9d60*/  FMUL.FTZ R125, R0.reuse, R125 ;  /* 0x0000007d007d7220 */ /* 0x040fe40000410000 */
[C---:B----4-:R-:W-:Y:S02]  /*9d70*/  FFMA.FTZ R4, R0.reuse, R9, R21 ;  /* 0x0000000900047223 */ /* 0x050fe40000010015 */
[----:B------:R-:W-:Y:S01]  /*9d80*/  FMUL.FTZ R9, R0, R173 ;  /* 0x000000ad00097220 */ /* 0x000fe20000410000 */
[----:B------:R-:W-:Y:S01]  /*9d90*/  MOV R173, R39 ;  /* 0x0000002700ad7202 */ /* 0x000fe20000000f00 */
[----:B------:R-:W-:Y:S01]  /*9da0*/  FADD.FTZ R158, R20, R4 ;  /* 0x00000004149e7221 */ /* 0x000fe20000010000 */
[----:B------:R-:W-:Y:S01]  /*9db0*/  MOV R39, R22 ;  /* 0x0000001600277202 */ /* 0x000fe20000000f00 */
[C---:B------:R-:W-:Y:S01]  /*9dc0*/  FMUL.FTZ R4, R132.reuse, R176 ;  /* 0x000000b084047220 */ /* 0x040fe20000410000 */
[----:B------:R-:W1:Y:S01]  /*9dd0*/  LDSM.16.MT88.4 R20, [R236] ;  /* 0x00000000ec14783b */ /* 0x000e620000004200 */
[----:B------:R-:W-:Y:S01]  /*9de0*/  MOV R176, R173 ;  /* 0x000000ad00b07202 */ /* 0x000fe20000000f00 */
[----:B------:R-:W-:Y:S01]  /*9df0*/  FADD.FTZ R0, R137, R212 ;  /* 0x000000d489007221 */ /* 0x000fe20000010000 */
[----:B------:R-:W-:Y:S02]  /*9e00*/  MOV R169, R39 ;  /* 0x0000002700a97202 */ /* 0x000fe40000000f00 */
[----:B------:R-:W-:Y:S01]  /*9e10*/  MOV R173, R50 ;  /* 0x0000003200ad7202 */ /* 0x000fe20000000f00 */
[----:B------:R-:W-:Y:S01]  /*9e20*/  FMUL.FTZ R50, R3, R198 ;  /* 0x000000c603327220 */ /* 0x000fe20000410000 */
[----:B------:R-:W-:Y:S01]  /*9e30*/  MOV R198, R65 ;  /* 0x0000004100c67202 */ /* 0x000fe20000000f00 */
[----:B------:R-:W-:Y:S01]  /*9e40*/  FMUL.FTZ R65, R132, R205 ;  /* 0x000000cd84417220 */ /* 0x000fe20000410000 */
[----:B------:R-:W-:Y:S01]  /*9e50*/  MUFU.EX2 R169, R169 ;  /* 0x000000a900a97308 */ /* 0x000fe20000000800 */
[----:B------:R-:W-:Y:S09]  /*9e60*/  LDSM.16.MT88.4 R204, [R238+0x1800] ;  /* 0x00180000eecc783b */ /* 0x000ff20000004200 */
[----:B------:R-:W-:Y:S10]  /*9e70*/  MUFU.EX2 R173, R173 ;  /* 0x000000ad00ad7308 */ /* 0x000ff40000000800 */
[----:B------:R-:W-:Y:S01]  /*9e80*/  MUFU.EX2 R216, R176 ;  /* 0x000000b000d87308 */ /* 0x000fe20000000800 */
[----:B--2---:R-:W-:Y:S01]  /*9e90*/  FFMA.FTZ R156, R2, R5, R141 ;  /* 0x00000005029c7223 */ /* 0x004fe2000001008d */
[----:B------:R-:W-:Y:S01]  /*9ea0*/  F2FP.BF16.PACK_AB R141, R159, R141 ;  /* 0x0000008d9f8d723e */ /* 0x000fe200000010ff */
[C---:B------:R-:W-:Y:S01]  /*9eb0*/  FMUL.FTZ R5, R132.reuse, R177 ;  /* 0x000000b184057220 */ /* 0x040fe20000410000 */
[----:B------:R-:W-:Y:S02]  /*9ec0*/  MOV R177, R37 ;  /* 0x0000002500b17202 */ /* 0x000fe40000000f00 */
[----:B------:R-:W2:Y:S04]  /*9ed0*/  LDSM.16.MT88.4 R36, [R237] ;  /* 0x00000000ed24783b */ /* 0x000ea80000004200 */
[----:B------:R-:W3:Y:S01]  /*9ee0*/  MUFU.EX2 R2, R227 ;  /* 0x000000e300027308 */ /* 0x000ee20000000800 */
[-C--:B-1----:R-:W-:Y:S08]  /*9ef0*/  HMMA.16816.F32.BF16 R4, R208, R20.reuse, R4 ;  /* 0x00000014d004723c */ /* 0x082ff00000041804 */
[C---:B------:R-:W-:Y:S01]  /*9f00*/  HMMA.16816.F32.BF16 R8, R140.reuse, R20, R8 ;  /* 0x000000148c08723c */ /* 0x040fe20000041808 */
[----:B------:R-:W-:Y:S06]  /*9f10*/  MUFU.EX2 R217, R177 ;  /* 0x000000b100d97308 */ /* 0x000fec0000000800 */
[C---:B------:R-:W-:Y:S01]  /*9f20*/  FMUL.FTZ R20, R132.reuse, R184 ;  /* 0x000000b884147220 */ /* 0x040fe20000410000 */
[-C--:B------:R-:W-:Y:S03]  /*9f30*/  HMMA.16816.F32.BF16 R12, R140, R22.reuse, R12 ;  /* 0x000000168c0c723c */ /* 0x080fe6000004180c */
[----:B------:R-:W-:Y:S01]  /*9f40*/  MUFU.EX2 R184, R213 ;  /* 0x000000d500b87308 */ /* 0x000fe20000000800 */
[----:B------:R-:W-:Y:S02]  /*9f50*/  FMUL.FTZ R21, R132, R185 ;  /* 0x000000b984157220 */ /* 0x000fe40000410000 */
[----:B---3--:R-:W-:Y:S02]  /*9f60*/  FADD.FTZ R0, R2, R0 ;  /* 0x0000000002007221 */ /* 0x008fe40000010000 */
[C---:B------:R-:W-:Y:S04]  /*9f70*/  HMMA.16816.F32.BF16 R16, R208.reuse, R22, R16 ;  /* 0x00000016d010723c */ /* 0x040fe80000041810 */
[----:B------:R-:W-:Y:S01]  /*9f80*/  FADD.FTZ R0, R139, R0 ;  /* 0x000000008b007221 */ /* 0x000fe20000010000 */
[----:B------:R-:W-:Y:S02]  /*9f90*/  MUFU.EX2 R185, R222 ;  /* 0x000000de00b97308 */ /* 0x000fe40000000800 */
[C---:B------:R-:W-:Y:S01]  /*9fa0*/  FMUL.FTZ R22, R3.reuse, R186 ;  /* 0x000000ba03167220 */ /* 0x040fe20000410000 */
[----:B------:R-:W-:Y:S01]  /*9fb0*/  MOV R186, R48 ;  /* 0x0000003000ba7202 */ /* 0x000fe20000000f00 */
[C---:B------:R-:W-:Y:S03]  /*9fc0*/  FMUL.FTZ R23, R3.reuse, R187 ;  /* 0x000000bb03177220 */ /* 0x040fe60000410000 */
[----:B------:R-:W-:Y:S01]  /*9fd0*/  MOV R187, R52 ;  /* 0x0000003400bb7202 */ /* 0x000fe20000000f00 */
[C---:B------:R-:W-:Y:S01]  /*9fe0*/  FMUL.FTZ R48, R132.reuse, R196 ;  /* 0x000000c484307220 */ /* 0x040fe20000410000 */
[----:B------:R-:W1:Y:S01]  /*9ff0*/  LDSM.16.MT88.4 R52, [R239] ;  /* 0x00000000ef34783b */ /* 0x000e620000004200 */
[----:B------:R-:W-:Y:S01]  /*a000*/  MOV R196, R49 ;  /* 0x0000003100c47202 */ /* 0x000fe20000000f00 */
[-C--:B--2---:R-:W-:Y:S01]  /*a010*/  HMMA.16816.F32.BF16 R20, R208, R36.reuse, R20 ;  /* 0x00000024d014723c */ /* 0x084fe20000041814 */
[----:B------:R-:W-:Y:S02]  /*a020*/  MUFU.EX2 R186, R186 ;  /* 0x000000ba00ba7308 */ /* 0x000fe40000000800 */
[C---:B------:R-:W-:Y:S01]  /*a030*/  FMUL.FTZ R49, R132.reuse, R197 ;  /* 0x000000c584317220 */ /* 0x040fe20000410000 */
[----:B------:R-:W-:Y:S04]  /*a040*/  MOV R197, R138 ;  /* 0x0000008a00c57202 */ /* 0x000fe80000000f00 */
[C---:B------:R-:W-:Y:S03]  /*a050*/  HMMA.16816.F32.BF16 R24, R140.reuse, R36, R24 ;  /* 0x000000248c18723c */ /* 0x040fe60000041818 */
[----:B------:R-:W2:Y:S04]  /*a060*/  MUFU.EX2 R138, R225 ;  /* 0x000000e1008a7308 */ /* 0x000ea80000000800 */
[C---:B------:R-:W-:Y:S01]  /*a070*/  FMUL.FTZ R36, R132.reuse, R192 ;  /* 0x000000c084247220 */ /* 0x040fe20000410000 */
[-C--:B------:R-:W-:Y:S04]  /*a080*/  HMMA.16816.F32.BF16 R28, R140, R38.reuse, R28 ;  /* 0x000000268c1c723c */ /* 0x080fe8000004181c */
[C---:B------:R-:W-:Y:S01]  /*a090*/  FMUL.FTZ R37, R132.reuse, R193 ;  /* 0x000000c184257220 */ /* 0x040fe20000410000 */
[----:B------:R-:W-:Y:S03]  /*a0a0*/  MUFU.EX2 R192, R220 ;  /* 0x000000dc00c07308 */ /* 0x000fe60000000800 */
[C---:B------:R-:W-:Y:S07]  /*a0b0*/  HMMA.16816.F32.BF16 R32, R208.reuse, R38, R32 ;  /* 0x00000026d020723c */ /* 0x040fee0000041820 */
[C---:B------:R-:W-:Y:S01]  /*a0c0*/  FMUL.FTZ R38, R3.reuse, R194 ;  /* 0x000000c203267220 */ /* 0x040fe20000410000 */
[----:B------:R-:W3:Y:S01]  /*a0d0*/  MUFU.EX2 R193, R221 ;  /* 0x000000dd00c17308 */ /* 0x000ee20000000800 */
[C---:B------:R-:W-:Y:S07]  /*a0e0*/  FMUL.FTZ R39, R3.reuse, R195 ;  /* 0x000000c303277220 */ /* 0x040fee0000410000 */
[-C--:B-1----:R-:W-:Y:S02]  /*a0f0*/  HMMA.16816.F32.BF16 R36, R208, R52.reuse, R36 ;  /* 0x00000034d024723c */ /* 0x082fe40000041824 */
[----:B------:R-:W-:Y:S06]  /*a100*/  MUFU.EX2 R194, R214 ;  /* 0x000000d600c27308 */ /* 0x000fec0000000800 */
[C---:B------:R-:W-:Y:S04]  /*a110*/  HMMA.16816.F32.BF16 R40, R140.reuse, R52, R40 ;  /* 0x000000348c28723c */ /* 0x040fe80000041828 */
[----:B------:R-:W1:Y:S03]  /*a120*/  MUFU.EX2 R195, R219 ;  /* 0x000000db00c37308 */ /* 0x000e660000000800 */
[C---:B------:R-:W-:Y:S01]  /*a130*/  FMUL.FTZ R52, R132.reuse, R200 ;  /* 0x000000c884347220 */ /* 0x040fe20000410000 */
[-C--:B------:R-:W-:Y:S04]  /*a140*/  HMMA.16816.F32.BF16 R44, R140, R54.reuse, R44 ;  /* 0x000000368c2c723c */ /* 0x080fe8000004182c */
[----:B------:R-:W-:Y:S02]  /*a150*/  FMUL.FTZ R53, R132, R201 ;  /* 0x000000c984357220 */ /* 0x000fe40000410000 */
[----:B------:R-:W-:Y:S01]  /*a160*/  FADD.FTZ R132, R162, R157 ;  /* 0x0000009da2847221 */ /* 0x000fe20000010000 */
[----:B------:R-:W-:Y:S01]  /*a170*/  MUFU.EX2 R219, R178 ;  /* 0x000000b200db7308 */ /* 0x000fe20000000800 */
[C---:B------:R-:W-:Y:S07]  /*a180*/  HMMA.16816.F32.BF16 R48, R208.reuse, R54, R48 ;  /* 0x00000036d030723c */ /* 0x040fee0000041830 */
[C---:B------:R-:W-:Y:S02]  /*a190*/  FMUL.FTZ R54, R3.reuse, R202 ;  /* 0x000000ca03367220 */ /* 0x040fe40000410000 */
[----:B------:R-:W-:Y:S01]  /*a1a0*/  FMUL.FTZ R55, R3, R203 ;  /* 0x000000cb03377220 */ /* 0x000fe20000410000 */
[----:B------:R-:W-:Y:S02]  /*a1b0*/  MUFU.EX2 R187, R187 ;  /* 0x000000bb00bb7308 */ /* 0x000fe40000000800 */
[----:B------:R-:W-:Y:S04]  /*a1c0*/  FADD.FTZ R3, R161, R158 ;  /* 0x0000009ea1037221 */ /* 0x000fe80000010000 */
[-C--:B------:R-:W-:Y:S04]  /*a1d0*/  HMMA.16816.F32.BF16 R52, R208, R144.reuse, R52 ;  /* 0x00000090d034723c */ /* 0x080fe80000041834 */
[----:B------:R-:W-:Y:S04]  /*a1e0*/  MUFU.EX2 R161, R197 ;  /* 0x000000c500a17308 */ /* 0x000fe80000000800 */
[C---:B------:R-:W-:Y:S06]  /*a1f0*/  HMMA.16816.F32.BF16 R56, R140.reuse, R144, R56 ;  /* 0x000000908c38723c */ /* 0x040fec0000041838 */
[----:B------:R-:W-:Y:S02]  /*a200*/  MUFU.EX2 R200, R230 ;  /* 0x000000e600c87308 */ /* 0x000fe40000000800 */
[-C--:B------:R-:W-:Y:S08]  /*a210*/  HMMA.16816.F32.BF16 R60, R140, R146.reuse, R60 ;  /* 0x000000928c3c723c */ /* 0x080ff0000004183c */
[C---:B------:R-:W-:Y:S01]  /*a220*/  HMMA.16816.F32.BF16 R64, R208.reuse, R146, R64 ;  /* 0x00000092d040723c */ /* 0x040fe20000041840 */
[----:B------:R-:W4:Y:S01]  /*a230*/  LDSM.16.MT88.4 R144, [R236+0x2000] ;  /* 0x00200000ec90783b */ /* 0x000f220000004200 */
[----:B------:R-:W-:Y:S06]  /*a240*/  MUFU.EX2 R230, R228 ;  /* 0x000000e400e67308 */ /* 0x000fec0000000800 */
[-C--:B----4-:R-:W-:Y:S08]  /*a250*/  HMMA.16816.F32.BF16 R68, R208, R144.reuse, R68 ;  /* 0x00000090d044723c */ /* 0x090ff00000041844 */
[C---:B------:R-:W-:Y:S08]  /*a260*/  HMMA.16816.F32.BF16 R72, R140.reuse, R144, R72 ;  /* 0x000000908c48723c */ /* 0x040ff00000041848 */
[-C--:B------:R-:W-:Y:S08]  /*a270*/  HMMA.16816.F32.BF16 R76, R140, R146.reuse, R76 ;  /* 0x000000928c4c723c */ /* 0x080ff0000004184c */
        /* <DEDUP_REMOVED lines=14> */
[----:B------:R-:W-:Y:S01]  /*a360*/  F2FP.BF16.PACK_AB R145, R215, R170 ;  /* 0x000000aad791723e */ /* 0x000fe200000010ff */
[-C--:B------:R-:W-:Y:S04]  /*a370*/  HMMA.16816.F32.BF16 R124, R140, R146.reuse, R124 ;  /* 0x000000928c7c723c */ /* 0x080fe8000004187c */
[----:B------:R-:W-:Y:S03]  /*a380*/  F2FP.BF16.PACK_AB R144, R171, R218 ;  /* 0x000000daab90723e */ /* 0x000fe600000010ff */
[----:B------:R-:W-:Y:S01]  /*a390*/  F2FP.BF16.PACK_AB R140, R2, R137 ;  /* 0x00000089028c723e */ /* 0x000fe200000010ff */
[----:B------:R-:W-:Y:S04]  /*a3a0*/  HMMA.16816.F32.BF16 R128, R208, R146, R128 ;  /* 0x00000092d080723c */ /* 0x000fe80000041880 */
[C---:B--2---:R-:W-:Y:S01]  /*a3b0*/  F2FP.BF16.PACK_AB R142, R138.reuse, R139 ;  /* 0x0000008b8a8e723e */ /* 0x044fe200000010ff */
[----:B------:R-:W-:Y:S01]  /*a3c0*/  FADD.FTZ R2, R138, R0 ;  /* 0x000000008a027221 */ /* 0x000fe20000010000 */
[----:B------:R-:W-:Y:S01]  /*a3d0*/  F2FP.BF16.PACK_AB R141, R172, R224 ;  /* 0x000000e0ac8d723e */ /* 0x000fe200000010ff */
[----:B------:R-:W-:Y:S01]  /*a3e0*/  FADD.FTZ R0, R159, R156 ;  /* 0x0000009c9f007221 */ /* 0x000fe20000010000 */
[----:B---3--:R-:W-:Y:S01]  /*a3f0*/  F2FP.BF16.PACK_AB R143, R193, R185 ;  /* 0x000000b9c18f723e */ /* 0x008fe200000010ff */
[----:B------:R-:W2:Y:S01]  /*a400*/  LDSM.16.MT88.4 R156, [R239+0x800] ;  /* 0x00080000ef9c783b */ /* 0x000ea20000004200 */
[----:B------:R-:W3:Y:S02]  /*a410*/  MUFU.EX2 R139, R199 ;  /* 0x000000c7008b7308 */ /* 0x000ee40000000800 */
[----:B-1----:R-:W-:Y:S01]  /*a420*/  F2FP.BF16.PACK_AB R146, R192, R195 ;  /* 0x000000c3c092723e */ /* 0x002fe200000010ff */
[----:B------:R-:W-:Y:S01]  /*a430*/  FADD.FTZ R137, R160, R0 ;  /* 0x00000000a0897221 */ /* 0x000fe20000010000 */
[----:B------:R-:W-:Y:S01]  /*a440*/  F2FP.BF16.PACK_AB R147, R184, R194 ;  /* 0x000000c2b893723e */ /* 0x000fe200000010ff */
[-C--:B------:R-:W-:Y:S05]  /*a450*/  HMMA.16816.F32.BF16 R4, R140, R148.reuse, R4 ;  /* 0x000000948c04723c */ /* 0x080fea0000041804 */
[----:B------:R1:W-:Y:S01]  /*a460*/  MUFU.EX2 R160, R196 ;  /* 0x000000c400a07308 */ /* 0x0003e20000000800 */
[----:B------:R-:W-:Y:S01]  /*a470*/  FADD.FTZ R137, R163, R137 ;  /* 0x00000089a3897221 */ /* 0x000fe20000010000 */
[----:B------:R-:W-:Y:S01]  /*a480*/  F2FP.BF16.PACK_AB R211, R216, R217 ;  /* 0x000000d9d8d3723e */ /* 0x000fe200000010ff */
[C---:B------:R-:W-:Y:S07]  /*a490*/  HMMA.16816.F32.BF16 R8, R144.reuse, R148, R8 ;  /* 0x000000949008723c */ /* 0x040fee0000041808 */
[----:B------:R-:W4:Y:S01]  /*a4a0*/  MUFU.EX2 R138, R198 ;  /* 0x000000c6008a7308 */ /* 0x000f220000000800 */
[-C--:B------:R-:W-:Y:S04]  /*a4b0*/  HMMA.16816.F32.BF16 R12, R144, R150.reuse, R12 ;  /* 0x00000096900c723c */ /* 0x080fe8000004180c */
[----:B---3--:R-:W-:Y:S04]  /*a4c0*/  FADD.FTZ R0, R139, R2 ;  /* 0x000000028b007221 */ /* 0x008fe80000010000 */
[C---:B------:R-:W-:Y:S01]  /*a4d0*/  HMMA.16816.F32.BF16 R16, R140.reuse, R150, R16 ;  /* 0x000000968c10723c */ /* 0x040fe20000041810 */
[----:B------:R-:W3:Y:S03]  /*a4e0*/  LDSM.16.MT88.4 R148, [R238+0x800] ;  /* 0x00080000ee94783b */ /* 0x000ee60000004200 */
[----:B-1----:R-:W-:Y:S02]  /*a4f0*/  MOV R196, R191 ;  /* 0x000000bf00c47202 */ /* 0x002fe40000000f00 */
[----:B------:R-:W-:Y:S02]  /*a500*/  MOV R191, R190 ;  /* 0x000000be00bf7202 */ /* 0x000fe40000000f00 */
[-C--:B------:R-:W-:Y:S02]  /*a510*/  HMMA.16816.F32.BF16 R20, R140, R152.reuse, R20 ;  /* 0x000000988c14723c */ /* 0x080fe40000041814 */
[----:B------:R1:W-:Y:S02]  /*a520*/  MUFU.EX2 R228, R191 ;  /* 0x000000bf00e47308 */ /* 0x0003e40000000800 */
[----:B------:R-:W-:Y:S02]  /*a530*/  MOV R190, R188 ;  /* 0x000000bc00be7202 */ /* 0x000fe40000000f00 */
[----:B------:R-:W-:Y:S01]  /*a540*/  MOV R188, R179 ;  /* 0x000000b300bc7202 */ /* 0x000fe20000000f00 */
[----:B----4-:R-:W-:Y:S01]  /*a550*/  FADD.FTZ R0, R138, R0 ;  /* 0x000000008a007221 */ /* 0x010fe20000010000 */
[C---:B------:R-:W-:Y:S04]  /*a560*/  HMMA.16816.F32.BF16 R24, R144.reuse, R152, R24 ;  /* 0x000000989018723c */ /* 0x040fe80000041818 */
[----:B------:R-:W-:Y:S01]  /*a570*/  FADD.FTZ R0, R161, R0 ;  /* 0x00000000a1007221 */ /* 0x000fe20000010000 */
[----:B------:R-:W-:Y:S01]  /*a580*/  MUFU.EX2 R225, R190 ;  /* 0x000000be00e17308 */ /* 0x000fe20000000800 */
[----:B------:R-:W-:Y:S02]  /*a590*/  MOV R179, R174 ;  /* 0x000000ae00b37202 */ /* 0x000fe40000000f00 */
[-C--:B------:R-:W-:Y:S04]  /*a5a0*/  HMMA.16816.F32.BF16 R28, R144, R154.reuse, R28 ;  /* 0x0000009a901c723c */ /* 0x080fe8000004181c */
[----:B------:R-:W-:Y:S02]  /*a5b0*/  FADD.FTZ R2, R160, R0 ;  /* 0x00000000a0027221 */ /* 0x000fe40000010000 */
[----:B------:R-:W-:Y:S01]  /*a5c0*/  FADD.FTZ R0, R164, R3 ;  /* 0x00000003a4007221 */ /* 0x000fe20000010000 */
[----:B------:R-:W-:Y:S01]  /*a5d0*/  MUFU.EX2 R174, R229 ;  /* 0x000000e500ae7308 */ /* 0x000fe20000000800 */
[C---:B------:R-:W-:Y:S01]  /*a5e0*/  HMMA.16816.F32.BF16 R32, R140.reuse, R154, R32 ;  /* 0x0000009a8c20723c */ /* 0x040fe20000041820 */
[----:B------:R-:W4:Y:S03]  /*a5f0*/  LDSM.16.MT88.4 R152, [R236+0x2800] ;  /* 0x00280000ec98783b */ /* 0x000f260000004200 */
[----:B-1----:R-:W-:Y:S01]  /*a600*/  MOV R191, R188 ;  /* 0x000000bc00bf7202 */ /* 0x002fe20000000f00 */
[----:B------:R-:W-:Y:S01]  /*a610*/  FADD.FTZ R3, R224, R132 ;  /* 0x00000084e0037221 */ /* 0x000fe20000010000 */
[----:B------:R-:W-:Y:S01]  /*a620*/  MOV R188, R182 ;  /* 0x000000b600bc7202 */ /* 0x000fe20000000f00 */
[----:B------:R-:W-:Y:S01]  /*a630*/  FADD.FTZ R132, R218, R0 ;  /* 0x00000000da847221 */ /* 0x000fe20000010000 */
[-C--:B--2---:R-:W-:Y:S01]  /*a640*/  HMMA.16816.F32.BF16 R36, R140, R156.reuse, R36 ;  /* 0x0000009c8c24723c */ /* 0x084fe20000041824 */
[----:B------:R-:W-:Y:S03]  /*a650*/  MUFU.EX2 R227, R191 ;  /* 0x000000bf00e37308 */ /* 0x000fe60000000800 */
[----:B------:R-:W-:Y:S01]  /*a660*/  MOV R182, R180 ;  /* 0x000000b400b67202 */ /* 0x000fe20000000f00 */
[----:B------:R-:W-:Y:S01]  /*a670*/  FADD.FTZ R0, R169, R2 ;  /* 0x00000002a9007221 */ /* 0x000fe20000010000 */
[----:B------:R-:W-:Y:S01]  /*a680*/  MOV R180, R165 ;  /* 0x000000a500b47202 */ /* 0x000fe20000000f00 */
[----:B------:R-:W-:Y:S01]  /*a690*/  FADD.FTZ R3, R172, R3 ;  /* 0x00000003ac037221 */ /* 0x000fe20000010000 */
[C---:B------:R-:W-:Y:S03]  /*a6a0*/  HMMA.16816.F32.BF16 R40, R144.reuse, R156, R40 ;  /* 0x0000009c9028723c */ /* 0x040fe60000041828 */
[----:B------:R-:W-:Y:S01]  /*a6b0*/  MUFU.EX2 R222, R182 ;  /* 0x000000b600de7308 */ /* 0x000fe20000000800 */
[----:B------:R-:W-:Y:S02]  /*a6c0*/  FADD.FTZ R0, R168, R0 ;  /* 0x00000000a8007221 */ /* 0x000fe40000010000 */
[----:B------:R-:W-:Y:S02]  /*a6d0*/  FADD.FTZ R132, R171, R132 ;  /* 0x00000084ab847221 */ /* 0x000fe40000010000 */
[-C--:B------:R-:W-:Y:S05]  /*a6e0*/  HMMA.16816.F32.BF16 R44, R144, R158.reuse, R44 ;  /* 0x0000009e902c723c */ /* 0x080fea000004182c */
[----:B------:R-:W-:Y:S03]  /*a6f0*/  MUFU.EX2 R220, R180 ;  /* 0x000000b400dc7308 */ /* 0x000fe60000000800 */
[C---:B------:R-:W-:Y:S01]  /*a700*/  HMMA.16816.F32.BF16 R48, R140.reuse, R158, R48 ;  /* 0x0000009e8c30723c */ /* 0x040fe20000041830 */
[----:B------:R-:W1:Y:S06]  /*a710*/  LDSM.16.MT88.4 R156, [R237+0x2800] ;  /* 0x00280000ed9c783b */ /* 0x000e6c0000004200 */
[----:B------:R2:W-:Y:S01]  /*a720*/  MUFU.EX2 R224, R188 ;  /* 0x000000bc00e07308 */ /* 0x0005e20000000800 */
[-C--:B---3--:R-:W-:Y:S08]  /*a730*/  HMMA.16816.F32.BF16 R52, R140, R148.reuse, R52 ;  /* 0x000000948c34723c */ /* 0x088ff00000041834 */
[C---:B------:R-:W-:Y:S01]  /*a740*/  HMMA.16816.F32.BF16 R56, R144.reuse, R148, R56 ;  /* 0x000000949038723c */ /* 0x040fe20000041838 */
[----:B------:R3:W-:Y:S07]  /*a750*/  MUFU.EX2 R229, R196 ;  /* 0x000000c400e57308 */ /* 0x0007ee0000000800 */
[-C--:B------:R-:W-:Y:S03]  /*a760*/  HMMA.16816.F32.BF16 R60, R144, R150.reuse, R60 ;  /* 0x00000096903c723c */ /* 0x080fe6000004183c */
[----:B------:R-:W5:Y:S01]  /*a770*/  MUFU.EX2 R218, R179 ;  /* 0x000000b300da7308 */ /* 0x000f620000000800 */
[----:B--2---:R-:W-:Y:S04]  /*a780*/  LDSM.16.MT88.4 R188, [R237+0x1800] ;  /* 0x00180000edbc783b */ /* 0x004fe80000004200 */
[C---:B------:R-:W-:Y:S04]  /*a790*/  HMMA.16816.F32.BF16 R64, R140.reuse, R150, R64 ;  /* 0x000000968c40723c */ /* 0x040fe80000041840 */
[----:B------:R-:W2:Y:S04]  /*a7a0*/  LDSM.16.MT88.4 R148, [R239+0x2800] ;  /* 0x00280000ef94783b */ /* 0x000ea80000004200 */
[-C--:B----4-:R-:W-:Y:S04]  /*a7b0*/  HMMA.16816.F32.BF16 R68, R140, R152.reuse, R68 ;  /* 0x000000988c44723c */ /* 0x090fe80000041844 */
[----:B---3--:R-:W-:Y:S02]  /*a7c0*/  MOV R196, R183 ;  /* 0x000000b700c47202 */ /* 0x008fe40000000f00 */
[----:B------:R-:W-:Y:S02]  /*a7d0*/  MOV R183, R181 ;  /* 0x000000b500b77202 */ /* 0x000fe40000000f00 */
[C---:B------:R-:W-:Y:S02]  /*a7e0*/  HMMA.16816.F32.BF16 R72, R144.reuse, R152, R72 ;  /* 0x000000989048723c */ /* 0x040fe40000041848 */
[----:B------:R-:W3:Y:S02]  /*a7f0*/  MUFU.EX2 R223, R183 ;  /* 0x000000b700df7308 */ /* 0x000ee40000000800 */
[----:B------:R-:W-:Y:S02]  /*a800*/  MOV R181, R166 ;  /* 0x000000a600b57202 */ /* 0x000fe40000000f00 */
[----:B-----5:R-:W-:Y:S02]  /*a810*/  F2FP.BF16.PACK_AB R209, R219, R218 ;  /* 0x000000dadbd1723e */ /* 0x020fe400000010ff */
[-C--:B------:R-:W-:Y:S04]  /*a820*/  HMMA.16816.F32.BF16 R76, R144, R154.reuse, R76 ;  /* 0x0000009a904c723c */ /* 0x080fe8000004184c */
[----:B------:R4:W5:Y:S04]  /*a830*/  MUFU.EX2 R221, R181 ;  /* 0x000000b500dd7308 */ /* 0x0009680000000800 */
[C---:B------:R-:W-:Y:S01]  /*a840*/  HMMA.16816.F32.BF16 R80, R140.reuse, R154, R80 ;  /* 0x0000009a8c50723c */ /* 0x040fe20000041850 */
[----:B------:R-:W2:Y:S07]  /*a850*/  LDSM.16.MT88.4 R152, [R238+0x2800] ;  /* 0x00280000ee98783b */ /* 0x000eae0000004200 */
[-C--:B-1----:R-:W-:Y:S04]  /*a860*/  HMMA.16816.F32.BF16 R84, R140, R156.reuse, R84 ;  /* 0x0000009c8c54723c */ /* 0x082fe80000041854 */
[----:B---3--:R-:W-:Y:S04]  /*a870*/  F2FP.BF16.PACK_AB R208, R222, R223 ;  /* 0x000000dfded0723e */ /* 0x008fe800000010ff */
[C---:B------:R-:W-:Y:S01]  /*a880*/  HMMA.16816.F32.BF16 R88, R144.reuse, R156, R88 ;  /* 0x0000009c9058723c */ /* 0x040fe20000041858 */
[----:B----4-:R-:W-:Y:S03]  /*a890*/  LDSM.16.MT88.4 R180, [R236+0x1800] ;  /* 0x00180000ecb4783b */ /* 0x010fe60000004200 */
[----:B-----5:R-:W-:Y:S04]  /*a8a0*/  F2FP.BF16.PACK_AB R210, R220, R221 ;  /* 0x000000dddcd2723e */ /* 0x020fe800000010ff */
        /* <DEDUP_REMOVED lines=8> */
[-C--:B------:R-:W-:Y:S08]  /*a930*/  HMMA.16816.F32.BF16 R116, R140, R152.reuse, R116 ;  /* 0x000000988c74723c */ /* 0x080ff00000041874 */
[C---:B------:R-:W-:Y:S08]  /*a940*/  HMMA.16816.F32.BF16 R120, R144.reuse, R152, R120 ;  /* 0x000000989078723c */ /* 0x040ff00000041878 */
[-C--:B------:R-:W-:Y:S07]  /*a950*/  HMMA.16816.F32.BF16 R124, R144, R154.reuse, R124 ;  /* 0x0000009a907c723c */ /* 0x080fee000004187c */
[----:B------:R-:W-:Y:S01]  /*a960*/  F2FP.BF16.PACK_AB R146, R160, R161 ;  /* 0x000000a1a092723e */ /* 0x000fe200000010ff */
[----:B------:R-:W-:Y:S01]  /*a970*/  HMMA.16816.F32.BF16 R128, R140, R154, R128 ;  /* 0x0000009a8c80723c */ /* 0x000fe20000041880 */
[----:B------:R-:W3:Y:S03]  /*a980*/  LDSM.16.MT88.4 R152, [R239+0x1000] ;  /* 0x00100000ef98783b */ /* 0x000ee60000004200 */
[----:B------:R-:W-:Y:S02]  /*a990*/  F2FP.BF16.PACK_AB R144, R138, R139 ;  /* 0x0000008b8a90723e */ /* 0x000fe400000010ff */
[----:B------:R-:W-:Y:S01]  /*a9a0*/  F2FP.BF16.PACK_AB R145, R187, R186 ;  /* 0x000000babb91723e */ /* 0x000fe200000010ff */
[----:B------:R4:W5:Y:S01]  /*a9b0*/  MUFU.EX2 R139, R167 ;  /* 0x000000a7008b7308 */ /* 0x0009620000000800 */
[----:B------:R-:W-:Y:S01]  /*a9c0*/  F2FP.BF16.PACK_AB R147, R175, R173 ;  /* 0x000000adaf93723e */ /* 0x000fe200000010ff */
[----:B------:R-:W-:Y:S03]  /*a9d0*/  LDSM.16.MT88.4 R160, [R236+0x3000] ;  /* 0x00300000eca0783b */ /* 0x000fe60000004200 */
[----:B------:R-:W-:Y:S02]  /*a9e0*/  F2FP.BF16.PACK_AB R140, R200, R231 ;  /* 0x000000e7c88c723e */ /* 0x000fe400000010ff */
[----:B------:R-:W-:Y:S01]  /*a9f0*/  F2FP.BF16.PACK_AB R142, R252, R174 ;  /* 0x000000aefc8e723e */ /* 0x000fe200000010ff */
[-C--:B-1----:R-:W-:Y:S02]  /*aa00*/  HMMA.16816.F32.BF16 R4, R144, R156.reuse, R4 ;  /* 0x0000009c9004723c */ /* 0x082fe40000041804 */
[----:B------:R1:W1:Y:S03]  /*aa10*/  MUFU.EX2 R138, R196 ;  /* 0x000000c4008a7308 */ /* 0x0002660000000800 */
[----:B------:R-:W-:Y:S02]  /*aa20*/  F2FP.BF16.PACK_AB R141, R245, R230 ;  /* 0x000000e6f58d723e */ /* 0x000fe400000010ff */
[----:B------:R-:W-:Y:S07]  /*aa30*/  F2FP.BF16.PACK_AB R143, R228, R229 ;  /* 0x000000e5e48f723e */ /* 0x000fee00000010ff */
[C---:B------:R-:W-:Y:S01]  /*aa40*/  HMMA.16816.F32.BF16 R8, R140.reuse, R156, R8 ;  /* 0x0000009c8c08723c */ /* 0x040fe20000041808 */
[----:B----4-:R-:W-:Y:S03]  /*aa50*/  LDSM.16.MT88.4 R164, [R237+0x3000] ;  /* 0x00300000eda4783b */ /* 0x010fe60000004200 */
[----:B-----5:R-:W-:Y:S04]  /*aa60*/  FADD.FTZ R0, R139, R0 ;  /* 0x000000008b007221 */ /* 0x020fe80000010000 */
[-C--:B------:R-:W-:Y:S01]  /*aa70*/  HMMA.16816.F32.BF16 R12, R140, R158.reuse, R12 ;  /* 0x0000009e8c0c723c */ /* 0x080fe2000004180c */
[----:B-1----:R-:W-:Y:S03]  /*aa80*/  LDSM.16.MT88.4 R196, [R239+0x1800] ;  /* 0x00180000efc4783b */ /* 0x002fe60000004200 */
[----:B------:R-:W-:Y:S04]  /*aa90*/  FADD.FTZ R0, R138, R0 ;  /* 0x000000008a007221 */ /* 0x000fe80000010000 */
[C---:B------:R-:W-:Y:S01]  /*aaa0*/  HMMA.16816.F32.BF16 R16, R144.reuse, R158, R16 ;  /* 0x0000009e9010723c */ /* 0x040fe20000041810 */
[----:B------:R-:W1:Y:S07]  /*aab0*/  LDSM.16.MT88.4 R156, [R238+0x1000] ;  /* 0x00100000ee9c783b */ /* 0x000e6e0000004200 */
[-C--:B--2---:R-:W-:Y:S01]  /*aac0*/  HMMA.16816.F32.BF16 R20, R144, R148.reuse, R20 ;  /* 0x000000949014723c */ /* 0x084fe20000041814 */
[----:B------:R2:W-:Y:S07]  /*aad0*/  STL [R1+0x4], R0 ;  /* 0x0000040001007387 */ /* 0x0005ee0000100800 */
[C---:B------:R-:W-:Y:S08]  /*aae0*/  HMMA.16816.F32.BF16 R24, R140.reuse, R148, R24 ;  /* 0x000000948c18723c */ /* 0x040ff00000041818 */
[-C--:B------:R-:W-:Y:S08]  /*aaf0*/  HMMA.16816.F32.BF16 R28, R140, R150.reuse, R28 ;  /* 0x000000968c1c723c */ /* 0x080ff0000004181c */
[C---:B------:R-:W-:Y:S01]  /*ab00*/  HMMA.16816.F32.BF16 R32, R144.reuse, R150, R32 ;  /* 0x000000969020723c */ /* 0x040fe20000041820 */
[----:B------:R-:W4:Y:S03]  /*ab10*/  LDSM.16.MT88.4 R148, [R239+0x3000] ;  /* 0x00300000ef94783b */ /* 0x000f260000004200 */
[----:B--2---:R-:W-:Y:S01]  /*ab20*/  FADD.FTZ R0, R170, R137 ;  /* 0x00000089aa007221 */ /* 0x004fe20000010000 */
[----:B------:R-:W-:Y:S03]  /*ab30*/  MOV R137, R173 ;  /* 0x000000ad00897202 */ /* 0x000fe60000000f00 */
[-C--:B---3--:R-:W-:Y:S04]  /*ab40*/  HMMA.16816.F32.BF16 R36, R144, R152.reuse, R36 ;  /* 0x000000989024723c */ /* 0x088fe80000041824 */
[----:B------:R-:W-:Y:S01]  /*ab50*/  FADD.FTZ R2, R215, R0 ;  /* 0x00000000d7027221 */ /* 0x000fe20000010000 */
[----:B------:R-:W-:Y:S01]  /*ab60*/  MOV R0, R185 ;  /* 0x000000b900007202 */ /* 0x000fe20000000f00 */
[----:B------:R-:W-:Y:S02]  /*ab70*/  LDSM.16.MT88.4 R212, [R236+0x3800] ;  /* 0x00380000ecd4783b */ /* 0x000fe40000004200 */
[C---:B------:R-:W-:Y:S04]  /*ab80*/  HMMA.16816.F32.BF16 R40, R140.reuse, R152, R40 ;  /* 0x000000988c28723c */ /* 0x040fe80000041828 */
[----:B------:R-:W-:Y:S04]  /*ab90*/  FADD.FTZ R0, R0, R3 ;  /* 0x0000000300007221 */ /* 0x000fe80000010000 */
[-C--:B------:R-:W-:Y:S08]  /*aba0*/  HMMA.16816.F32.BF16 R44, R140, R154.reuse, R44 ;  /* 0x0000009a8c2c723c */ /* 0x080ff0000004182c */
[C---:B------:R-:W-:Y:S01]  /*abb0*/  HMMA.16816.F32.BF16 R48, R144.reuse, R154, R48 ;  /* 0x0000009a9030723c */ /* 0x040fe20000041830 */
[----:B------:R-:W2:Y:S07]  /*abc0*/  LDSM.16.MT88.4 R152, [R238+0x3000] ;  /* 0x00300000ee98783b */ /* 0x000eae0000004200 */
[-C--:B-1----:R-:W-:Y:S08]  /*abd0*/  HMMA.16816.F32.BF16 R52, R144, R156.reuse, R52 ;  /* 0x0000009c9034723c */ /* 0x082ff00000041834 */
        /* <DEDUP_REMOVED lines=14> */
[C---:B------:R-:W-:Y:S08]  /*acc0*/  HMMA.16816.F32.BF16 R112, R144.reuse, R150, R112 ;  /* 0x000000969070723c */ /* 0x040ff00000041870 */
[-C--:B--2---:R-:W-:Y:S08]  /*acd0*/  HMMA.16816.F32.BF16 R116, R144, R152.reuse, R116 ;  /* 0x000000989074723c */ /* 0x084ff00000041874 */
[C---:B------:R-:W-:Y:S08]  /*ace0*/  HMMA.16816.F32.BF16 R120, R140.reuse, R152, R120 ;  /* 0x000000988c78723c */ /* 0x040ff00000041878 */
[-C--:B------:R-:W-:Y:S07]  /*acf0*/  HMMA.16816.F32.BF16 R124, R140, R154.reuse, R124 ;  /* 0x0000009a8c7c723c */ /* 0x080fee000004187c */
[----:B------:R-:W-:Y:S01]  /*ad00*/  F2FP.BF16.PACK_AB R140, R168, R169 ;  /* 0x000000a9a88c723e */ /* 0x000fe200000010ff */
[----:B------:R-:W-:Y:S04]  /*ad10*/  HMMA.16816.F32.BF16 R128, R144, R154, R128 ;  /* 0x0000009a9080723c */ /* 0x000fe80000041880 */
[----:B------:R-:W-:Y:S02]  /*ad20*/  F2FP.BF16.PACK_AB R142, R138, R139 ;  /* 0x0000008b8a8e723e */ /* 0x000fe400000010ff */
[----:B------:R-:W-:Y:S02]  /*ad30*/  F2FP.BF16.PACK_AB R141, R225, R227 ;  /* 0x000000e3e18d723e */ /* 0x000fe400000010ff */
[----:B------:R-:W-:Y:S04]  /*ad40*/  F2FP.BF16.PACK_AB R143, R224, R226 ;  /* 0x000000e2e08f723e */ /* 0x000fe800000010ff */
[----:B------:R-:W-:Y:S02]  /*ad50*/  MOV R138, R175 ;  /* 0x000000af008a7202 */ /* 0x000fe40000000f00 */
[----:B------:R-:W-:Y:S01]  /*ad60*/  MOV R139, R174 ;  /* 0x000000ae008b7202 */ /* 0x000fe20000000f00 */
[-C--:B------:R-:W-:Y:S01]  /*ad70*/  HMMA.16816.F32.BF16 R176, R140, R180.reuse, R4 ;  /* 0x000000b48cb0723c */ /* 0x080fe20000041804 */
[----:B------:R-:W1:Y:S07]  /*ad80*/  LDSM.16.MT88.4 R4, [R237+0x3800] ;  /* 0x00380000ed04783b */ /* 0x000e6e0000004200 */
[C---:B------:R-:W-:Y:S01]  /*ad90*/  HMMA.16816.F32.BF16 R172, R208.reuse, R180, R8 ;  /* 0x000000b4d0ac723c */ /* 0x040fe20000041808 */
[----:B------:R-:W2:Y:S07]  /*ada0*/  LDSM.16.MT88.4 R8, [R239+0x3800] ;  /* 0x00380000ef08783b */ /* 0x000eae0000004200 */
[-C--:B------:R-:W-:Y:S01]  /*adb0*/  HMMA.16816.F32.BF16 R168, R208, R182.reuse, R12 ;  /* 0x000000b6d0a8723c */ /* 0x080fe2000004180c */
[----:B------:R-:W3:Y:S07]  /*adc0*/  LDSM.16.MT88.4 R12, [R238+0x3800] ;  /* 0x00380000ee0c783b */ /* 0x000eee0000004200 */
[C---:B------:R-:W-:Y:S07]  /*add0*/  HMMA.16816.F32.BF16 R180, R140.reuse, R182, R16 ;  /* 0x000000b68cb4723c */ /* 0x040fee0000041810 */
[----:B------:R-:W-:Y:S02]  /*ade0*/  MOV R18, R187 ;  /* 0x000000bb00127202 */ /* 0x000fe40000000f00 */
[----:B------:R-:W-:Y:S03]  /*adf0*/  MOV R17, R186 ;  /* 0x000000ba00117202 */ /* 0x000fe60000000f00 */
[----:B------:R-:W-:Y:S02]  /*ae00*/  MOV R16, R184 ;  /* 0x000000b800107202 */ /* 0x000fe40000000f00 */
[-C--:B------:R-:W-:Y:S03]  /*ae10*/  HMMA.16816.F32.BF16 R184, R140, R188.reuse, R20 ;  /* 0x000000bc8cb8723c */ /* 0x080fe60000041814 */
[----:B------:R-:W-:Y:S04]  /*ae20*/  MOV R19, R200 ;  /* 0x000000c800137202 */ /* 0x000fe80000000f00 */
[----:B------:R-:W-:Y:S01]  /*ae30*/  MOV R23, R192 ;  /* 0x000000c000177202 */ /* 0x000fe20000000f00 */
[C---:B------:R-:W-:Y:S04]  /*ae40*/  HMMA.16816.F32.BF16 R164, R208.reuse, R188, R24 ;  /* 0x000000bcd0a4723c */ /* 0x040fe80000041818 */
[----:B------:R-:W-:Y:S02]  /*ae50*/  MOV R20, R195 ;  /* 0x000000c300147202 */ /* 0x000fe40000000f00 */
[----:B------:R-:W-:Y:S02]  /*ae60*/  MOV R21, R194 ;  /* 0x000000c200157202 */ /* 0x000fe40000000f00 */
        /* <DEDUP_REMOVED lines=27> */
[C---:B------:R-:W-:Y:S04]  /*b020*/  HMMA.16816.F32.BF16 R204, R140.reuse, R206, R64 ;  /* 0x000000ce8ccc723c */ /* 0x040fe80000041840 */
[----:B------:R-:W-:Y:S04]  /*b030*/  FADD.FTZ R0, R18, R0 ;  /* 0x0000000012007221 */ /* 0x000fe80000010000 */
[-C--:B------:R-:W-:Y:S04]  /*b040*/  HMMA.16816.F32.BF16 R68, R140, R212.reuse, R68 ;  /* 0x000000d48c44723c */ /* 0x080fe80000041844 */
        /* <DEDUP_REMOVED lines=8> */
[-C--:B-1----:R-:W-:Y:S08]  /*b0d0*/  HMMA.16816.F32.BF16 R84, R140, R4.reuse, R84 ;  /* 0x000000048c54723c */ /* 0x082ff00000041854 */
[C---:B------:R-:W-:Y:S01]  /*b0e0*/  HMMA.16816.F32.BF16 R88, R208.reuse, R4, R88 ;  /* 0x00000004d058723c */ /* 0x040fe20000041858 */
[----:B------:R-:W4:Y:S06]  /*b0f0*/  LDL R5, [R1+0x14] ;  /* 0x0000140001057983 */ /* 0x000f2c0000100800 */
[----:B------:R-:W-:Y:S01]  /*b100*/  FADD.FTZ R4, R225, R0 ;  /* 0x00000000e1047221 */ /* 0x000fe20000010000 */
[-C--:B------:R-:W-:Y:S04]  /*b110*/  HMMA.16816.F32.BF16 R92, R208, R6.reuse, R92 ;  /* 0x00000006d05c723c */ /* 0x080fe8000004185c */
[----:B------:R-:W-:Y:S02]  /*b120*/  FADD.FTZ R4, R226, R4 ;  /* 0x00000004e2047221 */ /* 0x000fe40000010000 */
[----:B------:R-:W-:Y:S02]  /*b130*/  FADD.FTZ R0, R222, R3 ;  /* 0x00000003de007221 */ /* 0x000fe40000010000 */
[C---:B------:R-:W-:Y:S04]  /*b140*/  HMMA.16816.F32.BF16 R96, R140.reuse, R6, R96 ;  /* 0x000000068c60723c */ /* 0x040fe80000041860 */
        /* <DEDUP_REMOVED lines=8> */
[-C--:B------:R-:W-:Y:S01]  /*b1d0*/  HMMA.16816.F32.BF16 R108, R208, R10.reuse, R108 ;  /* 0x0000000ad06c723c */ /* 0x080fe2000004186c */
[----:B------:R1:W-:Y:S04]  /*b1e0*/  STL [R1], R3 ;  /* 0x0000000301007387 */ /* 0x0003e80000100800 */
[----:B------:R1:W-:Y:S03]  /*b1f0*/  STL [R1+0x8], R2 ;  /* 0x0000080201007387 */ /* 0x0003e60000100800 */
[C---:B------:R-:W-:Y:S01]  /*b200*/  HMMA.16816.F32.BF16 R112, R140.reuse, R10, R112 ;  /* 0x0000000a8c70723c */ /* 0x040fe20000041870 */
[----:B------:R1:W-:Y:S07]  /*b210*/  STL [R1+0xc], R0 ;  /* 0x00000c0001007387 */ /* 0x0003ee0000100800 */
[-C--:B---3--:R-:W-:Y:S08]  /*b220*/  HMMA.16816.F32.BF16 R116, R140, R12.reuse, R116 ;  /* 0x0000000c8c74723c */ /* 0x088ff00000041874 */
[C---:B------:R-:W-:Y:S08]  /*b230*/  HMMA.16816.F32.BF16 R120, R208.reuse, R12, R120 ;  /* 0x0000000cd078723c */ /* 0x040ff00000041878 */
[-C--:B------:R-:W-:Y:S08]  /*b240*/  HMMA.16816.F32.BF16 R124, R208, R14.reuse, R124 ;  /* 0x0000000ed07c723c */ /* 0x080ff0000004187c */
[----:B------:R-:W-:Y:S07]  /*b250*/  HMMA.16816.F32.BF16 R128, R140, R14, R128 ;  /* 0x0000000e8c80723c */ /* 0x000fee0000041880 */
[----:B------:R-:W-:Y:S02]  /*b260*/  MOV R140, R133 ;  /* 0x00000085008c7202 */ /* 0x000fe40000000f00 */
[C---:B----4-:R-:W-:Y:S03]  /*b270*/  ISETP.GT.AND P0, PT, R248.reuse, R5, PT ;  /* 0x00000005f800720c */ /* 0x050fe60003f04270 */
[----:B------:R-:W-:Y:S10]  /*b280*/  IADD3 R248, R248, -0x1, RZ ;  /* 0xfffffffff8f87810 */ /* 0x000ff40007ffe0ff */
[----:B-1----:R-:W-:-:S05]  /*b290*/  @P0 BRA `(.L_x_1660) ;  /* 0xffffb55000000947 */ /* 0x002fca000383ffff */
.L_x_1649:
[----:B------:R-:W-:-:S13]  /*b2a0*/  ISETP.GE.AND P0, PT, R248, RZ, PT ;  /* 0x000000fff800720c */ /* 0x000fda0003f06270 */
[----:B------:R-:W-:Y:S05]  /*b2b0*/  @!P0 BRA `(.L_x_1661) ;  /* 0x0000405000008947 */ /* 0x000fea0003800000 */
[----:B------:R-:W-:Y:S01]  /*b2c0*/  IMAD.MOV.U32 R138, RZ, RZ, R135 ;  /* 0x000000ffff8a7224 */ /* 0x000fe200078e0087 */
[----:B------:R-:W-:Y:S01]  /*b2d0*/  MOV R140, R133 ;  /* 0x00000085008c7202 */ /* 0x000fe20000000f00 */
[----:B------:R-:W-:Y:S01]  /*b2e0*/  IMAD.MOV.U32 R137, RZ, RZ, R136 ;  /* 0x000000ffff897224 */ /* 0x000fe200078e0088 */
[----:B------:R-:W-:Y:S02]  /*b2f0*/  MOV R139, R134 ;  /* 0x00000086008b7202 */ /* 0x000fe40000000f00 */
.L_x_1668:
        /* <DEDUP_REMOVED lines=11> */
[C---:B------:R-:W-:Y:S01]  /*b3b0*/  IADD3 R141, R232.reuse, 0x3000, RZ ;  /* 0x00003000e88d7810 */ /* 0x040fe20007ffe0ff */
[----:B------:R-:W-:Y:S01]  /*b3c0*/  IMAD R0, R249, c[0x0][0x20c], R0 ;  /* 0x00008300f9007a24 */ /* 0x000fe200078e0200 */
[----:B------:R-:W-:Y:S01]  /*b3d0*/  IADD3 R136, R232, 0x2800, RZ ;  /* 0x00002800e8887810 */ /* 0x000fe20007ffe0ff */
[----:B------:R-:W-:Y:S01]  /*b3e0*/  IMAD.SHL.U32 R55, R250, 0x2, RZ ;  /* 0x00000002fa377824 */ /* 0x000fe200078e00ff */
[----:B------:R-:W-:Y:S01]  /*b3f0*/  SHF.L.U64.HI R52, R251, 0x1, R5 ;  /* 0x00000001fb347819 */ /* 0x000fe20000010205 */
[----:B------:R-:W-:Y:S01]  /*b400*/  IMAD.IADD R3, R3, 0x1, R0 ;  /* 0x0000000103037824 */ /* 0x000fe200078e0200 */
[----:B------:R-:W-:Y:S03]  /*b410*/  SHF.R.S32.HI R0, RZ, 0x1f, R246 ;  /* 0x0000001fff007819 */ /* 0x000fe600000114f6 */
[----:B------:R-:W-:Y:S04]  /*b420*/  IMAD.WIDE.U32 R2, R246, c[0x0][0x218], R2 ;  /* 0x00008600f6027a25 */ /* 0x000fe800078e0002 */
[----:B------:R-:W-:Y:S04]  /*b430*/  IMAD R0, R0, c[0x0][0x218], RZ ;  /* 0x0000860000007a24 */ /* 0x000fe800078e02ff */
[----:B------:R-:W-:Y:S01]  /*b440*/  IMAD R0, R246, c[0x0][0x21c], R0 ;  /* 0x00008700f6007a24 */ /* 0x000fe200078e0200 */
[----:B------:R1:W4:Y:S04]  /*b450*/  LDSM.16.M88.4 R64, [R240] ;  /* 0x00000000f040783b */ /* 0x0003280000000200 */
[----:B------:R1:W1:Y:S04]  /*b460*/  LDSM.16.M88.4 R60, [R240+0x2000] ;  /* 0x00200000f03c783b */ /* 0x0002680000000200 */
        /* <DEDUP_REMOVED lines=19> */
.L_x_1745:
[-C--:B------:R-:W-:Y:S01]  /*b5a0*/  HMMA.16816.F32.BF16 R4, R64, R16.reuse, RZ ;  /* 0x000000104004723c */ /* 0x080fe200000418ff */
[----:B------:R-:W3:Y:S01]  /*b5b0*/  SHFL.IDX PT, R3, R28, RZ, 0x181f ;  /* 0x00181fff1c037589 */ /* 0x000ee200000e0000 */
[----:B------:R-:W-:Y:S01]  /*b5c0*/  BSSY B0, `(.L_x_1663) ;  /* 0x0000123000007945 */ /* 0x000fe20003800000 */
[----:B------:R-:W-:Y:S02]  /*b5d0*/  ISETP.GE.AND P2, PT, R250, c[0x0][0x1d4], PT ;  /* 0x00007500fa007a0c */ /* 0x000fe40003f46270 */
[----:B------:R-:W-:Y:S02]  /*b5e0*/  ISETP.GE.AND P0, PT, R251, c[0x0][0x1d4], PT ;  /* 0x00007500fb007a0c */ /* 0x000fe40003f06270 */
[----:B------:R-:W-:Y:S01]  /*b5f0*/  SEL R245, RZ, 0x10, P2 ;  /* 0x00000010fff57807 */ /* 0x000fe20001000000 */
[C---:B------:R-:W-:Y:S01]  /*b600*/  HMMA.16816.F32.BF16 R8, R60.reuse, R16, RZ ;  /* 0x000000103c08723c */ /* 0x040fe200000418ff */
[----:B------:R-:W4:Y:S02]  /*b610*/  SHFL.IDX PT, R40, R28, 0x1, 0x181f ;  /* 0x00381f001c287f89 */ /* 0x000f2400000e0000 */
[C---:B------:R-:W-:Y:S02]  /*b620*/  ISETP.NE.U32.AND P6, PT, R245.reuse, RZ, PT ;  /* 0x000000fff500720c */ /* 0x040fe40003fc5070 */
[----:B------:R-:W-:Y:S02]  /*b630*/  SEL R57, RZ, 0x10, P0 ;  /* 0x00000010ff397807 */ /* 0x000fe40000000000 */
[----:B------:R-:W-:Y:S01]  /*b640*/  IADD3 R54, -R245, 0x10, RZ ;  /* 0x00000010f5367810 */ /* 0x000fe20007ffe1ff */
[-C--:B------:R-:W-:Y:S01]  /*b650*/  HMMA.16816.F32.BF16 R12, R60, R18.reuse, RZ ;  /* 0x000000123c0c723c */ /* 0x080fe200000418ff */
[----:B------:R-:W5:Y:S03]  /*b660*/  SHFL.IDX PT, R37, R36, 0x1, 0x181f ;  /* 0x00381f0024257f89 */ /* 0x000f6600000e0000 */
[----:B------:R-:W-:Y:S04]  /*b670*/  LOP3.LUT R54, R54, 0xf, RZ, 0xc0, !PT ;  /* 0x0000000f36367812 */ /* 0x000fe800078ec0ff */
[C---:B------:R-:W-:Y:S01]  /*b680*/  HMMA.16816.F32.BF16 R16, R64.reuse, R18, RZ ;  /* 0x000000124010723c */ /* 0x040fe200000418ff */
[----:B------:R-:W1:Y:S07]  /*b690*/  SHFL.IDX PT, R45, R28, 0x2, 0x181f ;  /* 0x00581f001c2d7f89 */ /* 0x000e6e00000e0000 */
[-C--:B------:R-:W-:Y:S01]  /*b6a0*/  HMMA.16816.F32.BF16 R20, R64, R32.reuse, RZ ;  /* 0x000000204014723c */ /* 0x080fe200000418ff */
[----:B------:R-:W2:Y:S07]  /*b6b0*/  SHFL.IDX PT, R46, R36, 0x2, 0x181f ;  /* 0x00581f00242e7f89 */ /* 0x000eae00000e0000 */
[C---:B------:R-:W-:Y:S01]  /*b6c0*/  HMMA.16816.F32.BF16 R24, R60.reuse, R32, RZ ;  /* 0x000000203c18723c */ /* 0x040fe200000418ff */
[----:B------:R1:W2:Y:S08]  /*b6d0*/  SHFL.IDX PT, R56, R28, 0x3, 0x181f ;  /* 0x00781f001c387f89 */ /* 0x0002b000000e0000 */
[----:B------:R2:W2:Y:S03]  /*b6e0*/  SHFL.IDX PT, R53, R36, 0x3, 0x181f ;  /* 0x00781f0024357f89 */ /* 0x0004a600000e0000 */
[C---:B---3--:R-:W-:Y:S02]  /*b6f0*/  IADD3 R2, P4, R3.reuse, R55, RZ ;  /* 0x0000003703027210 */ /* 0x048fe40007f9e0ff */
[----:B------:R-:W-:Y:S03]  /*b700*/  IADD3 R38, P5, R3, R47, RZ ;  /* 0x0000002f03267210 */ /* 0x000fe60007fbe0ff */
[C---:B--2---:R-:W-:Y:S01]  /*b710*/  IMAD.X R3, R29.reuse, 0x1, R44, P4 ;  /* 0x000000011d037824 */ /* 0x044fe200020e062c */
[C---:B----4-:R-:W-:Y:S01]  /*b720*/  IADD3 R42, P4, R40.reuse, R55, RZ ;  /* 0x00000037282a7210 */ /* 0x050fe20007f9e0ff */
[----:B------:R-:W-:Y:S01]  /*b730*/  IMAD.X R39, R29, 0x1, R52, P5 ;  /* 0x000000011d277824 */ /* 0x000fe200028e0634 */
[----:B------:R-:W-:Y:S02]  /*b740*/  IADD3 R40, P5, R40, R47, RZ ;  /* 0x0000002f28287210 */ /* 0x000fe40007fbe0ff */
[----:B------:R2:W-:Y:S01]  /*b750*/  LDGSTS.E.BYPASS.LTC128B.128 [R247+0x100], [R2.64], !P2 ;  /* 0x0010000002f77fae */ /* 0x0005e2000d101d46 */
[C---:B-----5:R-:W-:Y:S01]  /*b760*/  IMAD.X R43, R37.reuse, 0x1, R44, P4 ;  /* 0x00000001252b7824 */ /* 0x060fe200020e062c */
[-C--:B-1----:R-:W-:Y:S01]  /*b770*/  HMMA.16816.F32.BF16 R28, R60, R34.reuse, RZ ;  /* 0x000000223c1c723c */ /* 0x082fe200000418ff */
[----:B------:R-:W-:Y:S01]  /*b780*/  IMAD.X R41, R37, 0x1, R52, P5 ;  /* 0x0000000125297824 */ /* 0x000fe200028e0634 */
[C---:B------:R-:W-:Y:S02]  /*b790*/  ISETP.NE.U32.AND P5, PT, R57.reuse, RZ, PT ;  /* 0x000000ff3900720c */ /* 0x040fe40003fa5070 */
[----:B------:R-:W-:Y:S02]  /*b7a0*/  IADD3 R57, -R57, 0x10, RZ ;  /* 0x0000001039397810 */ /* 0x000fe40007ffe1ff */
[----:B------:R1:W-:Y:S02]  /*b7b0*/  LDGSTS.E.BYPASS.LTC128B.128 [R247+0x2100], [R38.64], !P0 ;  /* 0x0210000026f77fae */ /* 0x0003e4000c101d46 */
[C---:B------:R-:W-:Y:S04]  /*b7c0*/  HMMA.16816.F32.BF16 R32, R64.reuse, R34, RZ ;  /* 0x000000224020723c */ /* 0x040fe800000418ff */
[----:B------:R-:W-:Y:S02]  /*b7d0*/  LOP3.LUT R57, R57, 0xf, RZ, 0xc0, !PT ;  /* 0x0000000f39397812 */ /* 0x000fe400078ec0ff */
[----:B------:R3:W-:Y:S08]  /*b7e0*/  LDGSTS.E.BYPASS.LTC128B.128 [R247+0x900], [R42.64], !P2 ;  /* 0x009000002af77fae */ /* 0x0007f0000d101d46 */
[----:B------:R3:W-:Y:S01]  /*b7f0*/  LDGSTS.E.BYPASS.LTC128B.128 [R247+0x2900], [R40.64], !P0 ;  /* 0x0290000028f77fae */ /* 0x0007e2000c101d46 */
[C---:B--2---:R-:W-:Y:S05]  /*b800*/  IADD3 R2, P4, R45.reuse, R55, RZ ;  /* 0x000000372d027210 */ /* 0x044fea0007f9e0ff */
[C---:B------:R-:W-:Y:S01]  /*b810*/  IMAD.X R3, R46.reuse, 0x1, R44, P4 ;  /* 0x000000012e037824 */ /* 0x040fe200020e062c */
[-C--:B-1----:R-:W-:Y:S04]  /*b820*/  HMMA.16816.F32.BF16 R36, R64, R48.reuse, RZ ;  /* 0x000000304024723c */ /* 0x082fe800000418ff */
[----:B------:R1:W-:Y:S04]  /*b830*/  LDGSTS.E.BYPASS.LTC128B.128 [R247+0x1100], [R2.64], !P2 ;  /* 0x0110000002f77fae */ /* 0x0003e8000d101d46 */
[C---:B---3--:R-:W-:Y:S04]  /*b840*/  HMMA.16816.F32.BF16 R40, R60.reuse, R48, RZ ;  /* 0x000000303c28723c */ /* 0x048fe800000418ff */
[----:B-1----:R-:W-:Y:S05]  /*b850*/  IADD3 R2, P2, R45, R47, RZ ;  /* 0x0000002f2d027210 */ /* 0x002fea0007f5e0ff */
[----:B------:R-:W-:Y:S03]  /*b860*/  IMAD.X R3, R46, 0x1, R52, P2 ;  /* 0x000000012e037824 */ /* 0x000fe600010e0634 */
[-C--:B------:R-:W-:Y:S02]  /*b870*/  IADD3 R54, P4, P2, R54, R56.reuse, R55 ;  /* 0x0000003836367210 */ /* 0x080fe40007a9e037 */
[----:B------:R1:W-:Y:S02]  /*b880*/  LDGSTS.E.BYPASS.LTC128B.128 [R247+0x3100], [R2.64], !P0 ;  /* 0x0310000002f77fae */ /* 0x0003e4000c101d46 */
[-C--:B------:R-:W-:Y:S02]  /*b890*/  IADD3.X R55, RZ, R53.reuse, R44, P4, P2 ;  /* 0x00000035ff377210 */ /* 0x080fe400027e442c */
[----:B------:R-:W-:Y:S02]  /*b8a0*/  IADD3 R56, P4, P2, R57, R56, R47 ;  /* 0x0000003839387210 */ /* 0x000fe40007a9e02f */
[-C--:B------:R-:W-:Y:S02]  /*b8b0*/  HMMA.16816.F32.BF16 R44, R60, R50.reuse, RZ ;  /* 0x000000323c2c723c */ /* 0x080fe400000418ff */
[----:B------:R-:W-:Y:S01]  /*b8c0*/  IADD3.X R57, RZ, R53, R52, P4, P2 ;  /* 0x00000035ff397210 */ /* 0x000fe200027e4434 */
[----:B------:R2:W-:Y:S01]  /*b8d0*/  LDGSTS.E.BYPASS.LTC128B.128.ZFILL [R247+0x1900], [R54.64], P6 ;  /* 0x0190000036f77fae */ /* 0x0005e2000b141d46 */
[----:B------:R-:W-:Y:S04]  /*b8e0*/  ISETP.GE.AND P2, PT, R248, 0x1, PT ;  /* 0x00000001f800780c */ /* 0x000fe80003f46270 */
[C---:B------:R-:W-:Y:S03]  /*b8f0*/  HMMA.16816.F32.BF16 R48, R64.reuse, R50, RZ ;  /* 0x000000324030723c */ /* 0x040fe600000418ff */
[----:B------:R3:W-:Y:S08]  /*b900*/  LDGSTS.E.BYPASS.LTC128B.128.ZFILL [R247+0x3900], [R56.64], P5 ;  /* 0x0390000038f77fae */ /* 0x0007f0000a941d46 */
[----:B------:R-:W0:Y:S01]  /*b910*/  LDGDEPBAR ;  /* 0x00000000000079af */ /* 0x000e220000000000 */
[-C--:B--2---:R-:W-:Y:S08]  /*b920*/  HMMA.16816.F32.BF16 R52, R64, R132.reuse, RZ ;  /* 0x000000844034723c */ /* 0x084ff000000418ff */
[C---:B---3--:R-:W-:Y:S08]  /*b930*/  HMMA.16816.F32.BF16 R56, R60.reuse, R132, RZ ;  /* 0x000000843c38723c */ /* 0x048ff000000418ff */
[-C--:B------:R-:W-:Y:S08]  /*b940*/  HMMA.16816.F32.BF16 R60, R60, R134.reuse, RZ ;  /* 0x000000863c3c723c */ /* 0x080ff000000418ff */
[----:B------:R-:W-:Y:S01]  /*b950*/  HMMA.16816.F32.BF16 R64, R64, R134, RZ ;  /* 0x000000864040723c */ /* 0x000fe200000418ff */
[----:B------:R-:W-:Y:S07]  /*b960*/  LDSM.16.M88.4 R132, [R241] ;  /* 0x00000000f184783b */ /* 0x000fee0000000200 */
[-C--:B------:R-:W-:Y:S08]  /*b970*/  HMMA.16816.F32.BF16 R4, R208, R212.reuse, R4 ;  /* 0x000000d4d004723c */ /* 0x080ff00000041804 */
[C---:B------:R-:W-:Y:S08]  /*b980*/  HMMA.16816.F32.BF16 R8, R216.reuse, R212, R8 ;  /* 0x000000d4d808723c */ /* 0x040ff00000041808 */
[-C--:B------:R-:W-:Y:S08]  /*b990*/  HMMA.16816.F32.BF16 R12, R216, R214.reuse, R12 ;  /* 0x000000d6d80c723c */ /* 0x080ff0000004180c */
[C---:B------:R-:W-:Y:S01]  /*b9a0*/  HMMA.16816.F32.BF16 R16, R208.reuse, R214, R16 ;  /* 0x000000d6d010723c */ /* 0x040fe20000041810 */
[----:B------:R-:W2:Y:S07]  /*b9b0*/  LDSM.16.M88.4 R212, [R235] ;  /* 0x00000000ebd4783b */ /* 0x000eae0000000200 */
        /* <DEDUP_REMOVED lines=16> */
[-C--:B--2---:R-:W-:Y:S01]  /*bac0*/  HMMA.16816.F32.BF16 R4, R132, R212.reuse, R4 ;  /* 0x000000d48404723c */ /* 0x084fe20000041804 */
[----:B------:R-:W-:Y:S07]  /*bad0*/  LDSM.16.M88.4 R228, [R141] ;  /* 0x000000008de4783b */ /* 0x000fee0000000200 */
        /* <DEDUP_REMOVED lines=20> */
[-C--:B--2---:R-:W-:Y:S01]  /*bc20*/  HMMA.16816.F32.BF16 R4, R208, R212.reuse, R4 ;  /* 0x000000d4d004723c */ /* 0x084fe20000041804 */
[----:B------:R-:W2:Y:S07]  /*bc30*/  LDSM.16.M88.4 R224, [R234+-0x800] ;  /* 0xfff80000eae0783b */ /* 0x000eae0000000200 */
        /* <DEDUP_REMOVED lines=20> */
[-C--:B---3--:R-:W-:Y:S01]  /*bd80*/  HMMA.16816.F32.BF16 R4, R132, R212.reuse, R4 ;  /* 0x000000d48404723c */ /* 0x088fe20000041804 */
[----:B------:R-:W3:Y:S07]  /*bd90*/  LDSM.16.M88.4 R224, [R233+0x3800] ;  /* 0x00380000e9e0783b */ /* 0x000eee0000000200 */
[C---:B----4-:R-:W-:Y:S08]  /*bda0*/  HMMA.16816.F32.BF16 R8, R220.reuse, R212, R8 ;  /* 0x000000d4dc08723c */ /* 0x050ff00000041808 */
[-C--:B------:R-:W-:Y:S08]  /*bdb0*/  HMMA.16816.F32.BF16 R12, R220, R214.reuse, R12 ;  /* 0x000000d6dc0c723c */ /* 0x080ff0000004180c */
[C---:B------:R-:W-:Y:S01]  /*bdc0*/  HMMA.16816.F32.BF16 R16, R132.reuse, R214, R16 ;  /* 0x000000d68410723c */ /* 0x040fe20000041810 */
[----:B------:R-:W-:Y:S07]  /*bdd0*/  LDSM.16.M88.4 R212, [R0] ;  /* 0x0000000000d4783b */ /* 0x000fee0000000200 */
[-C--:B--2---:R-:W-:Y:S08]  /*bde0*/  HMMA.16816.F32.BF16 R20, R132, R208.reuse, R20 ;  /* 0x000000d08414723c */ /* 0x084ff00000041814 */
        /* <DEDUP_REMOVED lines=12> */
[----:B------:R-:W3:Y:S07]  /*beb0*/  LDSM.16.M88.4 R220, [R136] ;  /* 0x0000000088dc783b */ /* 0x000eee0000000200 */
[----:B------:R-:W-:Y:S01]  /*bec0*/  HMMA.16816.F32.BF16 R64, R132, R226, R64 ;  /* 0x000000e28440723c */ /* 0x000fe20000041840 */
[----:B------:R-:W5:Y:S07]  /*bed0*/  LDSM.16.M88.4 R132, [R142] ;  /* 0x000000008e84783b */ /* 0x000f6e0000000200 */
[-C--:B--2---:R-:W-:Y:S01]  /*bee0*/  HMMA.16816.F32.BF16 R4, R208, R212.reuse, R4 ;  /* 0x000000d4d004723c */ /* 0x084fe20000041804 */
[----:B------:R-:W-:Y:S07]  /*bef0*/  LDSM.16.M88.4 R224, [R241+0x6000] ;  /* 0x00600000f1e0783b */ /* 0x000fee0000000200 */
        /* <DEDUP_REMOVED lines=14> */
[-C--:B-----5:R-:W-:Y:S08]  /*bfe0*/  HMMA.16816.F32.BF16 R52, R208, R132.reuse, R52 ;  /* 0x00000084d034723c */ /* 0x0a0ff00000041834 */
[C---:B------:R-:W-:Y:S08]  /*bff0*/  HMMA.16816.F32.BF16 R56, R216.reuse, R132, R56 ;  /* 0x00000084d838723c */ /* 0x040ff00000041838 */
[-C--:B------:R-:W-:Y:S01]  /*c000*/  HMMA.16816.F32.BF16 R60, R216, R134.reuse, R60 ;  /* 0x00000086d83c723c */ /* 0x080fe2000004183c */
[----:B------:R-:W4:Y:S07]  /*c010*/  LDSM.16.M88.4 R216, [R235+0x3000] ;  /* 0x00300000ebd8783b */ /* 0x000f2e0000000200 */
[----:B------:R-:W-:Y:S01]  /*c020*/  HMMA.16816.F32.BF16 R64, R208, R134, R64 ;  /* 0x00000086d040723c */ /* 0x000fe20000041840 */
[----:B------:R-:W5:Y:S07]  /*c030*/  LDSM.16.M88.4 R132, [R235+0x3800] ;  /* 0x00380000eb84783b */ /* 0x000f6e0000000200 */
[-C--:B--2---:R-:W-:Y:S01]  /*c040*/  HMMA.16816.F32.BF16 R4, R212, R220.reuse, R4 ;  /* 0x000000dcd404723c */ /* 0x084fe20000041804 */
[----:B------:R-:W-:Y:S07]  /*c050*/  LDSM.16.M88.4 R208, [R243+0x4000] ;  /* 0x00400000f3d0783b */ /* 0x000fee0000000200 */
        /* <DEDUP_REMOVED lines=8> */
[----:B------:R-:W-:Y:S07]  /*c0e0*/  LDSM.16.M88.4 R228, [R234+0x1000] ;  /* 0x00100000eae4783b */ /* 0x000fee0000000200 */
[-C--:B----4-:R-:W-:Y:S08]  /*c0f0*/  HMMA.16816.F32.BF16 R36, R212, R216.reuse, R36 ;  /* 0x000000d8d424723c */ /* 0x090ff00000041824 */
[C---:B------:R-:W-:Y:S08]  /*c100*/  HMMA.16816.F32.BF16 R40, R224.reuse, R216, R40 ;  /* 0x000000d8e028723c */ /* 0x040ff00000041828 */
[-C--:B------:R-:W-:Y:S08]  /*c110*/  HMMA.16816.F32.BF16 R44, R224, R218.reuse, R44 ;  /* 0x000000dae02c723c */ /* 0x080ff0000004182c */
[C---:B------:R-:W-:Y:S01]  /*c120*/  HMMA.16816.F32.BF16 R48, R212.reuse, R218, R48 ;  /* 0x000000dad430723c */ /* 0x040fe20000041830 */
[----:B------:R-:W2:Y:S07]  /*c130*/  LDSM.16.M88.4 R216, [R234] ;  /* 0x00000000ead8783b */ /* 0x000eae0000000200 */
[-C--:B-----5:R-:W-:Y:S08]  /*c140*/  HMMA.16816.F32.BF16 R52, R212, R132.reuse, R52 ;  /* 0x00000084d434723c */ /* 0x0a0ff00000041834 */
[C---:B------:R-:W-:Y:S08]  /*c150*/  HMMA.16816.F32.BF16 R56, R224.reuse, R132, R56 ;  /* 0x00000084e038723c */ /* 0x040ff00000041838 */
[-C--:B------:R-:W-:Y:S01]  /*c160*/  HMMA.16816.F32.BF16 R60, R224, R134.reuse, R60 ;  /* 0x00000086e03c723c */ /* 0x080fe2000004183c */
[----:B------:R-:W3:Y:S07]  /*c170*/  LDSM.16.M88.4 R224, [R234+0x800] ;  /* 0x00080000eae0783b */ /* 0x000eee0000000200 */
[----:B------:R-:W-:Y:S01]  /*c180*/  HMMA.16816.F32.BF16 R64, R212, R134, R64 ;  /* 0x00000086d440723c */ /* 0x000fe20000041840 */
[----:B------:R-:W4:Y:S01]  /*c190*/  LDSM.16.M88.4 R132, [R234+0x1800] ;  /* 0x00180000ea84783b */ /* 0x000f220000000200 */
[----:B------:R-:W-:Y:S06]  /*c1a0*/  DEPBAR.LE SB0, 0x0 ;  /* 0x000080000000791a */ /* 0x000fec0000000000 */
[-C--:B--2---:R-:W-:Y:S01]  /*c1b0*/  HMMA.16816.F32.BF16 R4, R208, R216.reuse, R4 ;  /* 0x000000d8d004723c */ /* 0x084fe20000041804 */
[----:B------:R-:W-:Y:S07]  /*c1c0*/  BAR.SYNC.DEFER_BLOCKING 0x0 ;  /* 0x0000000000007b1d */ /* 0x000fee0000010000 */
        /* <DEDUP_REMOVED lines=17> */
[----:B-1----:R-:W-:Y:S01]  /*c2e0*/  IMAD.MOV.U32 R246, RZ, RZ, RZ ;  /* 0x000000fffff67224 */ /* 0x002fe200078e00ff */
        /* <DEDUP_REMOVED lines=39> */
.L_x_1746:
[----:B------:R-:W-:-:S05]  /*c560*/  BRA.DIV ~URZ, `(.L_x_1666) ;  /* 0x000096627f007947 */ /* 0x000fca000b800000 */
[----:B------:R-:W3:Y:S01]  /*c570*/  SHFL.IDX PT, R142, R132, RZ, 0x181f ;  /* 0x00181fff848e7589 */ /* 0x000ee200000e0000 */
[C---:B------:R-:W-:Y:S02]  /*c580*/  IADD3 R2, -R245.reuse, 0x10, RZ ;  /* 0x00000010f5027810 */ /* 0x040fe40007ffe1ff */
[----:B------:R-:W-:Y:S01]  /*c590*/  ISETP.NE.U32.AND P2, PT, R245, RZ, PT ;  /* 0x000000fff500720c */ /* 0x000fe20003f45070 */
[----:B------:R-:W4:Y:S01]  /*c5a0*/  SHFL.IDX PT, R3, R132, 0x1, 0x181f ;  /* 0x00381f0084037f89 */ /* 0x000f2200000e0000 */
[----:B------:R-:W-:Y:S03]  /*c5b0*/  LOP3.LUT R2, R2, 0xf, RZ, 0xc0, !PT ;  /* 0x0000000f02027812 */ /* 0x000fe600078ec0ff */
[----:B------:R-:W-:Y:S01]  /*c5c0*/  SHFL.IDX PT, R136, R0, 0x2, 0x181f ;  /* 0x00581f0000887f89 */ /* 0x000fe200000e0000 */
[----:B---3--:R-:W-:Y:S04]  /*c5d0*/  IADD3 R208, P5, P4, R2, R142, R141 ;  /* 0x0000008e02d07210 */ /* 0x008fe80007cbe08d */
[----:B--2---:R-:W-:Y:S02]  /*c5e0*/  IADD3.X R209, RZ, R135, R133, P5, P4 ;  /* 0x00000087ffd17210 */ /* 0x004fe40002fe8485 */
[-C--:B------:R-:W-:Y:S03]  /*c5f0*/  IADD3 R142, P4, R142, R210.reuse, RZ ;  /* 0x000000d28e8e7210 */ /* 0x080fe60007f9e0ff */
[----:B------:R2:W-:Y:S02]  /*c600*/  LDGSTS.E.BYPASS.LTC128B.128.ZFILL [R247+0x4100], [R208.64], P2 ;  /* 0x04100000d0f77fae */ /* 0x0005e40009141d46 */
[--C-:B------:R-:W-:Y:S02]  /*c610*/  IMAD.X R143, R135, 0x1, R134.reuse, P4 ;  /* 0x00000001878f7824 */ /* 0x100fe400020e0686 */
[----:B------:R-:W3:Y:S04]  /*c620*/  SHFL.IDX PT, R135, R0, 0x1, 0x181f ;  /* 0x00381f0000877f89 */ /* 0x000ee800000e0000 */
[----:B------:R4:W-:Y:S04]  /*c630*/  LDGSTS.E.BYPASS.LTC128B.128 [R247+0x6100], [R142.64], !P0 ;  /* 0x061000008ef77fae */ /* 0x0009e8000c101d46 */
[----:B-1----:R-:W-:Y:S01]  /*c640*/  SHFL.IDX PT, R0, R0, 0x3, 0x181f ;  /* 0x00781f0000007f89 */ /* 0x002fe200000e0000 */
[C---:B----4-:R-:W-:Y:S04]  /*c650*/  IADD3 R142, P5, P4, R2.reuse, R3, R141 ;  /* 0x00000003028e7210 */ /* 0x050fe80007cbe08d */
[----:B---3--:R-:W-:Y:S05]  /*c660*/  IADD3.X R143, RZ, R135, R133, P5, P4 ;  /* 0x00000087ff8f7210 */ /* 0x008fea0002fe8485 */
[----:B------:R1:W-:Y:S02]  /*c670*/  LDGSTS.E.BYPASS.LTC128B.128.ZFILL [R247+0x4900], [R142.64], P2 ;  /* 0x049000008ef77fae */ /* 0x0003e40009141d46 */
[----:B-1----:R-:W-:Y:S05]  /*c680*/  IADD3 R142, P4, R3, R210, RZ ;  /* 0x000000d2038e7210 */ /* 0x002fea0007f9e0ff */
[--C-:B------:R-:W-:Y:S02]  /*c690*/  IMAD.X R143, R135, 0x1, R134.reuse, P4 ;  /* 0x00000001878f7824 */ /* 0x100fe400020e0686 */
[----:B------:R-:W1:Y:S04]  /*c6a0*/  SHFL.IDX PT, R135, R132, 0x2, 0x181f ;  /* 0x00581f0084877f89 */ /* 0x000e6800000e0000 */
[----:B------:R2:W-:Y:S04]  /*c6b0*/  LDGSTS.E.BYPASS.LTC128B.128 [R247+0x6900], [R142.64], !P0 ;  /* 0x069000008ef77fae */ /* 0x0005e8000c101d46 */
[----:B------:R-:W3:Y:S01]  /*c6c0*/  SHFL.IDX PT, R132, R132, 0x3, 0x181f ;  /* 0x00781f0084847f89 */ /* 0x000ee200000e0000 */
[----:B-1----:R-:W-:Y:S04]  /*c6d0*/  IADD3 R2, P5, P4, R2, R135, R141 ;  /* 0x0000008702027210 */ /* 0x002fe80007cbe08d */
[----:B------:R-:W-:Y:S05]  /*c6e0*/  IADD3.X R3, RZ, R136, R133, P5, P4 ;  /* 0x00000088ff037210 */ /* 0x000fea0002fe8485 */
[----:B------:R1:W-:Y:S02]  /*c6f0*/  LDGSTS.E.BYPASS.LTC128B.128.ZFILL [R247+0x5100], [R2.64], P2 ;  /* 0x0510000002f77fae */ /* 0x0003e40009141d46 */
[----:B-1----:R-:W-:Y:S05]  /*c700*/  IADD3 R2, P2, R135, R210, RZ ;  /* 0x000000d287027210 */ /* 0x002fea0007f5e0ff */
[----:B------:R-:W-:Y:S05]  /*c710*/  IMAD.X R3, R136, 0x1, R134, P2 ;  /* 0x0000000188037824 */ /* 0x000fea00010e0686 */
[----:B------:R2:W-:Y:S03]  /*c720*/  LDGSTS.E.BYPASS.LTC128B.128 [R247+0x7100], [R2.64], !P0 ;  /* 0x0710000002f77fae */ /* 0x0005e6000c101d46 */
.L_x_1747:
[C---:B--23--:R-:W-:Y:S02]  /*c730*/  IADD3 R2, -R245.reuse, 0x10, RZ ;  /* 0x00000010f5027810 */ /* 0x04cfe40007ffe1ff */
[----:B------:R-:W-:Y:S02]  /*c740*/  ISETP.NE.U32.AND P2, PT, R245, RZ, PT ;  /* 0x000000fff500720c */ /* 0x000fe40003f45070 */
[----:B------:R-:W-:Y:S04]  /*c750*/  LOP3.LUT R2, R2, 0xf, RZ, 0xc0, !PT ;  /* 0x0000000f02027812 */ /* 0x000fe800078ec0ff */
[----:B------:R-:W-:Y:S04]  /*c760*/  IADD3 R2, P5, P4, R2, R132, R141 ;  /* 0x0000008402027210 */ /* 0x000fe80007cbe08d */
[----:B------:R-:W-:Y:S05]  /*c770*/  IADD3.X R3, RZ, R0, R133, P5, P4 ;  /* 0x00000000ff037210 */ /* 0x000fea0002fe8485 */
[----:B------:R-:W-:Y:S01]  /*c780*/  @!PT LDS RZ, [RZ] ;  /* 0x00000000fffff984 */ /* 0x000fe20000000800 */
[----:B------:R-:W-:Y:S01]  /*c790*/  @!PT LDS RZ, [RZ] ;  /* 0x00000000fffff984 */ /* 0x000fe20000000800 */
[----:B------:R-:W-:Y:S01]  /*c7a0*/  @!PT LDS RZ, [RZ] ;  /* 0x00000000fffff984 */ /* 0x000fe20000000800 */
[----:B------:R1:W-:Y:S02]  /*c7b0*/  LDGSTS.E.BYPASS.LTC128B.128.ZFILL [R247+0x5900], [R2.64], P2 ;  /* 0x0590000002f77fae */ /* 0x0003e40009141d46 */
[----:B-1----:R-:W-:Y:S05]  /*c7c0*/  IADD3 R2, P2, R132, R210, RZ ;  /* 0x000000d284027210 */ /* 0x002fea0007f5e0ff */
[----:B------:R-:W-:Y:S05]  /*c7d0*/  IMAD.X R3, R0, 0x1, R134, P2 ;  /* 0x0000000100037824 */ /* 0x000fea00010e0686 */
[----:B------:R1:W-:Y:S03]  /*c7e0*/  LDGSTS.E.BYPASS.LTC128B.128 [R247+0x7900], [R2.64], !P0 ;  /* 0x0790000002f77fae */ /* 0x0003e6000c101d46 */
.L_x_1664:
[----:B-1----:R-:W-:Y:S05]  /*c7f0*/  BSYNC B0 ;  /* 0x0000000000007941 */ /* 0x002fea0003800000 */
.L_x_1663:
        /* <DEDUP_REMOVED lines=66> */
[----:B------:R-:W1:Y:S02]  /*cc20*/  SHFL.BFLY PT, R0, R132, 0x2, 0x1f ;  /* 0x0c401f0084007f89 */ /* 0x000e6400000e0000 */
[----:B-1----:R-:W-:Y:S02]  /*cc30*/  FMNMX.FTZ R132, R132, R0, !PT ;  /* 0x0000000084847209 */ /* 0x002fe40007810000 */
[----:B------:R-:W1:Y:S04]  /*cc40*/  SHFL.BFLY PT, R0, R135, 0x2, 0x1f ;  /* 0x0c401f0087007f89 */ /* 0x000e6800000e0000 */
[----:B------:R-:W2:Y:S01]  /*cc50*/  SHFL.BFLY PT, R136, R132, 0x1, 0x1f ;  /* 0x0c201f0084887f89 */ /* 0x000ea200000e0000 */
[----:B-1----:R-:W-:Y:S02]  /*cc60*/  FMNMX.FTZ R135, R135, R0, !PT ;  /* 0x0000000087877209 */ /* 0x002fe40007810000 */
[----:B--2---:R-:W-:Y:S03]  /*cc70*/  FMNMX.FTZ R136, R132, R136, !PT ;  /* 0x0000008884887209 */ /* 0x004fe60007810000 */
[----:B------:R-:W1:Y:S04]  /*cc80*/  SHFL.BFLY PT, R0, R135, 0x1, 0x1f ;  /* 0x0c201f0087007f89 */ /* 0x000e6800000e0000 */
[----:B------:R-:W2:Y:S01]  /*cc90*/  SHFL.BFLY PT, R132, R133, 0x2, 0x1f ;  /* 0x0c401f0085847f89 */ /* 0x000ea200000e0000 */
[----:B-1----:R-:W-:Y:S03]  /*cca0*/  FMNMX.FTZ R135, R135, R0, !PT ;  /* 0x0000000087877209 */ /* 0x002fe60007810000 */
[----:B------:R-:W1:Y:S01]  /*ccb0*/  SHFL.BFLY PT, R0, R134, 0x2, 0x1f ;  /* 0x0c401f0086007f89 */ /* 0x000e6200000e0000 */
[----:B--2---:R-:W-:Y:S02]  /*ccc0*/  FMNMX.FTZ R132, R133, R132, !PT ;  /* 0x0000008485847209 */ /* 0x004fe40007810000 */
[----:B-1----:R-:W-:Y:S05]  /*ccd0*/  FMNMX.FTZ R134, R134, R0, !PT ;  /* 0x0000000086867209 */ /* 0x002fea0007810000 */
[----:B------:R-:W1:Y:S02]  /*cce0*/  SHFL.BFLY PT, R0, R134, 0x1, 0x1f ;  /* 0x0c201f0086007f89 */ /* 0x000e6400000e0000 */
[----:B-1----:R-:W-:Y:S02]  /*ccf0*/  FMNMX.FTZ R134, R134, R0, !PT ;  /* 0x0000000086867209 */ /* 0x002fe40007810000 */
[----:B------:R1:W2:Y:S04]  /*cd00*/  SHFL.BFLY PT, R0, R132, 0x1, 0x1f ;  /* 0x0c201f0084007f89 */ /* 0x0002a800000e0000 */
.L_x_1748:
[----:B------:R-:W3:Y:S01]  /*cd10*/  LDL.LU R3, [R1+0x4] ;  /* 0x0000040001037983 */ /* 0x000ee20000300800 */
[----:B------:R-:W-:Y:S01]  /*cd20*/  FMUL.FTZ R2, R136, c[0x0][0x2d0] ;  /* 0x0000b40088027a20 */ /* 0x000fe20000410000 */
[----:B--2---:R-:W-:Y:S01]  /*cd30*/  FMNMX.FTZ R133, R0, R132, !PT ;  /* 0x0000008400857209 */ /* 0x004fe20007810000 */
[----:B------:R-:W-:Y:S01]  /*cd40*/  FADD.FTZ R0, -R136, R137 ;  /* 0x0000008988007221 */ /* 0x000fe20000010100 */
[----:B------:R-:W2:Y:S01]  /*cd50*/  LDL.LU R210, [R1] ;  /* 0x0000000001d27983 */ /* 0x000ea20000300800 */
[--C-:B------:R-:W-:Y:S01]  /*cd60*/  FFMA.FTZ R4, R4, c[0x0][0x2d0], -R2.reuse ;  /* 0x0000b40004047a23 */ /* 0x100fe20000010802 */
[----:B------:R-:W-:Y:S01]  /*cd70*/  WARPSYNC 0xffffffff ;  /* 0xffffffff00007948 */ /* 0x000fe20003800000 */
[----:B------:R-:W-:Y:S01]  /*cd80*/  FMUL.FTZ R0, R0, c[0x0][0x2d0] ;  /* 0x0000b40000007a20 */ /* 0x000fe20000410000 */
[----:B------:R-:W-:Y:S01]  /*cd90*/  ISETP.GT.AND P0, PT, R248, RZ, PT ;  /* 0x000000fff800720c */ /* 0x000fe20003f04270 */
[--C-:B------:R-:W-:Y:S02]  /*cda0*/  FFMA.FTZ R5, R5, c[0x0][0x2d0], -R2.reuse ;  /* 0x0000b40005057a23 */ /* 0x100fe40000010802 */
[----:B-1----:R-:W1:Y:S01]  /*cdb0*/  MUFU.EX2 R132, R0 ;  /* 0x0000000000847308 */ /* 0x002e620000000800 */
        /* <DEDUP_REMOVED lines=11> */
[----:B------:R-:W4:Y:S01]  /*ce70*/  MUFU.EX2 R208, R5 ;  /* 0x0000000500d07308 */ /* 0x000f220000000800 */
[--C-:B------:R-:W-:Y:S02]  /*ce80*/  FFMA.FTZ R212, R53, c[0x0][0x2d0], -R2.reuse ;  /* 0x0000b40035d47a23 */ /* 0x100fe40000010802 */
[--C-:B------:R-:W-:Y:S02]  /*ce90*/  FFMA.FTZ R142, R65, c[0x0][0x2d0], -R2.reuse ;  /* 0x0000b400418e7a23 */ /* 0x100fe40000010802 */
[--C-:B------:R-:W-:Y:S02]  /*cea0*/  FFMA.FTZ R48, R49, c[0x0][0x2d0], -R2.reuse ;  /* 0x0000b40031307a23 */ /* 0x100fe40000010802 */
[----:B------:R-:W-:Y:S02]  /*ceb0*/  FFMA.FTZ R209, R64, c[0x0][0x2d0], -R2 ;  /* 0x0000b40040d17a23 */ /* 0x000fe40000010802 */
[----:B------:R-:W-:Y:S01]  /*cec0*/  FMUL.FTZ R2, R135, c[0x0][0x2d0] ;  /* 0x0000b40087027a20 */ /* 0x000fe20000410000 */
[----:B------:R-:W-:Y:S03]  /*ced0*/  MUFU.EX2 R20, R16 ;  /* 0x0000001000147308 */ /* 0x000fe60000000800 */
        /* <DEDUP_REMOVED lines=8> */
[--C-:B------:R-:W-:Y:S01]  /*cf60*/  FFMA.FTZ R222, R34, c[0x0][0x2d0], -R2.reuse ;  /* 0x0000b40022de7a23 */ /* 0x100fe20000010802 */
[----:B------:R-:W-:Y:S01]  /*cf70*/  MOV R34, R212 ;  /* 0x000000d400227202 */ /* 0x000fe20000000f00 */
[--C-:B------:R-:W-:Y:S01]  /*cf80*/  FFMA.FTZ R221, R35, c[0x0][0x2d0], -R2.reuse ;  /* 0x0000b40023dd7a23 */ /* 0x100fe20000010802 */
[----:B------:R-:W5:Y:S01]  /*cf90*/  MUFU.EX2 R7, R7 ;  /* 0x0000000700077308 */ /* 0x000f620000000800 */
[--C-:B------:R-:W-:Y:S02]  /*cfa0*/  FFMA.FTZ R51, R51, c[0x0][0x2d0], -R2.reuse ;  /* 0x0000b40033337a23 */ /* 0x100fe40000010802 */
[--C-:B------:R-:W-:Y:S02]  /*cfb0*/  FFMA.FTZ R143, R54, c[0x0][0x2d0], -R2.reuse ;  /* 0x0000b400368f7a23 */ /* 0x100fe40000010802 */
[--C-:B------:R-:W-:Y:S02]  /*cfc0*/  FFMA.FTZ R49, R55, c[0x0][0x2d0], -R2.reuse ;  /* 0x0000b40037317a23 */ /* 0x100fe40000010802 */
[--C-:B------:R-:W-:Y:S02]  /*cfd0*/  FFMA.FTZ R64, R66, c[0x0][0x2d0], -R2.reuse ;  /* 0x0000b40042407a23 */ /* 0x100fe40000010802 */
[--C-:B------:R-:W-:Y:S01]  /*cfe0*/  FFMA.FTZ R211, R18, c[0x0][0x2d0], -R2.reuse ;  /* 0x0000b40012d37a23 */ /* 0x100fe20000010802 */
[----:B------:R-:W-:Y:S01]  /*cff0*/  MUFU.EX2 R224, R224 ;  /* 0x000000e000e07308 */ /* 0x000fe20000000800 */
[--C-:B------:R-:W-:Y:S02]  /*d000*/  FFMA.FTZ R50, R50, c[0x0][0x2d0], -R2.reuse ;  /* 0x0000b40032327a23 */ /* 0x100fe40000010802 */
[----:B------:R-:W-:Y:S07]  /*d010*/  FFMA.FTZ R141, R67, c[0x0][0x2d0], -R2 ;  /* 0x0000b400438d7a23 */ /* 0x000fee0000010802 */
[----:B------:R-:W-:Y:S10]  /*d020*/  MUFU.EX2 R211, R211 ;  /* 0x000000d300d37308 */ /* 0x000ff40000000800 */
[----:B------:R-:W-:Y:S01]  /*d030*/  MUFU.EX2 R137, R137 ;  /* 0x0000008900897308 */ /* 0x000fe20000000800 */
[C---:B-1----:R-:W-:Y:S02]  /*d040*/  FMUL.FTZ R68, R132.reuse, R68 ;  /* 0x0000004484447220 */ /* 0x042fe40000410000 */
        /* <DEDUP_REMOVED lines=15> */
[----:B---3--:R-:W-:Y:S04]  /*d140*/  FFMA.FTZ R0, R132, R3, R4 ;  /* 0x0000000384007223 */ /* 0x008fe80000010004 */
[C---:B----4-:R-:W-:Y:S01]  /*d150*/  FADD.FTZ R5, R208.reuse, R0 ;  /* 0x00000000d0057221 */ /* 0x050fe20000010000 */
[----:B------:R-:W-:Y:S01]  /*d160*/  F2FP.BF16.PACK_AB R208, R208, R4 ;  /* 0x00000004d0d0723e */ /* 0x000fe200000010ff */
[----:B------:R-:W-:Y:S01]  /*d170*/  FADD.FTZ R0, -R135, R138 ;  /* 0x0000008a87007221 */ /* 0x000fe20000010100 */
[----:B------:R-:W-:Y:S01]  /*d180*/  MOV R138, R209 ;  /* 0x000000d1008a7202 */ /* 0x000fe20000000f00 */
[----:B------:R-:W-:Y:S01]  /*d190*/  FMUL.FTZ R4, R134, c[0x0][0x2d0] ;  /* 0x0000b40086047a20 */ /* 0x000fe20000410000 */
[----:B-----5:R-:W-:Y:S01]  /*d1a0*/  F2FP.BF16.PACK_AB R209, R7, R6 ;  /* 0x0000000607d1723e */ /* 0x020fe200000010ff */
[----:B------:R-:W-:Y:S02]  /*d1b0*/  FMUL.FTZ R0, R0, c[0x0][0x2d0] ;  /* 0x0000b40000007a20 */ /* 0x000fe40000410000 */
[----:B------:R-:W-:Y:S02]  /*d1c0*/  FADD.FTZ R5, R20, R5 ;  /* 0x0000000514057221 */ /* 0x000fe40000010000 */
[----:B------:R-:W2:Y:S01]  /*d1d0*/  MUFU.EX2 R3, R0 ;  /* 0x0000000000037308 */ /* 0x000ea20000000800 */
[--C-:B------:R-:W-:Y:S02]  /*d1e0*/  FFMA.FTZ R54, R61, c[0x0][0x2d0], -R4.reuse ;  /* 0x0000b4003d367a23 */ /* 0x100fe40000010804 */
[--C-:B------:R-:W-:Y:S02]  /*d1f0*/  FFMA.FTZ R8, R8, c[0x0][0x2d0], -R4.reuse ;  /* 0x0000b40008087a23 */ /* 0x100fe40000010804 */
[--C-:B------:R-:W-:Y:S02]  /*d200*/  FFMA.FTZ R9, R9, c[0x0][0x2d0], -R4.reuse ;  /* 0x0000b40009097a23 */ /* 0x100fe40000010804 */
[--C-:B------:R-:W-:Y:S01]  /*d210*/  FFMA.FTZ R18, R12, c[0x0][0x2d0], -R4.reuse ;  /* 0x0000b4000c127a23 */ /* 0x100fe20000010804 */
[----:B------:R-:W-:Y:S01]  /*d220*/  MOV R12, R213 ;  /* 0x000000d5000c7202 */ /* 0x000fe20000000f00 */
        /* <DEDUP_REMOVED lines=9> */
[----:B------:R-:W-:Y:S02]  /*d2c0*/  FFMA.FTZ R218, R28, c[0x0][0x2d0], -R4 ;  /* 0x0000b4001cda7a23 */ /* 0x000fe40000010804 */
[----:B--2---:R-:W-:Y:S02]  /*d2d0*/  FFMA.FTZ R0, R3, R210, R6 ;  /* 0x000000d203007223 */ /* 0x004fe40000010006 */
[----:B------:R-:W-:Y:S02]  /*d2e0*/  FFMA.FTZ R219, R29, c[0x0][0x2d0], -R4 ;  /* 0x0000b4001ddb7a23 */ /* 0x000fe40000010804 */
[----:B------:R-:W-:Y:S01]  /*d2f0*/  FADD.FTZ R32, R7, R0 ;  /* 0x0000000007207221 */ /* 0x000fe20000010000 */
[----:B------:R1:W2:Y:S01]  /*d300*/  MUFU.EX2 R210, R17 ;  /* 0x0000001100d27308 */ /* 0x0002a20000000800 */
[----:B------:R-:W-:Y:S02]  /*d310*/  FADD.FTZ R0, -R134, R139 ;  /* 0x0000008b86007221 */ /* 0x000fe40000010100 */
[--C-:B------:R-:W-:Y:S02]  /*d320*/  FFMA.FTZ R231, R40, c[0x0][0x2d0], -R4.reuse ;  /* 0x0000b40028e77a23 */ /* 0x100fe40000010804 */
[----:B------:R-:W-:Y:S02]  /*d330*/  FMUL.FTZ R0, R0, c[0x0][0x2d0] ;  /* 0x0000b40000007a20 */ /* 0x000fe40000410000 */
[--C-:B------:R-:W-:Y:S02]  /*d340*/  FFMA.FTZ R230, R41, c[0x0][0x2d0], -R4.reuse ;  /* 0x0000b40029e67a23 */ /* 0x100fe40000010804 */
        /* <DEDUP_REMOVED lines=10> */
[----:B-1----:R-:W-:Y:S02]  /*d3f0*/  FFMA.FTZ R17, R13, c[0x0][0x2d0], -R4 ;  /* 0x0000b4000d117a23 */ /* 0x002fe40000010804 */
[----:B------:R-:W5:Y:S01]  /*d400*/  LDL.LU R13, [R1+0x8] ;  /* 0x00000800010d7983 */ /* 0x000f620000300800 */
[C---:B--2---:R-:W-:Y:S01]  /*d410*/  FADD.FTZ R220, R210.reuse, R5 ;  /* 0x00000005d2dc7221 */ /* 0x044fe20000010000 */
[----:B------:R-:W-:Y:S01]  /*d420*/  F2FP.BF16.PACK_AB R210, R210, R20 ;  /* 0x00000014d2d2723e */ /* 0x000fe200000010ff */
[----:B------:R-:W-:Y:S01]  /*d430*/  FMUL.FTZ R4, R133, c[0x0][0x2d0] ;  /* 0x0000b40085047a20 */ /* 0x000fe20000410000 */
[----:B------:R-:W2:Y:S01]  /*d440*/  LDL.LU R20, [R1+0xc] ;  /* 0x00000c0001147983 */ /* 0x000ea20000300800 */
[----:B------:R-:W-:Y:S01]  /*d450*/  MOV R5, R141 ;  /* 0x0000008d00057202 */ /* 0x000fe20000000f00 */
[----:B------:R-:W-:Y:S01]  /*d460*/  FMUL.FTZ R102, R3, R102 ;  /* 0x0000006603667220 */ /* 0x000fe20000410000 */
[----:B------:R-:W-:Y:S01]  /*d470*/  MUFU.EX2 R216, R216 ;  /* 0x000000d800d87308 */ /* 0x000fe20000000800 */
[----:B---3--:R-:W-:Y:S01]  /*d480*/  FADD.FTZ R0, -R133, R140 ;  /* 0x0000008c85007221 */ /* 0x008fe20000010100 */
[----:B------:R-:W-:Y:S01]  /*d490*/  MOV R140, R12 ;  /* 0x0000000c008c7202 */ /* 0x000fe20000000f00 */
        /* <DEDUP_REMOVED lines=19> */
[----:B------:R-:W-:Y:S02]  /*d5d0*/  FFMA.FTZ R65, R59, c[0x0][0x2d0], -R4 ;  /* 0x0000b4003b417a23 */ /* 0x000fe40000010804 */
[C---:B----4-:R-:W-:Y:S01]  /*d5e0*/  FMUL.FTZ R12, R2.reuse, R168 ;  /* 0x000000a8020c7220 */ /* 0x050fe20000410000 */
[----:B------:R-:W-:Y:S01]  /*d5f0*/  MOV R168, R23 ;  /* 0x0000001700a87202 */ /* 0x000fe20000000f00 */
[C---:B------:R-:W-:Y:S01]  /*d600*/  FMUL.FTZ R29, R2.reuse, R161 ;  /* 0x000000a1021d7220 */ /* 0x040fe20000410000 */
[----:B------:R-:W-:Y:S01]  /*d610*/  MUFU.EX2 R215, R215 ;  /* 0x000000d700d77308 */ /* 0x000fe20000000800 */
[C---:B------:R-:W-:Y:S02]  /*d620*/  FMUL.FTZ R40, R2.reuse, R156 ;  /* 0x0000009c02287220 */ /* 0x040fe40000410000 */
[----:B------:R-:W-:Y:S01]  /*d630*/  FMUL.FTZ R8, R2, R172 ;  /* 0x000000ac02087220 */ /* 0x000fe20000410000 */
[----:B------:R-:W-:Y:S01]  /*d640*/  MOV R172, R140 ;  /* 0x0000008c00ac7202 */ /* 0x000fe20000000f00 */
[C---:B-1----:R-:W-:Y:S01]  /*d650*/  FMUL.FTZ R30, R0.reuse, R162 ;  /* 0x000000a2001e7220 */ /* 0x042fe20000410000 */
[----:B------:R-:W-:Y:S01]  /*d660*/  F2FP.BF16.PACK_AB R140, R21, R22 ;  /* 0x00000016158c723e */ /* 0x000fe200000010ff */
[----:B------:R-:W-:Y:S02]  /*d670*/  FMUL.FTZ R31, R0, R163 ;  /* 0x000000a3001f7220 */ /* 0x000fe40000410000 */
[C---:B------:R-:W-:Y:S01]  /*d680*/  FMUL.FTZ R28, R2.reuse, R160 ;  /* 0x000000a0021c7220 */ /* 0x040fe20000410000 */
[----:B------:R-:W1:Y:S01]  /*d690*/  MUFU.EX2 R162, R19 ;  /* 0x0000001300a27308 */ /* 0x000e620000000800 */
[----:B------:R-:W-:Y:S02]  /*d6a0*/  FMUL.FTZ R24, R2, R164 ;  /* 0x000000a402187220 */ /* 0x000fe40000410000 */
[C---:B------:R-:W-:Y:S02]  /*d6b0*/  FMUL.FTZ R42, R0.reuse, R158 ;  /* 0x0000009e002a7220 */ /* 0x040fe40000410000 */
[----:B------:R-:W-:Y:S02]  /*d6c0*/  FMUL.FTZ R43, R0, R159 ;  /* 0x0000009f002b7220 */ /* 0x000fe40000410000 */
[----:B------:R-:W-:Y:S02]  /*d6d0*/  FMUL.FTZ R41, R2, R157 ;  /* 0x0000009d02297220 */ /* 0x000fe40000410000 */
[----:B------:R-:W-:Y:S01]  /*d6e0*/  FADD.FTZ R157, R211, R32 ;  /* 0x00000020d39d7221 */ /* 0x000fe20000010000 */
[----:B------:R3:W-:Y:S01]  /*d6f0*/  MUFU.EX2 R163, R6 ;  /* 0x0000000600a37308 */ /* 0x0007e20000000800 */
[----:B------:R-:W-:Y:S01]  /*d700*/  FMUL.FTZ R11, R0, R175 ;  /* 0x000000af000b7220 */ /* 0x000fe20000410000 */
[----:B------:R-:W-:Y:S01]  /*d710*/  MOV R175, R38 ;  /* 0x0000002600af7202 */ /* 0x000fe20000000f00 */
[----:B------:R-:W-:Y:S01]  /*d720*/  FMUL.FTZ R9, R2, R173 ;  /* 0x000000ad02097220 */ /* 0x000fe20000410000 */
[----:B------:R-:W-:Y:S01]  /*d730*/  MOV R173, R34 ;  /* 0x0000002200ad7202 */ /* 0x000fe20000000f00 */
[C---:B------:R-:W-:Y:S01]  /*d740*/  FMUL.FTZ R10, R0.reuse, R174 ;  /* 0x000000ae000a7220 */ /* 0x040fe20000410000 */
[----:B------:R-:W-:Y:S01]  /*d750*/  MOV R34, R142 ;  /* 0x0000008e00227202 */ /* 0x000fe20000000f00 */
[C---:B------:R-:W-:Y:S01]  /*d760*/  FMUL.FTZ R14, R0.reuse, R170 ;  /* 0x000000aa000e7220 */ /* 0x040fe20000410000 */
[----:B------:R-:W-:Y:S01]  /*d770*/  MOV R174, R51 ;  /* 0x0000003300ae7202 */ /* 0x000fe20000000f00 */
[----:B------:R-:W-:Y:S01]  /*d780*/  FMUL.FTZ R15, R0, R171 ;  /* 0x000000ab000f7220 */ /* 0x000fe20000410000 */
[----:B------:R-:W4:Y:S01]  /*d790*/  MUFU.EX2 R160, R7 ;  /* 0x0000000700a07308 */ /* 0x000f220000000800 */
[----:B------:R-:W-:Y:S01]  /*d7a0*/  FMUL.FTZ R25, R2, R165 ;  /* 0x000000a502197220 */ /* 0x000fe20000410000 */
[----:B------:R-:W-:Y:S01]  /*d7b0*/  MOV R165, R54 ;  /* 0x0000003600a57202 */ /* 0x000fe20000000f00 */
[----:B------:R-:W-:Y:S01]  /*d7c0*/  FMUL.FTZ R26, R0, R166 ;  /* 0x000000a6001a7220 */ /* 0x000fe20000410000 */
[----:B-1----:R-:W-:Y:S01]  /*d7d0*/  F2FP.BF16.PACK_AB R211, R162, R211 ;  /* 0x000000d3a2d3723e */ /* 0x002fe200000010ff */
[C---:B------:R-:W-:Y:S01]  /*d7e0*/  FMUL.FTZ R19, R3.reuse, R183 ;  /* 0x000000b703137220 */ /* 0x040fe20000410000 */
[----:B------:R-:W-:Y:S01]  /*d7f0*/  MOV R183, R49 ;  /* 0x0000003100b77202 */ /* 0x000fe20000000f00 */
[----:B------:R-:W-:Y:S01]  /*d800*/  FMUL.FTZ R27, R0, R167 ;  /* 0x000000a7001b7220 */ /* 0x000fe20000410000 */
[----:B------:R-:W-:Y:S01]  /*d810*/  MOV R49, R36 ;  /* 0x0000002400317202 */ /* 0x000fe20000000f00 */
[----:B------:R-:W-:Y:S01]  /*d820*/  FMUL.FTZ R32, R132, R188 ;  /* 0x000000bc84207220 */ /* 0x000fe20000410000 */
[----:B------:R1:W-:Y:S01]  /*d830*/  MUFU.EX2 R159, R18 ;  /* 0x00000012009f7308 */ /* 0x0003e20000000800 */
[----:B------:R-:W-:Y:S01]  /*d840*/  MOV R188, R64 ;  /* 0x0000004000bc7202 */ /* 0x000fe20000000f00 */
[----:B------:R-:W-:Y:S01]  /*d850*/  FMUL.FTZ R60, R2, R144 ;  /* 0x00000090023c7220 */ /* 0x000fe20000410000 */
        /* <DEDUP_REMOVED lines=8> */
[----:B------:R-:W-:Y:S01]  /*d8e0*/  FMUL.FTZ R61, R2, R145 ;  /* 0x00000091023d7220 */ /* 0x000fe20000410000 */
[----:B------:R-:W-:Y:S01]  /*d8f0*/  MOV R167, R138 ;  /* 0x0000008a00a77202 */ /* 0x000fe20000000f00 */
[C---:B------:R-:W-:Y:S01]  /*d900*/  FMUL.FTZ R62, R0.reuse, R146 ;  /* 0x00000092003e7220 */ /* 0x040fe20000410000 */
[----:B----4-:R-:W-:Y:S01]  /*d910*/  F2FP.BF16.PACK_AB R143, R163, R160 ;  /* 0x000000a0a38f723e */ /* 0x010fe200000010ff */
[C---:B------:R-:W-:Y:S01]  /*d920*/  FMUL.FTZ R7, R3.reuse, R179 ;  /* 0x000000b303077220 */ /* 0x040fe20000410000 */
[----:B------:R-:W-:Y:S01]  /*d930*/  MOV R179, R66 ;  /* 0x0000004200b37202 */ /* 0x000fe20000000f00 */
[----:B------:R-:W-:Y:S01]  /*d940*/  FMUL.FTZ R63, R0, R147 ;  /* 0x00000093003f7220 */ /* 0x000fe20000410000 */
[----:B------:R-:W-:Y:S01]  /*d950*/  MOV R189, R139 ;  /* 0x0000008b00bd7202 */ /* 0x000fe20000000f00 */
[----:B------:R-:W-:Y:S01]  /*d960*/  LDSM.16.MT88.4 R144, [R238] ;  /* 0x00000000ee90783b */ /* 0x000fe20000004200 */
[----:B------:R4:W2:Y:S01]  /*d970*/  MUFU.EX2 R158, R16 ;  /* 0x00000010009e7308 */ /* 0x0008a20000000800 */
[C---:B------:R-:W-:Y:S02]  /*d980*/  FMUL.FTZ R44, R2.reuse, R152 ;  /* 0x00000098022c7220 */ /* 0x040fe40000410000 */
[----:B------:R-:W-:Y:S02]  /*d990*/  FMUL.FTZ R45, R2, R153 ;  /* 0x00000099022d7220 */ /* 0x000fe40000410000 */
[C---:B-1----:R-:W-:Y:S01]  /*d9a0*/  FMUL.FTZ R18, R3.reuse, R182 ;  /* 0x000000b603127220 */ /* 0x042fe20000410000 */
[----:B------:R-:W-:Y:S01]  /*d9b0*/  MOV R182, R34 ;  /* 0x0000002200b67202 */ /* 0x000fe20000000f00 */
[C---:B------:R-:W-:Y:S01]  /*d9c0*/  FMUL.FTZ R34, R3.reuse, R190 ;  /* 0x000000be03227220 */ /* 0x040fe20000410000 */
[----:B------:R-:W-:Y:S01]  /*d9d0*/  MOV R190, R55 ;  /* 0x0000003700be7202 */ /* 0x000fe20000000f00 */
[C---:B------:R-:W-:Y:S01]  /*d9e0*/  FMUL.FTZ R46, R0.reuse, R154 ;  /* 0x0000009a002e7220 */ /* 0x040fe20000410000 */
[----:B------:R-:W-:Y:S01]  /*d9f0*/  MUFU.EX2 R139, R226 ;  /* 0x000000e2008b7308 */ /* 0x000fe20000000800 */
[----:B------:R-:W-:Y:S02]  /*da00*/  FMUL.FTZ R47, R0, R155 ;  /* 0x0000009b002f7220 */ /* 0x000fe40000410000 */
[C---:B------:R-:W-:Y:S01]  /*da10*/  FMUL.FTZ R51, R3.reuse, R199 ;  /* 0x000000c703337220 */ /* 0x040fe20000410000 */
[----:B---3--:R-:W-:Y:S01]  /*da20*/  F2FP.BF16.PACK_AB R142, R164, R159 ;  /* 0x0000009fa48e723e */ /* 0x008fe200000010ff */
[C---:B------:R-:W-:Y:S01]  /*da30*/  FMUL.FTZ R17, R132.reuse, R181 ;  /* 0x000000b584117220 */ /* 0x040fe20000410000 */
[----:B------:R-:W-:Y:S01]  /*da40*/  LDSM.16.MT88.4 R152, [R237+0x800] ;  /* 0x00080000ed98783b */ /* 0x000fe20000004200 */
[C---:B------:R-:W-:Y:S01]  /*da50*/  FMUL.FTZ R48, R132.reuse, R196 ;  /* 0x000000c484307220 */ /* 0x040fe20000410000 */
[----:B------:R-:W-:Y:S01]  /*da60*/  MOV R196, R49 ;  /* 0x0000003100c47202 */ /* 0x000fe20000000f00 */
[----:B------:R-:W-:Y:S01]  /*da70*/  FMUL.FTZ R49, R132, R197 ;  /* 0x000000c584317220 */ /* 0x000fe20000410000 */
[----:B------:R-:W-:Y:S01]  /*da80*/  MUFU.EX2 R226, R188 ;  /* 0x000000bc00e27308 */ /* 0x000fe20000000800 */
[C---:B------:R-:W-:Y:S02]  /*da90*/  FMUL.FTZ R56, R2.reuse, R148 ;  /* 0x0000009402387220 */ /* 0x040fe40000410000 */
[----:B------:R-:W-:Y:S02]  /*daa0*/  FMUL.FTZ R57, R2, R149 ;  /* 0x0000009502397220 */ /* 0x000fe40000410000 */
[----:B----4-:R-:W-:Y:S01]  /*dab0*/  FMUL.FTZ R16, R132, R180 ;  /* 0x000000b484107220 */ /* 0x010fe20000410000 */
[----:B------:R-:W-:Y:S01]  /*dac0*/  MOV R180, R67 ;  /* 0x0000004300b47202 */ /* 0x000fe20000000f00 */
[C---:B------:R-:W-:Y:S02]  /*dad0*/  FMUL.FTZ R58, R0.reuse, R150 ;  /* 0x00000096003a7220 */ /* 0x040fe40000410000 */
[----:B------:R-:W-:Y:S01]  /*dae0*/  FMUL.FTZ R59, R0, R151 ;  /* 0x00000097003b7220 */ /* 0x000fe20000410000 */
[----:B------:R-:W-:Y:S01]  /*daf0*/  MUFU.EX2 R138, R225 ;  /* 0x000000e1008a7308 */ /* 0x000fe20000000800 */
[C---:B------:R-:W-:Y:S01]  /*db00*/  FMUL.FTZ R66, R3.reuse, R206 ;  /* 0x000000ce03427220 */ /* 0x040fe20000410000 */
[----:B------:R-:W-:Y:S01]  /*db10*/  LDSM.16.MT88.4 R148, [R236+0x800] ;  /* 0x00080000ec94783b */ /* 0x000fe20000004200 */
        /* <DEDUP_REMOVED lines=45> */
[C---:B-----5:R-:W-:Y:S02]  /*ddf0*/  FFMA.FTZ R4, R2.reuse, R13, R22 ;  /* 0x0000000d02047223 */ /* 0x060fe40000010016 */
[----:B------:R-:W-:Y:S01]  /*de00*/  FMUL.FTZ R13, R2, R169 ;  /* 0x000000a9020d7220 */ /* 0x000fe20000410000 */
[----:B------:R-:W-:Y:S01]  /*de10*/  MOV R169, R5 ;  /* 0x0000000500a97202 */ /* 0x000fe20000000f00 */
[----:B--2---:R-:W-:Y:S01]  /*de20*/  FFMA.FTZ R156, R0, R20, R141 ;  /* 0x00000014009c7223 */ /* 0x004fe2000001008d */
[----:B------:R-:W-:Y:S01]  /*de30*/  F2FP.BF16.PACK_AB R141, R158, R141 ;  /* 0x0000008d9e8d723e */ /* 0x000fe200000010ff */
[----:B------:R-:W-:Y:S01]  /*de40*/  FADD.FTZ R161, R21, R4 ;  /* 0x0000000415a17221 */ /* 0x000fe20000010000 */
[----:B------:R-:W-:Y:S01]  /*de50*/  MOV R181, R169 ;  /* 0x000000a900b57202 */ /* 0x000fe20000000f00 */
[----:B------:R-:W1:Y:S01]  /*de60*/  LDSM.16.MT88.4 R20, [R236] ;  /* 0x00000000ec14783b */ /* 0x000e620000004200 */
[C---:B------:R-:W-:Y:S01]  /*de70*/  FMUL.FTZ R4, R132.reuse, R176 ;  /* 0x000000b084047220 */ /* 0x040fe20000410000 */
[----:B------:R-:W-:Y:S01]  /*de80*/  MOV R176, R39 ;  /* 0x0000002700b07202 */ /* 0x000fe20000000f00 */
[C---:B------:R-:W-:Y:S01]  /*de90*/  FMUL.FTZ R5, R132.reuse, R177 ;  /* 0x000000b184057220 */ /* 0x040fe20000410000 */
[----:B------:R-:W-:Y:S01]  /*dea0*/  MOV R177, R65 ;  /* 0x0000004100b17202 */ /* 0x000fe20000000f00 */
[----:B------:R-:W-:Y:S01]  /*deb0*/  FADD.FTZ R161, R159, R161 ;  /* 0x000000a19fa17221 */ /* 0x000fe20000010000 */
[----:B------:R-:W-:Y:S01]  /*dec0*/  MOV R65, R37 ;  /* 0x0000002500417202 */ /* 0x000fe20000000f00 */
[----:B------:R-:W2:Y:S01]  /*ded0*/  MUFU.EX2 R2, R227 ;  /* 0x000000e300027308 */ /* 0x000ea20000000800 */
[----:B------:R-:W3:Y:S01]  /*dee0*/  LDSM.16.MT88.4 R36, [R237] ;  /* 0x00000000ed24783b */ /* 0x000ee20000004200 */
[----:B------:R-:W-:Y:S01]  /*def0*/  MOV R169, R172 ;  /* 0x000000ac00a97202 */ /* 0x000fe20000000f00 */
[----:B------:R-:W-:Y:S01]  /*df00*/  FADD.FTZ R0, R137, R220 ;  /* 0x000000dc89007221 */ /* 0x000fe20000010000 */
[----:B------:R-:W-:Y:S01]  /*df10*/  MOV R197, R65 ;  /* 0x0000004100c57202 */ /* 0x000fe20000000f00 */
[C---:B------:R-:W-:Y:S01]  /*df20*/  FMUL.FTZ R65, R132.reuse, R205 ;  /* 0x000000cd84417220 */ /* 0x040fe20000410000 */
[----:B------:R-:W-:Y:S01]  /*df30*/  MOV R172, R50 ;  /* 0x0000003200ac7202 */ /* 0x000fe20000000f00 */
[----:B------:R-:W-:Y:S01]  /*df40*/  FMUL.FTZ R50, R3, R198 ;  /* 0x000000c603327220 */ /* 0x000fe20000410000 */
[----:B------:R-:W-:Y:S01]  /*df50*/  MOV R198, R64 ;  /* 0x0000004000c67202 */ /* 0x000fe20000000f00 */
[----:B------:R-:W-:Y:S01]  /*df60*/  FMUL.FTZ R64, R132, R204 ;  /* 0x000000cc84407220 */ /* 0x000fe20000410000 */
[----:B------:R-:W-:Y:S01]  /*df70*/  MUFU.EX2 R169, R169 ;  /* 0x000000a900a97308 */ /* 0x000fe20000000800 */
[----:B------:R-:W-:Y:S09]  /*df80*/  LDSM.16.MT88.4 R204, [R238+0x1800] ;  /* 0x00180000eecc783b */ /* 0x000ff20000004200 */
[----:B------:R-:W-:Y:S01]  /*df90*/  MUFU.EX2 R172, R172 ;  /* 0x000000ac00ac7308 */ /* 0x000fe20000000800 */
[----:B--2---:R-:W-:Y:S04]  /*dfa0*/  FADD.FTZ R0, R2, R0 ;  /* 0x0000000002007221 */ /* 0x004fe80000010000 */
[----:B------:R-:W-:Y:S05]  /*dfb0*/  FADD.FTZ R0, R139, R0 ;  /* 0x000000008b007221 */ /* 0x000fea0000010000 */
[----:B------:R-:W-:Y:S01]  /*dfc0*/  MUFU.EX2 R217, R176 ;  /* 0x000000b000d97308 */ /* 0x000fe20000000800 */
[-C--:B-1----:R-:W-:Y:S08]  /*dfd0*/  HMMA.16816.F32.BF16 R4, R208, R20.reuse, R4 ;  /* 0x00000014d004723c */ /* 0x082ff00000041804 */
[C---:B------:R-:W-:Y:S07]  /*dfe0*/  HMMA.16816.F32.BF16 R8, R140.reuse, R20, R8 ;  /* 0x000000148c08723c */ /* 0x040fee0000041808 */
[C---:B------:R-:W-:Y:S01]  /*dff0*/  FMUL.FTZ R20, R132.reuse, R184 ;  /* 0x000000b884147220 */ /* 0x040fe20000410000 */
[-C--:B------:R-:W-:Y:S01]  /*e000*/  HMMA.16816.F32.BF16 R12, R140, R22.reuse, R12 ;  /* 0x000000168c0c723c */ /* 0x080fe2000004180c */
[----:B------:R-:W-:Y:S03]  /*e010*/  MUFU.EX2 R184, R212 ;  /* 0x000000d400b87308 */ /* 0x000fe60000000800 */
[C---:B------:R-:W-:Y:S04]  /*e020*/  FMUL.FTZ R21, R132.reuse, R185 ;  /* 0x000000b984157220 */ /* 0x040fe80000410000 */
[C---:B------:R-:W-:Y:S03]  /*e030*/  HMMA.16816.F32.BF16 R16, R208.reuse, R22, R16 ;  /* 0x00000016d010723c */ /* 0x040fe60000041810 */
[----:B------:R-:W-:Y:S04]  /*e040*/  MUFU.EX2 R185, R222 ;  /* 0x000000de00b97308 */ /* 0x000fe80000000800 */
[C---:B------:R-:W-:Y:S01]  /*e050*/  FMUL.FTZ R22, R3.reuse, R186 ;  /* 0x000000ba03167220 */ /* 0x040fe20000410000 */
[----:B------:R-:W-:Y:S01]  /*e060*/  MOV R186, R52 ;  /* 0x0000003400ba7202 */ /* 0x000fe20000000f00 */
[C---:B------:R-:W-:Y:S03]  /*e070*/  FMUL.FTZ R23, R3.reuse, R187 ;  /* 0x000000bb03177220 */ /* 0x040fe60000410000 */
[----:B------:R-:W-:Y:S02]  /*e080*/  MOV R187, R53 ;  /* 0x0000003500bb7202 */ /* 0x000fe40000000f00 */
[----:B------:R-:W1:Y:S01]  /*e090*/  LDSM.16.MT88.4 R52, [R239] ;  /* 0x00000000ef34783b */ /* 0x000e620000004200 */
[----:B------:R-:W-:Y:S01]  /*e0a0*/  MUFU.EX2 R186, R186 ;  /* 0x000000ba00ba7308 */ /* 0x000fe20000000800 */
[-C--:B---3--:R-:W-:Y:S08]  /*e0b0*/  HMMA.16816.F32.BF16 R20, R208, R36.reuse, R20 ;  /* 0x00000024d014723c */ /* 0x088ff00000041814 */
[C---:B------:R-:W-:Y:S01]  /*e0c0*/  HMMA.16816.F32.BF16 R24, R140.reuse, R36, R24 ;  /* 0x000000248c18723c */ /* 0x040fe20000041818 */
[----:B------:R-:W-:Y:S06]  /*e0d0*/  MUFU.EX2 R187, R187 ;  /* 0x000000bb00bb7308 */ /* 0x000fec0000000800 */
[C---:B------:R-:W-:Y:S01]  /*e0e0*/  FMUL.FTZ R36, R132.reuse, R192 ;  /* 0x000000c084247220 */ /* 0x040fe20000410000 */
[-C--:B------:R-:W-:Y:S03]  /*e0f0*/  HMMA.16816.F32.BF16 R28, R140, R38.reuse, R28 ;  /* 0x000000268c1c723c */ /* 0x080fe6000004181c */
[----:B------:R-:W-:Y:S01]  /*e100*/  MUFU.EX2 R192, R219 ;  /* 0x000000db00c07308 */ /* 0x000fe20000000800 */
[C---:B------:R-:W-:Y:S04]  /*e110*/  FMUL.FTZ R37, R132.reuse, R193 ;  /* 0x000000c184257220 */ /* 0x040fe80000410000 */
[C---:B------:R-:W-:Y:S05]  /*e120*/  HMMA.16816.F32.BF16 R32, R208.reuse, R38, R32 ;  /* 0x00000026d020723c */ /* 0x040fea0000041820 */
[----:B------:R-:W2:Y:S02]  /*e130*/  MUFU.EX2 R193, R221 ;  /* 0x000000dd00c17308 */ /* 0x000ea40000000800 */
[C---:B------:R-:W-:Y:S02]  /*e140*/  FMUL.FTZ R38, R3.reuse, R194 ;  /* 0x000000c203267220 */ /* 0x040fe40000410000 */
[C---:B------:R-:W-:Y:S06]  /*e150*/  FMUL.FTZ R39, R3.reuse, R195 ;  /* 0x000000c303277220 */ /* 0x040fec0000410000 */
[----:B------:R-:W-:Y:S01]  /*e160*/  MUFU.EX2 R194, R213 ;  /* 0x000000d500c27308 */ /* 0x000fe20000000800 */
[-C--:B-1----:R-:W-:Y:S08]  /*e170*/  HMMA.16816.F32.BF16 R36, R208, R52.reuse, R36 ;  /* 0x00000034d024723c */ /* 0x082ff00000041824 */
[C---:B------:R-:W-:Y:S01]  /*e180*/  HMMA.16816.F32.BF16 R40, R140.reuse, R52, R40 ;  /* 0x000000348c28723c */ /* 0x040fe20000041828 */
[----:B------:R-:W-:Y:S06]  /*e190*/  MUFU.EX2 R219, R177 ;  /* 0x000000b100db7308 */ /* 0x000fec0000000800 */
[C---:B------:R-:W-:Y:S01]  /*e1a0*/  FMUL.FTZ R52, R132.reuse, R200 ;  /* 0x000000c884347220 */ /* 0x040fe20000410000 */
[-C--:B------:R-:W-:Y:S03]  /*e1b0*/  HMMA.16816.F32.BF16 R44, R140, R54.reuse, R44 ;  /* 0x000000368c2c723c */ /* 0x080fe6000004182c */
[----:B------:R-:W1:Y:S01]  /*e1c0*/  MUFU.EX2 R195, R218 ;  /* 0x000000da00c37308 */ /* 0x000e620000000800 */
[----:B------:R-:W-:Y:S04]  /*e1d0*/  FMUL.FTZ R53, R132, R201 ;  /* 0x000000c984357220 */ /* 0x000fe80000410000 */
[C---:B------:R-:W-:Y:S05]  /*e1e0*/  HMMA.16816.F32.BF16 R48, R208.reuse, R54, R48 ;  /* 0x00000036d030723c */ /* 0x040fea0000041830 */
[----:B------:R-:W3:Y:S02]  /*e1f0*/  MUFU.EX2 R132, R198 ;  /* 0x000000c600847308 */ /* 0x000ee40000000800 */
[C---:B------:R-:W-:Y:S02]  /*e200*/  FMUL.FTZ R54, R3.reuse, R202 ;  /* 0x000000ca03367220 */ /* 0x040fe40000410000 */
[----:B------:R-:W-:Y:S06]  /*e210*/  FMUL.FTZ R55, R3, R203 ;  /* 0x000000cb03377220 */ /* 0x000fec0000410000 */
[----:B------:R-:W4:Y:S01]  /*e220*/  MUFU.EX2 R3, R197 ;  /* 0x000000c500037308 */ /* 0x000f220000000800 */
[-C--:B------:R-:W-:Y:S08]  /*e230*/  HMMA.16816.F32.BF16 R52, R208, R144.reuse, R52 ;  /* 0x00000090d034723c */ /* 0x080ff00000041834 */
[C---:B------:R-:W-:Y:S01]  /*e240*/  HMMA.16816.F32.BF16 R56, R140.reuse, R144, R56 ;  /* 0x000000908c38723c */ /* 0x040fe20000041838 */
[----:B------:R-:W-:Y:S07]  /*e250*/  MUFU.EX2 R200, R230 ;  /* 0x000000e600c87308 */ /* 0x000fee0000000800 */
[-C--:B------:R-:W-:Y:S03]  /*e260*/  HMMA.16816.F32.BF16 R60, R140, R146.reuse, R60 ;  /* 0x000000928c3c723c */ /* 0x080fe6000004183c */
[----:B------:R-:W-:Y:S05]  /*e270*/  MUFU.EX2 R230, R228 ;  /* 0x000000e400e67308 */ /* 0x000fea0000000800 */
[C---:B------:R-:W-:Y:S01]  /*e280*/  HMMA.16816.F32.BF16 R64, R208.reuse, R146, R64 ;  /* 0x00000092d040723c */ /* 0x040fe20000041840 */
[----:B------:R-:W5:Y:S07]  /*e290*/  LDSM.16.MT88.4 R144, [R236+0x2000] ;  /* 0x00200000ec90783b */ /* 0x000f6e0000004200 */
[-C--:B-----5:R-:W-:Y:S08]  /*e2a0*/  HMMA.16816.F32.BF16 R68, R208, R144.reuse, R68 ;  /* 0x00000090d044723c */ /* 0x0a0ff00000041844 */
[C---:B------:R-:W-:Y:S08]  /*e2b0*/  HMMA.16816.F32.BF16 R72, R140.reuse, R144, R72 ;  /* 0x000000908c48723c */ /* 0x040ff00000041848 */
[-C--:B------:R-:W-:Y:S08]  /*e2c0*/  HMMA.16816.F32.BF16 R76, R140, R146.reuse, R76 ;  /* 0x000000928c4c723c */ /* 0x080ff0000004184c */
        /* <DEDUP_REMOVED lines=13> */
[C---:B------:R-:W-:Y:S07]  /*e3a0*/  HMMA.16816.F32.BF16 R120, R140.reuse, R144, R120 ;  /* 0x000000908c78723c */ /* 0x040fee0000041878 */
[----:B------:R-:W-:Y:S01]  /*e3b0*/  F2FP.BF16.PACK_AB R144, R214, R216 ;  /* 0x000000d8d690723e */ /* 0x000fe200000010ff */
[-C--:B------:R-:W-:Y:S04]  /*e3c0*/  HMMA.16816.F32.BF16 R124, R140, R146.reuse, R124 ;  /* 0x000000928c7c723c */ /* 0x080fe8000004187c */
[----:B------:R-:W-:Y:S03]  /*e3d0*/  F2FP.BF16.PACK_AB R145, R215, R170 ;  /* 0x000000aad791723e */ /* 0x000fe600000010ff */
[----:B------:R-:W-:Y:S01]  /*e3e0*/  F2FP.BF16.PACK_AB R140, R2, R137 ;  /* 0x00000089028c723e */ /* 0x000fe200000010ff */
[----:B------:R-:W-:Y:S01]  /*e3f0*/  HMMA.16816.F32.BF16 R128, R208, R146, R128 ;  /* 0x00000092d080723c */ /* 0x000fe20000041880 */
[----:B------:R5:W-:Y:S03]  /*e400*/  MUFU.EX2 R137, R191 ;  /* 0x000000bf00897308 */ /* 0x000be60000000800 */
[----:B------:R-:W-:Y:S01]  /*e410*/  F2FP.BF16.PACK_AB R142, R138, R139 ;  /* 0x0000008b8a8e723e */ /* 0x000fe200000010ff */
[----:B------:R-:W-:Y:S01]  /*e420*/  FADD.FTZ R139, R162, R157 ;  /* 0x0000009da28b7221 */ /* 0x000fe20000010000 */
[----:B------:R-:W-:Y:S01]  /*e430*/  F2FP.BF16.PACK_AB R141, R171, R224 ;  /* 0x000000e0ab8d723e */ /* 0x000fe200000010ff */
[----:B------:R-:W-:Y:S01]  /*e440*/  FADD.FTZ R2, R138, R0 ;  /* 0x000000008a027221 */ /* 0x000fe20000010000 */
[----:B--2---:R-:W-:Y:S01]  /*e450*/  F2FP.BF16.PACK_AB R143, R193, R185 ;  /* 0x000000b9c18f723e */ /* 0x004fe200000010ff */
[----:B------:R-:W-:Y:S02]  /*e460*/  FADD.FTZ R0, R158, R156 ;  /* 0x0000009c9e007221 */ /* 0x000fe40000010000 */
[----:B------:R-:W2:Y:S01]  /*e470*/  LDSM.16.MT88.4 R156, [R239+0x800] ;  /* 0x00080000ef9c783b */ /* 0x000ea20000004200 */
[----:B------:R4:W4:Y:S01]  /*e480*/  MUFU.EX2 R138, R196 ;  /* 0x000000c4008a7308 */ /* 0x0009220000000800 */
[----:B------:R-:W-:Y:S01]  /*e490*/  FADD.FTZ R160, R160, R0 ;  /* 0x00000000a0a07221 */ /* 0x000fe20000010000 */
[----:B-1----:R-:W-:Y:S01]  /*e4a0*/  F2FP.BF16.PACK_AB R146, R192, R195 ;  /* 0x000000c3c092723e */ /* 0x002fe200000010ff */
[-C--:B------:R-:W-:Y:S05]  /*e4b0*/  HMMA.16816.F32.BF16 R4, R140, R148.reuse, R4 ;  /* 0x000000948c04723c */ /* 0x080fea0000041804 */
[----:B------:R-:W-:Y:S01]  /*e4c0*/  F2FP.BF16.PACK_AB R147, R184, R194 ;  /* 0x000000c2b893723e */ /* 0x000fe200000010ff */
[----:B---3--:R-:W-:Y:S06]  /*e4d0*/  FADD.FTZ R0, R132, R2 ;  /* 0x0000000284007221 */ /* 0x008fec0000010000 */
[C---:B------:R-:W-:Y:S04]  /*e4e0*/  HMMA.16816.F32.BF16 R8, R144.reuse, R148, R8 ;  /* 0x000000949008723c */ /* 0x040fe80000041808 */
[----:B-----5:R-:W-:Y:S01]  /*e4f0*/  MOV R191, R190 ;  /* 0x000000be00bf7202 */ /* 0x020fe20000000f00 */
[----:B----4-:R-:W-:Y:S01]  /*e500*/  FADD.FTZ R0, R3, R0 ;  /* 0x0000000003007221 */ /* 0x010fe20000010000 */
[----:B------:R-:W-:Y:S02]  /*e510*/  MOV R190, R189 ;  /* 0x000000bd00be7202 */ /* 0x000fe40000000f00 */
[-C--:B------:R-:W-:Y:S01]  /*e520*/  HMMA.16816.F32.BF16 R12, R144, R150.reuse, R12 ;  /* 0x00000096900c723c */ /* 0x080fe2000004180c */
[----:B------:R-:W-:Y:S01]  /*e530*/  LDSM.16.MT88.4 R196, [R239+0x1800] ;  /* 0x00180000efc4783b */ /* 0x000fe20000004200 */
[----:B------:R1:W-:Y:S02]  /*e540*/  MUFU.EX2 R228, R190 ;  /* 0x000000be00e47308 */ /* 0x0003e40000000800 */
[----:B------:R-:W-:Y:S01]  /*e550*/  MOV R189, R183 ;  /* 0x000000b700bd7202 */ /* 0x000fe20000000f00 */
[----:B------:R-:W-:Y:S01]  /*e560*/  FADD.FTZ R0, R138, R0 ;  /* 0x000000008a007221 */ /* 0x000fe20000010000 */
[----:B------:R-:W-:Y:S02]  /*e570*/  MOV R183, R178 ;  /* 0x000000b200b77202 */ /* 0x000fe40000000f00 */
[C---:B------:R-:W-:Y:S01]  /*e580*/  HMMA.16816.F32.BF16 R16, R140.reuse, R150, R16 ;  /* 0x000000968c10723c */ /* 0x040fe20000041810 */
[----:B------:R-:W3:Y:S03]  /*e590*/  LDSM.16.MT88.4 R148, [R238+0x800] ;  /* 0x00080000ee94783b */ /* 0x000ee60000004200 */
[----:B------:R-:W-:Y:S01]  /*e5a0*/  MUFU.EX2 R225, R189 ;  /* 0x000000bd00e17308 */ /* 0x000fe20000000800 */
[----:B------:R-:W-:Y:S01]  /*e5b0*/  MOV R178, R168 ;  /* 0x000000a800b27202 */ /* 0x000fe20000000f00 */
[----:B------:R-:W-:Y:S01]  /*e5c0*/  FADD.FTZ R2, R137, R0 ;  /* 0x0000000089027221 */ /* 0x000fe20000010000 */
[----:B------:R-:W-:Y:S01]  /*e5d0*/  MOV R168, R173 ;  /* 0x000000ad00a87202 */ /* 0x000fe20000000f00 */
[-C--:B------:R-:W-:Y:S04]  /*e5e0*/  HMMA.16816.F32.BF16 R20, R140, R152.reuse, R20 ;  /* 0x000000988c14723c */ /* 0x080fe80000041814 */
[----:B------:R-:W-:Y:S02]  /*e5f0*/  FADD.FTZ R0, R164, R161 ;  /* 0x000000a1a4007221 */ /* 0x000fe40000010000 */
[----:B------:R-:W-:Y:S02]  /*e600*/  MUFU.EX2 R173, R229 ;  /* 0x000000e500ad7308 */ /* 0x000fe40000000800 */
[C---:B------:R-:W-:Y:S04]  /*e610*/  HMMA.16816.F32.BF16 R24, R144.reuse, R152, R24 ;  /* 0x000000989018723c */ /* 0x040fe80000041818 */
[----:B-1----:R-:W-:Y:S02]  /*e620*/  MOV R190, R183 ;  /* 0x000000b700be7202 */ /* 0x002fe40000000f00 */
[----:B------:R-:W-:Y:S02]  /*e630*/  MOV R183, R181 ;  /* 0x000000b500b77202 */ /* 0x000fe40000000f00 */
[-C--:B------:R-:W-:Y:S01]  /*e640*/  HMMA.16816.F32.BF16 R28, R144, R154.reuse, R28 ;  /* 0x0000009a901c723c */ /* 0x080fe2000004181c */
[----:B------:R-:W-:Y:S03]  /*e650*/  MUFU.EX2 R227, R190 ;  /* 0x000000be00e37308 */ /* 0x000fe60000000800 */
[----:B------:R-:W-:Y:S02]  /*e660*/  MOV R181, R179 ;  /* 0x000000b300b57202 */ /* 0x000fe40000000f00 */
[----:B------:R-:W-:Y:S02]  /*e670*/  MOV R179, R165 ;  /* 0x000000a500b37202 */ /* 0x000fe40000000f00 */
[C---:B------:R-:W-:Y:S01]  /*e680*/  HMMA.16816.F32.BF16 R32, R140.reuse, R154, R32 ;  /* 0x0000009a8c20723c */ /* 0x040fe20000041820 */
[----:B------:R-:W1:Y:S02]  /*e690*/  LDSM.16.MT88.4 R152, [R236+0x2800] ;  /* 0x00280000ec98783b */ /* 0x000e640000004200 */
[----:B------:R-:W-:Y:S05]  /*e6a0*/  MUFU.EX2 R222, R181 ;  /* 0x000000b500de7308 */ /* 0x000fea0000000800 */
[-C--:B--2---:R-:W-:Y:S05]  /*e6b0*/  HMMA.16816.F32.BF16 R36, R140, R156.reuse, R36 ;  /* 0x0000009c8c24723c */ /* 0x084fea0000041824 */
[----:B------:R2:W-:Y:S03]  /*e6c0*/  MUFU.EX2 R229, R191 ;  /* 0x000000bf00e57308 */ /* 0x0005e60000000800 */
[C---:B------:R-:W-:Y:S07]  /*e6d0*/  HMMA.16816.F32.BF16 R40, R144.reuse, R156, R40 ;  /* 0x0000009c9028723c */ /* 0x040fee0000041828 */
[----:B------:R-:W-:Y:S01]  /*e6e0*/  MUFU.EX2 R168, R168 ;  /* 0x000000a800a87308 */ /* 0x000fe20000000800 */
[-C--:B------:R-:W-:Y:S08]  /*e6f0*/  HMMA.16816.F32.BF16 R44, R144, R158.reuse, R44 ;  /* 0x0000009e902c723c */ /* 0x080ff0000004182c */
[C---:B------:R-:W-:Y:S01]  /*e700*/  HMMA.16816.F32.BF16 R48, R140.reuse, R158, R48 ;  /* 0x0000009e8c30723c */ /* 0x040fe20000041830 */
[----:B------:R-:W4:Y:S01]  /*e710*/  LDSM.16.MT88.4 R156, [R237+0x2800] ;  /* 0x00280000ed9c783b */ /* 0x000f220000004200 */
[----:B------:R-:W-:Y:S02]  /*e720*/  MUFU.EX2 R220, R179 ;  /* 0x000000b300dc7308 */ /* 0x000fe40000000800 */
[----:B--2---:R-:W-:Y:S02]  /*e730*/  MOV R191, R182 ;  /* 0x000000b600bf7202 */ /* 0x004fe40000000f00 */
[----:B------:R-:W-:Y:S02]  /*e740*/  MOV R182, R180 ;  /* 0x000000b400b67202 */ /* 0x000fe40000000f00 */
[-C--:B---3--:R-:W-:Y:S04]  /*e750*/  HMMA.16816.F32.BF16 R52, R140, R148.reuse, R52 ;  /* 0x000000948c34723c */ /* 0x088fe80000041834 */
[----:B------:R-:W-:Y:S01]  /*e760*/  MOV R180, R166 ;  /* 0x000000a600b47202 */ /* 0x000fe20000000f00 */
[----:B------:R-:W2:Y:S03]  /*e770*/  MUFU.EX2 R223, R182 ;  /* 0x000000b600df7308 */ /* 0x000ea60000000800 */
[C---:B------:R-:W-:Y:S07]  /*e780*/  HMMA.16816.F32.BF16 R56, R144.reuse, R148, R56 ;  /* 0x000000949038723c */ /* 0x040fee0000041838 */
[----:B------:R-:W3:Y:S01]  /*e790*/  MUFU.EX2 R221, R180 ;  /* 0x000000b400dd7308 */ /* 0x000ee20000000800 */
[-C--:B------:R-:W-:Y:S08]  /*e7a0*/  HMMA.16816.F32.BF16 R60, R144, R150.reuse, R60 ;  /* 0x00000096903c723c */ /* 0x080ff0000004183c */
[C---:B------:R-:W-:Y:S01]  /*e7b0*/  HMMA.16816.F32.BF16 R64, R140.reuse, R150, R64 ;  /* 0x000000968c40723c */ /* 0x040fe20000041840 */
[----:B------:R-:W5:Y:S01]  /*e7c0*/  LDSM.16.MT88.4 R148, [R239+0x2800] ;  /* 0x00280000ef94783b */ /* 0x000f620000004200 */
[----:B------:R-:W4:Y:S02]  /*e7d0*/  MUFU.EX2 R218, R178 ;  /* 0x000000b200da7308 */ /* 0x000f240000000800 */
[----:B--2---:R-:W-:Y:S04]  /*e7e0*/  F2FP.BF16.PACK_AB R208, R222, R223 ;  /* 0x000000dfded0723e */ /* 0x004fe800000010ff */
[-C--:B-1----:R-:W-:Y:S04]  /*e7f0*/  HMMA.16816.F32.BF16 R68, R140, R152.reuse, R68 ;  /* 0x000000988c44723c */ /* 0x082fe80000041844 */
[----:B---3--:R-:W-:Y:S04]  /*e800*/  F2FP.BF16.PACK_AB R210, R220, R221 ;  /* 0x000000dddcd2723e */ /* 0x008fe800000010ff */
[C---:B------:R-:W-:Y:S08]  /*e810*/  HMMA.16816.F32.BF16 R72, R144.reuse, R152, R72 ;  /* 0x000000989048723c */ /* 0x040ff00000041848 */
[-C--:B------:R-:W-:Y:S04]  /*e820*/  HMMA.16816.F32.BF16 R76, R144, R154.reuse, R76 ;  /* 0x0000009a904c723c */ /* 0x080fe8000004184c */
[----:B----4-:R-:W-:Y:S04]  /*e830*/  F2FP.BF16.PACK_AB R209, R219, R218 ;  /* 0x000000dadbd1723e */ /* 0x010fe800000010ff */
[C---:B------:R-:W-:Y:S01]  /*e840*/  HMMA.16816.F32.BF16 R80, R140.reuse, R154, R80 ;  /* 0x0000009a8c50723c */ /* 0x040fe20000041850 */
[----:B------:R-:W1:Y:S07]  /*e850*/  LDSM.16.MT88.4 R152, [R238+0x2800] ;  /* 0x00280000ee98783b */ /* 0x000e6e0000004200 */
[-C--:B------:R-:W-:Y:S08]  /*e860*/  HMMA.16816.F32.BF16 R84, R140, R156.reuse, R84 ;  /* 0x0000009c8c54723c */ /* 0x080ff00000041854 */
[C---:B------:R-:W-:Y:S08]  /*e870*/  HMMA.16816.F32.BF16 R88, R144.reuse, R156, R88 ;  /* 0x0000009c9058723c */ /* 0x040ff00000041858 */
[-C--:B------:R-:W-:Y:S08]  /*e880*/  HMMA.16816.F32.BF16 R92, R144, R158.reuse, R92 ;  /* 0x0000009e905c723c */ /* 0x080ff0000004185c */
[C---:B------:R-:W-:Y:S01]  /*e890*/  HMMA.16816.F32.BF16 R96, R140.reuse, R158, R96 ;  /* 0x0000009e8c60723c */ /* 0x040fe20000041860 */
[----:B------:R-:W2:Y:S07]  /*e8a0*/  LDSM.16.MT88.4 R156, [R236+0x1000] ;  /* 0x00100000ec9c783b */ /* 0x000eae0000004200 */
[-C--:B-----5:R-:W-:Y:S08]  /*e8b0*/  HMMA.16816.F32.BF16 R100, R140, R148.reuse, R100 ;  /* 0x000000948c64723c */ /* 0x0a0ff00000041864 */
[C---:B------:R-:W-:Y:S08]  /*e8c0*/  HMMA.16816.F32.BF16 R104, R144.reuse, R148, R104 ;  /* 0x000000949068723c */ /* 0x040ff00000041868 */
[-C--:B------:R-:W-:Y:S08]  /*e8d0*/  HMMA.16816.F32.BF16 R108, R144, R150.reuse, R108 ;  /* 0x00000096906c723c */ /* 0x080ff0000004186c */
[C---:B------:R-:W-:Y:S01]  /*e8e0*/  HMMA.16816.F32.BF16 R112, R140.reuse, R150, R112 ;  /* 0x000000968c70723c */ /* 0x040fe20000041870 */
[----:B------:R-:W3:Y:S07]  /*e8f0*/  LDSM.16.MT88.4 R148, [R237+0x1000] ;  /* 0x00100000ed94783b */ /* 0x000eee0000004200 */
[-C--:B-1----:R-:W-:Y:S08]  /*e900*/  HMMA.16816.F32.BF16 R116, R140, R152.reuse, R116 ;  /* 0x000000988c74723c */ /* 0x082ff00000041874 */
[C---:B------:R-:W-:Y:S08]  /*e910*/  HMMA.16816.F32.BF16 R120, R144.reuse, R152, R120 ;  /* 0x000000989078723c */ /* 0x040ff00000041878 */
[-C--:B------:R-:W-:Y:S07]  /*e920*/  HMMA.16816.F32.BF16 R124, R144, R154.reuse, R124 ;  /* 0x0000009a907c723c */ /* 0x080fee000004187c */
[----:B------:R-:W-:Y:S01]  /*e930*/  F2FP.BF16.PACK_AB R144, R3, R132 ;  /* 0x000000840390723e */ /* 0x000fe200000010ff */
[----:B------:R-:W-:Y:S01]  /*e940*/  HMMA.16816.F32.BF16 R128, R140, R154, R128 ;  /* 0x0000009a8c80723c */ /* 0x000fe20000041880 */
[----:B------:R-:W1:Y:S03]  /*e950*/  LDSM.16.MT88.4 R152, [R239+0x1000] ;  /* 0x00100000ef98783b */ /* 0x000e660000004200 */
[----:B------:R-:W-:Y:S01]  /*e960*/  F2FP.BF16.PACK_AB R146, R137, R138 ;  /* 0x0000008a8992723e */ /* 0x000fe200000010ff */
[----:B------:R-:W-:Y:S01]  /*e970*/  FADD.FTZ R137, R163, R160 ;  /* 0x000000a0a3897221 */ /* 0x000fe20000010000 */
[----:B------:R-:W-:Y:S01]  /*e980*/  F2FP.BF16.PACK_AB R145, R187, R186 ;  /* 0x000000babb91723e */ /* 0x000fe200000010ff */
[----:B------:R4:W-:Y:S01]  /*e990*/  MUFU.EX2 R138, R191 ;  /* 0x000000bf008a7308 */ /* 0x0009e20000000800 */
[----:B------:R-:W-:Y:S01]  /*e9a0*/  F2FP.BF16.PACK_AB R147, R174, R172 ;  /* 0x000000acae93723e */ /* 0x000fe200000010ff */
[----:B------:R-:W-:Y:S03]  /*e9b0*/  LDSM.16.MT88.4 R160, [R236+0x3000] ;  /* 0x00300000eca0783b */ /* 0x000fe60000004200 */
[----:B------:R-:W-:Y:S01]  /*e9c0*/  F2FP.BF16.PACK_AB R140, R200, R231 ;  /* 0x000000e7c88c723e */ /* 0x000fe200000010ff */
[----:B------:R-:W-:Y:S01]  /*e9d0*/  FADD.FTZ R3, R224, R139 ;  /* 0x0000008be0037221 */ /* 0x000fe20000010000 */
[----:B------:R-:W-:Y:S01]  /*e9e0*/  F2FP.BF16.PACK_AB R142, R245, R173 ;  /* 0x000000adf58e723e */ /* 0x000fe200000010ff */
[-C--:B--2---:R-:W-:Y:S02]  /*e9f0*/  HMMA.16816.F32.BF16 R4, R144, R156.reuse, R4 ;  /* 0x0000009c9004723c */ /* 0x084fe40000041804 */
[----:B------:R2:W5:Y:S03]  /*ea00*/  MUFU.EX2 R139, R167 ;  /* 0x000000a7008b7308 */ /* 0x0005660000000800 */
[----:B------:R-:W-:Y:S01]  /*ea10*/  F2FP.BF16.PACK_AB R141, R252, R230 ;  /* 0x000000e6fc8d723e */ /* 0x000fe200000010ff */
[----:B------:R-:W-:Y:S01]  /*ea20*/  FADD.FTZ R132, R216, R0 ;  /* 0x00000000d8847221 */ /* 0x000fe20000010000 */
[----:B------:R-:W-:Y:S01]  /*ea30*/  F2FP.BF16.PACK_AB R143, R228, R229 ;  /* 0x000000e5e48f723e */ /* 0x000fe200000010ff */
[----:B------:R-:W-:Y:S04]  /*ea40*/  FADD.FTZ R0, R169, R2 ;  /* 0x00000002a9007221 */ /* 0x000fe80000010000 */
[----:B------:R1:W-:Y:S01]  /*ea50*/  MUFU.EX2 R224, R183 ;  /* 0x000000b700e07308 */ /* 0x0003e20000000800 */
[----:B------:R-:W-:Y:S01]  /*ea60*/  FADD.FTZ R132, R214, R132 ;  /* 0x00000084d6847221 */ /* 0x000fe20000010000 */
[C---:B------:R-:W-:Y:S01]  /*ea70*/  HMMA.16816.F32.BF16 R8, R140.reuse, R156, R8 ;  /* 0x0000009c8c08723c */ /* 0x040fe20000041808 */
[----:B----4-:R-:W-:Y:S03]  /*ea80*/  LDSM.16.MT88.4 R188, [R237+0x1800] ;  /* 0x00180000edbc783b */ /* 0x010fe60000004200 */
[----:B------:R-:W-:Y:S02]  /*ea90*/  FADD.FTZ R0, R168, R0 ;  /* 0x00000000a8007221 */ /* 0x000fe40000010000 */
[----:B------:R-:W-:Y:S02]  /*eaa0*/  FADD.FTZ R3, R171, R3 ;  /* 0x00000003ab037221 */ /* 0x000fe40000010000 */
[-C--:B------:R-:W-:Y:S01]  /*eab0*/  HMMA.16816.F32.BF16 R12, R140, R158.reuse, R12 ;  /* 0x0000009e8c0c723c */ /* 0x080fe2000004180c */
[----:B------:R-:W4:Y:S01]  /*eac0*/  MUFU.EX2 R216, R175 ;  /* 0x000000af00d87308 */ /* 0x000f220000000800 */
[----:B--2---:R-:W-:Y:S02]  /*ead0*/  LDSM.16.MT88.4 R164, [R237+0x3000] ;  /* 0x00300000eda4783b */ /* 0x004fe40000004200 */
[----:B-----5:R-:W-:Y:S04]  /*eae0*/  FADD.FTZ R0, R139, R0 ;  /* 0x000000008b007221 */ /* 0x020fe80000010000 */
[C---:B------:R-:W-:Y:S02]  /*eaf0*/  HMMA.16816.F32.BF16 R16, R144.reuse, R158, R16 ;  /* 0x0000009e9010723c */ /* 0x040fe40000041810 */
[----:B------:R-:W2:Y:S02]  /*eb00*/  LDSM.16.MT88.4 R156, [R238+0x1000] ;  /* 0x00100000ee9c783b */ /* 0x000ea40000004200 */
[----:B------:R-:W-:Y:S04]  /*eb10*/  FADD.FTZ R0, R138, R0 ;  /* 0x000000008a007221 */ /* 0x000fe80000010000 */
[-C--:B---3--:R-:W-:Y:S02]  /*eb20*/  HMMA.16816.F32.BF16 R20, R144, R148.reuse, R20 ;  /* 0x000000949014723c */ /* 0x088fe40000041814 */
[----:B-1----:R-:W-:Y:S06]  /*eb30*/  LDSM.16.MT88.4 R180, [R236+0x1800] ;  /* 0x00180000ecb4783b */ /* 0x002fec0000004200 */
[C---:B------:R-:W-:Y:S02]  /*eb40*/  HMMA.16816.F32.BF16 R24, R140.reuse, R148, R24 ;  /* 0x000000948c18723c */ /* 0x040fe40000041818 */
[----:B------:R1:W-:Y:S02]  /*eb50*/  STL [R1+0x4], R0 ;  /* 0x0000040001007387 */ /* 0x0003e40000100800 */
[----:B----4-:R-:W-:Y:S04]  /*eb60*/  F2FP.BF16.PACK_AB R211, R216, R217 ;  /* 0x000000d9d8d3723e */ /* 0x010fe800000010ff */
[-C--:B------:R-:W-:Y:S08]  /*eb70*/  HMMA.16816.F32.BF16 R28, R140, R150.reuse, R28 ;  /* 0x000000968c1c723c */ /* 0x080ff0000004181c */
[C---:B------:R-:W-:Y:S01]  /*eb80*/  HMMA.16816.F32.BF16 R32, R144.reuse, R150, R32 ;  /* 0x000000969020723c */ /* 0x040fe20000041820 */
[----:B------:R-:W3:Y:S07]  /*eb90*/  LDSM.16.MT88.4 R148, [R239+0x3000] ;  /* 0x00300000ef94783b */ /* 0x000eee0000004200 */
[-C--:B------:R-:W-:Y:S04]  /*eba0*/  HMMA.16816.F32.BF16 R36, R144, R152.reuse, R36 ;  /* 0x000000989024723c */ /* 0x080fe80000041824 */
[----:B-1----:R-:W-:Y:S01]  /*ebb0*/  FADD.FTZ R0, R170, R137 ;  /* 0x00000089aa007221 */ /* 0x002fe20000010000 */
[----:B------:R-:W-:Y:S03]  /*ebc0*/  MOV R137, R172 ;  /* 0x000000ac00897202 */ /* 0x000fe60000000f00 */
[C---:B------:R-:W-:Y:S04]  /*ebd0*/  HMMA.16816.F32.BF16 R40, R140.reuse, R152, R40 ;  /* 0x000000988c28723c */ /* 0x040fe80000041828 */
[----:B------:R-:W-:Y:S01]  /*ebe0*/  FADD.FTZ R2, R215, R0 ;  /* 0x00000000d7027221 */ /* 0x000fe20000010000 */
[----:B------:R-:W-:Y:S01]  /*ebf0*/  MOV R0, R185 ;  /* 0x000000b900007202 */ /* 0x000fe20000000f00 */
[----:B------:R-:W-:Y:S02]  /*ec00*/  LDSM.16.MT88.4 R212, [R236+0x3800] ;  /* 0x00380000ecd4783b */ /* 0x000fe40000004200 */
[-C--:B------:R-:W-:Y:S04]  /*ec10*/  HMMA.16816.F32.BF16 R44, R140, R154.reuse, R44 ;  /* 0x0000009a8c2c723c */ /* 0x080fe8000004182c */
[----:B------:R-:W-:Y:S04]  /*ec20*/  FADD.FTZ R0, R0, R3 ;  /* 0x0000000300007221 */ /* 0x000fe80000010000 */
[C---:B------:R-:W-:Y:S01]  /*ec30*/  HMMA.16816.F32.BF16 R48, R144.reuse, R154, R48 ;  /* 0x0000009a9030723c */ /* 0x040fe20000041830 */
[----:B------:R-:W1:Y:S07]  /*ec40*/  LDSM.16.MT88.4 R152, [R238+0x3000] ;  /* 0x00300000ee98783b */ /* 0x000e6e0000004200 */
[-C--:B--2---:R-:W-:Y:S08]  /*ec50*/  HMMA.16816.F32.BF16 R52, R144, R156.reuse, R52 ;  /* 0x0000009c9034723c */ /* 0x084ff00000041834 */
        /* <DEDUP_REMOVED lines=62> */
[----:B------:R-:W-:Y:S04]  /*f040*/  FADD.FTZ R0, R22, R0 ;  /* 0x0000000016007221 */ /* 0x000fe80000010000 */
[C---:B------:R-:W-:Y:S04]  /*f050*/  HMMA.16816.F32.BF16 R148, R208.reuse, R204, R56 ;  /* 0x000000ccd094723c */ /* 0x040fe80000041838 */
[----:B------:R-:W-:Y:S04]  /*f060*/  FADD.FTZ R0, R17, R0 ;  /* 0x0000000011007221 */ /* 0x000fe80000010000 */
[-C--:B------:R-:W-:Y:S04]  /*f070*/  HMMA.16816.F32.BF16 R144, R208, R206.reuse, R60 ;  /* 0x000000ced090723c */ /* 0x080fe8000004183c */
[----:B------:R-:W-:Y:S04]  /*f080*/  FADD.FTZ R0, R18, R0 ;  /* 0x0000000012007221 */ /* 0x000fe80000010000 */
[C---:B------:R-:W-:Y:S04]  /*f090*/  HMMA.16816.F32.BF16 R204, R140.reuse, R206, R64 ;  /* 0x000000ce8ccc723c */ /* 0x040fe80000041840 */
[----:B------:R-:W-:Y:S01]  /*f0a0*/  FADD.FTZ R0, R137, R0 ;  /* 0x0000000089007221 */ /* 0x000fe20000010000 */
[----:B------:R-:W-:Y:S03]  /*f0b0*/  MOV R137, R136 ;  /* 0x0000008800897202 */ /* 0x000fe60000000f00 */
[-C--:B------:R-:W-:Y:S04]  /*f0c0*/  HMMA.16816.F32.BF16 R68, R140, R212.reuse, R68 ;  /* 0x000000d48c44723c */ /* 0x080fe80000041844 */
[----:B------:R-:W-:Y:S01]  /*f0d0*/  FADD.FTZ R0, R138, R0 ;  /* 0x000000008a007221 */ /* 0x000fe20000010000 */
[----:B------:R-:W-:Y:S03]  /*f0e0*/  MOV R138, R135 ;  /* 0x00000087008a7202 */ /* 0x000fe60000000f00 */
[C---:B------:R-:W-:Y:S04]  /*f0f0*/  HMMA.16816.F32.BF16 R72, R208.reuse, R212, R72 ;  /* 0x000000d4d048723c */ /* 0x040fe80000041848 */
[----:B------:R-:W-:Y:S04]  /*f100*/  FADD.FTZ R0, R227, R0 ;  /* 0x00000000e3007221 */ /* 0x000fe80000010000 */
        /* <DEDUP_REMOVED lines=11> */
[-C--:B--2---:R-:W-:Y:S01]  /*f1c0*/  HMMA.16816.F32.BF16 R100, R140, R8.reuse, R100 ;  /* 0x000000088c64723c */ /* 0x084fe20000041864 */
[----:B------:R1:W-:Y:S03]  /*f1d0*/  STL [R1], R4 ;  /* 0x0000000401007387 */ /* 0x0003e60000100800 */
[----:B------:R-:W-:Y:S02]  /*f1e0*/  FADD.FTZ R2, R222, R5 ;  /* 0x00000005de027221 */ /* 0x000fe40000010000 */
[----:B------:R-:W-:Y:S02]  /*f1f0*/  FADD.FTZ R0, R219, R3 ;  /* 0x00000003db007221 */ /* 0x000fe40000010000 */
[C---:B------:R-:W-:Y:S04]  /*f200*/  HMMA.16816.F32.BF16 R104, R208.reuse, R8, R104 ;  /* 0x00000008d068723c */ /* 0x040fe80000041868 */
[----:B------:R-:W-:Y:S02]  /*f210*/  FADD.FTZ R3, R221, R2 ;  /* 0x00000002dd037221 */ /* 0x000fe40000010000 */
[----:B------:R-:W-:Y:S01]  /*f220*/  FADD.FTZ R2, R217, R0 ;  /* 0x00000000d9027221 */ /* 0x000fe20000010000 */
[----:B------:R-:W-:Y:S01]  /*f230*/  IADD3 R0, R248, -0x1, RZ ;  /* 0xfffffffff8007810 */ /* 0x000fe20007ffe0ff */
[-C--:B------:R-:W-:Y:S04]  /*f240*/  HMMA.16816.F32.BF16 R108, R208, R10.reuse, R108 ;  /* 0x0000000ad06c723c */ /* 0x080fe8000004186c */
[----:B------:R-:W-:Y:S01]  /*f250*/  FADD.FTZ R3, R220, R3 ;  /* 0x00000003dc037221 */ /* 0x000fe20000010000 */
[----:B------:R-:W-:Y:S01]  /*f260*/  MOV R248, R0 ;  /* 0x0000000000f87202 */ /* 0x000fe20000000f00 */
[----:B------:R-:W-:Y:S02]  /*f270*/  FADD.FTZ R2, R216, R2 ;  /* 0x00000002d8027221 */ /* 0x000fe40000010000 */
[C---:B------:R-:W-:Y:S01]  /*f280*/  HMMA.16816.F32.BF16 R112, R140.reuse, R10, R112 ;  /* 0x0000000a8c70723c */ /* 0x040fe20000041870 */
[----:B------:R1:W-:Y:S04]  /*f290*/  STL [R1+0x8], R3 ;  /* 0x0000080301007387 */ /* 0x0003e80000100800 */
[----:B------:R1:W-:Y:S03]  /*f2a0*/  STL [R1+0xc], R2 ;  /* 0x00000c0201007387 */ /* 0x0003e60000100800 */
[-C--:B---3--:R-:W-:Y:S08]  /*f2b0*/  HMMA.16816.F32.BF16 R116, R140, R12.reuse, R116 ;  /* 0x0000000c8c74723c */ /* 0x088ff00000041874 */
[C---:B------:R-:W-:Y:S08]  /*f2c0*/  HMMA.16816.F32.BF16 R120, R208.reuse, R12, R120 ;  /* 0x0000000cd078723c */ /* 0x040ff00000041878 */
[-C--:B------:R-:W-:Y:S08]  /*f2d0*/  HMMA.16816.F32.BF16 R124, R208, R14.reuse, R124 ;  /* 0x0000000ed07c723c */ /* 0x080ff0000004187c */
[----:B------:R-:W-:Y:S07]  /*f2e0*/  HMMA.16816.F32.BF16 R128, R140, R14, R128 ;  /* 0x0000000e8c80723c */ /* 0x000fee0000041880 */
[----:B------:R-:W-:Y:S01]  /*f2f0*/  MOV R140, R133 ;  /* 0x00000085008c7202 */ /* 0x000fe20000000f00 */
[----:B-1----:R-:W-:-:S11]  /*f300*/  @P0 BRA `(.L_x_1668) ;  /* 0xffffbff000000947 */ /* 0x002fd6000383ffff */
.L_x_1661:
[----:B------:R-:W-:Y:S05]  /*f310*/  BRA.DIV ~URZ, `(.L_x_1669) ;  /* 0x00006fa27f007947 */ /* 0x000fea000b800000 */
[----:B-1----:R-:W2:Y:S04]  /*f320*/  LDL R0, [R1+0x4] ;  /* 0x0000040001007983 */ /* 0x002ea80000100800 */
[----:B--2---:R1:W2:Y:S02]  /*f330*/  SHFL.BFLY PT, R6, R0, 0x2, 0x1f ;  /* 0x0c401f0000067f89 */ /* 0x0042a400000e0000 */
.L_x_1749:
[----:B-1----:R-:W3:Y:S02]  /*f340*/  LDL.LU R0, [R1+0x4] ;  /* 0x0000040001007983 */ /* 0x002ee40000300800 */
[----:B--23--:R-:W-:Y:S01]  /*f350*/  FADD.FTZ R6, R6, R0 ;  /* 0x0000000006067221 */ /* 0x00cfe20000010000 */
[----:B------:R-:W-:Y:S05]  /*f360*/  BRA.DIV ~URZ, `(.L_x_1670) ;  /* 0x00006fb27f007947 */ /* 0x000fea000b800000 */
[----:B------:R-:W2:Y:S04]  /*f370*/  LDL.LU R2, [R1] ;  /* 0x0000000001027983 */ /* 0x000ea80000300800 */
[----:B------:R-:W3:Y:S04]  /*f380*/  LDL.LU R0, [R1+0x8] ;  /* 0x0000080001007983 */ /* 0x000ee80000300800 */
[----:B------:R-:W4:Y:S04]  /*f390*/  LDL.LU R9, [R1+0xc] ;  /* 0x00000c0001097983 */ /* 0x000f280000300800 */
[----:B--2---:R-:W1:Y:S04]  /*f3a0*/  SHFL.BFLY PT, R5, R2, 0x2, 0x1f ;  /* 0x0c401f0002057f89 */ /* 0x004e6800000e0000 */
[----:B---3--:R-:W2:Y:S04]  /*f3b0*/  SHFL.BFLY PT, R4, R0, 0x2, 0x1f ;  /* 0x0c401f0000047f89 */ /* 0x008ea800000e0000 */
[----:B----4-:R-:W3:Y:S01]  /*f3c0*/  SHFL.BFLY PT, R7, R9, 0x2, 0x1f ;  /* 0x0c401f0009077f89 */ /* 0x010ee200000e0000 */
[----:B-1----:R-:W-:-:S02]  /*f3d0*/  FADD.FTZ R5, R5, R2 ;  /* 0x0000000205057221 */ /* 0x002fc40000010000 */
[----:B--2---:R-:W-:-:S03]  /*f3e0*/  FADD.FTZ R4, R4, R0 ;  /* 0x0000000004047221 */ /* 0x004fc60000010000 */
[----:B------:R-:W1:Y:S01]  /*f3f0*/  SHFL.BFLY PT, R2, R5, 0x1, 0x1f ;  /* 0x0c201f0005027f89 */ /* 0x000e6200000e0000 */
[----:B---3--:R-:W-:-:S03]  /*f400*/  FADD.FTZ R7, R7, R9 ;  /* 0x0000000907077221 */ /* 0x008fc60000010000 */
[----:B------:R-:W2:Y:S04]  /*f410*/  SHFL.BFLY PT, R0, R6, 0x1, 0x1f ;  /* 0x0c201f0006007f89 */ /* 0x000ea800000e0000 */
[----:B------:R-:W3:Y:S04]  /*f420*/  SHFL.BFLY PT, R3, R4, 0x1, 0x1f ;  /* 0x0c201f0004037f89 */ /* 0x000ee800000e0000 */
[----:B------:R4:W4:Y:S01]  /*f430*/  SHFL.BFLY PT, R8, R7, 0x1, 0x1f ;  /* 0x0c201f0007087f89 */ /* 0x00092200000e0000 */
[----:B-1----:R-:W-:Y:S02]  /*f440*/  FADD.FTZ R5, R5, R2 ;  /* 0x0000000205057221 */ /* 0x002fe40000010000 */
[----:B--2---:R-:W-:-:S02]  /*f450*/  FADD.FTZ R6, R6, R0 ;  /* 0x0000000006067221 */ /* 0x004fc40000010000 */
[----:B---3--:R-:W-:Y:S02]  /*f460*/  FADD.FTZ R4, R4, R3 ;  /* 0x0000000304047221 */ /* 0x008fe40000010000 */
.L_x_1750:
[----:B------:R-:W-:Y:S01]  /*f470*/  FSETP.NE.FTZ.AND P2, PT, R5, RZ, PT ;  /* 0x000000ff0500720b */ /* 0x000fe20003f55000 */
[----:B------:R-:W-:Y:S01]  /*f480*/  CS2R R2, SRZ ;  /* 0x0000000000027805 */ /* 0x000fe2000001ff00 */
[----:B------:R-:W-:Y:S01]  /*f490*/  FSETP.NE.FTZ.AND P3, PT, R6, RZ, PT ;  /* 0x000000ff0600720b */ /* 0x000fe20003f75000 */
[----:B----4-:R-:W-:Y:S01]  /*f4a0*/  FADD.FTZ R7, R8, R7 ;  /* 0x0000000708077221 */ /* 0x010fe20000010000 */
[----:B------:R-:W-:Y:S02]  /*f4b0*/  FSETP.NE.FTZ.AND P1, PT, R4, RZ, PT ;  /* 0x000000ff0400720b */ /* 0x000fe40003f35000 */
[----:B------:R-:W-:Y:S02]  /*f4c0*/  MOV R0, RZ ;  /* 0x000000ff00007202 */ /* 0x000fe40000000f00 */
[----:B------:R-:W-:Y:S02]  /*f4d0*/  FSETP.NE.FTZ.AND P0, PT, R7, RZ, PT ;  /* 0x000000ff0700720b */ /* 0x000fe40003f15000 */
[----:B------:R-:W-:-:S02]  /*f4e0*/  MOV R61, 0xff800000 ;  /* 0xff800000003d7802 */ /* 0x000fc40000000f00 */
[----:B------:R-:W-:Y:S01]  /*f4f0*/  MOV R60, 0xff800000 ;  /* 0xff800000003c7802 */ /* 0x000fe20000000f00 */
[----:B------:R-:W1:Y:S01]  /*f500*/  @P2 MUFU.RCP R3, R5 ;  /* 0x0000000500032308 */ /* 0x000e620000001000 */
[----:B------:R-:W-:Y:S02]  /*f510*/  MOV R59, 0xff800000 ;  /* 0xff800000003b7802 */ /* 0x000fe40000000f00 */
[----:B------:R-:W-:Y:S02]  /*f520*/  MOV R58, 0xff800000 ;  /* 0xff800000003a7802 */ /* 0x000fe40000000f00 */
[----:B------:R-:W-:-:S03]  /*f530*/  @P1 MOV R13, 0x3f317218 ;  /* 0x3f317218000d1802 */ /* 0x000fc60000000f00 */
[----:B------:R-:W2:Y:S08]  /*f540*/  @P3 MUFU.RCP R0, R6 ;  /* 0x0000000600003308 */ /* 0x000eb00000001000 */
[----:B------:R-:W3:Y:S01]  /*f550*/  @P1 MUFU.RCP R2, R4 ;  /* 0x0000000400021308 */ /* 0x000ee20000001000 */
[C---:B-1----:R-:W-:Y:S02]  /*f560*/  FMUL.FTZ R178, R3.reuse, R178 ;  /* 0x000000b203b27220 */ /* 0x042fe40000410000 */
[----:B------:R-:W-:-:S02]  /*f570*/  FMUL.FTZ R56, R3, R179 ;  /* 0x000000b303387220 */ /* 0x000fc40000410000 */
[C---:B------:R-:W-:Y:S02]  /*f580*/  FMUL.FTZ R182, R3.reuse, R182 ;  /* 0x000000b603b67220 */ /* 0x040fe40000410000 */
[C---:B------:R-:W-:Y:S01]  /*f590*/  FMUL.FTZ R53, R3.reuse, R183 ;  /* 0x000000b703357220 */ /* 0x040fe20000410000 */
[----:B------:R-:W1:Y:S01]  /*f5a0*/  @P3 MUFU.LG2 R8, R6 ;  /* 0x0000000600083308 */ /* 0x000e620000000c00 */
[C---:B------:R-:W-:Y:S02]  /*f5b0*/  FMUL.FTZ R186, R3.reuse, R186 ;  /* 0x000000ba03ba7220 */ /* 0x040fe40000410000 */
[C---:B------:R-:W-:Y:S02]  /*f5c0*/  FMUL.FTZ R50, R3.reuse, R187 ;  /* 0x000000bb03327220 */ /* 0x040fe40000410000 */
[C---:B------:R-:W-:Y:S02]  /*f5d0*/  FMUL.FTZ R190, R3.reuse, R190 ;  /* 0x000000be03be7220 */ /* 0x040fe40000410000 */
[C---:B------:R-:W-:Y:S01]  /*f5e0*/  FMUL.FTZ R47, R3.reuse, R191 ;  /* 0x000000bf032f7220 */ /* 0x040fe20000410000 */
[----:B------:R4:W5:Y:S01]  /*f5f0*/  @P2 MUFU.LG2 R6, R5 ;  /* 0x0000000500062308 */ /* 0x0009620000000c00 */
        /* <DEDUP_REMOVED lines=8> */
[----:B----4-:R-:W-:Y:S01]  /*f680*/  @P3 MOV R5, 0x3f317218 ;  /* 0x3f31721800053802 */ /* 0x010fe20000000f00 */
        /* <DEDUP_REMOVED lines=16> */
[----:B------:R4:W1:Y:S01]  /*f790*/  @P1 MUFU.LG2 R3, R4 ;  /* 0x0000000400031308 */ /* 0x0008620000000c00 */
[----:B--2---:R-:W-:-:S02]  /*f7a0*/  FMUL.FTZ R176, R0, R176 ;  /* 0x000000b000b07220 */ /* 0x004fc40000410000 */
        /* <DEDUP_REMOVED lines=32> */
[----:B------:R-:W-:Y:S01]  /*f9b0*/  MOV R0, RZ ;  /* 0x000000ff00007202 */ /* 0x000fe20000000f00 */
[C---:B---3--:R-:W-:Y:S02]  /*f9c0*/  FMUL.FTZ R172, R2.reuse, R172 ;  /* 0x000000ac02ac7220 */ /* 0x048fe40000410000 */
[C---:B------:R-:W-:Y:S02]  /*f9d0*/  FMUL.FTZ R55, R2.reuse, R173 ;  /* 0x000000ad02377220 */ /* 0x040fe40000410000 */
[C---:B------:R-:W-:Y:S01]  /*f9e0*/  FMUL.FTZ R168, R2.reuse, R168 ;  /* 0x000000a802a87220 */ /* 0x040fe20000410000 */
[----:B------:R-:W-:Y:S01]  /*f9f0*/  @P0 MUFU.RCP R0, R7 ;  /* 0x0000000700000308 */ /* 0x000fe20000001000 */
        /* <DEDUP_REMOVED lines=29> */
[----:B------:R-:W2:Y:S01]  /*fbd0*/  @P0 MUFU.LG2 R2, R7 ;  /* 0x0000000700020308 */ /* 0x000ea20000000c00 */
[----:B-1----:R-:W-:Y:S02]  /*fbe0*/  @P3 FMUL.FTZ R9, R8, 0.69314718246459960938 ;  /* 0x3f31721808093820 */ /* 0x002fe40000410000 */
[----:B-----5:R-:W-:Y:S02]  /*fbf0*/  @P2 FMUL.FTZ R8, R6, 0.69314718246459960938 ;  /* 0x3f31721806082820 */ /* 0x020fe40000410000 */
[----:B------:R-:W-:-:S02]  /*fc00*/  @P1 FMUL.FTZ R6, R3, 0.69314718246459960938 ;  /* 0x3f31721803061820 */ /* 0x000fc40000410000 */
[----:B------:R-:W-:Y:S02]  /*fc10*/  @P1 FMUL.FTZ R3, R13, c[0x0][0x2d0] ;  /* 0x0000b4000d031a20 */ /* 0x000fe40000410000 */
[----:B------:R-:W-:Y:S02]  /*fc20*/  @P2 FMUL.FTZ R4, R4, c[0x0][0x2d0] ;  /* 0x0000b40004042a20 */ /* 0x000fe40000410000 */
[----:B------:R-:W-:Y:S01]  /*fc30*/  @P1 FFMA.FTZ R61, R3, R134, R6 ;  /* 0x00000086033d1223 */ /* 0x000fe20000010006 */
[----:B------:R-:W-:Y:S01]  /*fc40*/  @P0 MOV R3, 0x3f317218 ;  /* 0x3f31721800030802 */ /* 0x000fe20000000f00 */
[----:B------:R-:W-:Y:S02]  /*fc50*/  @P3 FMUL.FTZ R5, R5, c[0x0][0x2d0] ;  /* 0x0000b40005053a20 */ /* 0x000fe40000410000 */
[----:B------:R-:W-:Y:S01]  /*fc60*/  @P2 FFMA.FTZ R60, R4, R135, R8 ;  /* 0x00000087043c2223 */ /* 0x000fe20000010008 */
[----:B------:R-:W-:Y:S01]  /*fc70*/  MOV R4, 0x1 ;  /* 0x0000000100047802 */ /* 0x000fe20000000f00 */
[----:B--2---:R-:W-:-:S02]  /*fc80*/  @P0 FMUL.FTZ R2, R2, 0.69314718246459960938 ;  /* 0x3f31721802020820 */ /* 0x004fc40000410000 */
        /* <DEDUP_REMOVED lines=34> */
[----:B------:R-:W-:Y:S01]  /*feb0*/  PRMT R0, R4, 0x7610, R0 ;  /* 0x0000761004007816 */ /* 0x000fe20000000000 */
[----:B------:R-:W-:Y:S02]  /*fec0*/  @P0 FFMA.FTZ R58, R3, R133, R2 ;  /* 0x00000085033a0223 */ /* 0x000fe40000010002 */
.L_x_1616:
[----:B------:R2:W5:Y:S01]  /*fed0*/  LDL R8, [R1+0x58] ;  /* 0x0000580001087983 */ /* 0x0005620000100800 */
[----:B------:R-:W-:Y:S03]  /*fee0*/  BSSY B0, `(.L_x_1671) ;  /* 0x0000012000007945 */ /* 0x000fe60003800000 */
[----:B------:R-:W3:Y:S02]  /*fef0*/  S2R R63, SR_TID.X ;  /* 0x00000000003f7919 */ /* 0x000ee40000002100 */
[----:B---3--:R-:W-:-:S13]  /*ff00*/  LOP3.LUT P4, RZ, R63, 0x7f, RZ, 0xc0, !PT ;  /* 0x0000007f3fff7812 */ /* 0x008fda000788c0ff */
[----:B------:R-:W-:Y:S05]  /*ff10*/  @P4 BRA `(.L_x_1672) ;  /* 0x000000e000004947 */ /* 0x000fea0003800000 */
[----:B--2---:R-:W2:Y:S01]  /*ff20*/  S2R R4, SR_LANEID ;  /* 0x0000000000047919 */ /* 0x004ea20000000000 */
[----:B------:R-:W-:Y:S01]  /*ff30*/  VOTEU.ANY UR4, UPT, PT ;  /* 0x0000000000047886 */ /* 0x000fe200038e0100 */
[----:B-1----:R-:W-:Y:S01]  /*ff40*/  IMAD.MOV.U32 R6, RZ, RZ, c[0x0][0x580] ;  /* 0x00016000ff067624 */ /* 0x002fe200078e00ff */
[----:B------:R-:W2:Y:S01]  /*ff50*/  FLO.U32 R3, UR4 ;  /* 0x0000000400037d00 */ /* 0x000ea200080e0000 */
[----:B------:R-:W-:-:S07]  /*ff60*/  IMAD.MOV.U32 R7, RZ, RZ, c[0x0][0x584] ;  /* 0x00016100ff077624 */ /* 0x000fce00078e00ff */
[----:B------:R-:W1:Y:S01]  /*ff70*/  POPC R2, UR4 ;  /* 0x0000000400027d09 */ /* 0x000e620008000000 */
[----:B--2---:R-:W-:-:S13]  /*ff80*/  ISETP.EQ.U32.AND P0, PT, R3, R4, PT ;  /* 0x000000040300720c */ /* 0x004fda0003f02070 */
[----:B-1----:R-:W2:Y:S04]  /*ff90*/  @P0 ATOMG.E.ADD.STRONG.GPU PT, R2, [R6.64], R2 ;  /* 0x00000002060209a8 */ /* 0x002ea800081ee1c6 */
[----:B------:R-:W1:Y:S04]  /*ffa0*/  S2R R4, SR_LTMASK ;  /* 0x0000000000047919 */ /* 0x000e680000003900 */
[----:B--2---:R1:W2:Y:S02]  /*ffb0*/  SHFL.IDX PT, R3, R2, R3, 0x1f ;  /* 0x00001f0302037589 */ /* 0x0042a400000e0000 */
[----:B-1----:R-:W-:-:S06]  /*ffc0*/  LOP3.LUT R2, R4, UR4, RZ, 0xc0, !PT ;  /* 0x0000000404027c12 */ /* 0x002fcc000f8ec0ff */
[----:B------:R-:W2:Y:S02]  /*ffd0*/  POPC R2, R2 ;  /* 0x0000000200027309 */ /* 0x000ea40000000000 */
[----:B--2--5:R-:W-:-:S05]  /*ffe0*/  IADD3 R8, R3, c[0x0][0xc], R2 ;  /* 0x0000030003087a10 */ /* 0x024fca0007ffe002 */
[----:B------:R1:W-:Y:S02]  /*fff0*/  STL [R1+0x58], R8 ;  /* 0x0000580801007387 */ /* 0x0003e40000100800 */
.L_x_1672:
[----:B--2---:R-:W-:Y:S05]  /*10000*/  BSYNC B0 ;  /* 0x0000000000007941 */ /* 0x004fea0003800000 */
.L_x_1671:
        /* <DEDUP_REMOVED lines=10> */
[----:B------:R-:W4:Y:S04]  /*100b0*/  LDL R65, [R1+0x70] ;  /* 0x0000700001417983 */ /* 0x000f280000100800 */
[----:B------:R-:W4:Y:S04]  /*100c0*/  LDL R64, [R1+0x74] ;  /* 0x0000740001407983 */ /* 0x000f280000100800 */
[----:B------:R-:W4:Y:S01]  /*100d0*/  LDL R62, [R1+0x6c] ;  /* 0x00006c00013e7983 */ /* 0x000f220000100800 */
        /* <DEDUP_REMOVED lines=58> */
[----:B-1----:R-:W-:Y:S02]  /*10480*/  F2FP.BF16.PACK_AB R8, R117, R116 ;  /* 0x000000747508723e */ /* 0x002fe400000010ff */
[----:B------:R-:W-:Y:S02]  /*10490*/  F2FP.BF16.PACK_AB R7, R119, R118 ;  /* 0x000000767707723e */ /* 0x000fe400000010ff */
[----:B------:R-:W-:Y:S02]  /*104a0*/  F2FP.BF16.PACK_AB R4, R129, R128 ;  /* 0x000000808104723e */ /* 0x000fe400000010ff */
[----:B------:R-:W-:Y:S02]  /*104b0*/  F2FP.BF16.PACK_AB R3, R131, R130 ;  /* 0x000000828303723e */ /* 0x000fe400000010ff */
[----:B------:R-:W-:-:S02]  /*104c0*/  F2FP.BF16.PACK_AB R6, R121, R120 ;  /* 0x000000787906723e */ /* 0x000fc400000010ff */
[----:B------:R-:W-:Y:S02]  /*104d0*/  F2FP.BF16.PACK_AB R5, R5, R122 ;  /* 0x0000007a0505723e */ /* 0x000fe400000010ff */
[----:B------:R-:W-:Y:S02]  /*104e0*/  F2FP.BF16.PACK_AB R2, R125, R124 ;  /* 0x0000007c7d02723e */ /* 0x000fe400000010ff */
[----:B------:R-:W-:Y:S01]  /*104f0*/  F2FP.BF16.PACK_AB R0, R127, R126 ;  /* 0x0000007e7f00723e */ /* 0x000fe200000010ff */
[----:B--2---:R1:W-:Y:S04]  /*10500*/  STS [R73], R57 ;  /* 0x0000003949007388 */ /* 0x0043e80000000800 */
[----:B------:R1:W-:Y:S04]  /*10510*/  STS [R73+0x400], R56 ;  /* 0x0004003849007388 */ /* 0x0003e80000000800 */
[----:B---3--:R1:W-:Y:S04]  /*10520*/  STS [R71], R54 ;  /* 0x0000003647007388 */ /* 0x0083e80000000800 */
[----:B------:R1:W-:Y:S04]  /*10530*/  STS [R71+0x400], R53 ;  /* 0x0004003547007388 */ /* 0x0003e80000000800 */
[----:B------:R1:W-:Y:S04]  /*10540*/  STS [R73+0x2000], R55 ;  /* 0x0020003749007388 */ /* 0x0003e80000000800 */
[----:B------:R1:W-:Y:S04]  /*10550*/  STS [R73+0x2400], R174 ;  /* 0x002400ae49007388 */ /* 0x0003e80000000800 */
[----:B------:R1:W-:Y:S04]  /*10560*/  STS [R71+0x2000], R52 ;  /* 0x0020003447007388 */ /* 0x0003e80000000800 */
[----:B------:R1:W-:Y:S04]  /*10570*/  STS [R71+0x2400], R170 ;  /* 0x002400aa47007388 */ /* 0x0003e80000000800 */
[----:B----4-:R1:W-:Y:S04]  /*10580*/  STS [R69], R51 ;  /* 0x0000003345007388 */ /* 0x0103e80000000800 */
[----:B------:R1:W-:Y:S04]  /*10590*/  STS [R69+0x400], R50 ;  /* 0x0004003245007388 */ /* 0x0003e80000000800 */
[----:B-----5:R1:W-:Y:S04]  /*105a0*/  STS [R67], R48 ;  /* 0x0000003043007388 */ /* 0x0203e80000000800 */
[----:B------:R1:W-:Y:S04]  /*105b0*/  STS [R67+0x400], R47 ;  /* 0x0004002f43007388 */ /* 0x0003e80000000800 */
[----:B------:R1:W-:Y:S04]  /*105c0*/  STS [R69+0x2000], R49 ;  /* 0x0020003145007388 */ /* 0x0003e80000000800 */
[----:B------:R1:W-:Y:S04]  /*105d0*/  STS [R69+0x2400], R166 ;  /* 0x002400a645007388 */ /* 0x0003e80000000800 */
[----:B------:R1:W-:Y:S04]  /*105e0*/  STS [R67+0x2000], R46 ;  /* 0x0020002e43007388 */ /* 0x0003e80000000800 */
        /* <DEDUP_REMOVED lines=58> */
[----:B------:R-:W-:Y:S05]  /*10990*/  CALL.REL.NOINC `($__internal_5_$__cuda_sm70_shflsync_idx_p) ;  /* 0x0000638000007944 */ /* 0x000fea0003c00000 */
.L_x_1675:
[----:B-1----:R-:W2:Y:S04]  /*109a0*/  LDL R2, [R1+0x54] ;  /* 0x0000540001027983 */ /* 0x002ea80000100800 */
[----:B------:R-:W3:Y:S04]  /*109b0*/  LDL.LU R11, [R1+0x4c] ;  /* 0x00004c00010b7983 */ /* 0x000ee80000300800 */
[----:B------:R-:W4:Y:S04]  /*109c0*/  LDL.LU R14, [R1+0x48] ;  /* 0x00004800010e7983 */ /* 0x000f280000300800 */
[----:B------:R-:W2:Y:S04]  /*109d0*/  LDL R12, [R1+0x10] ;  /* 0x00001000010c7983 */ /* 0x000ea80000100800 */
[----:B------:R-:W2:Y:S01]  /*109e0*/  LDL.LU R19, [R1+0x44] ;  /* 0x0000440001137983 */ /* 0x000ea20000300800 */
[----:B-----5:R-:W-:-:S03]  /*109f0*/  IMAD.MOV.U32 R0, RZ, RZ, 0x1 ;  /* 0x00000001ff007424 */ /* 0x020fc600078e00ff */
[----:B------:R-:W2:Y:S02]  /*10a00*/  LDL R13, [R1+0x80] ;  /* 0x00008000010d7983 */ /* 0x000ea40000100800 */
[----:B------:R-:W-:Y:S02]  /*10a10*/  ISETP.NE.AND P1, PT, R0, c[0x0][0x4e8], PT ;  /* 0x00013a0000007a0c */ /* 0x000fe40003f25270 */
[----:B------:R-:W1:Y:S01]  /*10a20*/  S2R R15, SR_TID.X ;  /* 0x00000000000f7919 */ /* 0x000e620000002100 */
[----:B------:R-:W-:Y:S02]  /*10a30*/  ULDC UR5, c[0x0][0x4e8] ;  /* 0x00013a0000057ab9 */ /* 0x000fe40000000800 */
[----:B------:R-:W-:Y:S02]  /*10a40*/  ULDC UR4, c[0x0][0x388] ;  /* 0x0000e20000047ab9 */ /* 0x000fe40000000800 */
[----:B------:R-:W-:Y:S01]  /*10a50*/  UIMAD UR4, UR5, UR4, URZ ;  /* 0x00000004050472a4 */ /* 0x000fe2000f8e023f */
[----:B------:R-:W1:Y:S02]  /*10a60*/  S2R R76, SR_TID.X ;  /* 0x00000000004c7919 */ /* 0x000e640000002100 */
[----:B-1----:R-:W-:-:S04]  /*10a70*/  SHF.R.S32.HI R18, RZ, 0x1f, R76 ;  /* 0x0000001fff127819 */ /* 0x002fc8000001144c */
[----:B------:R-:W-:-:S04]  /*10a80*/  LEA.HI R18, R18, R76, RZ, 0x3 ;  /* 0x0000004c12127211 */ /* 0x000fc800078f18ff */
[----:B------:R-:W-:Y:S01]  /*10a90*/  SHF.R.S32.HI R18, RZ, 0x3, R18 ;  /* 0x00000003ff127819 */ /* 0x000fe20000011412 */
[----:B------:R-:W-:Y:S01]  /*10aa0*/  BSSY B0, `(.L_x_1676) ;  /* 0x000006e000007945 */ /* 0x000fe20003800000 */
[----:B------:R-:W-:Y:S02]  /*10ab0*/  SHF.R.S32.HI R76, RZ, 0x1f, R251 ;  /* 0x0000001fff4c7819 */ /* 0x000fe400000114fb */
[----:B------:R-:W-:Y:S02]  /*10ac0*/  SHF.R.S32.HI R78, RZ, 0x1f, R250 ;  /* 0x0000001fff4e7819 */ /* 0x000fe400000114fa */
[----:B---3--:R-:W-:Y:S02]  /*10ad0*/  SHF.R.S32.HI R5, RZ, 0x1f, R11 ;  /* 0x0000001fff057819 */ /* 0x008fe4000001140b */
[----:B----4-:R-:W-:-:S03]  /*10ae0*/  SHF.R.S32.HI R9, RZ, 0x1f, R14 ;  /* 0x0000001fff097819 */ /* 0x010fc6000001140e */
[C---:B------:R-:W-:Y:S02]  /*10af0*/  IMAD R6, R5.reuse, c[0x0][0x490], RZ ;  /* 0x0001240005067a24 */ /* 0x040fe400078e02ff */
[----:B------:R-:W-:Y:S02]  /*10b00*/  IMAD R5, R5, c[0x0][0x3e8], RZ ;  /* 0x0000fa0005057a24 */ /* 0x000fe400078e02ff */
[C---:B------:R-:W-:Y:S02]  /*10b10*/  IMAD R6, R11.reuse, c[0x0][0x494], R6 ;  /* 0x000125000b067a24 */ /* 0x040fe400078e0206 */
[C---:B------:R-:W-:Y:S02]  /*10b20*/  IMAD R10, R11.reuse, c[0x0][0x3ec], R5 ;  /* 0x0000fb000b0a7a24 */ /* 0x040fe400078e0205 */
[----:B--2---:R-:W-:Y:S02]  /*10b30*/  IMAD.IADD R4, R2, 0x1, R19 ;  /* 0x0000000102047824 */ /* 0x004fe400078e0213 */
[----:B------:R-:W-:-:S03]  /*10b40*/  IMAD.WIDE.U32 R2, R11, c[0x0][0x490], RZ ;  /* 0x000124000b027a25 */ /* 0x000fc600078e00ff */
[----:B------:R-:W-:Y:S01]  /*10b50*/  MOV R0, R4 ;  /* 0x0000000400007202 */ /* 0x000fe20000000f00 */
[----:B------:R-:W-:-:S04]  /*10b60*/  @P1 IMAD.HI.U32 R7, R4, c[0x0][0x4ec], RZ ;  /* 0x00013b0004071a27 */ /* 0x000fc800078e00ff */
[----:B------:R-:W-:Y:S01]  /*10b70*/  IMAD.IADD R3, R3, 0x1, R6 ;  /* 0x0000000103037824 */ /* 0x000fe200078e0206 */
[----:B------:R-:W-:Y:S01]  /*10b80*/  @P1 SHF.R.U32.HI R0, RZ, c[0x0][0x4f0], R7 ;  /* 0x00013c00ff001a19 */ /* 0x000fe20000011607 */
[----:B------:R-:W-:-:S04]  /*10b90*/  IMAD.WIDE.U32 R6, R11, c[0x0][0x3e8], RZ ;  /* 0x0000fa000b067a25 */ /* 0x000fc800078e00ff */
[----:B------:R-:W-:Y:S02]  /*10ba0*/  IMAD.MOV R8, RZ, RZ, -R0 ;  /* 0x000000ffff087224 */ /* 0x000fe400078e0a00 */
[----:B------:R-:W-:Y:S02]  /*10bb0*/  IMAD R11, R9, c[0x0][0x498], RZ ;  /* 0x00012600090b7a24 */ /* 0x000fe400078e02ff */
[----:B------:R-:W-:Y:S02]  /*10bc0*/  IMAD R8, R8, c[0x0][0x4e8], R4 ;  /* 0x00013a0008087a24 */ /* 0x000fe400078e0204 */
[C---:B------:R-:W-:Y:S01]  /*10bd0*/  IMAD.WIDE.U32 R4, R14.reuse, c[0x0][0x498], R2 ;  /* 0x000126000e047a25 */ /* 0x040fe200078e0002 */
[----:B------:R-:W-:Y:S02]  /*10be0*/  IADD3 R3, R7, R10, RZ ;  /* 0x0000000a07037210 */ /* 0x000fe40007ffe0ff */
[----:B------:R-:W-:Y:S01]  /*10bf0*/  SHF.R.S32.HI R7, RZ, 0x1f, R0 ;  /* 0x0000001fff077819 */ /* 0x000fe20000011400 */
[----:B------:R-:W-:Y:S01]  /*10c00*/  IMAD R11, R14, c[0x0][0x49c], R11 ;  /* 0x000127000e0b7a24 */ /* 0x000fe200078e020b */
[----:B------:R-:W-:Y:S01]  /*10c10*/  IADD3 R4, P0, R0, R4, RZ ;  /* 0x0000000400047210 */ /* 0x000fe20007f1e0ff */
[----:B------:R-:W-:Y:S01]  /*10c20*/  IMAD R9, R9, c[0x0][0x3f0], RZ ;  /* 0x0000fc0009097a24 */ /* 0x000fe200078e02ff */
[----:B------:R-:W-:Y:S01]  /*10c30*/  SHF.R.S32.HI R0, RZ, 0x1f, R8 ;  /* 0x0000001fff007819 */ /* 0x000fe20000011408 */
[----:B------:R-:W-:Y:S01]  /*10c40*/  IMAD.MOV.U32 R2, RZ, RZ, R6 ;  /* 0x000000ffff027224 */ /* 0x000fe200078e0006 */
[----:B------:R-:W-:Y:S01]  /*10c50*/  IADD3.X R5, R7, R5, R11, P0, !PT ;  /* 0x0000000507057210 */ /* 0x000fe200007fe40b */
[----:B------:R-:W-:-:S02]  /*10c60*/  IMAD R10, R14, c[0x0][0x3f4], R9 ;  /* 0x0000fd000e0a7a24 */ /* 0x000fc400078e0209 */
[----:B------:R-:W-:-:S04]  /*10c70*/  IMAD.WIDE.U32 R6, R14, c[0x0][0x3f0], R2 ;  /* 0x0000fc000e067a25 */ /* 0x000fc800078e0002 */
[----:B------:R-:W-:Y:S01]  /*10c80*/  IMAD.IADD R14, R12, 0x1, R19 ;  /* 0x000000010c0e7824 */ /* 0x000fe200078e0213 */
[----:B------:R-:W-:Y:S01]  /*10c90*/  SHF.R.S32.HI R12, RZ, 0x1f, R15 ;  /* 0x0000001fff0c7819 */ /* 0x000fe2000001140f */
[----:B------:R-:W-:Y:S02]  /*10ca0*/  IMAD R0, R0, c[0x0][0x488], RZ ;  /* 0x0001220000007a24 */ /* 0x000fe400078e02ff */
[----:B------:R-:W-:Y:S01]  /*10cb0*/  IMAD.WIDE.U32 R2, R8, c[0x0][0x488], R4 ;  /* 0x0001220008027a25 */ /* 0x000fe200078e0004 */
[----:B------:R-:W-:-:S03]  /*10cc0*/  LEA.HI R12, R12, R15, RZ, 0x5 ;  /* 0x0000000f0c0c7211 */ /* 0x000fc600078f28ff */
[----:B------:R-:W-:Y:S02]  /*10cd0*/  IMAD R9, R8, c[0x0][0x48c], R0 ;  /* 0x0001230008097a24 */ /* 0x000fe400078e0200 */
[----:B------:R-:W-:Y:S01]  /*10ce0*/  @P1 IMAD.HI.U32 R5, R14, c[0x0][0x4ec], RZ ;  /* 0x00013b000e051a27 */ /* 0x000fe200078e00ff */
[----:B------:R-:W-:Y:S02]  /*10cf0*/  LOP3.LUT R12, R12, 0xffffffe0, RZ, 0xc0, !PT ;  /* 0xffffffe00c0c7812 */ /* 0x000fe400078ec0ff */
[----:B------:R-:W-:Y:S01]  /*10d00*/  LEA R4, P0, R2, c[0x0][0x450], 0x2 ;  /* 0x0001140002047a11 */ /* 0x000fe200078010ff */
[----:B------:R-:W-:Y:S01]  /*10d10*/  IMAD.IADD R3, R3, 0x1, R9 ;  /* 0x0000000103037824 */ /* 0x000fe200078e0209 */
[----:B------:R-:W-:Y:S02]  /*10d20*/  MOV R0, R14 ;  /* 0x0000000e00007202 */ /* 0x000fe40000000f00 */
[----:B------:R-:W-:Y:S02]  /*10d30*/  @P1 SHF.R.U32.HI R0, RZ, c[0x0][0x4f0], R5 ;  /* 0x00013c00ff001a19 */ /* 0x000fe40000011605 */
[----:B------:R-:W-:-:S02]  /*10d40*/  IADD3 R12, -R12, R15, RZ ;  /* 0x0000000f0c0c7210 */ /* 0x000fc40007ffe1ff */
[----:B------:R-:W-:Y:S02]  /*10d50*/  LEA.HI.X R3, R2, c[0x0][0x454], R3, 0x2, P0 ;  /* 0x0001150002037a11 */ /* 0x000fe400000f1403 */
[----:B------:R-:W-:Y:S01]  /*10d60*/  SHF.R.S32.HI R5, RZ, 0x1f, R0 ;  /* 0x0000001fff057819 */ /* 0x000fe20000011400 */
[----:B------:R-:W-:Y:S01]  /*10d70*/  IMAD.IADD R2, R13, 0x1, R19 ;  /* 0x000000010d027824 */ /* 0x000fe200078e0213 */
[----:B------:R-:W-:Y:S01]  /*10d80*/  LOP3.LUT P0, RZ, R12, 0x3, RZ, 0xc0, !PT ;  /* 0x000000030cff7812 */ /* 0x000fe2000780c0ff */
[----:B------:R-:W-:Y:S01]  /*10d90*/  IMAD.IADD R7, R7, 0x1, R10 ;  /* 0x0000000107077824 */ /* 0x000fe200078e020a */
[----:B------:R-:W-:Y:S01]  /*10da0*/  SHFL.IDX PT, R12, R4, RZ, 0x1c1f ;  /* 0x001c1fff040c7589 */ /* 0x000fe200000e0000 */
[----:B------:R-:W-:-:S03]  /*10db0*/  IMAD R15, R5, c[0x0][0x3e0], RZ ;  /* 0x0000f800050f7a24 */ /* 0x000fc600078e02ff */
[----:B------:R-:W1:Y:S04]  /*10dc0*/  SHFL.IDX PT, R13, R3, RZ, 0x1c1f ;  /* 0x001c1fff030d7589 */ /* 0x000e6800000e0000 */
[----:B------:R-:W-:Y:S04]  /*10dd0*/  SHFL.IDX PT, R10, R4, 0x1, 0x1c1f ;  /* 0x003c1f00040a7f89 */ /* 0x000fe800000e0000 */
[----:B------:R-:W2:Y:S04]  /*10de0*/  SHFL.IDX PT, R11, R3, 0x1, 0x1c1f ;  /* 0x003c1f00030b7f89 */ /* 0x000ea800000e0000 */
[----:B------:R-:W-:Y:S04]  /*10df0*/  SHFL.IDX PT, R8, R4, 0x2, 0x1c1f ;  /* 0x005c1f0004087f89 */ /* 0x000fe800000e0000 */
[----:B------:R-:W3:Y:S04]  /*10e00*/  SHFL.IDX PT, R9, R3, 0x2, 0x1c1f ;  /* 0x005c1f0003097f89 */ /* 0x000ee800000e0000 */
[----:B------:R-:W-:Y:S04]  /*10e10*/  SHFL.IDX PT, R4, R4, 0x3, 0x1c1f ;  /* 0x007c1f0004047f89 */ /* 0x000fe800000e0000 */
[----:B------:R4:W1:Y:S01]  /*10e20*/  SHFL.IDX PT, R5, R3, 0x3, 0x1c1f ;  /* 0x007c1f0003057f89 */ /* 0x00086200000e0000 */
[----:B------:R-:W-:-:S02]  /*10e30*/  IADD3 R17, R2, 0x8, RZ ;  /* 0x0000000802117810 */ /* 0x000fc40007ffe0ff */
[----:B------:R-:W-:Y:S02]  /*10e40*/  ISETP.GE.OR P3, PT, R2, UR4, P0 ;  /* 0x0000000402007c0c */ /* 0x000fe40008766670 */
[----:B------:R-:W-:Y:S02]  /*10e50*/  ISETP.GE.OR P2, PT, R17, UR4, P0 ;  /* 0x0000000411007c0c */ /* 0x000fe40008746670 */
[C---:B------:R-:W-:Y:S01]  /*10e60*/  IADD3 R16, -R0.reuse, RZ, RZ ;  /* 0x000000ff00107210 */ /* 0x040fe20007ffe1ff */
[----:B------:R-:W-:Y:S01]  /*10e70*/  IMAD R15, R0, c[0x0][0x3e4], R15 ;  /* 0x0000f900000f7a24 */ /* 0x000fe200078e020f */
[C---:B----4-:R-:W-:Y:S02]  /*10e80*/  IADD3 R3, R2.reuse, 0x40, RZ ;  /* 0x0000004002037810 */ /* 0x050fe40007ffe0ff */
[----:B------:R-:W-:Y:S02]  /*10e90*/  IADD3 R2, R2, 0x48, RZ ;  /* 0x0000004802027810 */ /* 0x000fe40007ffe0ff */
[----:B------:R-:W-:-:S02]  /*10ea0*/  ISETP.GE.OR P1, PT, R3, UR4, P0 ;  /* 0x0000000403007c0c */ /* 0x000fc40008726670 */
[----:B------:R-:W-:Y:S01]  /*10eb0*/  ISETP.GE.OR P0, PT, R2, UR4, P0 ;  /* 0x0000000402007c0c */ /* 0x000fe20008706670 */
[----:B------:R-:W-:Y:S01]  /*10ec0*/  IMAD.WIDE.U32 R6, R0, c[0x0][0x3e0], R6 ;  /* 0x0000f80000067a25 */ /* 0x000fe200078e0006 */
[----:B-1----:R-:W-:Y:S03]  /*10ed0*/  @!P3 ST.E [R12.64], R59 ;  /* 0x0000003b0c00b985 */ /* 0x002fe6000c101906 */
[----:B------:R-:W-:Y:S01]  /*10ee0*/  IMAD R0, R16, c[0x0][0x4e8], R14 ;  /* 0x00013a0010007a24 */ /* 0x000fe200078e020e */
[----:B--2---:R-:W-:Y:S01]  /*10ef0*/  @!P2 ST.E [R10.64], R60 ;  /* 0x0000003c0a00a985 */ /* 0x004fe2000c101906 */
[----:B------:R-:W-:-:S04]  /*10f00*/  IMAD.IADD R3, R7, 0x1, R15 ;  /* 0x0000000107037824 */ /* 0x000fc800078e020f */
[----:B---3--:R1:W-:Y:S01]  /*10f10*/  @!P1 ST.E [R8.64], R61 ;  /* 0x0000003d08009985 */ /* 0x0083e2000c101906 */
[----:B------:R-:W-:-:S03]  /*10f20*/  SHF.R.S32.HI R7, RZ, 0x1f, R0 ;  /* 0x0000001fff077819 */ /* 0x000fc60000011400 */
[----:B------:R2:W-:Y:S04]  /*10f30*/  @!P0 ST.E [R4.64], R58 ;  /* 0x0000003a04008985 */ /* 0x0005e8000c101906 */
[----:B------:R2:W3:Y:S04]  /*10f40*/  LDS.128 R24, [R247+0x880] ;  /* 0x00088000f7187984 */ /* 0x0004e80000000c00 */
[----:B------:R2:W4:Y:S04]  /*10f50*/  LDS.128 R32, [R247+0x1080] ;  /* 0x00108000f7207984 */ /* 0x0005280000000c00 */
[----:B------:R2:W1:Y:S04]  /*10f60*/  LDS.128 R40, [R247+0x1880] ;  /* 0x00188000f7287984 */ /* 0x0004680000000c00 */
[----:B------:R2:W1:Y:S04]  /*10f70*/  LDS.128 R48, [R247+0x2080] ;  /* 0x00208000f7307984 */ /* 0x0004680000000c00 */
[----:B------:R2:W1:Y:S04]  /*10f80*/  LDS.128 R56, [R247+0x2880] ;  /* 0x00288000f7387984 */ /* 0x0004680000000c00 */
        /* <DEDUP_REMOVED lines=8> */
[----:B------:R2:W2:Y:S01]  /*11010*/  LDS.128 R72, [R247+0x7880] ;  /* 0x00788000f7487984 */ /* 0x0004a20000000c00 */
[----:B------:R-:W-:Y:S01]  /*11020*/  MOV R2, R6 ;  /* 0x0000000600027202 */ /* 0x000fe20000000f00 */
[----:B------:R-:W-:-:S04]  /*11030*/  IMAD R6, R7, c[0x0][0x3d8], RZ ;  /* 0x0000f60007067a24 */ /* 0x000fc800078e02ff */
[C---:B------:R-:W-:Y:S02]  /*11040*/  IMAD R6, R0.reuse, c[0x0][0x3dc], R6 ;  /* 0x0000f70000067a24 */ /* 0x040fe400078e0206 */
[----:B------:R-:W-:-:S04]  /*11050*/  IMAD.WIDE.U32 R2, R0, c[0x0][0x3d8], R2 ;  /* 0x0000f60000027a25 */ /* 0x000fc800078e0002 */
[----:B------:R-:W-:Y:S01]  /*11060*/  IMAD.IADD R0, R3, 0x1, R6 ;  /* 0x0000000103007824 */ /* 0x000fe200078e0206 */
[----:B-1----:R-:W-:Y:S02]  /*11070*/  LEA R8, P0, R2, c[0x0][0x380], 0x1 ;  /* 0x0000e00002087a11 */ /* 0x002fe400078008ff */
[----:B------:R-:W-:Y:S02]  /*11080*/  IADD3 R6, R18, R19, RZ ;  /* 0x0000001312067210 */ /* 0x000fe40007ffe0ff */
[----:B------:R-:W-:Y:S02]  /*11090*/  LEA.HI.X R7, R2, c[0x0][0x384], R0, 0x1, P0 ;  /* 0x0000e10002077a11 */ /* 0x000fe400000f0c00 */
[----:B------:R-:W-:Y:S01]  /*110a0*/  ISETP.GE.AND P0, PT, R6, UR4, PT ;  /* 0x0000000406007c0c */ /* 0x000fe2000bf06270 */
[----:B------:R1:W1:Y:S04]  /*110b0*/  SHFL.IDX PT, R0, R8, RZ, 0x181f ;  /* 0x00181fff08007589 */ /* 0x00026800000e0000 */
[----:B------:R1:W1:Y:S08]  /*110c0*/  SHFL.IDX PT, R3, R7, RZ, 0x181f ;  /* 0x00181fff07037589 */ /* 0x00027000000e0000 */
[----:B------:R-:W-:Y:S05]  /*110d0*/  @P0 BRA `(.L_x_1677) ;  /* 0x000000a000000947 */ /* 0x000fea0003800000 */
[----:B---34-:R-:W3:Y:S01]  /*110e0*/  LDS.128 R16, [R247+0x80] ;  /* 0x00008000f7107984 */ /* 0x018ee20000000c00 */
[----:B------:R-:W-:-:S02]  /*110f0*/  ISETP.GE.AND P3, PT, R250, c[0x0][0x3c8], PT ;  /* 0x0000f200fa007a0c */ /* 0x000fc40003f66270 */
[----:B------:R-:W-:Y:S01]  /*11100*/  ISETP.GE.AND P2, PT, R251, c[0x0][0x3c8], PT ;  /* 0x0000f200fb007a0c */ /* 0x000fe20003f46270 */
[----:B------:R-:W4:Y:S10]  /*11110*/  LDS.128 R12, [R247+0x4080] ;  /* 0x00408000f70c7984 */ /* 0x000f340000000c00 */
[----:B-12---:R-:W-:-:S02]  /*11120*/  @!P3 LEA R4, P1, R250, R0, 0x1 ;  /* 0x00000000fa04b211 */ /* 0x006fc400078208ff */
[C---:B------:R-:W-:Y:S02]  /*11130*/  @!P2 LEA R2, P0, R251.reuse, R0, 0x1 ;  /* 0x00000000fb02a211 */ /* 0x040fe400078008ff */
[-C--:B------:R-:W-:Y:S02]  /*11140*/  @!P3 LEA.HI.X R5, R250, R3.reuse, R78, 0x1, P1 ;  /* 0x00000003fa05b211 */ /* 0x080fe400008f0c4e */
[----:B------:R-:W-:-:S03]  /*11150*/  @!P2 LEA.HI.X R3, R251, R3, R76, 0x1, P0 ;  /* 0x00000003fb03a211 */ /* 0x000fc600000f0c4c */
[----:B---3--:R1:W-:Y:S04]  /*11160*/  @!P3 ST.E.128 [R4.64], R16 ;  /* 0x000000100400b985 */ /* 0x0083e8000c101d06 */
[----:B----4-:R1:W-:Y:S02]  /*11170*/  @!P2 ST.E.128 [R2.64], R12 ;  /* 0x0000000c0200a985 */ /* 0x0103e4000c101d06 */
.L_x_1677:
[----:B---34-:R-:W-:Y:S05]  /*11180*/  BSYNC B0 ;  /* 0x0000000000007941 */ /* 0x018fea0003800000 */
.L_x_1676:
[----:B-1----:R-:W-:Y:S01]  /*11190*/  IADD3 R2, R6, 0x10, RZ ;  /* 0x0000001006027810 */ /* 0x002fe20007ffe0ff */
[----:B------:R1:W3:Y:S01]  /*111a0*/  SHFL.IDX PT, R3, R7, 0x1, 0x181f ;  /* 0x00381f0007037f89 */ /* 0x0002e200000e0000 */
[----:B------:R-:W-:Y:S02]  /*111b0*/  BSSY B0, `(.L_x_1678) ;  /* 0x000000c000007945 */ /* 0x000fe40003800000 */
[----:B------:R-:W-:Y:S01]  /*111c0*/  ISETP.GE.AND P0, PT, R2, UR4, PT ;  /* 0x0000000402007c0c */ /* 0x000fe2000bf06270 */
[----:B------:R1:W4:-:S12]  /*111d0*/  SHFL.IDX PT, R0, R8, 0x1, 0x181f ;  /* 0x00381f0008007f89 */ /* 0x00031800000e0000 */
        /* <DEDUP_REMOVED lines=9> */
.L_x_1679:
[----:B------:R-:W-:Y:S05]  /*11270*/  BSYNC B0 ;  /* 0x0000000000007941 */ /* 0x000fea0003800000 */
.L_x_1678:
        /* <DEDUP_REMOVED lines=14> */
.L_x_1681:
[----:B------:R-:W-:Y:S05]  /*11360*/  BSYNC B0 ;  /* 0x0000000000007941 */ /* 0x000fea0003800000 */
.L_x_1680:
[----:B---3--:R-:W-:Y:S01]  /*11370*/  IADD3 R2, R6, 0x30, RZ ;  /* 0x0000003006027810 */ /* 0x008fe20007ffe0ff */
[----:B------:R3:W1:Y:S01]  /*11380*/  SHFL.IDX PT, R3, R7, 0x3, 0x181f ;  /* 0x00781f0007037f89 */ /* 0x00066200000e0000 */
        /* <DEDUP_REMOVED lines=8> */
[-C--:B-1----:R-:W-:Y:S02]  /*11410*/  @!P1 LEA.HI.X R5, R250, R3.reuse, R78, 0x1, P3 ;  /* 0x00000003fa059211 */ /* 0x082fe400018f0c4e */
[----:B------:R-:W-:-:S03]  /*11420*/  @!P0 LEA.HI.X R3, R251, R3, R76, 0x1, P2 ;  /* 0x00000003fb038211 */ /* 0x000fc600010f0c4c */
[----:B------:R1:W-:Y:S04]  /*11430*/  @!P1 ST.E.128 [R4.64], R40 ;  /* 0x0000002804009985 */ /* 0x0003e8000c101d06 */
[----:B------:R1:W-:Y:S02]  /*11440*/  @!P0 ST.E.128 [R2.64], R36 ;  /* 0x0000002402008985 */ /* 0x0003e4000c101d06 */
.L_x_1683:
[----:B------:R-:W-:Y:S05]  /*11450*/  BSYNC B0 ;  /* 0x0000000000007941 */ /* 0x000fea0003800000 */
.L_x_1682:
[----:B-1----:R-:W-:Y:S01]  /*11460*/  IADD3 R2, R6, 0x40, RZ ;  /* 0x0000004006027810 */ /* 0x002fe20007ffe0ff */
[----:B------:R1:W2:Y:S01]  /*11470*/  SHFL.IDX PT, R3, R7, 0x4, 0x181f ;  /* 0x00981f0007037f89 */ /* 0x0002a200000e0000 */
        /* <DEDUP_REMOVED lines=8> */
[-C--:B--2---:R-:W-:Y:S02]  /*11500*/  @!P1 LEA.HI.X R5, R250, R3.reuse, R78, 0x1, P3 ;  /* 0x00000003fa059211 */ /* 0x084fe400018f0c4e */
[----:B------:R-:W-:-:S03]  /*11510*/  @!P0 LEA.HI.X R3, R251, R3, R76, 0x1, P2 ;  /* 0x00000003fb038211 */ /* 0x000fc600010f0c4c */
[----:B------:R2:W-:Y:S04]  /*11520*/  @!P1 ST.E.128 [R4.64], R48 ;  /* 0x0000003004009985 */ /* 0x0005e8000c101d06 */
[----:B------:R2:W-:Y:S02]  /*11530*/  @!P0 ST.E.128 [R2.64], R44 ;  /* 0x0000002c02008985 */ /* 0x0005e4000c101d06 */
.L_x_1685:
[----:B------:R-:W-:Y:S05]  /*11540*/  BSYNC B0 ;  /* 0x0000000000007941 */ /* 0x000fea0003800000 */
.L_x_1684:
[----:B--2---:R-:W-:Y:S01]  /*11550*/  IADD3 R2, R6, 0x50, RZ ;  /* 0x0000005006027810 */ /* 0x004fe20007ffe0ff */
        /* <DEDUP_REMOVED lines=13> */
.L_x_1687:
[----:B------:R-:W-:Y:S05]  /*11630*/  BSYNC B0 ;  /* 0x0000000000007941 */ /* 0x000fea0003800000 */
.L_x_1686:
        /* <DEDUP_REMOVED lines=14> */
.L_x_1689:
[----:B------:R-:W-:Y:S05]  /*11720*/  BSYNC B0 ;  /* 0x0000000000007941 */ /* 0x000fea0003800000 */
.L_x_1688:
[----:B--2---:R-:W-:Y:S01]  /*11730*/  IADD3 R2, R6, 0x70, RZ ;  /* 0x0000007006027810 */ /* 0x004fe20007ffe0ff */
        /* <DEDUP_REMOVED lines=14> */
.L_x_1674:
        /* <DEDUP_REMOVED lines=13> */
[----:B-1----:R-:W-:-:S03]  /*118f0*/  IADD3 R6, R13, R3, RZ ;  /* 0x000000030d067210 */ /* 0x002fc60007ffe0ff */
        /* <DEDUP_REMOVED lines=28> */
.L_x_1692:
[----:B------:R-:W-:Y:S05]  /*11ac0*/  BSYNC B0 ;  /* 0x0000000000007941 */ /* 0x000fea0003800000 */
.L_x_1691:
[----:B------:R-:W2:Y:S01]  /*11ad0*/  LDL R2, [R1+0x10] ;  /* 0x0000100001027983 */ /* 0x000ea20000100800 */
[----:B-1----:R-:W-:Y:S01]  /*11ae0*/  MOV R0, c[0x0][0x4e8] ;  /* 0x00013a0000007a02 */ /* 0x002fe20000000f00 */
[----:B------:R-:W-:-:S03]  /*11af0*/  IMAD R6, R10, c[0x0][0x3f0], RZ ;  /* 0x0000fc000a067a24 */ /* 0x000fc600078e02ff */
[----:B------:R-:W-:Y:S01]  /*11b00*/  ISETP.NE.AND P0, PT, R0, 0x1, PT ;  /* 0x000000010000780c */ /* 0x000fe20003f05270 */
[----:B------:R-:W-:Y:S02]  /*11b10*/  IMAD R0, R9, c[0x0][0x3e8], RZ ;  /* 0x0000fa0009007a24 */ /* 0x000fe400078e02ff */
[----:B------:R-:W-:Y:S02]  /*11b20*/  IMAD R8, R11, c[0x0][0x3f4], R6 ;  /* 0x0000fd000b087a24 */ /* 0x000fe400078e0206 */
[----:B------:R-:W-:Y:S01]  /*11b30*/  IMAD R5, R12, c[0x0][0x3ec], R0 ;  /* 0x0000fb000c057a24 */ /* 0x000fe200078e0200 */
[----:B--2---:R-:W-:Y:S01]  /*11b40*/  IADD3 R4, R2, R13, RZ ;  /* 0x0000000d02047210 */ /* 0x004fe20007ffe0ff */
        /* <DEDUP_REMOVED lines=22> */
[----:B------:R1:W2:Y:S02]  /*11cb0*/  SHFL.IDX PT, R9, R7, RZ, 0x181f ;  /* 0x00181fff07097589 */ /* 0x0002a400000e0000 */
.L_x_1751:
[----:B------:R-:W-:Y:S05]  /*11cc0*/  BRA.DIV ~URZ, `(.L_x_1694) ;  /* 0x000049327f007947 */ /* 0x000fea000b800000 */
[----:B------:R3:W4:Y:S02]  /*11cd0*/  SHFL.IDX PT, R0, R8, RZ, 0x181f ;  /* 0x00181fff08007589 */ /* 0x00072400000e0000 */
.L_x_1752:
[----:B------:R-:W5:Y:S04]  /*11ce0*/  LDL.LU R3, [R1+0x44] ;  /* 0x0000440001037983 */ /* 0x000f680000300800 */
[----:B------:R-:W1:Y:S01]  /*11cf0*/  S2R R4, SR_TID.X ;  /* 0x0000000000047919 */ /* 0x000e620000002100 */
[----:B------:R-:W-:-:S04]  /*11d00*/  IMAD.MOV.U32 R10, RZ, RZ, c[0x0][0x4e8] ;  /* 0x00013a00ff0a7624 */ /* 0x000fc800078e00ff */
[----:B------:R-:W-:Y:S01]  /*11d10*/  IMAD R10, R10, c[0x0][0x388], RZ ;  /* 0x0000e2000a0a7a24 */ /* 0x000fe200078e02ff */
[----:B-1----:R-:W-:-:S04]  /*11d20*/  SHF.R.S32.HI R2, RZ, 0x1f, R4 ;  /* 0x0000001fff027819 */ /* 0x002fc80000011404 */
        /* <DEDUP_REMOVED lines=10> */
[CC--:B----4-:R-:W-:Y:S02]  /*11dd0*/  @!P1 LEA R4, P3, R250.reuse, R0.reuse, 0x1 ;  /* 0x00000000fa049211 */ /* 0x0d0fe400078608ff */
[C---:B------:R-:W-:Y:S02]  /*11de0*/  @!P0 LEA R2, P2, R251.reuse, R0, 0x1 ;  /* 0x00000000fb028211 */ /* 0x040fe400078408ff */
[-C--:B--2---:R-:W-:Y:S02]  /*11df0*/  @!P1 LEA.HI.X R5, R250, R9.reuse, R12, 0x1, P3 ;  /* 0x00000009fa059211 */ /* 0x084fe400018f0c0c */
[----:B------:R-:W-:-:S03]  /*11e00*/  @!P0 LEA.HI.X R3, R251, R9, R11, 0x1, P2 ;  /* 0x00000009fb038211 */ /* 0x000fc600010f0c0b */
[----:B------:R1:W-:Y:S04]  /*11e10*/  @!P1 ST.E.128 [R4.64], RZ ;  /* 0x000000ff04009985 */ /* 0x0003e8000c101d06 */
[----:B------:R1:W-:Y:S02]  /*11e20*/  @!P0 ST.E.128 [R2.64], RZ ;  /* 0x000000ff02008985 */ /* 0x0003e4000c101d06 */
.L_x_1696:
[----:B------:R-:W-:Y:S05]  /*11e30*/  BSYNC B0 ;  /* 0x0000000000007941 */ /* 0x000fea0003800000 */
.L_x_1695:
[----:B------:R-:W-:Y:S05]  /*11e40*/  BRA.DIV ~URZ, `(.L_x_1697) ;  /* 0x000048227f007947 */ /* 0x000fea000b800000 */
[----:B--2---:R2:W1:Y:S04]  /*11e50*/  SHFL.IDX PT, R9, R7, 0x1, 0x181f ;  /* 0x00381f0007097f89 */ /* 0x00446800000e0000 */
[----:B----4-:R2:W4:Y:S02]  /*11e60*/  SHFL.IDX PT, R0, R8, 0x1, 0x181f ;  /* 0x00381f0008007f89 */ /* 0x01052400000e0000 */
.L_x_1753:
[----:B-1----:R-:W-:Y:S01]  /*11e70*/  IADD3 R2, R6, 0x10, RZ ;  /* 0x0000001006027810 */ /* 0x002fe20007ffe0ff */
[----:B------:R-:W-:Y:S03]  /*11e80*/  BSSY B0, `(.L_x_1698) ;  /* 0x000000d000007945 */ /* 0x000fe60003800000 */
        /* <DEDUP_REMOVED lines=8> */
[-C--:B------:R-:W-:Y:S02]  /*11f10*/  @!P1 LEA.HI.X R5, R250, R9.reuse, R12, 0x1, P3 ;  /* 0x00000009fa059211 */ /* 0x080fe400018f0c0c */
[----:B------:R-:W-:-:S03]  /*11f20*/  @!P0 LEA.HI.X R3, R251, R9, R11, 0x1, P2 ;  /* 0x00000009fb038211 */ /* 0x000fc600010f0c0b */
[----:B------:R1:W-:Y:S04]  /*11f30*/  @!P1 ST.E.128 [R4.64], RZ ;  /* 0x000000ff04009985 */ /* 0x0003e8000c101d06 */
[----:B------:R1:W-:Y:S02]  /*11f40*/  @!P0 ST.E.128 [R2.64], RZ ;  /* 0x000000ff02008985 */ /* 0x0003e4000c101d06 */
.L_x_1699:
[----:B------:R-:W-:Y:S05]  /*11f50*/  BSYNC B0 ;  /* 0x0000000000007941 */ /* 0x000fea0003800000 */
.L_x_1698:
[----:B------:R-:W-:Y:S05]  /*11f60*/  BRA.DIV ~URZ, `(.L_x_1700) ;  /* 0x000047d27f007947 */ /* 0x000fea000b800000 */
[----:B------:R1:W2:Y:S02]  /*11f70*/  SHFL.IDX PT, R9, R7, 0x2, 0x181f ;  /* 0x00581f0007097f89 */ /* 0x0002a400000e0000 */
.L_x_1754:
[----:B------:R-:W-:Y:S05]  /*11f80*/  BRA.DIV ~URZ, `(.L_x_1701) ;  /* 0x000048227f007947 */ /* 0x000fea000b800000 */
[----:B----4-:R4:W1:Y:S02]  /*11f90*/  SHFL.IDX PT, R0, R8, 0x2, 0x181f ;  /* 0x00581f0008007f89 */ /* 0x01086400000e0000 */
.L_x_1755:
        /* <DEDUP_REMOVED lines=8> */
[CC--:B------:R-:W-:Y:S02]  /*12020*/  @!P1 LEA R4, P3, R250.reuse, R0.reuse, 0x1 ;  /* 0x00000000fa049211 */ /* 0x0c0fe400078608ff */
[C---:B------:R-:W-:Y:S02]  /*12030*/  @!P0 LEA R2, P2, R251.reuse, R0, 0x1 ;  /* 0x00000000fb028211 */ /* 0x040fe400078408ff */
[-C--:B--2---:R-:W-:Y:S02]  /*12040*/  @!P1 LEA.HI.X R5, R250, R9.reuse, R12, 0x1, P3 ;  /* 0x00000009fa059211 */ /* 0x084fe400018f0c0c */
[----:B------:R-:W-:-:S03]  /*12050*/  @!P0 LEA.HI.X R3, R251, R9, R11, 0x1, P2 ;  /* 0x00000009fb038211 */ /* 0x000fc600010f0c0b */
[----:B------:R1:W-:Y:S04]  /*12060*/  @!P1 ST.E.128 [R4.64], RZ ;  /* 0x000000ff04009985 */ /* 0x0003e8000c101d06 */
[----:B------:R1:W-:Y:S02]  /*12070*/  @!P0 ST.E.128 [R2.64], RZ ;  /* 0x000000ff02008985 */ /* 0x0003e4000c101d06 */
.L_x_1703:
[----:B------:R-:W-:Y:S05]  /*12080*/  BSYNC B0 ;  /* 0x0000000000007941 */ /* 0x000fea0003800000 */
.L_x_1702:
[----:B------:R-:W-:Y:S05]  /*12090*/  BRA.DIV ~URZ, `(.L_x_1704) ;  /* 0x000047827f007947 */ /* 0x000fea000b800000 */
[----:B--2---:R2:W1:Y:S04]  /*120a0*/  SHFL.IDX PT, R9, R7, 0x3, 0x181f ;  /* 0x00781f0007097f89 */ /* 0x00446800000e0000 */
[----:B------:R2:W3:Y:S02]  /*120b0*/  SHFL.IDX PT, R0, R8, 0x3, 0x181f ;  /* 0x00781f0008007f89 */ /* 0x0004e400000e0000 */
.L_x_1756:
        /* <DEDUP_REMOVED lines=10> */
[-C--:B------:R-:W-:Y:S02]  /*12160*/  @!P1 LEA.HI.X R5, R250, R9.reuse, R12, 0x1, P3 ;  /* 0x00000009fa059211 */ /* 0x080fe400018f0c0c */
[----:B------:R-:W-:-:S03]  /*12170*/  @!P0 LEA.HI.X R3, R251, R9, R11, 0x1, P2 ;  /* 0x00000009fb038211 */ /* 0x000fc600010f0c0b */
[----:B------:R1:W-:Y:S04]  /*12180*/  @!P1 ST.E.128 [R4.64], RZ ;  /* 0x000000ff04009985 */ /* 0x0003e8000c101d06 */
[----:B------:R1:W-:Y:S02]  /*12190*/  @!P0 ST.E.128 [R2.64], RZ ;  /* 0x000000ff02008985 */ /* 0x0003e4000c101d06 */
.L_x_1706:
[----:B------:R-:W-:Y:S05]  /*121a0*/  BSYNC B0 ;  /* 0x0000000000007941 */ /* 0x000fea0003800000 */
.L_x_1705:
[----:B------:R-:W-:Y:S05]  /*121b0*/  BRA.DIV ~URZ, `(.L_x_1707) ;  /* 0x000047327f007947 */ /* 0x000fea000b800000 */
[----:B------:R1:W2:Y:S02]  /*121c0*/  SHFL.IDX PT, R9, R7, 0x4, 0x181f ;  /* 0x00981f0007097f89 */ /* 0x0002a400000e0000 */
.L_x_1757:
[----:B------:R-:W-:Y:S05]  /*121d0*/  BRA.DIV ~URZ, `(.L_x_1708) ;  /* 0x000047827f007947 */ /* 0x000fea000b800000 */
[----:B---3--:R3:W1:Y:S02]  /*121e0*/  SHFL.IDX PT, R0, R8, 0x4, 0x181f ;  /* 0x00981f0008007f89 */ /* 0x00866400000e0000 */
.L_x_1758:
        /* <DEDUP_REMOVED lines=14> */
.L_x_1710:
[----:B------:R-:W-:Y:S05]  /*122d0*/  BSYNC B0 ;  /* 0x0000000000007941 */ /* 0x000fea0003800000 */
.L_x_1709:
[----:B------:R-:W-:Y:S05]  /*122e0*/  BRA.DIV ~URZ, `(.L_x_1711) ;  /* 0x000046e27f007947 */ /* 0x000fea000b800000 */
[----:B--2---:R2:W1:Y:S04]  /*122f0*/  SHFL.IDX PT, R9, R7, 0x5, 0x181f ;  /* 0x00b81f0007097f89 */ /* 0x00446800000e0000 */
[----:B------:R2:W3:Y:S02]  /*12300*/  SHFL.IDX PT, R0, R8, 0x5, 0x181f ;  /* 0x00b81f0008007f89 */ /* 0x0004e400000e0000 */
.L_x_1759:
        /* <DEDUP_REMOVED lines=14> */
.L_x_1713:
[----:B------:R-:W-:Y:S05]  /*123f0*/  BSYNC B0 ;  /* 0x0000000000007941 */ /* 0x000fea0003800000 */
.L_x_1712:
[----:B------:R-:W-:Y:S05]  /*12400*/  BRA.DIV ~URZ, `(.L_x_1714) ;  /* 0x000046927f007947 */ /* 0x000fea000b800000 */
[----:B------:R1:W2:Y:S02]  /*12410*/  SHFL.IDX PT, R9, R7, 0x6, 0x181f ;  /* 0x00d81f0007097f89 */ /* 0x0002a400000e0000 */
.L_x_1760:
[----:B------:R-:W-:Y:S05]  /*12420*/  BRA.DIV ~URZ, `(.L_x_1715) ;  /* 0x000046e27f007947 */ /* 0x000fea000b800000 */
[----:B---3--:R3:W1:Y:S02]  /*12430*/  SHFL.IDX PT, R0, R8, 0x6, 0x181f ;  /* 0x00d81f0008007f89 */ /* 0x00866400000e0000 */
.L_x_1761:
        /* <DEDUP_REMOVED lines=14> */
.L_x_1717:
[----:B------:R-:W-:Y:S05]  /*12520*/  BSYNC B0 ;  /* 0x0000000000007941 */ /* 0x000fea0003800000 */
.L_x_1716:
[----:B------:R-:W-:Y:S05]  /*12530*/  BRA.DIV ~URZ, `(.L_x_1718) ;  /* 0x000046427f007947 */ /* 0x000fea000b800000 */
[----:B--2---:R-:W2:Y:S04]  /*12540*/  SHFL.IDX PT, R7, R7, 0x7, 0x181f ;  /* 0x00f81f0007077f89 */ /* 0x004ea800000e0000 */
[----:B------:R1:W3:Y:S02]  /*12550*/  SHFL.IDX PT, R0, R8, 0x7, 0x181f ;  /* 0x00f81f0008007f89 */ /* 0x0002e400000e0000 */
.L_x_1762:
[----:B------:R-:W-:-:S04]  /*12560*/  IADD3 R6, R6, 0x70, RZ ;  /* 0x0000007006067810 */ /* 0x000fc80007ffe0ff */
[----:B------:R-:W-:-:S13]  /*12570*/  ISETP.GE.AND P0, PT, R6, R10, PT ;  /* 0x0000000a0600720c */ /* 0x000fda0003f06270 */
[----:B------:R-:W-:Y:S05]  /*12580*/  @P0 BRA `(.L_x_1690) ;  /* 0x000000a000000947 */ /* 0x000fea0003800000 */
[----:B------:R-:W-:Y:S02]  /*12590*/  ISETP.GE.AND P1, PT, R250, c[0x0][0x3c8], PT ;  /* 0x0000f200fa007a0c */ /* 0x000fe40003f26270 */
[----:B------:R-:W-:Y:S02]  /*125a0*/  ISETP.GE.AND P0, PT, R251, c[0x0][0x3c8], PT ;  /* 0x0000f200fb007a0c */ /* 0x000fe40003f06270 */
[----:B------:R-:W-:Y:S02]  /*125b0*/  SHF.R.S32.HI R9, RZ, 0x1f, R250 ;  /* 0x0000001fff097819 */ /* 0x000fe400000114fa */
[----:B-1-34-:R-:W-:-:S07]  /*125c0*/  SHF.R.S32.HI R8, RZ, 0x1f, R251 ;  /* 0x0000001fff087819 */ /* 0x01afce00000114fb */
[CC--:B------:R-:W-:Y:S02]  /*125d0*/  @!P1 LEA R4, P3, R250.reuse, R0.reuse, 0x1 ;  /* 0x00000000fa049211 */ /* 0x0c0fe400078608ff */
[C---:B------:R-:W-:Y:S02]  /*125e0*/  @!P0 LEA R2, P2, R251.reuse, R0, 0x1 ;  /* 0x00000000fb028211 */ /* 0x040fe400078408ff */
[-C--:B--2---:R-:W-:Y:S02]  /*125f0*/  @!P1 LEA.HI.X R5, R250, R7.reuse, R9, 0x1, P3 ;  /* 0x00000007fa059211 */ /* 0x084fe400018f0c09 */
[----:B------:R-:W-:-:S03]  /*12600*/  @!P0 LEA.HI.X R3, R251, R7, R8, 0x1, P2 ;  /* 0x00000007fb038211 */ /* 0x000fc600010f0c08 */
[----:B------:R1:W-:Y:S04]  /*12610*/  @!P1 ST.E.128 [R4.64], RZ ;  /* 0x000000ff04009985 */ /* 0x0003e8000c101d06 */
[----:B------:R1:W-:Y:S02]  /*12620*/  @!P0 ST.E.128 [R2.64], RZ ;  /* 0x000000ff02008985 */ /* 0x0003e4000c101d06 */
.L_x_1690:
[----:B------:R-:W-:Y:S05]  /*12630*/  BSYNC B1 ;  /* 0x0000000000017941 */ /* 0x000fea0003800000 */
.L_x_1673:
[----:B---34-:R-:W3:Y:S02]  /*12640*/  LDL R0, [R1+0x7c] ;  /* 0x00007c0001007983 */ /* 0x018ee40000100800 */
[----:B---3--:R-:W-:-:S13]  /*12650*/  ISETP.NE.AND P0, PT, R0, RZ, PT ;  /* 0x000000ff0000720c */ /* 0x008fda0003f05270 */
[----:B------:R-:W-:Y:S01]  /*12660*/  @P0 WARPSYNC 0xffffffff ;  /* 0xffffffff00000948 */ /* 0x000fe20003800000 */
[----:B------:R-:W-:Y:S06]  /*12670*/  @P0 BAR.SYNC.DEFER_BLOCKING 0x5, 0x80 ;  /* 0x0142000000000b1d */ /* 0x000fec0000010000 */
[----:B------:R-:W3:Y:S04]  /*12680*/  @P0 LDS R0, [0x10100] ;  /* 0x01010000ff000984 */ /* 0x000ee80000000800 */
[----:B---3--:R3:W-:Y:S04]  /*12690*/  @P0 STL [R1+0x58], R0 ;  /* 0x0000580001000387 */ /* 0x0087e80000100800 */
[----:B------:R-:W-:Y:S06]  /*126a0*/  @P0 BAR.ARV 0x4, 0x80 ;  /* 0x0102000000000b1d */ /* 0x000fec0000002000 */
[----:B------:R-:W-:Y:S05]  /*126b0*/  @P0 BRA `(.L_x_1719) ;  /* 0x0000007000000947 */ /* 0x000fea0003800000 */
[----:B------:R-:W-:Y:S05]  /*126c0*/  BRA.DIV ~URZ, `(.L_x_1720) ;  /* 0x000045827f007947 */ /* 0x000fea000b800000 */
[----:B---3--:R3:W4:Y:S02]  /*126d0*/  SHFL.IDX PT, R0, R77, RZ, 0x1f ;  /* 0x00001fff4d007589 */ /* 0x00872400000e0000 */
.L_x_1763:
[----:B------:R-:W-:Y:S01]  /*126e0*/  WARPSYNC 0xffffffff ;  /* 0xffffffff00007948 */ /* 0x000fe20003800000 */
[----:B------:R-:W-:Y:S06]  /*126f0*/  BAR.SYNC.DEFER_BLOCKING 0x4, 0x80 ;  /* 0x0102000000007b1d */ /* 0x000fec0000010000 */
[----:B----4-:R4:W-:Y:S04]  /*12700*/  STL [R1+0x58], R0 ;  /* 0x0000580001007387 */ /* 0x0109e80000100800 */
[----:B------:R4:W-:Y:S04]  /*12710*/  @!P4 STS [0x10100], R77 ;  /* 0x0101004dff00c388 */ /* 0x0009e80000000800 */
[----:B------:R-:W-:Y:S06]  /*12720*/  BAR.ARV 0x5, 0x80 ;  /* 0x0142000000007b1d */ /* 0x000fec0000002000 */
.L_x_1719:
[----:B---34-:R-:W3:Y:S02]  /*12730*/  LDL R0, [R1+0x58] ;  /* 0x0000580001007983 */ /* 0x018ee40000100800 */
[----:B---3--:R-:W-:-:S13]  /*12740*/  ISETP.GE.AND P0, PT, R0, c[0x0][0x538], PT ;  /* 0x00014e0000007a0c */ /* 0x008fda0003f06270 */
[----:B-12---:R-:W-:Y:S01]  /*12750*/  @P0 CALL.REL.NOINC `(.L_x_1721) ;  /* 0x0000001000000944 */ /* 0x006fe20003c00000 */
[----:B------:R-:W-:Y:S05]  /*12760*/  BRA `(.L_x_1722) ;  /* 0xfffee14000007947 */ /* 0x000fea000383ffff */
.L_x_1721:
[----:B------:R-:W-:Y:S05]  /*12770*/  EXIT ;  /* 0x000000000000794d */ /* 0x000fea0003800000 */
.L_x_1617:
[----:B------:R-:W-:Y:S01]  /*12780*/  IMAD.MOV.U32 R143, RZ, RZ, R7 ;  /* 0x000000ffff8f7224 */ /* 0x000fe200078e0007 */
[----:B------:R-:W-:Y:S01]  /*12790*/  MOV R252, RZ ;  /* 0x000000ff00fc7202 */ /* 0x000fe20000000f00 */
[----:B------:R-:W-:Y:S01]  /*127a0*/  IMAD.MOV.U32 R3, RZ, RZ, 0x181f ;  /* 0x0000181fff037424 */ /* 0x000fe200078e00ff */
[----:B------:R-:W-:Y:S02]  /*127b0*/  MOV R2, 0x127d0 ;  /* 0x000127d000027802 */ /* 0x000fe40000000f00 */
[----:B-----5:R-:W-:Y:S05]  /*127c0*/  CALL.REL.NOINC `($__internal_5_$__cuda_sm70_shflsync_idx_p) ;  /* 0x0000455000007944 */ /* 0x020fea0003c00000 */
[----:B------:R-:W-:Y:S01]  /*127d0*/  MOV R9, R143 ;  /* 0x0000008f00097202 */ /* 0x000fe20000000f00 */
[----:B-1---5:R-:W-:Y:S05]  /*127e0*/  BRA `(.L_x_1723) ;  /* 0xfffeed5000007947 */ /* 0x022fea000383ffff */
.L_x_1618:
[----:B------:R-:W-:Y:S01]  /*127f0*/  IMAD.MOV.U32 R143, RZ, RZ, R8 ;  /* 0x000000ffff8f7224 */ /* 0x000fe200078e0008 */
[----:B------:R-:W-:Y:S01]  /*12800*/  MOV R252, RZ ;  /* 0x000000ff00fc7202 */ /* 0x000fe20000000f00 */
[----:B------:R-:W-:Y:S01]  /*12810*/  IMAD.MOV.U32 R3, RZ, RZ, 0x181f ;  /* 0x0000181fff037424 */ /* 0x000fe200078e00ff */
[----:B------:R-:W-:Y:S02]  /*12820*/  MOV R2, 0x12840 ;  /* 0x0001284000027802 */ /* 0x000fe40000000f00 */
[----:B-12--5:R-:W-:Y:S05]  /*12830*/  CALL.REL.NOINC `($__internal_5_$__cuda_sm70_shflsync_idx_p) ;  /* 0x000044e000007944 */ /* 0x026fea0003c00000 */
[----:B-----5:R-:W-:Y:S01]  /*12840*/  MOV R0, R143 ;  /* 0x0000008f00007202 */ /* 0x020fe20000000f00 */
[----:B-1----:R-:W-:Y:S05]  /*12850*/  BRA `(.L_x_1724) ;  /* 0xfffeed0000007947 */ /* 0x002fea000383ffff */
.L_x_1621:
[----:B------:R-:W-:Y:S01]  /*12860*/  IMAD.MOV.U32 R143, RZ, RZ, R7 ;  /* 0x000000ffff8f7224 */ /* 0x000fe200078e0007 */
[----:B------:R-:W-:Y:S01]  /*12870*/  MOV R252, 0x1 ;  /* 0x0000000100fc7802 */ /* 0x000fe20000000f00 */
[----:B-1----:R-:W-:Y:S01]  /*12880*/  IMAD.MOV.U32 R3, RZ, RZ, 0x181f ;  /* 0x0000181fff037424 */ /* 0x002fe200078e00ff */
[----:B------:R-:W-:-:S02]  /*12890*/  MOV R2, 0x128b0 ;  /* 0x000128b000027802 */ /* 0x000fc40000000f00 */
[----:B--2-45:R-:W-:Y:S05]  /*128a0*/  CALL.REL.NOINC `($__internal_5_$__cuda_sm70_shflsync_idx_p) ;  /* 0x0000447000007944 */ /* 0x034fea0003c00000 */
[----:B------:R-:W-:Y:S01]  /*128b0*/  IMAD.MOV.U32 R9, RZ, RZ, R143 ;  /* 0x000000ffff097224 */ /* 0x000fe200078e008f */
[----:B------:R-:W-:Y:S01]  /*128c0*/  MOV R252, 0x1 ;  /* 0x0000000100fc7802 */ /* 0x000fe20000000f00 */
[----:B------:R-:W-:Y:S01]  /*128d0*/  IMAD.MOV.U32 R143, RZ, RZ, R8 ;  /* 0x000000ffff8f7224 */ /* 0x000fe200078e0008 */
[----:B------:R-:W-:-:S02]  /*128e0*/  MOV R3, 0x181f ;  /* 0x0000181f00037802 */ /* 0x000fc40000000f00 */
[----:B------:R-:W-:Y:S02]  /*128f0*/  MOV R2, 0x12910 ;  /* 0x0001291000027802 */ /* 0x000fe40000000f00 */
[----:B-1---5:R-:W-:Y:S05]  /*12900*/  CALL.REL.NOINC `($__internal_5_$__cuda_sm70_shflsync_idx_p) ;  /* 0x0000441000007944 */ /* 0x022fea0003c00000 */
[----:B-----5:R-:W-:Y:S01]  /*12910*/  MOV R0, R143 ;  /* 0x0000008f00007202 */ /* 0x020fe20000000f00 */
[----:B-1----:R-:W-:Y:S05]  /*12920*/  BRA `(.L_x_1725) ;  /* 0xfffeedd000007947 */ /* 0x002fea000383ffff */
.L_x_1624:
[----:B------:R-:W-:Y:S01]  /*12930*/  IMAD.MOV.U32 R143, RZ, RZ, R7 ;  /* 0x000000ffff8f7224 */ /* 0x000fe200078e0007 */
[----:B------:R-:W-:Y:S01]  /*12940*/  MOV R252, 0x2 ;  /* 0x0000000200fc7802 */ /* 0x000fe20000000f00 */
[----:B-1----:R-:W-:Y:S01]  /*12950*/  IMAD.MOV.U32 R3, RZ, RZ, 0x181f ;  /* 0x0000181fff037424 */ /* 0x002fe200078e00ff */
[----:B------:R-:W-:Y:S02]  /*12960*/  MOV R2, 0x12980 ;  /* 0x0001298000027802 */ /* 0x000fe40000000f00 */
[----:B--2345:R-:W-:Y:S05]  /*12970*/  CALL.REL.NOINC `($__internal_5_$__cuda_sm70_shflsync_idx_p) ;  /* 0x000043a000007944 */ /* 0x03cfea0003c00000 */
[----:B------:R-:W-:Y:S01]  /*12980*/  MOV R9, R143 ;  /* 0x0000008f00097202 */ /* 0x000fe20000000f00 */
[----:B-1---5:R-:W-:Y:S05]  /*12990*/  BRA `(.L_x_1726) ;  /* 0xfffeee8000007947 */ /* 0x022fea000383ffff */
.L_x_1625:
[----:B------:R-:W-:Y:S01]  /*129a0*/  IMAD.MOV.U32 R143, RZ, RZ, R8 ;  /* 0x000000ffff8f7224 */ /* 0x000fe200078e0008 */
[----:B------:R-:W-:Y:S01]  /*129b0*/  MOV R252, 0x2 ;  /* 0x0000000200fc7802 */ /* 0x000fe20000000f00 */
[----:B-1----:R-:W-:Y:S01]  /*129c0*/  IMAD.MOV.U32 R3, RZ, RZ, 0x181f ;  /* 0x0000181fff037424 */ /* 0x002fe200078e00ff */
[----:B------:R-:W-:Y:S02]  /*129d0*/  MOV R2, 0x129f0 ;  /* 0x000129f000027802 */ /* 0x000fe40000000f00 */
[----:B--2345:R-:W-:Y:S05]  /*129e0*/  CALL.REL.NOINC `($__internal_5_$__cuda_sm70_shflsync_idx_p) ;  /* 0x0000433000007944 */ /* 0x03cfea0003c00000 */
[----:B-----5:R-:W-:Y:S01]  /*129f0*/  MOV R0, R143 ;  /* 0x0000008f00007202 */ /* 0x020fe20000000f00 */
[----:B-1----:R-:W-:Y:S05]  /*12a00*/  BRA `(.L_x_1727) ;  /* 0xfffeee3000007947 */ /* 0x002fea000383ffff */
.L_x_1628:
[----:B------:R-:W-:Y:S01]  /*12a10*/  IMAD.MOV.U32 R143, RZ, RZ, R7 ;  /* 0x000000ffff8f7224 */ /* 0x000fe200078e0007 */
[----:B------:R-:W-:Y:S01]  /*12a20*/  MOV R252, 0x3 ;  /* 0x0000000300fc7802 */ /* 0x000fe20000000f00 */
[----:B-1----:R-:W-:Y:S01]  /*12a30*/  IMAD.MOV.U32 R3, RZ, RZ, 0x181f ;  /* 0x0000181fff037424 */ /* 0x002fe200078e00ff */
[----:B------:R-:W-:-:S02]  /*12a40*/  MOV R2, 0x12a60 ;  /* 0x00012a6000027802 */ /* 0x000fc40000000f00 */
[----:B--2345:R-:W-:Y:S05]  /*12a50*/  CALL.REL.NOINC `($__internal_5_$__cuda_sm70_shflsync_idx_p) ;  /* 0x000042c000007944 */ /* 0x03cfea0003c00000 */
        /* <DEDUP_REMOVED lines=8> */
.L_x_1631:
[----:B------:R-:W-:Y:S01]  /*12ae0*/  IMAD.MOV.U32 R143, RZ, RZ, R7 ;  /* 0x000000ffff8f7224 */ /* 0x000fe200078e0007 */
[----:B------:R-:W-:Y:S01]  /*12af0*/  MOV R252, 0x4 ;  /* 0x0000000400fc7802 */ /* 0x000fe20000000f00 */
[----:B-1----:R-:W-:Y:S01]  /*12b00*/  IMAD.MOV.U32 R3, RZ, RZ, 0x181f ;  /* 0x0000181fff037424 */ /* 0x002fe200078e00ff */
[----:B------:R-:W-:Y:S02]  /*12b10*/  MOV R2, 0x12b30 ;  /* 0x00012b3000027802 */ /* 0x000fe40000000f00 */
[----:B--2345:R-:W-:Y:S05]  /*12b20*/  CALL.REL.NOINC `($__internal_5_$__cuda_sm70_shflsync_idx_p) ;  /* 0x000041f000007944 */ /* 0x03cfea0003c00000 */
[----:B------:R-:W-:Y:S01]  /*12b30*/  MOV R9, R143 ;  /* 0x0000008f00097202 */ /* 0x000fe20000000f00 */
[----:B-1---5:R-:W-:Y:S05]  /*12b40*/  BRA `(.L_x_1729) ;  /* 0xfffeef4000007947 */ /* 0x022fea000383ffff */
.L_x_1632:
[----:B------:R-:W-:Y:S01]  /*12b50*/  IMAD.MOV.U32 R143, RZ, RZ, R8 ;  /* 0x000000ffff8f7224 */ /* 0x000fe200078e0008 */
[----:B------:R-:W-:Y:S01]  /*12b60*/  MOV R252, 0x4 ;  /* 0x0000000400fc7802 */ /* 0x000fe20000000f00 */
[----:B-1----:R-:W-:Y:S01]  /*12b70*/  IMAD.MOV.U32 R3, RZ, RZ, 0x181f ;  /* 0x0000181fff037424 */ /* 0x002fe200078e00ff */
[----:B------:R-:W-:Y:S02]  /*12b80*/  MOV R2, 0x12ba0 ;  /* 0x00012ba000027802 */ /* 0x000fe40000000f00 */
[----:B--2345:R-:W-:Y:S05]  /*12b90*/  CALL.REL.NOINC `($__internal_5_$__cuda_sm70_shflsync_idx_p) ;  /* 0x0000418000007944 */ /* 0x03cfea0003c00000 */
[----:B-----5:R-:W-:Y:S01]  /*12ba0*/  MOV R0, R143 ;  /* 0x0000008f00007202 */ /* 0x020fe20000000f00 */
[----:B-1----:R-:W-:Y:S05]  /*12bb0*/  BRA `(.L_x_1730) ;  /* 0xfffeeef000007947 */ /* 0x002fea000383ffff */
.L_x_1635:
        /* <DEDUP_REMOVED lines=13> */
.L_x_1638:
[----:B------:R-:W-:Y:S01]  /*12c90*/  IMAD.MOV.U32 R143, RZ, RZ, R7 ;  /* 0x000000ffff8f7224 */ /* 0x000fe200078e0007 */
[----:B------:R-:W-:Y:S01]  /*12ca0*/  MOV R252, 0x6 ;  /* 0x0000000600fc7802 */ /* 0x000fe20000000f00 */
[----:B-1----:R-:W-:Y:S01]  /*12cb0*/  IMAD.MOV.U32 R3, RZ, RZ, 0x181f ;  /* 0x0000181fff037424 */ /* 0x002fe200078e00ff */
[----:B------:R-:W-:Y:S02]  /*12cc0*/  MOV R2, 0x12ce0 ;  /* 0x00012ce000027802 */ /* 0x000fe40000000f00 */
[----:B--2345:R-:W-:Y:S05]  /*12cd0*/  CALL.REL.NOINC `($__internal_5_$__cuda_sm70_shflsync_idx_p) ;  /* 0x0000404000007944 */ /* 0x03cfea0003c00000 */
[----:B------:R-:W-:Y:S01]  /*12ce0*/  MOV R9, R143 ;  /* 0x0000008f00097202 */ /* 0x000fe20000000f00 */
[----:B-1---5:R-:W-:Y:S05]  /*12cf0*/  BRA `(.L_x_1732) ;  /* 0xfffef00000007947 */ /* 0x022fea000383ffff */
.L_x_1639:
[----:B------:R-:W-:Y:S01]  /*12d00*/  IMAD.MOV.U32 R143, RZ, RZ, R8 ;  /* 0x000000ffff8f7224 */ /* 0x000fe200078e0008 */
[----:B------:R-:W-:Y:S01]  /*12d10*/  MOV R252, 0x6 ;  /* 0x0000000600fc7802 */ /* 0x000fe20000000f00 */
[----:B-1----:R-:W-:Y:S01]  /*12d20*/  IMAD.MOV.U32 R3, RZ, RZ, 0x181f ;  /* 0x0000181fff037424 */ /* 0x002fe200078e00ff */
[----:B------:R-:W-:Y:S02]  /*12d30*/  MOV R2, 0x12d50 ;  /* 0x00012d5000027802 */ /* 0x000fe40000000f00 */
[----:B--2345:R-:W-:Y:S05]  /*12d40*/  CALL.REL.NOINC `($__internal_5_$__cuda_sm70_shflsync_idx_p) ;  /* 0x00003fd000007944 */ /* 0x03cfea0003c00000 */
[----:B-----5:R-:W-:Y:S01]  /*12d50*/  MOV R0, R143 ;  /* 0x0000008f00007202 */ /* 0x020fe20000000f00 */
[----:B-1----:R-:W-:Y:S05]  /*12d60*/  BRA `(.L_x_1733) ;  /* 0xfffeefb000007947 */ /* 0x002fea000383ffff */
.L_x_1642:
        /* <DEDUP_REMOVED lines=13> */
.L_x_1645:
[----:B------:R-:W-:Y:S01]  /*12e40*/  IMAD.MOV.U32 R143, RZ, RZ, R0 ;  /* 0x000000ffff8f7224 */ /* 0x000fe200078e0000 */
[----:B------:R-:W-:Y:S01]  /*12e50*/  MOV R252, RZ ;  /* 0x000000ff00fc7202 */ /* 0x000fe20000000f00 */
[----:B------:R-:W-:Y:S01]  /*12e60*/  IMAD.MOV.U32 R3, RZ, RZ, 0x181f ;  /* 0x0000181fff037424 */ /* 0x000fe200078e00ff */
[----:B------:R-:W-:Y:S02]  /*12e70*/  MOV R2, 0x12e90 ;  /* 0x00012e9000027802 */ /* 0x000fe40000000f00 */
[----:B------:R-:W-:Y:S05]  /*12e80*/  CALL.REL.NOINC `($__internal_5_$__cuda_sm70_shflsync_idx_p) ;  /* 0x00003e9000007944 */ /* 0x000fea0003c00000 */
[----:B------:R-:W-:Y:S01]  /*12e90*/  MOV R8, R143 ;  /* 0x0000008f00087202 */ /* 0x000fe20000000f00 */
[----:B-1---5:R-:W-:Y:S05]  /*12ea0*/  BRA `(.L_x_1735) ;  /* 0xffff095000007947 */ /* 0x022fea000383ffff */
.L_x_1646:
[----:B------:R-:W-:Y:S01]  /*12eb0*/  IMAD.MOV.U32 R143, RZ, RZ, R4 ;  /* 0x000000ffff8f7224 */ /* 0x000fe200078e0004 */
[----:B------:R-:W-:Y:S01]  /*12ec0*/  MOV R252, RZ ;  /* 0x000000ff00fc7202 */ /* 0x000fe20000000f00 */
[----:B------:R-:W-:Y:S01]  /*12ed0*/  IMAD.MOV.U32 R3, RZ, RZ, 0x181f ;  /* 0x0000181fff037424 */ /* 0x000fe200078e00ff */
[----:B------:R-:W-:Y:S02]  /*12ee0*/  MOV R2, 0x12f00 ;  /* 0x00012f0000027802 */ /* 0x000fe40000000f00 */
[----:B-12---:R-:W-:Y:S05]  /*12ef0*/  CALL.REL.NOINC `($__internal_5_$__cuda_sm70_shflsync_idx_p) ;  /* 0x00003e2000007944 */ /* 0x006fea0003c00000 */
[----:B------:R-:W-:Y:S01]  /*12f00*/  ISETP.GE.AND P2, PT, R250, c[0x0][0x1d4], PT ;  /* 0x00007500fa007a0c */ /* 0x000fe20003f46270 */
[----:B------:R-:W-:Y:S01]  /*12f10*/  IMAD.MOV.U32 R252, RZ, RZ, 0x1 ;  /* 0x00000001fffc7424 */ /* 0x000fe200078e00ff */
[----:B------:R-:W-:-:S02]  /*12f20*/  ISETP.GE.AND P0, PT, R251, c[0x0][0x1d4], PT ;  /* 0x00007500fb007a0c */ /* 0x000fc40003f06270 */
[C---:B------:R-:W-:Y:S02]  /*12f30*/  IADD3 R6, P6, R143.reuse, R67, RZ ;  /* 0x000000438f067210 */ /* 0x040fe40007fde0ff */
[----:B------:R-:W-:Y:S01]  /*12f40*/  IADD3 R2, P5, R143, R152, RZ ;  /* 0x000000988f027210 */ /* 0x000fe20007fbe0ff */
[----:B-----5:R-:W-:Y:S01]  /*12f50*/  IMAD.MOV.U32 R143, RZ, RZ, R0 ;  /* 0x000000ffff8f7224 */ /* 0x020fe200078e0000 */
        /* <DEDUP_REMOVED lines=8> */
[----:B--2---:R-:W-:Y:S01]  /*12fe0*/  SEL R6, RZ, 0x10, P2 ;  /* 0x00000010ff067807 */ /* 0x004fe20001000000 */
[----:B---3--:R-:W-:Y:S01]  /*12ff0*/  IMAD.MOV.U32 R3, RZ, RZ, 0x181f ;  /* 0x0000181fff037424 */ /* 0x008fe200078e00ff */
[----:B------:R-:W-:Y:S02]  /*13000*/  MOV R2, 0x13020 ;  /* 0x0001302000027802 */ /* 0x000fe40000000f00 */
[----:B-1----:R-:W-:Y:S05]  /*13010*/  CALL.REL.NOINC `($__internal_5_$__cuda_sm70_shflsync_idx_p) ;  /* 0x00003d0000007944 */ /* 0x002fea0003c00000 */
[----:B------:R-:W-:Y:S01]  /*13020*/  IMAD.MOV.U32 R7, RZ, RZ, R143 ;  /* 0x000000ffff077224 */ /* 0x000fe200078e008f */
[----:B------:R-:W-:Y:S01]  /*13030*/  MOV R252, 0x1 ;  /* 0x0000000100fc7802 */ /* 0x000fe20000000f00 */
[----:B------:R-:W-:Y:S01]  /*13040*/  IMAD.MOV.U32 R143, RZ, RZ, R4 ;  /* 0x000000ffff8f7224 */ /* 0x000fe200078e0004 */
[----:B------:R-:W-:-:S02]  /*13050*/  MOV R3, 0x181f ;  /* 0x0000181f00037802 */ /* 0x000fc40000000f00 */
[----:B------:R-:W-:Y:S02]  /*13060*/  MOV R2, 0x13080 ;  /* 0x0001308000027802 */ /* 0x000fe40000000f00 */
[----:B-1---5:R-:W-:Y:S05]  /*13070*/  CALL.REL.NOINC `($__internal_5_$__cuda_sm70_shflsync_idx_p) ;  /* 0x00003ca000007944 */ /* 0x022fea0003c00000 */
[----:B------:R-:W-:Y:S01]  /*13080*/  IADD3 R8, -R6, 0x10, RZ ;  /* 0x0000001006087810 */ /* 0x000fe20007ffe1ff */
[----:B------:R-:W-:Y:S01]  /*13090*/  IMAD.MOV.U32 R252, RZ, RZ, 0x2 ;  /* 0x00000002fffc7424 */ /* 0x000fe200078e00ff */
[----:B------:R-:W-:Y:S02]  /*130a0*/  IADD3 R2, -R5, 0x10, RZ ;  /* 0x0000001005027810 */ /* 0x000fe40007ffe1ff */
[----:B------:R-:W-:Y:S02]  /*130b0*/  LOP3.LUT R8, R8, 0xf, RZ, 0xc0, !PT ;  /* 0x0000000f08087812 */ /* 0x000fe400078ec0ff */
[----:B------:R-:W-:Y:S02]  /*130c0*/  ISETP.NE.U32.AND P6, PT, R6, RZ, PT ;  /* 0x000000ff0600720c */ /* 0x000fe40003fc5070 */
[----:B------:R-:W-:Y:S02]  /*130d0*/  IADD3 R8, P2, P0, R8, R143, R67 ;  /* 0x0000008f08087210 */ /* 0x000fe4000785e043 */
[----:B------:R-:W-:-:S02]  /*130e0*/  LOP3.LUT R2, R2, 0xf, RZ, 0xc0, !PT ;  /* 0x0000000f02027812 */ /* 0x000fc400078ec0ff */
[----:B------:R-:W-:Y:S02]  /*130f0*/  ISETP.NE.U32.AND P5, PT, R5, RZ, PT ;  /* 0x000000ff0500720c */ /* 0x000fe40003fa5070 */
[----:B------:R-:W-:Y:S02]  /*13100*/  IADD3.X R9, RZ, R7, R64, P2, P0 ;  /* 0x00000007ff097210 */ /* 0x000fe400017e0440 */
[----:B------:R-:W-:Y:S01]  /*13110*/  IADD3 R2, P2, P0, R2, R143, R152 ;  /* 0x0000008f02027210 */ /* 0x000fe2000785e098 */
[----:B-----5:R-:W-:Y:S02]  /*13120*/  IMAD.MOV.U32 R143, RZ, RZ, R0 ;  /* 0x000000ffff8f7224 */ /* 0x020fe400078e0000 */
[----:B------:R-:W-:Y:S01]  /*13130*/  @!PT LDS RZ, [RZ] ;  /* 0x00000000fffff984 */ /* 0x000fe20000000800 */
[----:B------:R-:W-:Y:S01]  /*13140*/  @!PT LDS RZ, [RZ] ;  /* 0x00000000fffff984 */ /* 0x000fe20000000800 */
[----:B------:R-:W-:Y:S01]  /*13150*/  @!PT LDS RZ, [RZ] ;  /* 0x00000000fffff984 */ /* 0x000fe20000000800 */
[----:B------:R2:W-:Y:S01]  /*13160*/  LDGSTS.E.BYPASS.LTC128B.128.ZFILL [R247+0x4900], [R8.64], P6 ;  /* 0x0490000008f77fae */ /* 0x0005e2000b141d46 */
[----:B------:R-:W-:-:S05]  /*13170*/  IADD3.X R3, RZ, R7, R65, P2, P0 ;  /* 0x00000007ff037210 */ /* 0x000fca00017e0441 */
[----:B------:R3:W-:Y:S02]  /*13180*/  LDGSTS.E.BYPASS.LTC128B.128.ZFILL [R247+0x6900], [R2.64], P5 ;  /* 0x0690000002f77fae */ /* 0x0007e4000a941d46 */
[----:B---3--:R-:W-:Y:S01]  /*13190*/  IMAD.MOV.U32 R3, RZ, RZ, 0x181f ;  /* 0x0000181fff037424 */ /* 0x008fe200078e00ff */
[----:B------:R-:W-:Y:S02]  /*131a0*/  MOV R2, 0x131c0 ;  /* 0x000131c000027802 */ /* 0x000fe40000000f00 */
[----:B-12---:R-:W-:Y:S05]  /*131b0*/  CALL.REL.NOINC `($__internal_5_$__cuda_sm70_shflsync_idx_p) ;  /* 0x00003b6000007944 */ /* 0x006fea0003c00000 */
[----:B------:R-:W-:Y:S01]  /*131c0*/  IMAD.MOV.U32 R7, RZ, RZ, R143 ;  /* 0x000000ffff077224 */ /* 0x000fe200078e008f */
[----:B------:R-:W-:Y:S01]  /*131d0*/  MOV R252, 0x2 ;  /* 0x0000000200fc7802 */ /* 0x000fe20000000f00 */
[----:B------:R-:W-:Y:S01]  /*131e0*/  IMAD.MOV.U32 R143, RZ, RZ, R4 ;  /* 0x000000ffff8f7224 */ /* 0x000fe200078e0004 */
[----:B------:R-:W-:Y:S02]  /*131f0*/  MOV R3, 0x181f ;  /* 0x0000181f00037802 */ /* 0x000fe40000000f00 */
[----:B------:R-:W-:Y:S02]  /*13200*/  MOV R2, 0x13220 ;  /* 0x0001322000027802 */ /* 0x000fe40000000f00 */
[----:B-1---5:R-:W-:Y:S05]  /*13210*/  CALL.REL.NOINC `($__internal_5_$__cuda_sm70_shflsync_idx_p) ;  /* 0x00003b0000007944 */ /* 0x022fea0003c00000 */
[----:B------:R-:W-:Y:S01]  /*13220*/  IADD3 R8, -R6, 0x10, RZ ;  /* 0x0000001006087810 */ /* 0x000fe20007ffe1ff */
[----:B------:R-:W-:Y:S01]  /*13230*/  IMAD.MOV.U32 R252, RZ, RZ, 0x3 ;  /* 0x00000003fffc7424 */ /* 0x000fe200078e00ff */
        /* <DEDUP_REMOVED lines=24> */
[----:B-----5:R-:W-:Y:S01]  /*133c0*/  MOV R0, R143 ;  /* 0x0000008f00007202 */ /* 0x020fe20000000f00 */
[----:B-1----:R-:W-:Y:S05]  /*133d0*/  BRA `(.L_x_1736) ;  /* 0xffff060000007947 */ /* 0x002fea000383ffff */
.L_x_1647:
[----:B------:R-:W-:Y:S01]  /*133e0*/  IMAD.MOV.U32 R143, RZ, RZ, R0 ;  /* 0x000000ffff8f7224 */ /* 0x000fe200078e0000 */
[----:B------:R-:W-:Y:S01]  /*133f0*/  MOV R252, RZ ;  /* 0x000000ff00fc7202 */ /* 0x000fe20000000f00 */
[----:B------:R-:W-:Y:S01]  /*13400*/  IMAD.MOV.U32 R3, RZ, RZ, 0x1c1f ;  /* 0x00001c1fff037424 */ /* 0x000fe200078e00ff */
[----:B------:R-:W-:-:S02]  /*13410*/  MOV R2, 0x13430 ;  /* 0x0001343000027802 */ /* 0x000fc40000000f00 */
[----:B------:R-:W-:Y:S05]  /*13420*/  CALL.REL.NOINC `($__internal_5_$__cuda_sm70_shflsync_idx_p) ;  /* 0x000038f000007944 */ /* 0x000fea0003c00000 */
[----:B------:R-:W-:Y:S01]  /*13430*/  MOV R2, R143 ;  /* 0x0000008f00027202 */ /* 0x000fe20000000f00 */
[----:B-1---5:R-:W-:Y:S05]  /*13440*/  BRA `(.L_x_1737) ;  /* 0xffff078000007947 */ /* 0x022fea000383ffff */
.L_x_1648:
[----:B------:R-:W-:Y:S01]  /*13450*/  IMAD.MOV.U32 R143, RZ, RZ, R0 ;  /* 0x000000ffff8f7224 */ /* 0x000fe200078e0000 */
[----:B------:R-:W-:Y:S01]  /*13460*/  MOV R252, 0x1 ;  /* 0x0000000100fc7802 */ /* 0x000fe20000000f00 */
[----:B------:R-:W-:Y:S01]  /*13470*/  IMAD.MOV.U32 R3, RZ, RZ, 0x1c1f ;  /* 0x00001c1fff037424 */ /* 0x000fe200078e00ff */
[----:B------:R-:W-:-:S02]  /*13480*/  MOV R2, 0x134a0 ;  /* 0x000134a000027802 */ /* 0x000fc40000000f00 */
[----:B-1----:R-:W-:Y:S05]  /*13490*/  CALL.REL.NOINC `($__internal_5_$__cuda_sm70_shflsync_idx_p) ;  /* 0x0000388000007944 */ /* 0x002fea0003c00000 */
[----:B------:R-:W-:Y:S02]  /*134a0*/  IMAD.IADD R2, R4, 0x1, R143 ;  /* 0x0000000104027824 */ /* 0x000fe400078e028f */
[----:B-----5:R-:W-:-:S02]  /*134b0*/  IMAD.MOV.U32 R143, RZ, RZ, R0 ;  /* 0x000000ffff8f7224 */ /* 0x020fc400078e0000 */
[----:B------:R-:W-:Y:S01]  /*134c0*/  IMAD.MOV.U32 R252, RZ, RZ, 0x2 ;  /* 0x00000002fffc7424 */ /* 0x000fe200078e00ff */
[----:B------:R-:W-:Y:S01]  /*134d0*/  IMNMX R2, R5, R2, PT ;  /* 0x0000000205027217 */ /* 0x000fe20003800200 */
[----:B------:R-:W-:-:S03]  /*134e0*/  IMAD.MOV.U32 R3, RZ, RZ, 0x1c1f ;  /* 0x00001c1fff037424 */ /* 0x000fc600078e00ff */
        /* <DEDUP_REMOVED lines=32> */
[----:B------:R-:W-:Y:S02]  /*136f0*/  MOV R2, 0x13710 ;  /* 0x0001371000027802 */ /* 0x000fe40000000f00 */
[----:B-1----:R-:W-:Y:S05]  /*13700*/  CALL.REL.NOINC `($__internal_5_$__cuda_sm70_shflsync_idx_p) ;  /* 0x0000361000007944 */ /* 0x002fea0003c00000 */
[----:B------:R-:W-:Y:S02]  /*13710*/  IMAD.IADD R2, R4, 0x1, R143 ;  /* 0x0000000104027824 */ /* 0x000fe400078e028f */
[----:B-----5:R-:W-:Y:S02]  /*13720*/  IMAD.MOV.U32 R143, RZ, RZ, R0 ;  /* 0x000000ffff8f7224 */ /* 0x020fe400078e0000 */
        /* <DEDUP_REMOVED lines=37> */
[----:B------:R-:W-:Y:S01]  /*13980*/  IMAD.IADD R4, R4, 0x1, R143 ;  /* 0x0000000104047824 */ /* 0x000fe200078e028f */
[----:B------:R-:W-:Y:S01]  /*13990*/  FMNMX.FTZ R136, R7, R8, !PT ;  /* 0x0000000807887209 */ /* 0x000fe20007810000 */
[----:B-----5:R-:W-:Y:S01]  /*139a0*/  IMAD.MOV.U32 R0, RZ, RZ, 0x2 ;  /* 0x00000002ff007424 */ /* 0x020fe200078e00ff */
[----:B------:R-:W-:Y:S02]  /*139b0*/  FMNMX.FTZ R135, R9, R10, !PT ;  /* 0x0000000a09877209 */ /* 0x000fe40007810000 */
[----:B------:R-:W-:Y:S02]  /*139c0*/  IMNMX R5, R5, R4, PT ;  /* 0x0000000405057217 */ /* 0x000fe40003800200 */
[----:B------:R-:W-:-:S02]  /*139d0*/  FMNMX.FTZ R136, R11, R136, !PT ;  /* 0x000000880b887209 */ /* 0x000fc40007810000 */
[C---:B------:R-:W-:Y:S02]  /*139e0*/  ISETP.GT.AND P6, PT, R5.reuse, RZ, PT ;  /* 0x000000ff0500720c */ /* 0x040fe40003fc4270 */
[C---:B------:R-:W-:Y:S02]  /*139f0*/  ISETP.GT.AND P5, PT, R5.reuse, 0x1, PT ;  /* 0x000000010500780c */ /* 0x040fe40003fa4270 */
[----:B------:R-:W-:Y:S02]  /*13a00*/  ISETP.GT.AND P2, PT, R5, 0x8, PT ;  /* 0x000000080500780c */ /* 0x000fe40003f44270 */
[----:B------:R-:W-:Y:S02]  /*13a10*/  FSEL R19, R102, -INF , P6 ;  /* 0xff80000066137808 */ /* 0x000fe40003000000 */
[----:B------:R-:W-:Y:S02]  /*13a20*/  FSEL R27, R103, -INF , P5 ;  /* 0xff800000671b7808 */ /* 0x000fe40002800000 */
[----:B------:R-:W-:-:S02]  /*13a30*/  ISETP.GT.AND P0, PT, R5, 0x9, PT ;  /* 0x000000090500780c */ /* 0x000fc40003f04270 */
[----:B------:R-:W-:Y:S02]  /*13a40*/  FSEL R32, R98, -INF , P2 ;  /* 0xff80000062207808 */ /* 0x000fe40001000000 */
[----:B------:R-:W-:Y:S02]  /*13a50*/  FMNMX.FTZ R134, R22, R24, !PT ;  /* 0x0000001816867209 */ /* 0x000fe40007810000 */
[----:B------:R-:W-:Y:S02]  /*13a60*/  FMNMX.FTZ R6, R19, R27, !PT ;  /* 0x0000001b13067209 */ /* 0x000fe40007810000 */
[----:B------:R-:W-:Y:S02]  /*13a70*/  FMNMX.FTZ R136, R12, R136, !PT ;  /* 0x000000880c887209 */ /* 0x000fe40007810000 */
[----:B------:R-:W-:Y:S02]  /*13a80*/  FSEL R33, R99, -INF , P0 ;  /* 0xff80000063217808 */ /* 0x000fe40000000000 */
[----:B------:R-:W-:-:S02]  /*13a90*/  ISETP.GT.AND P6, PT, R5, 0x10, PT ;  /* 0x000000100500780c */ /* 0x000fc40003fc4270 */
[----:B------:R-:W-:Y:S02]  /*13aa0*/  FMNMX.FTZ R135, R14, R135, !PT ;  /* 0x000000870e877209 */ /* 0x000fe40007810000 */
[----:B------:R-:W-:Y:S02]  /*13ab0*/  FMNMX.FTZ R134, R28, R134, !PT ;  /* 0x000000861c867209 */ /* 0x000fe40007810000 */
[----:B------:R-:W-:Y:S02]  /*13ac0*/  FMNMX.FTZ R6, R32, R6, !PT ;  /* 0x0000000620067209 */ /* 0x000fe40007810000 */
[----:B------:R-:W-:Y:S02]  /*13ad0*/  FMNMX.FTZ R136, R13, R136, !PT ;  /* 0x000000880d887209 */ /* 0x000fe40007810000 */
[----:B------:R-:W-:Y:S02]  /*13ae0*/  ISETP.GT.AND P5, PT, R5, 0x11, PT ;  /* 0x000000110500780c */ /* 0x000fe40003fa4270 */
[----:B------:R-:W-:-:S02]  /*13af0*/  FSEL R34, R94, -INF , P6 ;  /* 0xff8000005e227808 */ /* 0x000fc40003000000 */
        /* <DEDUP_REMOVED lines=65> */
[----:B------:R-:W-:Y:S01]  /*13f10*/  FMNMX.FTZ R135, R139, R135, !PT ;  /* 0x000000878b877209 */ /* 0x000fe20007810000 */
[----:B------:R-:W-:Y:S01]  /*13f20*/  IMAD.MOV.U32 R132, RZ, RZ, R136 ;  /* 0x000000ffff847224 */ /* 0x000fe200078e0088 */
[----:B------:R-:W-:-:S02]  /*13f30*/  FMNMX.FTZ R134, R131, R134, !PT ;  /* 0x0000008683867209 */ /* 0x000fc40007810000 */
[----:B------:R-:W-:Y:S02]  /*13f40*/  FMNMX.FTZ R6, R121, R6, !PT ;  /* 0x0000000679067209 */ /* 0x000fe40007810000 */
[----:B------:R-:W-:Y:S02]  /*13f50*/  FMNMX.FTZ R135, R130, R135, !PT ;  /* 0x0000008782877209 */ /* 0x000fe40007810000 */
[----:B------:R-:W-:Y:S02]  /*13f60*/  FMNMX.FTZ R134, R128, R134, !PT ;  /* 0x0000008680867209 */ /* 0x000fe40007810000 */
[----:B------:R-:W-:Y:S02]  /*13f70*/  FMNMX.FTZ R6, R120, R6, !PT ;  /* 0x0000000678067209 */ /* 0x000fe40007810000 */
[----:B------:R-:W-:Y:S02]  /*13f80*/  MOV R2, 0x13fa0 ;  /* 0x00013fa000027802 */ /* 0x000fe40000000f00 */
[----:B-1----:R-:W-:Y:S05]  /*13f90*/  CALL.REL.NOINC `($__internal_4_$__cuda_sm70_shflsync_bfly_p) ;  /* 0x00002d2000007944 */ /* 0x002fea0003c00000 */
[----:B------:R-:W-:Y:S01]  /*13fa0*/  FMNMX.FTZ R136, R136, R0, !PT ;  /* 0x0000000088887209 */ /* 0x000fe20007810000 */
[----:B------:R-:W-:Y:S01]  /*13fb0*/  IMAD.MOV.U32 R0, RZ, RZ, 0x1 ;  /* 0x00000001ff007424 */ /* 0x000fe200078e00ff */
[----:B------:R-:W-:-:S03]  /*13fc0*/  MOV R2, 0x13ff0 ;  /* 0x00013ff000027802 */ /* 0x000fc60000000f00 */
[----:B------:R-:W-:Y:S02]  /*13fd0*/  IMAD.MOV.U32 R132, RZ, RZ, R136 ;  /* 0x000000ffff847224 */ /* 0x000fe400078e0088 */
[----:B------:R-:W-:Y:S05]  /*13fe0*/  CALL.REL.NOINC `($__internal_4_$__cuda_sm70_shflsync_bfly_p) ;  /* 0x00002cd000007944 */ /* 0x000fea0003c00000 */
[----:B------:R-:W-:Y:S01]  /*13ff0*/  FMNMX.FTZ R136, R136, R0, !PT ;  /* 0x0000000088887209 */ /* 0x000fe20007810000 */
[----:B------:R-:W-:Y:S01]  /*14000*/  IMAD.MOV.U32 R132, RZ, RZ, R135 ;  /* 0x000000ffff847224 */ /* 0x000fe200078e0087 */
[----:B------:R-:W-:Y:S01]  /*14010*/  MOV R2, 0x14040 ;  /* 0x0001404000027802 */ /* 0x000fe20000000f00 */
[----:B------:R-:W-:Y:S02]  /*14020*/  IMAD.MOV.U32 R0, RZ, RZ, 0x2 ;  /* 0x00000002ff007424 */ /* 0x000fe400078e00ff */
[----:B------:R-:W-:Y:S05]  /*14030*/  CALL.REL.NOINC `($__internal_4_$__cuda_sm70_shflsync_bfly_p) ;  /* 0x00002c8000007944 */ /* 0x000fea0003c00000 */
        /* <DEDUP_REMOVED lines=25> */
[----:B------:R-:W-:Y:S01]  /*141d0*/  MOV R133, R0 ;  /* 0x0000000000857202 */ /* 0x000fe20000000f00 */
[----:B------:R-:W-:Y:S05]  /*141e0*/  BRA `(.L_x_1738) ;  /* 0xffff075000007947 */ /* 0x000fea000383ffff */
.L_x_1652:
[----:B------:R-:W-:Y:S01]  /*141f0*/  MOV R252, RZ ;  /* 0x000000ff00fc7202 */ /* 0x000fe20000000f00 */
[----:B------:R-:W-:Y:S01]  /*14200*/  IMAD.MOV.U32 R143, RZ, RZ, R0 ;  /* 0x000000ffff8f7224 */ /* 0x000fe200078e0000 */
[----:B------:R-:W-:Y:S01]  /*14210*/  MOV R2, 0x14240 ;  /* 0x0001424000027802 */ /* 0x000fe20000000f00 */
[----:B------:R-:W-:Y:S02]  /*14220*/  IMAD.MOV.U32 R3, RZ, RZ, 0x181f ;  /* 0x0000181fff037424 */ /* 0x000fe400078e00ff */
[----:B--2---:R-:W-:Y:S05]  /*14230*/  CALL.REL.NOINC `($__internal_5_$__cuda_sm70_shflsync_idx_p) ;  /* 0x00002ae000007944 */ /* 0x004fea0003c00000 */
[----:B------:R-:W-:Y:S01]  /*14240*/  MOV R7, R143 ;  /* 0x0000008f00077202 */ /* 0x000fe20000000f00 */
[----:B-1---5:R-:W-:-:S05]  /*14250*/  BRA `(.L_x_1739) ;  /* 0xffff282000007947 */ /* 0x022fca000383ffff */
.L_x_1653:
[----:B------:R-:W-:Y:S01]  /*14260*/  MOV R252, RZ ;  /* 0x000000ff00fc7202 */ /* 0x000fe20000000f00 */
[----:B------:R-:W-:Y:S01]  /*14270*/  IMAD.MOV.U32 R143, RZ, RZ, R4 ;  /* 0x000000ffff8f7224 */ /* 0x000fe200078e0004 */
[----:B------:R-:W-:Y:S01]  /*14280*/  MOV R2, 0x142b0 ;  /* 0x000142b000027802 */ /* 0x000fe20000000f00 */
[----:B------:R-:W-:Y:S02]  /*14290*/  IMAD.MOV.U32 R3, RZ, RZ, 0x181f ;  /* 0x0000181fff037424 */ /* 0x000fe400078e00ff */
[----:B-123--:R-:W-:Y:S05]  /*142a0*/  CALL.REL.NOINC `($__internal_5_$__cuda_sm70_shflsync_idx_p) ;  /* 0x00002a7000007944 */ /* 0x00efea0003c00000 */
[----:B------:R-:W-:Y:S01]  /*142b0*/  ISETP.GE.AND P5, PT, R250, c[0x0][0x1d4], PT ;  /* 0x00007500fa007a0c */ /* 0x000fe20003fa6270 */
[----:B------:R-:W-:Y:S01]  /*142c0*/  IMAD.MOV.U32 R252, RZ, RZ, 0x1 ;  /* 0x00000001fffc7424 */ /* 0x000fe200078e00ff */
[----:B------:R-:W-:Y:S02]  /*142d0*/  IADD3 R8, P2, R143, R12, RZ ;  /* 0x0000000c8f087210 */ /* 0x000fe40007f5e0ff */
[----:B------:R-:W-:Y:S03]  /*142e0*/  ISETP.GE.AND P0, PT, R251, c[0x0][0x1d4], PT ;  /* 0x00007500fb007a0c */ /* 0x000fe60003f06270 */
[----:B------:R-:W-:Y:S01]  /*142f0*/  IMAD.X R9, R7, 0x1, R5, P2 ;  /* 0x0000000107097824 */ /* 0x000fe200010e0605 */
[----:B------:R-:W-:Y:S01]  /*14300*/  IADD3 R2, P2, R143, R13, RZ ;  /* 0x0000000d8f027210 */ /* 0x000fe20007f5e0ff */
[----:B-----5:R-:W-:Y:S04]  /*14310*/  IMAD.MOV.U32 R143, RZ, RZ, R0 ;  /* 0x000000ffff8f7224 */ /* 0x020fe800078e0000 */
[----:B------:R-:W-:Y:S01]  /*14320*/  @!PT LDS RZ, [RZ] ;  /* 0x00000000fffff984 */ /* 0x000fe20000000800 */
[----:B------:R-:W-:Y:S01]  /*14330*/  @!PT LDS RZ, [RZ] ;  /* 0x00000000fffff984 */ /* 0x000fe20000000800 */
[----:B------:R-:W-:Y:S01]  /*14340*/  @!PT LDS RZ, [RZ] ;  /* 0x00000000fffff984 */ /* 0x000fe20000000800 */
[----:B------:R2:W-:Y:S01]  /*14350*/  LDGSTS.E.BYPASS.LTC128B.128 [R247+0x100], [R8.64], !P5 ;  /* 0x0010000008f77fae */ /* 0x0005e2000e901d46 */
[----:B------:R-:W-:Y:S01]  /*14360*/  IMAD.X R3, R7, 0x1, R6, P2 ;  /* 0x0000000107037824 */ /* 0x000fe200010e0606 */
[----:B------:R-:W-:Y:S04]  /*14370*/  SEL R7, RZ, 0x10, P0 ;  /* 0x00000010ff077807 */ /* 0x000fe80000000000 */
[----:B------:R3:W-:Y:S01]  /*14380*/  LDGSTS.E.BYPASS.LTC128B.128 [R247+0x2100], [R2.64], !P0 ;  /* 0x0210000002f77fae */ /* 0x0007e2000c101d46 */
[----:B--2---:R-:W-:Y:S02]  /*14390*/  SEL R8, RZ, 0x10, P5 ;  /* 0x00000010ff087807 */ /* 0x004fe40002800000 */
[----:B---3--:R-:W-:Y:S01]  /*143a0*/  MOV R2, 0x143d0 ;  /* 0x000143d000027802 */ /* 0x008fe20000000f00 */
[----:B------:R-:W-:Y:S02]  /*143b0*/  IMAD.MOV.U32 R3, RZ, RZ, 0x181f ;  /* 0x0000181fff037424 */ /* 0x000fe400078e00ff */
[----:B-1----:R-:W-:Y:S05]  /*143c0*/  CALL.REL.NOINC `($__internal_5_$__cuda_sm70_shflsync_idx_p) ;  /* 0x0000295000007944 */ /* 0x002fea0003c00000 */
[----:B------:R-:W-:Y:S01]  /*143d0*/  MOV R252, 0x1 ;  /* 0x0000000100fc7802 */ /* 0x000fe20000000f00 */
[----:B------:R-:W-:Y:S01]  /*143e0*/  IMAD.MOV.U32 R9, RZ, RZ, R143 ;  /* 0x000000ffff097224 */ /* 0x000fe200078e008f */
[----:B------:R-:W-:Y:S01]  /*143f0*/  MOV R3, 0x181f ;  /* 0x0000181f00037802 */ /* 0x000fe20000000f00 */
[----:B------:R-:W-:Y:S01]  /*14400*/  IMAD.MOV.U32 R143, RZ, RZ, R4 ;  /* 0x000000ffff8f7224 */ /* 0x000fe200078e0004 */
[----:B------:R-:W-:Y:S02]  /*14410*/  MOV R2, 0x14430 ;  /* 0x0001443000027802 */ /* 0x000fe40000000f00 */
[----:B-1---5:R-:W-:Y:S05]  /*14420*/  CALL.REL.NOINC `($__internal_5_$__cuda_sm70_shflsync_idx_p) ;  /* 0x000028f000007944 */ /* 0x022fea0003c00000 */
[C---:B------:R-:W-:Y:S01]  /*14430*/  IADD3 R2, -R8.reuse, 0x10, RZ ;  /* 0x0000001008027810 */ /* 0x040fe20007ffe1ff */
[----:B------:R-:W-:Y:S01]  /*14440*/  IMAD.MOV.U32 R252, RZ, RZ, 0x2 ;  /* 0x00000002fffc7424 */ /* 0x000fe200078e00ff */
[----:B------:R-:W-:Y:S02]  /*14450*/  ISETP.NE.U32.AND P5, PT, R8, RZ, PT ;  /* 0x000000ff0800720c */ /* 0x000fe40003fa5070 */
[----:B------:R-:W-:Y:S04]  /*14460*/  LOP3.LUT R2, R2, 0xf, RZ, 0xc0, !PT ;  /* 0x0000000f02027812 */ /* 0x000fe800078ec0ff */
[----:B------:R-:W-:Y:S04]  /*14470*/  IADD3 R2, P2, P0, R2, R143, R12 ;  /* 0x0000008f02027210 */ /* 0x000fe8000785e00c */
[----:B------:R-:W-:Y:S05]  /*14480*/  IADD3.X R3, RZ, R9, R5, P2, P0 ;  /* 0x00000009ff037210 */ /* 0x000fea00017e0405 */
[----:B------:R-:W-:Y:S01]  /*14490*/  @!PT LDS RZ, [RZ] ;  /* 0x00000000fffff984 */ /* 0x000fe20000000800 */
[----:B------:R-:W-:Y:S01]  /*144a0*/  @!PT LDS RZ, [RZ] ;  /* 0x00000000fffff984 */ /* 0x000fe20000000800 */
[----:B------:R-:W-:Y:S01]  /*144b0*/  @!PT LDS RZ, [RZ] ;  /* 0x00000000fffff984 */ /* 0x000fe20000000800 */
[----:B------:R2:W-:Y:S01]  /*144c0*/  LDGSTS.E.BYPASS.LTC128B.128.ZFILL [R247+0x900], [R2.64], P5 ;  /* 0x0090000002f77fae */ /* 0x0005e2000a941d46 */
[C---:B------:R-:W-:Y:S02]  /*144d0*/  ISETP.NE.U32.AND P5, PT, R7.reuse, RZ, PT ;  /* 0x000000ff0700720c */ /* 0x040fe40003fa5070 */
[----:B--2---:R-:W-:Y:S04]  /*144e0*/  IADD3 R2, -R7, 0x10, RZ ;  /* 0x0000001007027810 */ /* 0x004fe80007ffe1ff */
[----:B------:R-:W-:Y:S04]  /*144f0*/  LOP3.LUT R2, R2, 0xf, RZ, 0xc0, !PT ;  /* 0x0000000f02027812 */ /* 0x000fe800078ec0ff */
[----:B------:R-:W-:Y:S01]  /*14500*/  IADD3 R2, P2, P0, R2, R143, R13 ;  /* 0x0000008f02027210 */ /* 0x000fe2000785e00d */
[----:B-----5:R-:W-:Y:S03]  /*14510*/  IMAD.MOV.U32 R143, RZ, RZ, R0 ;  /* 0x000000ffff8f7224 */ /* 0x020fe600078e0000 */
[----:B------:R-:W-:Y:S05]  /*14520*/  IADD3.X R3, RZ, R9, R6, P2, P0 ;  /* 0x00000009ff037210 */ /* 0x000fea00017e0406 */
[----:B------:R2:W-:Y:S02]  /*14530*/  LDGSTS.E.BYPASS.LTC128B.128.ZFILL [R247+0x2900], [R2.64], P5 ;  /* 0x0290000002f77fae */ /* 0x0005e4000a941d46 */
[----:B--2---:R-:W-:Y:S01]  /*14540*/  MOV R2, 0x14570 ;  /* 0x0001457000027802 */ /* 0x004fe20000000f00 */
[----:B------:R-:W-:Y:S03]  /*14550*/  IMAD.MOV.U32 R3, RZ, RZ, 0x181f ;  /* 0x0000181fff037424 */ /* 0x000fe600078e00ff */
        /* <DEDUP_REMOVED lines=33> */
[----:B-----5:R-:W-:Y:S01]  /*14770*/  MOV R0, R143 ;  /* 0x0000008f00007202 */ /* 0x020fe20000000f00 */
[----:B-1----:R-:W-:-:S05]  /*14780*/  BRA `(.L_x_1740) ;  /* 0xffff24e000007947 */ /* 0x002fca000383ffff */
.L_x_1656:
[----:B------:R-:W-:Y:S01]  /*14790*/  MOV R252, RZ ;  /* 0x000000ff00fc7202 */ /* 0x000fe20000000f00 */
[----:B------:R-:W-:Y:S01]  /*147a0*/  IMAD.MOV.U32 R143, RZ, RZ, R0 ;  /* 0x000000ffff8f7224 */ /* 0x000fe200078e0000 */
[----:B------:R-:W-:Y:S01]  /*147b0*/  MOV R2, 0x147e0 ;  /* 0x000147e000027802 */ /* 0x000fe20000000f00 */
[----:B------:R-:W-:Y:S02]  /*147c0*/  IMAD.MOV.U32 R3, RZ, RZ, 0x181f ;  /* 0x0000181fff037424 */ /* 0x000fe400078e00ff */
[----:B------:R-:W-:Y:S05]  /*147d0*/  CALL.REL.NOINC `($__internal_5_$__cuda_sm70_shflsync_idx_p) ;  /* 0x0000254000007944 */ /* 0x000fea0003c00000 */
[----:B------:R-:W-:Y:S01]  /*147e0*/  MOV R135, R143 ;  /* 0x0000008f00877202 */ /* 0x000fe20000000f00 */
[----:B-1---5:R-:W-:-:S05]  /*147f0*/  BRA `(.L_x_1741) ;  /* 0xffff32b000007947 */ /* 0x022fca000383ffff */
.L_x_1657:
[----:B------:R-:W-:Y:S01]  /*14800*/  MOV R252, RZ ;  /* 0x000000ff00fc7202 */ /* 0x000fe20000000f00 */
[----:B------:R-:W-:Y:S01]  /*14810*/  IMAD.MOV.U32 R143, RZ, RZ, R132 ;  /* 0x000000ffff8f7224 */ /* 0x000fe200078e0084 */
[----:B------:R-:W-:Y:S01]  /*14820*/  MOV R2, 0x14850 ;  /* 0x0001485000027802 */ /* 0x000fe20000000f00 */
[----:B------:R-:W-:Y:S02]  /*14830*/  IMAD.MOV.U32 R3, RZ, RZ, 0x181f ;  /* 0x0000181fff037424 */ /* 0x000fe400078e00ff */
[----:B-12---:R-:W-:Y:S05]  /*14840*/  CALL.REL.NOINC `($__internal_5_$__cuda_sm70_shflsync_idx_p) ;  /* 0x000024d000007944 */ /* 0x006fea0003c00000 */
[----:B------:R-:W-:Y:S01]  /*14850*/  ISETP.GE.AND P5, PT, R250, c[0x0][0x1d4], PT ;  /* 0x00007500fa007a0c */ /* 0x000fe20003fa6270 */
[----:B------:R-:W-:Y:S01]  /*14860*/  IMAD.MOV.U32 R252, RZ, RZ, 0x1 ;  /* 0x00000001fffc7424 */ /* 0x000fe200078e00ff */
[----:B------:R-:W-:Y:S02]  /*14870*/  IADD3 R208, P2, R143, R141, RZ ;  /* 0x0000008d8fd07210 */ /* 0x000fe40007f5e0ff */
[----:B------:R-:W-:Y:S03]  /*14880*/  ISETP.GE.AND P0, PT, R251, c[0x0][0x1d4], PT ;  /* 0x00007500fb007a0c */ /* 0x000fe60003f06270 */
[----:B------:R-:W-:Y:S01]  /*14890*/  IMAD.X R209, R135, 0x1, R133, P2 ;  /* 0x0000000187d17824 */ /* 0x000fe200010e0685 */
[----:B------:R-:W-:Y:S01]  /*148a0*/  IADD3 R2, P2, R143, R210, RZ ;  /* 0x000000d28f027210 */ /* 0x000fe20007f5e0ff */
[----:B-----5:R-:W-:Y:S01]  /*148b0*/  IMAD.MOV.U32 R143, RZ, RZ, R0 ;  /* 0x000000ffff8f7224 */ /* 0x020fe200078e0000 */
[----:B------:R-:W-:Y:S03]  /*148c0*/  SEL R136, RZ, 0x10, P0 ;  /* 0x00000010ff887807 */ /* 0x000fe60000000000 */
[----:B------:R-:W-:Y:S01]  /*148d0*/  @!PT LDS RZ, [RZ] ;  /* 0x00000000fffff984 */ /* 0x000fe20000000800 */
[----:B------:R-:W-:Y:S01]  /*148e0*/  @!PT LDS RZ, [RZ] ;  /* 0x00000000fffff984 */ /* 0x000fe20000000800 */
[----:B------:R-:W-:Y:S01]  /*148f0*/  @!PT LDS RZ, [RZ] ;  /* 0x00000000fffff984 */ /* 0x000fe20000000800 */
[----:B------:R2:W-:Y:S01]  /*14900*/  LDGSTS.E.BYPASS.LTC128B.128 [R247+0x4100], [R208.64], !P5 ;  /* 0x04100000d0f77fae */ /* 0x0005e2000e901d46 */
[----:B------:R-:W-:Y:S01]  /*14910*/  IMAD.X R3, R135, 0x1, R134, P2 ;  /* 0x0000000187037824 */ /* 0x000fe200010e0686 */
[----:B------:R-:W-:Y:S04]  /*14920*/  SEL R135, RZ, 0x10, P5 ;  /* 0x00000010ff877807 */ /* 0x000fe80002800000 */
[----:B------:R3:W-:Y:S02]  /*14930*/  LDGSTS.E.BYPASS.LTC128B.128 [R247+0x6100], [R2.64], !P0 ;  /* 0x0610000002f77fae */ /* 0x0007e4000c101d46 */
[----:B---3--:R-:W-:Y:S01]  /*14940*/  MOV R2, 0x14970 ;  /* 0x0001497000027802 */ /* 0x008fe20000000f00 */
[----:B------:R-:W-:Y:S02]  /*14950*/  IMAD.MOV.U32 R3, RZ, RZ, 0x181f ;  /* 0x0000181fff037424 */ /* 0x000fe400078e00ff */
[----:B-12---:R-:W-:Y:S05]  /*14960*/  CALL.REL.NOINC `($__internal_5_$__cuda_sm70_shflsync_idx_p) ;  /* 0x000023b000007944 */ /* 0x006fea0003c00000 */
        /* <DEDUP_REMOVED lines=53> */
[----:B-----5:R-:W-:Y:S01]  /*14cc0*/  IMAD.MOV.U32 R0, RZ, RZ, R143 ;  /* 0x000000ffff007224 */ /* 0x020fe200078e008f */
[----:B------:R-:W-:Y:S01]  /*14cd0*/  MOV R3, 0x181f ;  /* 0x0000181f00037802 */ /* 0x000fe20000000f00 */
[----:B------:R-:W-:Y:S01]  /*14ce0*/  IMAD.MOV.U32 R143, RZ, RZ, R132 ;  /* 0x000000ffff8f7224 */ /* 0x000fe200078e0084 */
[----:B------:R-:W-:Y:S02]  /*14cf0*/  MOV R2, 0x14d10 ;  /* 0x00014d1000027802 */ /* 0x000fe40000000f00 */
[----:B-1----:R-:W-:Y:S05]  /*14d00*/  CALL.REL.NOINC `($__internal_5_$__cuda_sm70_shflsync_idx_p) ;  /* 0x0000201000007944 */ /* 0x002fea0003c00000 */
[----:B------:R-:W-:Y:S01]  /*14d10*/  MOV R132, R143 ;  /* 0x0000008f00847202 */ /* 0x000fe20000000f00 */
[----:B-1---5:R-:W-:-:S05]  /*14d20*/  BRA `(.L_x_1742) ;  /* 0xffff2f6000007947 */ /* 0x022fca000383ffff */
.L_x_1658:
[----:B------:R-:W-:Y:S01]  /*14d30*/  MOV R252, RZ ;  /* 0x000000ff00fc7202 */ /* 0x000fe20000000f00 */
[----:B------:R-:W-:Y:S01]  /*14d40*/  IMAD.MOV.U32 R143, RZ, RZ, R132 ;  /* 0x000000ffff8f7224 */ /* 0x000fe200078e0084 */
[----:B------:R-:W-:Y:S01]  /*14d50*/  MOV R2, 0x14d80 ;  /* 0x00014d8000027802 */ /* 0x000fe20000000f00 */
[----:B------:R-:W-:Y:S02]  /*14d60*/  IMAD.MOV.U32 R3, RZ, RZ, 0x1c1f ;  /* 0x00001c1fff037424 */ /* 0x000fe400078e00ff */
[----:B--2---:R-:W-:Y:S05]  /*14d70*/  CALL.REL.NOINC `($__internal_5_$__cuda_sm70_shflsync_idx_p) ;  /* 0x00001fa000007944 */ /* 0x004fea0003c00000 */
[----:B-----5:R-:W-:Y:S01]  /*14d80*/  MOV R0, R143 ;  /* 0x0000008f00007202 */ /* 0x020fe20000000f00 */
[----:B-1----:R-:W-:-:S05]  /*14d90*/  BRA `(.L_x_1743) ;  /* 0xffff30e000007947 */ /* 0x002fca000383ffff */
.L_x_1659:
[----:B------:R-:W-:Y:S01]  /*14da0*/  MOV R252, 0x1 ;  /* 0x0000000100fc7802 */ /* 0x000fe20000000f00 */
[----:B------:R-:W-:Y:S01]  /*14db0*/  IMAD.MOV.U32 R143, RZ, RZ, R132 ;  /* 0x000000ffff8f7224 */ /* 0x000fe200078e0084 */
[----:B------:R-:W-:Y:S01]  /*14dc0*/  MOV R2, 0x14df0 ;  /* 0x00014df000027802 */ /* 0x000fe20000000f00 */
[----:B------:R-:W-:Y:S02]  /*14dd0*/  IMAD.MOV.U32 R3, RZ, RZ, 0x1c1f ;  /* 0x00001c1fff037424 */ /* 0x000fe400078e00ff */
[----:B-12---:R-:W-:Y:S05]  /*14de0*/  CALL.REL.NOINC `($__internal_5_$__cuda_sm70_shflsync_idx_p) ;  /* 0x00001f3000007944 */ /* 0x006fea0003c00000 */
[----:B------:R-:W-:Y:S01]  /*14df0*/  MOV R2, 0x15050 ;  /* 0x0001505000027802 */ /* 0x000fe20000000f00 */
[----:B------:R-:W-:Y:S02]  /*14e00*/  IMAD.IADD R143, R133, 0x1, R143 ;  /* 0x00000001858f7824 */ /* 0x000fe400078e028f */
[----:B------:R-:W-:Y:S02]  /*14e10*/  IMAD.MOV.U32 R252, RZ, RZ, 0x2 ;  /* 0x00000002fffc7424 */ /* 0x000fe400078e00ff */
[----:B------:R-:W-:Y:S01]  /*14e20*/  IMAD.MOV.U32 R3, RZ, RZ, 0x1c1f ;  /* 0x00001c1fff037424 */ /* 0x000fe200078e00ff */
        /* <DEDUP_REMOVED lines=27> */
[----:B------:R-:W-:Y:S01]  /*14fe0*/  ISETP.GT.AND P0, PT, R143, 0x39, PT ;  /* 0x000000398f00780c */ /* 0x000fe20003f04270 */
[----:B------:R-:W-:Y:S01]  /*14ff0*/  IMAD.MOV.U32 R143, RZ, RZ, R132 ;  /* 0x000000ffff8f7224 */ /* 0x000fe200078e0084 */
[----:B------:R-:W-:Y:S02]  /*15000*/  FSEL R54, R54, -INF , P6 ;  /* 0xff80000036367808 */ /* 0x000fe40003000000 */
[----:B------:R-:W-:Y:S02]  /*15010*/  FSEL R55, R55, -INF , P5 ;  /* 0xff80000037377808 */ /* 0x000fe40002800000 */
[----:B------:R-:W-:Y:S02]  /*15020*/  FSEL R66, R66, -INF , P2 ;  /* 0xff80000042427808 */ /* 0x000fe40001000000 */
[----:B------:R-:W-:Y:S02]  /*15030*/  FSEL R67, R67, -INF , P0 ;  /* 0xff80000043437808 */ /* 0x000fe40000000000 */
[----:B-1---5:R-:W-:Y:S05]  /*15040*/  CALL.REL.NOINC `($__internal_5_$__cuda_sm70_shflsync_idx_p) ;  /* 0x00001cd000007944 */ /* 0x022fea0003c00000 */
[----:B------:R-:W-:Y:S01]  /*15050*/  MOV R2, 0x152b0 ;  /* 0x000152b000027802 */ /* 0x000fe20000000f00 */
[----:B------:R-:W-:Y:S02]  /*15060*/  IMAD.IADD R143, R133, 0x1, R143 ;  /* 0x00000001858f7824 */ /* 0x000fe400078e028f */
[----:B------:R-:W-:Y:S02]  /*15070*/  IMAD.MOV.U32 R252, RZ, RZ, 0x3 ;  /* 0x00000003fffc7424 */ /* 0x000fe400078e00ff */
[----:B------:R-:W-:Y:S01]  /*15080*/  IMAD.MOV.U32 R3, RZ, RZ, 0x1c1f ;  /* 0x00001c1fff037424 */ /* 0x000fe200078e00ff */
[C---:B------:R-:W-:Y:S02]  /*15090*/  ISETP.GT.AND P6, PT, R143.reuse, RZ, PT ;  /* 0x000000ff8f00720c */ /* 0x040fe40003fc4270 */
[C---:B------:R-:W-:Y:S02]  /*150a0*/  ISETP.GT.AND P5, PT, R143.reuse, 0x1, PT ;  /* 0x000000018f00780c */ /* 0x040fe40003fa4270 */
[C---:B------:R-:W-:Y:S02]  /*150b0*/  ISETP.GT.AND P2, PT, R143.reuse, 0x8, PT ;  /* 0x000000088f00780c */ /* 0x040fe40003f44270 */
        /* <DEDUP_REMOVED lines=24> */
[----:B------:R-:W-:Y:S01]  /*15240*/  ISETP.GT.AND P0, PT, R143, 0x39, PT ;  /* 0x000000398f00780c */ /* 0x000fe20003f04270 */
[----:B------:R-:W-:Y:S01]  /*15250*/  IMAD.MOV.U32 R143, RZ, RZ, R132 ;  /* 0x000000ffff8f7224 */ /* 0x000fe200078e0084 */
[----:B------:R-:W-:Y:S02]  /*15260*/  FSEL R56, R56, -INF , P6 ;  /* 0xff80000038387808 */ /* 0x000fe40003000000 */
[----:B------:R-:W-:Y:S02]  /*15270*/  FSEL R57, R57, -INF , P5 ;  /* 0xff80000039397808 */ /* 0x000fe40002800000 */
[----:B------:R-:W-:Y:S02]  /*15280*/  FSEL R60, R60, -INF , P2 ;  /* 0xff8000003c3c7808 */ /* 0x000fe40001000000 */
[----:B------:R-:W-:Y:S02]  /*15290*/  FSEL R61, R61, -INF , P0 ;  /* 0xff8000003d3d7808 */ /* 0x000fe40000000000 */
[----:B-1---5:R-:W-:Y:S05]  /*152a0*/  CALL.REL.NOINC `($__internal_5_$__cuda_sm70_shflsync_idx_p) ;  /* 0x00001a7000007944 */ /* 0x022fea0003c00000 */
[----:B------:R-:W-:Y:S01]  /*152b0*/  FMNMX.FTZ R132, R4, R137, !PT ;  /* 0x0000008904847209 */ /* 0x000fe20007810000 */
[----:B------:R-:W-:Y:S01]  /*152c0*/  IMAD.IADD R133, R133, 0x1, R143 ;  /* 0x0000000185857824 */ /* 0x000fe200078e028f */
[----:B------:R-:W-:Y:S01]  /*152d0*/  FMNMX.FTZ R7, R6, R138, !PT ;  /* 0x0000008a06077209 */ /* 0x000fe20007810000 */
[----:B-----5:R-:W-:Y:S01]  /*152e0*/  IMAD.MOV.U32 R0, RZ, RZ, 0x2 ;  /* 0x00000002ff007424 */ /* 0x020fe200078e00ff */
[----:B------:R-:W-:Y:S02]  /*152f0*/  FMNMX.FTZ R8, R16, R139, !PT ;  /* 0x0000008b10087209 */ /* 0x000fe40007810000 */
        /* <DEDUP_REMOVED lines=97> */
[----:B------:R-:W-:Y:S02]  /*15910*/  MOV R2, 0x15930 ;  /* 0x0001593000027802 */ /* 0x000fe40000000f00 */
        /* <DEDUP_REMOVED lines=28> */
[----:B------:R-:W-:-:S05]  /*15ae0*/  BRA `(.L_x_1744) ;  /* 0xffff310000007947 */ /* 0x000fca000383ffff */
.L_x_1662:
[----:B-1--4-:R-:W-:Y:S01]  /*15af0*/  MOV R252, RZ ;  /* 0x000000ff00fc7202 */ /* 0x012fe20000000f00 */
[----:B------:R-:W-:Y:S01]  /*15b00*/  IMAD.MOV.U32 R143, RZ, RZ, R36 ;  /* 0x000000ffff8f7224 */ /* 0x000fe200078e0024 */
[----:B------:R-:W-:Y:S01]  /*15b10*/  MOV R2, 0x15b40 ;  /* 0x00015b4000027802 */ /* 0x000fe20000000f00 */
[----:B------:R-:W-:Y:S02]  /*15b20*/  IMAD.MOV.U32 R3, RZ, RZ, 0x181f ;  /* 0x0000181fff037424 */ /* 0x000fe400078e00ff */
[----:B------:R-:W-:Y:S05]  /*15b30*/  CALL.REL.NOINC `($__internal_5_$__cuda_sm70_shflsync_idx_p) ;  /* 0x000011e000007944 */ /* 0x000fea0003c00000 */
[----:B------:R-:W-:Y:S01]  /*15b40*/  MOV R29, R143 ;  /* 0x0000008f001d7202 */ /* 0x000fe20000000f00 */
[----:B-1---5:R-:W-:-:S05]  /*15b50*/  BRA `(.L_x_1745) ;  /* 0xffff5a4000007947 */ /* 0x022fca000383ffff */
.L_x_1665:
[----:B------:R-:W-:Y:S01]  /*15b60*/  MOV R252, RZ ;  /* 0x000000ff00fc7202 */ /* 0x000fe20000000f00 */
[----:B------:R-:W-:Y:S01]  /*15b70*/  IMAD.MOV.U32 R143, RZ, RZ, R0 ;  /* 0x000000ffff8f7224 */ /* 0x000fe200078e0000 */
[----:B------:R-:W-:Y:S01]  /*15b80*/  MOV R2, 0x15bb0 ;  /* 0x00015bb000027802 */ /* 0x000fe20000000f00 */
[----:B------:R-:W-:Y:S02]  /*15b90*/  IMAD.MOV.U32 R3, RZ, RZ, 0x181f ;  /* 0x0000181fff037424 */ /* 0x000fe400078e00ff */
[----:B------:R-:W-:Y:S05]  /*15ba0*/  CALL.REL.NOINC `($__internal_5_$__cuda_sm70_shflsync_idx_p) ;  /* 0x0000117000007944 */ /* 0x000fea0003c00000 */
[----:B------:R-:W-:Y:S01]  /*15bb0*/  MOV R135, R143 ;  /* 0x0000008f00877202 */ /* 0x000fe20000000f00 */
[----:B-1---5:R-:W-:-:S05]  /*15bc0*/  BRA `(.L_x_1746) ;  /* 0xffff699000007947 */ /* 0x022fca000383ffff */
.L_x_1666:
[----:B------:R-:W-:Y:S01]  /*15bd0*/  MOV R252, RZ ;  /* 0x000000ff00fc7202 */ /* 0x000fe20000000f00 */
[----:B------:R-:W-:Y:S01]  /*15be0*/  IMAD.MOV.U32 R143, RZ, RZ, R132 ;  /* 0x000000ffff8f7224 */ /* 0x000fe200078e0084 */
[----:B------:R-:W-:Y:S01]  /*15bf0*/  MOV R2, 0x15c20 ;  /* 0x00015c2000027802 */ /* 0x000fe20000000f00 */
[----:B------:R-:W-:Y:S02]  /*15c00*/  IMAD.MOV.U32 R3, RZ, RZ, 0x181f ;  /* 0x0000181fff037424 */ /* 0x000fe400078e00ff */
[----:B-12---:R-:W-:Y:S05]  /*15c10*/  CALL.REL.NOINC `($__internal_5_$__cuda_sm70_shflsync_idx_p) ;  /* 0x0000110000007944 */ /* 0x006fea0003c00000 */
[C---:B------:R-:W-:Y:S01]  /*15c20*/  IADD3 R208, -R245.reuse, 0x10, RZ ;  /* 0x00000010f5d07810 */ /* 0x040fe20007ffe1ff */
[----:B------:R-:W-:Y:S01]  /*15c30*/  IMAD.MOV.U32 R252, RZ, RZ, 0x1 ;  /* 0x00000001fffc7424 */ /* 0x000fe200078e00ff */
[----:B------:R-:W-:Y:S02]  /*15c40*/  ISETP.NE.U32.AND P2, PT, R245, RZ, PT ;  /* 0x000000fff500720c */ /* 0x000fe40003f45070 */
[----:B------:R-:W-:Y:S04]  /*15c50*/  LOP3.LUT R208, R208, 0xf, RZ, 0xc0, !PT ;  /* 0x0000000fd0d07812 */ /* 0x000fe800078ec0ff */
[----:B------:R-:W-:Y:S04]  /*15c60*/  IADD3 R208, P5, P4, R208, R143, R141 ;  /* 0x0000008fd0d07210 */ /* 0x000fe80007cbe08d */
[----:B------:R-:W-:Y:S02]  /*15c70*/  IADD3.X R209, RZ, R135, R133, P5, P4 ;  /* 0x00000087ffd17210 */ /* 0x000fe40002fe8485 */
[----:B------:R-:W-:Y:S01]  /*15c80*/  IADD3 R2, P4, R143, R210, RZ ;  /* 0x000000d28f027210 */ /* 0x000fe20007f9e0ff */
[----:B-----5:R-:W-:Y:S02]  /*15c90*/  IMAD.MOV.U32 R143, RZ, RZ, R0 ;  /* 0x000000ffff8f7224 */ /* 0x020fe400078e0000 */
[----:B------:R-:W-:Y:S01]  /*15ca0*/  @!PT LDS RZ, [RZ] ;  /* 0x00000000fffff984 */ /* 0x000fe20000000800 */
[----:B------:R-:W-:Y:S01]  /*15cb0*/  @!PT LDS RZ, [RZ] ;  /* 0x00000000fffff984 */ /* 0x000fe20000000800 */
[----:B------:R-:W-:Y:S01]  /*15cc0*/  @!PT LDS RZ, [RZ] ;  /* 0x00000000fffff984 */ /* 0x000fe20000000800 */
[----:B------:R2:W-:Y:S02]  /*15cd0*/  LDGSTS.E.BYPASS.LTC128B.128.ZFILL [R247+0x4100], [R208.64], P2 ;  /* 0x04100000d0f77fae */ /* 0x0005e40009141d46 */
[----:B------:R-:W-:Y:S05]  /*15ce0*/  IMAD.X R3, R135, 0x1, R134, P4 ;  /* 0x0000000187037824 */ /* 0x000fea00020e0686 */
        /* <DEDUP_REMOVED lines=58> */
.L_x_1667:
[----:B------:R-:W-:Y:S02]  /*16090*/  MOV R0, 0x2 ;  /* 0x0000000200007802 */ /* 0x000fe40000000f00 */
[----:B------:R-:W-:Y:S02]  /*160a0*/  MOV R2, 0x160c0 ;  /* 0x000160c000027802 */ /* 0x000fe40000000f00 */
        /* <DEDUP_REMOVED lines=33> */
.L_x_1669:
[----:B------:R2:W5:Y:S01]  /*162c0*/  LDL R132, [R1+0x4] ;  /* 0x0000040001847983 */ /* 0x0005620000100800 */
[----:B-1----:R-:W-:-:S02]  /*162d0*/  MOV R0, 0x2 ;  /* 0x0000000200007802 */ /* 0x002fc40000000f00 */
[----:B------:R-:W-:Y:S02]  /*162e0*/  MOV R2, 0x16300 ;  /* 0x0001630000027802 */ /* 0x000fe40000000f00 */
[----:B--2--5:R-:W-:Y:S05]  /*162f0*/  CALL.REL.NOINC `($__internal_4_$__cuda_sm70_shflsync_bfly_p) ;  /* 0x000009c000007944 */ /* 0x024fea0003c00000 */
[----:B------:R-:W-:Y:S01]  /*16300*/  MOV R6, R0 ;  /* 0x0000000000067202 */ /* 0x000fe20000000f00 */
[----:B------:R-:W-:Y:S05]  /*16310*/  BRA `(.L_x_1749) ;  /* 0xffff902000007947 */ /* 0x000fea000383ffff */
.L_x_1670:
[----:B------:R-:W-:Y:S01]  /*16320*/  IMAD.MOV.U32 R132, RZ, RZ, R6 ;  /* 0x000000ffff847224 */ /* 0x000fe200078e0006 */
[----:B------:R-:W-:Y:S02]  /*16330*/  MOV R0, 0x1 ;  /* 0x0000000100007802 */ /* 0x000fe40000000f00 */
[----:B------:R-:W-:Y:S02]  /*16340*/  MOV R2, 0x16360 ;  /* 0x0001636000027802 */ /* 0x000fe40000000f00 */
[----:B------:R-:W-:Y:S05]  /*16350*/  CALL.REL.NOINC `($__internal_4_$__cuda_sm70_shflsync_bfly_p) ;  /* 0x0000096000007944 */ /* 0x000fea0003c00000 */
[----:B------:R1:W5:Y:S01]  /*16360*/  LDL R132, [R1] ;  /* 0x0000000001847983 */ /* 0x0003620000100800 */
[----:B------:R-:W-:Y:S01]  /*16370*/  FADD.FTZ R6, R6, R0 ;  /* 0x0000000006067221 */ /* 0x000fe20000010000 */
[----:B------:R-:W-:Y:S02]  /*16380*/  MOV R0, 0x2 ;  /* 0x0000000200007802 */ /* 0x000fe40000000f00 */
[----:B------:R-:W-:Y:S02]  /*16390*/  MOV R2, 0x163b0 ;  /* 0x000163b000027802 */ /* 0x000fe40000000f00 */
[----:B-1---5:R-:W-:Y:S05]  /*163a0*/  CALL.REL.NOINC `($__internal_4_$__cuda_sm70_shflsync_bfly_p) ;  /* 0x0000091000007944 */ /* 0x022fea0003c00000 */
[----:B------:R-:W2:Y:S02]  /*163b0*/  LDL.LU R2, [R1] ;  /* 0x0000000001027983 */ /* 0x000ea40000300800 */
[----:B--2---:R-:W-:Y:S01]  /*163c0*/  FADD.FTZ R5, R2, R0 ;  /* 0x0000000002057221 */ /* 0x004fe20000010000 */
[----:B------:R-:W-:-:S02]  /*163d0*/  MOV R0, 0x1 ;  /* 0x0000000100007802 */ /* 0x000fc40000000f00 */
[----:B------:R-:W-:Y:S02]  /*163e0*/  MOV R2, 0x16410 ;  /* 0x0001641000027802 */ /* 0x000fe40000000f00 */
[----:B------:R-:W-:Y:S02]  /*163f0*/  MOV R132, R5 ;  /* 0x0000000500847202 */ /* 0x000fe40000000f00 */
[----:B------:R-:W-:Y:S05]  /*16400*/  CALL.REL.NOINC `($__internal_4_$__cuda_sm70_shflsync_bfly_p) ;  /* 0x000008b000007944 */ /* 0x000fea0003c00000 */
[----:B------:R1:W5:Y:S01]  /*16410*/  LDL R132, [R1+0x8] ;  /* 0x0000080001847983 */ /* 0x0003620000100800 */
[----:B------:R-:W-:Y:S01]  /*16420*/  FADD.FTZ R5, R5, R0 ;  /* 0x0000000005057221 */ /* 0x000fe20000010000 */
[----:B------:R-:W-:Y:S02]  /*16430*/  MOV R0, 0x2 ;  /* 0x0000000200007802 */ /* 0x000fe40000000f00 */
[----:B------:R-:W-:Y:S02]  /*16440*/  MOV R2, 0x16460 ;  /* 0x0001646000027802 */ /* 0x000fe40000000f00 */
[----:B-1---5:R-:W-:Y:S05]  /*16450*/  CALL.REL.NOINC `($__internal_4_$__cuda_sm70_shflsync_bfly_p) ;  /* 0x0000086000007944 */ /* 0x022fea0003c00000 */
[----:B------:R-:W2:Y:S02]  /*16460*/  LDL.LU R2, [R1+0x8] ;  /* 0x0000080001027983 */ /* 0x000ea40000300800 */
[----:B--2---:R-:W-:Y:S01]  /*16470*/  FADD.FTZ R4, R2, R0 ;  /* 0x0000000002047221 */ /* 0x004fe20000010000 */
[----:B------:R-:W-:Y:S02]  /*16480*/  MOV R0, 0x1 ;  /* 0x0000000100007802 */ /* 0x000fe40000000f00 */
[----:B------:R-:W-:-:S02]  /*16490*/  MOV R2, 0x164c0 ;  /* 0x000164c000027802 */ /* 0x000fc40000000f00 */
        /* <DEDUP_REMOVED lines=10> */
[----:B------:R-:W-:Y:S02]  /*16540*/  MOV R2, 0x16570 ;  /* 0x0001657000027802 */ /* 0x000fe40000000f00 */
[----:B------:R-:W-:-:S02]  /*16550*/  MOV R132, R7 ;  /* 0x0000000700847202 */ /* 0x000fc40000000f00 */
[----:B------:R-:W-:Y:S05]  /*16560*/  CALL.REL.NOINC `($__internal_4_$__cuda_sm70_shflsync_bfly_p) ;  /* 0x0000075000007944 */ /* 0x000fea0003c00000 */
[----:B------:R-:W-:Y:S01]  /*16570*/  MOV R8, R0 ;  /* 0x0000000000087202 */ /* 0x000fe20000000f00 */
[----:B------:R-:W-:Y:S05]  /*16580*/  BRA `(.L_x_1750) ;  /* 0xffff8ee000007947 */ /* 0x000fea000383ffff */
.L_x_1693:
[----:B------:R-:W-:Y:S01]  /*16590*/  IMAD.MOV.U32 R143, RZ, RZ, R7 ;  /* 0x000000ffff8f7224 */ /* 0x000fe200078e0007 */
[----:B------:R-:W-:Y:S01]  /*165a0*/  MOV R252, RZ ;  /* 0x000000ff00fc7202 */ /* 0x000fe20000000f00 */
[----:B------:R-:W-:Y:S01]  /*165b0*/  IMAD.MOV.U32 R3, RZ, RZ, 0x181f ;  /* 0x0000181fff037424 */ /* 0x000fe200078e00ff */
[----:B------:R-:W-:-:S02]  /*165c0*/  MOV R2, 0x165e0 ;  /* 0x000165e000027802 */ /* 0x000fc40000000f00 */
[----:B------:R-:W-:Y:S05]  /*165d0*/  CALL.REL.NOINC `($__internal_5_$__cuda_sm70_shflsync_idx_p) ;  /* 0x0000074000007944 */ /* 0x000fea0003c00000 */
[----:B------:R-:W-:Y:S01]  /*165e0*/  MOV R9, R143 ;  /* 0x0000008f00097202 */ /* 0x000fe20000000f00 */
[----:B-1---5:R-:W-:Y:S05]  /*165f0*/  BRA `(.L_x_1751) ;  /* 0xffffb6c000007947 */ /* 0x022fea000383ffff */
.L_x_1694:
[----:B------:R-:W-:Y:S01]  /*16600*/  IMAD.MOV.U32 R143, RZ, RZ, R8 ;  /* 0x000000ffff8f7224 */ /* 0x000fe200078e0008 */
[----:B------:R-:W-:Y:S01]  /*16610*/  MOV R252, RZ ;  /* 0x000000ff00fc7202 */ /* 0x000fe20000000f00 */
[----:B------:R-:W-:Y:S01]  /*16620*/  IMAD.MOV.U32 R3, RZ, RZ, 0x181f ;  /* 0x0000181fff037424 */ /* 0x000fe200078e00ff */
[----:B------:R-:W-:-:S02]  /*16630*/  MOV R2, 0x16650 ;  /* 0x0001665000027802 */ /* 0x000fc40000000f00 */
[----:B-12---:R-:W-:Y:S05]  /*16640*/  CALL.REL.NOINC `($__internal_5_$__cuda_sm70_shflsync_idx_p) ;  /* 0x000006d000007944 */ /* 0x006fea0003c00000 */
[----:B-----5:R-:W-:Y:S01]  /*16650*/  MOV R0, R143 ;  /* 0x0000008f00007202 */ /* 0x020fe20000000f00 */
[----:B-1----:R-:W-:Y:S05]  /*16660*/  BRA `(.L_x_1752) ;  /* 0xffffb67000007947 */ /* 0x002fea000383ffff */
.L_x_1697:
[----:B------:R-:W-:Y:S01]  /*16670*/  IMAD.MOV.U32 R143, RZ, RZ, R7 ;  /* 0x000000ffff8f7224 */ /* 0x000fe200078e0007 */
[----:B------:R-:W-:Y:S01]  /*16680*/  MOV R252, 0x1 ;  /* 0x0000000100fc7802 */ /* 0x000fe20000000f00 */
[----:B-1----:R-:W-:Y:S01]  /*16690*/  IMAD.MOV.U32 R3, RZ, RZ, 0x181f ;  /* 0x0000181fff037424 */ /* 0x002fe200078e00ff */
[----:B------:R-:W-:-:S02]  /*166a0*/  MOV R2, 0x166c0 ;  /* 0x000166c000027802 */ /* 0x000fc40000000f00 */
[----:B--234-:R-:W-:Y:S05]  /*166b0*/  CALL.REL.NOINC `($__internal_5_$__cuda_sm70_shflsync_idx_p) ;  /* 0x0000066000007944 */ /* 0x01cfea0003c00000 */
        /* <DEDUP_REMOVED lines=8> */
.L_x_1700:
[----:B------:R-:W-:Y:S01]  /*16740*/  IMAD.MOV.U32 R143, RZ, RZ, R7 ;  /* 0x000000ffff8f7224 */ /* 0x000fe200078e0007 */
[----:B------:R-:W-:Y:S01]  /*16750*/  MOV R252, 0x2 ;  /* 0x0000000200fc7802 */ /* 0x000fe20000000f00 */
[----:B-1----:R-:W-:Y:S01]  /*16760*/  IMAD.MOV.U32 R3, RZ, RZ, 0x181f ;  /* 0x0000181fff037424 */ /* 0x002fe200078e00ff */
[----:B------:R-:W-:Y:S02]  /*16770*/  MOV R2, 0x16790 ;  /* 0x0001679000027802 */ /* 0x000fe40000000f00 */
[----:B--234-:R-:W-:Y:S05]  /*16780*/  CALL.REL.NOINC `($__internal_5_$__cuda_sm70_shflsync_idx_p) ;  /* 0x0000059000007944 */ /* 0x01cfea0003c00000 */
[----:B------:R-:W-:Y:S01]  /*16790*/  MOV R9, R143 ;  /* 0x0000008f00097202 */ /* 0x000fe20000000f00 */
[----:B-1---5:R-:W-:Y:S05]  /*167a0*/  BRA `(.L_x_1754) ;  /* 0xffffb7d000007947 */ /* 0x022fea000383ffff */
.L_x_1701:
[----:B------:R-:W-:Y:S01]  /*167b0*/  IMAD.MOV.U32 R143, RZ, RZ, R8 ;  /* 0x000000ffff8f7224 */ /* 0x000fe200078e0008 */
[----:B------:R-:W-:Y:S01]  /*167c0*/  MOV R252, 0x2 ;  /* 0x0000000200fc7802 */ /* 0x000fe20000000f00 */
[----:B-1----:R-:W-:Y:S01]  /*167d0*/  IMAD.MOV.U32 R3, RZ, RZ, 0x181f ;  /* 0x0000181fff037424 */ /* 0x002fe200078e00ff */
[----:B------:R-:W-:Y:S02]  /*167e0*/  MOV R2, 0x16800 ;  /* 0x0001680000027802 */ /* 0x000fe40000000f00 */
[----:B--234-:R-:W-:Y:S05]  /*167f0*/  CALL.REL.NOINC `($__internal_5_$__cuda_sm70_shflsync_idx_p) ;  /* 0x0000052000007944 */ /* 0x01cfea0003c00000 */
[----:B-----5:R-:W-:Y:S01]  /*16800*/  MOV R0, R143 ;  /* 0x0000008f00007202 */ /* 0x020fe20000000f00 */
[----:B-1----:R-:W-:Y:S05]  /*16810*/  BRA `(.L_x_1755) ;  /* 0xffffb78000007947 */ /* 0x002fea000383ffff */
.L_x_1704:
        /* <DEDUP_REMOVED lines=13> */
.L_x_1707:
[----:B------:R-:W-:Y:S01]  /*168f0*/  IMAD.MOV.U32 R143, RZ, RZ, R7 ;  /* 0x000000ffff8f7224 */ /* 0x000fe200078e0007 */
[----:B------:R-:W-:Y:S01]  /*16900*/  MOV R252, 0x4 ;  /* 0x0000000400fc7802 */ /* 0x000fe20000000f00 */
[----:B-1----:R-:W-:Y:S01]  /*16910*/  IMAD.MOV.U32 R3, RZ, RZ, 0x181f ;  /* 0x0000181fff037424 */ /* 0x002fe200078e00ff */
[----:B------:R-:W-:Y:S02]  /*16920*/  MOV R2, 0x16940 ;  /* 0x0001694000027802 */ /* 0x000fe40000000f00 */
[----:B--234-:R-:W-:Y:S05]  /*16930*/  CALL.REL.NOINC `($__internal_5_$__cuda_sm70_shflsync_idx_p) ;  /* 0x000003e000007944 */ /* 0x01cfea0003c00000 */
[----:B------:R-:W-:Y:S01]  /*16940*/  MOV R9, R143 ;  /* 0x0000008f00097202 */ /* 0x000fe20000000f00 */
[----:B-1---5:R-:W-:Y:S05]  /*16950*/  BRA `(.L_x_1757) ;  /* 0xffffb87000007947 */ /* 0x022fea000383ffff */
.L_x_1708:
[----:B------:R-:W-:Y:S01]  /*16960*/  IMAD.MOV.U32 R143, RZ, RZ, R8 ;  /* 0x000000ffff8f7224 */ /* 0x000fe200078e0008 */
[----:B------:R-:W-:Y:S01]  /*16970*/  MOV R252, 0x4 ;  /* 0x0000000400fc7802 */ /* 0x000fe20000000f00 */
[----:B-1----:R-:W-:Y:S01]  /*16980*/  IMAD.MOV.U32 R3, RZ, RZ, 0x181f ;  /* 0x0000181fff037424 */ /* 0x002fe200078e00ff */
[----:B------:R-:W-:Y:S02]  /*16990*/  MOV R2, 0x169b0 ;  /* 0x000169b000027802 */ /* 0x000fe40000000f00 */
[----:B--234-:R-:W-:Y:S05]  /*169a0*/  CALL.REL.NOINC `($__internal_5_$__cuda_sm70_shflsync_idx_p) ;  /* 0x0000037000007944 */ /* 0x01cfea0003c00000 */
[----:B-----5:R-:W-:Y:S01]  /*169b0*/  MOV R0, R143 ;  /* 0x0000008f00007202 */ /* 0x020fe20000000f00 */
[----:B-1----:R-:W-:Y:S05]  /*169c0*/  BRA `(.L_x_1758) ;  /* 0xffffb82000007947 */ /* 0x002fea000383ffff */
.L_x_1711:
        /* <DEDUP_REMOVED lines=13> */
.L_x_1714:
[----:B------:R-:W-:Y:S01]  /*16aa0*/  IMAD.MOV.U32 R143, RZ, RZ, R7 ;  /* 0x000000ffff8f7224 */ /* 0x000fe200078e0007 */
[----:B------:R-:W-:Y:S01]  /*16ab0*/  MOV R252, 0x6 ;  /* 0x0000000600fc7802 */ /* 0x000fe20000000f00 */
[----:B-1----:R-:W-:Y:S01]  /*16ac0*/  IMAD.MOV.U32 R3, RZ, RZ, 0x181f ;  /* 0x0000181fff037424 */ /* 0x002fe200078e00ff */
[----:B------:R-:W-:Y:S02]  /*16ad0*/  MOV R2, 0x16af0 ;  /* 0x00016af000027802 */ /* 0x000fe40000000f00 */
[----:B--234-:R-:W-:Y:S05]  /*16ae0*/  CALL.REL.NOINC `($__internal_5_$__cuda_sm70_shflsync_idx_p) ;  /* 0x0000023000007944 */ /* 0x01cfea0003c00000 */
[----:B------:R-:W-:Y:S01]  /*16af0*/  MOV R9, R143 ;  /* 0x0000008f00097202 */ /* 0x000fe20000000f00 */
[----:B-1---5:R-:W-:Y:S05]  /*16b00*/  BRA `(.L_x_1760) ;  /* 0xffffb91000007947 */ /* 0x022fea000383ffff */
.L_x_1715:
[----:B------:R-:W-:Y:S01]  /*16b10*/  IMAD.MOV.U32 R143, RZ, RZ, R8 ;  /* 0x000000ffff8f7224 */ /* 0x000fe200078e0008 */
[----:B------:R-:W-:Y:S01]  /*16b20*/  MOV R252, 0x6 ;  /* 0x0000000600fc7802 */ /* 0x000fe20000000f00 */
[----:B-1----:R-:W-:Y:S01]  /*16b30*/  IMAD.MOV.U32 R3, RZ, RZ, 0x181f ;  /* 0x0000181fff037424 */ /* 0x002fe200078e00ff */
[----:B------:R-:W-:Y:S02]  /*16b40*/  MOV R2, 0x16b60 ;  /* 0x00016b6000027802 */ /* 0x000fe40000000f00 */
[----:B--234-:R-:W-:Y:S05]  /*16b50*/  CALL.REL.NOINC `($__internal_5_$__cuda_sm70_shflsync_idx_p) ;  /* 0x000001c000007944 */ /* 0x01cfea0003c00000 */
[----:B-----5:R-:W-:Y:S01]  /*16b60*/  MOV R0, R143 ;  /* 0x0000008f00007202 */ /* 0x020fe20000000f00 */
[----:B-1----:R-:W-:Y:S05]  /*16b70*/  BRA `(.L_x_1761) ;  /* 0xffffb8c000007947 */ /* 0x002fea000383ffff */
.L_x_1718:
        /* <DEDUP_REMOVED lines=13> */
.L_x_1720:
[----:B------:R-:W-:Y:S01]  /*16c50*/  IMAD.MOV.U32 R143, RZ, RZ, R77 ;  /* 0x000000ffff8f7224 */ /* 0x000fe200078e004d */
[----:B------:R-:W-:Y:S01]  /*16c60*/  MOV R252, RZ ;  /* 0x000000ff00fc7202 */ /* 0x000fe20000000f00 */
[----:B-1----:R-:W-:Y:S01]  /*16c70*/  IMAD.MOV.U32 R3, RZ, RZ, 0x1f ;  /* 0x0000001fff037424 */ /* 0x002fe200078e00ff */
[----:B------:R-:W-:Y:S02]  /*16c80*/  MOV R2, 0x16ca0 ;  /* 0x00016ca000027802 */ /* 0x000fe40000000f00 */
[----:B--23--:R-:W-:Y:S05]  /*16c90*/  CALL.REL.NOINC `($__internal_5_$__cuda_sm70_shflsync_idx_p) ;  /* 0x0000008000007944 */ /* 0x00cfea0003c00000 */
[----:B-----5:R-:W-:Y:S01]  /*16ca0*/  MOV R0, R143 ;  /* 0x0000008f00007202 */ /* 0x020fe20000000f00 */
[----:B-1----:R-:W-:Y:S05]  /*16cb0*/  BRA `(.L_x_1763) ;  /* 0xffffba2000007947 */ /* 0x002fea000383ffff */
        .weak           $__internal_4_$__cuda_sm70_shflsync_bfly_p
        .type           $__internal_4_$__cuda_sm70_shflsync_bfly_p,@function
        .size           $__internal_4_$__cuda_sm70_shflsync_bfly_p,($__internal_5_$__cuda_sm70_shflsync_idx_p - $__internal_4_$__cuda_sm70_shflsync_bfly_p)
$__internal_4_$__cuda_sm70_shflsync_bfly_p:
[----:B------:R-:W-:Y:S02]  /*16cc0*/  MOV R143, 0xffffffff ;  /* 0xffffffff008f7802 */ /* 0x000fe40000000f00 */
[----:B------:R-:W-:Y:S02]  /*16cd0*/  MOV R3, 0x1f ;  /* 0x0000001f00037802 */ /* 0x000fe40000000f00 */
[----:B------:R-:W-:Y:S04]  /*16ce0*/  WARPSYNC R143 ;  /* 0x0000008f00007348 */ /* 0x000fe80003800000 */
[----:B------:R1:W2:Y:S02]  /*16cf0*/  SHFL.BFLY PT, R0, R132, R0, R3 ;  /* 0x0c00000084007389 */ /* 0x0002a400000e0003 */
[----:B-1----:R-:W-:-:S04]  /*16d00*/  MOV R3, 0x0 ;  /* 0x0000000000037802 */ /* 0x002fc80000000f00 */
[----:B--2---:R-:W-:Y:S05]  /*16d10*/  RET.REL.NODEC R2 `(_ZN7cutlass13device_kernelIN5flash19enable_sm80_to_sm89INS1_16FlashAttnFwdSm80INS1_25CollectiveMainloopFwdSm80ILi4ELi1ELb0EN4cute5tupleIJNS5_1CILi128EEENS7_ILi64EEES8_EEELi128ENS_10bfloat16_tEfNS_4arch4Sm80ELb1ELb0ELb0ELb0ELb1ELb0ELb1ELb0EEENS1_21CollectiveEpilogueFwdINS6_IJS8_S8_S9_EEENS6_IJNS7_ILi1EEESH_SH_EEESB_SD_Li128ELb0ELb1ELb0ELb0EEENS1_30DynamicPersistentTileSchedulerILi128ELi128ELb0ELb1ELb0EEEEEEEEEvNT_6ParamsE) ;  /* 0xfffe92e002007950 */ /* 0x004fea0003c3ffff */
        .weak           $__internal_5_$__cuda_sm70_shflsync_idx_p
        .type           $__internal_5_$__cuda_sm70_shflsync_idx_p,@function
        .size           $__internal_5_$__cuda_sm70_shflsync_idx_p,(.L_x_2185 - $__internal_5_$__cuda_sm70_shflsync_idx_p)
$__internal_5_$__cuda_sm70_shflsync_idx_p:
[----:B------:R1:W-:Y:S02]  /*16d20*/  STL [R1+0x84], R0 ;  /* 0x0000840001007387 */ /* 0x0003e40000100800 */
[----:B-1----:R-:W-:-:S04]  /*16d30*/  MOV R0, 0xffffffff ;  /* 0xffffffff00007802 */ /* 0x002fc80000000f00 */
[----:B------:R-:W-:Y:S04]  /*16d40*/  WARPSYNC R0 ;  /* 0x0000000000007348 */ /* 0x000fe80003800000 */
[----:B------:R1:W2:Y:S04]  /*16d50*/  SHFL.IDX PT, R143, R143, R252, R3 ;  /* 0x000000fc8f8f7389 */ /* 0x0002a800000e0003 */
[----:B-1----:R1:W5:Y:S01]  /*16d60*/  LDL.LU R0, [R1+0x84] ;  /* 0x0000840001007983 */ /* 0x0023620000300800 */
[----:B------:R-:W-:-:S04]  /*16d70*/  MOV R3, 0x0 ;  /* 0x0000000000037802 */ /* 0x000fc80000000f00 */
[----:B--2---:R-:W-:Y:S05]  /*16d80*/  RET.REL.NODEC R2 `(_ZN7cutlass13device_kernelIN5flash19enable_sm80_to_sm89INS1_16FlashAttnFwdSm80INS1_25CollectiveMainloopFwdSm80ILi4ELi1ELb0EN4cute5tupleIJNS5_1CILi128EEENS7_ILi64EEES8_EEELi128ENS_10bfloat16_tEfNS_4arch4Sm80ELb1ELb0ELb0ELb0ELb1ELb0ELb1ELb0EEENS1_21CollectiveEpilogueFwdINS6_IJS8_S8_S9_EEENS6_IJNS7_ILi1EEESH_SH_EEESB_SD_Li128ELb0ELb1ELb0ELb0EEENS1_30DynamicPersistentTileSchedulerILi128ELi128ELb0ELb1ELb0EEEEEEEEEvNT_6ParamsE) ;  /* 0xfffe927002007950 */ /* 0x004fea0003c3ffff */
.L_x_1764:
        /* <DEDUP_REMOVED lines=15> */
.L_x_2185:


//--------------------- .text._ZN7cutlass13device_kernelIN5flash19enable_sm80_to_sm89INS1_16FlashAttnFwdSm80INS1_25CollectiveMainloopFwdSm80ILi4ELi1ELb0EN4cute5tupleIJNS5_1CILi128EEENS7_ILi64EEES8_EEELi128ENS_10bfloat16_tEfNS_4arch4Sm80ELb1ELb0ELb0ELb1ELb1ELb0ELb1ELb0EEENS1_21CollectiveEpilogueFwdINS6_IJS8_S8_S9_EEENS6_IJNS7_ILi1EEESH_SH_EEESB_SD_Li128ELb1ELb1ELb0ELb0EEENS1_19SingleTileSchedulerILb1ELb0ELb1ELi128EEEEEEEEEvNT_6ParamsE --------------------------
	.section	.text._ZN7cutlass13device_kernelIN5flash19enable_sm80_to_sm89INS1_16FlashAttnFwdSm80INS1_25CollectiveMainloopFwdSm80ILi4ELi1ELb0EN4cute5tupleIJNS5_1CILi128EEENS7_ILi64EEES8_EEELi128ENS_10bfloat16_tEfNS_4arch4Sm80ELb1ELb0ELb0ELb1ELb1ELb0ELb1ELb0EEENS1_21CollectiveEpilogueFwdINS6_IJS8_S8_S9_EEENS6_IJNS7_ILi1EEESH_SH_EEESB_SD_Li128ELb1ELb1ELb0ELb0EEENS1_19SingleTileSchedulerILb1ELb0ELb1ELi128EEEEEEEEEvNT_6ParamsE,"ax",@progbits
	.sectioninfo	@"SHI_REGISTERS=255"
	.align	128
.text._ZN7cutlass13device_kernelIN5flash19enable_sm80_to_sm89INS1_16FlashAttnFwdSm80INS1_25CollectiveMainloopFwdSm80ILi4ELi1ELb0EN4cute5tupleIJNS5_1CILi128EEENS7_ILi64EEES8_EEELi128ENS_10bfloat16_tEfNS_4arch4Sm80ELb1ELb0ELb0ELb1ELb1ELb0ELb1ELb0EEENS1_21CollectiveEpilogueFwdINS6_IJS8_S8_S9_EEENS6_IJNS7_ILi1EEESH_SH_EEESB_SD_Li128ELb1ELb1ELb0ELb0EEENS1_19SingleTileSchedulerILb1ELb0ELb1ELi128EEEEEEEEEvNT_6ParamsE:
        .type           _ZN7cutlass13device_kernelIN5flash19enable_sm80_to_sm89INS1_16FlashAttnFwdSm80INS1_25CollectiveMainloopFwdSm80ILi4ELi1ELb0EN4cute5tupleIJNS5_1CILi128EEENS7_ILi64EEES8_EEELi128ENS_10bfloat16_tEfNS_4arch4Sm80ELb1ELb0ELb0ELb1ELb1ELb0ELb1ELb0EEENS1_21CollectiveEpilogueFwdINS6_IJS8_S8_S9_EEENS6_IJNS7_ILi1EEESH_SH_EEESB_SD_Li128ELb1ELb1ELb0ELb0EEENS1_19SingleTileSchedulerILb1ELb0ELb1ELi128EEEEEEEEEvNT_6ParamsE,@function
        .size           _ZN7cutlass13device_kernelIN5flash19enable_sm80_to_sm89INS1_16FlashAttnFwdSm80INS1_25CollectiveMainloopFwdSm80ILi4ELi1ELb0EN4cute5tupleIJNS5_1CILi128EEENS7_ILi64EEES8_EEELi128ENS_10bfloat16_tEfNS_4arch4Sm80ELb1ELb0ELb0ELb1ELb1ELb0ELb1ELb0EEENS1_21CollectiveEpilogueFwdINS6_IJS8_S8_S9_EEENS6_IJNS7_ILi1EEESH_SH_EEESB_SD_Li128ELb1ELb1ELb0ELb0EEENS1_19SingleTileSchedulerILb1ELb0ELb1ELi128EEEEEEEEEvNT_6ParamsE,(.L_x_2188 - _ZN7cutlass13device_kernelIN5flash19enable_sm80_to_sm89INS1_16FlashAttnFwdSm80INS1_25CollectiveMainloopFwdSm80ILi4ELi1ELb0EN4cute5tupleIJNS5_1CILi128EEENS7_ILi64EEES8_EEELi128ENS_10bfloat16_tEfNS_4arch4Sm80ELb1ELb0ELb0ELb1ELb1ELb0ELb1ELb0EEENS1_21CollectiveEpilogueFwdINS6_IJS8_S8_S9_EEENS6_IJNS7_ILi1EEESH_SH_EEESB_SD_Li128ELb1ELb1ELb0ELb0EEENS1_19SingleTileSchedulerILb1ELb0ELb1ELi128EEEEEEEEEvNT_6ParamsE)
        .other          _ZN7cutlass13device_kernelIN5flash19enable_sm80_to_sm89INS1_16FlashAttnFwdSm80INS1_25CollectiveMainloopFwdSm80ILi4ELi1ELb0EN4cute5tupleIJNS5_1CILi128EEENS7_ILi64EEES8_EEELi128ENS_10bfloat16_tEfNS_4arch4Sm80ELb1ELb0ELb0ELb1ELb1ELb0ELb1ELb0EEENS1_21CollectiveEpilogueFwdINS6_IJS8_S8_S9_EEENS6_IJNS7_ILi1EEESH_SH_EEESB_SD_Li128ELb1ELb1ELb0ELb0EEENS1_19SingleTileSchedulerILb1ELb0ELb1ELi128EEEEEEEEEvNT_6ParamsE,@"STO_CUDA_ENTRY STV_DEFAULT"
_ZN7cutlass13device_kernelIN5flash19enable_sm80_to_sm89INS1_16FlashAttnFwdSm80INS1_25CollectiveMainloopFwdSm80ILi4ELi1ELb0EN4cute5tupleIJNS5_1CILi128EEENS7_ILi64EEES8_EEELi128ENS_10bfloat16_tEfNS_4arch4Sm80ELb1ELb0ELb0ELb1ELb1ELb0ELb1ELb0EEENS1_21CollectiveEpilogueFwdINS6_IJS8_S8_S9_EEENS6_IJNS7_ILi1EEESH_SH_EEESB_SD_Li128ELb1ELb1ELb0ELb0EEENS1_19SingleTileSchedulerILb1ELb0ELb1ELi128EEEEEEEEEvNT_6ParamsE:
        /* <DEDUP_REMOVED lines=21> */
.L_x_1766:
        /* <DEDUP_REMOVED lines=13> */
.L_x_1768:
[----:B------:R-:W-:Y:S02]  /*0220*/  ULDC UR5, c[0x0][0x54c] ;  /* 0x0001530000057ab9 */ /* 0x000fe40000000800 */
.L_x_1767:
[----:B------:R-:W-:Y:S02]  /*0230*/  ULDC UR4, c[0x0][0x548] ;  /* 0x0001520000047ab9 */ /* 0x000fe40000000800 */
[----:B------:R-:W-:-:S02]  /*0240*/  USHF.L.U32 UR10, UR10, 0x7, URZ ;  /* 0x000000070a0a7899 */ /* 0x000fc4000800063f */
[----:B------:R-:W-:-:S04]  /*0250*/  UIMAD UR4, UR5, UR4, URZ ;  /* 0x00000004050472a4 */ /* 0x000fc8000f8e023f */
[----:B------:R-:W-:-:S04]  /*0260*/  UISETP.GE.AND UP0, UPT, UR10, UR4, UPT ;  /* 0x000000040a00728c */ /* 0x000fc8000bf06270 */
[----:B------:R-:W-:Y:S01]  /*0270*/  USEL UR13, UR13, 0xffffffff, !UP0 ;  /* 0xffffffff0d0d7887 */ /* 0x000fe2000c000000 */
[----:B------:R-:W-:Y:S05]  /*0280*/  BRA `(.L_x_1769) ;  /* 0x000001b000007947 */ /* 0x000fea0003800000 */
.L_x_1765:
        /* <DEDUP_REMOVED lines=8> */
.L_x_1770:
        /* <DEDUP_REMOVED lines=13> */
.L_x_1772:
[----:B------:R-:W-:Y:S02]  /*03e0*/  ULDC UR5, c[0x0][0x54c] ;  /* 0x0001530000057ab9 */ /* 0x000fe40000000800 */
.L_x_1771:
[----:B------:R-:W-:Y:S02]  /*03f0*/  ULDC UR4, c[0x0][0x548] ;  /* 0x0001520000047ab9 */ /* 0x000fe40000000800 */
[----:B------:R-:W-:-:S02]  /*0400*/  USHF.L.U32 UR10, UR10, 0x7, URZ ;  /* 0x000000070a0a7899 */ /* 0x000fc4000800063f */
[----:B------:R-:W-:-:S04]  /*0410*/  UIMAD UR4, UR5, UR4, URZ ;  /* 0x00000004050472a4 */ /* 0x000fc8000f8e023f */
[----:B------:R-:W-:-:S04]  /*0420*/  UISETP.GE.AND UP0, UPT, UR10, UR4, UPT ;  /* 0x000000040a00728c */ /* 0x000fc8000bf06270 */
[----:B------:R-:W-:-:S06]  /*0430*/  USEL UR13, UR13, 0xffffffff, !UP0 ;  /* 0xffffffff0d0d7887 */ /* 0x000fcc000c000000 */
.L_x_1769:
        /* <DEDUP_REMOVED lines=47> */
.L_x_1773:
        /* <DEDUP_REMOVED lines=10> */
.L_x_1774:
        /* <DEDUP_REMOVED lines=12> */
.L_x_1775:
[----:B------:R-:W-:Y:S01]  /*0890*/  ULDC UR4, c[0x0][0x2c4] ;  /* 0x0000b10000047ab9 */ /* 0x000fe20000000800 */
[----:B------:R-:W-:Y:S01]  /*08a0*/  PLOP3.LUT P4, PT, PT, PT, PT, 0x80, 0x0 ;  /* 0x000000000000781c */ /* 0x000fe20003f8f070 */
[----:B------:R-:W-:Y:S01]  /*08b0*/  UISETP.NE.AND UP1, UPT, UR4, 0x1, UPT ;  /* 0x000000010400788c */ /* 0x000fe2000bf25270 */
[----:B------:R-:W-:Y:S01]  /*08c0*/  CS2R R14, SRZ ;  /* 0x00000000000e7805 */ /* 0x000fe2000001ff00 */
[----:B------:R-:W-:Y:S01]  /*08d0*/  UIADD3 UR7, -UR11, UR7, URZ ;  /* 0x000000070b077290 */ /* 0x000fe2000fffe13f */
[----:B------:R-:W-:Y:S01]  /*08e0*/  IMAD.MOV.U32 R126, RZ, RZ, RZ ;  /* 0x000000ffff7e7224 */ /* 0x000fe200078e00ff */
[----:B------:R-:W-:Y:S01]  /*08f0*/  ULDC.64 UR4, c[0x0][0x2c8] ;  /* 0x0000b20000047ab9 */ /* 0x000fe20000000a00 */
[----:B------:R-:W-:Y:S01]  /*0900*/  IMAD.MOV.U32 R124, RZ, RZ, RZ ;  /* 0x000000ffff7c7224 */ /* 0x000fe200078e00ff */
[----:B---3--:R-:W-:Y:S01]  /*0910*/  UIADD3 UR6, UR7, 0x40, -UR12 ;  /* 0x0000004007067890 */ /* 0x008fe2000fffe80c */
[----:B------:R-:W-:Y:S01]  /*0920*/  CS2R R130, SRZ ;  /* 0x0000000000827805 */ /* 0x000fe2000001ff00 */
[----:B------:R-:W-:Y:S01]  /*0930*/  CS2R R128, SRZ ;  /* 0x0000000000807805 */ /* 0x000fe2000001ff00 */
[----:B------:R-:W-:Y:S01]  /*0940*/  CS2R R16, SRZ ;  /* 0x0000000000107805 */ /* 0x000fe2000001ff00 */
[----:B------:R-:W-:Y:S01]  /*0950*/  MOV R122, RZ ;  /* 0x000000ff007a7202 */ /* 0x000fe20000000f00 */
[----:B------:R-:W-:Y:S01]  /*0960*/  @UP1 UIADD3 UR18, UR10, 0x7f, URZ ;  /* 0x0000007f0a121890 */ /* 0x000fe2000fffe03f */
[----:B------:R-:W-:Y:S01]  /*0970*/  IMAD.MOV.U32 R11, RZ, RZ, RZ ;  /* 0x000000ffff0b7224 */ /* 0x000fe200078e00ff */
[----:B------:R-:W-:Y:S01]  /*0980*/  MOV R120, RZ ;  /* 0x000000ff00787202 */ /* 0x000fe20000000f00 */
[----:B------:R-:W-:Y:S01]  /*0990*/  CS2R R12, SRZ ;  /* 0x00000000000c7805 */ /* 0x000fe2000001ff00 */
[----:B------:R-:W-:Y:S01]  /*09a0*/  UIMAD.WIDE.U32 UR18, UR18, UR4, URZ ;  /* 0x00000004121272a5 */ /* 0x000fe2000f8e003f */
[----:B------:R-:W-:Y:S01]  /*09b0*/  IMAD.MOV.U32 R118, RZ, RZ, RZ ;  /* 0x000000ffff767224 */ /* 0x000fe200078e00ff */
[----:B------:R-:W-:Y:S01]  /*09c0*/  UIADD3 UR4, UR10, 0x7f, URZ ;  /* 0x0000007f0a047890 */ /* 0x000fe2000fffe03f */
[----:B------:R-:W-:Y:S01]  /*09d0*/  MOV R116, RZ ;  /* 0x000000ff00747202 */ /* 0x000fe20000000f00 */
[----:B------:R-:W-:Y:S01]  /*09e0*/  @UP1 USHF.R.U32.HI UR4, URZ, UR5, UR19 ;  /* 0x000000053f041299 */ /* 0x000fe20008011613 */
[----:B------:R-:W-:Y:S01]  /*09f0*/  IMAD.MOV.U32 R110, RZ, RZ, RZ ;  /* 0x000000ffff6e7224 */ /* 0x000fe200078e00ff */
[----:B------:R-:W-:Y:S01]  /*0a00*/  UIADD3 UR5, UR7, 0x3f, URZ ;  /* 0x0000003f07057890 */ /* 0x000fe2000fffe03f */
[----:B------:R-:W-:Y:S01]  /*0a10*/  CS2R R18, SRZ ;  /* 0x0000000000127805 */ /* 0x000fe2000001ff00 */
[----:B------:R-:W-:Y:S01]  /*0a20*/  UIADD3 UR6, UR6, UR4, URZ ;  /* 0x0000000406067290 */ /* 0x000fe2000fffe03f */
[----:B------:R-:W-:Y:S01]  /*0a30*/  MOV R108, RZ ;  /* 0x000000ff006c7202 */ /* 0x000fe20000000f00 */
[----:B------:R-:W-:Y:S01]  /*0a40*/  USHF.R.S32.HI UR18, URZ, 0x1f, UR5 ;  /* 0x0000001f3f127899 */ /* 0x000fe20008011405 */
[----:B------:R-:W-:Y:S01]  /*0a50*/  IMAD.MOV.U32 R114, RZ, RZ, RZ ;  /* 0x000000ffff727224 */ /* 0x000fe200078e00ff */
[----:B------:R-:W-:Y:S01]  /*0a60*/  USHF.R.S32.HI UR4, URZ, 0x1f, UR6 ;  /* 0x0000001f3f047899 */ /* 0x000fe20008011406 */
[----:B------:R-:W-:Y:S01]  /*0a70*/  CS2R R20, SRZ ;  /* 0x0000000000147805 */ /* 0x000fe2000001ff00 */
[----:B------:R-:W-:Y:S01]  /*0a80*/  ULEA.HI UR18, UR18, UR5, URZ, 0x6 ;  /* 0x0000000512127291 */ /* 0x000fe2000f8f303f */
[----:B------:R-:W-:Y:S01]  /*0a90*/  MOV R112, RZ ;  /* 0x000000ff00707202 */ /* 0x000fe20000000f00 */
[----:B------:R-:W-:Y:S01]  /*0aa0*/  ULEA.HI UR4, UR4, UR6, URZ, 0x6 ;  /* 0x0000000604047291 */ /* 0x000fe2000f8f303f */
[----:B------:R-:W-:Y:S01]  /*0ab0*/  IMAD.MOV.U32 R106, RZ, RZ, RZ ;  /* 0x000000ffff6a7224 */ /* 0x000fe200078e00ff */
[----:B------:R-:W-:Y:S01]  /*0ac0*/  USHF.R.S32.HI UR18, URZ, 0x6, UR18 ;  /* 0x000000063f127899 */ /* 0x000fe20008011412 */
[----:B------:R-:W-:Y:S01]  /*0ad0*/  CS2R R22, SRZ ;  /* 0x0000000000167805 */ /* 0x000fe2000001ff00 */
[----:B------:R-:W-:Y:S01]  /*0ae0*/  USHF.R.S32.HI UR4, URZ, 0x6, UR4 ;  /* 0x000000063f047899 */ /* 0x000fe20008011404 */
[----:B------:R-:W-:Y:S01]  /*0af0*/  MOV R104, RZ ;  /* 0x000000ff00687202 */ /* 0x000fe20000000f00 */
[----:B------:R-:W-:Y:S01]  /*0b00*/  IMAD.MOV.U32 R102, RZ, RZ, RZ ;  /* 0x000000ffff667224 */ /* 0x000fe200078e00ff */
[----:B------:R-:W-:Y:S01]  /*0b10*/  CS2R R24, SRZ ;  /* 0x0000000000187805 */ /* 0x000fe2000001ff00 */
[----:B------:R-:W-:Y:S01]  /*0b20*/  UISETP.LT.AND UP0, UPT, UR18, UR4, UPT ;  /* 0x000000041200728c */ /* 0x000fe2000bf01270 */
[----:B------:R-:W-:Y:S01]  /*0b30*/  MOV R100, RZ ;  /* 0x000000ff00647202 */ /* 0x000fe20000000f00 */
[----:B------:R-:W-:Y:S01]  /*0b40*/  IMAD.MOV.U32 R94, RZ, RZ, RZ ;  /* 0x000000ffff5e7224 */ /* 0x000fe200078e00ff */
[----:B------:R-:W-:Y:S01]  /*0b50*/  CS2R R26, SRZ ;  /* 0x00000000001a7805 */ /* 0x000fe2000001ff00 */
[----:B------:R-:W-:Y:S01]  /*0b60*/  USEL UR6, UR18, UR4, UP0 ;  /* 0x0000000412067287 */ /* 0x000fe20008000000 */
[----:B------:R-:W-:Y:S01]  /*0b70*/  MOV R92, RZ ;  /* 0x000000ff005c7202 */ /* 0x000fe20000000f00 */
[----:B------:R-:W-:Y:S01]  /*0b80*/  IMAD.MOV.U32 R98, RZ, RZ, RZ ;  /* 0x000000ffff627224 */ /* 0x000fe200078e00ff */
[----:B------:R-:W-:Y:S01]  /*0b90*/  MOV R28, RZ ;  /* 0x000000ff001c7202 */ /* 0x000fe20000000f00 */
[----:B------:R-:W-:Y:S01]  /*0ba0*/  UISETP.GE.AND UP0, UPT, UR6, 0x1, UPT ;  /* 0x000000010600788c */ /* 0x000fe2000bf06270 */
[----:B------:R-:W-:Y:S01]  /*0bb0*/  IMAD.MOV.U32 R96, RZ, RZ, RZ ;  /* 0x000000ffff607224 */ /* 0x000fe200078e00ff */
[----:B------:R-:W-:Y:S01]  /*0bc0*/  CS2R R90, SRZ ;  /* 0x00000000005a7805 */ /* 0x000fe2000001ff00 */
[----:B------:R-:W-:Y:S01]  /*0bd0*/  CS2R R30, SRZ ;  /* 0x00000000001e7805 */ /* 0x000fe2000001ff00 */
[----:B------:R-:W-:Y:S01]  /*0be0*/  MOV R88, RZ ;  /* 0x000000ff00587202 */ /* 0x000fe20000000f00 */
        /* <DEDUP_REMOVED lines=79> */
[----:B------:R-:W-:Y:S01]  /*10e0*/  BSSY B0, `(.L_x_1777) ;  /* 0x0000054000007945 */ /* 0x000fe20003800000 */
[----:B------:R-:W-:-:S02]  /*10f0*/  ULDC.64 UR4, c[0x0][0x1b8] ;  /* 0x00006e0000047ab9 */ /* 0x000fc40000000a00 */
[----:B------:R-:W-:Y:S02]  /*1100*/  UIADD3 UR19, UR19, UR17, URZ ;  /* 0x0000001113137290 */ /* 0x000fe4000fffe03f */
[----:B------:R-:W-:Y:S02]  /*1110*/  USHF.R.S32.HI UR17, URZ, 0x1f, UR13 ;  /* 0x0000001f3f117899 */ /* 0x000fe4000801140d */
[----:B------:R-:W-:Y:S02]  /*1120*/  UIMAD UR16, UR8, UR4, URZ ;  /* 0x00000004081072a4 */ /* 0x000fe4000f8e023f */
[----:B------:R-:W-:Y:S02]  /*1130*/  USEL UR17, UR17, URZ, !UP2 ;  /* 0x0000003f11117287 */ /* 0x000fe4000d000000 */
[----:B------:R-:W-:Y:S02]  /*1140*/  UIMAD UR16, UR9, UR5, UR16 ;  /* 0x00000005091072a4 */ /* 0x000fe4000f8e0210 */
[----:B------:R-:W-:-:S02]  /*1150*/  UIMAD.WIDE.U32 UR20, UR9, UR4, UR18 ;  /* 0x00000004091472a5 */ /* 0x000fc4000f8e0012 */
[----:B------:R-:W-:Y:S02]  /*1160*/  USEL UR18, UR13, URZ, !UP2 ;  /* 0x0000003f0d127287 */ /* 0x000fe4000d000000 */
[----:B------:R-:W-:Y:S01]  /*1170*/  ULDC.64 UR4, c[0x0][0x1c0] ;  /* 0x0000700000047ab9 */ /* 0x000fe20000000a00 */
[----:B-1----:R-:W-:Y:S01]  /*1180*/  LEA.HI R2, R160, R161, RZ, 0x3 ;  /* 0x000000a1a0027211 */ /* 0x002fe200078f18ff */
[----:B------:R-:W-:Y:S02]  /*1190*/  UIMAD UR17, UR17, UR4, URZ ;  /* 0x00000004111172a4 */ /* 0x000fe4000f8e023f */
[----:B------:R-:W-:Y:S01]  /*11a0*/  UIADD3 UR21, UR21, UR16, URZ ;  /* 0x0000001015157290 */ /* 0x000fe2000fffe03f */
[----:B------:R-:W-:Y:S01]  /*11b0*/  LOP3.LUT R0, R2, 0xfffffff8, RZ, 0xc0, !PT ;  /* 0xfffffff802007812 */ /* 0x000fe200078ec0ff */
[----:B------:R-:W-:Y:S01]  /*11c0*/  UIMAD UR5, UR18, UR5, UR17 ;  /* 0x00000005120572a4 */ /* 0x000fe2000f8e0211 */
[----:B------:R-:W-:Y:S01]  /*11d0*/  SHF.R.S32.HI R19, RZ, 0x3, R2 ;  /* 0x00000003ff137819 */ /* 0x000fe20000011402 */
[----:B------:R-:W-:-:S02]  /*11e0*/  UIMAD.WIDE.U32 UR18, UR18, UR4, UR20 ;  /* 0x00000004121272a5 */ /* 0x000fc4000f8e0014 */
[----:B------:R-:W-:Y:S01]  /*11f0*/  IMAD.IADD R49, R161, 0x1, -R0 ;  /* 0x00000001a1317824 */ /* 0x000fe200078e0a00 */
[----:B------:R-:W-:Y:S02]  /*1200*/  ULDC UR16, c[0x0][0x2c4] ;  /* 0x0000b10000107ab9 */ /* 0x000fe40000000800 */
[----:B------:R-:W-:Y:S01]  /*1210*/  UIADD3 UR5, UR19, UR5, URZ ;  /* 0x0000000513057290 */ /* 0x000fe2000fffe03f */
[C---:B------:R-:W-:Y:S01]  /*1220*/  IMAD R167, R49.reuse, 0x10, R19 ;  /* 0x0000001031a77824 */ /* 0x040fe200078e0213 */
[----:B------:R-:W-:Y:S01]  /*1230*/  UIMAD UR16, UR12, UR16, URZ ;  /* 0x000000100c1072a4 */ /* 0x000fe2000f8e023f */
[----:B------:R-:W-:Y:S02]  /*1240*/  IMAD.U32 R3, RZ, RZ, UR19 ;  /* 0x00000013ff037e24 */ /* 0x000fe4000f8e00ff */
[----:B------:R-:W-:Y:S01]  /*1250*/  IMAD.SHL.U32 R165, R49, 0x8, RZ ;  /* 0x0000000831a57824 */ /* 0x000fe200078e00ff */
[----:B------:R-:W-:Y:S01]  /*1260*/  IADD3 R4, R167, UR10, RZ ;  /* 0x0000000aa7047c10 */ /* 0x000fe2000fffe0ff */
[----:B------:R-:W-:Y:S01]  /*1270*/  IMAD.U32 R3, RZ, RZ, UR5 ;  /* 0x00000005ff037e24 */ /* 0x000fe2000f8e00ff */
[----:B------:R1:W-:Y:S02]  /*1280*/  STL [R1+0x3c], R167 ;  /* 0x00003ca701007387 */ /* 0x0003e40000100800 */
[C---:B------:R-:W-:Y:S01]  /*1290*/  IADD3 R24, R165.reuse, 0x40, RZ ;  /* 0x00000040a5187810 */ /* 0x040fe20007ffe0ff */
[----:B------:R-:W-:Y:S01]  /*12a0*/  @P1 IMAD.HI.U32 R2, R4, c[0x0][0x2c8], RZ ;  /* 0x0000b20004021a27 */ /* 0x000fe200078e00ff */
[----:B------:R1:W-:Y:S01]  /*12b0*/  STL [R1+0x38], R165 ;  /* 0x000038a501007387 */ /* 0x0003e20000100800 */
[----:B------:R-:W-:-:S02]  /*12c0*/  ISETP.GE.AND P3, PT, R165, c[0x0][0x198], PT ;  /* 0x00006600a5007a0c */ /* 0x000fc40003f66270 */
[----:B------:R-:W-:Y:S01]  /*12d0*/  IMAD.MOV.U32 R0, RZ, RZ, R4 ;  /* 0x000000ffff007224 */ /* 0x000fe200078e0004 */
[----:B------:R-:W-:Y:S01]  /*12e0*/  @P0 SHF.R.U32.HI R0, RZ, c[0x0][0x2cc], R2 ;  /* 0x0000b300ff000a19 */ /* 0x000fe20000011602 */
[----:B------:R-:W-:-:S03]  /*12f0*/  IMAD.U32 R2, RZ, RZ, UR18 ;  /* 0x00000012ff027e24 */ /* 0x000fc6000f8e00ff */
        /* <DEDUP_REMOVED lines=8> */
[----:B------:R-:W-:Y:S01]  /*1380*/  IMAD R0, R5, c[0x0][0x1a8], RZ ;  /* 0x00006a0005007a24 */ /* 0x000fe200078e02ff */
[----:B------:R-:W-:Y:S01]  /*1390*/  IADD3 R5, R19, UR10, RZ ;  /* 0x0000000a13057c10 */ /* 0x000fe2000fffe0ff */
[----:B------:R-:W-:-:S03]  /*13a0*/  IMAD.WIDE.U32 R2, R4, c[0x0][0x1a8], R2 ;  /* 0x00006a0004027a25 */ /* 0x000fc600078e0002 */
[----:B------:R-:W-:Y:S01]  /*13b0*/  ISETP.GE.AND P4, PT, R5, UR16, PT ;  /* 0x0000001005007c0c */ /* 0x000fe2000bf86270 */
[----:B------:R-:W-:Y:S01]  /*13c0*/  IMAD R0, R4, c[0x0][0x1ac], R0 ;  /* 0x00006b0004007a24 */ /* 0x000fe200078e0200 */
[----:B------:R-:W-:Y:S01]  /*13d0*/  LEA R12, P0, R2, c[0x0][0x160], 0x1 ;  /* 0x00005800020c7a11 */ /* 0x000fe200078008ff */
[----:B------:R-:W-:Y:S02]  /*13e0*/  IMAD.SHL.U32 R4, R19, 0x40, RZ ;  /* 0x0000004013047824 */ /* 0x000fe400078e00ff */
[----:B------:R-:W-:Y:S01]  /*13f0*/  IMAD.IADD R0, R3, 0x1, R0 ;  /* 0x0000000103007824 */ /* 0x000fe200078e0200 */
[----:B------:R-:W-:Y:S01]  /*1400*/  LOP3.LUT R3, R14, 0xfffffff0, RZ, 0xc0, !PT ;  /* 0xfffffff00e037812 */ /* 0x000fe200078ec0ff */
[----:B------:R1:W3:Y:S03]  /*1410*/  SHFL.IDX PT, R6, R12, RZ, 0x181f ;  /* 0x00181fff0c067589 */ /* 0x0002e600000e0000 */
[----:B------:R-:W-:Y:S01]  /*1420*/  LEA.HI.X R11, R2, c[0x0][0x164], R0, 0x1, P0 ;  /* 0x00005900020b7a11 */ /* 0x000fe200000f0c00 */
[----:B------:R-:W-:Y:S01]  /*1430*/  IMAD.IADD R0, R161, 0x1, -R3 ;  /* 0x00000001a1007824 */ /* 0x000fe200078e0a03 */
[----:B------:R-:W-:-:S02]  /*1440*/  LOP3.LUT R2, R4, 0x1c0, RZ, 0xc0, !PT ;  /* 0x000001c004027812 */ /* 0x000fc400078ec0ff */
[----:B------:R-:W-:Y:S02]  /*1450*/  ISETP.GE.AND P0, PT, R24, c[0x0][0x198], PT ;  /* 0x0000660018007a0c */ /* 0x000fe40003f06270 */
[----:B------:R-:W-:Y:S02]  /*1460*/  SHF.R.S32.HI R4, RZ, 0x1f, R0 ;  /* 0x0000001fff047819 */ /* 0x000fe40000011400 */
[----:B------:R-:W-:Y:S02]  /*1470*/  SHF.R.U32.HI R3, RZ, 0x3, R2 ;  /* 0x00000003ff037819 */ /* 0x000fe40000011602 */
[----:B------:R-:W-:Y:S02]  /*1480*/  LOP3.LUT R2, R2, 0x38, R165, 0xf8, !PT ;  /* 0x0000003802027812 */ /* 0x000fe400078ef8a5 */
[----:B------:R-:W-:Y:S02]  /*1490*/  LEA.HI R21, R4, R0, RZ, 0x3 ;  /* 0x0000000004157211 */ /* 0x000fe400078f18ff */
[----:B------:R-:W-:-:S02]  /*14a0*/  LOP3.LUT R3, R2, R3, RZ, 0x3c, !PT ;  /* 0x0000000302037212 */ /* 0x000fc400078e3cff */
[----:B------:R-:W-:Y:S02]  /*14b0*/  LOP3.LUT R2, R21, 0xfffffff8, RZ, 0xc0, !PT ;  /* 0xfffffff815027812 */ /* 0x000fe400078ec0ff */
[----:B------:R-:W-:-:S03]  /*14c0*/  LEA.HI R4, R160, R161, RZ, 0x6 ;  /* 0x000000a1a0047211 */ /* 0x000fc600078f30ff */
[----:B------:R-:W-:Y:S02]  /*14d0*/  IMAD.IADD R20, R0, 0x1, -R2 ;  /* 0x0000000100147824 */ /* 0x000fe400078e0a02 */
[----:B------:R-:W-:Y:S02]  /*14e0*/  IMAD.SHL.U32 R0, R4, 0x8, RZ ;  /* 0x0000000804007824 */ /* 0x000fe400078e00ff */
[----:B------:R-:W-:Y:S02]  /*14f0*/  IMAD.MOV.U32 R4, RZ, RZ, 0x10 ;  /* 0x00000010ff047424 */ /* 0x000fe400078e00ff */
[----:B------:R-:W-:Y:S01]  /*1500*/  IMAD.MOV.U32 R2, RZ, RZ, 0x20 ;  /* 0x00000020ff027424 */ /* 0x000fe200078e00ff */
[----:B------:R-:W-:Y:S01]  /*1510*/  LOP3.LUT R10, R3, 0xfffffe00, R0, 0xf8, !PT ;  /* 0xfffffe00030a7812 */ /* 0x000fe200078ef800 */
[----:B--2---:R2:W4:Y:S01]  /*1520*/  @P2 R2UR UR20, R7 ;  /* 0x00000000071423c2 */ /* 0x00452200000e0000 */
[----:B------:R-:W-:Y:S01]  /*1530*/  R2P PR, R20, 0x6 ;  /* 0x0000000614007804 */ /* 0x000fe20000000000 */
[----:B----4-:R-:W-:-:S04]  /*1540*/  @!UP0 UMOV UR20, UR13 ;  /* 0x0000000d00148c82 */ /* 0x010fc80008000000 */
[----:B------:R-:W-:Y:S02]  /*1550*/  SEL R4, R4, 0xfffffff0, !P1 ;  /* 0xfffffff004047807 */ /* 0x000fe40004800000 */
[----:B------:R-:W-:Y:S01]  /*1560*/  SEL R2, R2, 0xffffffe0, !P2 ;  /* 0xffffffe002027807 */ /* 0x000fe20005000000 */
[----:B--2---:R1:W2:Y:S01]  /*1570*/  SHFL.IDX PT, R7, R11, RZ, 0x181f ;  /* 0x00181fff0b077589 */ /* 0x0042a200000e0000 */
[----:B------:R-:W-:Y:S05]  /*1580*/  @P4 BRA `(.L_x_1778) ;  /* 0x0000009000004947 */ /* 0x000fea0003800000 */
[----:B---3--:R-:W-:Y:S01]  /*1590*/  SHF.R.S32.HI R0, RZ, 0x1f, R24 ;  /* 0x0000001fff007819 */ /* 0x008fe20000011418 */
[----:B--2---:R-:W-:-:S03]  /*15a0*/  IMAD.WIDE R8, R165, 0x2, R6 ;  /* 0x00000002a5087825 */ /* 0x004fc600078e0206 */
[----:B------:R-:W-:-:S04]  /*15b0*/  LEA.HI R0, R0, R24, RZ, 0x3 ;  /* 0x0000001800007211 */ /* 0x000fc800078f18ff */
[----:B------:R-:W-:Y:S02]  /*15c0*/  LOP3.LUT R3, R0, 0xfffffff8, RZ, 0xc0, !PT ;  /* 0xfffffff800037812 */ /* 0x000fe400078ec0ff */
[----:B------:R-:W-:-:S03]  /*15d0*/  SHF.L.U32 R0, R10, 0x1, RZ ;  /* 0x000000010a007819 */ /* 0x000fc600000006ff */
[----:B------:R-:W-:Y:S02]  /*15e0*/  IMAD.WIDE R6, R3, 0x2, R6 ;  /* 0x0000000203067825 */ /* 0x000fe400078e0206 */
[----:B------:R-:W-:Y:S01]  /*15f0*/  @!PT LDS RZ, [RZ] ;  /* 0x00000000fffff984 */ /* 0x000fe20000000800 */
[----:B------:R2:W-:Y:S04]  /*1600*/  LDGSTS.E.BYPASS.LTC128B.128 [R0+0x8100], [R8.64], !P3 ;  /* 0x0810000008007fae */ /* 0x0005e8000d901d4e */
[----:B------:R2:W-:Y:S02]  /*1610*/  LDGSTS.E.BYPASS.LTC128B.128 [R0+0xc100], [R6.64], !P0 ;  /* 0x0c10000006007fae */ /* 0x0005e4000c101d4e */
.L_x_1778:
[----:B---3--:R-:W-:Y:S05]  /*1620*/  BSYNC B0 ;  /* 0x0000000000007941 */ /* 0x008fea0003800000 */
.L_x_1777:
[----:B--2---:R-:W-:Y:S01]  /*1630*/  IADD3 R0, R5, 0x10, RZ ;  /* 0x0000001005007810 */ /* 0x004fe20007ffe0ff */
[----:B------:R2:W3:Y:S01]  /*1640*/  SHFL.IDX PT, R7, R11, 0x1, 0x181f ;  /* 0x00381f000b077f89 */ /* 0x0004e200000e0000 */
[----:B------:R-:W-:Y:S02]  /*1650*/  BSSY B0, `(.L_x_1779) ;  /* 0x000000d000007945 */ /* 0x000fe40003800000 */
[----:B------:R-:W-:Y:S01]  /*1660*/  ISETP.GE.AND P1, PT, R0, UR16, PT ;  /* 0x0000001000007c0c */ /* 0x000fe2000bf26270 */
[----:B------:R2:W4:-:S12]  /*1670*/  SHFL.IDX PT, R6, R12, 0x1, 0x181f ;  /* 0x00381f000c067f89 */ /* 0x00051800000e0000 */
        /* <DEDUP_REMOVED lines=10> */
.L_x_1780:
[----:B------:R-:W-:Y:S05]  /*1720*/  BSYNC B0 ;  /* 0x0000000000007941 */ /* 0x000fea0003800000 */
.L_x_1779:
[----:B---3--:R-:W-:Y:S01]  /*1730*/  IADD3 R0, R5, 0x20, RZ ;  /* 0x0000002005007810 */ /* 0x008fe20007ffe0ff */
[----:B------:R3:W1:Y:S01]  /*1740*/  SHFL.IDX PT, R7, R11, 0x2, 0x181f ;  /* 0x00581f000b077f89 */ /* 0x00066200000e0000 */
[----:B------:R-:W-:Y:S02]  /*1750*/  BSSY B0, `(.L_x_1781) ;  /* 0x000000d000007945 */ /* 0x000fe40003800000 */
[----:B------:R-:W-:Y:S01]  /*1760*/  ISETP.GE.AND P1, PT, R0, UR16, PT ;  /* 0x0000001000007c0c */ /* 0x000fe2000bf26270 */
[----:B----4-:R3:W4:-:S12]  /*1770*/  SHFL.IDX PT, R6, R12, 0x2, 0x181f ;  /* 0x00581f000c067f89 */ /* 0x01071800000e0000 */
        /* <DEDUP_REMOVED lines=10> */
.L_x_1782:
[----:B------:R-:W-:Y:S05]  /*1820*/  BSYNC B0 ;  /* 0x0000000000007941 */ /* 0x000fea0003800000 */
.L_x_1781:
[----:B-1----:R-:W-:Y:S01]  /*1830*/  IADD3 R0, R5, 0x30, RZ ;  /* 0x0000003005007810 */ /* 0x002fe20007ffe0ff */
[----:B------:R1:W2:Y:S01]  /*1840*/  SHFL.IDX PT, R7, R11, 0x3, 0x181f ;  /* 0x00781f000b077f89 */ /* 0x0002a200000e0000 */
[----:B------:R-:W-:Y:S02]  /*1850*/  BSSY B0, `(.L_x_1783) ;  /* 0x000000d000007945 */ /* 0x000fe40003800000 */
[----:B------:R-:W-:Y:S01]  /*1860*/  ISETP.GE.AND P1, PT, R0, UR16, PT ;  /* 0x0000001000007c0c */ /* 0x000fe2000bf26270 */
[----:B----4-:R1:W4:-:S12]  /*1870*/  SHFL.IDX PT, R6, R12, 0x3, 0x181f ;  /* 0x00781f000c067f89 */ /* 0x01031800000e0000 */
        /* <DEDUP_REMOVED lines=10> */
.L_x_1784:
[----:B------:R-:W-:Y:S05]  /*1920*/  BSYNC B0 ;  /* 0x0000000000007941 */ /* 0x000fea0003800000 */
.L_x_1783:
[----:B--2---:R-:W-:Y:S01]  /*1930*/  IADD3 R0, R5, 0x40, RZ ;  /* 0x0000004005007810 */ /* 0x004fe20007ffe0ff */
        /* <DEDUP_REMOVED lines=14> */
.L_x_1786:
[----:B------:R-:W-:Y:S05]  /*1a20*/  BSYNC B0 ;  /* 0x0000000000007941 */ /* 0x000fea0003800000 */
.L_x_1785:
        /* <DEDUP_REMOVED lines=15> */
.L_x_1788:
[----:B------:R-:W-:Y:S05]  /*1b20*/  BSYNC B0 ;  /* 0x0000000000007941 */ /* 0x000fea0003800000 */
.L_x_1787:
        /* <DEDUP_REMOVED lines=15> */
.L_x_1790:
[----:B------:R-:W-:Y:S05]  /*1c20*/  BSYNC B0 ;  /* 0x0000000000007941 */ /* 0x000fea0003800000 */
.L_x_1789:
[----:B-1----:R-:W-:Y:S01]  /*1c30*/  IMAD.U32 R0, RZ, RZ, UR6 ;  /* 0x00000006ff007e24 */ /* 0x002fe2000f8e00ff */
[----:B----4-:R-:W-:Y:S01]  /*1c40*/  SHFL.IDX PT, R6, R12, 0x7, 0x181f ;  /* 0x00f81f000c067f89 */ /* 0x010fe200000e0000 */
[----:B------:R-:W-:Y:S01]  /*1c50*/  IMAD.MOV.U32 R3, RZ, RZ, c[0x0][0x2b8] ;  /* 0x0000ae00ff037624 */ /* 0x000fe200078e00ff */
[----:B------:R-:W-:Y:S01]  /*1c60*/  IADD3 R5, R5, 0x70, RZ ;  /* 0x0000007005057810 */ /* 0x000fe20007ffe0ff */
[----:B------:R-:W-:Y:S01]  /*1c70*/  IMAD R0, R0, 0x40, R167 ;  /* 0x0000004000007824 */ /* 0x000fe200078e02a7 */
[----:B------:R-:W1:Y:S01]  /*1c80*/  SHFL.IDX PT, R7, R11, 0x7, 0x181f ;  /* 0x00f81f000b077f89 */ /* 0x000e6200000e0000 */
[----:B------:R-:W-:Y:S01]  /*1c90*/  SHF.R.S32.HI R8, RZ, 0x1f, R24 ;  /* 0x0000001fff087819 */ /* 0x000fe20000011418 */
[----:B------:R-:W-:Y:S01]  /*1ca0*/  IMAD.SHL.U32 R162, R10, 0x2, RZ ;  /* 0x000000020aa27824 */ /* 0x000fe200078e00ff */
[----:B------:R-:W-:Y:S01]  /*1cb0*/  ISETP.NE.AND P4, PT, R3, 0x1, PT ;  /* 0x000000010300780c */ /* 0x000fe20003f85270 */
[----:B------:R-:W-:Y:S01]  /*1cc0*/  USHF.R.S32.HI UR17, URZ, 0x1f, UR20 ;  /* 0x0000001f3f117899 */ /* 0x000fe20008011414 */
[----:B------:R-:W-:Y:S01]  /*1cd0*/  IADD3 R0, R0, -0x40, RZ ;  /* 0xffffffc000007810 */ /* 0x000fe20007ffe0ff */
[----:B------:R-:W-:Y:S01]  /*1ce0*/  ULDC.64 UR4, c[0x0][0x2b0] ;  /* 0x0000ac0000047ab9 */ /* 0x000fe20000000a00 */
[----:B------:R-:W-:Y:S01]  /*1cf0*/  ISETP.GE.AND P2, PT, R5, UR16, PT ;  /* 0x0000001005007c0c */ /* 0x000fe2000bf46270 */
[----:B------:R-:W-:Y:S01]  /*1d00*/  UIMAD UR17, UR17, UR4, URZ ;  /* 0x00000004111172a4 */ /* 0x000fe2000f8e023f */
[C---:B------:R-:W-:Y:S01]  /*1d10*/  IADD3 R3, R0.reuse, UR11, RZ ;  /* 0x0000000b00037c10 */ /* 0x040fe2000fffe0ff */
[----:B------:R-:W-:Y:S01]  /*1d20*/  UIMAD.WIDE.U32 UR18, UR20, UR4, URZ ;  /* 0x00000004141272a5 */ /* 0x000fe2000f8e003f */
[----:B------:R-:W-:Y:S01]  /*1d30*/  ISETP.GE.AND P5, PT, R0, UR7, PT ;  /* 0x0000000700007c0c */ /* 0x000fe2000bfa6270 */
[----:B------:R-:W-:Y:S01]  /*1d40*/  UIMAD UR5, UR20, UR5, UR17 ;  /* 0x00000005140572a4 */ /* 0x000fe2000f8e0211 */
[----:B------:R-:W-:Y:S01]  /*1d50*/  IMAD.MOV.U32 R27, RZ, RZ, RZ ;  /* 0x000000ffff1b7224 */ /* 0x000fe200078e00ff */
[----:B------:R-:W-:Y:S01]  /*1d60*/  ISETP.GE.AND P6, PT, R165, c[0x0][0x1d4], PT ;  /* 0x00007500a5007a0c */ /* 0x000fe20003fc6270 */
[----:B------:R-:W-:Y:S01]  /*1d70*/  IMAD.MOV.U32 R0, RZ, RZ, R3 ;  /* 0x000000ffff007224 */ /* 0x000fe200078e0003 */
[----:B------:R-:W-:Y:S01]  /*1d80*/  ISETP.GT.OR P5, PT, R167, 0x3f, P5 ;  /* 0x0000003fa700780c */ /* 0x000fe20002fa4670 */
[----:B------:R-:W-:Y:S01]  /*1d90*/  @P4 IMAD.HI.U32 R5, R3, c[0x0][0x2bc], RZ ;  /* 0x0000af0003054a27 */ /* 0x000fe200078e00ff */
[----:B------:R-:W-:Y:S01]  /*1da0*/  UIADD3 UR16, UR19, UR5, URZ ;  /* 0x0000000513107290 */ /* 0x000fe2000fffe03f */
[----:B------:R-:W-:Y:S01]  /*1db0*/  SHF.R.S32.HI R18, RZ, 0x4, R14 ;  /* 0x00000004ff127819 */ /* 0x000fe2000001140e */
[----:B------:R-:W-:Y:S01]  /*1dc0*/  STL [R1+0x18], R162 ;  /* 0x000018a201007387 */ /* 0x000fe20000100800 */
[----:B------:R-:W-:Y:S01]  /*1dd0*/  ULDC.64 UR4, c[0x0][0x1e8] ;  /* 0x00007a0000047ab9 */ /* 0x000fe20000000a00 */
[----:B------:R-:W-:-:S02]  /*1de0*/  @P4 SHF.R.U32.HI R0, RZ, c[0x0][0x2c0], R5 ;  /* 0x0000b000ff004a19 */ /* 0x000fc40000011605 */
[----:B------:R-:W-:Y:S01]  /*1df0*/  LEA.HI R5, R8, R24, RZ, 0x3 ;  /* 0x0000001808057211 */ /* 0x000fe200078f18ff */
[----:B-123--:R-:W-:-:S03]  /*1e00*/  @!P2 IMAD.WIDE R10, R165, 0x2, R6 ;  /* 0x00000002a50aa825 */ /* 0x00efc600078e0206 */
[----:B------:R-:W-:Y:S02]  /*1e10*/  LOP3.LUT R164, R5, 0xfffffff8, RZ, 0xc0, !PT ;  /* 0xfffffff805a47812 */ /* 0x000fe400078ec0ff */
[----:B------:R-:W-:Y:S01]  /*1e20*/  @!PT LDS RZ, [RZ] ;  /* 0x00000000fffff984 */ /* 0x000fe20000000800 */
[----:B------:R1:W-:Y:S01]  /*1e30*/  @!P2 LDGSTS.E.BYPASS.LTC128B.128 [R162+0xb900], [R10.64], !P3 ;  /* 0x0b9000000aa2afae */ /* 0x0003e2000d901d4e */
[----:B------:R-:W-:Y:S02]  /*1e40*/  @!P5 IADD3 R9, P1, R0, UR18, RZ ;  /* 0x000000120009dc10 */ /* 0x000fe4000ff3e0ff */
[----:B------:R-:W-:Y:S01]  /*1e50*/  @!P2 IMAD.WIDE R6, R164, 0x2, R6 ;  /* 0x00000002a406a825 */ /* 0x000fe200078e0206 */
[----:B------:R-:W-:Y:S01]  /*1e60*/  UIMAD UR17, UR8, UR4, URZ ;  /* 0x00000004081172a4 */ /* 0x000fe2000f8e023f */
[----:B------:R-:W-:Y:S01]  /*1e70*/  @!P5 LEA.HI.X.SX32 R5, R0, UR16, 0x1, P1 ;  /* 0x000000100005dc11 */ /* 0x000fe200088f0eff */
[----:B------:R-:W-:Y:S01]  /*1e80*/  UIMAD.WIDE.U32 UR22, UR9, UR4, URZ ;  /* 0x00000004091672a5 */ /* 0x000fe2000f8e003f */
[C---:B------:R-:W-:Y:S01]  /*1e90*/  @!P5 LEA R8, P1, R9.reuse, c[0x0][0x2a0], 0x2 ;  /* 0x0000a8000908da11 */ /* 0x040fe200078210ff */
[----:B------:R2:W-:Y:S03]  /*1ea0*/  @!P2 LDGSTS.E.BYPASS.LTC128B.128 [R162+0xf900], [R6.64], !P0 ;  /* 0x0f90000006a2afae */ /* 0x0005e6000c101d4e */
[----:B------:R-:W-:Y:S01]  /*1eb0*/  @!P5 LEA.HI.X R9, R9, c[0x0][0x2a4], R5, 0x2, P1 ;  /* 0x0000a9000909da11 */ /* 0x000fe200008f1405 */
[----:B------:R-:W0:Y:S04]  /*1ec0*/  LDGDEPBAR ;  /* 0x00000000000079af */ /* 0x000e280000000000 */
[----:B------:R-:W-:Y:S01]  /*1ed0*/  BAR.SYNC.DEFER_BLOCKING 0x0 ;  /* 0x0000000000007b1d */ /* 0x000fe20000010000 */
[----:B------:R-:W-:-:S04]  /*1ee0*/  ULEA UR20, UR6, 0xffffffc0, 0x6 ;  /* 0xffffffc006147891 */ /* 0x000fc8000f8e303f */
[----:B------:R-:W-:Y:S01]  /*1ef0*/  UIADD3 UR20, UR7, -UR20, URZ ;  /* 0x8000001407147290 */ /* 0x000fe2000fffe03f */
[----:B------:R-:W-:Y:S01]  /*1f00*/  LEA.HI R159, R160, R161, RZ, 0x5 ;  /* 0x000000a1a09f7211 */ /* 0x000fe200078f28ff */
[----:B------:R-:W-:Y:S04]  /*1f10*/  STL [R1+0x50], R164 ;  /* 0x000050a401007387 */ /* 0x000fe80000100800 */
[----:B------:R-:W-:-:S04]  /*1f20*/  IADD3 R48, -R19, UR20, RZ ;  /* 0x0000001413307c10 */ /* 0x000fc8000fffe1ff */
[C---:B------:R-:W-:Y:S02]  /*1f30*/  ISETP.GE.AND P3, PT, R48.reuse, 0x1, PT ;  /* 0x000000013000780c */ /* 0x040fe40003f66270 */
[C---:B------:R-:W-:Y:S02]  /*1f40*/  ISETP.GE.AND P2, PT, R48.reuse, 0x11, PT ;  /* 0x000000113000780c */ /* 0x040fe40003f46270 */
[----:B------:R-:W-:Y:S02]  /*1f50*/  ISETP.GE.AND P1, PT, R48, 0x21, PT ;  /* 0x000000213000780c */ /* 0x000fe40003f26270 */
[----:B------:R-:W-:Y:S01]  /*1f60*/  SHF.R.S32.HI R158, RZ, 0x5, R159 ;  /* 0x00000005ff9e7819 */ /* 0x000fe2000001149f */
[----:B------:R-:W3:Y:S01]  /*1f70*/  @!P5 LDG.E R27, [R8.64] ;  /* 0x0000000e081bd981 */ /* 0x000ee2000c1e1900 */
[----:B------:R-:W-:Y:S01]  /*1f80*/  IMAD.MOV R0, RZ, RZ, -R0 ;  /* 0x000000ffff007224 */ /* 0x000fe200078e0a00 */
[----:B------:R-:W-:Y:S01]  /*1f90*/  UIMAD UR17, UR9, UR5, UR17 ;  /* 0x00000005091172a4 */ /* 0x000fe2000f8e0211 */
[----:B------:R-:W-:Y:S01]  /*1fa0*/  ISETP.GE.AND P5, PT, R24, c[0x0][0x1d4], PT ;  /* 0x0000750018007a0c */ /* 0x000fe20003fa6270 */
[----:B------:R-:W-:Y:S01]  /*1fb0*/  IMAD.SHL.U32 R5, R21, 0x40, RZ ;  /* 0x0000004015057824 */ /* 0x000fe200078e00ff */
[----:B------:R-:W-:Y:S01]  /*1fc0*/  ULDC.64 UR4, c[0x0][0x210] ;  /* 0x0000840000047ab9 */ /* 0x000fe20000000a00 */
[----:B------:R-:W-:Y:S01]  /*1fd0*/  IMAD R28, R0, c[0x0][0x2b8], R3 ;  /* 0x0000ae00001c7a24 */ /* 0x000fe200078e0203 */
[----:B------:R-:W-:Y:S01]  /*1fe0*/  UIADD3 UR17, UR23, UR17, URZ ;  /* 0x0000001117117290 */ /* 0x000fe2000fffe03f */
[----:B------:R-:W-:Y:S01]  /*1ff0*/  SHF.R.S32.HI R166, RZ, 0x1f, R165 ;  /* 0x0000001fffa67819 */ /* 0x000fe200000114a5 */
[----:B------:R-:W-:Y:S01]  /*2000*/  UIMAD UR8, UR8, UR4, URZ ;  /* 0x00000004080872a4 */ /* 0x000fe2000f8e023f */
[C---:B--2---:R-:W-:Y:S01]  /*2010*/  IMAD.WIDE.U32 R6, R28.reuse, c[0x0][0x1e0], RZ ;  /* 0x000078001c067a25 */ /* 0x044fe200078e00ff */
[----:B------:R-:W-:Y:S01]  /*2020*/  SHF.R.S32.HI R25, RZ, 0x1f, R28 ;  /* 0x0000001fff197819 */ /* 0x000fe2000001141c */
[----:B------:R-:W-:Y:S01]  /*2030*/  UIMAD.WIDE.U32 UR24, UR9, UR4, URZ ;  /* 0x00000004091872a5 */ /* 0x000fe2000f8e003f */
[----:B------:R-:W-:Y:S01]  /*2040*/  LOP3.LUT R157, R5, 0xfffffe00, RZ, 0xc0, !PT ;  /* 0xfffffe00059d7812 */ /* 0x000fe200078ec0ff */
[----:B------:R-:W-:Y:S01]  /*2050*/  UIMAD UR8, UR9, UR5, UR8 ;  /* 0x00000005090872a4 */ /* 0x000fe2000f8e0208 */
[----:B------:R-:W-:Y:S01]  /*2060*/  STL [R1+0x30], R28 ;  /* 0x0000301c01007387 */ /* 0x000fe20000100800 */
[----:B------:R-:W-:Y:S01]  /*2070*/  IMAD R0, R25, c[0x0][0x1e0], RZ ;  /* 0x0000780019007a24 */ /* 0x000fe200078e02ff */
[----:B------:R-:W-:Y:S01]  /*2080*/  UISETP.GE.AND UP0, UPT, UR6, 0x2, UPT ;  /* 0x000000020600788c */ /* 0x000fe2000bf06270 */
[----:B------:R-:W-:Y:S01]  /*2090*/  SEL R163, RZ, 0x10, P5 ;  /* 0x00000010ffa37807 */ /* 0x000fe20002800000 */
[----:B------:R-:W-:Y:S01]  /*20a0*/  UIADD3 UR8, UR25, UR8, URZ ;  /* 0x0000000819087290 */ /* 0x000fe2000fffe03f */
[----:B------:R-:W-:-:S04]  /*20b0*/  IMAD R0, R28, c[0x0][0x1e4], R0 ;  /* 0x000079001c007a24 */ /* 0x000fc800078e0200 */
[----:B------:R-:W-:Y:S01]  /*20c0*/  IMAD.IADD R7, R7, 0x1, R0 ;  /* 0x0000000107077824 */ /* 0x000fe200078e0200 */
[----:B---3--:R-:W-:-:S03]  /*20d0*/  SHF.R.S32.HI R26, RZ, 0x1f, R27 ;  /* 0x0000001fff1a7819 */ /* 0x008fc6000001141b */
[C---:B------:R-:W-:Y:S01]  /*20e0*/  IMAD.WIDE.U32 R6, R27.reuse, c[0x0][0x1f0], R6 ;  /* 0x00007c001b067a25 */ /* 0x040fe200078e0006 */
[----:B------:R-:W-:Y:S03]  /*20f0*/  STL [R1+0x1c], R27 ;  /* 0x00001c1b01007387 */ /* 0x000fe60000100800 */
[----:B------:R-:W-:Y:S01]  /*2100*/  IMAD R3, R26, c[0x0][0x1f0], RZ ;  /* 0x00007c001a037a24 */ /* 0x000fe200078e02ff */
[----:B------:R-:W-:Y:S01]  /*2110*/  IADD3 R0, P0, R6, UR22, RZ ;  /* 0x0000001606007c10 */ /* 0x000fe2000ff1e0ff */
[----:B------:R-:W-:Y:S02]  /*2120*/  STL [R1+0x34], R166 ;  /* 0x000034a601007387 */ /* 0x000fe40000100800 */
[----:B------:R-:W-:-:S05]  /*2130*/  IMAD R3, R27, c[0x0][0x1f4], R3 ;  /* 0x00007d001b037a24 */ /* 0x000fca00078e0203 */
[----:B------:R-:W-:Y:S01]  /*2140*/  IADD3.X R6, R7, UR17, R3, P0, !PT ;  /* 0x0000001107067c10 */ /* 0x000fe200087fe403 */
[----:B------:R-:W-:Y:S01]  /*2150*/  IMAD.SHL.U32 R3, R20, 0x40, RZ ;  /* 0x0000004014037824 */ /* 0x000fe200078e00ff */
[----:B------:R-:W-:-:S04]  /*2160*/  LEA R8, P0, R0, c[0x0][0x1c8], 0x1 ;  /* 0x0000720000087a11 */ /* 0x000fc800078008ff */
[----:B------:R-:W-:Y:S01]  /*2170*/  LEA.HI.X R0, R0, c[0x0][0x1cc], R6, 0x1, P0 ;  /* 0x0000730000007a11 */ /* 0x000fe200000f0c06 */
[----:B------:R-:W-:Y:S01]  /*2180*/  SHFL.IDX PT, R12, R8, RZ, 0x181f ;  /* 0x00181fff080c7589 */ /* 0x000fe200000e0000 */
[----:B------:R-:W-:Y:S02]  /*2190*/  ISETP.GT.AND P0, PT, R48, 0x30, PT ;  /* 0x000000303000780c */ /* 0x000fe40003f04270 */
[----:B------:R-:W-:Y:S01]  /*21a0*/  LOP3.LUT R3, R3, 0x1c0, RZ, 0xc0, !PT ;  /* 0x000001c003037812 */ /* 0x000fe200078ec0ff */
[----:B------:R-:W2:Y:S04]  /*21b0*/  SHFL.IDX PT, R13, R0, RZ, 0x181f ;  /* 0x00181fff000d7589 */ /* 0x000ea800000e0000 */
[----:B------:R-:W-:Y:S04]  /*21c0*/  SHFL.IDX PT, R6, R8, 0x1, 0x181f ;  /* 0x00381f0008067f89 */ /* 0x000fe800000e0000 */
[----:B------:R-:W3:Y:S04]  /*21d0*/  SHFL.IDX PT, R7, R0, 0x1, 0x181f ;  /* 0x00381f0000077f89 */ /* 0x000ee800000e0000 */
[----:B-1----:R-:W-:Y:S04]  /*21e0*/  SHFL.IDX PT, R10, R8, 0x2, 0x181f ;  /* 0x00581f00080a7f89 */ /* 0x002fe800000e0000 */
[----:B------:R-:W1:Y:S04]  /*21f0*/  SHFL.IDX PT, R11, R0, 0x2, 0x181f ;  /* 0x00581f00000b7f89 */ /* 0x000e6800000e0000 */
[----:B------:R-:W-:Y:S04]  /*2200*/  SHFL.IDX PT, R8, R8, 0x3, 0x181f ;  /* 0x00781f0008087f89 */ /* 0x000fe800000e0000 */
[----:B------:R4:W5:Y:S01]  /*2210*/  SHFL.IDX PT, R9, R0, 0x3, 0x181f ;  /* 0x00781f0000097f89 */ /* 0x00096200000e0000 */
[----:B--2---:R-:W-:-:S05]  /*2220*/  @P3 IMAD.WIDE R16, R165, 0x2, R12 ;  /* 0x00000002a5103825 */ /* 0x004fca00078e020c */
[----:B------:R2:W-:Y:S01]  /*2230*/  @P3 LDGSTS.E.BYPASS.LTC128B.128 [R162+0x4100], [R16.64], !P6 ;  /* 0x0410000010a23fae */ /* 0x0005e2000f101d4e */
[----:B----4-:R-:W-:Y:S01]  /*2240*/  LEA.HI R0, R14, R18, RZ, 0x1 ;  /* 0x000000120e007211 */ /* 0x010fe200078f08ff */
[----:B------:R-:W-:-:S03]  /*2250*/  @P3 IMAD.WIDE R14, R164, 0x2, R12 ;  /* 0x00000002a40e3825 */ /* 0x000fc600078e020c */
[----:B------:R-:W-:Y:S01]  /*2260*/  LOP3.LUT R0, R0, 0xfffffffe, RZ, 0xc0, !PT ;  /* 0xfffffffe00007812 */ /* 0x000fe200078ec0ff */
[----:B---3--:R-:W-:Y:S01]  /*2270*/  @P2 IMAD.WIDE R12, R165, 0x2, R6 ;  /* 0x00000002a50c2825 */ /* 0x008fe200078e0206 */
[----:B------:R1:W-:Y:S03]  /*2280*/  @P3 LDGSTS.E.BYPASS.LTC128B.128 [R162+0x6100], [R14.64], !P5 ;  /* 0x061000000ea23fae */ /* 0x0003e6000e901d4e */
[----:B------:R-:W-:Y:S01]  /*2290*/  IMAD.IADD R18, R18, 0x1, -R0 ;  /* 0x0000000112127824 */ /* 0x000fe200078e0a00 */
[----:B------:R3:W-:Y:S01]  /*22a0*/  @P2 LDGSTS.E.BYPASS.LTC128B.128 [R162+0x4900], [R12.64], !P6 ;  /* 0x049000000ca22fae */ /* 0x0007e2000f101d4e */
[----:B------:R-:W-:-:S05]  /*22b0*/  IMAD.SHL.U32 R0, R49, 0x40, RZ ;  /* 0x0000004031007824 */ /* 0x000fca00078e00ff */
[----:B------:R-:W-:Y:S01]  /*22c0*/  LOP3.LUT R0, R0, 0x1c0, RZ, 0xc0, !PT ;  /* 0x000001c000007812 */ /* 0x000fe200078ec0ff */
[----:B-1----:R-:W-:-:S04]  /*22d0*/  @P1 IMAD.WIDE R14, R165, 0x2, R10 ;  /* 0x00000002a50e1825 */ /* 0x002fc800078e020a */
[----:B---3--:R-:W-:-:S04]  /*22e0*/  @P2 IMAD.WIDE R12, R164, 0x2, R6 ;  /* 0x00000002a40c2825 */ /* 0x008fc800078e0206 */
[----:B------:R-:W-:Y:S01]  /*22f0*/  @P1 IMAD.WIDE R10, R164, 0x2, R10 ;  /* 0x00000002a40a1825 */ /* 0x000fe200078e020a */
[----:B------:R1:W-:Y:S01]  /*2300*/  @P2 LDGSTS.E.BYPASS.LTC128B.128 [R162+0x6900], [R12.64], !P5 ;  /* 0x069000000ca22fae */ /* 0x0003e2000e901d4e */
[----:B------:R-:W-:Y:S02]  /*2310*/  ISETP.GE.AND P2, PT, R24, c[0x0][0x1d4], PT ;  /* 0x0000750018007a0c */ /* 0x000fe40003f46270 */
[--C-:B-----5:R-:W-:Y:S01]  /*2320*/  @P0 IMAD.WIDE R6, R165, 0x2, R8.reuse ;  /* 0x00000002a5060825 */ /* 0x120fe200078e0208 */
[----:B------:R3:W-:Y:S03]  /*2330*/  @P1 LDGSTS.E.BYPASS.LTC128B.128 [R162+0x5100], [R14.64], !P6 ;  /* 0x051000000ea21fae */ /* 0x0007e6000f101d4e */
[----:B------:R-:W-:Y:S01]  /*2340*/  @P0 IMAD.WIDE R8, R164, 0x2, R8 ;  /* 0x00000002a4080825 */ /* 0x000fe200078e0208 */
[----:B------:R4:W-:Y:S04]  /*2350*/  @P1 LDGSTS.E.BYPASS.LTC128B.128 [R162+0x7100], [R10.64], !P5 ;  /* 0x071000000aa21fae */ /* 0x0009e8000e901d4e */
[----:B------:R5:W-:Y:S04]  /*2360*/  @P0 LDGSTS.E.BYPASS.LTC128B.128 [R162+0x5900], [R6.64], !P6 ;  /* 0x0590000006a20fae */ /* 0x000be8000f101d4e */
[----:B------:R4:W-:Y:S04]  /*2370*/  @P0 LDGSTS.E.BYPASS.LTC128B.128 [R162+0x7900], [R8.64], !P5 ;  /* 0x0790000008a20fae */ /* 0x0009e8000e901d4e */
[----:B------:R-:W0:Y:S01]  /*2380*/  LDGDEPBAR ;  /* 0x00000000000079af */ /* 0x000e220000000000 */
[----:B-----5:R-:W-:-:S02]  /*2390*/  IMAD.SHL.U32 R7, R19, 0x8, RZ ;  /* 0x0000000813077824 */ /* 0x020fc400078e00ff */
[----:B------:R-:W-:Y:S01]  /*23a0*/  IMAD.SHL.U32 R6, R18, 0x8, RZ ;  /* 0x0000000812067824 */ /* 0x000fe200078e00ff */
[----:B------:R-:W-:-:S04]  /*23b0*/  DEPBAR.LE SB0, 0x1 ;  /* 0x000080400000791a */ /* 0x000fc80000000000 */
[----:B------:R-:W-:-:S04]  /*23c0*/  DEPBAR.LE SB0, 0x0 ;  /* 0x000080000000791a */ /* 0x000fc80000000000 */
[----:B------:R-:W-:Y:S02]  /*23d0*/  LOP3.LUT R7, R0, 0x8, R7, 0xf8, !PT ;  /* 0x0000000800077812 */ /* 0x000fe400078ef807 */
[----:B------:R-:W-:Y:S02]  /*23e0*/  SHF.R.U32.HI R0, RZ, 0x3, R0 ;  /* 0x00000003ff007819 */ /* 0x000fe40000011600 */
[----:B------:R-:W-:Y:S02]  /*23f0*/  LOP3.LUT R5, R3, 0x8, R6, 0xf8, !PT ;  /* 0x0000000803057812 */ /* 0x000fe400078ef806 */
[----:B------:R-:W-:Y:S02]  /*2400*/  SHF.R.U32.HI R3, RZ, 0x3, R3 ;  /* 0x00000003ff037819 */ /* 0x000fe40000011603 */
[----:B------:R-:W-:Y:S01]  /*2410*/  LOP3.LUT R0, R7, R0, RZ, 0x3c, !PT ;  /* 0x0000000007007212 */ /* 0x000fe200078e3cff */
[----:B------:R-:W-:Y:S01]  /*2420*/  IMAD.WIDE.U32 R6, R28, c[0x0][0x208], RZ ;  /* 0x000082001c067a25 */ /* 0x000fe200078e00ff */
[----:B------:R-:W-:-:S03]  /*2430*/  LOP3.LUT R156, R5, R3, RZ, 0x3c, !PT ;  /* 0x00000003059c7212 */ /* 0x000fc600078e3cff */
[----:B------:R-:W-:Y:S02]  /*2440*/  IMAD R3, R158, 0x400, R157 ;  /* 0x000004009e037824 */ /* 0x000fe400078e029d */
[----:B------:R-:W-:Y:S02]  /*2450*/  IMAD R0, R18, 0x200, R0 ;  /* 0x0000020012007824 */ /* 0x000fe400078e0200 */
[----:B------:R-:W-:Y:S02]  /*2460*/  IMAD.IADD R3, R156, 0x1, R3 ;  /* 0x000000019c037824 */ /* 0x000fe400078e0203 */
[----:B------:R-:W-:Y:S01]  /*2470*/  IMAD.SHL.U32 R236, R0, 0x2, RZ ;  /* 0x0000000200ec7824 */ /* 0x000fe200078e00ff */
[----:B------:R-:W-:Y:S01]  /*2480*/  BAR.SYNC.DEFER_BLOCKING 0x0 ;  /* 0x0000000000007b1d */ /* 0x000fe20000010000 */
[----:B------:R-:W-:Y:S02]  /*2490*/  IMAD.SHL.U32 R243, R3, 0x2, RZ ;  /* 0x0000000203f37824 */ /* 0x000fe400078e00ff */
[----:B------:R-:W-:Y:S01]  /*24a0*/  IMAD R0, R25, c[0x0][0x208], RZ ;  /* 0x0000820019007a24 */ /* 0x000fe200078e02ff */
[----:B------:R-:W-:Y:S01]  /*24b0*/  IADD3 R247, R236, 0x4120, RZ ;  /* 0x00004120ecf77810 */ /* 0x000fe20007ffe0ff */
[----:B------:R-:W-:-:S02]  /*24c0*/  IMAD R3, R26, c[0x0][0x218], RZ ;  /* 0x000086001a037a24 */ /* 0x000fc400078e02ff */
[----:B------:R-:W-:Y:S02]  /*24d0*/  IMAD R0, R28, c[0x0][0x20c], R0 ;  /* 0x000083001c007a24 */ /* 0x000fe400078e0200 */
[----:B------:R-:W-:Y:S02]  /*24e0*/  IMAD R3, R27, c[0x0][0x21c], R3 ;  /* 0x000087001b037a24 */ /* 0x000fe400078e0203 */
[----:B------:R-:W-:Y:S02]  /*24f0*/  IMAD.IADD R7, R7, 0x1, R0 ;  /* 0x0000000107077824 */ /* 0x000fe400078e0200 */
[----:B------:R-:W-:Y:S02]  /*2500*/  IMAD R245, R4, 0x2, R243 ;  /* 0x0000000204f57824 */ /* 0x000fe400078e02f3 */
[----:B------:R-:W-:-:S04]  /*2510*/  IMAD.WIDE.U32 R6, R27, c[0x0][0x218], R6 ;  /* 0x000086001b067a25 */ /* 0x000fc800078e0006 */
[----:B------:R-:W-:Y:S01]  /*2520*/  IMAD R244, R2, 0x2, R243 ;  /* 0x0000000202f47824 */ /* 0x000fe200078e02f3 */
[----:B------:R-:W-:Y:S01]  /*2530*/  IADD3 R0, P0, R6, UR24, RZ ;  /* 0x0000001806007c10 */ /* 0x000fe2000ff1e0ff */
[----:B------:R-:W-:Y:S02]  /*2540*/  IMAD R246, R2, 0x2, R245 ;  /* 0x0000000202f67824 */ /* 0x000fe400078e02f5 */
[----:B------:R-:W-:Y:S01]  /*2550*/  IMAD R248, R4, 0x2, R244 ;  /* 0x0000000204f87824 */ /* 0x000fe200078e02f4 */
[----:B----4-:R-:W-:Y:S01]  /*2560*/  LDSM.16.M88.4 R8, [R243+0xa100] ;  /* 0x00a10000f308783b */ /* 0x010fe20000000200 */
[----:B------:R-:W-:Y:S02]  /*2570*/  IADD3.X R6, R7, UR8, R3, P0, !PT ;  /* 0x0000000807067c10 */ /* 0x000fe400087fe403 */
[C---:B------:R-:W-:Y:S01]  /*2580*/  LEA R3, P0, R0.reuse, c[0x0][0x1f8], 0x1 ;  /* 0x00007e0000037a11 */ /* 0x040fe200078008ff */
[----:B------:R-:W4:Y:S03]  /*2590*/  LDSM.16.M88.4 R20, [R236+0x4100] ;  /* 0x00410000ec14783b */ /* 0x000f260000000200 */
[----:B------:R-:W-:Y:S01]  /*25a0*/  LEA.HI.X R0, R0, c[0x0][0x1fc], R6, 0x1, P0 ;  /* 0x00007f0000007a11 */ /* 0x000fe200000f0c06 */
[----:B------:R-:W5:Y:S01]  /*25b0*/  LDSM.16.M88.4 R36, [R236+0x4900] ;  /* 0x00490000ec24783b */ /* 0x000f620000000200 */
[----:B------:R-:W-:Y:S01]  /*25c0*/  LOP3.LUT P0, RZ, R49, 0x2, RZ, 0xc0, !PT ;  /* 0x0000000231ff7812 */ /* 0x000fe2000780c0ff */
[----:B------:R-:W-:-:S02]  /*25d0*/  IMAD.WIDE R6, R164, 0x2, RZ ;  /* 0x00000002a4067825 */ /* 0x000fc400078e02ff */
[----:B------:R-:W5:Y:S04]  /*25e0*/  LDSM.16.M88.4 R56, [R236+0x5100] ;  /* 0x00510000ec38783b */ /* 0x000f680000000200 */
[----:B------:R-:W5:Y:S04]  /*25f0*/  LDSM.16.M88.4 R60, [R236+0x5900] ;  /* 0x00590000ec3c783b */ /* 0x000f680000000200 */
[----:B--2---:R-:W2:Y:S04]  /*2600*/  LDSM.16.M88.4 R16, [R243+0x8100] ;  /* 0x00810000f310783b */ /* 0x004ea80000000200 */
[----:B-1----:R-:W1:Y:S04]  /*2610*/  SHFL.IDX PT, R13, R3, 0x2, 0x181f ;  /* 0x00581f00030d7f89 */ /* 0x002e6800000e0000 */
[----:B------:R-:W-:Y:S04]  /*2620*/  SHFL.IDX PT, R35, R0, 0x2, 0x181f ;  /* 0x00581f0000237f89 */ /* 0x000fe800000e0000 */
[----:B------:R-:W1:Y:S04]  /*2630*/  SHFL.IDX PT, R5, R3, RZ, 0x181f ;  /* 0x00181fff03057589 */ /* 0x000e6800000e0000 */
[----:B------:R-:W1:Y:S04]  /*2640*/  SHFL.IDX PT, R12, R3, 0x1, 0x181f ;  /* 0x00381f00030c7f89 */ /* 0x000e6800000e0000 */
[----:B---3--:R-:W3:Y:S04]  /*2650*/  SHFL.IDX PT, R14, R0, RZ, 0x181f ;  /* 0x00181fff000e7589 */ /* 0x008ee800000e0000 */
[----:B------:R-:W1:Y:S01]  /*2660*/  SHFL.IDX PT, R3, R3, 0x3, 0x181f ;  /* 0x00781f0003037f89 */ /* 0x000e6200000e0000 */
[C---:B----4-:R-:W-:Y:S03]  /*2670*/  HMMA.16816.F32.BF16 R64, R8.reuse, R20, RZ ;  /* 0x000000140840723c */ /* 0x050fe600000418ff */
[----:B------:R-:W4:Y:S04]  /*2680*/  SHFL.IDX PT, R15, R0, 0x1, 0x181f ;  /* 0x00381f00000f7f89 */ /* 0x000f2800000e0000 */
[----:B------:R1:W2:Y:S01]  /*2690*/  SHFL.IDX PT, R34, R0, 0x3, 0x181f ;  /* 0x00781f0000227f89 */ /* 0x0002a200000e0000 */
[C---:B-----5:R-:W-:Y:S08]  /*26a0*/  HMMA.16816.F32.BF16 R76, R8.reuse, R36, RZ ;  /* 0x00000024084c723c */ /* 0x060ff000000418ff */
[C---:B------:R-:W-:Y:S08]  /*26b0*/  HMMA.16816.F32.BF16 R84, R8.reuse, R56, RZ ;  /* 0x000000380854723c */ /* 0x040ff000000418ff */
[----:B------:R-:W-:Y:S01]  /*26c0*/  HMMA.16816.F32.BF16 R92, R8, R60, RZ ;  /* 0x0000003c085c723c */ /* 0x000fe200000418ff */
[----:B-1----:R-:W-:-:S07]  /*26d0*/  IADD3 R0, R236, 0x4100, RZ ;  /* 0x00004100ec007810 */ /* 0x002fce0007ffe0ff */
[----:B------:R-:W-:Y:S01]  /*26e0*/  HMMA.16816.F32.BF16 R104, R8, R22, RZ ;  /* 0x000000160868723c */ /* 0x000fe200000418ff */
[----:B------:R-:W-:Y:S01]  /*26f0*/  @P0 IADD3 R247, R0, -0x20, RZ ;  /* 0xffffffe000f70810 */ /* 0x000fe20007ffe0ff */
[----:B------:R-:W-:-:S03]  /*2700*/  IMAD.MOV.U32 R0, RZ, RZ, 0x40 ;  /* 0x00000040ff007424 */ /* 0x000fc600078e00ff */
[C---:B------:R-:W-:Y:S01]  /*2710*/  IADD3 R252, R247.reuse, 0x2000, RZ ;  /* 0x00002000f7fc7810 */ /* 0x040fe20007ffe0ff */
[----:B------:R-:W-:Y:S02]  /*2720*/  LDSM.16.M88.4 R52, [R247] ;  /* 0x00000000f734783b */ /* 0x000fe40000000200 */
[C---:B------:R-:W-:Y:S01]  /*2730*/  HMMA.16816.F32.BF16 R120, R8.reuse, R38, RZ ;  /* 0x000000260878723c */ /* 0x040fe200000418ff */
[C---:B------:R-:W-:Y:S01]  /*2740*/  IADD3 R251, R247.reuse, 0x2800, RZ ;  /* 0x00002800f7fb7810 */ /* 0x040fe20007ffe0ff */
[----:B------:R-:W-:Y:S01]  /*2750*/  LDSM.16.M88.4 R44, [R247+0x800] ;  /* 0x00080000f72c783b */ /* 0x000fe20000000200 */
[C---:B------:R-:W-:Y:S02]  /*2760*/  IADD3 R250, R247.reuse, 0x3000, RZ ;  /* 0x00003000f7fa7810 */ /* 0x040fe40007ffe0ff */
[----:B------:R-:W-:Y:S01]  /*2770*/  IADD3 R249, R247, 0x3800, RZ ;  /* 0x00003800f7f97810 */ /* 0x000fe20007ffe0ff */
[----:B------:R-:W-:Y:S02]  /*2780*/  LDSM.16.M88.4 R40, [R247+0x1000] ;  /* 0x00100000f728783b */ /* 0x000fe40000000200 */
[C---:B------:R-:W-:Y:S08]  /*2790*/  HMMA.16816.F32.BF16 R124, R8.reuse, R58, RZ ;  /* 0x0000003a087c723c */ /* 0x040ff000000418ff */
[----:B------:R-:W-:Y:S07]  /*27a0*/  HMMA.16816.F32.BF16 R128, R8, R62, RZ ;  /* 0x0000003e0880723c */ /* 0x000fee00000418ff */
[----:B------:R-:W-:Y:S01]  /*27b0*/  IMAD.WIDE R8, R165, 0x2, RZ ;  /* 0x00000002a5087825 */ /* 0x000fe200078e02ff */
[----:B--2---:R-:W-:Y:S04]  /*27c0*/  HMMA.16816.F32.BF16 R132, R16, R20, RZ ;  /* 0x000000141084723c */ /* 0x004fe800000418ff */
[----:B------:R-:W-:-:S02]  /*27d0*/  IADD3 R26, P1, R8, R13, RZ ;  /* 0x0000000d081a7210 */ /* 0x000fc40007f3e0ff */
[----:B------:R-:W-:Y:S02]  /*27e0*/  IADD3 R30, P0, R5, R8, RZ ;  /* 0x00000008051e7210 */ /* 0x000fe40007f1e0ff */
[----:B------:R-:W-:Y:S01]  /*27f0*/  IADD3 R28, P3, R8, R12, RZ ;  /* 0x0000000c081c7210 */ /* 0x000fe20007f7e0ff */
[----:B------:R-:W-:Y:S01]  /*2800*/  IMAD.X R27, R9, 0x1, R35, P1 ;  /* 0x00000001091b7824 */ /* 0x000fe200008e0623 */
[----:B------:R-:W-:Y:S01]  /*2810*/  IADD3 R24, P1, R5, R6, RZ ;  /* 0x0000000605187210 */ /* 0x000fe20007f3e0ff */
[----:B---3--:R-:W-:Y:S01]  /*2820*/  IMAD.X R31, R14, 0x1, R9, P0 ;  /* 0x000000010e1f7824 */ /* 0x008fe200000e0609 */
[----:B------:R-:W-:Y:S01]  /*2830*/  IADD3 R32, P0, R8, R3, RZ ;  /* 0x0000000308207210 */ /* 0x000fe20007f1e0ff */
[----:B----4-:R-:W-:Y:S01]  /*2840*/  IMAD.X R29, R9, 0x1, R15, P3 ;  /* 0x00000001091d7824 */ /* 0x010fe200018e060f */
[----:B------:R-:W-:Y:S01]  /*2850*/  ISETP.GE.AND P3, PT, R165, c[0x0][0x1d4], PT ;  /* 0x00007500a5007a0c */ /* 0x000fe20003f66270 */
[----:B------:R-:W-:Y:S01]  /*2860*/  IMAD.X R25, R14, 0x1, R7, P1 ;  /* 0x000000010e197824 */ /* 0x000fe200008e0607 */
[----:B------:R-:W-:Y:S01]  /*2870*/  IADD3 R20, P1, R6, R13, RZ ;  /* 0x0000000d06147210 */ /* 0x000fe20007f3e0ff */
[----:B------:R-:W-:Y:S01]  /*2880*/  HMMA.16816.F32.BF16 R108, R16, R22, RZ ;  /* 0x00000016106c723c */ /* 0x000fe200000418ff */
[----:B------:R-:W-:Y:S01]  /*2890*/  IMAD.X R33, R9, 0x1, R34, P0 ;  /* 0x0000000109217824 */ /* 0x000fe200000e0622 */
[----:B------:R-:W-:Y:S01]  /*28a0*/  IADD3 R5, R247, 0x1000, RZ ;  /* 0x00001000f7057810 */ /* 0x000fe20007ffe0ff */
[----:B------:R-:W-:Y:S01]  /*28b0*/  LDSM.16.M88.4 R8, [R245+0x8100] ;  /* 0x00810000f508783b */ /* 0x000fe20000000200 */
[----:B------:R-:W-:Y:S01]  /*28c0*/  IMAD.X R21, R7, 0x1, R35, P1 ;  /* 0x0000000107157824 */ /* 0x000fe200008e0623 */
[----:B------:R-:W-:-:S02]  /*28d0*/  ISETP.LT.OR P1, PT, R48, 0x1, P3 ;  /* 0x000000013000780c */ /* 0x000fc40001f21670 */
[C---:B------:R-:W-:Y:S01]  /*28e0*/  IADD3 R22, P0, R6.reuse, R12, RZ ;  /* 0x0000000c06167210 */ /* 0x040fe20007f1e0ff */
[C---:B------:R-:W-:Y:S04]  /*28f0*/  HMMA.16816.F32.BF16 R100, R16.reuse, R36, RZ ;  /* 0x000000241064723c */ /* 0x040fe800000418ff */
[C---:B------:R-:W-:Y:S01]  /*2900*/  IMAD.X R23, R7.reuse, 0x1, R15, P0 ;  /* 0x0000000107177824 */ /* 0x040fe200000e060f */
[----:B------:R-:W-:Y:S01]  /*2910*/  IADD3 R6, P0, R6, R3, RZ ;  /* 0x0000000306067210 */ /* 0x000fe20007f1e0ff */
[----:B------:R-:W1:Y:S01]  /*2920*/  LDSM.16.M88.4 R12, [R245+0xa100] ;  /* 0x00a10000f50c783b */ /* 0x000e620000000200 */
[----:B------:R-:W-:Y:S01]  /*2930*/  IADD3 R3, R162, 0x100, RZ ;  /* 0x00000100a2037810 */ /* 0x000fe20007ffe0ff */
[C---:B------:R-:W-:Y:S02]  /*2940*/  HMMA.16816.F32.BF16 R96, R16.reuse, R38, RZ ;  /* 0x000000261060723c */ /* 0x040fe400000418ff */
[----:B------:R-:W-:Y:S01]  /*2950*/  IMAD.X R7, R7, 0x1, R34, P0 ;  /* 0x0000000107077824 */ /* 0x000fe200000e0622 */
[C---:B------:R-:W-:Y:S01]  /*2960*/  ISETP.LT.OR P0, PT, R48.reuse, 0x1, P2 ;  /* 0x000000013000780c */ /* 0x040fe20001701670 */
[----:B------:R-:W2:Y:S04]  /*2970*/  LDSM.16.M88.4 R36, [R247+0x1800] ;  /* 0x00180000f724783b */ /* 0x000ea80000000200 */
[----:B------:R-:W-:Y:S01]  /*2980*/  @!PT LDS RZ, [RZ] ;  /* 0x00000000fffff984 */ /* 0x000fe20000000800 */
[----:B------:R-:W-:Y:S01]  /*2990*/  @!PT LDS RZ, [RZ] ;  /* 0x00000000fffff984 */ /* 0x000fe20000000800 */
[----:B------:R-:W-:Y:S01]  /*29a0*/  @!PT LDS RZ, [RZ] ;  /* 0x00000000fffff984 */ /* 0x000fe20000000800 */
[----:B------:R3:W-:Y:S01]  /*29b0*/  LDGSTS.E.BYPASS.LTC128B.128 [R162+0x100], [R30.64], !P1 ;  /* 0x001000001ea27fae */ /* 0x0007e2000c901d4e */
[C---:B------:R-:W-:Y:S01]  /*29c0*/  ISETP.LT.OR P1, PT, R48.reuse, 0x11, P3 ;  /* 0x000000113000780c */ /* 0x040fe20001f21670 */
[C---:B------:R-:W-:Y:S02]  /*29d0*/  HMMA.16816.F32.BF16 R72, R16.reuse, R60, RZ ;  /* 0x0000003c1048723c */ /* 0x040fe400000418ff */
[----:B------:R4:W-:Y:S04]  /*29e0*/  STL [R1+0x20], R3 ;  /* 0x0000200301007387 */ /* 0x0009e80000100800 */
[----:B------:R5:W-:Y:S01]  /*29f0*/  LDGSTS.E.BYPASS.LTC128B.128 [R162+0x2100], [R24.64], !P0 ;  /* 0x0210000018a27fae */ /* 0x000be2000c101d4e */
[C---:B------:R-:W-:Y:S01]  /*2a00*/  ISETP.LT.OR P0, PT, R48.reuse, 0x11, P2 ;  /* 0x000000113000780c */ /* 0x040fe20001701670 */
[----:B------:R-:W-:Y:S04]  /*2a10*/  HMMA.16816.F32.BF16 R68, R16, R62, RZ ;  /* 0x0000003e1044723c */ /* 0x000fe800000418ff */
[----:B------:R3:W-:Y:S01]  /*2a20*/  LDGSTS.E.BYPASS.LTC128B.128 [R162+0x900], [R28.64], !P1 ;  /* 0x009000001ca27fae */ /* 0x0007e2000c901d4e */
[----:B------:R-:W-:-:S02]  /*2a30*/  ISETP.LT.OR P1, PT, R48, 0x21, P3 ;  /* 0x000000213000780c */ /* 0x000fc40001f21670 */
[C---:B------:R-:W-:Y:S01]  /*2a40*/  ISETP.LT.OR P3, PT, R48.reuse, 0x31, P3 ;  /* 0x000000313000780c */ /* 0x040fe20001f61670 */
[C---:B------:R-:W-:Y:S04]  /*2a50*/  HMMA.16816.F32.BF16 R88, R16.reuse, R56, RZ ;  /* 0x000000381058723c */ /* 0x040fe800000418ff */
[----:B------:R2:W-:Y:S01]  /*2a60*/  LDGSTS.E.BYPASS.LTC128B.128 [R162+0x2900], [R22.64], !P0 ;  /* 0x0290000016a27fae */ /* 0x0005e2000c101d4e */
[C---:B------:R-:W-:Y:S02]  /*2a70*/  ISETP.LT.OR P0, PT, R48.reuse, 0x21, P2 ;  /* 0x000000213000780c */ /* 0x040fe40001701670 */
[----:B------:R-:W-:Y:S01]  /*2a80*/  ISETP.LT.OR P2, PT, R48, 0x31, P2 ;  /* 0x000000313000780c */ /* 0x000fe20001741670 */
[----:B------:R-:W-:Y:S02]  /*2a90*/  HMMA.16816.F32.BF16 R80, R16, R58, RZ ;  /* 0x0000003a1050723c */ /* 0x000fe400000418ff */
[----:B------:R5:W-:Y:S01]  /*2aa0*/  LDGSTS.E.BYPASS.LTC128B.128 [R162+0x1100], [R26.64], !P1 ;  /* 0x011000001aa27fae */ /* 0x000be2000c901d4e */
[----:B------:R-:W-:-:S02]  /*2ab0*/  LOP3.LUT P1, RZ, R49, 0x4, RZ, 0xc0, !PT ;  /* 0x0000000431ff7812 */ /* 0x000fc4000782c0ff */
[----:B----4-:R-:W-:Y:S02]  /*2ac0*/  IADD3 R3, R247, 0x800, RZ ;  /* 0x00000800f7037810 */ /* 0x010fe40007ffe0ff */
[----:B------:R-:W-:Y:S01]  /*2ad0*/  SEL R0, R0, 0xffffffc0, !P1 ;  /* 0xffffffc000007807 */ /* 0x000fe20004800000 */
[C---:B-1----:R-:W-:Y:S02]  /*2ae0*/  HMMA.16816.F32.BF16 R16, R12.reuse, R44, R76 ;  /* 0x0000002c0c10723c */ /* 0x042fe4000004184c */
[----:B------:R1:W-:Y:S01]  /*2af0*/  LDGSTS.E.BYPASS.LTC128B.128 [R162+0x3100], [R20.64], !P0 ;  /* 0x0310000014a27fae */ /* 0x0003e2000c101d4e */
[----:B------:R-:W-:Y:S01]  /*2b00*/  PLOP3.LUT P0, PT, PT, PT, UP0, 0x80, 0x0 ;  /* 0x000000000000781c */ /* 0x000fe20003f0f008 */
[----:B------:R-:W-:Y:S02]  /*2b10*/  IMAD.IADD R242, R236, 0x1, R0 ;  /* 0x00000001ecf27824 */ /* 0x000fe400078e0200 */
[----:B------:R4:W-:Y:S01]  /*2b20*/  LDGSTS.E.BYPASS.LTC128B.128 [R162+0x1900], [R32.64], !P3 ;  /* 0x0190000020a27fae */ /* 0x0009e2000d901d4e */
[----:B------:R-:W-:Y:S01]  /*2b30*/  IMAD.IADD R241, R0, 0x1, R247 ;  /* 0x0000000100f17824 */ /* 0x000fe200078e02f7 */
[----:B---3--:R-:W-:Y:S01]  /*2b40*/  HMMA.16816.F32.BF16 R28, R12, R52, R64 ;  /* 0x000000340c1c723c */ /* 0x008fe20000041840 */
[----:B------:R-:W-:Y:S01]  /*2b50*/  LOP3.LUT R0, R156, R157, RZ, 0xfc, !PT ;  /* 0x0000009d9c007212 */ /* 0x000fe200078efcff */
[----:B------:R3:W-:Y:S01]  /*2b60*/  LDGSTS.E.BYPASS.LTC128B.128 [R162+0x3900], [R6.64], !P2 ;  /* 0x0390000006a27fae */ /* 0x0007e2000d101d4e */
[----:B------:R-:W-:-:S03]  /*2b70*/  ISETP.GT.AND P3, PT, R167, 0x3f, PT ;  /* 0x0000003fa700780c */ /* 0x000fc60003f64270 */
[----:B------:R-:W-:Y:S02]  /*2b80*/  LDSM.16.M88.4 R64, [R242+0x4100] ;  /* 0x00410000f240783b */ /* 0x000fe40000000200 */
[C---:B------:R-:W-:Y:S02]  /*2b90*/  HMMA.16816.F32.BF16 R76, R12.reuse, R40, R84 ;  /* 0x000000280c4c723c */ /* 0x040fe40000041854 */
[----:B------:R-:W-:Y:S04]  /*2ba0*/  LDSM.16.M88.4 R60, [R242+0x4900] ;  /* 0x00490000f23c783b */ /* 0x000fe80000000200 */
[----:B------:R-:W-:Y:S02]  /*2bb0*/  LDSM.16.M88.4 R56, [R242+0x5100] ;  /* 0x00510000f238783b */ /* 0x000fe40000000200 */
[C---:B--2---:R-:W-:Y:S02]  /*2bc0*/  HMMA.16816.F32.BF16 R84, R12.reuse, R36, R92 ;  /* 0x000000240c54723c */ /* 0x044fe4000004185c */
[----:B------:R-:W-:Y:S04]  /*2bd0*/  LDSM.16.M88.4 R48, [R242+0x5900] ;  /* 0x00590000f230783b */ /* 0x000fe80000000200 */
[----:B-1----:R-:W1:Y:S02]  /*2be0*/  LDSM.16.M88.4 R20, [R244+0xa100] ;  /* 0x00a10000f414783b */ /* 0x002e640000000200 */
[C---:B------:R-:W-:Y:S02]  /*2bf0*/  HMMA.16816.F32.BF16 R92, R12.reuse, R54, R104 ;  /* 0x000000360c5c723c */ /* 0x040fe40000041868 */
[----:B----4-:R-:W-:Y:S04]  /*2c00*/  LDSM.16.M88.4 R32, [R241] ;  /* 0x00000000f120783b */ /* 0x010fe80000000200 */
[----:B-----5:R-:W-:Y:S02]  /*2c10*/  LDSM.16.M88.4 R24, [R241+0x1000] ;  /* 0x00100000f118783b */ /* 0x020fe40000000200 */
[C---:B------:R-:W-:Y:S02]  /*2c20*/  HMMA.16816.F32.BF16 R120, R12.reuse, R46, R120 ;  /* 0x0000002e0c78723c */ /* 0x040fe40000041878 */
[----:B------:R-:W0:Y:S04]  /*2c30*/  LDGDEPBAR ;  /* 0x00000000000079af */ /* 0x000e280000000000 */
[----:B------:R2:W-:Y:S02]  /*2c40*/  STL [R1+0x8], R3 ;  /* 0x0000080301007387 */ /* 0x0005e40000100800 */
[C---:B------:R-:W-:Y:S08]  /*2c50*/  HMMA.16816.F32.BF16 R124, R12.reuse, R42, R124 ;  /* 0x0000002a0c7c723c */ /* 0x040ff0000004187c */
[----:B------:R-:W-:Y:S01]  /*2c60*/  HMMA.16816.F32.BF16 R128, R12, R38, R128 ;  /* 0x000000260c80723c */ /* 0x000fe20000041880 */
[----:B------:R-:W4:Y:S07]  /*2c70*/  LDSM.16.M88.4 R12, [R244+0x8100] ;  /* 0x00810000f40c783b */ /* 0x000f2e0000000200 */
[----:B------:R-:W-:Y:S01]  /*2c80*/  HMMA.16816.F32.BF16 R140, R8, R40, R88 ;  /* 0x00000028088c723c */ /* 0x000fe20000041858 */
[----:B--2---:R-:W-:-:S07]  /*2c90*/  IADD3 R3, R247, 0x1800, RZ ;  /* 0x00001800f7037810 */ /* 0x004fce0007ffe0ff */
[C---:B------:R-:W-:Y:S08]  /*2ca0*/  HMMA.16816.F32.BF16 R132, R8.reuse, R52, R132 ;  /* 0x000000340884723c */ /* 0x040ff00000041884 */
[C---:B------:R-:W-:Y:S08]  /*2cb0*/  HMMA.16816.F32.BF16 R88, R8.reuse, R54, R108 ;  /* 0x000000360858723c */ /* 0x040ff0000004186c */
[C---:B------:R-:W-:Y:S08]  /*2cc0*/  HMMA.16816.F32.BF16 R136, R8.reuse, R44, R100 ;  /* 0x0000002c0888723c */ /* 0x040ff00000041864 */
[C---:B------:R-:W-:Y:S08]  /*2cd0*/  HMMA.16816.F32.BF16 R144, R8.reuse, R36, R72 ;  /* 0x000000240890723c */ /* 0x040ff00000041848 */
[C---:B------:R-:W-:Y:S08]  /*2ce0*/  HMMA.16816.F32.BF16 R108, R8.reuse, R46, R96 ;  /* 0x0000002e086c723c */ /* 0x040ff00000041860 */
[C---:B------:R-:W-:Y:S01]  /*2cf0*/  HMMA.16816.F32.BF16 R112, R8.reuse, R42, R80 ;  /* 0x0000002a0870723c */ /* 0x040fe20000041850 */
[----:B------:R-:W-:Y:S07]  /*2d00*/  LDSM.16.M88.4 R40, [R241+0x1800] ;  /* 0x00180000f128783b */ /* 0x000fee0000000200 */
[----:B------:R-:W-:Y:S01]  /*2d10*/  HMMA.16816.F32.BF16 R104, R8, R38, R68 ;  /* 0x000000260868723c */ /* 0x000fe20000041844 */
[----:B------:R-:W2:Y:S07]  /*2d20*/  LDSM.16.M88.4 R8, [R246+0xa100] ;  /* 0x00a10000f608783b */ /* 0x000eae0000000200 */
[C---:B-1----:R-:W-:Y:S01]  /*2d30*/  HMMA.16816.F32.BF16 R100, R20.reuse, R64, R28 ;  /* 0x000000401464723c */ /* 0x042fe2000004181c */
[----:B------:R-:W1:Y:S07]  /*2d40*/  LDSM.16.M88.4 R28, [R241+0x800] ;  /* 0x00080000f11c783b */ /* 0x000e6e0000000200 */
[C---:B------:R-:W-:Y:S01]  /*2d50*/  HMMA.16816.F32.BF16 R116, R20.reuse, R60, R16 ;  /* 0x0000003c1474723c */ /* 0x040fe20000041810 */
[----:B------:R-:W5:Y:S07]  /*2d60*/  LDSM.16.M88.4 R16, [R246+0x8100] ;  /* 0x00810000f610783b */ /* 0x000f6e0000000200 */
        /* <DEDUP_REMOVED lines=16> */
[C---:B------:R-:W-:Y:S08]  /*2e70*/  HMMA.16816.F32.BF16 R104, R8.reuse, R34, R80 ;  /* 0x000000220868723c */ /* 0x040ff00000041850 */
[C---:B-1----:R-:W-:Y:S08]  /*2e80*/  HMMA.16816.F32.BF16 R124, R8.reuse, R28, R116 ;  /* 0x0000001c087c723c */ /* 0x042ff00000041874 */
[C---:B------:R-:W-:Y:S08]  /*2e90*/  HMMA.16816.F32.BF16 R136, R8.reuse, R26, R68 ;  /* 0x0000001a0888723c */ /* 0x040ff00000041844 */
[----:B------:R-:W-:Y:S01]  /*2ea0*/  HMMA.16816.F32.BF16 R128, R8, R42, R44 ;  /* 0x0000002a0880723c */ /* 0x000fe2000004182c */
[----:B------:R-:W1:Y:S07]  /*2eb0*/  LDSM.16.M88.4 R44, [R236+0x6900] ;  /* 0x00690000ec2c783b */ /* 0x000e6e0000000200 */
[C---:B-----5:R-:W-:Y:S08]  /*2ec0*/  HMMA.16816.F32.BF16 R84, R16.reuse, R32, R84 ;  /* 0x000000201054723c */ /* 0x060ff00000041854 */
[C---:B------:R-:W-:Y:S01]  /*2ed0*/  HMMA.16816.F32.BF16 R68, R16.reuse, R34, R76 ;  /* 0x000000221044723c */ /* 0x040fe2000004184c */
[----:B------:R-:W-:Y:S07]  /*2ee0*/  LDSM.16.M88.4 R32, [R247+0x2000] ;  /* 0x00200000f720783b */ /* 0x000fee0000000200 */
[C---:B------:R-:W-:Y:S08]  /*2ef0*/  HMMA.16816.F32.BF16 R120, R16.reuse, R28, R64 ;  /* 0x0000001c1078723c */ /* 0x040ff00000041840 */
[C---:B------:R-:W-:Y:S08]  /*2f00*/  HMMA.16816.F32.BF16 R116, R16.reuse, R30, R60 ;  /* 0x0000001e1074723c */ /* 0x040ff0000004183c */
[C---:B------:R-:W-:Y:S01]  /*2f10*/  HMMA.16816.F32.BF16 R112, R16.reuse, R24, R36 ;  /* 0x000000181070723c */ /* 0x040fe20000041824 */
[----:B------:R-:W-:Y:S07]  /*2f20*/  LDSM.16.M88.4 R36, [R236+0x7100] ;  /* 0x00710000ec24783b */ /* 0x000fee0000000200 */
[C---:B------:R-:W-:Y:S01]  /*2f30*/  HMMA.16816.F32.BF16 R92, R16.reuse, R26, R56 ;  /* 0x0000001a105c723c */ /* 0x040fe20000041838 */
[----:B------:R-:W-:Y:S07]  /*2f40*/  LDSM.16.M88.4 R56, [R247+0x3800] ;  /* 0x00380000f738783b */ /* 0x000fee0000000200 */
        /* <DEDUP_REMOVED lines=8> */
[----:B------:R-:W4:Y:S07]  /*2fd0*/  LDSM.16.M88.4 R52, [R236+0x6100] ;  /* 0x00610000ec34783b */ /* 0x000f2e0000000200 */
[----:B------:R-:W-:Y:S01]  /*2fe0*/  HMMA.16816.F32.BF16 R96, R8, R24, R96 ;  /* 0x000000180860723c */ /* 0x000fe20000041860 */
[----:B------:R-:W5:Y:S04]  /*2ff0*/  LDSM.16.M88.4 R24, [R245+0xc100] ;  /* 0x00c10000f518783b */ /* 0x000f680000000200 */
[----:B------:R-:W3:Y:S03]  /*3000*/  LDSM.16.M88.4 R8, [R245+0xe100] ;  /* 0x00e10000f508783b */ /* 0x000ee60000000200 */
[C---:B-1----:R-:W-:Y:S08]  /*3010*/  HMMA.16816.F32.BF16 R64, R12.reuse, R44, R124 ;  /* 0x0000002c0c40723c */ /* 0x042ff0000004187c */
[----:B------:R-:W-:Y:S08]  /*3020*/  HMMA.16816.F32.BF16 R60, R12, R46, R108 ;  /* 0x0000002e0c3c723c */ /* 0x000ff0000004186c */
[C---:B--2---:R-:W-:Y:S08]  /*3030*/  HMMA.16816.F32.BF16 R40, R16.reuse, R44, R120 ;  /* 0x0000002c1028723c */ /* 0x044ff00000041878 */
[----:B------:R-:W-:Y:S08]  /*3040*/  HMMA.16816.F32.BF16 R44, R16, R46, R116 ;  /* 0x0000002e102c723c */ /* 0x000ff00000041874 */
[C---:B----4-:R-:W-:Y:S08]  /*3050*/  HMMA.16816.F32.BF16 R76, R12.reuse, R52, R88 ;  /* 0x000000340c4c723c */ /* 0x050ff00000041858 */
[----:B------:R-:W-:Y:S08]  /*3060*/  HMMA.16816.F32.BF16 R72, R12, R54, R104 ;  /* 0x000000360c48723c */ /* 0x000ff00000041868 */
        /* <DEDUP_REMOVED lines=14> */
[C---:B-----5:R-:W-:Y:S01]  /*3150*/  HMMA.16816.F32.BF16 R116, R24.reuse, R30, R44 ;  /* 0x0000001e1874723c */ /* 0x060fe2000004182c */
[----:B------:R-:W4:Y:S07]  /*3160*/  LDSM.16.M88.4 R44, [R242+0x6900] ;  /* 0x00690000f22c783b */ /* 0x000f2e0000000200 */
[-C--:B------:R-:W-:Y:S01]  /*3170*/  HMMA.16816.F32.BF16 R124, R24, R28.reuse, R40 ;  /* 0x0000001c187c723c */ /* 0x080fe20000041828 */
[----:B------:R-:W5:Y:S07]  /*3180*/  LDSM.16.M88.4 R40, [R242+0x7100] ;  /* 0x00710000f228783b */ /* 0x000f6e0000000200 */
[C---:B---3--:R-:W-:Y:S08]  /*3190*/  HMMA.16816.F32.BF16 R148, R8.reuse, R28, R64 ;  /* 0x0000001c0894723c */ /* 0x048ff00000041840 */
        /* <DEDUP_REMOVED lines=11> */
[----:B------:R-:W3:Y:S07]  /*3250*/  LDSM.16.M88.4 R8, [R248+0xe100] ;  /* 0x00e10000f808783b */ /* 0x000eee0000000200 */
[C---:B------:R-:W-:Y:S01]  /*3260*/  HMMA.16816.F32.BF16 R112, R24.reuse, R48, R12 ;  /* 0x000000301870723c */ /* 0x040fe2000004180c */
[----:B------:R-:W2:Y:S07]  /*3270*/  LDSM.16.M88.4 R12, [R246+0xc100] ;  /* 0x00c10000f60c783b */ /* 0x000eae0000000200 */
[C---:B------:R-:W-:Y:S01]  /*3280*/  HMMA.16816.F32.BF16 R108, R24.reuse, R50, R92 ;  /* 0x00000032186c723c */ /* 0x040fe2000004185c */
[----:B------:R-:W3:Y:S07]  /*3290*/  LDSM.16.M88.4 R48, [R241+0x2000] ;  /* 0x00200000f130783b */ /* 0x000eee0000000200 */
[C---:B------:R-:W-:Y:S08]  /*32a0*/  HMMA.16816.F32.BF16 R76, R24.reuse, R56, R100 ;  /* 0x00000038184c723c */ /* 0x040ff00000041864 */
[----:B------:R-:W-:Y:S01]  /*32b0*/  HMMA.16816.F32.BF16 R72, R24, R58, R80 ;  /* 0x0000003a1848723c */ /* 0x000fe20000041850 */
[----:B------:R-:W3:Y:S01]  /*32c0*/  LDSM.16.M88.4 R24, [R241+0x3800] ;  /* 0x00380000f118783b */ /* 0x000ee20000000200 */
[----:B------:R-:W-:-:S06]  /*32d0*/  DEPBAR.LE SB0, 0x0 ;  /* 0x000080000000791a */ /* 0x000fcc0000000000 */
[C---:B-1----:R-:W-:Y:S08]  /*32e0*/  HMMA.16816.F32.BF16 R104, R20.reuse, R52, R120 ;  /* 0x000000341468723c */ /* 0x042ff00000041878 */
[----:B------:R-:W-:Y:S08]  /*32f0*/  HMMA.16816.F32.BF16 R100, R20, R54, R152 ;  /* 0x000000361464723c */ /* 0x000ff00000041898 */
[C---:B--2---:R-:W-:Y:S08]  /*3300*/  HMMA.16816.F32.BF16 R64, R16.reuse, R52, R64 ;  /* 0x000000341040723c */ /* 0x044ff00000041840 */
[----:B------:R-:W-:Y:S08]  /*3310*/  HMMA.16816.F32.BF16 R60, R16, R54, R60 ;  /* 0x00000036103c723c */ /* 0x000ff0000004183c */
[C---:B----4-:R-:W-:Y:S08]  /*3320*/  HMMA.16816.F32.BF16 R96, R20.reuse, R44, R148 ;  /* 0x0000002c1460723c */ /* 0x050ff00000041894 */
        /* <DEDUP_REMOVED lines=11> */
[C---:B---3--:R-:W-:Y:S08]  /*33e0*/  HMMA.16816.F32.BF16 R96, R8.reuse, R32, R96 ;  /* 0x000000200860723c */ /* 0x048ff00000041860 */
        /* <DEDUP_REMOVED lines=9> */
[----:B------:R-:W-:Y:S01]  /*3480*/  SHF.R.S32.HI R12, RZ, 0x1f, R164 ;  /* 0x0000001fff0c7819 */ /* 0x000fe200000114a4 */
[C---:B------:R-:W-:Y:S04]  /*3490*/  HMMA.16816.F32.BF16 R104, R8.reuse, R48, R104 ;  /* 0x000000300868723c */ /* 0x040fe80000041868 */
[----:B------:R1:W-:Y:S04]  /*34a0*/  STL [R1+0x58], R12 ;  /* 0x0000580c01007387 */ /* 0x0003e80000100800 */
[----:B------:R1:W-:Y:S01]  /*34b0*/  STL [R1+0x4], R5 ;  /* 0x0000040501007387 */ /* 0x0003e20000100800 */
[C---:B------:R-:W-:Y:S03]  /*34c0*/  HMMA.16816.F32.BF16 R100, R8.reuse, R50, R100 ;  /* 0x000000320864723c */ /* 0x040fe60000041864 */
[----:B------:R1:W-:Y:S05]  /*34d0*/  STL [R1], R3 ;  /* 0x0000000301007387 */ /* 0x0003ea0000100800 */
[C---:B------:R-:W-:Y:S08]  /*34e0*/  HMMA.16816.F32.BF16 R88, R8.reuse, R28, R88 ;  /* 0x0000001c0858723c */ /* 0x040ff00000041858 */
[C---:B------:R-:W-:Y:S08]  /*34f0*/  HMMA.16816.F32.BF16 R84, R8.reuse, R30, R84 ;  /* 0x0000001e0854723c */ /* 0x040ff00000041854 */
[C---:B------:R-:W-:Y:S08]  /*3500*/  HMMA.16816.F32.BF16 R80, R8.reuse, R24, R80 ;  /* 0x000000180850723c */ /* 0x040ff00000041850 */
[----:B------:R-:W-:Y:S01]  /*3510*/  HMMA.16816.F32.BF16 R68, R8, R26, R68 ;  /* 0x0000001a0844723c */ /* 0x000fe20000041844 */
[----:B------:R-:W-:Y:S06]  /*3520*/  BAR.SYNC.DEFER_BLOCKING 0x0 ;  /* 0x0000000000007b1d */ /* 0x000fec0000010000 */
[----:B------:R-:W-:Y:S05]  /*3530*/  @!P0 BRA `(.L_x_1791) ;  /* 0x0000048000008947 */ /* 0x000fea0003800000 */
[----:B-1----:R-:W-:Y:S01]  /*3540*/  ULEA UR4, UR6, UR11, 0x6 ;  /* 0x0000000b06047291 */ /* 0x002fe2000f8e303f */
        /* <DEDUP_REMOVED lines=13> */
[----:B------:R-:W-:Y:S01]  /*3620*/  IMAD.SHL.U32 R26, R165, 0x2, RZ ;  /* 0x00000002a51a7824 */ /* 0x000fe200078e00ff */
[----:B------:R-:W-:Y:S01]  /*3630*/  IADD3 R27, -R163, 0x10, RZ ;  /* 0x00000010a31b7810 */ /* 0x000fe20007ffe1ff */
[----:B------:R-:W-:Y:S01]  /*3640*/  IMAD R10, R3, c[0x0][0x2b8], R5 ;  /* 0x0000ae00030a7a24 */ /* 0x000fe200078e0205 */
[----:B------:R-:W-:-:S04]  /*3650*/  IADD3 R13, -R25, 0x10, RZ ;  /* 0x00000010190d7810 */ /* 0x000fc80007ffe1ff */
[----:B------:R-:W-:Y:S01]  /*3660*/  SHF.R.S32.HI R3, RZ, 0x1f, R10 ;  /* 0x0000001fff037819 */ /* 0x000fe2000001140a */
[----:B------:R-:W-:Y:S01]  /*3670*/  STL [R1+0x30], R10 ;  /* 0x0000300a01007387 */ /* 0x000fe20000100800 */
[----:B------:R-:W-:-:S03]  /*3680*/  LOP3.LUT R13, R13, 0xf, RZ, 0xc0, !PT ;  /* 0x0000000f0d0d7812 */ /* 0x000fc600078ec0ff */
        /* <DEDUP_REMOVED lines=13> */
[----:B------:R-:W1:Y:S01]  /*3760*/  SHFL.IDX PT, R7, R5, RZ, 0x181f ;  /* 0x00181fff05077589 */ /* 0x000e6200000e0000 */
[----:B------:R-:W-:-:S03]  /*3770*/  SHF.L.U64.HI R6, R165, 0x1, R166 ;  /* 0x00000001a5067819 */ /* 0x000fc600000102a6 */
[----:B------:R-:W2:Y:S04]  /*3780*/  SHFL.IDX PT, R9, R3, RZ, 0x181f ;  /* 0x00181fff03097589 */ /* 0x000ea800000e0000 */
[----:B------:R-:W3:Y:S04]  /*3790*/  SHFL.IDX PT, R8, R5, 0x1, 0x181f ;  /* 0x00381f0005087f89 */ /* 0x000ee800000e0000 */
[----:B------:R-:W-:Y:S04]  /*37a0*/  SHFL.IDX PT, R11, R5, 0x2, 0x181f ;  /* 0x00581f00050b7f89 */ /* 0x000fe800000e0000 */
[----:B------:R-:W4:Y:S04]  /*37b0*/  SHFL.IDX PT, R10, R3, 0x1, 0x181f ;  /* 0x00381f00030a7f89 */ /* 0x000f2800000e0000 */
[----:B------:R5:W5:Y:S04]  /*37c0*/  SHFL.IDX PT, R22, R5, 0x3, 0x181f ;  /* 0x00781f0005167f89 */ /* 0x000b6800000e0000 */
[----:B------:R-:W5:Y:S01]  /*37d0*/  SHFL.IDX PT, R24, R3, 0x2, 0x181f ;  /* 0x00581f0003187f89 */ /* 0x000f6200000e0000 */
[----:B-1----:R-:W-:-:S03]  /*37e0*/  IADD3 R20, P0, R7, R26, RZ ;  /* 0x0000001a07147210 */ /* 0x002fc60007f1e0ff */
[----:B------:R1:W1:Y:S02]  /*37f0*/  SHFL.IDX PT, R23, R3, 0x3, 0x181f ;  /* 0x00781f0003177f89 */ /* 0x00026400000e0000 */
[----:B--2---:R-:W-:Y:S01]  /*3800*/  IMAD.X R21, R9, 0x1, R6, P0 ;  /* 0x0000000109157824 */ /* 0x004fe200000e0606 */
[----:B---3--:R-:W-:-:S04]  /*3810*/  IADD3 R16, P1, R8, R26, RZ ;  /* 0x0000001a08107210 */ /* 0x008fc80007f3e0ff */
[----:B------:R2:W-:Y:S01]  /*3820*/  LDGSTS.E.BYPASS.LTC128B.128 [R162+0x4100], [R20.64], !P6 ;  /* 0x0410000014a27fae */ /* 0x0005e2000f101d4e */
[----:B----4-:R-:W-:Y:S01]  /*3830*/  IMAD.X R17, R10, 0x1, R6, P1 ;  /* 0x000000010a117824 */ /* 0x010fe200008e0606 */
[C---:B-----5:R-:W-:Y:S01]  /*3840*/  SHF.L.U64.HI R5, R164.reuse, 0x1, R12 ;  /* 0x00000001a4057819 */ /* 0x060fe2000001020c */
[----:B-1----:R-:W-:-:S05]  /*3850*/  IMAD.SHL.U32 R3, R164, 0x2, RZ ;  /* 0x00000002a4037824 */ /* 0x002fca00078e00ff */
[-C--:B------:R-:W-:Y:S02]  /*3860*/  IADD3 R18, P2, R7, R3.reuse, RZ ;  /* 0x0000000307127210 */ /* 0x080fe40007f5e0ff */
[-C--:B------:R-:W-:Y:S02]  /*3870*/  IADD3 R14, P0, R8, R3.reuse, RZ ;  /* 0x00000003080e7210 */ /* 0x080fe40007f1e0ff */
[----:B------:R-:W-:Y:S01]  /*3880*/  LOP3.LUT R7, R27, 0xf, RZ, 0xc0, !PT ;  /* 0x0000000f1b077812 */ /* 0x000fe200078ec0ff */
[--C-:B------:R-:W-:Y:S01]  /*3890*/  IMAD.X R19, R9, 0x1, R5.reuse, P2 ;  /* 0x0000000109137824 */ /* 0x100fe200010e0605 */
[----:B------:R-:W-:Y:S01]  /*38a0*/  IADD3 R12, P2, R11, R26, RZ ;  /* 0x0000001a0b0c7210 */ /* 0x000fe20007f5e0ff */
[----:B------:R-:W-:Y:S01]  /*38b0*/  IMAD.X R15, R10, 0x1, R5, P0 ;  /* 0x000000010a0f7824 */ /* 0x000fe200000e0605 */
[----:B------:R-:W-:Y:S02]  /*38c0*/  IADD3 R8, P1, P0, R13, R22, R26 ;  /* 0x000000160d087210 */ /* 0x000fe4000783e01a */
[----:B------:R2:W-:Y:S01]  /*38d0*/  LDGSTS.E.BYPASS.LTC128B.128 [R162+0x6100], [R18.64], !P5 ;  /* 0x0610000012a27fae */ /* 0x0005e2000e901d4e */
[----:B------:R-:W-:Y:S01]  /*38e0*/  IMAD.X R13, R24, 0x1, R6, P2 ;  /* 0x00000001180d7824 */ /* 0x000fe200010e0606 */
[----:B------:R-:W-:-:S02]  /*38f0*/  IADD3 R10, P2, R11, R3, RZ ;  /* 0x000000030b0a7210 */ /* 0x000fc40007f5e0ff */
[-C--:B------:R-:W-:Y:S01]  /*3900*/  IADD3.X R9, RZ, R23.reuse, R6, P1, P0 ;  /* 0x00000017ff097210 */ /* 0x080fe20000fe0406 */
[----:B------:R2:W-:Y:S01]  /*3910*/  LDGSTS.E.BYPASS.LTC128B.128 [R162+0x4900], [R16.64], !P6 ;  /* 0x0490000010a27fae */ /* 0x0005e2000f101d4e */
[----:B------:R-:W-:Y:S01]  /*3920*/  IADD3 R6, P1, P0, R7, R22, R3 ;  /* 0x0000001607067210 */ /* 0x000fe2000783e003 */
[--C-:B------:R-:W-:Y:S01]  /*3930*/  IMAD.X R11, R24, 0x1, R5.reuse, P2 ;  /* 0x00000001180b7824 */ /* 0x100fe200010e0605 */
[----:B------:R-:W-:Y:S01]  /*3940*/  ISETP.NE.U32.AND P2, PT, R25, RZ, PT ;  /* 0x000000ff1900720c */ /* 0x000fe20003f45070 */
[----:B------:R2:W-:Y:S01]  /*3950*/  LDGSTS.E.BYPASS.LTC128B.128 [R162+0x6900], [R14.64], !P5 ;  /* 0x069000000ea27fae */ /* 0x0005e2000e901d4e */
[----:B------:R-:W-:Y:S02]  /*3960*/  IADD3.X R7, RZ, R23, R5, P1, P0 ;  /* 0x00000017ff077210 */ /* 0x000fe40000fe0405 */
[----:B------:R-:W-:Y:S01]  /*3970*/  ISETP.NE.U32.AND P0, PT, R163, RZ, PT ;  /* 0x000000ffa300720c */ /* 0x000fe20003f05070 */
[----:B------:R2:W-:Y:S04]  /*3980*/  LDGSTS.E.BYPASS.LTC128B.128 [R162+0x5100], [R12.64], !P6 ;  /* 0x051000000ca27fae */ /* 0x0005e8000f101d4e */
[----:B------:R2:W-:Y:S04]  /*3990*/  LDGSTS.E.BYPASS.LTC128B.128 [R162+0x7100], [R10.64], !P5 ;  /* 0x071000000aa27fae */ /* 0x0005e8000e901d4e */
[----:B------:R2:W-:Y:S04]  /*39a0*/  LDGSTS.E.BYPASS.LTC128B.128.ZFILL [R162+0x5900], [R8.64], P2 ;  /* 0x0590000008a27fae */ /* 0x0005e80009141d4e */
[----:B------:R2:W-:Y:S02]  /*39b0*/  LDGSTS.E.BYPASS.LTC128B.128.ZFILL [R162+0x7900], [R6.64], P0 ;  /* 0x0790000006a27fae */ /* 0x0005e40008141d4e */
.L_x_1791:
[----:B-1----:R-:W-:Y:S01]  /*39c0*/  LOP3.LUT R3, R159, 0xffffffe0, RZ, 0xc0, !PT ;  /* 0xffffffe09f037812 */ /* 0x002fe200078ec0ff */
[----:B------:R-:W-:Y:S01]  /*39d0*/  UMOV UR4, 0xffffffc0 ;  /* 0xffffffc000047882 */ /* 0x000fe20000000000 */
[----:B--2---:R-:W-:Y:S01]  /*39e0*/  LEA.HI R6, R160, R161, RZ, 0x2 ;  /* 0x000000a1a0067211 */ /* 0x004fe200078f10ff */
        /* <DEDUP_REMOVED lines=10> */
[----:B------:R-:W-:Y:S01]  /*3a90*/  IMAD R240, R2, 0x2, R237 ;  /* 0x0000000202f07824 */ /* 0x000fe200078e02ed */
[----:B------:R-:W-:-:S02]  /*3aa0*/  LEA.HI R7, R9, R5, RZ, 0x2 ;  /* 0x0000000509077211 */ /* 0x000fc400078f10ff */
[----:B------:R-:W-:Y:S01]  /*3ab0*/  LEA.HI R3, R6, R6, RZ, 0x1 ;  /* 0x0000000606037211 */ /* 0x000fe200078f08ff */
[----:B------:R-:W-:Y:S01]  /*3ac0*/  IMAD.IADD R9, R158, 0x1, -R8 ;  /* 0x000000019e097824 */ /* 0x000fe200078e0a08 */
[----:B------:R-:W-:Y:S01]  /*3ad0*/  LEA.HI.SX32 R8, R7, UR10, 0x1e ;  /* 0x0000000a07087c11 */ /* 0x000fe2000f8ff2ff */
[----:B------:R-:W-:Y:S01]  /*3ae0*/  LDSM.16.MT88.4 R76, [R240+0x100] ;  /* 0x00010000f04c783b */ /* 0x000fe20000004200 */
[----:B------:R-:W-:Y:S01]  /*3af0*/  PLOP3.LUT P1, PT, PT, PT, UP1, 0x80, 0x0 ;  /* 0x000000000000781c */ /* 0x000fe20003f2f018 */
[C---:B------:R-:W-:Y:S01]  /*3b00*/  IMAD.SHL.U32 R10, R3.reuse, 0x20, RZ ;  /* 0x00000020030a7824 */ /* 0x040fe200078e00ff */
[----:B------:R-:W-:Y:S01]  /*3b10*/  LOP3.LUT R3, R3, 0x1ffffffe, RZ, 0xc0, !PT ;  /* 0x1ffffffe03037812 */ /* 0x000fe200078ec0ff */
[----:B------:R-:W-:Y:S01]  /*3b20*/  IMAD R9, R9, 0x10, R8 ;  /* 0x0000001009097824 */ /* 0x000fe200078e0208 */
[----:B------:R-:W-:Y:S02]  /*3b30*/  PLOP3.LUT P0, PT, PT, PT, UP1, 0x80, 0x0 ;  /* 0x000000000000781c */ /* 0x000fe40003f0f018 */
[----:B------:R-:W-:-:S02]  /*3b40*/  LOP3.LUT R8, R10, 0xffffffc0, RZ, 0xc0, !PT ;  /* 0xffffffc00a087812 */ /* 0x000fc400078ec0ff */
[----:B------:R-:W-:Y:S02]  /*3b50*/  IADD3 R6, R6, -R3, RZ ;  /* 0x8000000306067210 */ /* 0x000fe40007ffe0ff */
[----:B------:R-:W-:Y:S01]  /*3b60*/  LOP3.LUT R7, R7, 0x7ffffffc, RZ, 0xc0, !PT ;  /* 0x7ffffffc07077812 */ /* 0x000fe200078ec0ff */
[----:B------:R-:W-:Y:S01]  /*3b70*/  IMAD.IADD R3, R8, 0x1, R9 ;  /* 0x0000000108037824 */ /* 0x000fe200078e0209 */
[----:B------:R-:W-:-:S03]  /*3b80*/  LEA R238, R4, R237, 0x1 ;  /* 0x000000ed04ee7211 */ /* 0x000fc600078e08ff */
[----:B------:R-:W-:Y:S02]  /*3b90*/  IMAD R11, R6, 0x8, R3 ;  /* 0x00000008060b7824 */ /* 0x000fe400078e0203 */
[----:B------:R-:W-:Y:S02]  /*3ba0*/  IMAD R239, R2, 0x2, R238 ;  /* 0x0000000202ef7824 */ /* 0x000fe400078e02ee */
[----:B------:R-:W-:Y:S01]  /*3bb0*/  @P1 IMAD.HI.U32 R6, R11, c[0x0][0x2c8], RZ ;  /* 0x0000b2000b061a27 */ /* 0x000fe200078e00ff */
[----:B------:R-:W-:Y:S03]  /*3bc0*/  STL [R1+0x48], R11 ;  /* 0x0000480b01007387 */ /* 0x000fe60000100800 */
[----:B------:R-:W-:Y:S01]  /*3bd0*/  IMAD.MOV.U32 R3, RZ, RZ, R11 ;  /* 0x000000ffff037224 */ /* 0x000fe200078e000b */
[----:B------:R-:W-:Y:S01]  /*3be0*/  @P0 SHF.R.U32.HI R3, RZ, c[0x0][0x2cc], R6 ;  /* 0x0000b300ff030a19 */ /* 0x000fe20000011606 */
[----:B------:R-:W-:Y:S04]  /*3bf0*/  LDSM.16.MT88.4 R72, [R239+0x100] ;  /* 0x00010000ef48783b */ /* 0x000fe80000004200 */
[----:B------:R-:W1:Y:S04]  /*3c00*/  SHFL.IDX PT, R8, R3, RZ, 0x1c1f ;  /* 0x001c1fff03087589 */ /* 0x000e6800000e0000 */
[----:B------:R-:W2:Y:S04]  /*3c10*/  SHFL.IDX PT, R9, R3, 0x1, 0x1c1f ;  /* 0x003c1f0003097f89 */ /* 0x000ea800000e0000 */
[----:B------:R-:W3:Y:S04]  /*3c20*/  SHFL.IDX PT, R11, R3, 0x2, 0x1c1f ;  /* 0x005c1f00030b7f89 */ /* 0x000ee800000e0000 */
[----:B------:R4:W5:Y:S02]  /*3c30*/  SHFL.IDX PT, R10, R3, 0x3, 0x1c1f ;  /* 0x007c1f00030a7f89 */ /* 0x00096400000e0000 */
[----:B----4-:R-:W-:-:S02]  /*3c40*/  IMAD.IADD R3, R5, 0x1, -R7 ;  /* 0x0000000105037824 */ /* 0x010fc400078e0a07 */
[----:B------:R-:W-:Y:S01]  /*3c50*/  IMAD.U32 R5, RZ, RZ, UR4 ;  /* 0x00000004ff057e24 */ /* 0x000fe2000f8e00ff */
[----:B------:R-:W-:Y:S02]  /*3c60*/  ULDC.64 UR4, c[0x0][0x2c8] ;  /* 0x0000b20000047ab9 */ /* 0x000fe40000000a00 */
[----:B------:R-:W-:-:S04]  /*3c70*/  SHF.L.U32 R12, R3, 0x1, RZ ;  /* 0x00000001030c7819 */ /* 0x000fc800000006ff */
[C---:B------:R-:W-:Y:S01]  /*3c80*/  IADD3 R3, -R12.reuse, UR7, R5 ;  /* 0x000000070c037c10 */ /* 0x040fe2000fffe105 */
[----:B------:R4:W-:Y:S01]  /*3c90*/  STL [R1+0x4c], R12 ;  /* 0x00004c0c01007387 */ /* 0x0009e20000100800 */
[----:B------:R-:W-:Y:S01]  /*3ca0*/  IADD3 R6, -R12, UR20, RZ ;  /* 0x000000140c067c10 */ /* 0x000fe2000fffe1ff */
[----:B------:R-:W-:Y:S01]  /*3cb0*/  UIMAD.WIDE.U32 UR20, UR10, UR4, URZ ;  /* 0x000000040a1472a5 */ /* 0x000fe2000f8e003f */
[----:B------:R-:W-:-:S03]  /*3cc0*/  IADD3 R3, R3, -UR12, RZ ;  /* 0x8000000c03037c10 */ /* 0x000fc6000fffe0ff */
[----:B------:R-:W-:Y:S02]  /*3cd0*/  @UP1 USHF.R.U32.HI UR10, URZ, UR5, UR21 ;  /* 0x000000053f0a1299 */ /* 0x000fe40008011615 */
[C---:B-1----:R-:W-:Y:S02]  /*3ce0*/  IMAD.IADD R5, R3.reuse, 0x1, R8 ;  /* 0x0000000103057824 */ /* 0x042fe400078e0208 */
[C---:B--2---:R-:W-:Y:S01]  /*3cf0*/  IMAD.IADD R7, R3.reuse, 0x1, R9 ;  /* 0x0000000103077824 */ /* 0x044fe200078e0209 */
[----:B------:R-:W-:Y:S01]  /*3d00*/  UIADD3 UR10, UR10, UR7, -UR12 ;  /* 0x000000070a0a7290 */ /* 0x000fe2000fffe80c */
[C---:B---3--:R-:W-:Y:S01]  /*3d10*/  IMAD.IADD R9, R3.reuse, 0x1, R11 ;  /* 0x0000000103097824 */ /* 0x048fe200078e020b */
[C---:B------:R-:W-:Y:S01]  /*3d20*/  IMNMX R5, R6.reuse, R5, PT ;  /* 0x0000000506057217 */ /* 0x040fe20003800200 */
[----:B-----5:R-:W-:Y:S01]  /*3d30*/  IMAD.IADD R8, R3, 0x1, R10 ;  /* 0x0000000103087824 */ /* 0x020fe200078e020a */
[----:B------:R-:W-:Y:S01]  /*3d40*/  IMNMX R3, R6, R7, PT ;  /* 0x0000000706037217 */ /* 0x000fe20003800200 */
[----:B------:R-:W-:Y:S01]  /*3d50*/  USHF.R.S32.HI UR4, URZ, 0x1f, UR10 ;  /* 0x0000001f3f047899 */ /* 0x000fe2000801140a */
[----:B------:R-:W-:-:S02]  /*3d60*/  ISETP.GT.AND P0, PT, R5, RZ, PT ;  /* 0x000000ff0500720c */ /* 0x000fc40003f04270 */
[----:B------:R-:W-:Y:S01]  /*3d70*/  ISETP.GT.AND P2, PT, R5, 0x1, PT ;  /* 0x000000010500780c */ /* 0x000fe20003f44270 */
[----:B------:R-:W-:Y:S01]  /*3d80*/  ULEA.HI UR4, UR4, UR10, URZ, 0x6 ;  /* 0x0000000a04047291 */ /* 0x000fe2000f8f303f */
[----:B------:R-:W-:Y:S01]  /*3d90*/  ISETP.GT.AND P1, PT, R3, RZ, PT ;  /* 0x000000ff0300720c */ /* 0x000fe20003f24270 */
[----:B------:R-:W-:Y:S01]  /*3da0*/  UIADD3 UR10, UR6, -0x2, URZ ;  /* 0xfffffffe060a7890 */ /* 0x000fe2000fffe03f */
[----:B------:R-:W-:Y:S01]  /*3db0*/  FSEL R10, R64, -INF , P0 ;  /* 0xff800000400a7808 */ /* 0x000fe20000000000 */
[----:B------:R-:W-:Y:S01]  /*3dc0*/  USHF.R.S32.HI UR5, URZ, 0x6, UR4 ;  /* 0x000000063f057899 */ /* 0x000fe20008011404 */
[----:B------:R-:W-:Y:S02]  /*3dd0*/  FSEL R11, R65, -INF , P2 ;  /* 0xff800000410b7808 */ /* 0x000fe40001000000 */
[----:B------:R-:W-:Y:S01]  /*3de0*/  ISETP.GT.AND P0, PT, R3, 0x1, PT ;  /* 0x000000010300780c */ /* 0x000fe20003f04270 */
[----:B------:R-:W-:Y:S01]  /*3df0*/  UISETP.LT.AND UP0, UPT, URZ, UR5, UPT ;  /* 0x000000053f00728c */ /* 0x000fe2000bf01270 */
[----:B------:R-:W-:-:S02]  /*3e00*/  ISETP.GT.AND P2, PT, R5, 0x8, PT ;  /* 0x000000080500780c */ /* 0x000fc40003f44270 */
[C---:B------:R-:W-:Y:S01]  /*3e10*/  IMNMX R7, R6.reuse, R9, PT ;  /* 0x0000000906077217 */ /* 0x040fe20003800200 */
[----:B------:R-:W-:Y:S01]  /*3e20*/  USEL UR5, URZ, UR5, !UP0 ;  /* 0x000000053f057287 */ /* 0x000fe2000c000000 */
[----:B------:R-:W-:Y:S02]  /*3e30*/  IMNMX R6, R6, R8, PT ;  /* 0x0000000806067217 */ /* 0x000fe40003800200 */
[----:B------:R-:W-:Y:S01]  /*3e40*/  FSEL R22, R66, -INF , P1 ;  /* 0xff80000042167808 */ /* 0x000fe20000800000 */
[----:B------:R-:W-:Y:S01]  /*3e50*/  UISETP.GE.AND UP0, UPT, UR10, UR5, UPT ;  /* 0x000000050a00728c */ /* 0x000fe2000bf06270 */
[----:B------:R-:W-:Y:S02]  /*3e60*/  ISETP.GT.AND P1, PT, R5, 0x9, PT ;  /* 0x000000090500780c */ /* 0x000fe40003f24270 */
[----:B------:R-:W-:Y:S02]  /*3e70*/  FSEL R25, R67, -INF , P0 ;  /* 0xff80000043197808 */ /* 0x000fe40000000000 */
[----:B----4-:R-:W-:Y:S01]  /*3e80*/  FSEL R12, R60, -INF , P2 ;  /* 0xff8000003c0c7808 */ /* 0x010fe20001000000 */
[----:B------:R-:W-:Y:S01]  /*3e90*/  LDSM.16.MT88.4 R64, [R238+0x2100] ;  /* 0x00210000ee40783b */ /* 0x000fe20000004200 */
[----:B------:R-:W-:-:S02]  /*3ea0*/  FMNMX.FTZ R8, R10, R11, !PT ;  /* 0x0000000b0a087209 */ /* 0x000fc40007810000 */
[----:B------:R-:W-:Y:S02]  /*3eb0*/  ISETP.GT.AND P0, PT, R3, 0x8, PT ;  /* 0x000000080300780c */ /* 0x000fe40003f04270 */
[----:B------:R-:W-:Y:S02]  /*3ec0*/  FSEL R13, R61, -INF , P1 ;  /* 0xff8000003d0d7808 */ /* 0x000fe40000800000 */
[C---:B------:R-:W-:Y:S02]  /*3ed0*/  ISETP.GT.AND P2, PT, R5.reuse, 0x10, PT ;  /* 0x000000100500780c */ /* 0x040fe40003f44270 */
[----:B------:R-:W-:Y:S02]  /*3ee0*/  FMNMX.FTZ R8, R12, R8, !PT ;  /* 0x000000080c087209 */ /* 0x000fe40007810000 */
[----:B------:R-:W-:Y:S02]  /*3ef0*/  FSEL R29, R62, -INF , P0 ;  /* 0xff8000003e1d7808 */ /* 0x000fe40000000000 */
[----:B------:R-:W-:-:S02]  /*3f00*/  ISETP.GT.AND P0, PT, R5, 0x11, PT ;  /* 0x000000110500780c */ /* 0x000fc40003f04270 */
[----:B------:R-:W-:Y:S02]  /*3f10*/  FSEL R14, R56, -INF , P2 ;  /* 0xff800000380e7808 */ /* 0x000fe40001000000 */
[----:B------:R-:W-:Y:S02]  /*3f20*/  FMNMX.FTZ R8, R13, R8, !PT ;  /* 0x000000080d087209 */ /* 0x000fe40007810000 */
[----:B------:R-:W-:Y:S02]  /*3f30*/  ISETP.GT.AND P1, PT, R3, 0x9, PT ;  /* 0x000000090300780c */ /* 0x000fe40003f24270 */
[----:B------:R-:W-:Y:S02]  /*3f40*/  FSEL R15, R57, -INF , P0 ;  /* 0xff800000390f7808 */ /* 0x000fe40000000000 */
[----:B------:R-:W-:Y:S02]  /*3f50*/  ISETP.GT.AND P0, PT, R3, 0x11, PT ;  /* 0x000000110300780c */ /* 0x000fe40003f04270 */
[----:B------:R-:W-:-:S02]  /*3f60*/  ISETP.GT.AND P2, PT, R5, 0x18, PT ;  /* 0x000000180500780c */ /* 0x000fc40003f44270 */
[----:B------:R-:W-:Y:S02]  /*3f70*/  FMNMX.FTZ R8, R14, R8, !PT ;  /* 0x000000080e087209 */ /* 0x000fe40007810000 */
[----:B------:R-:W-:Y:S02]  /*3f80*/  FSEL R30, R63, -INF , P1 ;  /* 0xff8000003f1e7808 */ /* 0x000fe40000800000 */
[----:B------:R-:W-:Y:S01]  /*3f90*/  ISETP.GT.AND P1, PT, R3, 0x10, PT ;  /* 0x000000100300780c */ /* 0x000fe20003f24270 */
[----:B------:R-:W-:Y:S01]  /*3fa0*/  LDSM.16.MT88.4 R60, [R237+0x900] ;  /* 0x00090000ed3c783b */ /* 0x000fe20000004200 */
[----:B------:R-:W-:Y:S02]  /*3fb0*/  FSEL R31, R59, -INF , P0 ;  /* 0xff8000003b1f7808 */ /* 0x000fe40000000000 */
[----:B------:R-:W-:Y:S02]  /*3fc0*/  ISETP.GT.AND P0, PT, R5, 0x19, PT ;  /* 0x000000190500780c */ /* 0x000fe40003f04270 */
[----:B------:R-:W-:-:S02]  /*3fd0*/  FSEL R16, R52, -INF , P2 ;  /* 0xff80000034107808 */ /* 0x000fc40001000000 */
[----:B------:R-:W-:Y:S02]  /*3fe0*/  FMNMX.FTZ R8, R15, R8, !PT ;  /* 0x000000080f087209 */ /* 0x000fe40007810000 */
[----:B------:R-:W-:Y:S02]  /*3ff0*/  FSEL R28, R58, -INF , P1 ;  /* 0xff8000003a1c7808 */ /* 0x000fe40000800000 */
[----:B------:R-:W-:Y:S01]  /*4000*/  ISETP.GT.AND P1, PT, R5, 0x20, PT ;  /* 0x000000200500780c */ /* 0x000fe20003f24270 */
[----:B------:R-:W-:Y:S01]  /*4010*/  LDSM.16.MT88.4 R56, [R240+0x900] ;  /* 0x00090000f038783b */ /* 0x000fe20000004200 */
[----:B------:R-:W-:Y:S02]  /*4020*/  FSEL R17, R53, -INF , P0 ;  /* 0xff80000035117808 */ /* 0x000fe40000000000 */
[----:B------:R-:W-:Y:S02]  /*4030*/  FMNMX.FTZ R8, R16, R8, !PT ;  /* 0x0000000810087209 */ /* 0x000fe40007810000 */
[----:B------:R-:W-:-:S02]  /*4040*/  FSEL R170, R44, -INF , P1 ;  /* 0xff8000002caa7808 */ /* 0x000fc40000800000 */
[C---:B------:R-:W-:Y:S02]  /*4050*/  ISETP.GT.AND P0, PT, R5.reuse, 0x21, PT ;  /* 0x000000210500780c */ /* 0x040fe40003f04270 */
[----:B------:R-:W-:Y:S02]  /*4060*/  ISETP.GT.AND P1, PT, R5, 0x28, PT ;  /* 0x000000280500780c */ /* 0x000fe40003f24270 */
[----:B------:R-:W-:Y:S02]  /*4070*/  FMNMX.FTZ R8, R17, R8, !PT ;  /* 0x0000000811087209 */ /* 0x000fe40007810000 */
[----:B------:R-:W-:Y:S02]  /*4080*/  FSEL R169, R45, -INF , P0 ;  /* 0xff8000002da97808 */ /* 0x000fe40000000000 */
[----:B------:R-:W-:Y:S02]  /*4090*/  FSEL R168, R40, -INF , P1 ;  /* 0xff80000028a87808 */ /* 0x000fe40000800000 */
[----:B------:R-:W-:-:S02]  /*40a0*/  FMNMX.FTZ R8, R170, R8, !PT ;  /* 0x00000008aa087209 */ /* 0x000fc40007810000 */
[C---:B------:R-:W-:Y:S02]  /*40b0*/  ISETP.GT.AND P1, PT, R5.reuse, 0x30, PT ;  /* 0x000000300500780c */ /* 0x040fe40003f24270 */
[----:B------:R-:W-:Y:S02]  /*40c0*/  ISETP.GT.AND P0, PT, R5, 0x29, PT ;  /* 0x000000290500780c */ /* 0x000fe40003f04270 */
[----:B------:R-:W-:Y:S02]  /*40d0*/  FMNMX.FTZ R8, R169, R8, !PT ;  /* 0x00000008a9087209 */ /* 0x000fe40007810000 */
[----:B------:R-:W-:Y:S02]  /*40e0*/  FSEL R115, R36, -INF , P1 ;  /* 0xff80000024737808 */ /* 0x000fe40000800000 */
[----:B------:R-:W-:Y:S02]  /*40f0*/  ISETP.GT.AND P1, PT, R3, 0x18, PT ;  /* 0x000000180300780c */ /* 0x000fe40003f24270 */
[----:B------:R-:W-:-:S02]  /*4100*/  FSEL R171, R41, -INF , P0 ;  /* 0xff80000029ab7808 */ /* 0x000fc40000000000 */
[----:B------:R-:W-:Y:S02]  /*4110*/  FMNMX.FTZ R8, R168, R8, !PT ;  /* 0x00000008a8087209 */ /* 0x000fe40007810000 */
[----:B------:R-:W-:Y:S02]  /*4120*/  FSEL R24, R54, -INF , P1 ;  /* 0xff80000036187808 */ /* 0x000fe40000800000 */
[C---:B------:R-:W-:Y:S02]  /*4130*/  ISETP.GT.AND P0, PT, R5.reuse, 0x31, PT ;  /* 0x000000310500780c */ /* 0x040fe40003f04270 */
[C---:B------:R-:W-:Y:S02]  /*4140*/  ISETP.GT.AND P2, PT, R5.reuse, 0x38, PT ;  /* 0x000000380500780c */ /* 0x040fe40003f44270 */
[----:B------:R-:W-:Y:S02]  /*4150*/  ISETP.GT.AND P1, PT, R5, 0x39, PT ;  /* 0x000000390500780c */ /* 0x000fe40003f24270 */
[----:B------:R-:W-:-:S02]  /*4160*/  FMNMX.FTZ R5, R171, R8, !PT ;  /* 0x00000008ab057209 */ /* 0x000fc40007810000 */
[----:B------:R-:W-:Y:S02]  /*4170*/  FSEL R223, R37, -INF , P0 ;  /* 0xff80000025df7808 */ /* 0x000fe40000000000 */
[----:B------:R-:W-:Y:S02]  /*4180*/  FMNMX.FTZ R5, R115, R5, !PT ;  /* 0x0000000573057209 */ /* 0x000fe40007810000 */
[----:B------:R-:W-:Y:S02]  /*4190*/  FSEL R222, R32, -INF , P2 ;  /* 0xff80000020de7808 */ /* 0x000fe40001000000 */
[----:B------:R-:W-:Y:S02]  /*41a0*/  FMNMX.FTZ R5, R223, R5, !PT ;  /* 0x00000005df057209 */ /* 0x000fe40007810000 */
[----:B------:R-:W-:Y:S02]  /*41b0*/  ISETP.GT.AND P0, PT, R3, 0x19, PT ;  /* 0x000000190300780c */ /* 0x000fe40003f04270 */
[----:B------:R-:W-:-:S02]  /*41c0*/  FSEL R220, R33, -INF , P1 ;  /* 0xff80000021dc7808 */ /* 0x000fc40000800000 */
[----:B------:R-:W-:Y:S02]  /*41d0*/  FMNMX.FTZ R5, R222, R5, !PT ;  /* 0x00000005de057209 */ /* 0x000fe40007810000 */
[----:B------:R-:W-:Y:S02]  /*41e0*/  FSEL R27, R55, -INF , P0 ;  /* 0xff800000371b7808 */ /* 0x000fe40000000000 */
[C---:B------:R-:W-:Y:S01]  /*41f0*/  ISETP.GT.AND P0, PT, R3.reuse, 0x20, PT ;  /* 0x000000200300780c */ /* 0x040fe20003f04270 */
[----:B------:R-:W-:Y:S01]  /*4200*/  LDSM.16.MT88.4 R52, [R239+0x900] ;  /* 0x00090000ef34783b */ /* 0x000fe20000004200 */
[----:B------:R-:W-:Y:S02]  /*4210*/  FMNMX.FTZ R5, R220, R5, !PT ;  /* 0x00000005dc057209 */ /* 0x000fe40007810000 */
[----:B------:R-:W-:Y:S02]  /*4220*/  FSEL R165, R46, -INF , P0 ;  /* 0xff8000002ea57808 */ /* 0x000fe40000000000 */
[C---:B------:R-:W-:Y:S01]  /*4230*/  ISETP.GT.AND P0, PT, R3.reuse, 0x29, PT ;  /* 0x000000290300780c */ /* 0x040fe20003f04270 */
[----:B------:R-:W1:Y:S01]  /*4240*/  SHFL.BFLY PT, R9, R5, 0x2, 0x1f ;  /* 0x0c401f0005097f89 */ /* 0x000e6200000e0000 */
[----:B------:R-:W-:-:S02]  /*4250*/  ISETP.GT.AND P2, PT, R3, 0x21, PT ;  /* 0x000000210300780c */ /* 0x000fc40003f44270 */
[----:B------:R-:W-:Y:S02]  /*4260*/  FSEL R166, R43, -INF , P0 ;  /* 0xff8000002ba67808 */ /* 0x000fe40000000000 */
[C---:B------:R-:W-:Y:S02]  /*4270*/  ISETP.GT.AND P1, PT, R3.reuse, 0x28, PT ;  /* 0x000000280300780c */ /* 0x040fe40003f24270 */
[----:B------:R-:W-:Y:S02]  /*4280*/  ISETP.GT.AND P0, PT, R3, 0x30, PT ;  /* 0x000000300300780c */ /* 0x000fe40003f04270 */
[----:B------:R-:W-:Y:S02]  /*4290*/  FSEL R164, R47, -INF , P2 ;  /* 0xff8000002fa47808 */ /* 0x000fe40001000000 */
[----:B------:R-:W-:Y:S02]  /*42a0*/  FSEL R167, R42, -INF , P1 ;  /* 0xff8000002aa77808 */ /* 0x000fe40000800000 */
[----:B------:R-:W-:Y:S01]  /*42b0*/  FSEL R108, R38, -INF , P0 ;  /* 0xff800000266c7808 */ /* 0x000fe20000000000 */
[----:B------:R-:W-:Y:S01]  /*42c0*/  LDSM.16.MT88.4 R40, [R237+0x100] ;  /* 0x00010000ed28783b */ /* 0x000fe20000004200 */
[----:B------:R-:W-:-:S02]  /*42d0*/  ISETP.GT.AND P1, PT, R3, 0x31, PT ;  /* 0x000000310300780c */ /* 0x000fc40003f24270 */
[C---:B------:R-:W-:Y:S02]  /*42e0*/  ISETP.GT.AND P2, PT, R3.reuse, 0x38, PT ;  /* 0x000000380300780c */ /* 0x040fe40003f44270 */
[----:B------:R-:W-:Y:S02]  /*42f0*/  ISETP.GT.AND P0, PT, R3, 0x39, PT ;  /* 0x000000390300780c */ /* 0x000fe40003f04270 */
[----:B------:R-:W-:Y:S02]  /*4300*/  FMNMX.FTZ R3, R22, R25, !PT ;  /* 0x0000001916037209 */ /* 0x000fe40007810000 */
[----:B------:R-:W-:Y:S02]  /*4310*/  FSEL R221, R35, -INF , P0 ;  /* 0xff80000023dd7808 */ /* 0x000fe40000000000 */
[----:B------:R-:W-:Y:S02]  /*4320*/  FMNMX.FTZ R3, R29, R3, !PT ;  /* 0x000000031d037209 */ /* 0x000fe40007810000 */
[----:B------:R-:W-:-:S02]  /*4330*/  ISETP.GT.AND P0, PT, R7, 0x1, PT ;  /* 0x000000010700780c */ /* 0x000fc40003f04270 */
[----:B------:R-:W-:Y:S02]  /*4340*/  FMNMX.FTZ R3, R30, R3, !PT ;  /* 0x000000031e037209 */ /* 0x000fe40007810000 */
[----:B------:R-:W-:Y:S02]  /*4350*/  FSEL R235, R39, -INF , P1 ;  /* 0xff80000027eb7808 */ /* 0x000fe40000800000 */
[----:B------:R-:W-:Y:S02]  /*4360*/  FMNMX.FTZ R8, R28, R3, !PT ;  /* 0x000000031c087209 */ /* 0x000fe40007810000 */
[----:B-1----:R-:W-:Y:S02]  /*4370*/  FMNMX.FTZ R3, R9, R5, !PT ;  /* 0x0000000509037209 */ /* 0x002fe40007810000 */
[----:B------:R-:W-:Y:S02]  /*4380*/  FMNMX.FTZ R5, R31, R8, !PT ;  /* 0x000000081f057209 */ /* 0x000fe40007810000 */
[----:B------:R-:W-:Y:S01]  /*4390*/  FSEL R19, R105, -INF , P0 ;  /* 0xff80000069137808 */ /* 0x000fe20000000000 */
[----:B------:R-:W1:Y:S01]  /*43a0*/  SHFL.BFLY PT, R9, R3, 0x1, 0x1f ;  /* 0x0c201f0003097f89 */ /* 0x000e6200000e0000 */
[----:B------:R-:W-:-:S02]  /*43b0*/  FMNMX.FTZ R5, R24, R5, !PT ;  /* 0x0000000518057209 */ /* 0x000fc40007810000 */
[----:B------:R-:W-:Y:S02]  /*43c0*/  ISETP.GT.AND P1, PT, R7, RZ, PT ;  /* 0x000000ff0700720c */ /* 0x000fe40003f24270 */
[----:B------:R-:W-:Y:S02]  /*43d0*/  ISETP.GT.AND P0, PT, R6, RZ, PT ;  /* 0x000000ff0600720c */ /* 0x000fe40003f04270 */
[----:B------:R-:W-:Y:S02]  /*43e0*/  FMNMX.FTZ R5, R27, R5, !PT ;  /* 0x000000051b057209 */ /* 0x000fe40007810000 */
[----:B------:R-:W-:Y:S02]  /*43f0*/  FSEL R18, R104, -INF , P1 ;  /* 0xff80000068127808 */ /* 0x000fe40000800000 */
[----:B------:R-:W-:Y:S02]  /*4400*/  FSEL R33, R106, -INF , P0 ;  /* 0xff8000006a217808 */ /* 0x000fe40000000000 */
[----:B------:R-:W-:-:S02]  /*4410*/  ISETP.GT.AND P1, PT, R7, 0x9, PT ;  /* 0x000000090700780c */ /* 0x000fc40003f24270 */
[C---:B------:R-:W-:Y:S02]  /*4420*/  ISETP.GT.AND P0, PT, R6.reuse, 0x9, PT ;  /* 0x000000090600780c */ /* 0x040fe40003f04270 */
[----:B------:R-:W-:Y:S02]  /*4430*/  FMNMX.FTZ R5, R165, R5, !PT ;  /* 0x00000005a5057209 */ /* 0x000fe40007810000 */
[----:B------:R-:W-:Y:S02]  /*4440*/  FSEL R26, R101, -INF , P1 ;  /* 0xff800000651a7808 */ /* 0x000fe40000800000 */
[----:B------:R-:W-:Y:S02]  /*4450*/  FSEL R36, R103, -INF , P0 ;  /* 0xff80000067247808 */ /* 0x000fe40000000000 */
[----:B------:R-:W-:Y:S02]  /*4460*/  ISETP.GT.AND P1, PT, R6, 0x8, PT ;  /* 0x000000080600780c */ /* 0x000fe40003f24270 */
[----:B------:R-:W-:-:S02]  /*4470*/  ISETP.GT.AND P0, PT, R7, 0x11, PT ;  /* 0x000000110700780c */ /* 0x000fc40003f04270 */
[----:B------:R-:W-:Y:S02]  /*4480*/  FMNMX.FTZ R5, R164, R5, !PT ;  /* 0x00000005a4057209 */ /* 0x000fe40007810000 */
[----:B------:R-:W-:Y:S02]  /*4490*/  FSEL R48, R34, -INF , P2 ;  /* 0xff80000022307808 */ /* 0x000fe40001000000 */
[----:B------:R-:W-:Y:S02]  /*44a0*/  FSEL R34, R102, -INF , P1 ;  /* 0xff80000066227808 */ /* 0x000fe40000800000 */
[----:B------:R-:W-:Y:S02]  /*44b0*/  FSEL R37, R97, -INF , P0 ;  /* 0xff80000061257808 */ /* 0x000fe40000000000 */
[----:B------:R-:W-:Y:S02]  /*44c0*/  ISETP.GT.AND P1, PT, R7, 0x10, PT ;  /* 0x000000100700780c */ /* 0x000fe40003f24270 */
[----:B------:R-:W-:-:S02]  /*44d0*/  ISETP.GT.AND P0, PT, R6, 0x11, PT ;  /* 0x000000110600780c */ /* 0x000fc40003f04270 */
[----:B------:R-:W-:Y:S02]  /*44e0*/  FMNMX.FTZ R5, R167, R5, !PT ;  /* 0x00000005a7057209 */ /* 0x000fe40007810000 */
[----:B------:R-:W-:Y:S02]  /*44f0*/  FSEL R35, R96, -INF , P1 ;  /* 0xff80000060237808 */ /* 0x000fe40000800000 */
[----:B------:R-:W-:Y:S02]  /*4500*/  FSEL R45, R99, -INF , P0 ;  /* 0xff800000632d7808 */ /* 0x000fe40000000000 */
[----:B------:R-:W-:Y:S02]  /*4510*/  FMNMX.FTZ R5, R166, R5, !PT ;  /* 0x00000005a6057209 */ /* 0x000fe40007810000 */
[----:B------:R-:W-:Y:S02]  /*4520*/  ISETP.GT.AND P1, PT, R6, 0x10, PT ;  /* 0x000000100600780c */ /* 0x000fe40003f24270 */
[----:B------:R-:W-:-:S02]  /*4530*/  ISETP.GT.AND P0, PT, R7, 0x19, PT ;  /* 0x000000190700780c */ /* 0x000fc40003f04270 */
[----:B------:R-:W-:Y:S02]  /*4540*/  ISETP.GT.AND P2, PT, R7, 0x8, PT ;  /* 0x000000080700780c */ /* 0x000fe40003f44270 */
[----:B------:R-:W-:Y:S02]  /*4550*/  FMNMX.FTZ R5, R108, R5, !PT ;  /* 0x000000056c057209 */ /* 0x000fe40007810000 */
[----:B------:R-:W-:Y:S02]  /*4560*/  FSEL R44, R98, -INF , P1 ;  /* 0xff800000622c7808 */ /* 0x000fe40000800000 */
[----:B------:R-:W-:Y:S02]  /*4570*/  FSEL R39, R93, -INF , P0 ;  /* 0xff8000005d277808 */ /* 0x000fe40000000000 */
[----:B------:R-:W-:Y:S02]  /*4580*/  FSEL R23, R100, -INF , P2 ;  /* 0xff80000064177808 */ /* 0x000fe40001000000 */
[----:B------:R-:W-:-:S02]  /*4590*/  ISETP.GT.AND P1, PT, R6, 0x18, PT ;  /* 0x000000180600780c */ /* 0x000fc40003f24270 */
[----:B------:R-:W-:Y:S02]  /*45a0*/  ISETP.GT.AND P0, PT, R6, 0x19, PT ;  /* 0x000000190600780c */ /* 0x000fe40003f04270 */
[----:B------:R-:W-:Y:S02]  /*45b0*/  FMNMX.FTZ R8, R18, R19, !PT ;  /* 0x0000001312087209 */ /* 0x000fe40007810000 */
[----:B------:R-:W-:Y:S02]  /*45c0*/  FMNMX.FTZ R5, R235, R5, !PT ;  /* 0x00000005eb057209 */ /* 0x000fe40007810000 */
[----:B------:R-:W-:Y:S02]  /*45d0*/  FSEL R46, R94, -INF , P1 ;  /* 0xff8000005e2e7808 */ /* 0x000fe40000800000 */
[----:B------:R-:W-:Y:S02]  /*45e0*/  FSEL R47, R95, -INF , P0 ;  /* 0xff8000005f2f7808 */ /* 0x000fe40000000000 */
[----:B------:R-:W-:-:S02]  /*45f0*/  FMNMX.FTZ R8, R23, R8, !PT ;  /* 0x0000000817087209 */ /* 0x000fc40007810000 */
[----:B------:R-:W-:Y:S02]  /*4600*/  ISETP.GT.AND P0, PT, R7, 0x21, PT ;  /* 0x000000210700780c */ /* 0x000fe40003f04270 */
[----:B------:R-:W-:Y:S02]  /*4610*/  ISETP.GT.AND P1, PT, R6, 0x20, PT ;  /* 0x000000200600780c */ /* 0x000fe40003f24270 */
[----:B-1----:R-:W-:Y:S02]  /*4620*/  FMNMX.FTZ R186, R3, R9, !PT ;  /* 0x0000000903ba7209 */ /* 0x002fe40007810000 */
[----:B------:R-:W-:Y:S02]  /*4630*/  FMNMX.FTZ R3, R48, R5, !PT ;  /* 0x0000000530037209 */ /* 0x000fe40007810000 */
[----:B------:R-:W-:Y:S02]  /*4640*/  ISETP.GT.AND P2, PT, R6, 0x1, PT ;  /* 0x000000010600780c */ /* 0x000fe40003f44270 */
[----:B------:R-:W-:-:S02]  /*4650*/  FMNMX.FTZ R5, R26, R8, !PT ;  /* 0x000000081a057209 */ /* 0x000fc40007810000 */
[----:B------:R-:W-:Y:S02]  /*4660*/  FSEL R161, R89, -INF , P0 ;  /* 0xff80000059a17808 */ /* 0x000fe40000000000 */
[----:B------:R-:W-:Y:S02]  /*4670*/  FSEL R162, R90, -INF , P1 ;  /* 0xff8000005aa27808 */ /* 0x000fe40000800000 */
[----:B------:R-:W-:Y:S02]  /*4680*/  ISETP.GT.AND P0, PT, R6, 0x21, PT ;  /* 0x000000210600780c */ /* 0x000fe40003f04270 */
[----:B------:R-:W-:Y:S02]  /*4690*/  ISETP.GT.AND P1, PT, R7, 0x29, PT ;  /* 0x000000290700780c */ /* 0x000fe40003f24270 */
[----:B------:R-:W-:Y:S02]  /*46a0*/  FMNMX.FTZ R3, R221, R3, !PT ;  /* 0x00000003dd037209 */ /* 0x000fe40007810000 */
[----:B------:R-:W-:-:S02]  /*46b0*/  FSEL R32, R107, -INF , P2 ;  /* 0xff8000006b207808 */ /* 0x000fc40001000000 */
[----:B------:R-:W-:Y:S01]  /*46c0*/  ISETP.GT.AND P2, PT, R7, 0x18, PT ;  /* 0x000000180700780c */ /* 0x000fe20003f44270 */
[----:B------:R-:W1:Y:S01]  /*46d0*/  SHFL.BFLY PT, R9, R3, 0x2, 0x1f ;  /* 0x0c401f0003097f89 */ /* 0x000e6200000e0000 */
[----:B------:R-:W-:Y:S01]  /*46e0*/  FMNMX.FTZ R8, R35, R5, !PT ;  /* 0x0000000523087209 */ /* 0x000fe20007810000 */
[C---:B------:R-:W-:Y:S01]  /*46f0*/  FMUL.FTZ R5, R186.reuse, c[0x0][0x2d0] ;  /* 0x0000b400ba057a20 */ /* 0x040fe20000410000 */
[----:B------:R-:W-:Y:S02]  /*4700*/  FSEL R163, R91, -INF , P0 ;  /* 0xff8000005ba37808 */ /* 0x000fe40000000000 */
[----:B------:R-:W-:Y:S02]  /*4710*/  FSEL R159, R85, -INF , P1 ;  /* 0xff800000559f7808 */ /* 0x000fe40000800000 */
[----:B------:R-:W-:Y:S02]  /*4720*/  ISETP.GT.AND P0, PT, R7, 0x28, PT ;  /* 0x000000280700780c */ /* 0x000fe40003f04270 */
[----:B------:R-:W-:-:S02]  /*4730*/  FSETP.NEU.FTZ.AND P1, PT, R186, -INF , PT ;  /* 0xff800000ba00780b */ /* 0x000fc40003f3d000 */
[----:B------:R-:W-:Y:S02]  /*4740*/  FSEL R38, R92, -INF , P2 ;  /* 0xff8000005c267808 */ /* 0x000fe40001000000 */
[----:B------:R-:W-:Y:S02]  /*4750*/  FMNMX.FTZ R8, R37, R8, !PT ;  /* 0x0000000825087209 */ /* 0x000fe40007810000 */
[----:B------:R-:W-:Y:S02]  /*4760*/  FSEL R157, R84, -INF , P0 ;  /* 0xff800000549d7808 */ /* 0x000fe40000000000 */
[----:B------:R-:W-:Y:S02]  /*4770*/  FSEL R21, R5, RZ, P1 ;  /* 0x000000ff05157208 */ /* 0x000fe40000800000 */
[C---:B------:R-:W-:Y:S02]  /*4780*/  ISETP.GT.AND P2, PT, R7.reuse, 0x20, PT ;  /* 0x000000200700780c */ /* 0x040fe40003f44270 */
[----:B------:R-:W-:-:S02]  /*4790*/  ISETP.GT.AND P0, PT, R7, 0x30, PT ;  /* 0x000000300700780c */ /* 0x000fc40003f04270 */
[----:B------:R-:W-:Y:S01]  /*47a0*/  FMNMX.FTZ R5, R38, R8, !PT ;  /* 0x0000000826057209 */ /* 0x000fe20007810000 */
[----:B------:R-:W-:Y:S01]  /*47b0*/  FFMA.FTZ R8, R10, c[0x0][0x2d0], -R21 ;  /* 0x0000b4000a087a23 */ /* 0x000fe20000010815 */
[----:B------:R-:W-:Y:S02]  /*47c0*/  FSEL R160, R88, -INF , P2 ;  /* 0xff80000058a07808 */ /* 0x000fe40001000000 */
[----:B------:R-:W-:Y:S01]  /*47d0*/  FSEL R199, R80, -INF , P0 ;  /* 0xff80000050c77808 */ /* 0x000fe20000000000 */
[----:B------:R2:W-:Y:S01]  /*47e0*/  MUFU.EX2 R234, R8 ;  /* 0x0000000800ea7308 */ /* 0x0005e20000000800 */
[----:B------:R-:W-:Y:S02]  /*47f0*/  FMNMX.FTZ R5, R39, R5, !PT ;  /* 0x0000000527057209 */ /* 0x000fe40007810000 */
[C---:B------:R-:W-:Y:S02]  /*4800*/  ISETP.GT.AND P0, PT, R7.reuse, 0x31, PT ;  /* 0x000000310700780c */ /* 0x040fe40003f04270 */
[----:B------:R-:W-:-:S02]  /*4810*/  ISETP.GT.AND P2, PT, R7, 0x38, PT ;  /* 0x000000380700780c */ /* 0x000fc40003f44270 */
[----:B------:R-:W-:Y:S02]  /*4820*/  ISETP.GT.AND P1, PT, R7, 0x39, PT ;  /* 0x000000390700780c */ /* 0x000fe40003f24270 */
[----:B------:R-:W-:Y:S02]  /*4830*/  FMNMX.FTZ R7, R33, R32, !PT ;  /* 0x0000002021077209 */ /* 0x000fe40007810000 */
[----:B------:R-:W-:Y:S02]  /*4840*/  FMNMX.FTZ R5, R160, R5, !PT ;  /* 0x00000005a0057209 */ /* 0x000fe40007810000 */
[----:B------:R-:W-:Y:S02]  /*4850*/  FMNMX.FTZ R7, R34, R7, !PT ;  /* 0x0000000722077209 */ /* 0x000fe40007810000 */
[----:B------:R-:W-:Y:S01]  /*4860*/  FMNMX.FTZ R5, R161, R5, !PT ;  /* 0x00000005a1057209 */ /* 0x000fe20007810000 */
[----:B--2---:R-:W-:Y:S01]  /*4870*/  FFMA.FTZ R8, R11, c[0x0][0x2d0], -R21 ;  /* 0x0000b4000b087a23 */ /* 0x004fe20000010815 */
[----:B-1----:R-:W-:-:S02]  /*4880*/  FMNMX.FTZ R3, R3, R9, !PT ;  /* 0x0000000903037209 */ /* 0x002fc40007810000 */
[----:B------:R-:W-:Y:S01]  /*4890*/  FSEL R198, R81, -INF , P0 ;  /* 0xff80000051c67808 */ /* 0x000fe20000000000 */
[----:B------:R1:W2:Y:S01]  /*48a0*/  MUFU.EX2 R232, R8 ;  /* 0x0000000800e87308 */ /* 0x0002a20000000800 */
[----:B------:R-:W-:Y:S01]  /*48b0*/  FSEL R197, R68, -INF , P2 ;  /* 0xff80000044c57808 */ /* 0x000fe20001000000 */
[----:B------:R-:W3:Y:S01]  /*48c0*/  SHFL.BFLY PT, R185, R3, 0x1, 0x1f ;  /* 0x0c201f0003b97f89 */ /* 0x000ee200000e0000 */
[----:B------:R-:W-:Y:S02]  /*48d0*/  ISETP.GT.AND P0, PT, R6, 0x28, PT ;  /* 0x000000280600780c */ /* 0x000fe40003f04270 */
[----:B------:R-:W-:Y:S02]  /*48e0*/  FSEL R196, R69, -INF , P1 ;  /* 0xff80000045c47808 */ /* 0x000fe40000800000 */
[----:B------:R-:W-:Y:S02]  /*48f0*/  FSEL R158, R86, -INF , P0 ;  /* 0xff800000569e7808 */ /* 0x000fe40000000000 */
[----:B------:R-:W-:-:S02]  /*4900*/  ISETP.GT.AND P0, PT, R6, 0x29, PT ;  /* 0x000000290600780c */ /* 0x000fc40003f04270 */
[C---:B------:R-:W-:Y:S02]  /*4910*/  ISETP.GT.AND P2, PT, R6.reuse, 0x31, PT ;  /* 0x000000310600780c */ /* 0x040fe40003f44270 */
[----:B------:R-:W-:Y:S02]  /*4920*/  FSEL R156, R87, -INF , P0 ;  /* 0xff800000579c7808 */ /* 0x000fe40000000000 */
[----:B------:R-:W-:Y:S01]  /*4930*/  ISETP.GT.AND P0, PT, R6, 0x30, PT ;  /* 0x000000300600780c */ /* 0x000fe20003f04270 */
[----:B------:R-:W-:Y:S01]  /*4940*/  LDSM.16.MT88.4 R84, [R240+0x2900] ;  /* 0x00290000f054783b */ /* 0x000fe20000004200 */
[----:B-1----:R-:W-:Y:S02]  /*4950*/  FMNMX.FTZ R8, R36, R7, !PT ;  /* 0x0000000724087209 */ /* 0x002fe40007810000 */
[----:B------:R-:W-:Y:S01]  /*4960*/  FMNMX.FTZ R7, R157, R5, !PT ;  /* 0x000000059d077209 */ /* 0x000fe20007810000 */
[----:B------:R-:W-:Y:S01]  /*4970*/  FFMA.FTZ R5, R12, c[0x0][0x2d0], -R21 ;  /* 0x0000b4000c057a23 */ /* 0x000fe20000010815 */
[----:B------:R-:W-:-:S02]  /*4980*/  FMNMX.FTZ R8, R44, R8, !PT ;  /* 0x000000082c087209 */ /* 0x000fc40007810000 */
[----:B------:R-:W-:Y:S01]  /*4990*/  FMNMX.FTZ R7, R159, R7, !PT ;  /* 0x000000079f077209 */ /* 0x000fe20007810000 */
[----:B------:R1:W-:Y:S01]  /*49a0*/  MUFU.EX2 R233, R5 ;  /* 0x0000000500e97308 */ /* 0x0003e20000000800 */
[----:B------:R-:W-:Y:S02]  /*49b0*/  FSEL R231, R82, -INF , P0 ;  /* 0xff80000052e77808 */ /* 0x000fe40000000000 */
[----:B------:R-:W-:Y:S01]  /*49c0*/  FMNMX.FTZ R184, R199, R7, !PT ;  /* 0x00000007c7b87209 */ /* 0x000fe20007810000 */
[--C-:B------:R-:W-:Y:S01]  /*49d0*/  FFMA.FTZ R7, R13, c[0x0][0x2d0], -R21.reuse ;  /* 0x0000b4000d077a23 */ /* 0x100fe20000010815 */
[----:B---3--:R-:W-:Y:S01]  /*49e0*/  FMNMX.FTZ R185, R3, R185, !PT ;  /* 0x000000b903b97209 */ /* 0x008fe20007810000 */
[----:B------:R-:W-:Y:S01]  /*49f0*/  FFMA.FTZ R3, R16, c[0x0][0x2d0], -R21 ;  /* 0x0000b40010037a23 */ /* 0x000fe20000010815 */
[----:B------:R-:W-:Y:S01]  /*4a00*/  FMNMX.FTZ R184, R198, R184, !PT ;  /* 0x000000b8c6b87209 */ /* 0x000fe20007810000 */
[----:B------:R3:W-:Y:S01]  /*4a10*/  MUFU.EX2 R116, R7 ;  /* 0x0000000700747308 */ /* 0x0007e20000000800 */
[----:B------:R-:W-:Y:S01]  /*4a20*/  ISETP.GT.AND P1, PT, R6, 0x38, PT ;  /* 0x000000380600780c */ /* 0x000fe20003f24270 */
[----:B------:R-:W-:Y:S01]  /*4a30*/  FMUL.FTZ R20, R185, c[0x0][0x2d0] ;  /* 0x0000b400b9147a20 */ /* 0x000fe20000410000 */
[----:B------:R-:W-:-:S02]  /*4a40*/  FMNMX.FTZ R184, R197, R184, !PT ;  /* 0x000000b8c5b87209 */ /* 0x000fc40007810000 */
[----:B------:R-:W-:Y:S02]  /*4a50*/  FSEL R229, R83, -INF , P2 ;  /* 0xff80000053e57808 */ /* 0x000fe40001000000 */
[----:B------:R-:W-:Y:S01]  /*4a60*/  FMNMX.FTZ R184, R196, R184, !PT ;  /* 0x000000b8c4b87209 */ /* 0x000fe20007810000 */
[----:B------:R-:W-:Y:S01]  /*4a70*/  MUFU.EX2 R111, R3 ;  /* 0x00000003006f7308 */ /* 0x000fe20000000800 */
[----:B-1----:R-:W-:Y:S01]  /*4a80*/  FMNMX.FTZ R5, R45, R8, !PT ;  /* 0x000000082d057209 */ /* 0x002fe20007810000 */
[----:B------:R-:W-:Y:S01]  /*4a90*/  LDSM.16.MT88.4 R80, [R239+0x2900] ;  /* 0x00290000ef50783b */ /* 0x000fe20000004200 */
[----:B------:R-:W-:Y:S02]  /*4aa0*/  ISETP.GT.AND P0, PT, R6, 0x39, PT ;  /* 0x000000390600780c */ /* 0x000fe40003f04270 */
[----:B------:R-:W-:Y:S01]  /*4ab0*/  FMNMX.FTZ R5, R46, R5, !PT ;  /* 0x000000052e057209 */ /* 0x000fe20007810000 */
[----:B------:R-:W1:Y:S01]  /*4ac0*/  SHFL.BFLY PT, R8, R184, 0x2, 0x1f ;  /* 0x0c401f00b8087f89 */ /* 0x000e6200000e0000 */
[----:B------:R-:W-:Y:S01]  /*4ad0*/  FSEL R228, R70, -INF , P1 ;  /* 0xff80000046e47808 */ /* 0x000fe20000800000 */
[----:B---3--:R-:W-:Y:S01]  /*4ae0*/  FFMA.FTZ R7, R14, c[0x0][0x2d0], -R21 ;  /* 0x0000b4000e077a23 */ /* 0x008fe20000010815 */
[----:B------:R-:W-:-:S02]  /*4af0*/  FMNMX.FTZ R5, R47, R5, !PT ;  /* 0x000000052f057209 */ /* 0x000fc40007810000 */
[----:B------:R-:W-:Y:S01]  /*4b00*/  FSEL R227, R71, -INF , P0 ;  /* 0xff80000047e37808 */ /* 0x000fe20000000000 */
[----:B------:R3:W-:Y:S01]  /*4b10*/  MUFU.EX2 R205, R7 ;  /* 0x0000000700cd7308 */ /* 0x0007e20000000800 */
[----:B------:R-:W-:Y:S01]  /*4b20*/  FMNMX.FTZ R5, R162, R5, !PT ;  /* 0x00000005a2057209 */ /* 0x000fe20007810000 */
[----:B------:R-:W-:Y:S01]  /*4b30*/  LDSM.16.MT88.4 R68, [R237+0x2100] ;  /* 0x00210000ed44783b */ /* 0x000fe20000004200 */
[----:B------:R-:W-:Y:S02]  /*4b40*/  FSETP.NEU.FTZ.AND P0, PT, R185, -INF , PT ;  /* 0xff800000b900780b */ /* 0x000fe40003f1d000 */
[----:B------:R-:W-:Y:S02]  /*4b50*/  FMNMX.FTZ R5, R163, R5, !PT ;  /* 0x00000005a3057209 */ /* 0x000fe40007810000 */
[----:B------:R-:W-:Y:S02]  /*4b60*/  FSEL R20, R20, RZ, P0 ;  /* 0x000000ff14147208 */ /* 0x000fe40000000000 */
[----:B------:R-:W-:-:S02]  /*4b70*/  FMNMX.FTZ R5, R158, R5, !PT ;  /* 0x000000059e057209 */ /* 0x000fc40007810000 */
[----:B--2---:R-:W-:Y:S02]  /*4b80*/  F2FP.BF16.PACK_AB R16, R232, R234 ;  /* 0x000000eae810723e */ /* 0x004fe400000010ff */
[----:B------:R-:W-:Y:S01]  /*4b90*/  FMNMX.FTZ R5, R156, R5, !PT ;  /* 0x000000059c057209 */ /* 0x000fe20007810000 */
[----:B---3--:R-:W-:-:S03]  /*4ba0*/  FFMA.FTZ R7, R15, c[0x0][0x2d0], -R21 ;  /* 0x0000b4000f077a23 */ /* 0x008fc60000010815 */
[----:B------:R-:W-:Y:S02]  /*4bb0*/  FMNMX.FTZ R5, R231, R5, !PT ;  /* 0x00000005e7057209 */ /* 0x000fe40007810000 */
[----:B-1----:R-:W-:Y:S01]  /*4bc0*/  FMNMX.FTZ R184, R184, R8, !PT ;  /* 0x00000008b8b87209 */ /* 0x002fe20007810000 */
[----:B------:R-:W1:Y:S01]  /*4bd0*/  MUFU.EX2 R209, R7 ;  /* 0x0000000700d17308 */ /* 0x000e620000000800 */
[----:B------:R-:W-:Y:S01]  /*4be0*/  FMNMX.FTZ R3, R229, R5, !PT ;  /* 0x00000005e5037209 */ /* 0x000fe20007810000 */
[----:B------:R-:W-:Y:S02]  /*4bf0*/  FFMA.FTZ R5, R17, c[0x0][0x2d0], -R21 ;  /* 0x0000b40011057a23 */ /* 0x000fe40000010815 */
[----:B------:R-:W2:Y:S01]  /*4c00*/  SHFL.BFLY PT, R6, R184, 0x1, 0x1f ;  /* 0x0c201f00b8067f89 */ /* 0x000ea200000e0000 */
[----:B------:R-:W-:-:S03]  /*4c10*/  FMNMX.FTZ R3, R228, R3, !PT ;  /* 0x00000003e4037209 */ /* 0x000fc60007810000 */
[----:B------:R3:W4:Y:S01]  /*4c20*/  MUFU.EX2 R112, R5 ;  /* 0x0000000500707308 */ /* 0x0007220000000800 */
[----:B------:R-:W-:-:S05]  /*4c30*/  FMNMX.FTZ R3, R227, R3, !PT ;  /* 0x00000003e3037209 */ /* 0x000fca0007810000 */
[----:B------:R-:W5:Y:S01]  /*4c40*/  SHFL.BFLY PT, R182, R3, 0x2, 0x1f ;  /* 0x0c401f0003b67f89 */ /* 0x000f6200000e0000 */
[----:B-1----:R-:W-:Y:S01]  /*4c50*/  F2FP.BF16.PACK_AB R8, R209, R205 ;  /* 0x000000cdd108723e */ /* 0x002fe200000010ff */
[----:B---3--:R-:W-:Y:S01]  /*4c60*/  FFMA.FTZ R5, R22, c[0x0][0x2d0], -R20 ;  /* 0x0000b40016057a23 */ /* 0x008fe20000010814 */
[----:B----4-:R-:W-:Y:S01]  /*4c70*/  F2FP.BF16.PACK_AB R10, R112, R111 ;  /* 0x0000006f700a723e */ /* 0x010fe200000010ff */
[----:B------:R-:W-:Y:S02]  /*4c80*/  IMAD.MOV.U32 R22, RZ, RZ, R48 ;  /* 0x000000ffff167224 */ /* 0x000fe400078e0030 */
[----:B------:R1:W-:Y:S01]  /*4c90*/  MUFU.EX2 R226, R5 ;  /* 0x0000000500e27308 */ /* 0x0003e20000000800 */
[----:B--2---:R-:W-:-:S04]  /*4ca0*/  FMNMX.FTZ R184, R184, R6, !PT ;  /* 0x00000006b8b87209 */ /* 0x004fc80007810000 */
[----:B------:R-:W-:Y:S02]  /*4cb0*/  FSETP.NEU.FTZ.AND P0, PT, R184, -INF , PT ;  /* 0xff800000b800780b */ /* 0x000fe40003f1d000 */
[----:B-----5:R-:W-:Y:S01]  /*4cc0*/  FMNMX.FTZ R182, R3, R182, !PT ;  /* 0x000000b603b67209 */ /* 0x020fe20007810000 */
[----:B------:R-:W-:-:S04]  /*4cd0*/  FFMA.FTZ R3, R31, c[0x0][0x2d0], -R20 ;  /* 0x0000b4001f037a23 */ /* 0x000fc80000010814 */
[----:B------:R-:W2:Y:S01]  /*4ce0*/  SHFL.BFLY PT, R6, R182, 0x1, 0x1f ;  /* 0x0c201f00b6067f89 */ /* 0x000ea200000e0000 */
[----:B-1----:R-:W-:Y:S01]  /*4cf0*/  FFMA.FTZ R5, R25, c[0x0][0x2d0], -R20 ;  /* 0x0000b40019057a23 */ /* 0x002fe20000010814 */
[----:B------:R1:W-:Y:S08]  /*4d00*/  MUFU.EX2 R211, R3 ;  /* 0x0000000300d37308 */ /* 0x0003f00000000800 */
[----:B------:R3:W4:Y:S01]  /*4d10*/  MUFU.EX2 R225, R5 ;  /* 0x0000000500e17308 */ /* 0x0007220000000800 */
[----:B-1----:R-:W-:-:S05]  /*4d20*/  FMUL.FTZ R3, R184, c[0x0][0x2d0] ;  /* 0x0000b400b8037a20 */ /* 0x002fca0000410000 */
[----:B------:R-:W-:Y:S02]  /*4d30*/  FSEL R3, R3, RZ, P0 ;  /* 0x000000ff03037208 */ /* 0x000fe40000000000 */
[----:B--2---:R-:W-:Y:S01]  /*4d40*/  FMNMX.FTZ R182, R6, R182, !PT ;  /* 0x000000b606b67209 */ /* 0x004fe20007810000 */
[----:B---3--:R-:W-:Y:S01]  /*4d50*/  FFMA.FTZ R5, R29, c[0x0][0x2d0], -R20 ;  /* 0x0000b4001d057a23 */ /* 0x008fe20000010814 */
[----:B----4-:R-:W-:Y:S01]  /*4d60*/  F2FP.BF16.PACK_AB R17, R225, R226 ;  /* 0x000000e2e111723e */ /* 0x010fe200000010ff */
[----:B------:R-:W-:Y:S01]  /*4d70*/  FFMA.FTZ R2, R37, c[0x0][0x2d0], -R3 ;  /* 0x0000b40025027a23 */ /* 0x000fe20000010803 */
[C---:B------:R-:W-:Y:S01]  /*4d80*/  FSETP.NEU.FTZ.AND P0, PT, R182.reuse, -INF , PT ;  /* 0xff800000b600780b */ /* 0x040fe20003f1d000 */
[----:B------:R1:W-:Y:S01]  /*4d90*/  MUFU.EX2 R230, R5 ;  /* 0x0000000500e67308 */ /* 0x0003e20000000800 */
[----:B------:R-:W-:-:S05]  /*4da0*/  FMUL.FTZ R6, R182, c[0x0][0x2d0] ;  /* 0x0000b400b6067a20 */ /* 0x000fca0000410000 */
[----:B------:R-:W-:Y:S02]  /*4db0*/  FSEL R0, R6, RZ, P0 ;  /* 0x000000ff06007208 */ /* 0x000fe40000000000 */
[----:B------:R2:W-:Y:S01]  /*4dc0*/  MUFU.EX2 R210, R2 ;  /* 0x0000000200d27308 */ /* 0x0005e20000000800 */
[----:B------:R-:W-:Y:S02]  /*4dd0*/  PLOP3.LUT P0, PT, PT, PT, UP0, 0x80, 0x0 ;  /* 0x000000000000781c */ /* 0x000fe40003f0f008 */
[----:B------:R-:W-:Y:S02]  /*4de0*/  FFMA.FTZ R4, R34, c[0x0][0x2d0], -R0 ;  /* 0x0000b40022047a23 */ /* 0x000fe40000010800 */
[----:B-1----:R-:W-:-:S04]  /*4df0*/  FFMA.FTZ R5, R30, c[0x0][0x2d0], -R20 ;  /* 0x0000b4001e057a23 */ /* 0x002fc80000010814 */
[----:B------:R1:W-:Y:S01]  /*4e00*/  MUFU.EX2 R114, R5 ;  /* 0x0000000500727308 */ /* 0x0003e20000000800 */
[----:B--2---:R-:W-:Y:S02]  /*4e10*/  FFMA.FTZ R2, R38, c[0x0][0x2d0], -R3 ;  /* 0x0000b40026027a23 */ /* 0x004fe40000010803 */
[--C-:B-1----:R-:W-:Y:S02]  /*4e20*/  FFMA.FTZ R5, R28, c[0x0][0x2d0], -R20.reuse ;  /* 0x0000b4001c057a23 */ /* 0x102fe40000010814 */
[----:B------:R-:W-:Y:S03]  /*4e30*/  LDSM.16.MT88.4 R28, [R238+0x900] ;  /* 0x00090000ee1c783b */ /* 0x000fe60000004200 */
[----:B------:R1:W2:Y:S02]  /*4e40*/  MUFU.EX2 R204, R5 ;  /* 0x0000000500cc7308 */ /* 0x0002a40000000800 */
[----:B-1----:R-:W-:Y:S01]  /*4e50*/  FFMA.FTZ R5, R24, c[0x0][0x2d0], -R20 ;  /* 0x0000b40018057a23 */ /* 0x002fe20000010814 */
[----:B--2---:R-:W-:-:S05]  /*4e60*/  F2FP.BF16.PACK_AB R9, R211, R204 ;  /* 0x000000ccd309723e */ /* 0x004fca00000010ff */
[----:B------:R1:W-:Y:S02]  /*4e70*/  MUFU.EX2 R49, R5 ;  /* 0x0000000500317308 */ /* 0x0003e40000000800 */
[----:B-1----:R-:W-:-:S06]  /*4e80*/  FFMA.FTZ R5, R27, c[0x0][0x2d0], -R20 ;  /* 0x0000b4001b057a23 */ /* 0x002fcc0000010814 */
[----:B------:R1:W-:Y:S02]  /*4e90*/  MUFU.EX2 R109, R5 ;  /* 0x00000005006d7308 */ /* 0x0003e40000000800 */
[----:B-1----:R-:W-:Y:S01]  /*4ea0*/  FFMA.FTZ R5, R18, c[0x0][0x2d0], -R3 ;  /* 0x0000b40012057a23 */ /* 0x002fe20000010803 */
[----:B------:R-:W-:-:S05]  /*4eb0*/  F2FP.BF16.PACK_AB R18, R116, R233 ;  /* 0x000000e97412723e */ /* 0x000fca00000010ff */
[----:B------:R1:W-:Y:S02]  /*4ec0*/  MUFU.EX2 R187, R5 ;  /* 0x0000000500bb7308 */ /* 0x0003e40000000800 */
[----:B-1----:R-:W-:Y:S01]  /*4ed0*/  FFMA.FTZ R5, R19, c[0x0][0x2d0], -R3 ;  /* 0x0000b40013057a23 */ /* 0x002fe20000010803 */
[----:B------:R-:W-:-:S05]  /*4ee0*/  F2FP.BF16.PACK_AB R19, R114, R230 ;  /* 0x000000e67213723e */ /* 0x000fca00000010ff */
[----:B------:R1:W2:Y:S02]  /*4ef0*/  MUFU.EX2 R183, R5 ;  /* 0x0000000500b77308 */ /* 0x0002a40000000800 */
[----:B------:R-:W-:Y:S01]  /*4f00*/  HMMA.16816.F32.BF16 R100, R16, R40, RZ ;  /* 0x000000281064723c */ /* 0x000fe200000418ff */
[----:B-1----:R-:W-:Y:S01]  /*4f10*/  FFMA.FTZ R5, R23, c[0x0][0x2d0], -R3 ;  /* 0x0000b40017057a23 */ /* 0x002fe20000010803 */
[----:B--2---:R-:W-:-:S04]  /*4f20*/  F2FP.BF16.PACK_AB R12, R183, R187 ;  /* 0x000000bbb70c723e */ /* 0x004fc800000010ff */
[----:B------:R1:W-:Y:S08]  /*4f30*/  MUFU.EX2 R23, R4 ;  /* 0x0000000400177308 */ /* 0x0003f00000000800 */
[----:B------:R2:W-:Y:S01]  /*4f40*/  MUFU.EX2 R224, R5 ;  /* 0x0000000500e07308 */ /* 0x0005e20000000800 */
[----:B-1----:R-:W-:-:S07]  /*4f50*/  FFMA.FTZ R4, R36, c[0x0][0x2d0], -R0 ;  /* 0x0000b40024047a23 */ /* 0x002fce0000010800 */
[----:B------:R-:W1:Y:S01]  /*4f60*/  MUFU.EX2 R206, R4 ;  /* 0x0000000400ce7308 */ /* 0x000e620000000800 */
[--C-:B--2---:R-:W-:Y:S02]  /*4f70*/  FFMA.FTZ R5, R26, c[0x0][0x2d0], -R3.reuse ;  /* 0x0000b4001a057a23 */ /* 0x104fe40000010803 */
[----:B------:R-:W2:Y:S05]  /*4f80*/  LDSM.16.MT88.4 R24, [R238+0x100] ;  /* 0x00010000ee18783b */ /* 0x000eaa0000004200 */
[----:B------:R3:W4:Y:S01]  /*4f90*/  MUFU.EX2 R207, R5 ;  /* 0x0000000500cf7308 */ /* 0x0007220000000800 */
[----:B-1----:R-:W-:Y:S01]  /*4fa0*/  F2FP.BF16.PACK_AB R15, R206, R23 ;  /* 0x00000017ce0f723e */ /* 0x002fe200000010ff */
[----:B------:R-:W-:-:S06]  /*4fb0*/  FFMA.FTZ R4, R35, c[0x0][0x2d0], -R3 ;  /* 0x0000b40023047a23 */ /* 0x000fcc0000010803 */
[----:B------:R-:W1:Y:S01]  /*4fc0*/  MUFU.EX2 R113, R4 ;  /* 0x0000000400717308 */ /* 0x000e620000000800 */
[----:B---3--:R-:W-:Y:S01]  /*4fd0*/  FFMA.FTZ R5, R33, c[0x0][0x2d0], -R0 ;  /* 0x0000b40021057a23 */ /* 0x008fe20000010800 */
[----:B----4-:R-:W-:-:S06]  /*4fe0*/  F2FP.BF16.PACK_AB R14, R207, R224 ;  /* 0x000000e0cf0e723e */ /* 0x010fcc00000010ff */
[----:B------:R3:W-:Y:S01]  /*4ff0*/  MUFU.EX2 R181, R5 ;  /* 0x0000000500b57308 */ /* 0x0007e20000000800 */
[----:B-1----:R-:W-:Y:S01]  /*5000*/  F2FP.BF16.PACK_AB R4, R210, R113 ;  /* 0x00000071d204723e */ /* 0x002fe200000010ff */
[----:B---3--:R-:W-:Y:S01]  /*5010*/  FFMA.FTZ R5, R32, c[0x0][0x2d0], -R0 ;  /* 0x0000b40020057a23 */ /* 0x008fe20000010800 */
[----:B--2---:R-:W-:Y:S01]  /*5020*/  HMMA.16816.F32.BF16 R92, R16, R24, RZ ;  /* 0x00000018105c723c */ /* 0x004fe200000418ff */
[----:B------:R-:W1:Y:S04]  /*5030*/  LDSM.16.MT88.4 R32, [R239+0x2100] ;  /* 0x00210000ef20783b */ /* 0x000e680000004200 */
[----:B------:R-:W2:Y:S02]  /*5040*/  MUFU.EX2 R180, R5 ;  /* 0x0000000500b47308 */ /* 0x000ea40000000800 */
[----:B--2---:R-:W-:-:S07]  /*5050*/  F2FP.BF16.PACK_AB R13, R180, R181 ;  /* 0x000000b5b40d723e */ /* 0x004fce00000010ff */
[C---:B------:R-:W-:Y:S01]  /*5060*/  HMMA.16816.F32.BF16 R96, R12.reuse, R40, RZ ;  /* 0x000000280c60723c */ /* 0x040fe200000418ff */
[----:B------:R2:W-:Y:S07]  /*5070*/  MUFU.EX2 R40, R2 ;  /* 0x0000000200287308 */ /* 0x0005ee0000000800 */
[C---:B------:R-:W-:Y:S07]  /*5080*/  HMMA.16816.F32.BF16 R88, R12.reuse, R24, RZ ;  /* 0x000000180c58723c */ /* 0x040fee00000418ff */
[----:B------:R-:W-:Y:S01]  /*5090*/  IMAD.MOV.U32 R25, RZ, RZ, R49 ;  /* 0x000000ffff197224 */ /* 0x000fe200078e0031 */
[C---:B------:R-:W-:Y:S01]  /*50a0*/  HMMA.16816.F32.BF16 R140, R12.reuse, R64, RZ ;  /* 0x000000400c8c723c */ /* 0x040fe200000418ff */
[----:B--2---:R-:W-:Y:S01]  /*50b0*/  FFMA.FTZ R2, R39, c[0x0][0x2d0], -R3 ;  /* 0x0000b40027027a23 */ /* 0x004fe20000010803 */
[----:B------:R-:W-:Y:S02]  /*50c0*/  LDSM.16.MT88.4 R48, [R237+0x2900] ;  /* 0x00290000ed30783b */ /* 0x000fe40000004200 */
[----:B------:R-:W-:Y:S01]  /*50d0*/  F2FP.BF16.PACK_AB R11, R109, R25 ;  /* 0x000000196d0b723e */ /* 0x000fe200000010ff */
[----:B------:R2:W3:Y:S01]  /*50e0*/  MUFU.EX2 R110, R2 ;  /* 0x00000002006e7308 */ /* 0x0004e20000000800 */
[----:B------:R-:W4:Y:S02]  /*50f0*/  LDSM.16.MT88.4 R36, [R240+0x2100] ;  /* 0x00210000f024783b */ /* 0x000f240000004200 */
[----:B------:R-:W-:Y:S08]  /*5100*/  HMMA.16816.F32.BF16 R152, R12, R76, RZ ;  /* 0x0000004c0c98723c */ /* 0x000ff000000418ff */
[----:B------:R-:W-:Y:S01]  /*5110*/  HMMA.16816.F32.BF16 R176, R8, R28, R92 ;  /* 0x0000001c08b0723c */ /* 0x000fe2000004185c */
[----:B--2---:R-:W-:Y:S01]  /*5120*/  FFMA.FTZ R2, R44, c[0x0][0x2d0], -R0 ;  /* 0x0000b4002c027a23 */ /* 0x004fe20000010800 */
[----:B---3--:R-:W-:-:S05]  /*5130*/  F2FP.BF16.PACK_AB R6, R110, R40 ;  /* 0x000000286e06723e */ /* 0x008fca00000010ff */
[----:B------:R-:W-:Y:S01]  /*5140*/  IMAD.MOV.U32 R95, RZ, RZ, R114 ;  /* 0x000000ffff5f7224 */ /* 0x000fe200078e0072 */
[----:B------:R-:W-:Y:S01]  /*5150*/  MOV R94, R115 ;  /* 0x00000073005e7202 */ /* 0x000fe20000000f00 */
[----:B------:R2:W-:Y:S01]  /*5160*/  MUFU.EX2 R212, R2 ;  /* 0x0000000200d47308 */ /* 0x0005e20000000800 */
[----:B------:R-:W-:Y:S08]  /*5170*/  HMMA.16816.F32.BF16 R192, R8, R60, R100 ;  /* 0x0000003c08c0723c */ /* 0x000ff00000041864 */
[----:B------:R-:W-:Y:S01]  /*5180*/  HMMA.16816.F32.BF16 R148, R12, R72, RZ ;  /* 0x000000480c94723c */ /* 0x000fe200000418ff */
[----:B--2---:R-:W-:-:S07]  /*5190*/  FFMA.FTZ R2, R45, c[0x0][0x2d0], -R0 ;  /* 0x0000b4002d027a23 */ /* 0x004fce0000010800 */
[C---:B------:R-:W-:Y:S01]  /*51a0*/  HMMA.16816.F32.BF16 R144, R12.reuse, R68, RZ ;  /* 0x000000440c90723c */ /* 0x040fe200000418ff */
[----:B------:R2:W3:Y:S07]  /*51b0*/  MUFU.EX2 R208, R2 ;  /* 0x0000000200d07308 */ /* 0x0004ee0000000800 */
[C---:B-1----:R-:W-:Y:S08]  /*51c0*/  HMMA.16816.F32.BF16 R104, R12.reuse, R32, RZ ;  /* 0x000000200c68723c */ /* 0x042ff000000418ff */
[----:B------:R-:W-:Y:S01]  /*51d0*/  HMMA.16816.F32.BF16 R136, R12, R42, RZ ;  /* 0x0000002a0c88723c */ /* 0x000fe200000418ff */
[----:B--2---:R-:W-:Y:S01]  /*51e0*/  FFMA.FTZ R2, R46, c[0x0][0x2d0], -R0 ;  /* 0x0000b4002e027a23 */ /* 0x004fe20000010800 */
[----:B---3--:R-:W-:-:S03]  /*51f0*/  F2FP.BF16.PACK_AB R5, R208, R212 ;  /* 0x000000d4d005723e */ /* 0x008fc600000010ff */
[----:B------:R1:W-:Y:S03]  /*5200*/  MUFU.EX2 R41, R2 ;  /* 0x0000000200297308 */ /* 0x0003e60000000800 */
[C---:B------:R-:W-:Y:S08]  /*5210*/  HMMA.16816.F32.BF16 R132, R12.reuse, R26, RZ ;  /* 0x0000001a0c84723c */ /* 0x040ff000000418ff */
[----:B------:R-:W-:Y:S01]  /*5220*/  HMMA.16816.F32.BF16 R128, R12, R78, RZ ;  /* 0x0000004e0c80723c */ /* 0x000fe200000418ff */
[----:B-1----:R-:W-:-:S07]  /*5230*/  FFMA.FTZ R2, R47, c[0x0][0x2d0], -R0 ;  /* 0x0000b4002f027a23 */ /* 0x002fce0000010800 */
[C---:B------:R-:W-:Y:S01]  /*5240*/  HMMA.16816.F32.BF16 R124, R12.reuse, R74, RZ ;  /* 0x0000004a0c7c723c */ /* 0x040fe200000418ff */
[----:B------:R-:W1:Y:S01]  /*5250*/  LDSM.16.MT88.4 R44, [R238+0x2900] ;  /* 0x00290000ee2c783b */ /* 0x000e620000004200 */
[----:B------:R-:W2:Y:S06]  /*5260*/  MUFU.EX2 R24, R2 ;  /* 0x0000000200187308 */ /* 0x000eac0000000800 */
[C---:B------:R-:W-:Y:S08]  /*5270*/  HMMA.16816.F32.BF16 R120, R12.reuse, R70, RZ ;  /* 0x000000460c78723c */ /* 0x040ff000000418ff */
[----:B------:R-:W-:Y:S01]  /*5280*/  HMMA.16816.F32.BF16 R100, R12, R34, RZ ;  /* 0x000000220c64723c */ /* 0x000fe200000418ff */
[----:B--2---:R-:W-:Y:S01]  /*5290*/  F2FP.BF16.PACK_AB R7, R24, R41 ;  /* 0x000000291807723e */ /* 0x004fe200000010ff */
[----:B------:R-:W-:-:S06]  /*52a0*/  IMAD.MOV.U32 R2, RZ, RZ, R116 ;  /* 0x000000ffff027224 */ /* 0x000fcc00078e0074 */
[----:B------:R-:W-:Y:S08]  /*52b0*/  HMMA.16816.F32.BF16 R116, R12, R66, RZ ;  /* 0x000000420c74723c */ /* 0x000ff000000418ff */
[C---:B------:R-:W-:Y:S07]  /*52c0*/  HMMA.16816.F32.BF16 R172, R4.reuse, R28, R88 ;  /* 0x0000001c04ac723c */ /* 0x040fee0000041858 */
[----:B------:R-:W-:Y:S01]  /*52d0*/  IMAD.MOV.U32 R29, RZ, RZ, R113 ;  /* 0x000000ffff1d7224 */ /* 0x000fe200078e0071 */
[----:B------:R-:W-:Y:S01]  /*52e0*/  HMMA.16816.F32.BF16 R200, R4, R60, R96 ;  /* 0x0000003c04c8723c */ /* 0x000fe20000041860 */
[----:B------:R-:W-:-:S02]  /*52f0*/  IMAD.MOV.U32 R91, RZ, RZ, R112 ;  /* 0x000000ffff5b7224 */ /* 0x000fc400078e0070 */
[----:B------:R-:W-:Y:S02]  /*5300*/  IMAD.MOV.U32 R90, RZ, RZ, R24 ;  /* 0x000000ffff5a7224 */ /* 0x000fe400078e0018 */
[----:B------:R-:W-:Y:S02]  /*5310*/  IMAD.MOV.U32 R28, RZ, RZ, R111 ;  /* 0x000000ffff1c7224 */ /* 0x000fe400078e006f */
[----:B------:R-:W-:Y:S01]  /*5320*/  MOV R60, R110 ;  /* 0x0000006e003c7202 */ /* 0x000fe20000000f00 */
[----:B----4-:R-:W-:Y:S01]  /*5330*/  HMMA.16816.F32.BF16 R112, R12, R36, RZ ;  /* 0x000000240c70723c */ /* 0x010fe200000418ff */
[----:B------:R-:W-:Y:S02]  /*5340*/  IMAD.MOV.U32 R61, RZ, RZ, R109 ;  /* 0x000000ffff3d7224 */ /* 0x000fe400078e006d */
[----:B------:R-:W-:-:S05]  /*5350*/  IMAD.MOV.U32 R24, RZ, RZ, R108 ;  /* 0x000000ffff187224 */ /* 0x000fca00078e006c */
[----:B------:R-:W-:Y:S08]  /*5360*/  HMMA.16816.F32.BF16 R108, R12, R38, RZ ;  /* 0x000000260c6c723c */ /* 0x000ff000000418ff */
[C---:B-1----:R-:W-:Y:S08]  /*5370*/  HMMA.16816.F32.BF16 R12, R4.reuse, R44, R140 ;  /* 0x0000002c040c723c */ /* 0x042ff0000004188c */
[C---:B------:R-:W-:Y:S08]  /*5380*/  HMMA.16816.F32.BF16 R140, R4.reuse, R84, R112 ;  /* 0x00000054048c723c */ /* 0x040ff00000041870 */
[C---:B------:R-:W-:Y:S08]  /*5390*/  HMMA.16816.F32.BF16 R104, R4.reuse, R80, R104 ;  /* 0x000000500468723c */ /* 0x040ff00000041868 */
[----:B------:R-:W-:Y:S01]  /*53a0*/  IMAD.MOV.U32 R219, RZ, RZ, R12 ;  /* 0x000000ffffdb7224 */ /* 0x000fe200078e000c */
[----:B------:R-:W-:Y:S01]  /*53b0*/  MOV R217, R14 ;  /* 0x0000000e00d97202 */ /* 0x000fe20000000f00 */
[----:B------:R-:W-:Y:S01]  /*53c0*/  IMAD.MOV.U32 R218, RZ, RZ, R13 ;  /* 0x000000ffffda7224 */ /* 0x000fe200078e000d */
[----:B------:R-:W-:Y:S01]  /*53d0*/  HMMA.16816.F32.BF16 R188, R4, R52, R148 ;  /* 0x0000003404bc723c */ /* 0x000fe20000041894 */
[----:B------:R-:W-:-:S04]  /*53e0*/  IMAD.MOV.U32 R216, RZ, RZ, R15 ;  /* 0x000000ffffd87224 */ /* 0x000fc800078e000f */
[----:B------:R-:W-:Y:S02]  /*53f0*/  IMAD.MOV.U32 R113, RZ, RZ, R141 ;  /* 0x000000ffff717224 */ /* 0x000fe400078e008d */
[----:B------:R-:W-:Y:S01]  /*5400*/  IMAD.MOV.U32 R112, RZ, RZ, R142 ;  /* 0x000000ffff707224 */ /* 0x000fe200078e008e */
[----:B------:R-:W-:Y:S01]  /*5410*/  HMMA.16816.F32.BF16 R12, R16, R64, RZ ;  /* 0x00000040100c723c */ /* 0x000fe200000418ff */
[----:B------:R-:W-:Y:S01]  /*5420*/  MOV R149, R143 ;  /* 0x0000008f00957202 */ /* 0x000fe20000000f00 */
[----:B------:R-:W-:Y:S01]  /*5430*/  IMAD.MOV.U32 R148, RZ, RZ, R140 ;  /* 0x000000ffff947224 */ /* 0x000fe200078e008c */
[----:B------:R-:W-:Y:S01]  /*5440*/  MOV R150, R211 ;  /* 0x000000d300967202 */ /* 0x000fe20000000f00 */
[----:B------:R-:W-:-:S03]  /*5450*/  IMAD.MOV.U32 R151, RZ, RZ, R212 ;  /* 0x000000ffff977224 */ /* 0x000fc600078e00d4 */
[----:B------:R-:W-:Y:S01]  /*5460*/  IMAD.MOV.U32 R65, RZ, RZ, R24 ;  /* 0x000000ffff417224 */ /* 0x000fe200078e0018 */
[----:B------:R-:W-:Y:S01]  /*5470*/  HMMA.16816.F32.BF16 R96, R16, R76, RZ ;  /* 0x0000004c1060723c */ /* 0x000fe200000418ff */
[----:B------:R-:W-:Y:S02]  /*5480*/  IMAD.MOV.U32 R64, RZ, RZ, R25 ;  /* 0x000000ffff407224 */ /* 0x000fe400078e0019 */
[----:B------:R-:W-:Y:S02]  /*5490*/  IMAD.MOV.U32 R25, RZ, RZ, R107 ;  /* 0x000000ffff197224 */ /* 0x000fe400078e006b */
[----:B------:R-:W-:Y:S01]  /*54a0*/  IMAD.MOV.U32 R24, RZ, RZ, R106 ;  /* 0x000000ffff187224 */ /* 0x000fe200078e006a */
[----:B------:R-:W-:Y:S01]  /*54b0*/  MOV R106, R113 ;  /* 0x00000071006a7202 */ /* 0x000fe20000000f00 */
[----:B------:R-:W-:Y:S01]  /*54c0*/  IMAD.MOV.U32 R77, RZ, RZ, R94 ;  /* 0x000000ffff4d7224 */ /* 0x000fe200078e005e */
[----:B------:R-:W-:Y:S01]  /*54d0*/  HMMA.16816.F32.BF16 R140, R4, R30, R132 ;  /* 0x0000001e048c723c */ /* 0x000fe20000041884 */
[----:B------:R-:W-:-:S02]  /*54e0*/  IMAD.MOV.U32 R76, RZ, RZ, R95 ;  /* 0x000000ffff4c7224 */ /* 0x000fc400078e005f */
[----:B------:R-:W-:-:S04]  /*54f0*/  IMAD.MOV.U32 R107, RZ, RZ, R112 ;  /* 0x000000ffff6b7224 */ /* 0x000fc800078e0070 */
[----:B------:R-:W-:Y:S01]  /*5500*/  IMAD.MOV.U32 R133, RZ, RZ, R210 ;  /* 0x000000ffff857224 */ /* 0x000fe200078e00d2 */
[----:B------:R-:W-:Y:S01]  /*5510*/  HMMA.16816.F32.BF16 R92, R16, R72, RZ ;  /* 0x00000048105c723c */ /* 0x000fe200000418ff */
[----:B------:R-:W-:Y:S02]  /*5520*/  IMAD.MOV.U32 R134, RZ, RZ, R209 ;  /* 0x000000ffff867224 */ /* 0x000fe400078e00d1 */
[----:B------:R-:W-:Y:S02]  /*5530*/  IMAD.MOV.U32 R135, RZ, RZ, R208 ;  /* 0x000000ffff877224 */ /* 0x000fe400078e00d0 */
[----:B------:R-:W-:Y:S02]  /*5540*/  IMAD.MOV.U32 R132, RZ, RZ, R25 ;  /* 0x000000ffff847224 */ /* 0x000fe400078e0019 */
[----:B------:R-:W-:Y:S01]  /*5550*/  IMAD.MOV.U32 R73, RZ, RZ, R90 ;  /* 0x000000ffff497224 */ /* 0x000fe200078e005a */
[----:B------:R-:W-:Y:S01]  /*5560*/  HMMA.16816.F32.BF16 R208, R4, R46, R116 ;  /* 0x0000002e04d0723c */ /* 0x000fe20000041874 */
[----:B------:R-:W-:-:S07]  /*5570*/  IMAD.MOV.U32 R72, RZ, RZ, R91 ;  /* 0x000000ffff487224 */ /* 0x000fce00078e005b */
[----:B------:R-:W-:Y:S08]  /*5580*/  HMMA.16816.F32.BF16 R116, R8, R44, R12 ;  /* 0x0000002c0874723c */ /* 0x000ff0000004180c */
[C---:B------:R-:W-:Y:S07]  /*5590*/  HMMA.16816.F32.BF16 R88, R16.reuse, R68, RZ ;  /* 0x000000441058723c */ /* 0x040fee00000418ff */
[----:B------:R-:W-:Y:S01]  /*55a0*/  MOV R69, R60 ;  /* 0x0000003c00457202 */ /* 0x000fe20000000f00 */
[----:B------:R-:W-:Y:S01]  /*55b0*/  HMMA.16816.F32.BF16 R12, R16, R36, RZ ;  /* 0x00000024100c723c */ /* 0x000fe200000418ff */
[----:B------:R-:W-:-:S02]  /*55c0*/  IMAD.MOV.U32 R68, RZ, RZ, R61 ;  /* 0x000000ffff447224 */ /* 0x000fc400078e003d */
[----:B------:R-:W-:Y:S02]  /*55d0*/  IMAD.MOV.U32 R60, RZ, RZ, R104 ;  /* 0x000000ffff3c7224 */ /* 0x000fe400078e0068 */
[----:B------:R-:W-:Y:S02]  /*55e0*/  IMAD.MOV.U32 R61, RZ, RZ, R105 ;  /* 0x000000ffff3d7224 */ /* 0x000fe400078e0069 */
[----:B------:R-:W-:Y:S01]  /*55f0*/  IMAD.MOV.U32 R105, RZ, RZ, R151 ;  /* 0x000000ffff697224 */ /* 0x000fe200078e0097 */
[----:B------:R-:W-:Y:S01]  /*5600*/  HMMA.16816.F32.BF16 R36, R16, R38, RZ ;  /* 0x000000261024723c */ /* 0x000fe200000418ff */
[----:B------:R-:W-:Y:S02]  /*5610*/  IMAD.MOV.U32 R104, RZ, RZ, R28 ;  /* 0x000000ffff687224 */ /* 0x000fe400078e001c */
[----:B------:R-:W-:Y:S02]  /*5620*/  IMAD.MOV.U32 R28, RZ, RZ, R40 ;  /* 0x000000ffff1c7224 */ /* 0x000fe400078e0028 */
[----:B------:R-:W-:-:S03]  /*5630*/  IMAD.MOV.U32 R151, RZ, RZ, R41 ;  /* 0x000000ffff977224 */ /* 0x000fc600078e0029 */
[----:B------:R-:W-:Y:S08]  /*5640*/  HMMA.16816.F32.BF16 R40, R16, R42, RZ ;  /* 0x0000002a1028723c */ /* 0x000ff000000418ff */
[-C--:B------:R-:W-:Y:S08]  /*5650*/  HMMA.16816.F32.BF16 R212, R4, R48.reuse, R144 ;  /* 0x0000003004d4723c */ /* 0x080ff00000041890 */
[C---:B------:R-:W-:Y:S07]  /*5660*/  HMMA.16816.F32.BF16 R88, R8.reuse, R48, R88 ;  /* 0x000000300858723c */ /* 0x040fee0000041858 */
[----:B------:R-:W-:Y:S01]  /*5670*/  IMAD.MOV.U32 R49, RZ, RZ, R135 ;  /* 0x000000ffff317224 */ /* 0x000fe200078e0087 */
[C---:B------:R-:W-:Y:S01]  /*5680*/  HMMA.16816.F32.BF16 R112, R8.reuse, R84, R12 ;  /* 0x000000540870723c */ /* 0x040fe2000004180c */
[----:B------:R-:W-:Y:S01]  /*5690*/  MOV R135, R73 ;  /* 0x0000004900877202 */ /* 0x000fe20000000f00 */
[----:B------:R-:W1:Y:S05]  /*56a0*/  LDSM.16.MT88.4 R12, [R237+0x1100] ;  /* 0x00110000ed0c783b */ /* 0x000e6a0000004200 */
[----:B------:R-:W-:Y:S01]  /*56b0*/  IMAD.MOV.U32 R84, RZ, RZ, R134 ;  /* 0x000000ffff547224 */ /* 0x000fe200078e0086 */
[----:B------:R-:W-:Y:S01]  /*56c0*/  HMMA.16816.F32.BF16 R92, R8, R52, R92 ;  /* 0x00000034085c723c */ /* 0x000fe2000004185c */
[----:B------:R-:W-:-:S02]  /*56d0*/  IMAD.MOV.U32 R134, RZ, RZ, R72 ;  /* 0x000000ffff867224 */ /* 0x000fc400078e0048 */
[----:B------:R-:W-:Y:S02]  /*56e0*/  IMAD.MOV.U32 R85, RZ, RZ, R133 ;  /* 0x000000ffff557224 */ /* 0x000fe400078e0085 */
[----:B------:R-:W-:Y:S02]  /*56f0*/  IMAD.MOV.U32 R133, RZ, RZ, R69 ;  /* 0x000000ffff857224 */ /* 0x000fe400078e0045 */
[----:B------:R-:W-:Y:S01]  /*5700*/  IMAD.MOV.U32 R52, RZ, RZ, R104 ;  /* 0x000000ffff347224 */ /* 0x000fe200078e0068 */
[----:B------:R-:W-:Y:S01]  /*5710*/  HMMA.16816.F32.BF16 R72, R16, R74, RZ ;  /* 0x0000004a1048723c */ /* 0x000fe200000418ff */
[----:B------:R-:W-:Y:S01]  /*5720*/  MOV R53, R105 ;  /* 0x0000006900357202 */ /* 0x000fe20000000f00 */
[----:B------:R-:W-:Y:S02]  /*5730*/  IMAD.MOV.U32 R104, RZ, RZ, R76 ;  /* 0x000000ffff687224 */ /* 0x000fe400078e004c */
[----:B------:R-:W-:Y:S02]  /*5740*/  IMAD.MOV.U32 R105, RZ, RZ, R77 ;  /* 0x000000ffff697224 */ /* 0x000fe400078e004d */
[----:B------:R-:W-:-:S02]  /*5750*/  IMAD.MOV.U32 R48, RZ, RZ, R53 ;  /* 0x000000ffff307224 */ /* 0x000fc400078e0035 */
[-C--:B------:R-:W-:Y:S08]  /*5760*/  HMMA.16816.F32.BF16 R136, R4, R62.reuse, R136 ;  /* 0x0000003e0488723c */ /* 0x080ff00000041888 */
[----:B------:R-:W-:Y:S07]  /*5770*/  HMMA.16816.F32.BF16 R40, R8, R62, R40 ;  /* 0x0000003e0828723c */ /* 0x000fee0000041828 */
[----:B------:R-:W-:Y:S01]  /*5780*/  IMAD.MOV.U32 R63, RZ, RZ, R132 ;  /* 0x000000ffff3f7224 */ /* 0x000fe200078e0084 */
[----:B------:R-:W-:Y:S01]  /*5790*/  HMMA.16816.F32.BF16 R76, R16, R78, RZ ;  /* 0x0000004e104c723c */ /* 0x000fe200000418ff */
[----:B------:R-:W-:-:S07]  /*57a0*/  IMAD.MOV.U32 R132, RZ, RZ, R68 ;  /* 0x000000ffff847224 */ /* 0x000fce00078e0044 */
[-C--:B------:R-:W-:Y:S08]  /*57b0*/  HMMA.16816.F32.BF16 R108, R4, R86.reuse, R108 ;  /* 0x00000056046c723c */ /* 0x080ff0000004186c */
[----:B------:R-:W-:Y:S07]  /*57c0*/  HMMA.16816.F32.BF16 R36, R8, R86, R36 ;  /* 0x000000560824723c */ /* 0x000fee0000041824 */
[----:B------:R-:W-:Y:S01]  /*57d0*/  IMAD.MOV.U32 R86, RZ, RZ, R52 ;  /* 0x000000ffff567224 */ /* 0x000fe200078e0034 */
[----:B------:R-:W-:Y:S01]  /*57e0*/  HMMA.16816.F32.BF16 R152, R4, R56, R152 ;  /* 0x000000380498723c */ /* 0x000fe20000041898 */
[----:B------:R-:W-:-:S02]  /*57f0*/  IMAD.MOV.U32 R52, RZ, RZ, R132 ;  /* 0x000000ffff347224 */ /* 0x000fc400078e0084 */
[----:B------:R-:W-:Y:S02]  /*5800*/  IMAD.MOV.U32 R132, RZ, RZ, R133 ;  /* 0x000000ffff847224 */ /* 0x000fe400078e0085 */
[----:B------:R-:W-:Y:S02]  /*5810*/  IMAD.MOV.U32 R133, RZ, RZ, R134 ;  /* 0x000000ffff857224 */ /* 0x000fe400078e0086 */
[----:B------:R-:W-:Y:S01]  /*5820*/  IMAD.MOV.U32 R134, RZ, RZ, R135 ;  /* 0x000000ffff867224 */ /* 0x000fe200078e0087 */
[----:B------:R-:W-:Y:S01]  /*5830*/  HMMA.16816.F32.BF16 R96, R8, R56, R96 ;  /* 0x000000380860723c */ /* 0x000fe20000041860 */
[----:B------:R-:W-:Y:S01]  /*5840*/  MOV R135, R104 ;  /* 0x0000006800877202 */ /* 0x000fe20000000f00 */
[----:B------:R-:W-:Y:S02]  /*5850*/  IMAD.MOV.U32 R104, RZ, RZ, R105 ;  /* 0x000000ffff687224 */ /* 0x000fe400078e0069 */
[----:B------:R-:W-:Y:S02]  /*5860*/  IMAD.MOV.U32 R105, RZ, RZ, R2 ;  /* 0x000000ffff697224 */ /* 0x000fe400078e0002 */
[----:B------:R-:W-:-:S02]  /*5870*/  FFMA.FTZ R2, R170, c[0x0][0x2d0], -R21 ;  /* 0x0000b400aa027a23 */ /* 0x000fc40000010815 */
[----:B------:R-:W-:Y:S01]  /*5880*/  IMAD.MOV.U32 R57, RZ, RZ, R24 ;  /* 0x000000ffff397224 */ /* 0x000fe200078e0018 */
[----:B------:R-:W-:Y:S01]  /*5890*/  HMMA.16816.F32.BF16 R68, R16, R70, RZ ;  /* 0x000000461044723c */ /* 0x000fe200000418ff */
[----:B------:R-:W-:Y:S02]  /*58a0*/  IMAD.MOV.U32 R87, RZ, RZ, R49 ;  /* 0x000000ffff577224 */ /* 0x000fe400078e0031 */
[----:B------:R-:W-:Y:S01]  /*58b0*/  IMAD.MOV.U32 R56, RZ, RZ, R64 ;  /* 0x000000ffff387224 */ /* 0x000fe200078e0040 */
[----:B------:R-:W-:Y:S01]  /*58c0*/  MOV R62, R57 ;  /* 0x00000039003e7202 */ /* 0x000fe20000000f00 */
[----:B------:R-:W-:-:S03]  /*58d0*/  IMAD.MOV.U32 R57, RZ, RZ, R65 ;  /* 0x000000ffff397224 */ /* 0x000fc600078e0041 */
[----:B------:R-:W-:Y:S01]  /*58e0*/  HMMA.16816.F32.BF16 R124, R4, R54, R124 ;  /* 0x00000036047c723c */ /* 0x000fe2000004187c */
[----:B------:R-:W-:Y:S01]  /*58f0*/  IMAD.MOV.U32 R49, RZ, RZ, R57 ;  /* 0x000000ffff317224 */ /* 0x000fe200078e0039 */
[----:B------:R-:W-:-:S03]  /*5900*/  MOV R45, R56 ;  /* 0x00000038002d7202 */ /* 0x000fc60000000f00 */
[----:B------:R-:W-:-:S03]  /*5910*/  IMAD.MOV.U32 R170, RZ, RZ, R49 ;  /* 0x000000ffffaa7224 */ /* 0x000fc600078e0031 */
[----:B------:R-:W-:Y:S01]  /*5920*/  HMMA.16816.F32.BF16 R72, R8, R54, R72 ;  /* 0x000000360848723c */ /* 0x000fe20000041848 */
[----:B------:R2:W-:Y:S07]  /*5930*/  MUFU.EX2 R54, R2 ;  /* 0x0000000200367308 */ /* 0x0005ee0000000800 */
[-C--:B------:R-:W-:Y:S08]  /*5940*/  HMMA.16816.F32.BF16 R128, R4, R58.reuse, R128 ;  /* 0x0000003a0480723c */ /* 0x080ff00000041880 */
[----:B------:R-:W-:Y:S01]  /*5950*/  HMMA.16816.F32.BF16 R76, R8, R58, R76 ;  /* 0x0000003a084c723c */ /* 0x000fe2000004184c */
[----:B--2---:R-:W-:Y:S01]  /*5960*/  FFMA.FTZ R2, R169, c[0x0][0x2d0], -R21 ;  /* 0x0000b400a9027a23 */ /* 0x004fe20000010815 */
[----:B------:R-:W-:-:S03]  /*5970*/  MOV R169, R52 ;  /* 0x0000003400a97202 */ /* 0x000fc60000000f00 */
[----:B------:R2:W3:Y:S03]  /*5980*/  MUFU.EX2 R57, R2 ;  /* 0x0000000200397308 */ /* 0x0004e60000000800 */
[-C--:B------:R-:W-:Y:S08]  /*5990*/  HMMA.16816.F32.BF16 R120, R4, R50.reuse, R120 ;  /* 0x000000320478723c */ /* 0x080ff00000041878 */
[----:B------:R-:W-:Y:S01]  /*59a0*/  HMMA.16816.F32.BF16 R68, R8, R50, R68 ;  /* 0x000000320844723c */ /* 0x000fe20000041844 */
[----:B--2---:R-:W-:-:S02]  /*59b0*/  FFMA.FTZ R2, R168, c[0x0][0x2d0], -R21 ;  /* 0x0000b400a8027a23 */ /* 0x004fc40000010815 */
[----:B------:R-:W-:-:S05]  /*59c0*/  IMAD.MOV.U32 R168, RZ, RZ, R132 ;  /* 0x000000ffffa87224 */ /* 0x000fca00078e0084 */
[----:B------:R-:W-:Y:S01]  /*59d0*/  HMMA.16816.F32.BF16 R144, R4, R82, R100 ;  /* 0x000000520490723c */ /* 0x000fe20000041864 */
[----:B------:R2:W-:Y:S07]  /*59e0*/  MUFU.EX2 R58, R2 ;  /* 0x00000002003a7308 */ /* 0x0005ee0000000800 */
[C---:B------:R-:W-:Y:S08]  /*59f0*/  HMMA.16816.F32.BF16 R64, R16.reuse, R66, RZ ;  /* 0x000000421040723c */ /* 0x040ff000000418ff */
[----:B------:R-:W-:Y:S01]  /*5a00*/  HMMA.16816.F32.BF16 R4, R16, R32, RZ ;  /* 0x000000201004723c */ /* 0x000fe200000418ff */
[----:B--2---:R-:W-:-:S02]  /*5a10*/  FFMA.FTZ R2, R171, c[0x0][0x2d0], -R21 ;  /* 0x0000b400ab027a23 */ /* 0x004fc40000010815 */
[----:B------:R-:W-:Y:S02]  /*5a20*/  IMAD.MOV.U32 R171, RZ, RZ, R133 ;  /* 0x000000ffffab7224 */ /* 0x000fe400078e0085 */
[----:B------:R2:W4:Y:S03]  /*5a30*/  MUFU.EX2 R59, R2 ;  /* 0x00000002003b7308 */ /* 0x0005260000000800 */
[C---:B------:R-:W-:Y:S08]  /*5a40*/  HMMA.16816.F32.BF16 R24, R16.reuse, R26, RZ ;  /* 0x0000001a1018723c */ /* 0x040ff000000418ff */
[----:B------:R-:W-:Y:S01]  /*5a50*/  HMMA.16816.F32.BF16 R16, R16, R34, RZ ;  /* 0x000000221010723c */ /* 0x000fe200000418ff */
[----:B--2---:R-:W-:-:S02]  /*5a60*/  FFMA.FTZ R2, R165, c[0x0][0x2d0], -R20 ;  /* 0x0000b400a5027a23 */ /* 0x004fc40000010814 */
[----:B------:R-:W-:-:S05]  /*5a70*/  IMAD.MOV.U32 R165, RZ, RZ, R134 ;  /* 0x000000ffffa57224 */ /* 0x000fca00078e0086 */
[C---:B------:R-:W-:Y:S01]  /*5a80*/  HMMA.16816.F32.BF16 R64, R8.reuse, R46, R64 ;  /* 0x0000002e0840723c */ /* 0x040fe20000041840 */
[----:B------:R2:W-:Y:S07]  /*5a90*/  MUFU.EX2 R51, R2 ;  /* 0x0000000200337308 */ /* 0x0005ee0000000800 */
[C---:B------:R-:W-:Y:S07]  /*5aa0*/  HMMA.16816.F32.BF16 R100, R8.reuse, R80, R4 ;  /* 0x000000500864723c */ /* 0x040fee0000041804 */
[----:B------:R-:W-:Y:S01]  /*5ab0*/  FFMA.FTZ R4, R159, c[0x0][0x2d0], -R3 ;  /* 0x0000b4009f047a23 */ /* 0x000fe20000010803 */
[----:B------:R-:W-:Y:S01]  /*5ac0*/  HMMA.16816.F32.BF16 R24, R8, R30, R24 ;  /* 0x0000001e0818723c */ /* 0x000fe20000041818 */
[----:B--2---:R-:W-:-:S02]  /*5ad0*/  FFMA.FTZ R2, R164, c[0x0][0x2d0], -R20 ;  /* 0x0000b400a4027a23 */ /* 0x004fc40000010814 */
[----:B------:R-:W-:Y:S01]  /*5ae0*/  MUFU.EX2 R52, R4 ;  /* 0x0000000400347308 */ /* 0x000fe20000000800 */
[----:B------:R-:W-:Y:S02]  /*5af0*/  IMAD.MOV.U32 R159, RZ, RZ, R151 ;  /* 0x000000ffff9f7224 */ /* 0x000fe400078e0097 */
[----:B------:R-:W-:Y:S02]  /*5b00*/  IMAD.MOV.U32 R151, RZ, RZ, R28 ;  /* 0x000000ffff977224 */ /* 0x000fe400078e001c */
[----:B------:R-:W-:Y:S01]  /*5b10*/  HMMA.16816.F32.BF16 R80, R8, R82, R16 ;  /* 0x000000520850723c */ /* 0x000fe20000041810 */
[----:B------:R-:W2:Y:S01]  /*5b20*/  LDSM.16.MT88.4 R16, [R238+0x1100] ;  /* 0x00110000ee10783b */ /* 0x000ea20000004200 */
[----:B------:R-:W-:Y:S01]  /*5b30*/  IMAD.MOV.U32 R164, RZ, RZ, R135 ;  /* 0x000000ffffa47224 */ /* 0x000fe200078e0087 */
[----:B------:R5:W1:Y:S04]  /*5b40*/  MUFU.EX2 R53, R2 ;  /* 0x0000000200357308 */ /* 0x000a680000000800 */
[----:B---3--:R-:W-:-:S02]  /*5b50*/  F2FP.BF16.PACK_AB R8, R57, R54 ;  /* 0x000000363908723e */ /* 0x008fc400000010ff */
[----:B----4-:R-:W-:Y:S01]  /*5b60*/  F2FP.BF16.PACK_AB R10, R59, R58 ;  /* 0x0000003a3b0a723e */ /* 0x010fe200000010ff */
[----:B-----5:R-:W-:Y:S01]  /*5b70*/  FFMA.FTZ R2, R167, c[0x0][0x2d0], -R20 ;  /* 0x0000b400a7027a23 */ /* 0x020fe20000010814 */
[----:B-1----:R-:W-:Y:S01]  /*5b80*/  F2FP.BF16.PACK_AB R9, R53, R51 ;  /* 0x000000333509723e */ /* 0x002fe200000010ff */
[----:B------:R-:W-:Y:S02]  /*5b90*/  IMAD.MOV.U32 R167, RZ, RZ, R104 ;  /* 0x000000ffffa77224 */ /* 0x000fe400078e0068 */
[----:B------:R1:W-:Y:S01]  /*5ba0*/  MUFU.EX2 R55, R2 ;  /* 0x0000000200377308 */ /* 0x0003e20000000800 */
[----:B------:R-:W-:Y:S02]  /*5bb0*/  IMAD.MOV.U32 R104, RZ, RZ, R148 ;  /* 0x000000ffff687224 */ /* 0x000fe400078e0094 */
[----:B-1----:R-:W-:Y:S01]  /*5bc0*/  FFMA.FTZ R2, R166, c[0x0][0x2d0], -R20 ;  /* 0x0000b400a6027a23 */ /* 0x002fe20000010814 */
[----:B------:R-:W-:Y:S01]  /*5bd0*/  MOV R166, R105 ;  /* 0x0000006900a67202 */ /* 0x000fe20000000f00 */
[----:B------:R-:W-:-:S03]  /*5be0*/  IMAD.MOV.U32 R105, RZ, RZ, R106 ;  /* 0x000000ffff697224 */ /* 0x000fc600078e006a */
[----:B------:R1:W3:Y:S01]  /*5bf0*/  MUFU.EX2 R56, R2 ;  /* 0x0000000200387308 */ /* 0x0002e20000000800 */
[----:B------:R-:W-:Y:S02]  /*5c00*/  IMAD.MOV.U32 R106, RZ, RZ, R107 ;  /* 0x000000ffff6a7224 */ /* 0x000fe400078e006b */
[----:B------:R-:W-:Y:S02]  /*5c10*/  IMAD.MOV.U32 R107, RZ, RZ, R149 ;  /* 0x000000ffff6b7224 */ /* 0x000fe400078e0095 */
[----:B------:R-:W-:Y:S02]  /*5c20*/  IMAD.MOV.U32 R149, RZ, RZ, R29 ;  /* 0x000000ffff957224 */ /* 0x000fe400078e001d */
[--C-:B-1----:R-:W-:Y:S01]  /*5c30*/  FFMA.FTZ R2, R160, c[0x0][0x2d0], -R3.reuse ;  /* 0x0000b400a0027a23 */ /* 0x102fe20000010803 */
[----:B---3--:R-:W-:Y:S01]  /*5c40*/  F2FP.BF16.PACK_AB R11, R56, R55 ;  /* 0x00000037380b723e */ /* 0x008fe200000010ff */
[----:B------:R-:W-:Y:S02]  /*5c50*/  IMAD.MOV.U32 R160, RZ, RZ, R48 ;  /* 0x000000ffffa07224 */ /* 0x000fe400078e0030 */
[----:B------:R1:W-:Y:S04]  /*5c60*/  MUFU.EX2 R48, R2 ;  /* 0x0000000200307308 */ /* 0x0003e80000000800 */
[C---:B------:R-:W-:Y:S08]  /*5c70*/  HMMA.16816.F32.BF16 R192, R8.reuse, R12, R192 ;  /* 0x0000000c08c0723c */ /* 0x040ff000000418c0 */
[----:B------:R-:W-:Y:S01]  /*5c80*/  HMMA.16816.F32.BF16 R28, R8, R14, R40 ;  /* 0x0000000e081c723c */ /* 0x000fe20000041828 */
[----:B-1----:R-:W-:-:S02]  /*5c90*/  FFMA.FTZ R2, R161, c[0x0][0x2d0], -R3 ;  /* 0x0000b400a1027a23 */ /* 0x002fc40000010803 */
[----:B------:R-:W-:Y:S02]  /*5ca0*/  IMAD.MOV.U32 R161, RZ, RZ, R45 ;  /* 0x000000ffffa17224 */ /* 0x000fe400078e002d */
[----:B------:R1:W3:Y:S03]  /*5cb0*/  MUFU.EX2 R49, R2 ;  /* 0x0000000200317308 */ /* 0x0002e60000000800 */
[C---:B--2---:R-:W-:Y:S07]  /*5cc0*/  HMMA.16816.F32.BF16 R132, R8.reuse, R16, R176 ;  /* 0x000000100884723c */ /* 0x044fee00000418b0 */
[----:B------:R-:W-:Y:S01]  /*5cd0*/  IMAD.MOV.U32 R178, RZ, RZ, R149 ;  /* 0x000000ffffb27224 */ /* 0x000fe200078e0095 */
[----:B------:R-:W-:Y:S01]  /*5ce0*/  HMMA.16816.F32.BF16 R32, R8, R18, R24 ;  /* 0x000000120820723c */ /* 0x000fe20000041818 */
[----:B------:R-:W-:Y:S01]  /*5cf0*/  MOV R176, R151 ;  /* 0x0000009700b07202 */ /* 0x000fe20000000f00 */
[----:B------:R-:W-:Y:S01]  /*5d00*/  LDSM.16.MT88.4 R24, [R238+0x3100] ;  /* 0x00310000ee18783b */ /* 0x000fe20000004200 */
[----:B-1----:R-:W-:Y:S01]  /*5d10*/  FFMA.FTZ R2, R157, c[0x0][0x2d0], -R3 ;  /* 0x0000b4009d027a23 */ /* 0x002fe20000010803 */
[----:B---3--:R-:W-:-:S02]  /*5d20*/  F2FP.BF16.PACK_AB R4, R49, R48 ;  /* 0x000000303104723e */ /* 0x008fc400000010ff */
[----:B------:R-:W-:Y:S01]  /*5d30*/  MOV R157, R150 ;  /* 0x00000096009d7202 */ /* 0x000fe20000000f00 */
[----:B------:R1:W2:Y:S01]  /*5d40*/  MUFU.EX2 R50, R2 ;  /* 0x0000000200327308 */ /* 0x0002a20000000800 */
[----:B------:R-:W-:Y:S02]  /*5d50*/  IMAD.MOV.U32 R150, RZ, RZ, R207 ;  /* 0x000000ffff967224 */ /* 0x000fe400078e00cf */
[----:B------:R-:W-:Y:S02]  /*5d60*/  MOV R179, R157 ;  /* 0x0000009d00b37202 */ /* 0x000fe40000000f00 */
[----:B------:R-:W-:Y:S02]  /*5d70*/  IMAD.MOV.U32 R177, RZ, RZ, R150 ;  /* 0x000000ffffb17224 */ /* 0x000fe400078e0096 */
[--C-:B-1----:R-:W-:Y:S01]  /*5d80*/  FFMA.FTZ R2, R162, c[0x0][0x2d0], -R0.reuse ;  /* 0x0000b400a2027a23 */ /* 0x102fe20000010800 */
[----:B--2---:R-:W-:Y:S02]  /*5d90*/  F2FP.BF16.PACK_AB R6, R52, R50 ;  /* 0x000000323406723e */ /* 0x004fe400000010ff */
[----:B------:R-:W-:Y:S01]  /*5da0*/  MOV R162, R206 ;  /* 0x000000ce00a27202 */ /* 0x000fe20000000f00 */
[----:B------:R1:W-:Y:S02]  /*5db0*/  MUFU.EX2 R44, R2 ;  /* 0x00000002002c7308 */ /* 0x0003e40000000800 */
[----:B-1----:R-:W-:-:S02]  /*5dc0*/  FFMA.FTZ R2, R163, c[0x0][0x2d0], -R0 ;  /* 0x0000b400a3027a23 */ /* 0x002fc40000010800 */
[----:B------:R-:W-:-:S04]  /*5dd0*/  IMAD.MOV.U32 R163, RZ, RZ, R205 ;  /* 0x000000ffffa37224 */ /* 0x000fc800078e00cd */
[----:B------:R1:W2:Y:S02]  /*5de0*/  MUFU.EX2 R45, R2 ;  /* 0x00000002002d7308 */ /* 0x0002a40000000800 */
[----:B-1----:R-:W-:Y:S01]  /*5df0*/  FFMA.FTZ R2, R158, c[0x0][0x2d0], -R0 ;  /* 0x0000b4009e027a23 */ /* 0x002fe20000010800 */
[----:B--2---:R-:W-:Y:S01]  /*5e00*/  F2FP.BF16.PACK_AB R5, R45, R44 ;  /* 0x0000002c2d05723e */ /* 0x004fe200000010ff */
[----:B------:R-:W-:-:S04]  /*5e10*/  IMAD.MOV.U32 R158, RZ, RZ, R204 ;  /* 0x000000ffff9e7224 */ /* 0x000fc800078e00cc */
[----:B------:R1:W-:Y:S02]  /*5e20*/  MUFU.EX2 R46, R2 ;  /* 0x00000002002e7308 */ /* 0x0003e40000000800 */
[----:B-1----:R-:W-:-:S06]  /*5e30*/  FFMA.FTZ R2, R156, c[0x0][0x2d0], -R0 ;  /* 0x0000b4009c027a23 */ /* 0x002fcc0000010800 */
[----:B------:R-:W1:Y:S02]  /*5e40*/  MUFU.EX2 R47, R2 ;  /* 0x00000002002f7308 */ /* 0x000e640000000800 */
[----:B-1----:R-:W-:Y:S01]  /*5e50*/  F2FP.BF16.PACK_AB R7, R47, R46 ;  /* 0x0000002e2f07723e */ /* 0x002fe200000010ff */
[----:B------:R-:W-:-:S04]  /*5e60*/  IMAD.MOV.U32 R2, RZ, RZ, R167 ;  /* 0x000000ffff027224 */ /* 0x000fc800078e00a7 */
[----:B------:R-:W-:Y:S02]  /*5e70*/  FFMA.FTZ R2, R2, c[0x0][0x2d0], -R21 ;  /* 0x0000b40002027a23 */ /* 0x000fe40000010815 */
[C---:B------:R-:W-:Y:S08]  /*5e80*/  HMMA.16816.F32.BF16 R200, R4.reuse, R12, R200 ;  /* 0x0000000c04c8723c */ /* 0x040ff000000418c8 */
[C---:B------:R-:W-:Y:S01]  /*5e90*/  HMMA.16816.F32.BF16 R204, R4.reuse, R14, R136 ;  /* 0x0000000e04cc723c */ /* 0x040fe20000041888 */
[----:B------:R-:W1:Y:S07]  /*5ea0*/  LDSM.16.MT88.4 R12, [R240+0x1100] ;  /* 0x00110000f00c783b */ /* 0x000e6e0000004200 */
[C---:B------:R-:W-:Y:S08]  /*5eb0*/  HMMA.16816.F32.BF16 R136, R4.reuse, R16, R172 ;  /* 0x000000100488723c */ /* 0x040ff000000418ac */
[----:B------:R-:W-:Y:S01]  /*5ec0*/  HMMA.16816.F32.BF16 R140, R4, R18, R140 ;  /* 0x00000012048c723c */ /* 0x000fe2000004188c */
[----:B------:R-:W2:Y:S07]  /*5ed0*/  LDSM.16.MT88.4 R16, [R239+0x1100] ;  /* 0x00110000ef10783b */ /* 0x000eae0000004200 */
[-C--:B-1----:R-:W-:Y:S07]  /*5ee0*/  HMMA.16816.F32.BF16 R148, R8, R12.reuse, R96 ;  /* 0x0000000c0894723c */ /* 0x082fee0000041860 */
        /* <DEDUP_REMOVED lines=8> */
[----:B------:R-:W-:Y:S01]  /*5f70*/  IMAD.MOV.U32 R128, RZ, RZ, R165 ;  /* 0x000000ffff807224 */ /* 0x000fe200078e00a5 */
[----:B------:R-:W-:Y:S01]  /*5f80*/  HMMA.16816.F32.BF16 R76, R8, R14, R76 ;  /* 0x0000000e084c723c */ /* 0x000fe2000004184c */
[----:B------:R-:W1:Y:S01]  /*5f90*/  LDSM.16.MT88.4 R12, [R237+0x3100] ;  /* 0x00310000ed0c783b */ /* 0x000e620000004200 */
[----:B------:R-:W-:Y:S01]  /*5fa0*/  MOV R129, R171 ;  /* 0x000000ab00817202 */ /* 0x000fe20000000f00 */
[----:B------:R-:W-:Y:S02]  /*5fb0*/  IMAD.MOV.U32 R130, RZ, RZ, R168 ;  /* 0x000000ffff827224 */ /* 0x000fe400078e00a8 */
[----:B------:R-:W-:-:S03]  /*5fc0*/  IMAD.MOV.U32 R131, RZ, RZ, R169 ;  /* 0x000000ffff837224 */ /* 0x000fc600078e00a9 */
[-C--:B--2---:R-:W-:Y:S07]  /*5fd0*/  HMMA.16816.F32.BF16 R164, R8, R16.reuse, R92 ;  /* 0x0000001008a4723c */ /* 0x084fee000004185c */
[----:B------:R-:W-:Y:S01]  /*5fe0*/  IMAD.MOV.U32 R92, RZ, RZ, R170 ;  /* 0x000000ffff5c7224 */ /* 0x000fe200078e00aa */
[----:B------:R-:W-:Y:S01]  /*5ff0*/  MOV R94, R222 ;  /* 0x000000de005e7202 */ /* 0x000fe20000000f00 */
[----:B------:R-:W-:Y:S01]  /*6000*/  HMMA.16816.F32.BF16 R168, R4, R16, R188 ;  /* 0x0000001004a8723c */ /* 0x000fe200000418bc */
[----:B------:R-:W-:-:S02]  /*6010*/  IMAD.MOV.U32 R93, RZ, RZ, R223 ;  /* 0x000000ffff5d7224 */ /* 0x000fc400078e00df */
[----:B------:R-:W-:-:S04]  /*6020*/  IMAD.MOV.U32 R95, RZ, RZ, R221 ;  /* 0x000000ffff5f7224 */ /* 0x000fc800078e00dd */
[----:B------:R-:W-:Y:S01]  /*6030*/  IMAD.MOV.U32 R191, RZ, RZ, R220 ;  /* 0x000000ffffbf7224 */ /* 0x000fe200078e00dc */
[----:B------:R-:W-:Y:S01]  /*6040*/  HMMA.16816.F32.BF16 R172, R4, R18, R124 ;  /* 0x0000001204ac723c */ /* 0x000fe2000004187c */
[----:B------:R-:W-:Y:S01]  /*6050*/  IMAD.MOV.U32 R189, RZ, RZ, R93 ;  /* 0x000000ffffbd7224 */ /* 0x000fe200078e005d */
[----:B------:R-:W-:Y:S01]  /*6060*/  MOV R190, R94 ;  /* 0x0000005e00be7202 */ /* 0x000fe20000000f00 */
[----:B------:R-:W-:-:S04]  /*6070*/  IMAD.MOV.U32 R188, RZ, RZ, R92 ;  /* 0x000000ffffbc7224 */ /* 0x000fc800078e005c */
[----:B------:R-:W-:Y:S01]  /*6080*/  IMAD.MOV.U32 R124, RZ, RZ, R219 ;  /* 0x000000ffff7c7224 */ /* 0x000fe200078e00db */
[----:B------:R-:W-:Y:S01]  /*6090*/  HMMA.16816.F32.BF16 R220, R8, R18, R72 ;  /* 0x0000001208dc723c */ /* 0x000fe20000041848 */
[----:B------:R-:W2:Y:S01]  /*60a0*/  LDSM.16.MT88.4 R16, [R240+0x3100] ;  /* 0x00310000f010783b */ /* 0x000ea20000004200 */
[----:B------:R-:W-:Y:S01]  /*60b0*/  IMAD.MOV.U32 R125, RZ, RZ, R218 ;  /* 0x000000ffff7d7224 */ /* 0x000fe200078e00da */
[----:B------:R-:W-:Y:S01]  /*60c0*/  MOV R126, R217 ;  /* 0x000000d9007e7202 */ /* 0x000fe20000000f00 */
[----:B------:R-:W-:-:S04]  /*60d0*/  IMAD.MOV.U32 R127, RZ, RZ, R216 ;  /* 0x000000ffff7f7224 */ /* 0x000fc800078e00d8 */
[-C--:B-1----:R-:W-:Y:S08]  /*60e0*/  HMMA.16816.F32.BF16 R72, R4, R12.reuse, R212 ;  /* 0x0000000c0448723c */ /* 0x082ff000000418d4 */
[----:B------:R-:W-:Y:S08]  /*60f0*/  HMMA.16816.F32.BF16 R216, R8, R12, R88 ;  /* 0x0000000c08d8723c */ /* 0x000ff00000041858 */
[-C--:B------:R-:W-:Y:S08]  /*6100*/  HMMA.16816.F32.BF16 R40, R4, R14.reuse, R120 ;  /* 0x0000000e0428723c */ /* 0x080ff00000041878 */
[----:B------:R-:W-:Y:S01]  /*6110*/  HMMA.16816.F32.BF16 R212, R8, R14, R68 ;  /* 0x0000000e08d4723c */ /* 0x000fe20000041844 */
[----:B------:R-:W1:Y:S06]  /*6120*/  LDSM.16.MT88.4 R12, [R239+0x3100] ;  /* 0x00310000ef0c783b */ /* 0x000e6c0000004200 */
[----:B------:R-:W-:Y:S01]  /*6130*/  IMAD.MOV.U32 R69, RZ, RZ, R189 ;  /* 0x000000ffff457224 */ /* 0x000fe200078e00bd */
[----:B------:R-:W-:Y:S01]  /*6140*/  HMMA.16816.F32.BF16 R88, R4, R24, R124 ;  /* 0x000000180458723c */ /* 0x000fe2000004187c */
[----:B------:R-:W-:Y:S01]  /*6150*/  MOV R70, R190 ;  /* 0x000000be00467202 */ /* 0x000fe20000000f00 */
[----:B------:R-:W-:-:S05]  /*6160*/  IMAD.MOV.U32 R68, RZ, RZ, R188 ;  /* 0x000000ffff447224 */ /* 0x000fca00078e00bc */
[----:B------:R-:W-:Y:S01]  /*6170*/  IMAD.MOV.U32 R127, RZ, RZ, R191 ;  /* 0x000000ffff7f7224 */ /* 0x000fe200078e00bf */
[-C--:B--2---:R-:W-:Y:S01]  /*6180*/  HMMA.16816.F32.BF16 R108, R4, R18.reuse, R108 ;  /* 0x00000012046c723c */ /* 0x084fe2000004186c */
[----:B------:R-:W-:Y:S02]  /*6190*/  IMAD.MOV.U32 R191, RZ, RZ, R95 ;  /* 0x000000ffffbf7224 */ /* 0x000fe400078e005f */
[----:B------:R-:W-:Y:S02]  /*61a0*/  IMAD.MOV.U32 R124, RZ, RZ, R128 ;  /* 0x000000ffff7c7224 */ /* 0x000fe400078e0080 */
[----:B------:R-:W-:Y:S02]  /*61b0*/  IMAD.MOV.U32 R71, RZ, RZ, R191 ;  /* 0x000000ffff477224 */ /* 0x000fe400078e00bf */
[----:B------:R-:W-:Y:S01]  /*61c0*/  IMAD.MOV.U32 R125, RZ, RZ, R130 ;  /* 0x000000ffff7d7224 */ /* 0x000fe200078e0082 */
[----:B------:R-:W-:Y:S01]  /*61d0*/  HMMA.16816.F32.BF16 R36, R8, R18, R36 ;  /* 0x000000120824723c */ /* 0x000fe20000041824 */
[----:B------:R2:W-:Y:S01]  /*61e0*/  MUFU.EX2 R19, R2 ;  /* 0x0000000200137308 */ /* 0x0005e20000000800 */
[----:B------:R-:W-:Y:S01]  /*61f0*/  IMAD.MOV.U32 R128, RZ, RZ, R96 ;  /* 0x000000ffff807224 */ /* 0x000fe200078e0060 */
[----:B------:R-:W-:Y:S01]  /*6200*/  MOV R130, R161 ;  /* 0x000000a100827202 */ /* 0x000fe20000000f00 */
[----:B------:R-:W-:-:S02]  /*6210*/  IMAD.MOV.U32 R126, RZ, RZ, R129 ;  /* 0x000000ffff7e7224 */ /* 0x000fc400078e0081 */
[----:B------:R-:W-:Y:S02]  /*6220*/  IMAD.MOV.U32 R129, RZ, RZ, R176 ;  /* 0x000000ffff817224 */ /* 0x000fe400078e00b0 */
[----:B------:R-:W-:Y:S01]  /*6230*/  IMAD.MOV.U32 R176, RZ, RZ, R177 ;  /* 0x000000ffffb07224 */ /* 0x000fe200078e00b1 */
[C---:B------:R-:W-:Y:S01]  /*6240*/  HMMA.16816.F32.BF16 R92, R4.reuse, R26, R208 ;  /* 0x0000001a045c723c */ /* 0x040fe200000418d0 */
[----:B------:R-:W-:Y:S02]  /*6250*/  IMAD.MOV.U32 R96, RZ, RZ, R178 ;  /* 0x000000ffff607224 */ /* 0x000fe400078e00b2 */
[----:B------:R-:W-:Y:S02]  /*6260*/  IMAD.MOV.U32 R177, RZ, RZ, R87 ;  /* 0x000000ffffb17224 */ /* 0x000fe400078e0057 */
[----:B------:R-:W-:Y:S02]  /*6270*/  IMAD.MOV.U32 R178, RZ, RZ, R85 ;  /* 0x000000ffffb27224 */ /* 0x000fe400078e0055 */
[----:B------:R-:W-:Y:S01]  /*6280*/  IMAD.MOV.U32 R161, RZ, RZ, R84 ;  /* 0x000000ffffa17224 */ /* 0x000fe200078e0054 */
[----:B-1----:R-:W-:Y:S01]  /*6290*/  HMMA.16816.F32.BF16 R120, R4, R12, R60 ;  /* 0x0000000c0478723c */ /* 0x002fe2000004183c */
[----:B--2---:R-:W-:Y:S01]  /*62a0*/  FFMA.FTZ R2, R69, c[0x0][0x2d0], -R21 ;  /* 0x0000b40045027a23 */ /* 0x004fe20000010815 */
[----:B------:R-:W-:-:S03]  /*62b0*/  MOV R69, R22 ;  /* 0x0000001600457202 */ /* 0x000fc60000000f00 */
[----:B------:R1:W-:Y:S03]  /*62c0*/  MUFU.EX2 R22, R2 ;  /* 0x0000000200167308 */ /* 0x0003e60000000800 */
[----:B------:R-:W-:Y:S07]  /*62d0*/  HMMA.16816.F32.BF16 R60, R4, R14, R144 ;  /* 0x0000000e043c723c */ /* 0x000fee0000041890 */
[----:B------:R-:W-:Y:S01]  /*62e0*/  IMAD.MOV.U32 R147, RZ, RZ, R127 ;  /* 0x000000ffff937224 */ /* 0x000fe200078e007f */
[----:B------:R-:W-:Y:S01]  /*62f0*/  MOV R127, R131 ;  /* 0x00000083007f7202 */ /* 0x000fe20000000f00 */
[----:B------:R-:W-:Y:S01]  /*6300*/  IMAD.MOV.U32 R131, RZ, RZ, R86 ;  /* 0x000000ffff837224 */ /* 0x000fe200078e0056 */
[----:B------:R-:W-:Y:S01]  /*6310*/  HMMA.16816.F32.BF16 R208, R8, R26, R64 ;  /* 0x0000001a08d0723c */ /* 0x000fe20000041840 */
[----:B-1----:R-:W-:-:S02]  /*6320*/  FFMA.FTZ R2, R70, c[0x0][0x2d0], -R21 ;  /* 0x0000b40046027a23 */ /* 0x002fc40000010815 */
[----:B------:R-:W-:Y:S02]  /*6330*/  IMAD.MOV.U32 R70, RZ, RZ, R71 ;  /* 0x000000ffff467224 */ /* 0x000fe400078e0047 */
[----:B------:R-:W-:-:S03]  /*6340*/  IMAD.MOV.U32 R71, RZ, RZ, R124 ;  /* 0x000000ffff477224 */ /* 0x000fc600078e007c */
[C---:B------:R-:W-:Y:S01]  /*6350*/  HMMA.16816.F32.BF16 R84, R8.reuse, R24, R116 ;  /* 0x000000180854723c */ /* 0x040fe20000041874 */
[----:B------:R-:W-:Y:S02]  /*6360*/  IMAD.MOV.U32 R124, RZ, RZ, R125 ;  /* 0x000000ffff7c7224 */ /* 0x000fe400078e007d */
[----:B------:R-:W-:Y:S01]  /*6370*/  IMAD.MOV.U32 R125, RZ, RZ, R127 ;  /* 0x000000ffff7d7224 */ /* 0x000fe200078e007f */
[----:B------:R-:W-:Y:S01]  /*6380*/  MOV R127, R128 ;  /* 0x00000080007f7202 */ /* 0x000fe20000000f00 */
[----:B------:R-:W-:Y:S01]  /*6390*/  IMAD.MOV.U32 R128, RZ, RZ, R129 ;  /* 0x000000ffff807224 */ /* 0x000fe200078e0081 */
        /* <DEDUP_REMOVED lines=9> */
[-C--:B------:R-:W-:Y:S01]  /*6430*/  HMMA.16816.F32.BF16 R104, R4, R16.reuse, R104 ;  /* 0x000000100468723c */ /* 0x080fe20000041868 */
[----:B------:R-:W-:Y:S02]  /*6440*/  IMAD.MOV.U32 R163, RZ, RZ, R162 ;  /* 0x000000ffffa37224 */ /* 0x000fe400078e00a2 */
[----:B------:R-:W-:Y:S02]  /*6450*/  IMAD.MOV.U32 R162, RZ, RZ, R23 ;  /* 0x000000ffffa27224 */ /* 0x000fe400078e0017 */
[----:B------:R1:W-:Y:S01]  /*6460*/  MUFU.EX2 R23, R2 ;  /* 0x0000000200177308 */ /* 0x0003e20000000800 */
[----:B------:R-:W-:Y:S02]  /*6470*/  IMAD.MOV.U32 R26, RZ, RZ, R124 ;  /* 0x000000ffff1a7224 */ /* 0x000fe400078e007c */
[C---:B------:R-:W-:Y:S01]  /*6480*/  HMMA.16816.F32.BF16 R188, R8.reuse, R16, R112 ;  /* 0x0000001008bc723c */ /* 0x040fe20000041870 */
[----:B------:R-:W-:Y:S01]  /*6490*/  FADD.FTZ R5, R226, R225 ;  /* 0x000000e1e2057221 */ /* 0x000fe20000010000 */
[----:B------:R-:W-:Y:S01]  /*64a0*/  MOV R226, R178 ;  /* 0x000000b200e27202 */ /* 0x000fe20000000f00 */
[----:B------:R-:W-:Y:S01]  /*64b0*/  FADD.FTZ R4, R187, R183 ;  /* 0x000000b7bb047221 */ /* 0x000fe20000010000 */
[----:B------:R-:W-:Y:S01]  /*64c0*/  MOV R187, R160 ;  /* 0x000000a000bb7202 */ /* 0x000fe20000000f00 */
[----:B------:R-:W-:Y:S01]  /*64d0*/  FADD.FTZ R25, R230, R5 ;  /* 0x00000005e6197221 */ /* 0x000fe20000010000 */
[----:B------:R-:W-:Y:S01]  /*64e0*/  LDSM.16.MT88.4 R112, [R240+0x3900] ;  /* 0x00390000f070783b */ /* 0x000fe20000004200 */
[----:B------:R-:W-:Y:S01]  /*64f0*/  IMAD.MOV.U32 R225, RZ, RZ, R177 ;  /* 0x000000ffffe17224 */ /* 0x000fe200078e00b1 */
[----:B------:R-:W-:Y:S01]  /*6500*/  HMMA.16816.F32.BF16 R116, R8, R12, R100 ;  /* 0x0000000c0874723c */ /* 0x000fe20000041864 */
[----:B------:R-:W-:-:S02]  /*6510*/  IMAD.MOV.U32 R177, RZ, RZ, R179 ;  /* 0x000000ffffb17224 */ /* 0x000fc400078e00b3 */
[----:B------:R-:W-:Y:S02]  /*6520*/  IMAD.MOV.U32 R179, RZ, RZ, R162 ;  /* 0x000000ffffb37224 */ /* 0x000fe400078e00a2 */
[----:B-1----:R-:W-:Y:S02]  /*6530*/  FFMA.FTZ R2, R147, c[0x0][0x2d0], -R21 ;  /* 0x0000b40093027a23 */ /* 0x002fe40000010815 */
[----:B------:R-:W-:Y:S01]  /*6540*/  IMAD.MOV.U32 R178, RZ, RZ, R163 ;  /* 0x000000ffffb27224 */ /* 0x000fe200078e00a3 */
[----:B------:R-:W-:Y:S01]  /*6550*/  LDSM.16.MT88.4 R144, [R238+0x1900] ;  /* 0x00190000ee90783b */ /* 0x000fe20000004200 */
[----:B------:R1:W-:Y:S01]  /*6560*/  MUFU.EX2 R24, R2 ;  /* 0x0000000200187308 */ /* 0x0003e20000000800 */
[----:B------:R-:W-:Y:S02]  /*6570*/  FADD.FTZ R8, R181, R180 ;  /* 0x000000b4b5087221 */ /* 0x000fe40000010000 */
[----:B------:R-:W-:Y:S02]  /*6580*/  IMAD.MOV.U32 R230, RZ, RZ, R99 ;  /* 0x000000ffffe67224 */ /* 0x000fe400078e0063 */
[----:B------:R-:W-:-:S02]  /*6590*/  IMAD.MOV.U32 R183, RZ, RZ, R161 ;  /* 0x000000ffffb77224 */ /* 0x000fc400078e00a1 */
[----:B------:R-:W-:Y:S01]  /*65a0*/  IMAD.MOV.U32 R181, RZ, RZ, R97 ;  /* 0x000000ffffb57224 */ /* 0x000fe200078e0061 */
[----:B------:R-:W-:Y:S01]  /*65b0*/  LDSM.16.MT88.4 R160, [R240+0x1900] ;  /* 0x00190000f0a0783b */ /* 0x000fe20000004200 */
[----:B------:R-:W-:Y:S02]  /*65c0*/  IMAD.MOV.U32 R180, RZ, RZ, R96 ;  /* 0x000000ffffb47224 */ /* 0x000fe400078e0060 */
[----:B-1----:R-:W-:-:S04]  /*65d0*/  FFMA.FTZ R2, R68, c[0x0][0x2d0], -R20 ;  /* 0x0000b40044027a23 */ /* 0x002fc80000010814 */
[----:B------:R1:W-:Y:S02]  /*65e0*/  MUFU.EX2 R15, R2 ;  /* 0x00000002000f7308 */ /* 0x0003e40000000800 */
[----:B-1----:R-:W-:Y:S02]  /*65f0*/  FFMA.FTZ R2, R235, c[0x0][0x2d0], -R20 ;  /* 0x0000b400eb027a23 */ /* 0x002fe40000010814 */
[----:B------:R-:W-:-:S04]  /*6600*/  IMAD.MOV.U32 R235, RZ, RZ, R125 ;  /* 0x000000ffffeb7224 */ /* 0x000fc800078e007d */
        /* <DEDUP_REMOVED lines=8> */
[----:B------:R1:W2:Y:S02]  /*6690*/  MUFU.EX2 R14, R2 ;  /* 0x00000002000e7308 */ /* 0x0002a40000000800 */
[--C-:B-1----:R-:W-:Y:S01]  /*66a0*/  FFMA.FTZ R2, R197, c[0x0][0x2d0], -R3.reuse ;  /* 0x0000b400c5027a23 */ /* 0x102fe20000010803 */
[----:B--2---:R-:W-:Y:S01]  /*66b0*/  F2FP.BF16.PACK_AB R124, R14, R11 ;  /* 0x0000000b0e7c723e */ /* 0x004fe200000010ff */
[----:B------:R-:W-:-:S04]  /*66c0*/  FFMA.FTZ R3, R196, c[0x0][0x2d0], -R3 ;  /* 0x0000b400c4037a23 */ /* 0x000fc80000010803 */
[----:B------:R1:W-:Y:S01]  /*66d0*/  MUFU.EX2 R16, R2 ;  /* 0x0000000200107308 */ /* 0x0003e20000000800 */
[----:B------:R-:W2:Y:S07]  /*66e0*/  LDSM.16.MT88.4 R196, [R237+0x1900] ;  /* 0x00190000edc4783b */ /* 0x000eae0000004200 */
[----:B------:R3:W4:Y:S01]  /*66f0*/  MUFU.EX2 R18, R3 ;  /* 0x0000000300127308 */ /* 0x0007220000000800 */
[----:B-1----:R-:W-:Y:S02]  /*6700*/  FFMA.FTZ R2, R231, c[0x0][0x2d0], -R0 ;  /* 0x0000b400e7027a23 */ /* 0x002fe40000010800 */
[----:B------:R-:W-:-:S05]  /*6710*/  IMAD.MOV.U32 R231, RZ, RZ, R126 ;  /* 0x000000ffffe77224 */ /* 0x000fca00078e007e */
[----:B------:R1:W-:Y:S01]  /*6720*/  MUFU.EX2 R9, R2 ;  /* 0x0000000200097308 */ /* 0x0003e20000000800 */
[----:B---3--:R-:W-:Y:S01]  /*6730*/  FFMA.FTZ R3, R228, c[0x0][0x2d0], -R0 ;  /* 0x0000b400e4037a23 */ /* 0x008fe20000010800 */
[----:B------:R-:W-:Y:S02]  /*6740*/  MOV R228, R128 ;  /* 0x0000008000e47202 */ /* 0x000fe40000000f00 */
[----:B------:R-:W-:-:S04]  /*6750*/  F2FP.BF16.PACK_AB R128, R22, R19 ;  /* 0x000000131680723e */ /* 0x000fc800000010ff */
[----:B------:R-:W-:Y:S01]  /*6760*/  MUFU.EX2 R12, R3 ;  /* 0x00000003000c7308 */ /* 0x000fe20000000800 */
[----:B----4-:R-:W-:Y:S01]  /*6770*/  F2FP.BF16.PACK_AB R126, R18, R16 ;  /* 0x00000010127e723e */ /* 0x010fe200000010ff */
[----:B-1----:R-:W-:Y:S02]  /*6780*/  FFMA.FTZ R2, R229, c[0x0][0x2d0], -R0 ;  /* 0x0000b400e5027a23 */ /* 0x002fe40000010800 */
[----:B------:R-:W-:-:S04]  /*6790*/  IMAD.MOV.U32 R229, RZ, RZ, R127 ;  /* 0x000000ffffe57224 */ /* 0x000fc800078e007f */
[----:B------:R1:W3:Y:S02]  /*67a0*/  MUFU.EX2 R10, R2 ;  /* 0x00000002000a7308 */ /* 0x0002e40000000800 */
[----:B-1----:R-:W-:Y:S01]  /*67b0*/  FFMA.FTZ R2, R227, c[0x0][0x2d0], -R0 ;  /* 0x0000b400e3027a23 */ /* 0x002fe20000010800 */
[----:B---3--:R-:W-:Y:S01]  /*67c0*/  F2FP.BF16.PACK_AB R125, R10, R9 ;  /* 0x000000090a7d723e */ /* 0x008fe200000010ff */
[----:B------:R-:W-:-:S04]  /*67d0*/  FADD.FTZ R0, R234, R232 ;  /* 0x000000e8ea007221 */ /* 0x000fc80000010000 */
[----:B------:R1:W3:Y:S01]  /*67e0*/  MUFU.EX2 R13, R2 ;  /* 0x00000002000d7308 */ /* 0x0002e20000000800 */
[----:B------:R-:W-:Y:S01]  /*67f0*/  IMAD.MOV.U32 R227, RZ, RZ, R129 ;  /* 0x000000ffffe37224 */ /* 0x000fe200078e0081 */
[----:B------:R-:W-:Y:S01]  /*6800*/  F2FP.BF16.PACK_AB R129, R17, R15 ;  /* 0x0000000f1181723e */ /* 0x000fe200000010ff */
[----:B------:R-:W-:Y:S01]  /*6810*/  IMAD.MOV.U32 R232, RZ, RZ, R130 ;  /* 0x000000ffffe87224 */ /* 0x000fe200078e0082 */
[----:B------:R-:W-:Y:S01]  /*6820*/  F2FP.BF16.PACK_AB R130, R24, R23 ;  /* 0x000000171882723e */ /* 0x000fe200000010ff */
[----:B------:R-:W-:Y:S01]  /*6830*/  IMAD.MOV.U32 R234, RZ, RZ, R131 ;  /* 0x000000ffffea7224 */ /* 0x000fe200078e0083 */
[----:B------:R-:W-:Y:S01]  /*6840*/  F2FP.BF16.PACK_AB R131, R20, R21 ;  /* 0x000000151483723e */ /* 0x000fe200000010ff */
[----:B------:R-:W-:Y:S02]  /*6850*/  FADD.FTZ R3, R233, R0 ;  /* 0x00000000e9037221 */ /* 0x000fe40000010000 */
[----:B------:R-:W-:Y:S02]  /*6860*/  IMAD.MOV.U32 R0, RZ, RZ, R179 ;  /* 0x000000ffff007224 */ /* 0x000fe400078e00b3 */
[----:B------:R-:W-:-:S02]  /*6870*/  IMAD.MOV.U32 R233, RZ, RZ, R98 ;  /* 0x000000ffffe97224 */ /* 0x000fc400078e0062 */
[C---:B--2---:R-:W-:Y:S01]  /*6880*/  HMMA.16816.F32.BF16 R192, R128.reuse, R196, R192 ;  /* 0x000000c480c0723c */ /* 0x044fe200000418c0 */
[----:B------:R-:W-:Y:S01]  /*6890*/  FADD.FTZ R0, R0, R8 ;  /* 0x0000000800007221 */ /* 0x000fe20000010000 */
[----:B------:R-:W-:Y:S01]  /*68a0*/  LDSM.16.MT88.4 R96, [R238+0x3900] ;  /* 0x00390000ee60783b */ /* 0x000fe20000004200 */
[----:B-1----:R-:W-:Y:S01]  /*68b0*/  FADD.FTZ R2, R224, R4 ;  /* 0x00000004e0027221 */ /* 0x002fe20000010000 */
[----:B---3--:R-:W-:Y:S01]  /*68c0*/  F2FP.BF16.PACK_AB R127, R13, R12 ;  /* 0x0000000c0d7f723e */ /* 0x008fe200000010ff */
[----:B------:R-:W-:Y:S01]  /*68d0*/  FADD.FTZ R0, R230, R0 ;  /* 0x00000000e6007221 */ /* 0x000fe20000010000 */
[----:B------:R-:W1:Y:S01]  /*68e0*/  LDSM.16.MT88.4 R4, [R239+0x3900] ;  /* 0x00390000ef04783b */ /* 0x000e620000004200 */
[----:B------:R-:W-:Y:S01]  /*68f0*/  MOV R224, R176 ;  /* 0x000000b000e07202 */ /* 0x000fe20000000f00 */
[----:B------:R-:W-:Y:S04]  /*6900*/  HMMA.16816.F32.BF16 R148, R128, R160, R148 ;  /* 0x000000a08094723c */ /* 0x000fe80000041894 */
[----:B------:R-:W-:-:S04]  /*6910*/  FADD.FTZ R2, R224, R2 ;  /* 0x00000002e0027221 */ /* 0x000fc80000010000 */
[C---:B------:R-:W-:Y:S08]  /*6920*/  HMMA.16816.F32.BF16 R200, R124.reuse, R196, R200 ;  /* 0x000000c47cc8723c */ /* 0x040ff000000418c8 */
[-C--:B------:R-:W-:Y:S08]  /*6930*/  HMMA.16816.F32.BF16 R204, R124, R198.reuse, R204 ;  /* 0x000000c67ccc723c */ /* 0x080ff000000418cc */
[----:B------:R-:W-:Y:S07]  /*6940*/  HMMA.16816.F32.BF16 R196, R128, R198, R28 ;  /* 0x000000c680c4723c */ /* 0x000fee000004181c */
[----:B------:R-:W-:Y:S01]  /*6950*/  IMAD.MOV.U32 R30, RZ, RZ, R178 ;  /* 0x000000ffff1e7224 */ /* 0x000fe200078e00b2 */
[----:B------:R-:W-:Y:S01]  /*6960*/  HMMA.16816.F32.BF16 R152, R124, R160, R152 ;  /* 0x000000a07c98723c */ /* 0x000fe20000041898 */
[----:B------:R-:W-:-:S02]  /*6970*/  IMAD.MOV.U32 R31, RZ, RZ, R177 ;  /* 0x000000ffff1f7224 */ /* 0x000fc400078e00b1 */
[----:B------:R-:W-:Y:S01]  /*6980*/  FADD.FTZ R8, R30, R3 ;  /* 0x000000031e087221 */ /* 0x000fe20000010000 */
[----:B------:R-:W2:Y:S01]  /*6990*/  LDSM.16.MT88.4 R176, [R239+0x1900] ;  /* 0x00190000efb0783b */ /* 0x000ea20000004200 */
[----:B------:R-:W-:Y:S02]  /*69a0*/  FADD.FTZ R3, R31, R25 ;  /* 0x000000191f037221 */ /* 0x000fe40000010000 */
[----:B------:R-:W-:Y:S01]  /*69b0*/  FADD.FTZ R8, R233, R8 ;  /* 0x00000008e9087221 */ /* 0x000fe20000010000 */
[-C--:B-1----:R-:W-:Y:S08]  /*69c0*/  HMMA.16816.F32.BF16 R120, R124, R4.reuse, R120 ;  /* 0x000000047c78723c */ /* 0x082ff00000041878 */
[----:B------:R-:W-:Y:S07]  /*69d0*/  HMMA.16816.F32.BF16 R116, R128, R4, R116 ;  /* 0x000000048074723c */ /* 0x000fee0000041874 */
        /* <DEDUP_REMOVED lines=11> */
[-C--:B------:R-:W-:Y:S01]  /*6a90*/  HMMA.16816.F32.BF16 R132, R128, R144.reuse, R132 ;  /* 0x000000908084723c */ /* 0x080fe20000041884 */
        /* <DEDUP_REMOVED lines=14> */
[C---:B--2---:R-:W-:Y:S01]  /*6b80*/  HMMA.16816.F32.BF16 R168, R124.reuse, R176, R168 ;  /* 0x000000b07ca8723c */ /* 0x044fe200000418a8 */
        /* <DEDUP_REMOVED lines=26> */
[----:B------:R-:W-:Y:S01]  /*6d30*/  FADD.FTZ R4, R12, R4 ;  /* 0x000000040c047221 */ /* 0x000fe20000010000 */
[----:B------:R1:W-:Y:S01]  /*6d40*/  STL [R1+0xc], R0 ;  /* 0x00000c0001007387 */ /* 0x0003e20000100800 */
[----:B------:R-:W-:-:S02]  /*6d50*/  FADD.FTZ R3, R16, R3 ;  /* 0x0000000310037221 */ /* 0x000fc40000010000 */
[----:B------:R-:W-:Y:S01]  /*6d60*/  FADD.FTZ R5, R20, R2 ;  /* 0x0000000214057221 */ /* 0x000fe20000010000 */
[----:B------:R-:W-:Y:S01]  /*6d70*/  HMMA.16816.F32.BF16 R104, R124, R112, R104 ;  /* 0x000000707c68723c */ /* 0x000fe20000041868 */
[----:B------:R-:W-:-:S03]  /*6d80*/  FADD.FTZ R2, R18, R3 ;  /* 0x0000000312027221 */ /* 0x000fc60000010000 */
[----:B------:R2:W-:Y:S04]  /*6d90*/  STL [R1+0x40], R5 ;  /* 0x0000400501007387 */ /* 0x0005e80000100800 */
[----:B------:R-:W-:Y:S08]  /*6da0*/  HMMA.16816.F32.BF16 R108, R124, R114, R108 ;  /* 0x000000727c6c723c */ /* 0x000ff0000004186c */
        /* <DEDUP_REMOVED lines=9> */
[C---:B------:R-:W-:Y:S08]  /*6e40*/  HMMA.16816.F32.BF16 R80, R128.reuse, R82, R212 ;  /* 0x000000528050723c */ /* 0x040ff000000418d4 */
[C---:B------:R-:W-:Y:S08]  /*6e50*/  HMMA.16816.F32.BF16 R96, R128.reuse, R98, R208 ;  /* 0x000000628060723c */ /* 0x040ff000000418d0 */
[----:B------:R-:W-:Y:S08]  /*6e60*/  HMMA.16816.F32.BF16 R112, R128, R114, R36 ;  /* 0x000000728070723c */ /* 0x000ff00000041824 */
[-C--:B------:R-:W-:Y:S08]  /*6e70*/  HMMA.16816.F32.BF16 R124, R124, R6.reuse, R60 ;  /* 0x000000067c7c723c */ /* 0x080ff0000004183c */
[----:B------:R-:W-:Y:S01]  /*6e80*/  HMMA.16816.F32.BF16 R128, R128, R6, R64 ;  /* 0x000000068080723c */ /* 0x000fe20000041840 */
[----:B------:R-:W-:Y:S07]  /*6e90*/  @!P0 BRA `(.L_x_1792) ;  /* 0x00004dc000008947 */ /* 0x000fee0003800000 */
[----:B--2---:R-:W2:Y:S04]  /*6ea0*/  LDL.LU R229, [R1+0x34] ;  /* 0x0000340001e57983 */ /* 0x004ea80000300800 */
[----:B------:R-:W2:Y:S04]  /*6eb0*/  LDL R235, [R1+0x38] ;  /* 0x0000380001eb7983 */ /* 0x000ea80000100800 */
[----:B------:R-:W3:Y:S04]  /*6ec0*/  LDL R231, [R1+0x48] ;  /* 0x0000480001e77983 */ /* 0x000ee80000100800 */
[----:B------:R-:W4:Y:S04]  /*6ed0*/  LDL R26, [R1+0x58] ;  /* 0x00005800011a7983 */ /* 0x000f280000100800 */
[----:B------:R-:W4:Y:S01]  /*6ee0*/  LDL R27, [R1+0x50] ;  /* 0x00005000011b7983 */ /* 0x000f220000100800 */
[----:B------:R-:W-:-:S02]  /*6ef0*/  PLOP3.LUT P1, PT, PT, PT, UP1, 0x80, 0x0 ;  /* 0x000000000000781c */ /* 0x000fc40003f2f018 */
[----:B------:R-:W-:Y:S01]  /*6f00*/  PLOP3.LUT P0, PT, PT, PT, UP1, 0x80, 0x0 ;  /* 0x000000000000781c */ /* 0x000fe20003f0f018 */
[----:B------:R-:W-:Y:S01]  /*6f10*/  IMAD.MOV.U32 R181, RZ, RZ, R185 ;  /* 0x000000ffffb57224 */ /* 0x000fe200078e00b9 */
[----:B------:R-:W-:Y:S01]  /*6f20*/  MOV R187, R184 ;  /* 0x000000b800bb7202 */ /* 0x000fe20000000f00 */
[----:B------:R-:W-:Y:S02]  /*6f30*/  IMAD.MOV.U32 R180, RZ, RZ, R186 ;  /* 0x000000ffffb47224 */ /* 0x000fe400078e00ba */
[----:B------:R-:W-:Y:S01]  /*6f40*/  IMAD.MOV.U32 R188, RZ, RZ, R182 ;  /* 0x000000ffffbc7224 */ /* 0x000fe200078e00b6 */
[----:B------:R-:W-:Y:S01]  /*6f50*/  UMOV UR4, 0xffffffc0 ;  /* 0xffffffc000047882 */ /* 0x000fe20000000000 */
[C---:B--2---:R-:W-:Y:S01]  /*6f60*/  SHF.L.U64.HI R0, R235.reuse, 0x1, R229 ;  /* 0x00000001eb007819 */ /* 0x044fe200000102e5 */
[----:B------:R-:W-:-:S04]  /*6f70*/  IMAD.SHL.U32 R4, R235, 0x2, RZ ;  /* 0x00000002eb047824 */ /* 0x000fc800078e00ff */
[----:B------:R3:W-:Y:S01]  /*6f80*/  STL [R1+0x2c], R0 ;  /* 0x00002c0001007387 */ /* 0x0007e20000100800 */
[C---:B----4-:R-:W-:Y:S02]  /*6f90*/  SHF.L.U64.HI R3, R27.reuse, 0x1, R26 ;  /* 0x000000011b037819 */ /* 0x050fe4000001021a */
[----:B------:R-:W-:Y:S01]  /*6fa0*/  SHF.L.U32 R2, R27, 0x1, RZ ;  /* 0x000000011b027819 */ /* 0x000fe200000006ff */
[----:B------:R1:W-:Y:S04]  /*6fb0*/  STL [R1+0x54], R4 ;  /* 0x0000540401007387 */ /* 0x0003e80000100800 */
[----:B------:R1:W-:Y:S01]  /*6fc0*/  STL [R1+0x28], R3 ;  /* 0x0000280301007387 */ /* 0x0003e20000100800 */
[----:B---3--:R-:W-:-:S03]  /*6fd0*/  @P1 IMAD.HI.U32 R0, R231, c[0x0][0x2c8], RZ ;  /* 0x0000b200e7001a27 */ /* 0x008fc600078e00ff */
[----:B------:R1:W-:Y:S02]  /*6fe0*/  STL [R1+0x24], R2 ;  /* 0x0000240201007387 */ /* 0x0003e40000100800 */
[----:B------:R-:W-:-:S05]  /*6ff0*/  @P0 SHF.R.U32.HI R0, RZ, c[0x0][0x2cc], R0 ;  /* 0x0000b300ff000a19 */ /* 0x000fca0000011600 */
[----:B------:R1:W-:Y:S02]  /*7000*/  @P0 STL [R1+0x44], R0 ;  /* 0x0000440001000387 */ /* 0x0003e40000100800 */
.L_x_1795:
[----:B-1----:R-:W2:Y:S01]  /*7010*/  LDL R3, [R1+0x8] ;  /* 0x0000080001037983 */ /* 0x002ea20000100800 */
[----:B------:R-:W-:Y:S04]  /*7020*/  DEPBAR.LE SB0, 0x0 ;  /* 0x000080000000791a */ /* 0x000fe80000000000 */
[----:B------:R-:W3:Y:S04]  /*7030*/  LDL R2, [R1+0x4] ;  /* 0x0000040001027983 */ /* 0x000ee80000100800 */
[----:B------:R-:W-:Y:S01]  /*7040*/  BAR.SYNC.DEFER_BLOCKING 0x0 ;  /* 0x0000000000007b1d */ /* 0x000fe20000010000 */
[----:B------:R-:W-:Y:S05]  /*7050*/  ISETP.LE.AND P0, PT, RZ, UR10, PT ;  /* 0x0000000aff007c0c */ /* 0x000fea000bf03270 */
[----:B------:R-:W4:Y:S04]  /*7060*/  LDL R0, [R1] ;  /* 0x0000000001007983 */ /* 0x000f280000100800 */
[----:B-----5:R1:W5:Y:S04]  /*7070*/  LDL R182, [R1+0x54] ;  /* 0x0000540001b67983 */ /* 0x0203680000100800 */
[----:B------:R1:W1:Y:S04]  /*7080*/  LDSM.16.M88.4 R64, [R243+0x8100] ;  /* 0x00810000f340783b */ /* 0x0002680000000200 */
        /* <DEDUP_REMOVED lines=8> */
[----:B--2---:R2:W1:Y:S04]  /*7110*/  LDSM.16.M88.4 R224, [R3] ;  /* 0x0000000003e0783b */ /* 0x0044680000000200 */
[----:B---3--:R2:W3:Y:S04]  /*7120*/  LDSM.16.M88.4 R228, [R2] ;  /* 0x0000000002e4783b */ /* 0x0084e80000000200 */
[----:B----4-:R2:W4:Y:S01]  /*7130*/  LDSM.16.M88.4 R232, [R0] ;  /* 0x0000000000e8783b */ /* 0x0105220000000200 */
[----:B------:R-:W-:-:S05]  /*7140*/  @!P0 BRA `(.L_x_1793) ;  /* 0x0000037000008947 */ /* 0x000fca0003800000 */
[----:B--2---:R-:W2:Y:S01]  /*7150*/  LDL R4, [R1+0x30] ;  /* 0x0000300001047983 */ /* 0x004ea20000100800 */
[----:B------:R-:W-:Y:S03]  /*7160*/  SEL R25, RZ, 0x10, P5 ;  /* 0x00000010ff197807 */ /* 0x000fe60002800000 */
[----:B----4-:R-:W4:Y:S04]  /*7170*/  LDL R5, [R1+0x1c] ;  /* 0x00001c0001057983 */ /* 0x010f280000100800 */
[----:B---3--:R-:W3:Y:S04]  /*7180*/  LDL R27, [R1+0x24] ;  /* 0x00002400011b7983 */ /* 0x008ee80000100800 */
[----:B------:R-:W3:Y:S04]  /*7190*/  LDL R26, [R1+0x2c] ;  /* 0x00002c00011a7983 */ /* 0x000ee80000100800 */
[----:B------:R-:W3:Y:S04]  /*71a0*/  LDL R24, [R1+0x28] ;  /* 0x0000280001187983 */ /* 0x000ee80000100800 */
[----:B------:R-:W3:Y:S01]  /*71b0*/  LDL R23, [R1+0x20] ;  /* 0x0000200001177983 */ /* 0x000ee20000100800 */
[----:B--2---:R-:W-:Y:S01]  /*71c0*/  SHF.R.S32.HI R0, RZ, 0x1f, R4 ;  /* 0x0000001fff007819 */ /* 0x004fe20000011404 */
[----:B------:R-:W-:Y:S04]  /*71d0*/  IMAD.WIDE.U32 R2, R4, c[0x0][0x208], RZ ;  /* 0x0000820004027a25 */ /* 0x000fe800078e00ff */
[----:B------:R-:W-:Y:S04]  /*71e0*/  IMAD R0, R0, c[0x0][0x208], RZ ;  /* 0x0000820000007a24 */ /* 0x000fe800078e02ff */
[----:B------:R-:W-:Y:S01]  /*71f0*/  IMAD R0, R4, c[0x0][0x20c], R0 ;  /* 0x0000830004007a24 */ /* 0x000fe200078e0200 */
[----:B----4-:R-:W-:Y:S03]  /*7200*/  SHF.R.S32.HI R4, RZ, 0x1f, R5 ;  /* 0x0000001fff047819 */ /* 0x010fe60000011405 */
        /* <DEDUP_REMOVED lines=8> */
[----:B------:R-:W2:Y:S04]  /*7290*/  SHFL.IDX PT, R10, R2, 0x1, 0x181f ;  /* 0x00381f00020a7f89 */ /* 0x000ea800000e0000 */
[----:B------:R-:W4:Y:S04]  /*72a0*/  SHFL.IDX PT, R3, R2, RZ, 0x181f ;  /* 0x00181fff02037589 */ /* 0x000f2800000e0000 */
[----:B------:R-:W1:Y:S04]  /*72b0*/  SHFL.IDX PT, R4, R0, RZ, 0x181f ;  /* 0x00181fff00047589 */ /* 0x000e6800000e0000 */
[----:B------:R-:W1:Y:S04]  /*72c0*/  SHFL.IDX PT, R5, R0, 0x1, 0x181f ;  /* 0x00381f0000057f89 */ /* 0x000e6800000e0000 */
[----:B------:R-:W1:Y:S04]  /*72d0*/  SHFL.IDX PT, R6, R2, 0x2, 0x181f ;  /* 0x00581f0002067f89 */ /* 0x000e6800000e0000 */
[----:B------:R-:W1:Y:S04]  /*72e0*/  SHFL.IDX PT, R7, R0, 0x2, 0x181f ;  /* 0x00581f0000077f89 */ /* 0x000e6800000e0000 */
[----:B------:R-:W1:Y:S01]  /*72f0*/  SHFL.IDX PT, R22, R2, 0x3, 0x181f ;  /* 0x00781f0002167f89 */ /* 0x000e6200000e0000 */
[-C--:B--2--5:R-:W-:Y:S03]  /*7300*/  IADD3 R12, P2, R10, R182.reuse, RZ ;  /* 0x000000b60a0c7210 */ /* 0x0a4fe60007f5e0ff */
[----:B------:R-:W2:Y:S01]  /*7310*/  SHFL.IDX PT, R0, R0, 0x3, 0x181f ;  /* 0x00781f0000007f89 */ /* 0x000ea200000e0000 */
[CC--:B----4-:R-:W-:Y:S02]  /*7320*/  IADD3 R20, P1, R3.reuse, R182.reuse, RZ ;  /* 0x000000b603147210 */ /* 0x0d0fe40007f3e0ff */
[-C--:B---3--:R-:W-:Y:S03]  /*7330*/  IADD3 R14, P0, R3, R27.reuse, RZ ;  /* 0x0000001b030e7210 */ /* 0x088fe60007f1e0ff */
[----:B-1----:R-:W-:Y:S01]  /*7340*/  IMAD.X R21, R4, 0x1, R26, P1 ;  /* 0x0000000104157824 */ /* 0x002fe200008e061a */
[-C--:B------:R-:W-:Y:S01]  /*7350*/  IADD3 R10, P1, R10, R27.reuse, RZ ;  /* 0x0000001b0a0a7210 */ /* 0x080fe20007f3e0ff */
[----:B------:R-:W-:Y:S02]  /*7360*/  IMAD.X R15, R4, 0x1, R24, P0 ;  /* 0x00000001040f7824 */ /* 0x000fe400000e0618 */
[C---:B------:R-:W-:Y:S01]  /*7370*/  IMAD.X R13, R5.reuse, 0x1, R26, P2 ;  /* 0x00000001050d7824 */ /* 0x040fe200010e061a */
[----:B------:R1:W-:Y:S01]  /*7380*/  LDGSTS.E.BYPASS.LTC128B.128 [R23], [R20.64], !P6 ;  /* 0x0000000014177fae */ /* 0x0003e2000f101d4e */
[CC--:B------:R-:W-:Y:S01]  /*7390*/  IADD3 R8, P0, R6.reuse, R182.reuse, RZ ;  /* 0x000000b606087210 */ /* 0x0c0fe20007f1e0ff */
        /* <DEDUP_REMOVED lines=8> */
[C---:B------:R-:W-:Y:S02]  /*7420*/  IADD3 R2, -R25.reuse, 0x10, RZ ;  /* 0x0000001019027810 */ /* 0x040fe40007ffe1ff */
[----:B--2---:R-:W-:Y:S01]  /*7430*/  IMAD.X R5, R0, 0x1, R26, P2 ;  /* 0x0000000100057824 */ /* 0x004fe200010e061a */
[----:B------:R1:W-:Y:S01]  /*7440*/  LDGSTS.E.BYPASS.LTC128B.128 [R23+0x1000], [R8.64], !P6 ;  /* 0x0100000008177fae */ /* 0x0003e2000f101d4e */
[----:B------:R-:W-:Y:S02]  /*7450*/  ISETP.NE.U32.AND P2, PT, R25, RZ, PT ;  /* 0x000000ff1900720c */ /* 0x000fe40003f45070 */
[----:B------:R-:W-:Y:S01]  /*7460*/  LOP3.LUT R2, R2, 0xf, RZ, 0xc0, !PT ;  /* 0x0000000f02027812 */ /* 0x000fe200078ec0ff */
[----:B------:R1:W-:Y:S03]  /*7470*/  LDGSTS.E.BYPASS.LTC128B.128 [R23+0x3000], [R6.64], !P5 ;  /* 0x0300000006177fae */ /* 0x0003e6000e901d4e */
[----:B------:R-:W-:Y:S01]  /*7480*/  IADD3 R2, P1, P0, R2, R22, R27 ;  /* 0x0000001602027210 */ /* 0x000fe2000783e01b */
[----:B------:R1:W-:Y:S03]  /*7490*/  LDGSTS.E.BYPASS.LTC128B.128 [R23+0x1800], [R4.64], !P6 ;  /* 0x0180000004177fae */ /* 0x0003e6000f101d4e */
[----:B------:R-:W-:Y:S05]  /*74a0*/  IADD3.X R3, RZ, R0, R24, P1, P0 ;  /* 0x00000000ff037210 */ /* 0x000fea0000fe0418 */
[----:B------:R1:W-:Y:S04]  /*74b0*/  LDGSTS.E.BYPASS.LTC128B.128.ZFILL [R23+0x3800], [R2.64], P2 ;  /* 0x0380000002177fae */ /* 0x0003e80009141d4e */
.L_x_1793:
[-C--:B-1----:R-:W-:Y:S01]  /*74c0*/  HMMA.16816.F32.BF16 R4, R64, R16.reuse, RZ ;  /* 0x000000104004723c */ /* 0x082fe200000418ff */
[----:B------:R-:W0:Y:S01]  /*74d0*/  LDGDEPBAR ;  /* 0x00000000000079af */ /* 0x000e220000000000 */
[----:B------:R-:W-:Y:S06]  /*74e0*/  UISETP.GE.AND UP0, UPT, UR10, 0x1, UPT ;  /* 0x000000010a00788c */ /* 0x000fec000bf06270 */
[C---:B------:R-:W-:Y:S01]  /*74f0*/  HMMA.16816.F32.BF16 R8, R60.reuse, R16, RZ ;  /* 0x000000103c08723c */ /* 0x040fe200000418ff */
[----:B------:R-:W-:Y:S07]  /*7500*/  PLOP3.LUT P0, PT, PT, PT, UP0, 0x80, 0x0 ;  /* 0x000000000000781c */ /* 0x000fee0003f0f008 */
        /* <DEDUP_REMOVED lines=25> */
[-C--:B---3--:R-:W-:Y:S08]  /*76a0*/  HMMA.16816.F32.BF16 R36, R212, R228.reuse, R36 ;  /* 0x000000e4d424723c */ /* 0x088ff00000041824 */
[C---:B------:R-:W-:Y:S08]  /*76b0*/  HMMA.16816.F32.BF16 R40, R220.reuse, R228, R40 ;  /* 0x000000e4dc28723c */ /* 0x040ff00000041828 */
[-C--:B------:R-:W-:Y:S08]  /*76c0*/  HMMA.16816.F32.BF16 R44, R220, R230.reuse, R44 ;  /* 0x000000e6dc2c723c */ /* 0x080ff0000004182c */
[C---:B------:R-:W-:Y:S01]  /*76d0*/  HMMA.16816.F32.BF16 R48, R212.reuse, R230, R48 ;  /* 0x000000e6d430723c */ /* 0x040fe20000041830 */
[----:B------:R-:W-:Y:S07]  /*76e0*/  LDSM.16.M88.4 R228, [R242+0x5900] ;  /* 0x00590000f2e4783b */ /* 0x000fee0000000200 */
[-C--:B----4-:R-:W-:Y:S08]  /*76f0*/  HMMA.16816.F32.BF16 R52, R212, R232.reuse, R52 ;  /* 0x000000e8d434723c */ /* 0x090ff00000041834 */
        /* <DEDUP_REMOVED lines=47> */
[----:B------:R-:W1:Y:S07]  /*79f0*/  LDSM.16.M88.4 R212, [R236+0x6900] ;  /* 0x00690000ecd4783b */ /* 0x000e6e0000000200 */
[-C--:B--2---:R-:W-:Y:S01]  /*7a00*/  HMMA.16816.F32.BF16 R4, R208, R216.reuse, R4 ;  /* 0x000000d8d004723c */ /* 0x084fe20000041804 */
[----:B------:R-:W2:Y:S07]  /*7a10*/  LDSM.16.M88.4 R228, [R236+0x7900] ;  /* 0x00790000ece4783b */ /* 0x000eae0000000200 */
        /* <DEDUP_REMOVED lines=13> */
[----:B------:R-:W3:Y:S07]  /*7af0*/  LDSM.16.M88.4 R220, [R245+0xe100] ;  /* 0x00e10000f5dc783b */ /* 0x000eee0000000200 */
[-C--:B--2---:R-:W-:Y:S08]  /*7b00*/  HMMA.16816.F32.BF16 R52, R208, R228.reuse, R52 ;  /* 0x000000e4d034723c */ /* 0x084ff00000041834 */
[C---:B------:R-:W-:Y:S08]  /*7b10*/  HMMA.16816.F32.BF16 R56, R224.reuse, R228, R56 ;  /* 0x000000e4e038723c */ /* 0x040ff00000041838 */
[-C--:B------:R-:W-:Y:S01]  /*7b20*/  HMMA.16816.F32.BF16 R60, R224, R230.reuse, R60 ;  /* 0x000000e6e03c723c */ /* 0x080fe2000004183c */
[----:B------:R-:W-:Y:S07]  /*7b30*/  LDSM.16.M88.4 R224, [R250] ;  /* 0x00000000fae0783b */ /* 0x000fee0000000200 */
[----:B------:R-:W-:Y:S01]  /*7b40*/  HMMA.16816.F32.BF16 R64, R208, R230, R64 ;  /* 0x000000e6d040723c */ /* 0x000fe20000041840 */
[----:B------:R-:W2:Y:S07]  /*7b50*/  LDSM.16.M88.4 R208, [R251] ;  /* 0x00000000fbd0783b */ /* 0x000eae0000000200 */
[-C--:B-1----:R-:W-:Y:S01]  /*7b60*/  HMMA.16816.F32.BF16 R4, R212, R216.reuse, R4 ;  /* 0x000000d8d404723c */ /* 0x082fe20000041804 */
[----:B------:R-:W1:Y:S07]  /*7b70*/  LDSM.16.M88.4 R228, [R249] ;  /* 0x00000000f9e4783b */ /* 0x000e6e0000000200 */
[C---:B---3--:R-:W-:Y:S08]  /*7b80*/  HMMA.16816.F32.BF16 R8, R220.reuse, R216, R8 ;  /* 0x000000d8dc08723c */ /* 0x048ff00000041808 */
[-C--:B------:R-:W-:Y:S08]  /*7b90*/  HMMA.16816.F32.BF16 R12, R220, R218.reuse, R12 ;  /* 0x000000dadc0c723c */ /* 0x080ff0000004180c */
[C---:B------:R-:W-:Y:S01]  /*7ba0*/  HMMA.16816.F32.BF16 R16, R212.reuse, R218, R16 ;  /* 0x000000dad410723c */ /* 0x040fe20000041810 */
[----:B------:R-:W-:Y:S07]  /*7bb0*/  LDSM.16.M88.4 R216, [R242+0x6100] ;  /* 0x00610000f2d8783b */ /* 0x000fee0000000200 */
        /* <DEDUP_REMOVED lines=35> */
[----:B------:R-:W-:Y:S07]  /*7df0*/  LDSM.16.M88.4 R224, [R241+0x3000] ;  /* 0x00300000f1e0783b */ /* 0x000fee0000000200 */
[----:B------:R-:W-:Y:S01]  /*7e00*/  HMMA.16816.F32.BF16 R64, R208, R230, R64 ;  /* 0x000000e6d040723c */ /* 0x000fe20000041840 */
[----:B------:R-:W2:Y:S07]  /*7e10*/  LDSM.16.M88.4 R208, [R241+0x2800] ;  /* 0x00280000f1d0783b */ /* 0x000eae0000000200 */
[-C--:B-1----:R-:W-:Y:S01]  /*7e20*/  HMMA.16816.F32.BF16 R4, R212, R216.reuse, R4 ;  /* 0x000000d8d404723c */ /* 0x082fe20000041804 */
[----:B------:R-:W1:Y:S01]  /*7e30*/  LDSM.16.M88.4 R228, [R241+0x3800] ;  /* 0x00380000f1e4783b */ /* 0x000e620000000200 */
[----:B------:R-:W-:Y:S06]  /*7e40*/  DEPBAR.LE SB0, 0x0 ;  /* 0x000080000000791a */ /* 0x000fec0000000000 */
[C---:B---3--:R-:W-:Y:S01]  /*7e50*/  HMMA.16816.F32.BF16 R8, R220.reuse, R216, R8 ;  /* 0x000000d8dc08723c */ /* 0x048fe20000041808 */
[----:B------:R-:W-:Y:S07]  /*7e60*/  BAR.SYNC.DEFER_BLOCKING 0x0 ;  /* 0x0000000000007b1d */ /* 0x000fee0000010000 */
[-C--:B------:R-:W-:Y:S08]  /*7e70*/  HMMA.16816.F32.BF16 R12, R220, R218.reuse, R12 ;  /* 0x000000dadc0c723c */ /* 0x080ff0000004180c */
[C---:B------:R-:W-:Y:S08]  /*7e80*/  HMMA.16816.F32.BF16 R16, R212.reuse, R218, R16 ;  /* 0x000000dad410723c */ /* 0x040ff00000041810 */
        /* <DEDUP_REMOVED lines=14> */
[----:B------:R-:W-:Y:S01]  /*7f70*/  ULEA UR6, UR10, UR11, 0x6 ;  /* 0x0000000b0a067291 */ /* 0x000fe2000f8e303f */
[----:B-----5:R-:W-:Y:S01]  /*7f80*/  IMAD.MOV.U32 R0, RZ, RZ, R182 ;  /* 0x000000ffff007224 */ /* 0x020fe200078e00b6 */
[----:B------:R-:W-:Y:S01]  /*7f90*/  SEL R232, RZ, 0x10, P5 ;  /* 0x00000010ffe87807 */ /* 0x000fe20002800000 */
[----:B------:R-:W3:Y:S01]  /*7fa0*/  LDL R234, [R1+0x24] ;  /* 0x0000240001ea7983 */ /* 0x000ee20000100800 */
[----:B------:R-:W-:Y:S02]  /*7fb0*/  IMAD.MOV.U32 R184, RZ, RZ, RZ ;  /* 0x000000ffffb87224 */ /* 0x000fe400078e00ff */
[----:B------:R-:W-:Y:S01]  /*7fc0*/  IMAD.U32 R2, RZ, RZ, UR6 ;  /* 0x00000006ff027e24 */ /* 0x000fe2000f8e00ff */
[----:B------:R-:W4:Y:S01]  /*7fd0*/  LDL R235, [R1+0x2c] ;  /* 0x00002c0001eb7983 */ /* 0x000f220000100800 */
[----:B------:R-:W-:Y:S03]  /*7fe0*/  IMAD.MOV.U32 R217, RZ, RZ, R0 ;  /* 0x000000ffffd97224 */ /* 0x000fe600078e0000 */
[----:B------:R-:W3:Y:S04]  /*7ff0*/  LDL R233, [R1+0x28] ;  /* 0x0000280001e97983 */ /* 0x000ee80000100800 */
        /* <DEDUP_REMOVED lines=12> */
[----:B------:R-:W-:Y:S01]  /*80c0*/  STL [R1+0x30], R185 ;  /* 0x000030b901007387 */ /* 0x000fe20000100800 */
[----:B------:R-:W-:Y:S03]  /*80d0*/  SHF.R.S32.HI R0, RZ, 0x1f, R185 ;  /* 0x0000001fff007819 */ /* 0x000fe600000114b9 */
[----:B------:R-:W2:Y:S02]  /*80e0*/  @!P3 LDG.E R184, [R182.64] ;  /* 0x0000000eb6b8b981 */ /* 0x000ea4000c1e1900 */
[----:B------:R-:W-:Y:S04]  /*80f0*/  IMAD R0, R0, c[0x0][0x1e0], RZ ;  /* 0x0000780000007a24 */ /* 0x000fe800078e02ff */
        /* <DEDUP_REMOVED lines=12> */
[----:B------:R-:W1:Y:S04]  /*81c0*/  SHFL.IDX PT, R3, R2, RZ, 0x181f ;  /* 0x00181fff02037589 */ /* 0x000e6800000e0000 */
[----:B------:R-:W4:Y:S04]  /*81d0*/  SHFL.IDX PT, R184, R0, RZ, 0x181f ;  /* 0x00181fff00b87589 */ /* 0x000f2800000e0000 */
[----:B------:R-:W2:Y:S04]  /*81e0*/  SHFL.IDX PT, R185, R2, 0x2, 0x181f ;  /* 0x00581f0002b97f89 */ /* 0x000ea800000e0000 */
[----:B------:R3:W-:Y:S04]  /*81f0*/  SHFL.IDX PT, R189, R2, 0x3, 0x181f ;  /* 0x00781f0002bd7f89 */ /* 0x0007e800000e0000 */
[----:B------:R-:W-:Y:S04]  /*8200*/  SHFL.IDX PT, R186, R0, 0x1, 0x181f ;  /* 0x00381f0000ba7f89 */ /* 0x000fe800000e0000 */
[----:B------:R-:W3:Y:S04]  /*8210*/  SHFL.IDX PT, R212, R0, 0x2, 0x181f ;  /* 0x00581f0000d47f89 */ /* 0x000ee800000e0000 */
[----:B------:R-:W3:Y:S01]  /*8220*/  SHFL.IDX PT, R0, R0, 0x3, 0x181f ;  /* 0x00781f0000007f89 */ /* 0x000ee200000e0000 */
[-C--:B-1----:R-:W-:Y:S05]  /*8230*/  IADD3 R182, P1, R3, R217.reuse, RZ ;  /* 0x000000d903b67210 */ /* 0x082fea0007f3e0ff */
[C---:B----4-:R-:W-:Y:S01]  /*8240*/  IMAD.X R183, R184.reuse, 0x1, R235, P1 ;  /* 0x00000001b8b77824 */ /* 0x050fe200008e06eb */
[-C--:B--2---:R-:W-:Y:S04]  /*8250*/  IADD3 R190, P1, R185, R217.reuse, RZ ;  /* 0x000000d9b9be7210 */ /* 0x084fe80007f3e0ff */
[----:B---3--:R1:W-:Y:S01]  /*8260*/  LDGSTS.E.BYPASS.LTC128B.128 [R213+0x4100], [R182.64], !P6 ;  /* 0x04100000b6d57fae */ /* 0x0083e2000f101d4e */
[-C--:B------:R-:W-:Y:S05]  /*8270*/  IADD3 R2, P0, R3, R234.reuse, RZ ;  /* 0x000000ea03027210 */ /* 0x080fea0007f1e0ff */
[----:B------:R-:W-:Y:S01]  /*8280*/  IMAD.X R3, R184, 0x1, R233, P0 ;  /* 0x00000001b8037824 */ /* 0x000fe200000e06e9 */
[CC--:B------:R-:W-:Y:S02]  /*8290*/  IADD3 R210, P0, R208.reuse, R217.reuse, RZ ;  /* 0x000000d9d0d27210 */ /* 0x0c0fe40007f1e0ff */
[-C--:B------:R-:W-:Y:S01]  /*82a0*/  IADD3 R208, P2, R208, R234.reuse, RZ ;  /* 0x000000ead0d07210 */ /* 0x080fe20007f5e0ff */
[--C-:B------:R-:W-:Y:S01]  /*82b0*/  IMAD.X R191, R212, 0x1, R235.reuse, P1 ;  /* 0x00000001d4bf7824 */ /* 0x100fe200008e06eb */
[----:B------:R2:W-:Y:S01]  /*82c0*/  LDGSTS.E.BYPASS.LTC128B.128 [R213+0x6100], [R2.64], !P5 ;  /* 0x0610000002d57fae */ /* 0x0005e2000e901d4e */
[C---:B------:R-:W-:Y:S01]  /*82d0*/  IMAD.X R211, R186.reuse, 0x1, R235, P0 ;  /* 0x00000001bad37824 */ /* 0x040fe200000e06eb */
[----:B------:R-:W-:Y:S01]  /*82e0*/  IADD3 R184, P0, R185, R234, RZ ;  /* 0x000000eab9b87210 */ /* 0x000fe20007f1e0ff */
[--C-:B------:R-:W-:Y:S03]  /*82f0*/  IMAD.X R209, R186, 0x1, R233.reuse, P2 ;  /* 0x00000001bad17824 */ /* 0x100fe600010e06e9 */
[----:B------:R3:W-:Y:S01]  /*8300*/  LDGSTS.E.BYPASS.LTC128B.128 [R213+0x4900], [R210.64], !P6 ;  /* 0x04900000d2d57fae */ /* 0x0007e2000f101d4e */
[----:B------:R-:W-:Y:S03]  /*8310*/  IMAD.X R185, R212, 0x1, R233, P0 ;  /* 0x00000001d4b97824 */ /* 0x000fe600000e06e9 */
[----:B------:R3:W-:Y:S04]  /*8320*/  LDGSTS.E.BYPASS.LTC128B.128 [R213+0x6900], [R208.64], !P5 ;  /* 0x06900000d0d57fae */ /* 0x0007e8000e901d4e */
[----:B------:R3:W-:Y:S01]  /*8330*/  LDGSTS.E.BYPASS.LTC128B.128 [R213+0x5100], [R190.64], !P6 ;  /* 0x05100000bed57fae */ /* 0x0007e2000f101d4e */
[----:B-1----:R-:W-:Y:S03]  /*8340*/  IADD3 R182, -R232, 0x10, RZ ;  /* 0x00000010e8b67810 */ /* 0x002fe60007ffe1ff */
[----:B------:R3:W-:Y:S01]  /*8350*/  LDGSTS.E.BYPASS.LTC128B.128 [R213+0x7100], [R184.64], !P5 ;  /* 0x07100000b8d57fae */ /* 0x0007e2000e901d4e */
[----:B--2---:R-:W-:Y:S02]  /*8360*/  LOP3.LUT R2, R182, 0xf, RZ, 0xc0, !PT ;  /* 0x0000000fb6027812 */ /* 0x004fe400078ec0ff */
[----:B------:R-:W-:Y:S02]  /*8370*/  IADD3 R182, P2, R189, R217, RZ ;  /* 0x000000d9bdb67210 */ /* 0x000fe40007f5e0ff */
[----:B------:R-:W-:Y:S03]  /*8380*/  IADD3 R2, P1, P0, R2, R189, R234 ;  /* 0x000000bd02027210 */ /* 0x000fe6000783e0ea */
[----:B------:R-:W-:Y:S01]  /*8390*/  IMAD.X R183, R0, 0x1, R235, P2 ;  /* 0x0000000100b77824 */ /* 0x000fe200010e06eb */
[----:B------:R-:W-:Y:S02]  /*83a0*/  ISETP.NE.U32.AND P2, PT, R232, RZ, PT ;  /* 0x000000ffe800720c */ /* 0x000fe40003f45070 */
[----:B------:R-:W-:Y:S02]  /*83b0*/  IADD3.X R3, RZ, R0, R233, P1, P0 ;  /* 0x00000000ff037210 */ /* 0x000fe40000fe04e9 */
[----:B------:R3:W-:Y:S09]  /*83c0*/  LDGSTS.E.BYPASS.LTC128B.128 [R213+0x5900], [R182.64], !P6 ;  /* 0x05900000b6d57fae */ /* 0x0007f2000f101d4e */
[----:B------:R3:W-:Y:S02]  /*83d0*/  LDGSTS.E.BYPASS.LTC128B.128.ZFILL [R213+0x7900], [R2.64], P2 ;  /* 0x0790000002d57fae */ /* 0x0007e40009141d4e */
.L_x_1794:
[----:B---3--:R-:W2:Y:S01]  /*83e0*/  LDL R2, [R1+0x44] ;  /* 0x0000440001027983 */ /* 0x008ea20000100800 */
[----:B------:R-:W-:Y:S01]  /*83f0*/  PLOP3.LUT P0, PT, PT, PT, UP1, 0x80, 0x0 ;  /* 0x000000000000781c */ /* 0x000fe20003f0f018 */
[----:B------:R-:W-:Y:S02]  /*8400*/  UIMAD UR6, UR10, UR4, 0x1 ;  /* 0x000000010a0674a4 */ /* 0x000fe4000f8e0204 */
[----:B-----5:R-:W3:Y:S01]  /*8410*/  LDL R182, [R1+0x4c] ;  /* 0x00004c0001b67983 */ /* 0x020ee20000100800 */
[----:B------:R-:W-:Y:S02]  /*8420*/  UISETP.GT.AND UP0, UPT, UR10, UR5, UPT ;  /* 0x000000050a00728c */ /* 0x000fe4000bf04270 */
[----:B------:R-:W-:Y:S01]  /*8430*/  UIADD3 UR10, UR10, -0x1, URZ ;  /* 0xffffffff0a0a7890 */ /* 0x000fe2000fffe03f */
[----:B------:R-:W-:Y:S04]  /*8440*/  STL [R1+0x6c], R244 ;  /* 0x00006cf401007387 */ /* 0x000fe80000100800 */
[----:B------:R-:W-:Y:S04]  /*8450*/  STL [R1+0x68], R243 ;  /* 0x000068f301007387 */ /* 0x000fe80000100800 */
[----:B------:R-:W-:Y:S04]  /*8460*/  STL [R1+0x64], R242 ;  /* 0x000064f201007387 */ /* 0x000fe80000100800 */
[----:B------:R-:W-:Y:S04]  /*8470*/  STL [R1+0x60], R241 ;  /* 0x000060f101007387 */ /* 0x000fe80000100800 */
[----:B------:R-:W-:Y:S04]  /*8480*/  STL [R1+0x5c], R236 ;  /* 0x00005cec01007387 */ /* 0x000fe80000100800 */
[----:B------:R1:W2:Y:S04]  /*8490*/  LDL R0, [R1+0x48] ;  /* 0x0000480001007983 */ /* 0x0002a80000100800 */
[----:B------:R-:W0:Y:S01]  /*84a0*/  LDGDEPBAR ;  /* 0x00000000000079af */ /* 0x000e220000000000 */
[----:B--2---:R-:W-:Y:S07]  /*84b0*/  @P0 MOV R0, R2 ;  /* 0x0000000200000202 */ /* 0x004fee0000000f00 */
[----:B------:R-:W-:Y:S08]  /*84c0*/  SHFL.IDX PT, R184, R0, 0x2, 0x1c1f ;  /* 0x005c1f0000b87f89 */ /* 0x000ff000000e0000 */
[----:B------:R-:W-:Y:S08]  /*84d0*/  SHFL.IDX PT, R183, R0, 0x3, 0x1c1f ;  /* 0x007c1f0000b77f89 */ /* 0x000ff000000e0000 */
[----:B------:R-:W2:Y:S08]  /*84e0*/  SHFL.IDX PT, R3, R0, RZ, 0x1c1f ;  /* 0x001c1fff00037589 */ /* 0x000eb000000e0000 */
[----:B------:R4:W1:Y:S02]  /*84f0*/  SHFL.IDX PT, R2, R0, 0x1, 0x1c1f ;  /* 0x003c1f0000027f89 */ /* 0x00086400000e0000 */
[----:B----4-:R-:W-:Y:S05]  /*8500*/  IMAD.U32 R0, RZ, RZ, UR7 ;  /* 0x00000007ff007e24 */ /* 0x010fea000f8e00ff */
[----:B---3--:R-:W-:Y:S04]  /*8510*/  IADD3 R0, R0, UR6, -R182 ;  /* 0x0000000600007c10 */ /* 0x008fe8000fffe8b6 */
[----:B------:R-:W-:Y:S04]  /*8520*/  IADD3 R182, R0, -UR12, RZ ;  /* 0x8000000c00b67c10 */ /* 0x000fe8000fffe0ff */
[C---:B--2---:R-:W-:Y:S01]  /*8530*/  IADD3 R3, R182.reuse, R3, RZ ;  /* 0x00000003b6037210 */ /* 0x044fe20007ffe0ff */
[C---:B-1----:R-:W-:Y:S01]  /*8540*/  IMAD.IADD R2, R182.reuse, 0x1, R2 ;  /* 0x00000001b6027824 */ /* 0x042fe200078e0202 */
[C---:B------:R-:W-:Y:S01]  /*8550*/  IADD3 R0, R182.reuse, R184, RZ ;  /* 0x000000b8b6007210 */ /* 0x040fe20007ffe0ff */
[----:B------:R-:W-:Y:S01]  /*8560*/  IMAD.IADD R182, R182, 0x1, R183 ;  /* 0x00000001b6b67824 */ /* 0x000fe200078e02b7 */
[C---:B------:R-:W-:Y:S02]  /*8570*/  ISETP.GT.AND P1, PT, R3.reuse, RZ, PT ;  /* 0x000000ff0300720c */ /* 0x040fe40003f24270 */
[----:B------:R-:W-:Y:S02]  /*8580*/  ISETP.GT.AND P0, PT, R3, 0x1, PT ;  /* 0x000000010300780c */ /* 0x000fe40003f04270 */
[----:B------:R-:W-:Y:S02]  /*8590*/  FSEL R183, R4, -INF , P1 ;  /* 0xff80000004b77808 */ /* 0x000fe40000800000 */
[----:B------:R-:W-:Y:S02]  /*85a0*/  ISETP.GT.AND P1, PT, R2, 0x1, PT ;  /* 0x000000010200780c */ /* 0x000fe40003f24270 */
[----:B------:R-:W-:Y:S02]  /*85b0*/  FSEL R189, R5, -INF , P0 ;  /* 0xff80000005bd7808 */ /* 0x000fe40000000000 */
[----:B------:R-:W-:Y:S02]  /*85c0*/  ISETP.GT.AND P0, PT, R3, 0x8, PT ;  /* 0x000000080300780c */ /* 0x000fe40003f04270 */
[----:B------:R-:W-:Y:S02]  /*85d0*/  FSEL R208, R7, -INF , P1 ;  /* 0xff80000007d07808 */ /* 0x000fe40000800000 */
[----:B------:R-:W-:Y:S02]  /*85e0*/  FSEL R7, R16, -INF , P0 ;  /* 0xff80000010077808 */ /* 0x000fe40000000000 */
[C---:B------:R-:W-:Y:S02]  /*85f0*/  ISETP.GT.AND P0, PT, R2.reuse, 0x9, PT ;  /* 0x000000090200780c */ /* 0x040fe40003f04270 */
[----:B------:R-:W-:Y:S02]  /*8600*/  ISETP.GT.AND P1, PT, R3, 0x9, PT ;  /* 0x000000090300780c */ /* 0x000fe40003f24270 */
[----:B------:R-:W-:Y:S02]  /*8610*/  FSEL R19, R19, -INF , P0 ;  /* 0xff80000013137808 */ /* 0x000fe40000000000 */
        /* <DEDUP_REMOVED lines=8> */
[C---:B------:R-:W-:Y:S02]  /*86a0*/  ISETP.GT.AND P2, PT, R2.reuse, 0x8, PT ;  /* 0x000000080200780c */ /* 0x040fe40003f44270 */
[----:B------:R-:W-:Y:S02]  /*86b0*/  ISETP.GT.AND P1, PT, R2, 0x11, PT ;  /* 0x000000110200780c */ /* 0x000fe40003f24270 */
[----:B------:R-:W-:Y:S02]  /*86c0*/  FSEL R32, R32, -INF , P0 ;  /* 0xff80000020207808 */ /* 0x000fe40000000000 */
[----:B------:R-:W-:Y:S02]  /*86d0*/  ISETP.GT.AND P0, PT, R2, 0x19, PT ;  /* 0x000000190200780c */ /* 0x000fe40003f04270 */
[----:B------:R-:W-:Y:S02]  /*86e0*/  FMNMX.FTZ R4, R183, R180, !PT ;  /* 0x000000b4b7047209 */ /* 0x000fe40007810000 */
[----:B------:R-:W-:Y:S02]  /*86f0*/  FSEL R18, R18, -INF , P2 ;  /* 0xff80000012127808 */ /* 0x000fe40001000000 */
[----:B------:R-:W-:Y:S02]  /*8700*/  FSEL R23, R23, -INF , P1 ;  /* 0xff80000017177808 */ /* 0x000fe40000800000 */
[----:B------:R-:W-:Y:S02]  /*8710*/  FSEL R35, R35, -INF , P0 ;  /* 0xff80000023237808 */ /* 0x000fe40000000000 */
[----:B------:R-:W-:Y:S02]  /*8720*/  ISETP.GT.AND P2, PT, R2, 0x10, PT ;  /* 0x000000100200780c */ /* 0x000fe40003f44270 */
[----:B------:R-:W-:Y:S02]  /*8730*/  ISETP.GT.AND P0, PT, R3, 0x21, PT ;  /* 0x000000210300780c */ /* 0x000fe40003f04270 */
[----:B------:R-:W-:Y:S02]  /*8740*/  FMNMX.FTZ R4, R189, R4, !PT ;  /* 0x00000004bd047209 */ /* 0x000fe40007810000 */
[----:B------:R-:W-:Y:S02]  /*8750*/  ISETP.GT.AND P1, PT, R3, 0x19, PT ;  /* 0x000000190300780c */ /* 0x000fe40003f24270 */
[----:B------:R-:W-:Y:S02]  /*8760*/  FSEL R22, R22, -INF , P2 ;  /* 0xff80000016167808 */ /* 0x000fe40001000000 */
[----:B------:R-:W-:Y:S02]  /*8770*/  FSEL R37, R37, -INF , P0 ;  /* 0xff80000025257808 */ /* 0x000fe40000000000 */
[----:B------:R-:W-:Y:S02]  /*8780*/  ISETP.GT.AND P2, PT, R2, 0x18, PT ;  /* 0x000000180200780c */ /* 0x000fe40003f44270 */
[----:B------:R-:W-:Y:S02]  /*8790*/  FSEL R33, R33, -INF , P1 ;  /* 0xff80000021217808 */ /* 0x000fe40000800000 */
[C---:B------:R-:W-:Y:S02]  /*87a0*/  ISETP.GT.AND P1, PT, R3.reuse, 0x20, PT ;  /* 0x000000200300780c */ /* 0x040fe40003f24270 */
[----:B------:R-:W-:Y:S02]  /*87b0*/  ISETP.GT.AND P0, PT, R3, 0x28, PT ;  /* 0x000000280300780c */ /* 0x000fe40003f04270 */
[----:B------:R-:W-:Y:S02]  /*87c0*/  FMNMX.FTZ R4, R7, R4, !PT ;  /* 0x0000000407047209 */ /* 0x000fe40007810000 */
        /* <DEDUP_REMOVED lines=8> */
[----:B------:R-:W-:Y:S02]  /*8850*/  FSEL R39, R39, -INF , P1 ;  /* 0xff80000027277808 */ /* 0x000fe40000800000 */
[----:B------:R-:W-:Y:S02]  /*8860*/  FSEL R51, R51, -INF , P0 ;  /* 0xff80000033337808 */ /* 0x000fe40000000000 */
[----:B------:R-:W-:Y:S02]  /*8870*/  FMNMX.FTZ R4, R20, R4, !PT ;  /* 0x0000000414047209 */ /* 0x000fe40007810000 */
[----:B------:R-:W-:Y:S02]  /*8880*/  ISETP.GT.AND P1, PT, R2, 0x28, PT ;  /* 0x000000280200780c */ /* 0x000fe40003f24270 */
[C---:B------:R-:W-:Y:S02]  /*8890*/  ISETP.GT.AND P2, PT, R3.reuse, 0x29, PT ;  /* 0x000000290300780c */ /* 0x040fe40003f44270 */
[----:B------:R-:W-:Y:S02]  /*88a0*/  ISETP.GT.AND P0, PT, R3, 0x30, PT ;  /* 0x000000300300780c */ /* 0x000fe40003f04270 */
[----:B------:R-:W-:Y:S02]  /*88b0*/  FSEL R50, R50, -INF , P1 ;  /* 0xff80000032327808 */ /* 0x000fe40000800000 */
[----:B------:R-:W-:Y:S02]  /*88c0*/  FMNMX.FTZ R4, R21, R4, !PT ;  /* 0x0000000415047209 */ /* 0x000fe40007810000 */
[----:B------:R-:W-:Y:S02]  /*88d0*/  FSEL R49, R49, -INF , P2 ;  /* 0xff80000031317808 */ /* 0x000fe40001000000 */
[----:B------:R-:W-:Y:S02]  /*88e0*/  ISETP.GT.AND P2, PT, R3, 0x31, PT ;  /* 0x000000310300780c */ /* 0x000fe40003f44270 */
[----:B------:R-:W-:Y:S02]  /*88f0*/  ISETP.GT.AND P1, PT, R2, 0x30, PT ;  /* 0x000000300200780c */ /* 0x000fe40003f24270 */
[----:B------:R-:W-:Y:S02]  /*8900*/  FSEL R52, R52, -INF , P0 ;  /* 0xff80000034347808 */ /* 0x000fe40000000000 */
[----:B------:R-:W-:Y:S02]  /*8910*/  ISETP.GT.AND P0, PT, R2, 0x31, PT ;  /* 0x000000310200780c */ /* 0x000fe40003f04270 */
[----:B------:R-:W-:Y:S02]  /*8920*/  FSEL R53, R53, -INF , P2 ;  /* 0xff80000035357808 */ /* 0x000fe40001000000 */
[----:B------:R-:W-:Y:S02]  /*8930*/  FSEL R54, R54, -INF , P1 ;  /* 0xff80000036367808 */ /* 0x000fe40000800000 */
[----:B------:R-:W-:Y:S02]  /*8940*/  FSEL R55, R55, -INF , P0 ;  /* 0xff80000037377808 */ /* 0x000fe40000000000 */
[----:B------:R-:W-:Y:S02]  /*8950*/  FMNMX.FTZ R4, R32, R4, !PT ;  /* 0x0000000420047209 */ /* 0x000fe40007810000 */
[C---:B------:R-:W-:Y:S02]  /*8960*/  ISETP.GT.AND P0, PT, R0.reuse, RZ, PT ;  /* 0x000000ff0000720c */ /* 0x040fe40003f04270 */
[----:B------:R-:W-:Y:S02]  /*8970*/  ISETP.GT.AND P2, PT, R0, 0x1, PT ;  /* 0x000000010000780c */ /* 0x000fe40003f44270 */
[----:B------:R-:W-:Y:S02]  /*8980*/  ISETP.GT.AND P1, PT, R182, RZ, PT ;  /* 0x000000ffb600720c */ /* 0x000fe40003f24270 */
[----:B------:R-:W-:Y:S02]  /*8990*/  FSEL R16, R8, -INF , P0 ;  /* 0xff80000008107808 */ /* 0x000fe40000000000 */
[----:B------:R-:W-:Y:S02]  /*89a0*/  FSEL R17, R9, -INF , P2 ;  /* 0xff80000009117808 */ /* 0x000fe40001000000 */
[----:B------:R-:W-:Y:S02]  /*89b0*/  FSEL R10, R10, -INF , P1 ;  /* 0xff8000000a0a7808 */ /* 0x000fe40000800000 */
[----:B------:R-:W-:Y:S02]  /*89c0*/  ISETP.GT.AND P0, PT, R182, 0x1, PT ;  /* 0x00000001b600780c */ /* 0x000fe40003f04270 */
[C---:B------:R-:W-:Y:S02]  /*89d0*/  ISETP.GT.AND P2, PT, R3.reuse, 0x38, PT ;  /* 0x000000380300780c */ /* 0x040fe40003f44270 */
        /* <DEDUP_REMOVED lines=22> */
[----:B------:R-:W-:Y:S01]  /*8b40*/  ISETP.GT.AND P0, PT, R0, 0x8, PT ;  /* 0x000000080000780c */ /* 0x000fe20003f04270 */
[----:B------:R-:W1:Y:S01]  /*8b50*/  SHFL.BFLY PT, R4, R186, 0x2, 0x1f ;  /* 0x0c401f00ba047f89 */ /* 0x000e6200000e0000 */
[----:B------:R-:W-:Y:S02]  /*8b60*/  FMNMX.FTZ R2, R23, R2, !PT ;  /* 0x0000000217027209 */ /* 0x000fe40007810000 */
[----:B------:R-:W-:Y:S02]  /*8b70*/  FSEL R67, R67, -INF , P2 ;  /* 0xff80000043437808 */ /* 0x000fe40001000000 */
[----:B------:R-:W-:Y:S02]  /*8b80*/  FMNMX.FTZ R2, R34, R2, !PT ;  /* 0x0000000222027209 */ /* 0x000fe40007810000 */
[----:B------:R-:W-:Y:S02]  /*8b90*/  ISETP.GT.AND P2, PT, R0, 0x9, PT ;  /* 0x000000090000780c */ /* 0x000fe40003f44270 */
[----:B------:R-:W-:Y:S02]  /*8ba0*/  FSEL R12, R12, -INF , P0 ;  /* 0xff8000000c0c7808 */ /* 0x000fe40000000000 */
[----:B------:R-:W-:Y:S02]  /*8bb0*/  ISETP.GT.AND P0, PT, R182, 0x9, PT ;  /* 0x00000009b600780c */ /* 0x000fe40003f04270 */
[----:B------:R-:W-:Y:S02]  /*8bc0*/  FMNMX.FTZ R2, R35, R2, !PT ;  /* 0x0000000223027209 */ /* 0x000fe40007810000 */
[----:B------:R-:W-:Y:S02]  /*8bd0*/  FMNMX.FTZ R3, R17, R3, !PT ;  /* 0x0000000311037209 */ /* 0x000fe40007810000 */
[----:B------:R-:W-:Y:S02]  /*8be0*/  FMNMX.FTZ R2, R38, R2, !PT ;  /* 0x0000000226027209 */ /* 0x000fe40007810000 */
[----:B------:R-:W-:Y:S02]  /*8bf0*/  FSEL R13, R13, -INF , P2 ;  /* 0xff8000000d0d7808 */ /* 0x000fe40001000000 */
[----:B------:R-:W-:Y:S02]  /*8c00*/  FSEL R15, R15, -INF , P0 ;  /* 0xff8000000f0f7808 */ /* 0x000fe40000000000 */
[----:B------:R-:W-:Y:S02]  /*8c10*/  ISETP.GT.AND P0, PT, R0, 0x10, PT ;  /* 0x000000100000780c */ /* 0x000fe40003f04270 */
        /* <DEDUP_REMOVED lines=8> */
[----:B------:R-:W-:Y:S02]  /*8ca0*/  FMNMX.FTZ R3, R24, R3, !PT ;  /* 0x0000000318037209 */ /* 0x000fe40007810000 */
        /* <DEDUP_REMOVED lines=9> */
[----:B------:R-:W-:Y:S02]  /*8d40*/  ISETP.GT.AND P2, PT, R0, 0x19, PT ;  /* 0x000000190000780c */ /* 0x000fe40003f44270 */
[----:B------:R-:W-:Y:S02]  /*8d50*/  FSEL R222, R26, -INF , P1 ;  /* 0xff8000001ade7808 */ /* 0x000fe40000800000 */
[----:B------:R-:W-:Y:S02]  /*8d60*/  FSEL R223, R31, -INF , P0 ;  /* 0xff8000001fdf7808 */ /* 0x000fe40000000000 */
[----:B------:R-:W-:Y:S02]  /*8d70*/  FMNMX.FTZ R2, R54, R2, !PT ;  /* 0x0000000236027209 */ /* 0x000fe40007810000 */
[----:B------:R-:W-:Y:S02]  /*8d80*/  ISETP.GT.AND P1, PT, R182, 0x18, PT ;  /* 0x00000018b600780c */ /* 0x000fe40003f24270 */
[----:B------:R-:W-:Y:S02]  /*8d90*/  FSEL R29, R29, -INF , P2 ;  /* 0xff8000001d1d7808 */ /* 0x000fe40001000000 */
[----:B------:R-:W-:Y:S02]  /*8da0*/  ISETP.GT.AND P0, PT, R0, 0x20, PT ;  /* 0x000000200000780c */ /* 0x000fe40003f04270 */
[----:B-1----:R-:W-:Y:S02]  /*8db0*/  FMNMX.FTZ R186, R4, R186, !PT ;  /* 0x000000ba04ba7209 */ /* 0x002fe40007810000 */
[----:B------:R-:W-:Y:S02]  /*8dc0*/  FMNMX.FTZ R4, R10, R188, !PT ;  /* 0x000000bc0a047209 */ /* 0x000fe40007810000 */
[----:B------:R-:W-:Y:S01]  /*8dd0*/  FMNMX.FTZ R3, R28, R3, !PT ;  /* 0x000000031c037209 */ /* 0x000fe20007810000 */
[----:B------:R-:W-:Y:S01]  /*8de0*/  SHFL.BFLY PT, R6, R186, 0x1, 0x1f ;  /* 0x0c201f00ba067f89 */ /* 0x000fe200000e0000 */
[----:B------:R-:W-:Y:S02]  /*8df0*/  FSEL R224, R30, -INF , P1 ;  /* 0xff8000001ee07808 */ /* 0x000fe40000800000 */
[----:B------:R-:W-:Y:S02]  /*8e00*/  ISETP.GT.AND P1, PT, R182, 0x20, PT ;  /* 0x00000020b600780c */ /* 0x000fe40003f24270 */
[----:B------:R-:W-:Y:S02]  /*8e10*/  FSEL R40, R40, -INF , P0 ;  /* 0xff80000028287808 */ /* 0x000fe40000000000 */
[----:B------:R-:W-:Y:S02]  /*8e20*/  FMNMX.FTZ R2, R55, R2, !PT ;  /* 0x0000000237027209 */ /* 0x000fe40007810000 */
[----:B------:R-:W-:Y:S02]  /*8e30*/  ISETP.GT.AND P2, PT, R0, 0x21, PT ;  /* 0x000000210000780c */ /* 0x000fe40003f44270 */
[----:B------:R-:W-:Y:S02]  /*8e40*/  FMNMX.FTZ R4, R11, R4, !PT ;  /* 0x000000040b047209 */ /* 0x000fe40007810000 */
[----:B------:R-:W-:Y:S02]  /*8e50*/  FMNMX.FTZ R3, R29, R3, !PT ;  /* 0x000000031d037209 */ /* 0x000fe40007810000 */
        /* <DEDUP_REMOVED lines=12> */
[----:B------:R-:W1:Y:S01]  /*8f20*/  SHFL.BFLY PT, R4, R185, 0x2, 0x1f ;  /* 0x0c401f00b9047f89 */ /* 0x000e6200000e0000 */
[----:B------:R-:W-:Y:S02]  /*8f30*/  ISETP.GT.AND P0, PT, R0, 0x29, PT ;  /* 0x000000290000780c */ /* 0x000fe40003f04270 */
[----:B------:R-:W-:Y:S02]  /*8f40*/  FSEL R56, R56, -INF , P2 ;  /* 0xff80000038387808 */ /* 0x000fe40001000000 */
[C---:B------:R-:W-:Y:S02]  /*8f50*/  ISETP.GT.AND P1, PT, R0.reuse, 0x31, PT ;  /* 0x000000310000780c */ /* 0x040fe40003f24270 */
[----:B------:R-:W-:Y:S02]  /*8f60*/  FSEL R45, R45, -INF , P0 ;  /* 0xff8000002d2d7808 */ /* 0x000fe40000000000 */
[C---:B------:R-:W-:Y:S02]  /*8f70*/  ISETP.GT.AND P0, PT, R0.reuse, 0x38, PT ;  /* 0x000000380000780c */ /* 0x040fe40003f04270 */
        /* <DEDUP_REMOVED lines=13> */
[----:B-1----:R-:W-:Y:S01]  /*9050*/  FMNMX.FTZ R185, R185, R4, !PT ;  /* 0x00000004b9b97209 */ /* 0x002fe20007810000 */
[----:B------:R-:W1:Y:S01]  /*9060*/  SHFL.BFLY PT, R3, R184, 0x2, 0x1f ;  /* 0x0c401f00b8037f89 */ /* 0x000e6200000e0000 */
[----:B------:R-:W-:Y:S02]  /*9070*/  FMNMX.FTZ R186, R186, R6, !PT ;  /* 0x00000006baba7209 */ /* 0x000fe40007810000 */
[----:B------:R-:W-:Y:S02]  /*9080*/  FMNMX.FTZ R2, R224, R2, !PT ;  /* 0x00000002e0027209 */ /* 0x000fe40007810000 */
[C---:B------:R-:W-:Y:S01]  /*9090*/  FSETP.NEU.FTZ.AND P2, PT, R186.reuse, -INF , PT ;  /* 0xff800000ba00780b */ /* 0x040fe20003f5d000 */
[----:B------:R-:W-:Y:S01]  /*90a0*/  FMUL.FTZ R8, R186, c[0x0][0x2d0] ;  /* 0x0000b400ba087a20 */ /* 0x000fe20000410000 */
[----:B------:R-:W-:Y:S01]  /*90b0*/  FMNMX.FTZ R2, R223, R2, !PT ;  /* 0x00000002df027209 */ /* 0x000fe20007810000 */
[----:B------:R-:W2:Y:S01]  /*90c0*/  SHFL.BFLY PT, R4, R185, 0x1, 0x1f ;  /* 0x0c201f00b9047f89 */ /* 0x000ea200000e0000 */
[----:B------:R-:W-:Y:S02]  /*90d0*/  ISETP.GT.AND P1, PT, R182, 0x28, PT ;  /* 0x00000028b600780c */ /* 0x000fe40003f24270 */
[----:B------:R-:W-:Y:S02]  /*90e0*/  FSEL R8, R8, RZ, P2 ;  /* 0x000000ff08087208 */ /* 0x000fe40001000000 */
[----:B------:R-:W-:Y:S02]  /*90f0*/  FMNMX.FTZ R0, R221, R2, !PT ;  /* 0x00000002dd007209 */ /* 0x000fe40007810000 */
[----:B------:R-:W-:Y:S01]  /*9100*/  FSEL R219, R46, -INF , P1 ;  /* 0xff8000002edb7808 */ /* 0x000fe20000800000 */
[--C-:B------:R-:W-:Y:S01]  /*9110*/  FFMA.FTZ R9, R183, c[0x0][0x2d0], -R8.reuse ;  /* 0x0000b400b7097a23 */ /* 0x100fe20000010808 */
[----:B------:R-:W-:Y:S01]  /*9120*/  FMNMX.FTZ R0, R220, R0, !PT ;  /* 0x00000000dc007209 */ /* 0x000fe20007810000 */
[--C-:B------:R-:W-:Y:S01]  /*9130*/  FFMA.FTZ R30, R20, c[0x0][0x2d0], -R8.reuse ;  /* 0x0000b400141e7a23 */ /* 0x100fe20000010808 */
[C---:B------:R-:W-:Y:S01]  /*9140*/  ISETP.GT.AND P1, PT, R182.reuse, 0x30, PT ;  /* 0x00000030b600780c */ /* 0x040fe20003f24270 */
[--C-:B------:R-:W-:Y:S01]  /*9150*/  FFMA.FTZ R235, R21, c[0x0][0x2d0], -R8.reuse ;  /* 0x0000b40015eb7a23 */ /* 0x100fe20000010808 */
[----:B------:R-:W-:Y:S01]  /*9160*/  FMNMX.FTZ R2, R219, R0, !PT ;  /* 0x00000000db027209 */ /* 0x000fe20007810000 */
[--C-:B------:R-:W-:Y:S01]  /*9170*/  FFMA.FTZ R0, R189, c[0x0][0x2d0], -R8.reuse ;  /* 0x0000b400bd007a23 */ /* 0x100fe20000010808 */
[----:B------:R-:W-:Y:S01]  /*9180*/  ISETP.GT.AND P0, PT, R182, 0x29, PT ;  /* 0x00000029b600780c */ /* 0x000fe20003f04270 */
[----:B------:R-:W-:Y:S01]  /*9190*/  MUFU.EX2 R9, R9 ;  /* 0x0000000900097308 */ /* 0x000fe20000000800 */
[----:B-1----:R-:W-:Y:S01]  /*91a0*/  FMNMX.FTZ R184, R184, R3, !PT ;  /* 0x00000003b8b87209 */ /* 0x002fe20007810000 */
[--C-:B------:R-:W-:Y:S01]  /*91b0*/  FFMA.FTZ R3, R191, c[0x0][0x2d0], -R8.reuse ;  /* 0x0000b400bf037a23 */ /* 0x100fe20000010808 */
[----:B------:R-:W-:Y:S01]  /*91c0*/  FSEL R216, R58, -INF , P1 ;  /* 0xff8000003ad87808 */ /* 0x000fe20000800000 */
[--C-:B------:R-:W-:Y:S01]  /*91d0*/  FFMA.FTZ R58, R37, c[0x0][0x2d0], -R8.reuse ;  /* 0x0000b400253a7a23 */ /* 0x100fe20000010808 */
[----:B------:R-:W-:Y:S01]  /*91e0*/  ISETP.GT.AND P1, PT, R182, 0x38, PT ;  /* 0x00000038b600780c */ /* 0x000fe20003f24270 */
[--C-:B------:R-:W-:Y:S01]  /*91f0*/  FFMA.FTZ R189, R49, c[0x0][0x2d0], -R8.reuse ;  /* 0x0000b40031bd7a23 */ /* 0x100fe20000010808 */
[----:B------:R-:W-:Y:S01]  /*9200*/  FSEL R218, R47, -INF , P0 ;  /* 0xff8000002fda7808 */ /* 0x000fe20000000000 */
[--C-:B------:R-:W-:Y:S01]  /*9210*/  FFMA.FTZ R46, R33, c[0x0][0x2d0], -R8.reuse ;  /* 0x0000b400212e7a23 */ /* 0x100fe20000010808 */
[----:B--2---:R-:W-:Y:S01]  /*9220*/  FMNMX.FTZ R185, R185, R4, !PT ;  /* 0x00000004b9b97209 */ /* 0x004fe20007810000 */
[----:B------:R1:W-:Y:S01]  /*9230*/  MUFU.EX2 R242, R3 ;  /* 0x0000000300f27308 */ /* 0x0003e20000000800 */
[----:B------:R-:W-:Y:S01]  /*9240*/  FSEL R214, R62, -INF , P1 ;  /* 0xff8000003ed67808 */ /* 0x000fe20000800000 */
[----:B------:R-:W2:Y:S01]  /*9250*/  SHFL.BFLY PT, R4, R184, 0x1, 0x1f ;  /* 0x0c201f00b8047f89 */ /* 0x000ea200000e0000 */
[C---:B------:R-:W-:Y:S01]  /*9260*/  FSETP.NEU.FTZ.AND P1, PT, R185.reuse, -INF , PT ;  /* 0xff800000b900780b */ /* 0x040fe20003f3d000 */
[----:B------:R-:W-:Y:S01]  /*9270*/  FMUL.FTZ R6, R185, c[0x0][0x2d0] ;  /* 0x0000b400b9067a20 */ /* 0x000fe20000410000 */
[----:B------:R-:W-:Y:S01]  /*9280*/  FMNMX.FTZ R2, R218, R2, !PT ;  /* 0x00000002da027209 */ /* 0x000fe20007810000 */
[--C-:B------:R-:W-:Y:S01]  /*9290*/  FFMA.FTZ R47, R36, c[0x0][0x2d0], -R8.reuse ;  /* 0x0000b400242f7a23 */ /* 0x100fe20000010808 */
[----:B------:R-:W-:Y:S01]  /*92a0*/  ISETP.GT.AND P0, PT, R182, 0x31, PT ;  /* 0x00000031b600780c */ /* 0x000fe20003f04270 */
[--C-:B------:R-:W-:Y:S01]  /*92b0*/  FFMA.FTZ R31, R32, c[0x0][0x2d0], -R8.reuse ;  /* 0x0000b400201f7a23 */ /* 0x100fe20000010808 */
[----:B------:R-:W-:Y:S01]  /*92c0*/  FSEL R6, R6, RZ, P1 ;  /* 0x000000ff06067208 */ /* 0x000fe20000800000 */
[----:B------:R3:W-:Y:S01]  /*92d0*/  MUFU.EX2 R217, R0 ;  /* 0x0000000000d97308 */ /* 0x0007e20000000800 */
[----:B------:R-:W-:Y:S01]  /*92e0*/  FSEL R215, R59, -INF , P0 ;  /* 0xff8000003bd77808 */ /* 0x000fe20000000000 */
[----:B------:R-:W-:Y:S01]  /*92f0*/  FFMA.FTZ R59, R53, c[0x0][0x2d0], -R8 ;  /* 0x0000b400353b7a23 */ /* 0x000fe20000010808 */
[----:B------:R-:W-:Y:S01]  /*9300*/  FMNMX.FTZ R2, R216, R2, !PT ;  /* 0x00000002d8027209 */ /* 0x000fe20007810000 */
[--C-:B------:R-:W-:Y:S01]  /*9310*/  FFMA.FTZ R232, R22, c[0x0][0x2d0], -R6.reuse ;  /* 0x0000b40016e87a23 */ /* 0x100fe20000010806 */
[----:B------:R-:W-:Y:S01]  /*9320*/  ISETP.GT.AND P0, PT, R182, 0x39, PT ;  /* 0x00000039b600780c */ /* 0x000fe20003f04270 */
[--C-:B------:R-:W-:Y:S01]  /*9330*/  FFMA.FTZ R231, R23, c[0x0][0x2d0], -R6.reuse ;  /* 0x0000b40017e77a23 */ /* 0x100fe20000010806 */
[----:B------:R-:W-:Y:S01]  /*9340*/  FMNMX.FTZ R2, R215, R2, !PT ;  /* 0x00000002d7027209 */ /* 0x000fe20007810000 */
[--C-:B------:R-:W-:Y:S01]  /*9350*/  FFMA.FTZ R230, R34, c[0x0][0x2d0], -R6.reuse ;  /* 0x0000b40022e67a23 */ /* 0x100fe20000010806 */
[----:B------:R-:W-:Y:S01]  /*9360*/  FSEL R183, R63, -INF , P0 ;  /* 0xff8000003fb77808 */ /* 0x000fe20000000000 */
[--C-:B------:R-:W-:Y:S02]  /*9370*/  FFMA.FTZ R228, R35, c[0x0][0x2d0], -R6.reuse ;  /* 0x0000b40023e47a23 */ /* 0x100fe40000010806 */
[--C-:B------:R-:W-:Y:S02]  /*9380*/  FFMA.FTZ R38, R38, c[0x0][0x2d0], -R6.reuse ;  /* 0x0000b40026267a23 */ /* 0x100fe40000010806 */
[--C-:B-1----:R-:W-:Y:S02]  /*9390*/  FFMA.FTZ R3, R190, c[0x0][0x2d0], -R6.reuse ;  /* 0x0000b400be037a23 */ /* 0x102fe40000010806 */
[--C-:B------:R-:W-:Y:S01]  /*93a0*/  FFMA.FTZ R39, R39, c[0x0][0x2d0], -R6.reuse ;  /* 0x0000b40027277a23 */ /* 0x100fe20000010806 */
[----:B--2---:R-:W-:Y:S01]  /*93b0*/  FMNMX.FTZ R184, R184, R4, !PT ;  /* 0x00000004b8b87209 */ /* 0x004fe20007810000 */
[----:B------:R1:W-:Y:S01]  /*93c0*/  MUFU.EX2 R211, R3 ;  /* 0x0000000300d37308 */ /* 0x0003e20000000800 */
[--C-:B------:R-:W-:Y:S01]  /*93d0*/  FFMA.FTZ R42, R50, c[0x0][0x2d0], -R6.reuse ;  /* 0x0000b400322a7a23 */ /* 0x100fe20000010806 */
[----:B------:R-:W-:Y:S01]  /*93e0*/  FSEL R4, R185, RZ, P1 ;  /* 0x000000ffb9047208 */ /* 0x000fe20000800000 */
[--C-:B------:R-:W-:Y:S01]  /*93f0*/  FFMA.FTZ R43, R51, c[0x0][0x2d0], -R6.reuse ;  /* 0x0000b400332b7a23 */ /* 0x100fe20000010806 */
[----:B------:R-:W-:Y:S01]  /*9400*/  FSETP.NEU.FTZ.AND P0, PT, R184, -INF , PT ;  /* 0xff800000b800780b */ /* 0x000fe20003f1d000 */
[----:B------:R-:W-:Y:S01]  /*9410*/  FFMA.FTZ R54, R54, c[0x0][0x2d0], -R6 ;  /* 0x0000b40036367a23 */ /* 0x000fe20000010806 */
[----:B---3--:R-:W-:Y:S01]  /*9420*/  FMNMX.FTZ R0, R214, R2, !PT ;  /* 0x00000002d6007209 */ /* 0x008fe20007810000 */
[----:B------:R-:W-:Y:S02]  /*9430*/  FFMA.FTZ R2, R7, c[0x0][0x2d0], -R8 ;  /* 0x0000b40007027a23 */ /* 0x000fe40000010808 */
[--C-:B------:R-:W-:Y:S01]  /*9440*/  FFMA.FTZ R55, R55, c[0x0][0x2d0], -R6.reuse ;  /* 0x0000b40037377a23 */ /* 0x100fe20000010806 */
[----:B------:R-:W-:Y:S01]  /*9450*/  FMNMX.FTZ R0, R183, R0, !PT ;  /* 0x00000000b7007209 */ /* 0x000fe20007810000 */
[----:B------:R2:W-:Y:S01]  /*9460*/  MUFU.EX2 R241, R2 ;  /* 0x0000000200f17308 */ /* 0x0005e20000000800 */
[--C-:B------:R-:W-:Y:S02]  /*9470*/  FFMA.FTZ R66, R66, c[0x0][0x2d0], -R6.reuse ;  /* 0x0000b40042427a23 */ /* 0x100fe40000010806 */
[----:B------:R-:W-:Y:S02]  /*9480*/  FFMA.FTZ R67, R67, c[0x0][0x2d0], -R6 ;  /* 0x0000b40043437a23 */ /* 0x000fe40000010806 */
[----:B------:R-:W-:Y:S02]  /*9490*/  FMUL.FTZ R7, R184, c[0x0][0x2d0] ;  /* 0x0000b400b8077a20 */ /* 0x000fe40000410000 */
[--C-:B------:R-:W-:Y:S02]  /*94a0*/  FFMA.FTZ R63, R48, c[0x0][0x2d0], -R8.reuse ;  /* 0x0000b400303f7a23 */ /* 0x100fe40000010808 */
[----:B------:R-:W-:Y:S01]  /*94b0*/  FFMA.FTZ R62, R52, c[0x0][0x2d0], -R8 ;  /* 0x0000b400343e7a23 */ /* 0x000fe20000010808 */
[----:B------:R-:W-:Y:S01]  /*94c0*/  FSEL R7, R7, RZ, P0 ;  /* 0x000000ff07077208 */ /* 0x000fe20000000000 */
[----:B------:R-:W-:Y:S02]  /*94d0*/  IMAD.MOV.U32 R34, RZ, RZ, R189 ;  /* 0x000000ffff227224 */ /* 0x000fe400078e00bd */
[--C-:B-1----:R-:W-:Y:S02]  /*94e0*/  FFMA.FTZ R3, R208, c[0x0][0x2d0], -R6.reuse ;  /* 0x0000b400d0037a23 */ /* 0x102fe40000010806 */
[--C-:B------:R-:W-:Y:S02]  /*94f0*/  FFMA.FTZ R229, R25, c[0x0][0x2d0], -R7.reuse ;  /* 0x0000b40019e57a23 */ /* 0x100fe40000010807 */
[----:B------:R1:W3:Y:S01]  /*9500*/  MUFU.EX2 R213, R3 ;  /* 0x0000000300d57308 */ /* 0x0002e20000000800 */
[--C-:B------:R-:W-:Y:S02]  /*9510*/  FFMA.FTZ R41, R41, c[0x0][0x2d0], -R7.reuse ;  /* 0x0000b40029297a23 */ /* 0x100fe40000010807 */
[--C-:B------:R-:W-:Y:S02]  /*9520*/  FFMA.FTZ R40, R40, c[0x0][0x2d0], -R7.reuse ;  /* 0x0000b40028287a23 */ /* 0x100fe40000010807 */
[--C-:B------:R-:W-:Y:S01]  /*9530*/  FFMA.FTZ R244, R56, c[0x0][0x2d0], -R7.reuse ;  /* 0x0000b40038f47a23 */ /* 0x100fe20000010807 */
[----:B--2---:R-:W2:Y:S01]  /*9540*/  SHFL.BFLY PT, R2, R0, 0x2, 0x1f ;  /* 0x0c401f0000027f89 */ /* 0x004ea200000e0000 */
[--C-:B------:R-:W-:Y:S02]  /*9550*/  FFMA.FTZ R243, R57, c[0x0][0x2d0], -R7.reuse ;  /* 0x0000b40039f37a23 */ /* 0x100fe40000010807 */
[--C-:B------:R-:W-:Y:S01]  /*9560*/  FFMA.FTZ R227, R29, c[0x0][0x2d0], -R7.reuse ;  /* 0x0000b4001de37a23 */ /* 0x100fe20000010807 */
[----:B------:R-:W-:Y:S01]  /*9570*/  MUFU.EX2 R229, R229 ;  /* 0x000000e500e57308 */ /* 0x000fe20000000800 */
[--C-:B------:R-:W-:Y:S02]  /*9580*/  FFMA.FTZ R44, R44, c[0x0][0x2d0], -R7.reuse ;  /* 0x0000b4002c2c7a23 */ /* 0x100fe40000010807 */
[--C-:B------:R-:W-:Y:S02]  /*9590*/  FFMA.FTZ R45, R45, c[0x0][0x2d0], -R7.reuse ;  /* 0x0000b4002d2d7a23 */ /* 0x100fe40000010807 */
[----:B-1----:R-:W-:Y:S01]  /*95a0*/  FFMA.FTZ R3, R19, c[0x0][0x2d0], -R6 ;  /* 0x0000b40013037a23 */ /* 0x002fe20000010806 */
[----:B---3--:R-:W-:Y:S01]  /*95b0*/  F2FP.BF16.PACK_AB R189, R213, R211 ;  /* 0x000000d3d5bd723e */ /* 0x008fe200000010ff */
[----:B------:R-:W-:Y:S03]  /*95c0*/  FFMA.FTZ R19, R65, c[0x0][0x2d0], -R8 ;  /* 0x0000b40041137a23 */ /* 0x000fe60000010808 */
[----:B------:R1:W-:Y:S01]  /*95d0*/  MUFU.EX2 R209, R3 ;  /* 0x0000000300d17308 */ /* 0x0003e20000000800 */
[----:B--2---:R-:W-:Y:S01]  /*95e0*/  FMNMX.FTZ R0, R0, R2, !PT ;  /* 0x0000000200007209 */ /* 0x004fe20007810000 */
[----:B------:R-:W-:Y:S02]  /*95f0*/  FFMA.FTZ R2, R18, c[0x0][0x2d0], -R6 ;  /* 0x0000b40012027a23 */ /* 0x000fe40000010806 */
[----:B------:R-:W2:Y:S01]  /*9600*/  LDL.LU R6, [R1+0xc] ;  /* 0x00000c0001067983 */ /* 0x000ea20000300800 */
[----:B------:R-:W-:Y:S05]  /*9610*/  FFMA.FTZ R18, R64, c[0x0][0x2d0], -R8 ;  /* 0x0000b40040127a23 */ /* 0x000fea0000010808 */
[----:B------:R3:W4:Y:S01]  /*9620*/  MUFU.EX2 R226, R2 ;  /* 0x0000000200e27308 */ /* 0x0007220000000800 */
[--C-:B-1----:R-:W-:Y:S09]  /*9630*/  FFMA.FTZ R3, R16, c[0x0][0x2d0], -R7.reuse ;  /* 0x0000b40010037a23 */ /* 0x102ff20000010807 */
[----:B------:R1:W-:Y:S01]  /*9640*/  MUFU.EX2 R210, R3 ;  /* 0x0000000300d27308 */ /* 0x0003e20000000800 */
[----:B---3--:R-:W3:Y:S01]  /*9650*/  SHFL.BFLY PT, R2, R0, 0x1, 0x1f ;  /* 0x0c201f0000027f89 */ /* 0x008ee200000e0000 */
[--C-:B-1----:R-:W-:Y:S08]  /*9660*/  FFMA.FTZ R3, R17, c[0x0][0x2d0], -R7.reuse ;  /* 0x0000b40011037a23 */ /* 0x102ff00000010807 */
[----:B------:R1:W-:Y:S01]  /*9670*/  MUFU.EX2 R212, R3 ;  /* 0x0000000300d47308 */ /* 0x0003e20000000800 */
[----:B---3--:R-:W-:Y:S01]  /*9680*/  FMNMX.FTZ R182, R2, R0, !PT ;  /* 0x0000000002b67209 */ /* 0x008fe20007810000 */
[--C-:B------:R-:W-:Y:S01]  /*9690*/  FFMA.FTZ R0, R12, c[0x0][0x2d0], -R7.reuse ;  /* 0x0000b4000c007a23 */ /* 0x100fe20000010807 */
[----:B----4-:R-:W-:Y:S01]  /*96a0*/  MOV R12, R226 ;  /* 0x000000e2000c7202 */ /* 0x010fe20000000f00 */
[----:B------:R-:W-:Y:S02]  /*96b0*/  FFMA.FTZ R2, R13, c[0x0][0x2d0], -R7 ;  /* 0x0000b4000d027a23 */ /* 0x000fe40000010807 */
[----:B------:R-:W-:Y:S02]  /*96c0*/  FMUL.FTZ R208, R182, c[0x0][0x2d0] ;  /* 0x0000b400b6d07a20 */ /* 0x000fe40000410000 */
[----:B------:R-:W-:Y:S02]  /*96d0*/  IMAD.MOV.U32 R13, RZ, RZ, R241 ;  /* 0x000000ffff0d7224 */ /* 0x000fe400078e00f1 */
[----:B------:R3:W-:Y:S01]  /*96e0*/  MUFU.EX2 R191, R0 ;  /* 0x0000000000bf7308 */ /* 0x0007e20000000800 */
[--C-:B------:R-:W-:Y:S02]  /*96f0*/  FFMA.FTZ R241, R61, c[0x0][0x2d0], -R7.reuse ;  /* 0x0000b4003df17a23 */ /* 0x100fe40000010807 */
[----:B------:R-:W-:Y:S07]  /*9700*/  FFMA.FTZ R226, R28, c[0x0][0x2d0], -R7 ;  /* 0x0000b4001ce27a23 */ /* 0x000fee0000010807 */
[----:B------:R4:W-:Y:S01]  /*9710*/  MUFU.EX2 R190, R2 ;  /* 0x0000000200be7308 */ /* 0x0009e20000000800 */
[----:B-1----:R-:W-:Y:S02]  /*9720*/  FSEL R3, R184, RZ, P0 ;  /* 0x000000ffb8037208 */ /* 0x002fe40000000000 */
[----:B------:R-:W-:Y:S02]  /*9730*/  PLOP3.LUT P0, PT, PT, PT, UP0, 0x80, 0x0 ;  /* 0x000000000000781c */ /* 0x000fe40003f0f008 */
[----:B---3--:R-:W-:Y:S02]  /*9740*/  FSEL R0, R186, RZ, P2 ;  /* 0x000000ffba007208 */ /* 0x008fe40001000000 */
[----:B------:R-:W-:Y:S03]  /*9750*/  FSETP.NEU.FTZ.AND P2, PT, R182, -INF , PT ;  /* 0xff800000b600780b */ /* 0x000fe60003f5d000 */
[----:B------:R-:W-:Y:S01]  /*9760*/  FADD.FTZ R0, -R0, R180 ;  /* 0x000000b400007221 */ /* 0x000fe20000010100 */
[----:B------:R-:W-:Y:S03]  /*9770*/  FSEL R208, R208, RZ, P2 ;  /* 0x000000ffd0d07208 */ /* 0x000fe60001000000 */
[----:B------:R-:W-:Y:S02]  /*9780*/  FMUL.FTZ R0, R0, c[0x0][0x2d0] ;  /* 0x0000b40000007a20 */ /* 0x000fe40000410000 */
[--C-:B----4-:R-:W-:Y:S02]  /*9790*/  FFMA.FTZ R2, R10, c[0x0][0x2d0], -R208.reuse ;  /* 0x0000b4000a027a23 */ /* 0x110fe400000108d0 */
[----:B------:R-:W-:Y:S02]  /*97a0*/  IMAD.MOV.U32 R10, RZ, RZ, R209 ;  /* 0x000000ffff0a7224 */ /* 0x000fe400078e00d1 */
[----:B------:R1:W-:Y:S01]  /*97b0*/  MUFU.EX2 R209, R2 ;  /* 0x0000000200d17308 */ /* 0x0003e20000000800 */
[--C-:B------:R-:W-:Y:S02]  /*97c0*/  FFMA.FTZ R5, R14, c[0x0][0x2d0], -R208.reuse ;  /* 0x0000b4000e057a23 */ /* 0x100fe400000108d0 */
[--C-:B------:R-:W-:Y:S07]  /*97d0*/  FFMA.FTZ R214, R214, c[0x0][0x2d0], -R208.reuse ;  /* 0x0000b400d6d67a23 */ /* 0x100fee00000108d0 */
[----:B------:R3:W-:Y:S01]  /*97e0*/  MUFU.EX2 R233, R5 ;  /* 0x0000000500e97308 */ /* 0x0007e20000000800 */
[----:B-1----:R-:W-:Y:S09]  /*97f0*/  FFMA.FTZ R2, R11, c[0x0][0x2d0], -R208 ;  /* 0x0000b4000b027a23 */ /* 0x002ff200000108d0 */
[----:B------:R1:W-:Y:S01]  /*9800*/  MUFU.EX2 R234, R2 ;  /* 0x0000000200ea7308 */ /* 0x0003e20000000800 */
[----:B---3--:R-:W-:Y:S02]  /*9810*/  FADD.FTZ R5, -R4, R181 ;  /* 0x000000b504057221 */ /* 0x008fe40000010100 */
[----:B------:R-:W-:Y:S02]  /*9820*/  FADD.FTZ R4, -R3, R187 ;  /* 0x000000bb03047221 */ /* 0x000fe40000010100 */
[----:B------:R-:W-:Y:S02]  /*9830*/  FFMA.FTZ R187, R24, c[0x0][0x2d0], -R7 ;  /* 0x0000b40018bb7a23 */ /* 0x000fe40000010807 */
[----:B------:R-:W3:Y:S01]  /*9840*/  LDSM.16.MT88.4 R24, [R237+0x100] ;  /* 0x00010000ed18783b */ /* 0x000ee20000004200 */
[----:B-1----:R-:W-:Y:S05]  /*9850*/  FSEL R2, R182, RZ, P2 ;  /* 0x000000ffb6027208 */ /* 0x002fea0001000000 */
[----:B------:R-:W-:Y:S01]  /*9860*/  FADD.FTZ R3, -R2, R188 ;  /* 0x000000bc02037221 */ /* 0x000fe20000010100 */
[----:B------:R-:W-:Y:S01]  /*9870*/  F2FP.BF16.PACK_AB R188, R217, R9 ;  /* 0x00000009d9bc723e */ /* 0x000fe200000010ff */
[----:B------:R-:W-:Y:S04]  /*9880*/  FFMA.FTZ R2, R15, c[0x0][0x2d0], -R208 ;  /* 0x0000b4000f027a23 */ /* 0x000fe800000108d0 */
[----:B------:R-:W-:Y:S10]  /*9890*/  MUFU.EX2 R236, R2 ;  /* 0x0000000200ec7308 */ /* 0x000ff40000000800 */
[----:B------:R1:W4:Y:S02]  /*98a0*/  MUFU.EX2 R2, R0 ;  /* 0x0000000000027308 */ /* 0x0003240000000800 */
[----:B-1----:R-:W-:Y:S02]  /*98b0*/  FMUL.FTZ R0, R5, c[0x0][0x2d0] ;  /* 0x0000b40005007a20 */ /* 0x002fe40000410000 */
[C---:B----4-:R-:W-:Y:S01]  /*98c0*/  FMUL.FTZ R37, R2.reuse, R149 ;  /* 0x0000009502257220 */ /* 0x050fe20000410000 */
[----:B------:R-:W-:Y:S05]  /*98d0*/  MOV R149, R10 ;  /* 0x0000000a00957202 */ /* 0x000fea0000000f00 */
[----:B------:R1:W4:Y:S01]  /*98e0*/  MUFU.EX2 R181, R0 ;  /* 0x0000000000b57308 */ /* 0x0003220000000800 */
[C---:B------:R-:W-:Y:S02]  /*98f0*/  FMUL.FTZ R36, R2.reuse, R148 ;  /* 0x0000009402247220 */ /* 0x040fe40000410000 */
[C---:B------:R-:W-:Y:S02]  /*9900*/  FMUL.FTZ R52, R2.reuse, R164 ;  /* 0x000000a402347220 */ /* 0x040fe40000410000 */
[C---:B------:R-:W-:Y:S01]  /*9910*/  FMUL.FTZ R53, R2.reuse, R165 ;  /* 0x000000a502357220 */ /* 0x040fe20000410000 */
[----:B------:R-:W-:Y:S01]  /*9920*/  MOV R165, R191 ;  /* 0x000000bf00a57202 */ /* 0x000fe20000000f00 */
[----:B------:R-:W-:Y:S01]  /*9930*/  IMAD.MOV.U32 R164, RZ, RZ, R190 ;  /* 0x000000ffffa47224 */ /* 0x000fe200078e00be */
[----:B------:R-:W-:Y:S01]  /*9940*/  F2FP.BF16.PACK_AB R191, R149, R12 ;  /* 0x0000000c95bf723e */ /* 0x000fe200000010ff */
[----:B------:R-:W-:Y:S01]  /*9950*/  FMUL.FTZ R5, R2, R193 ;  /* 0x000000c102057220 */ /* 0x000fe20000410000 */
[----:B------:R-:W-:Y:S01]  /*9960*/  F2FP.BF16.PACK_AB R193, R234, R209 ;  /* 0x000000d1eac1723e */ /* 0x000fe200000010ff */
[C---:B------:R-:W-:Y:S01]  /*9970*/  FMUL.FTZ R16, R2.reuse, R196 ;  /* 0x000000c402107220 */ /* 0x040fe20000410000 */
[----:B------:R-:W-:Y:S01]  /*9980*/  MOV R196, R67 ;  /* 0x0000004300c47202 */ /* 0x000fe20000000f00 */
[C---:B------:R-:W-:Y:S02]  /*9990*/  FMUL.FTZ R17, R2.reuse, R197 ;  /* 0x000000c502117220 */ /* 0x040fe40000410000 */
[C---:B------:R-:W-:Y:S01]  /*99a0*/  FMUL.FTZ R65, R2.reuse, R177 ;  /* 0x000000b102417220 */ /* 0x040fe20000410000 */
[----:B------:R-:W-:Y:S01]  /*99b0*/  MOV R177, R59 ;  /* 0x0000003b00b17202 */ /* 0x000fe20000000f00 */
[C---:B------:R-:W-:Y:S02]  /*99c0*/  FMUL.FTZ R20, R2.reuse, R132 ;  /* 0x0000008402147220 */ /* 0x040fe40000410000 */
[C---:B------:R-:W-:Y:S02]  /*99d0*/  FMUL.FTZ R21, R2.reuse, R133 ;  /* 0x0000008502157220 */ /* 0x040fe40000410000 */
[C---:B------:R-:W-:Y:S01]  /*99e0*/  FMUL.FTZ R49, R2.reuse, R161 ;  /* 0x000000a102317220 */ /* 0x040fe20000410000 */
[----:B------:R-:W-:Y:S01]  /*99f0*/  MOV R161, R30 ;  /* 0x0000001e00a17202 */ /* 0x000fe20000000f00 */
[----:B------:R-:W-:Y:S02]  /*9a00*/  FMUL.FTZ R32, R2, R144 ;  /* 0x0000009002207220 */ /* 0x000fe40000410000 */
[----:B-1----:R-:W-:Y:S02]  /*9a10*/  FMUL.FTZ R0, R4, c[0x0][0x2d0] ;  /* 0x0000b40004007a20 */ /* 0x002fe40000410000 */
[----:B------:R-:W-:Y:S01]  /*9a20*/  FMUL.FTZ R4, R2, R192 ;  /* 0x000000c002047220 */ /* 0x000fe20000410000 */
[----:B------:R-:W-:Y:S01]  /*9a30*/  F2FP.BF16.PACK_AB R192, R212, R210 ;  /* 0x000000d2d4c0723e */ /* 0x000fe200000010ff */
[----:B------:R1:W1:Y:S01]  /*9a40*/  MUFU.EX2 R180, R0 ;  /* 0x0000000000b47308 */ /* 0x0002620000000800 */
[C---:B----4-:R-:W-:Y:S02]  /*9a50*/  FMUL.FTZ R22, R181.reuse, R134 ;  /* 0x00000086b5167220 */ /* 0x050fe40000410000 */
[C---:B------:R-:W-:Y:S02]  /*9a60*/  FMUL.FTZ R23, R181.reuse, R135 ;  /* 0x00000087b5177220 */ /* 0x040fe40000410000 */
[C---:B------:R-:W-:Y:S01]  /*9a70*/  FMUL.FTZ R33, R2.reuse, R145 ;  /* 0x0000009102217220 */ /* 0x040fe20000410000 */
[----:B------:R-:W-:Y:S01]  /*9a80*/  LDSM.16.MT88.4 R132, [R239+0x100] ;  /* 0x00010000ef84783b */ /* 0x000fe20000004200 */
[C---:B------:R-:W-:Y:S01]  /*9a90*/  FMUL.FTZ R35, R181.reuse, R147 ;  /* 0x00000093b5237220 */ /* 0x040fe20000410000 */
[----:B------:R-:W-:Y:S01]  /*9aa0*/  MOV R145, R44 ;  /* 0x0000002c00917202 */ /* 0x000fe20000000f00 */
[----:B------:R-:W-:Y:S01]  /*9ab0*/  IMAD.MOV.U32 R144, RZ, RZ, R47 ;  /* 0x000000ffff907224 */ /* 0x000fe200078e002f */
[----:B------:R-:W-:Y:S01]  /*9ac0*/  MUFU.EX2 R161, R161 ;  /* 0x000000a100a17308 */ /* 0x000fe20000000800 */
[C---:B------:R-:W-:Y:S02]  /*9ad0*/  FMUL.FTZ R50, R181.reuse, R162 ;  /* 0x000000a2b5327220 */ /* 0x040fe40000410000 */
[C---:B------:R-:W-:Y:S02]  /*9ae0*/  FMUL.FTZ R48, R2.reuse, R160 ;  /* 0x000000a002307220 */ /* 0x040fe40000410000 */
[----:B------:R-:W-:Y:S02]  /*9af0*/  FMUL.FTZ R51, R181, R163 ;  /* 0x000000a3b5337220 */ /* 0x000fe40000410000 */
[C---:B------:R-:W-:Y:S02]  /*9b00*/  FMUL.FTZ R64, R2.reuse, R176 ;  /* 0x000000b002407220 */ /* 0x040fe40000410000 */
[C---:B------:R-:W-:Y:S01]  /*9b10*/  FMUL.FTZ R68, R2.reuse, R68 ;  /* 0x0000004402447220 */ /* 0x040fe20000410000 */
[----:B------:R-:W-:Y:S01]  /*9b20*/  MUFU.EX2 R162, R232 ;  /* 0x000000e800a27308 */ /* 0x000fe20000000800 */
[C---:B------:R-:W-:Y:S02]  /*9b30*/  FMUL.FTZ R69, R2.reuse, R69 ;  /* 0x0000004502457220 */ /* 0x040fe40000410000 */
[----:B------:R-:W-:Y:S02]  /*9b40*/  FMUL.FTZ R80, R2, R80 ;  /* 0x0000005002507220 */ /* 0x000fe40000410000 */
[----:B-1----:R-:W-:Y:S01]  /*9b50*/  FMUL.FTZ R0, R3, c[0x0][0x2d0] ;  /* 0x0000b40003007a20 */ /* 0x002fe20000410000 */
[----:B------:R-:W-:Y:S01]  /*9b60*/  MOV R3, R242 ;  /* 0x000000f200037202 */ /* 0x000fe20000000f00 */
[C---:B------:R-:W-:Y:S01]  /*9b70*/  FMUL.FTZ R8, R180.reuse, R200 ;  /* 0x000000c8b4087220 */ /* 0x040fe20000410000 */
[----:B------:R-:W-:Y:S01]  /*9b80*/  MOV R200, R12 ;  /* 0x0000000c00c87202 */ /* 0x000fe20000000f00 */
[C---:B------:R-:W-:Y:S01]  /*9b90*/  FMUL.FTZ R12, R180.reuse, R204 ;  /* 0x000000ccb40c7220 */ /* 0x040fe20000410000 */
[----:B------:R-:W-:Y:S01]  /*9ba0*/  F2FP.BF16.PACK_AB R190, R3, R13 ;  /* 0x0000000d03be723e */ /* 0x000fe200000010ff */
[----:B------:R-:W1:Y:S01]  /*9bb0*/  MUFU.EX2 R0, R0 ;  /* 0x0000000000007308 */ /* 0x000e620000000800 */
[----:B------:R-:W-:Y:S02]  /*9bc0*/  IMAD.MOV.U32 R204, RZ, RZ, R13 ;  /* 0x000000ffffcc7224 */ /* 0x000fe400078e000d */
[----:B------:R-:W-:Y:S01]  /*9bd0*/  FMUL.FTZ R13, R180, R205 ;  /* 0x000000cdb40d7220 */ /* 0x000fe20000410000 */
[----:B------:R-:W-:Y:S01]  /*9be0*/  MOV R205, R19 ;  /* 0x0000001300cd7202 */ /* 0x000fe20000000f00 */
[C---:B------:R-:W-:Y:S02]  /*9bf0*/  FMUL.FTZ R19, R181.reuse, R199 ;  /* 0x000000c7b5137220 */ /* 0x040fe40000410000 */
[----:B------:R-:W-:Y:S02]  /*9c00*/  IMAD.MOV.U32 R199, RZ, RZ, R42 ;  /* 0x000000ffffc77224 */ /* 0x000fe400078e002a */
[----:B------:R-:W-:Y:S02]  /*9c10*/  FFMA.FTZ R242, R60, c[0x0][0x2d0], -R7 ;  /* 0x0000b4003cf27a23 */ /* 0x000fe40000010807 */
[C---:B------:R-:W-:Y:S01]  /*9c20*/  FMUL.FTZ R7, R181.reuse, R195 ;  /* 0x000000c3b5077220 */ /* 0x040fe20000410000 */
[----:B------:R-:W-:Y:S01]  /*9c30*/  F2FP.BF16.PACK_AB R195, R236, R233 ;  /* 0x000000e9ecc3723e */ /* 0x000fe200000010ff */
[C---:B------:R-:W-:Y:S01]  /*9c40*/  FMUL.FTZ R28, R180.reuse, R140 ;  /* 0x0000008cb41c7220 */ /* 0x040fe20000410000 */
[----:B------:R-:W-:Y:S01]  /*9c50*/  MOV R140, R46 ;  /* 0x0000002e008c7202 */ /* 0x000fe20000000f00 */
[C---:B------:R-:W-:Y:S02]  /*9c60*/  FMUL.FTZ R29, R180.reuse, R141 ;  /* 0x0000008db41d7220 */ /* 0x040fe40000410000 */
[----:B------:R-:W-:Y:S02]  /*9c70*/  IMAD.MOV.U32 R141, RZ, RZ, R31 ;  /* 0x000000ffff8d7224 */ /* 0x000fe400078e001f */
[----:B------:R-:W-:Y:S02]  /*9c80*/  FMUL.FTZ R44, R180, R156 ;  /* 0x0000009cb42c7220 */ /* 0x000fe40000410000 */
[C---:B------:R-:W-:Y:S02]  /*9c90*/  FMUL.FTZ R81, R2.reuse, R81 ;  /* 0x0000005102517220 */ /* 0x040fe40000410000 */
[----:B------:R-:W-:Y:S02]  /*9ca0*/  FMUL.FTZ R84, R2, R84 ;  /* 0x0000005402547220 */ /* 0x000fe40000410000 */
[C---:B-1----:R-:W-:Y:S02]  /*9cb0*/  FMUL.FTZ R14, R0.reuse, R206 ;  /* 0x000000ce000e7220 */ /* 0x042fe40000410000 */
[C---:B------:R-:W-:Y:S01]  /*9cc0*/  FMUL.FTZ R15, R0.reuse, R207 ;  /* 0x000000cf000f7220 */ /* 0x040fe20000410000 */
[----:B------:R-:W-:Y:S01]  /*9cd0*/  MOV R207, R41 ;  /* 0x0000002900cf7202 */ /* 0x000fe20000000f00 */
[----:B------:R-:W-:Y:S02]  /*9ce0*/  IMAD.MOV.U32 R206, RZ, RZ, R18 ;  /* 0x000000ffffce7224 */ /* 0x000fe400078e0012 */
[C---:B------:R-:W-:Y:S01]  /*9cf0*/  FMUL.FTZ R18, R181.reuse, R198 ;  /* 0x000000c6b5127220 */ /* 0x040fe20000410000 */
[----:B------:R-:W-:Y:S01]  /*9d00*/  MOV R198, R43 ;  /* 0x0000002b00c67202 */ /* 0x000fe20000000f00 */
[C---:B------:R-:W-:Y:S01]  /*9d10*/  FMUL.FTZ R10, R0.reuse, R202 ;  /* 0x000000ca000a7220 */ /* 0x040fe20000410000 */
[----:B------:R-:W-:Y:S01]  /*9d20*/  MOV R202, R38 ;  /* 0x0000002600ca7202 */ /* 0x000fe20000000f00 */
[----:B------:R-:W-:Y:S01]  /*9d30*/  FMUL.FTZ R11, R0, R203 ;  /* 0x000000cb000b7220 */ /* 0x000fe20000410000 */
[----:B------:R-:W-:Y:S01]  /*9d40*/  MOV R147, R198 ;  /* 0x000000c600937202 */ /* 0x000fe20000000f00 */
[----:B------:R-:W-:Y:S02]  /*9d50*/  IMAD.MOV.U32 R203, RZ, RZ, R58 ;  /* 0x000000ffffcb7224 */ /* 0x000fe400078e003a */
[----:B------:R-:W-:Y:S01]  /*9d60*/  LDSM.16.MT88.4 R56, [R240+0x100] ;  /* 0x00010000f038783b */ /* 0x000fe20000004200 */
[----:B--2---:R-:W-:Y:S01]  /*9d70*/  FFMA.FTZ R148, R2, R6, R9 ;  /* 0x0000000602947223 */ /* 0x004fe20000010009 */
[----:B------:R-:W-:Y:S01]  /*9d80*/  MUFU.EX2 R202, R202 ;  /* 0x000000ca00ca7308 */ /* 0x000fe20000000800 */
[----:B------:R-:W-:Y:S02]  /*9d90*/  FMUL.FTZ R9, R180, R201 ;  /* 0x000000c9b4097220 */ /* 0x000fe40000410000 */
[----:B------:R-:W-:Y:S02]  /*9da0*/  IMAD.MOV.U32 R201, RZ, RZ, R40 ;  /* 0x000000ffffc97224 */ /* 0x000fe400078e0028 */
[C---:B------:R-:W-:Y:S01]  /*9db0*/  FMUL.FTZ R6, R181.reuse, R194 ;  /* 0x000000c2b5067220 */ /* 0x040fe20000410000 */
[----:B------:R-:W1:Y:S01]  /*9dc0*/  LDSM.16.MT88.4 R40, [R238+0x100] ;  /* 0x00010000ee28783b */ /* 0x000e620000004200 */
[----:B------:R-:W-:Y:S01]  /*9dd0*/  FMUL.FTZ R46, R0, R158 ;  /* 0x0000009e002e7220 */ /* 0x000fe20000410000 */
[----:B------:R-:W-:Y:S01]  /*9de0*/  F2FP.BF16.PACK_AB R194, R164, R165 ;  /* 0x000000a5a4c2723e */ /* 0x000fe200000010ff */
[----:B------:R-:W-:Y:S01]  /*9df0*/  IMAD.MOV.U32 R197, RZ, RZ, R66 ;  /* 0x000000ffffc57224 */ /* 0x000fe200078e0042 */
[----:B------:R-:W-:Y:S01]  /*9e00*/  MUFU.EX2 R201, R201 ;  /* 0x000000c900c97308 */ /* 0x000fe20000000800 */
[--C-:B------:R-:W-:Y:S01]  /*9e10*/  FFMA.FTZ R156, R218, c[0x0][0x2d0], -R208.reuse ;  /* 0x0000b400da9c7a23 */ /* 0x100fe200000108d0 */
[-C--:B---3--:R-:W-:Y:S01]  /*9e20*/  HMMA.16816.F32.BF16 R4, R188, R24.reuse, R4 ;  /* 0x00000018bc04723c */ /* 0x088fe20000041804 */
[C---:B------:R-:W-:Y:S01]  /*9e30*/  FMUL.FTZ R30, R0.reuse, R142 ;  /* 0x0000008e001e7220 */ /* 0x040fe20000410000 */
[----:B------:R-:W2:Y:S01]  /*9e40*/  LDL.LU R158, [R1+0x40] ;  /* 0x00004000019e7983 */ /* 0x000ea20000300800 */
[C---:B------:R-:W-:Y:S02]  /*9e50*/  FMUL.FTZ R31, R0.reuse, R143 ;  /* 0x0000008f001f7220 */ /* 0x040fe40000410000 */
[C---:B------:R-:W-:Y:S02]  /*9e60*/  FMUL.FTZ R38, R181.reuse, R150 ;  /* 0x00000096b5267220 */ /* 0x040fe40000410000 */
[----:B------:R-:W-:Y:S01]  /*9e70*/  IMAD.MOV.U32 R150, RZ, RZ, R207 ;  /* 0x000000ffff967224 */ /* 0x000fe200078e00cf */
[C---:B------:R-:W-:Y:S01]  /*9e80*/  HMMA.16816.F32.BF16 R8, R192.reuse, R24, R8 ;  /* 0x00000018c008723c */ /* 0x040fe20000041808 */
[----:B------:R-:W-:Y:S03]  /*9e90*/  FMUL.FTZ R47, R0, R159 ;  /* 0x0000009f002f7220 */ /* 0x000fe60000410000 */
[C---:B------:R-:W-:Y:S01]  /*9ea0*/  FMUL.FTZ R85, R2.reuse, R85 ;  /* 0x0000005502557220 */ /* 0x040fe20000410000 */
[----:B------:R-:W-:Y:S01]  /*9eb0*/  MOV R207, R206 ;  /* 0x000000ce00cf7202 */ /* 0x000fe20000000f00 */
[----:B------:R-:W-:Y:S02]  /*9ec0*/  FMUL.FTZ R96, R2, R96 ;  /* 0x0000006002607220 */ /* 0x000fe40000410000 */
[-C--:B------:R-:W-:Y:S01]  /*9ed0*/  HMMA.16816.F32.BF16 R12, R192, R26.reuse, R12 ;  /* 0x0000001ac00c723c */ /* 0x080fe2000004180c */
[C---:B------:R-:W-:Y:S03]  /*9ee0*/  FMUL.FTZ R24, R180.reuse, R136 ;  /* 0x00000088b4187220 */ /* 0x040fe60000410000 */
[----:B------:R-:W-:Y:S01]  /*9ef0*/  MOV R136, R34 ;  /* 0x0000002200887202 */ /* 0x000fe20000000f00 */
[----:B------:R-:W-:Y:S02]  /*9f00*/  FMUL.FTZ R25, R180, R137 ;  /* 0x00000089b4197220 */ /* 0x000fe40000410000 */
[----:B------:R-:W-:Y:S01]  /*9f10*/  IMAD.MOV.U32 R137, RZ, RZ, R63 ;  /* 0x000000ffff897224 */ /* 0x000fe200078e003f */
[C---:B------:R-:W-:Y:S01]  /*9f20*/  HMMA.16816.F32.BF16 R16, R188.reuse, R26, R16 ;  /* 0x0000001abc10723c */ /* 0x040fe20000041810 */
[----:B------:R-:W-:Y:S03]  /*9f30*/  MOV R143, R136 ;  /* 0x00000088008f7202 */ /* 0x000fe60000000f00 */
[----:B------:R-:W-:Y:S01]  /*9f40*/  IMAD.MOV.U32 R142, RZ, RZ, R137 ;  /* 0x000000ffff8e7224 */ /* 0x000fe200078e0089 */
[----:B------:R-:W-:Y:S01]  /*9f50*/  MOV R163, R143 ;  /* 0x0000008f00a37202 */ /* 0x000fe20000000f00 */
[C---:B------:R-:W-:Y:S02]  /*9f60*/  FMUL.FTZ R34, R181.reuse, R146 ;  /* 0x00000092b5227220 */ /* 0x040fe40000410000 */
[----:B------:R-:W-:Y:S01]  /*9f70*/  IMAD.MOV.U32 R146, RZ, RZ, R199 ;  /* 0x000000ffff927224 */ /* 0x000fe200078e00c7 */
[-C--:B-1----:R-:W-:Y:S02]  /*9f80*/  HMMA.16816.F32.BF16 R20, R188, R40.reuse, R20 ;  /* 0x00000028bc14723c */ /* 0x082fe40000041814 */
[----:B------:R-:W-:Y:S01]  /*9f90*/  MUFU.EX2 R163, R163 ;  /* 0x000000a300a37308 */ /* 0x000fe20000000800 */
[C---:B------:R-:W-:Y:S01]  /*9fa0*/  FMUL.FTZ R26, R0.reuse, R138 ;  /* 0x0000008a001a7220 */ /* 0x040fe20000410000 */
[----:B------:R-:W-:Y:S01]  /*9fb0*/  MOV R138, R39 ;  /* 0x00000027008a7202 */ /* 0x000fe20000000f00 */
[----:B------:R-:W-:Y:S02]  /*9fc0*/  FMUL.FTZ R27, R0, R139 ;  /* 0x0000008b001b7220 */ /* 0x000fe40000410000 */
[----:B------:R-:W-:Y:S02]  /*9fd0*/  IMAD.MOV.U32 R139, RZ, RZ, R45 ;  /* 0x000000ffff8b7224 */ /* 0x000fe400078e002d */
[----:B------:R-:W-:Y:S02]  /*9fe0*/  FMUL.FTZ R45, R180, R157 ;  /* 0x0000009db42d7220 */ /* 0x000fe40000410000 */
[----:B------:R-:W3:Y:S01]  /*9ff0*/  LDL.LU R157, [R1+0x14] ;  /* 0x00001400019d7983 */ /* 0x000ee20000300800 */
[C---:B------:R-:W-:Y:S01]  /*a000*/  HMMA.16816.F32.BF16 R24, R192.reuse, R40, R24 ;  /* 0x00000028c018723c */ /* 0x040fe20000041818 */
[----:B------:R-:W-:Y:S01]  /*a010*/  FMUL.FTZ R39, R181, R151 ;  /* 0x00000097b5277220 */ /* 0x000fe20000410000 */
[----:B------:R-:W-:Y:S01]  /*a020*/  MOV R151, R204 ;  /* 0x000000cc00977202 */ /* 0x000fe20000000f00 */
[C---:B------:R-:W-:Y:S01]  /*a030*/  FMUL.FTZ R97, R2.reuse, R97 ;  /* 0x0000006102617220 */ /* 0x040fe20000410000 */
[----:B------:R-:W-:Y:S01]  /*a040*/  MUFU.EX2 R204, R226 ;  /* 0x000000e200cc7308 */ /* 0x000fe20000000800 */
[----:B------:R-:W-:Y:S01]  /*a050*/  FMUL.FTZ R100, R2, R100 ;  /* 0x0000006402647220 */ /* 0x000fe20000410000 */
[----:B------:R-:W-:Y:S01]  /*a060*/  MOV R159, R151 ;  /* 0x00000097009f7202 */ /* 0x000fe20000000f00 */
[----:B------:R-:W-:Y:S01]  /*a070*/  FMUL.FTZ R40, R180, R152 ;  /* 0x00000098b4287220 */ /* 0x000fe20000410000 */
[-C--:B------:R-:W-:Y:S01]  /*a080*/  HMMA.16816.F32.BF16 R28, R192, R42.reuse, R28 ;  /* 0x0000002ac01c723c */ /* 0x080fe2000004181c */
[--C-:B------:R-:W-:Y:S03]  /*a090*/  FFMA.FTZ R152, R220, c[0x0][0x2d0], -R208.reuse ;  /* 0x0000b400dc987a23 */ /* 0x100fe600000108d0 */
[----:B------:R-:W-:Y:S02]  /*a0a0*/  FMUL.FTZ R41, R180, R153 ;  /* 0x00000099b4297220 */ /* 0x000fe40000410000 */
[----:B------:R-:W-:Y:S01]  /*a0b0*/  FFMA.FTZ R153, R219, c[0x0][0x2d0], -R208 ;  /* 0x0000b400db997a23 */ /* 0x000fe200000108d0 */
[----:B------:R-:W-:Y:S01]  /*a0c0*/  MUFU.EX2 R226, R243 ;  /* 0x000000f300e27308 */ /* 0x000fe20000000800 */
[C---:B------:R-:W-:Y:S01]  /*a0d0*/  HMMA.16816.F32.BF16 R32, R188.reuse, R42, R32 ;  /* 0x0000002abc20723c */ /* 0x040fe20000041820 */
[C---:B------:R-:W-:Y:S03]  /*a0e0*/  FMUL.FTZ R101, R2.reuse, R101 ;  /* 0x0000006502657220 */ /* 0x040fe60000410000 */
[C---:B------:R-:W-:Y:S02]  /*a0f0*/  FMUL.FTZ R112, R2.reuse, R112 ;  /* 0x0000007002707220 */ /* 0x040fe40000410000 */
[----:B------:R-:W-:Y:S02]  /*a100*/  FMUL.FTZ R113, R2, R113 ;  /* 0x0000007102717220 */ /* 0x000fe40000410000 */
[-C--:B------:R-:W-:Y:S01]  /*a110*/  HMMA.16816.F32.BF16 R36, R188, R56.reuse, R36 ;  /* 0x00000038bc24723c */ /* 0x080fe20000041824 */
[C---:B------:R-:W-:Y:S02]  /*a120*/  FMUL.FTZ R43, R0.reuse, R155 ;  /* 0x0000009b002b7220 */ /* 0x040fe40000410000 */
[----:B------:R-:W4:Y:S01]  /*a130*/  LDL.LU R155, [R1+0x10] ;  /* 0x00001000019b7983 */ /* 0x000f220000300800 */
[----:B------:R-:W-:Y:S02]  /*a140*/  FMUL.FTZ R42, R0, R154 ;  /* 0x0000009a002a7220 */ /* 0x000fe40000410000 */
[----:B------:R-:W-:Y:S02]  /*a150*/  IMAD.MOV.U32 R160, RZ, RZ, R55 ;  /* 0x000000ffffa07224 */ /* 0x000fe400078e0037 */
[C---:B------:R-:W-:Y:S02]  /*a160*/  FMUL.FTZ R55, R181.reuse, R167 ;  /* 0x000000a7b5377220 */ /* 0x040fe40000410000 */
[----:B------:R1:W-:Y:S01]  /*a170*/  MUFU.EX2 R167, R235 ;  /* 0x000000eb00a77308 */ /* 0x0003e20000000800 */
[C---:B------:R-:W-:Y:S01]  /*a180*/  HMMA.16816.F32.BF16 R40, R192.reuse, R56, R40 ;  /* 0x00000038c028723c */ /* 0x040fe20000041828 */
[----:B------:R-:W-:Y:S02]  /*a190*/  IMAD.MOV.U32 R176, RZ, RZ, R62 ;  /* 0x000000ffffb07224 */ /* 0x000fe400078e003e */
[C---:B------:R-:W-:Y:S02]  /*a1a0*/  FMUL.FTZ R60, R180.reuse, R172 ;  /* 0x000000acb43c7220 */ /* 0x040fe40000410000 */
[C---:B------:R-:W-:Y:S02]  /*a1b0*/  FMUL.FTZ R61, R180.reuse, R173 ;  /* 0x000000adb43d7220 */ /* 0x040fe40000410000 */
[C---:B------:R-:W-:Y:S01]  /*a1c0*/  FMUL.FTZ R56, R180.reuse, R168 ;  /* 0x000000a8b4387220 */ /* 0x040fe20000410000 */
[-C--:B------:R-:W-:Y:S01]  /*a1d0*/  HMMA.16816.F32.BF16 R44, R192, R58.reuse, R44 ;  /* 0x0000003ac02c723c */ /* 0x080fe2000004182c */
[----:B------:R-:W-:Y:S01]  /*a1e0*/  FMUL.FTZ R57, R180, R169 ;  /* 0x000000a9b4397220 */ /* 0x000fe20000410000 */
[----:B------:R1:W-:Y:S02]  /*a1f0*/  MUFU.EX2 R172, R140 ;  /* 0x0000008c00ac7308 */ /* 0x0003e40000000800 */
[C---:B------:R-:W-:Y:S02]  /*a200*/  FMUL.FTZ R62, R0.reuse, R174 ;  /* 0x000000ae003e7220 */ /* 0x040fe40000410000 */
[----:B------:R-:W-:Y:S02]  /*a210*/  FMUL.FTZ R63, R0, R175 ;  /* 0x000000af003f7220 */ /* 0x000fe40000410000 */
[C---:B------:R-:W-:Y:S01]  /*a220*/  HMMA.16816.F32.BF16 R48, R188.reuse, R58, R48 ;  /* 0x0000003abc30723c */ /* 0x040fe20000041830 */
[C---:B------:R-:W-:Y:S03]  /*a230*/  FMUL.FTZ R116, R2.reuse, R116 ;  /* 0x0000007402747220 */ /* 0x040fe60000410000 */
[C---:B------:R-:W-:Y:S01]  /*a240*/  FMUL.FTZ R117, R2.reuse, R117 ;  /* 0x0000007502757220 */ /* 0x040fe20000410000 */
[----:B------:R1:W-:Y:S01]  /*a250*/  MUFU.EX2 R169, R141 ;  /* 0x0000008d00a97308 */ /* 0x0003e20000000800 */
[C---:B------:R-:W-:Y:S02]  /*a260*/  FMUL.FTZ R128, R2.reuse, R128 ;  /* 0x0000008002807220 */ /* 0x040fe40000410000 */
[----:B------:R-:W-:Y:S01]  /*a270*/  FMUL.FTZ R129, R2, R129 ;  /* 0x0000008102817220 */ /* 0x000fe20000410000 */
[----:B------:R-:W-:Y:S03]  /*a280*/  MOV R2, R54 ;  /* 0x0000003600027202 */ /* 0x000fe60000000f00 */
[C---:B------:R-:W-:Y:S01]  /*a290*/  FMUL.FTZ R54, R181.reuse, R166 ;  /* 0x000000a6b5367220 */ /* 0x040fe20000410000 */
[----:B------:R-:W-:Y:S01]  /*a2a0*/  MOV R199, R2 ;  /* 0x0000000200c77202 */ /* 0x000fe20000000f00 */
[----:B------:R-:W-:Y:S01]  /*a2b0*/  FFMA.FTZ R2, R222, c[0x0][0x2d0], -R208 ;  /* 0x0000b400de027a23 */ /* 0x000fe200000108d0 */
[----:B------:R1:W-:Y:S02]  /*a2c0*/  MUFU.EX2 R168, R231 ;  /* 0x000000e700a87308 */ /* 0x0003e40000000800 */
[----:B-1----:R-:W-:Y:S02]  /*a2d0*/  IMAD.MOV.U32 R235, RZ, RZ, R146 ;  /* 0x000000ffffeb7224 */ /* 0x002fe400078e0092 */
[----:B------:R-:W-:Y:S01]  /*a2e0*/  IMAD.MOV.U32 R140, RZ, RZ, R139 ;  /* 0x000000ffff8c7224 */ /* 0x000fe200078e008b */
[-C--:B------:R-:W-:Y:S01]  /*a2f0*/  HMMA.16816.F32.BF16 R52, R188, R132.reuse, R52 ;  /* 0x00000084bc34723c */ /* 0x080fe20000041834 */
[C---:B------:R-:W-:Y:S02]  /*a300*/  FMUL.FTZ R58, R0.reuse, R170 ;  /* 0x000000aa003a7220 */ /* 0x040fe40000410000 */
[----:B------:R-:W-:Y:S02]  /*a310*/  FMUL.FTZ R59, R0, R171 ;  /* 0x000000ab003b7220 */ /* 0x000fe40000410000 */
[C---:B------:R-:W-:Y:S01]  /*a320*/  FMUL.FTZ R66, R181.reuse, R178 ;  /* 0x000000b2b5427220 */ /* 0x040fe20000410000 */
[----:B------:R-:W-:Y:S01]  /*a330*/  MOV R178, R147 ;  /* 0x0000009300b27202 */ /* 0x000fe20000000f00 */
[C---:B------:R-:W-:Y:S01]  /*a340*/  FMUL.FTZ R67, R181.reuse, R179 ;  /* 0x000000b3b5437220 */ /* 0x040fe20000410000 */
[----:B------:R-:W-:Y:S01]  /*a350*/  MUFU.EX2 R171, R228 ;  /* 0x000000e400ab7308 */ /* 0x000fe20000000800 */
[----:B------:R-:W-:Y:S01]  /*a360*/  IMAD.MOV.U32 R179, RZ, RZ, R150 ;  /* 0x000000ffffb37224 */ /* 0x000fe200078e0096 */
[C---:B------:R-:W-:Y:S02]  /*a370*/  HMMA.16816.F32.BF16 R56, R192.reuse, R132, R56 ;  /* 0x00000084c038723c */ /* 0x040fe40000041838 */
[----:B------:R-:W-:Y:S01]  /*a380*/  MOV R141, R138 ;  /* 0x0000008a008d7202 */ /* 0x000fe20000000f00 */
[C---:B------:R-:W-:Y:S01]  /*a390*/  FMUL.FTZ R70, R181.reuse, R70 ;  /* 0x00000046b5467220 */ /* 0x040fe20000410000 */
[----:B------:R-:W-:Y:S01]  /*a3a0*/  LDSM.16.MT88.4 R136, [R237+0x900] ;  /* 0x00090000ed88783b */ /* 0x000fe20000004200 */
[C---:B------:R-:W-:Y:S02]  /*a3b0*/  FMUL.FTZ R71, R181.reuse, R71 ;  /* 0x00000047b5477220 */ /* 0x040fe40000410000 */
[C---:B------:R-:W-:Y:S01]  /*a3c0*/  FMUL.FTZ R72, R180.reuse, R72 ;  /* 0x00000048b4487220 */ /* 0x040fe20000410000 */
[-C--:B------:R-:W-:Y:S01]  /*a3d0*/  HMMA.16816.F32.BF16 R60, R192, R134.reuse, R60 ;  /* 0x00000086c03c723c */ /* 0x080fe2000004183c */
[----:B------:R-:W-:Y:S03]  /*a3e0*/  MUFU.EX2 R178, R178 ;  /* 0x000000b200b27308 */ /* 0x000fe60000000800 */
[----:B------:R-:W-:Y:S01]  /*a3f0*/  FMUL.FTZ R73, R180, R73 ;  /* 0x00000049b4497220 */ /* 0x000fe20000410000 */
[----:B------:R-:W-:Y:S01]  /*a400*/  MOV R231, R141 ;  /* 0x0000008d00e77202 */ /* 0x000fe20000000f00 */
[C---:B------:R-:W-:Y:S02]  /*a410*/  FMUL.FTZ R74, R0.reuse, R74 ;  /* 0x0000004a004a7220 */ /* 0x040fe40000410000 */
[C---:B------:R-:W-:Y:S01]  /*a420*/  HMMA.16816.F32.BF16 R64, R188.reuse, R134, R64 ;  /* 0x00000086bc40723c */ /* 0x040fe20000041840 */
[----:B------:R-:W1:Y:S02]  /*a430*/  LDSM.16.MT88.4 R132, [R237+0x2100] ;  /* 0x00210000ed84783b */ /* 0x000e640000004200 */
[----:B------:R-:W-:Y:S01]  /*a440*/  MUFU.EX2 R228, R196 ;  /* 0x000000c400e47308 */ /* 0x000fe20000000800 */
[----:B------:R-:W-:Y:S02]  /*a450*/  FMUL.FTZ R75, R0, R75 ;  /* 0x0000004b004b7220 */ /* 0x000fe40000410000 */
[C---:B------:R-:W-:Y:S02]  /*a460*/  FMUL.FTZ R76, R180.reuse, R76 ;  /* 0x0000004cb44c7220 */ /* 0x040fe40000410000 */
[----:B------:R-:W-:Y:S04]  /*a470*/  FMUL.FTZ R77, R180, R77 ;  /* 0x0000004db44d7220 */ /* 0x000fe80000410000 */
        /* <DEDUP_REMOVED lines=11> */
[----:B------:R-:W-:Y:S02]  /*a530*/  FMUL.FTZ R91, R0, R91 ;  /* 0x0000005b005b7220 */ /* 0x000fe40000410000 */
[C---:B------:R-:W-:Y:S01]  /*a540*/  FMUL.FTZ R92, R180.reuse, R92 ;  /* 0x0000005cb45c7220 */ /* 0x040fe20000410000 */
[----:B------:R-:W1:Y:S01]  /*a550*/  MUFU.EX2 R175, R227 ;  /* 0x000000e300af7308 */ /* 0x000e620000000800 */
[----:B------:R-:W-:Y:S02]  /*a560*/  FMUL.FTZ R93, R180, R93 ;  /* 0x0000005db45d7220 */ /* 0x000fe40000410000 */
[C---:B------:R-:W-:Y:S02]  /*a570*/  FMUL.FTZ R94, R0.reuse, R94 ;  /* 0x0000005e005e7220 */ /* 0x040fe40000410000 */
[----:B------:R-:W-:Y:S02]  /*a580*/  FMUL.FTZ R95, R0, R95 ;  /* 0x0000005f005f7220 */ /* 0x000fe40000410000 */
[C---:B------:R-:W-:Y:S01]  /*a590*/  FMUL.FTZ R98, R181.reuse, R98 ;  /* 0x00000062b5627220 */ /* 0x040fe20000410000 */
[-C--:B-1----:R-:W-:Y:S01]  /*a5a0*/  HMMA.16816.F32.BF16 R68, R188, R132.reuse, R68 ;  /* 0x00000084bc44723c */ /* 0x082fe20000041844 */
[C---:B------:R-:W-:Y:S01]  /*a5b0*/  FMUL.FTZ R99, R181.reuse, R99 ;  /* 0x00000063b5637220 */ /* 0x040fe20000410000 */
[----:B------:R1:W-:Y:S01]  /*a5c0*/  MUFU.EX2 R227, R244 ;  /* 0x000000f400e37308 */ /* 0x0003e20000000800 */
[C---:B------:R-:W-:Y:S02]  /*a5d0*/  FMUL.FTZ R102, R181.reuse, R102 ;  /* 0x00000066b5667220 */ /* 0x040fe40000410000 */
[C---:B------:R-:W-:Y:S02]  /*a5e0*/  FMUL.FTZ R103, R181.reuse, R103 ;  /* 0x00000067b5677220 */ /* 0x040fe40000410000 */
[----:B------:R-:W-:Y:S01]  /*a5f0*/  IMAD.MOV.U32 R198, RZ, RZ, R165 ;  /* 0x000000ffffc67224 */ /* 0x000fe200078e00a5 */
[C---:B------:R-:W-:Y:S01]  /*a600*/  HMMA.16816.F32.BF16 R72, R192.reuse, R132, R72 ;  /* 0x00000084c048723c */ /* 0x040fe20000041848 */
[C---:B------:R-:W-:Y:S03]  /*a610*/  FMUL.FTZ R104, R180.reuse, R104 ;  /* 0x00000068b4687220 */ /* 0x040fe60000410000 */
[----:B------:R1:W-:Y:S01]  /*a620*/  MUFU.EX2 R165, R2 ;  /* 0x0000000200a57308 */ /* 0x0003e20000000800 */
[----:B------:R-:W-:Y:S02]  /*a630*/  FMUL.FTZ R105, R180, R105 ;  /* 0x00000069b4697220 */ /* 0x000fe40000410000 */
[C---:B------:R-:W-:Y:S01]  /*a640*/  FMUL.FTZ R106, R0.reuse, R106 ;  /* 0x0000006a006a7220 */ /* 0x040fe20000410000 */
[-C--:B------:R-:W-:Y:S01]  /*a650*/  HMMA.16816.F32.BF16 R76, R192, R134.reuse, R76 ;  /* 0x00000086c04c723c */ /* 0x080fe2000004184c */
[----:B------:R-:W-:Y:S03]  /*a660*/  FMUL.FTZ R107, R0, R107 ;  /* 0x0000006b006b7220 */ /* 0x000fe60000410000 */
[C---:B------:R-:W-:Y:S02]  /*a670*/  FMUL.FTZ R108, R180.reuse, R108 ;  /* 0x0000006cb46c7220 */ /* 0x040fe40000410000 */
[----:B------:R-:W-:Y:S01]  /*a680*/  FMUL.FTZ R109, R180, R109 ;  /* 0x0000006db46d7220 */ /* 0x000fe20000410000 */
[----:B------:R1:W-:Y:S01]  /*a690*/  MUFU.EX2 R174, R230 ;  /* 0x000000e600ae7308 */ /* 0x0003e20000000800 */
[C---:B------:R-:W-:Y:S01]  /*a6a0*/  HMMA.16816.F32.BF16 R80, R188.reuse, R134, R80 ;  /* 0x00000086bc50723c */ /* 0x040fe20000041850 */
[----:B------:R-:W1:Y:S03]  /*a6b0*/  LDSM.16.MT88.4 R132, [R238+0x2100] ;  /* 0x00210000ee84783b */ /* 0x000e660000004200 */
[C---:B------:R-:W-:Y:S02]  /*a6c0*/  FMUL.FTZ R110, R0.reuse, R110 ;  /* 0x0000006e006e7220 */ /* 0x040fe40000410000 */
[----:B------:R-:W-:Y:S02]  /*a6d0*/  FMUL.FTZ R111, R0, R111 ;  /* 0x0000006f006f7220 */ /* 0x000fe40000410000 */
[C---:B------:R-:W-:Y:S01]  /*a6e0*/  FMUL.FTZ R114, R181.reuse, R114 ;  /* 0x00000072b5727220 */ /* 0x040fe20000410000 */
[----:B-1----:R1:W5:Y:S03]  /*a6f0*/  LDL.LU R244, [R1+0x6c] ;  /* 0x00006c0001f47983 */ /* 0x0023660000300800 */
[----:B------:R-:W-:Y:S01]  /*a700*/  FMUL.FTZ R115, R181, R115 ;  /* 0x00000073b5737220 */ /* 0x000fe20000410000 */
[----:B------:R1:W5:Y:S01]  /*a710*/  LDL.LU R243, [R1+0x68] ;  /* 0x0000680001f37983 */ /* 0x0003620000300800 */
[--C-:B------:R-:W-:Y:S02]  /*a720*/  FFMA.FTZ R2, R225, c[0x0][0x2d0], -R208.reuse ;  /* 0x0000b400e1027a23 */ /* 0x100fe400000108d0 */
[----:B------:R-:W-:Y:S01]  /*a730*/  FFMA.FTZ R225, R216, c[0x0][0x2d0], -R208 ;  /* 0x0000b400d8e17a23 */ /* 0x000fe200000108d0 */
[----:B------:R1:W5:Y:S01]  /*a740*/  LDL.LU R242, [R1+0x64] ;  /* 0x0000640001f27983 */ /* 0x0003620000300800 */
[----:B------:R-:W1:Y:S01]  /*a750*/  MUFU.EX2 R170, R2 ;  /* 0x0000000200aa7308 */ /* 0x000e620000000800 */
[C---:B------:R-:W-:Y:S02]  /*a760*/  FMUL.FTZ R122, R0.reuse, R122 ;  /* 0x0000007a007a7220 */ /* 0x040fe40000410000 */
[C---:B------:R-:W-:Y:S02]  /*a770*/  FMUL.FTZ R123, R0.reuse, R123 ;  /* 0x0000007b007b7220 */ /* 0x040fe40000410000 */
[C---:B------:R-:W-:Y:S01]  /*a780*/  FMUL.FTZ R126, R0.reuse, R126 ;  /* 0x0000007e007e7220 */ /* 0x040fe20000410000 */
[----:B------:R-:W-:Y:S01]  /*a790*/  MOV R230, R203 ;  /* 0x000000cb00e67202 */ /* 0x000fe20000000f00 */
[----:B------:R-:W-:Y:S02]  /*a7a0*/  IMAD.MOV.U32 R203, RZ, RZ, R144 ;  /* 0x000000ffffcb7224 */ /* 0x000fe400078e0090 */
[----:B------:R-:W-:Y:S01]  /*a7b0*/  FMUL.FTZ R127, R0, R127 ;  /* 0x0000007f007f7220 */ /* 0x000fe20000410000 */
[----:B------:R-:W-:Y:S01]  /*a7c0*/  MUFU.EX2 R225, R225 ;  /* 0x000000e100e17308 */ /* 0x000fe20000000800 */
[----:B------:R-:W-:Y:S01]  /*a7d0*/  IMAD.MOV.U32 R154, RZ, RZ, R200 ;  /* 0x000000ffff9a7224 */ /* 0x000fe200078e00c8 */
[----:B------:R-:W-:Y:S01]  /*a7e0*/  MOV R200, R3 ;  /* 0x0000000300c87202 */ /* 0x000fe20000000f00 */
[----:B------:R-:W-:Y:S02]  /*a7f0*/  FFMA.FTZ R3, R221, c[0x0][0x2d0], -R208 ;  /* 0x0000b400dd037a23 */ /* 0x000fe400000108d0 */
[----:B------:R-:W-:Y:S01]  /*a800*/  IMAD.MOV.U32 R232, RZ, RZ, R142 ;  /* 0x000000ffffe87224 */ /* 0x000fe200078e008e */
[----:B------:R-:W-:Y:S01]  /*a810*/  F2FP.BF16.PACK_AB R142, R175, R204 ;  /* 0x000000ccaf8e723e */ /* 0x000fe200000010ff */
[C---:B------:R-:W-:Y:S02]  /*a820*/  FMUL.FTZ R118, R181.reuse, R118 ;  /* 0x00000076b5767220 */ /* 0x040fe40000410000 */
[----:B------:R-:W-:Y:S01]  /*a830*/  FMUL.FTZ R119, R181, R119 ;  /* 0x00000077b5777220 */ /* 0x000fe20000410000 */
[----:B------:R-:W-:Y:S01]  /*a840*/  MUFU.EX2 R203, R203 ;  /* 0x000000cb00cb7308 */ /* 0x000fe20000000800 */
[----:B------:R-:W-:Y:S01]  /*a850*/  FMUL.FTZ R120, R180, R120 ;  /* 0x00000078b4787220 */ /* 0x000fe20000410000 */
[-C--:B------:R-:W-:Y:S01]  /*a860*/  HMMA.16816.F32.BF16 R84, R188, R132.reuse, R84 ;  /* 0x00000084bc54723c */ /* 0x080fe20000041854 */
[----:B-1----:R-:W-:Y:S01]  /*a870*/  F2FP.BF16.PACK_AB R141, R170, R165 ;  /* 0x000000a5aa8d723e */ /* 0x002fe200000010ff */
[--C-:B------:R-:W-:Y:S02]  /*a880*/  FFMA.FTZ R2, R224, c[0x0][0x2d0], -R208.reuse ;  /* 0x0000b400e0027a23 */ /* 0x100fe400000108d0 */
[--C-:B------:R-:W-:Y:S02]  /*a890*/  FFMA.FTZ R224, R215, c[0x0][0x2d0], -R208.reuse ;  /* 0x0000b400d7e07a23 */ /* 0x100fe400000108d0 */
[C---:B------:R-:W-:Y:S02]  /*a8a0*/  FMUL.FTZ R121, R180.reuse, R121 ;  /* 0x00000079b4797220 */ /* 0x040fe40000410000 */
[----:B------:R1:W-:Y:S01]  /*a8b0*/  MUFU.EX2 R173, R2 ;  /* 0x0000000200ad7308 */ /* 0x0003e20000000800 */
[C---:B------:R-:W-:Y:S03]  /*a8c0*/  HMMA.16816.F32.BF16 R88, R192.reuse, R132, R88 ;  /* 0x00000084c058723c */ /* 0x040fe60000041858 */
[C---:B------:R-:W-:Y:S02]  /*a8d0*/  FMUL.FTZ R124, R180.reuse, R124 ;  /* 0x0000007cb47c7220 */ /* 0x040fe40000410000 */
[C---:B------:R-:W-:Y:S02]  /*a8e0*/  FMUL.FTZ R125, R180.reuse, R125 ;  /* 0x0000007db47d7220 */ /* 0x040fe40000410000 */
[----:B------:R-:W-:Y:S01]  /*a8f0*/  IMAD.MOV.U32 R206, RZ, RZ, R205 ;  /* 0x000000ffffce7224 */ /* 0x000fe200078e00cd */
[-C--:B------:R-:W-:Y:S01]  /*a900*/  HMMA.16816.F32.BF16 R92, R192, R134.reuse, R92 ;  /* 0x00000086c05c723c */ /* 0x080fe2000004185c */
[C---:B------:R-:W-:Y:S01]  /*a910*/  FMUL.FTZ R130, R181.reuse, R130 ;  /* 0x00000082b5827220 */ /* 0x040fe20000410000 */
[----:B------:R-:W-:Y:S02]  /*a920*/  MUFU.EX2 R224, R224 ;  /* 0x000000e000e07308 */ /* 0x000fe40000000800 */
[----:B------:R-:W-:Y:S04]  /*a930*/  FMUL.FTZ R131, R181, R131 ;  /* 0x00000083b5837220 */ /* 0x000fe80000410000 */
[C---:B------:R-:W-:Y:S01]  /*a940*/  HMMA.16816.F32.BF16 R96, R188.reuse, R134, R96 ;  /* 0x00000086bc60723c */ /* 0x040fe20000041860 */
[----:B------:R-:W2:Y:S03]  /*a950*/  LDSM.16.MT88.4 R132, [R240+0x2100] ;  /* 0x00210000f084783b */ /* 0x000ea60000004200 */
[--C-:B-1----:R-:W-:Y:S05]  /*a960*/  FFMA.FTZ R2, R223, c[0x0][0x2d0], -R208.reuse ;  /* 0x0000b400df027a23 */ /* 0x102fea00000108d0 */
[----:B------:R-:W-:Y:S01]  /*a970*/  LDSM.16.MT88.4 R220, [R240+0x3900] ;  /* 0x00390000f0dc783b */ /* 0x000fe20000004200 */
[----:B------:R-:W1:Y:S02]  /*a980*/  MUFU.EX2 R205, R2 ;  /* 0x0000000200cd7308 */ /* 0x000e640000000800 */
[----:B------:R-:W-:Y:S08]  /*a990*/  FFMA.FTZ R208, R183, c[0x0][0x2d0], -R208 ;  /* 0x0000b400b7d07a23 */ /* 0x000ff000000108d0 */
[----:B------:R2:W2:Y:S02]  /*a9a0*/  MUFU.EX2 R183, R241 ;  /* 0x000000f100b77308 */ /* 0x0004a40000000800 */
[----:B--2---:R-:W-:Y:S02]  /*a9b0*/  FFMA.FTZ R181, R181, R158, R211 ;  /* 0x0000009eb5b57223 */ /* 0x004fe400000100d3 */
[----:B------:R-:W-:Y:S02]  /*a9c0*/  IMAD.MOV.U32 R158, RZ, RZ, R154 ;  /* 0x000000ffff9e7224 */ /* 0x000fe400078e009a */
[----:B------:R-:W-:Y:S01]  /*a9d0*/  IMAD.MOV.U32 R154, RZ, RZ, R140 ;  /* 0x000000ffff9a7224 */ /* 0x000fe200078e008c */
[----:B------:R-:W-:Y:S01]  /*a9e0*/  F2FP.BF16.PACK_AB R140, R229, R166 ;  /* 0x000000a6e58c723e */ /* 0x000fe200000010ff */
[----:B------:R-:W-:Y:S01]  /*a9f0*/  FADD.FTZ R181, R213, R181 ;  /* 0x000000b5d5b57221 */ /* 0x000fe20000010000 */
[----:B-1----:R-:W-:Y:S01]  /*aa00*/  F2FP.BF16.PACK_AB R143, R205, R173 ;  /* 0x000000adcd8f723e */ /* 0x002fe200000010ff */
[-C--:B------:R-:W-:Y:S01]  /*aa10*/  HMMA.16816.F32.BF16 R100, R188, R132.reuse, R100 ;  /* 0x00000084bc64723c */ /* 0x080fe20000041864 */
[----:B------:R1:W5:Y:S07]  /*aa20*/  LDL.LU R241, [R1+0x60] ;  /* 0x0000600001f17983 */ /* 0x00036e0000300800 */
[C---:B------:R-:W-:Y:S08]  /*aa30*/  HMMA.16816.F32.BF16 R104, R192.reuse, R132, R104 ;  /* 0x00000084c068723c */ /* 0x040ff00000041868 */
[-C--:B------:R-:W-:Y:S08]  /*aa40*/  HMMA.16816.F32.BF16 R108, R192, R134.reuse, R108 ;  /* 0x00000086c06c723c */ /* 0x080ff0000004186c */
[C---:B------:R-:W-:Y:S01]  /*aa50*/  HMMA.16816.F32.BF16 R112, R188.reuse, R134, R112 ;  /* 0x00000086bc70723c */ /* 0x040fe20000041870 */
[----:B------:R-:W2:Y:S03]  /*aa60*/  LDSM.16.MT88.4 R132, [R239+0x2100] ;  /* 0x00210000ef84783b */ /* 0x000ea60000004200 */
[----:B---3--:R-:W-:Y:S01]  /*aa70*/  FFMA.FTZ R180, R180, R157, R210 ;  /* 0x0000009db4b47223 */ /* 0x008fe200000100d2 */
[----:B------:R-:W-:Y:S04]  /*aa80*/  MOV R157, R145 ;  /* 0x00000091009d7202 */ /* 0x000fe80000000f00 */
[----:B------:R-:W3:Y:S03]  /*aa90*/  LDSM.16.MT88.4 R144, [R238+0x900] ;  /* 0x00090000ee90783b */ /* 0x000ee60000004200 */
[----:B------:R-:W-:Y:S01]  /*aaa0*/  FADD.FTZ R180, R212, R180 ;  /* 0x000000b4d4b47221 */ /* 0x000fe20000010000 */
[----:B------:R-:W-:Y:S01]  /*aab0*/  F2FP.BF16.PACK_AB R210, R183, R187 ;  /* 0x000000bbb7d2723e */ /* 0x000fe200000010ff */
[----:B----4-:R-:W-:Y:S01]  /*aac0*/  FFMA.FTZ R2, R0, R155, R209 ;  /* 0x0000009b00027223 */ /* 0x010fe200000100d1 */
[----:B------:R-:W-:Y:S01]  /*aad0*/  F2FP.BF16.PACK_AB R209, R224, R225 ;  /* 0x000000e1e0d1723e */ /* 0x000fe200000010ff */
[----:B------:R-:W-:Y:S02]  /*aae0*/  IMAD.MOV.U32 R155, RZ, RZ, R149 ;  /* 0x000000ffff9b7224 */ /* 0x000fe400078e0095 */
[----:B------:R-:W-:Y:S01]  /*aaf0*/  FADD.FTZ R0, R217, R148 ;  /* 0x00000094d9007221 */ /* 0x000fe20000010000 */
[-C--:B--2---:R-:W-:Y:S01]  /*ab00*/  HMMA.16816.F32.BF16 R116, R188, R132.reuse, R116 ;  /* 0x00000084bc74723c */ /* 0x084fe20000041874 */
[----:B------:R-:W2:Y:S01]  /*ab10*/  LDSM.16.MT88.4 R148, [R240+0x900] ;  /* 0x00090000f094783b */ /* 0x000ea20000004200 */
[----:B------:R-:W-:Y:S02]  /*ab20*/  FADD.FTZ R2, R234, R2 ;  /* 0x00000002ea027221 */ /* 0x000fe40000010000 */
[----:B------:R-:W-:Y:S04]  /*ab30*/  MUFU.EX2 R234, R207 ;  /* 0x000000cf00ea7308 */ /* 0x000fe80000000800 */
[C---:B------:R-:W-:Y:S01]  /*ab40*/  HMMA.16816.F32.BF16 R120, R192.reuse, R132, R120 ;  /* 0x00000084c078723c */ /* 0x040fe20000041878 */
[----:B------:R-:W-:Y:S06]  /*ab50*/  LDSM.16.MT88.4 R216, [R238+0x3900] ;  /* 0x00390000eed8783b */ /* 0x000fec0000004200 */
[----:B------:R-:W-:Y:S01]  /*ab60*/  F2FP.BF16.PACK_AB R132, R167, R161 ;  /* 0x000000a1a784723e */ /* 0x000fe200000010ff */
[-C--:B------:R-:W-:Y:S01]  /*ab70*/  HMMA.16816.F32.BF16 R124, R192, R134.reuse, R124 ;  /* 0x00000086c07c723c */ /* 0x080fe2000004187c */
[----:B------:R-:W-:Y:S01]  /*ab80*/  F2FP.BF16.PACK_AB R133, R168, R162 ;  /* 0x000000a2a885723e */ /* 0x000fe200000010ff */
[----:B------:R-:W-:Y:S06]  /*ab90*/  MUFU.EX2 R192, R152 ;  /* 0x0000009800c07308 */ /* 0x000fec0000000800 */
[----:B------:R-:W-:Y:S04]  /*aba0*/  HMMA.16816.F32.BF16 R128, R188, R134, R128 ;  /* 0x00000086bc80723c */ /* 0x000fe80000041880 */
[----:B------:R-:W-:Y:S03]  /*abb0*/  MUFU.EX2 R188, R153 ;  /* 0x0000009900bc7308 */ /* 0x000fe60000000800 */
[----:B------:R-:W-:Y:S02]  /*abc0*/  F2FP.BF16.PACK_AB R134, R172, R169 ;  /* 0x000000a9ac86723e */ /* 0x000fe400000010ff */
[----:B------:R-:W-:Y:S05]  /*abd0*/  F2FP.BF16.PACK_AB R135, R171, R174 ;  /* 0x000000aeab87723e */ /* 0x000fea00000010ff */
[----:B------:R4:W-:Y:S02]  /*abe0*/  MUFU.EX2 R191, R232 ;  /* 0x000000e800bf7308 */ /* 0x0009e40000000800 */
[-C--:B------:R-:W-:Y:S08]  /*abf0*/  HMMA.16816.F32.BF16 R4, R132, R136.reuse, R4 ;  /* 0x000000888404723c */ /* 0x080ff00000041804 */
[C---:B------:R-:W-:Y:S01]  /*ac00*/  HMMA.16816.F32.BF16 R8, R140.reuse, R136, R8 ;  /* 0x000000888c08723c */ /* 0x040fe20000041808 */
[----:B------:R1:W-:Y:S07]  /*ac10*/  MUFU.EX2 R189, R157 ;  /* 0x0000009d00bd7308 */ /* 0x0003ee0000000800 */
[-C--:B------:R-:W-:Y:S03]  /*ac20*/  HMMA.16816.F32.BF16 R12, R140, R138.reuse, R12 ;  /* 0x0000008a8c0c723c */ /* 0x080fe6000004180c */
[----:B------:R2:W-:Y:S01]  /*ac30*/  MUFU.EX2 R190, R235 ;  /* 0x000000eb00be7308 */ /* 0x0005e20000000800 */
[----:B----4-:R-:W-:Y:S01]  /*ac40*/  MOV R232, R159 ;  /* 0x0000009f00e87202 */ /* 0x010fe20000000f00 */
[----:B------:R-:W-:Y:S03]  /*ac50*/  IMAD.MOV.U32 R159, RZ, RZ, R200 ;  /* 0x000000ffff9f7224 */ /* 0x000fe600078e00c8 */
[C---:B------:R-:W-:Y:S01]  /*ac60*/  HMMA.16816.F32.BF16 R16, R132.reuse, R138, R16 ;  /* 0x0000008a8410723c */ /* 0x040fe20000041810 */
[----:B------:R-:W4:Y:S03]  /*ac70*/  LDSM.16.MT88.4 R136, [R239+0x900] ;  /* 0x00090000ef88783b */ /* 0x000f260000004200 */
[----:B------:R-:W-:Y:S01]  /*ac80*/  FADD.FTZ R0, R232, R0 ;  /* 0x00000000e8007221 */ /* 0x000fe20000010000 */
[----:B------:R-:W4:Y:S03]  /*ac90*/  MUFU.EX2 R193, R179 ;  /* 0x000000b300c17308 */ /* 0x000f260000000800 */
[-C--:B---3--:R-:W-:Y:S01]  /*aca0*/  HMMA.16816.F32.BF16 R20, R132, R144.reuse, R20 ;  /* 0x000000908414723c */ /* 0x088fe20000041814 */
[----:B-1----:R-:W-:Y:S03]  /*acb0*/  MOV R157, R177 ;  /* 0x000000b1009d7202 */ /* 0x002fe60000000f00 */
[----:B------:R-:W-:Y:S03]  /*acc0*/  IMAD.MOV.U32 R177, RZ, RZ, R176 ;  /* 0x000000ffffb17224 */ /* 0x000fe600078e00b0 */
[----:B------:R1:W-:Y:S01]  /*acd0*/  MUFU.EX2 R179, R154 ;  /* 0x0000009a00b37308 */ /* 0x0003e20000000800 */
[C---:B------:R-:W-:Y:S01]  /*ace0*/  HMMA.16816.F32.BF16 R24, R140.reuse, R144, R24 ;  /* 0x000000908c18723c */ /* 0x040fe20000041818 */
[----:B--2---:R-:W-:Y:S03]  /*acf0*/  MOV R235, R158 ;  /* 0x0000009e00eb7202 */ /* 0x004fe60000000f00 */
[----:B------:R-:W-:Y:S04]  /*ad00*/  MOV R158, R155 ;  /* 0x0000009b009e7202 */ /* 0x000fe80000000f00 */
[-C--:B------:R-:W-:Y:S01]  /*ad10*/  HMMA.16816.F32.BF16 R28, R140, R146.reuse, R28 ;  /* 0x000000928c1c723c */ /* 0x080fe2000004181c */
[----:B------:R-:W-:Y:S07]  /*ad20*/  MUFU.EX2 R176, R156 ;  /* 0x0000009c00b07308 */ /* 0x000fee0000000800 */
[C---:B------:R-:W-:Y:S01]  /*ad30*/  HMMA.16816.F32.BF16 R32, R132.reuse, R146, R32 ;  /* 0x000000928420723c */ /* 0x040fe20000041820 */
[----:B------:R-:W2:Y:S02]  /*ad40*/  LDSM.16.MT88.4 R144, [R237+0x2900] ;  /* 0x00290000ed90783b */ /* 0x000ea40000004200 */
[----:B------:R-:W-:Y:S05]  /*ad50*/  MUFU.EX2 R177, R177 ;  /* 0x000000b100b17308 */ /* 0x000fea0000000800 */
[-C--:B------:R-:W-:Y:S01]  /*ad60*/  HMMA.16816.F32.BF16 R36, R132, R148.reuse, R36 ;  /* 0x000000948424723c */ /* 0x080fe20000041824 */
[----:B-1----:R-:W-:Y:S04]  /*ad70*/  LDSM.16.MT88.4 R152, [R238+0x1100] ;  /* 0x00110000ee98783b */ /* 0x002fe80000004200 */
[----:B------:R-:W-:Y:S03]  /*ad80*/  MUFU.EX2 R195, R230 ;  /* 0x000000e600c37308 */ /* 0x000fe60000000800 */
[C---:B------:R-:W-:Y:S07]  /*ad90*/  HMMA.16816.F32.BF16 R40, R140.reuse, R148, R40 ;  /* 0x000000948c28723c */ /* 0x040fee0000041828 */
[----:B------:R-:W-:Y:S01]  /*ada0*/  MUFU.EX2 R230, R197 ;  /* 0x000000c500e67308 */ /* 0x000fe20000000800 */
[-C--:B------:R-:W-:Y:S08]  /*adb0*/  HMMA.16816.F32.BF16 R44, R140, R150.reuse, R44 ;  /* 0x000000968c2c723c */ /* 0x080ff0000004182c */
[C---:B------:R-:W-:Y:S01]  /*adc0*/  HMMA.16816.F32.BF16 R48, R132.reuse, R150, R48 ;  /* 0x000000968430723c */ /* 0x040fe20000041830 */
[----:B------:R-:W1:Y:S01]  /*add0*/  LDSM.16.MT88.4 R148, [R238+0x2900] ;  /* 0x00290000ee94783b */ /* 0x000e620000004200 */
[----:B------:R-:W-:Y:S06]  /*ade0*/  MUFU.EX2 R194, R231 ;  /* 0x000000e700c27308 */ /* 0x000fec0000000800 */
[-C--:B----4-:R-:W-:Y:S04]  /*adf0*/  HMMA.16816.F32.BF16 R52, R132, R136.reuse, R52 ;  /* 0x000000888434723c */ /* 0x090fe80000041834 */
[----:B------:R-:W-:Y:S04]  /*ae00*/  MUFU.EX2 R231, R206 ;  /* 0x000000ce00e77308 */ /* 0x000fe80000000800 */
[C---:B------:R-:W-:Y:S06]  /*ae10*/  HMMA.16816.F32.BF16 R56, R140.reuse, R136, R56 ;  /* 0x000000888c38723c */ /* 0x040fec0000041838 */
[----:B------:R3:W4:Y:S02]  /*ae20*/  MUFU.EX2 R200, R3 ;  /* 0x0000000300c87308 */ /* 0x0007240000000800 */
[-C--:B------:R-:W-:Y:S08]  /*ae30*/  HMMA.16816.F32.BF16 R60, R140, R138.reuse, R60 ;  /* 0x0000008a8c3c723c */ /* 0x080ff0000004183c */
[C---:B------:R-:W-:Y:S01]  /*ae40*/  HMMA.16816.F32.BF16 R64, R132.reuse, R138, R64 ;  /* 0x0000008a8440723c */ /* 0x040fe20000041840 */
[----:B------:R-:W4:Y:S07]  /*ae50*/  LDSM.16.MT88.4 R136, [R240+0x2900] ;  /* 0x00290000f088783b */ /* 0x000f2e0000004200 */
[-C--:B--2---:R-:W-:Y:S01]  /*ae60*/  HMMA.16816.F32.BF16 R68, R132, R144.reuse, R68 ;  /* 0x000000908444723c */ /* 0x084fe20000041844 */
[----:B---3--:R-:W-:Y:S03]  /*ae70*/  FADD.FTZ R3, R198, R180 ;  /* 0x000000b4c6037221 */ /* 0x008fe60000010000 */
[----:B------:R-:W-:Y:S04]  /*ae80*/  MOV R198, R160 ;  /* 0x000000a000c67202 */ /* 0x000fe80000000f00 */
[C---:B------:R-:W-:Y:S01]  /*ae90*/  HMMA.16816.F32.BF16 R72, R140.reuse, R144, R72 ;  /* 0x000000908c48723c */ /* 0x040fe20000041848 */
[----:B------:R-:W-:Y:S01]  /*aea0*/  FADD.FTZ R160, R233, R2 ;  /* 0x00000002e9a07221 */ /* 0x000fe20000010000 */
[----:B------:R2:W-:Y:S02]  /*aeb0*/  MUFU.EX2 R180, R208 ;  /* 0x000000d000b47308 */ /* 0x0005e40000000800 */
[----:B------:R-:W-:Y:S02]  /*aec0*/  FADD.FTZ R2, R159, R0 ;  /* 0x000000009f027221 */ /* 0x000fe40000010000 */
[----:B------:R-:W-:Y:S02]  /*aed0*/  FADD.FTZ R164, R164, R3 ;  /* 0x00000003a4a47221 */ /* 0x000fe40000010000 */
[-C--:B------:R-:W-:Y:S01]  /*aee0*/  HMMA.16816.F32.BF16 R76, R140, R146.reuse, R76 ;  /* 0x000000928c4c723c */ /* 0x080fe2000004184c */
[----:B------:R-:W-:Y:S02]  /*aef0*/  FADD.FTZ R3, R236, R160 ;  /* 0x000000a0ec037221 */ /* 0x000fe40000010000 */
[----:B------:R3:W5:Y:S01]  /*af00*/  LDL.LU R236, [R1+0x5c] ;  /* 0x00005c0001ec7983 */ /* 0x0007620000300800 */
[----:B------:R-:W-:Y:S01]  /*af10*/  MUFU.EX2 R233, R199 ;  /* 0x000000c700e97308 */ /* 0x000fe20000000800 */
[----:B------:R-:W-:Y:S02]  /*af20*/  FADD.FTZ R2, R161, R2 ;  /* 0x00000002a1027221 */ /* 0x000fe40000010000 */
[----:B------:R-:W-:Y:S01]  /*af30*/  FADD.FTZ R3, R165, R3 ;  /* 0x00000003a5037221 */ /* 0x000fe20000010000 */
[C---:B------:R-:W-:Y:S01]  /*af40*/  HMMA.16816.F32.BF16 R80, R132.reuse, R146, R80 ;  /* 0x000000928450723c */ /* 0x040fe20000041850 */
[----:B------:R-:W3:Y:S03]  /*af50*/  LDSM.16.MT88.4 R144, [R239+0x2900] ;  /* 0x00290000ef90783b */ /* 0x000ee60000004200 */
[----:B------:R-:W-:Y:S02]  /*af60*/  FADD.FTZ R2, R167, R2 ;  /* 0x00000002a7027221 */ /* 0x000fe40000010000 */
[----:B------:R4:W-:Y:S02]  /*af70*/  MUFU.EX2 R232, R198 ;  /* 0x000000c600e87308 */ /* 0x0009e40000000800 */
[-C--:B-1----:R-:W-:Y:S01]  /*af80*/  HMMA.16816.F32.BF16 R84, R132, R148.reuse, R84 ;  /* 0x000000948454723c */ /* 0x082fe20000041854 */
[----:B--2---:R-:W-:Y:S07]  /*af90*/  F2FP.BF16.PACK_AB R208, R226, R227 ;  /* 0x000000e3e2d0723e */ /* 0x004fee00000010ff */
[C---:B------:R-:W-:Y:S08]  /*afa0*/  HMMA.16816.F32.BF16 R88, R140.reuse, R148, R88 ;  /* 0x000000948c58723c */ /* 0x040ff00000041858 */
[-C--:B------:R-:W-:Y:S01]  /*afb0*/  HMMA.16816.F32.BF16 R92, R140, R150.reuse, R92 ;  /* 0x000000968c5c723c */ /* 0x080fe2000004185c */
[----:B----4-:R-:W-:Y:S07]  /*afc0*/  LDSM.16.MT88.4 R196, [R237+0x1900] ;  /* 0x00190000edc4783b */ /* 0x010fee0000004200 */
[C---:B------:R-:W-:Y:S01]  /*afd0*/  HMMA.16816.F32.BF16 R96, R132.reuse, R150, R96 ;  /* 0x000000968460723c */ /* 0x040fe20000041860 */
[----:B------:R-:W1:Y:S07]  /*afe0*/  LDSM.16.MT88.4 R148, [R237+0x1100] ;  /* 0x00110000ed94783b */ /* 0x000e6e0000004200 */
[-C--:B------:R-:W-:Y:S08]  /*aff0*/  HMMA.16816.F32.BF16 R100, R132, R136.reuse, R100 ;  /* 0x000000888464723c */ /* 0x080ff00000041864 */
[C---:B------:R-:W-:Y:S07]  /*b000*/  HMMA.16816.F32.BF16 R104, R140.reuse, R136, R104 ;  /* 0x000000888c68723c */ /* 0x040fee0000041868 */
[----:B------:R-:W-:Y:S01]  /*b010*/  FADD.FTZ R136, R235, R181 ;  /* 0x000000b5eb887221 */ /* 0x000fe20000010000 */
[-C--:B------:R-:W-:Y:S01]  /*b020*/  HMMA.16816.F32.BF16 R108, R140, R138.reuse, R108 ;  /* 0x0000008a8c6c723c */ /* 0x080fe2000004186c */
[----:B------:R2:W-:Y:S03]  /*b030*/  MUFU.EX2 R235, R157 ;  /* 0x0000009d00eb7308 */ /* 0x0005e60000000800 */
[----:B------:R-:W-:Y:S01]  /*b040*/  FADD.FTZ R0, R158, R136 ;  /* 0x000000889e007221 */ /* 0x000fe20000010000 */
[----:B------:R-:W-:Y:S02]  /*b050*/  F2FP.BF16.PACK_AB R136, R193, R201 ;  /* 0x000000c9c188723e */ /* 0x000fe400000010ff */
[----:B------:R-:W-:Y:S01]  /*b060*/  F2FP.BF16.PACK_AB R137, R192, R200 ;  /* 0x000000c8c089723e */ /* 0x000fe200000010ff */
[C---:B------:R-:W-:Y:S01]  /*b070*/  HMMA.16816.F32.BF16 R112, R132.reuse, R138, R112 ;  /* 0x0000008a8470723c */ /* 0x040fe20000041870 */
[----:B------:R-:W-:Y:S02]  /*b080*/  FADD.FTZ R0, R162, R0 ;  /* 0x00000000a2007221 */ /* 0x000fe40000010000 */
[----:B------:R-:W4:Y:S02]  /*b090*/  MUFU.EX2 R181, R214 ;  /* 0x000000d600b57308 */ /* 0x000f240000000800 */
[----:B------:R-:W-:Y:S02]  /*b0a0*/  FADD.FTZ R0, R168, R0 ;  /* 0x00000000a8007221 */ /* 0x000fe40000010000 */
[----:B------:R-:W-:Y:S01]  /*b0b0*/  F2FP.BF16.PACK_AB R138, R179, R189 ;  /* 0x000000bdb38a723e */ /* 0x000fe200000010ff */
[-C--:B---3--:R-:W-:Y:S01]  /*b0c0*/  HMMA.16816.F32.BF16 R116, R132, R144.reuse, R116 ;  /* 0x000000908474723c */ /* 0x088fe20000041874 */
[----:B------:R-:W-:Y:S07]  /*b0d0*/  F2FP.BF16.PACK_AB R139, R176, R188 ;  /* 0x000000bcb08b723e */ /* 0x000fee00000010ff */
[C---:B------:R-:W-:Y:S01]  /*b0e0*/  HMMA.16816.F32.BF16 R120, R140.reuse, R144, R120 ;  /* 0x000000908c78723c */ /* 0x040fe20000041878 */
[----:B--2---:R-:W-:Y:S07]  /*b0f0*/  LDSM.16.MT88.4 R156, [R238+0x3100] ;  /* 0x00310000ee9c783b */ /* 0x004fee0000004200 */
[-C--:B------:R-:W-:Y:S01]  /*b100*/  HMMA.16816.F32.BF16 R124, R140, R146.reuse, R124 ;  /* 0x000000928c7c723c */ /* 0x080fe2000004187c */
[----:B------:R-:W2:Y:S03]  /*b110*/  LDSM.16.MT88.4 R140, [R240+0x1100] ;  /* 0x00110000f08c783b */ /* 0x000ea60000004200 */
[----:B----4-:R-:W-:Y:S04]  /*b120*/  F2FP.BF16.PACK_AB R211, R180, R181 ;  /* 0x000000b5b4d3723e */ /* 0x010fe800000010ff */
[----:B------:R-:W-:Y:S01]  /*b130*/  HMMA.16816.F32.BF16 R128, R132, R146, R128 ;  /* 0x000000928480723c */ /* 0x000fe20000041880 */
[----:B------:R-:W3:Y:S06]  /*b140*/  LDSM.16.MT88.4 R144, [R239+0x1100] ;  /* 0x00110000ef90783b */ /* 0x000eec0000004200 */
[----:B------:R-:W-:Y:S02]  /*b150*/  F2FP.BF16.PACK_AB R134, R163, R191 ;  /* 0x000000bfa386723e */ /* 0x000fe400000010ff */
[----:B------:R-:W-:Y:S01]  /*b160*/  F2FP.BF16.PACK_AB R135, R178, R190 ;  /* 0x000000beb287723e */ /* 0x000fe200000010ff */
[----:B------:R-:W-:Y:S02]  /*b170*/  LDSM.16.MT88.4 R212, [R237+0x3900] ;  /* 0x00390000edd4783b */ /* 0x000fe40000004200 */
[----:B------:R-:W-:Y:S02]  /*b180*/  F2FP.BF16.PACK_AB R132, R195, R203 ;  /* 0x000000cbc384723e */ /* 0x000fe400000010ff */
[-C--:B------:R-:W-:Y:S07]  /*b190*/  F2FP.BF16.PACK_AB R133, R194, R202.reuse ;  /* 0x000000cac285723e */ /* 0x080fee00000010ff */
        /* <DEDUP_REMOVED lines=9> */
[----:B------:R-:W4:Y:S07]  /*b230*/  LDSM.16.MT88.4 R152, [R240+0x3100] ;  /* 0x00310000f098783b */ /* 0x000f2e0000004200 */
        /* <DEDUP_REMOVED lines=10> */
[-C--:B-1----:R-:W-:Y:S08]  /*b2e0*/  HMMA.16816.F32.BF16 R68, R132, R148.reuse, R68 ;  /* 0x000000948444723c */ /* 0x082ff00000041844 */
[C---:B------:R-:W-:Y:S07]  /*b2f0*/  HMMA.16816.F32.BF16 R72, R136.reuse, R148, R72 ;  /* 0x000000948848723c */ /* 0x040fee0000041848 */
[----:B------:R-:W-:Y:S01]  /*b300*/  MOV R149, R205 ;  /* 0x000000cd00957202 */ /* 0x000fe20000000f00 */
[-C--:B------:R-:W-:Y:S01]  /*b310*/  HMMA.16816.F32.BF16 R76, R136, R150.reuse, R76 ;  /* 0x00000096884c723c */ /* 0x080fe2000004184c */
[----:B------:R-:W-:Y:S07]  /*b320*/  IMAD.MOV.U32 R148, RZ, RZ, R204 ;  /* 0x000000ffff947224 */ /* 0x000fee00078e00cc */
[C---:B------:R-:W-:Y:S07]  /*b330*/  HMMA.16816.F32.BF16 R80, R132.reuse, R150, R80 ;  /* 0x000000968450723c */ /* 0x040fee0000041850 */
[----:B------:R-:W-:Y:S01]  /*b340*/  MOV R151, R203 ;  /* 0x000000cb00977202 */ /* 0x000fe20000000f00 */
[-C--:B------:R-:W-:Y:S01]  /*b350*/  HMMA.16816.F32.BF16 R84, R132, R156.reuse, R84 ;  /* 0x0000009c8454723c */ /* 0x080fe20000041854 */
[----:B------:R-:W-:Y:S07]  /*b360*/  MOV R150, R202 ;  /* 0x000000ca00967202 */ /* 0x000fee0000000f00 */
[C---:B------:R-:W-:Y:S07]  /*b370*/  HMMA.16816.F32.BF16 R88, R136.reuse, R156, R88 ;  /* 0x0000009c8858723c */ /* 0x040fee0000041858 */
[----:B------:R-:W-:Y:S01]  /*b380*/  IMAD.MOV.U32 R157, RZ, RZ, R201 ;  /* 0x000000ffff9d7224 */ /* 0x000fe200078e00c9 */
[-C--:B------:R-:W-:Y:S01]  /*b390*/  HMMA.16816.F32.BF16 R92, R136, R158.reuse, R92 ;  /* 0x0000009e885c723c */ /* 0x080fe2000004185c */
[----:B------:R-:W-:Y:S07]  /*b3a0*/  MOV R156, R200 ;  /* 0x000000c8009c7202 */ /* 0x000fee0000000f00 */
[C---:B------:R-:W-:Y:S07]  /*b3b0*/  HMMA.16816.F32.BF16 R96, R132.reuse, R158, R96 ;  /* 0x0000009e8460723c */ /* 0x040fee0000041860 */
[----:B------:R-:W-:Y:S01]  /*b3c0*/  MOV R159, R195 ;  /* 0x000000c3009f7202 */ /* 0x000fe20000000f00 */
[-C--:B----4-:R-:W-:Y:S01]  /*b3d0*/  HMMA.16816.F32.BF16 R100, R132, R152.reuse, R100 ;  /* 0x000000988464723c */ /* 0x090fe20000041864 */
[----:B------:R-:W-:Y:S07]  /*b3e0*/  IMAD.MOV.U32 R158, RZ, RZ, R194 ;  /* 0x000000ffff9e7224 */ /* 0x000fee00078e00c2 */
[C---:B------:R-:W-:Y:S07]  /*b3f0*/  HMMA.16816.F32.BF16 R104, R136.reuse, R152, R104 ;  /* 0x000000988868723c */ /* 0x040fee0000041868 */
[----:B------:R-:W-:Y:S01]  /*b400*/  MOV R153, R193 ;  /* 0x000000c100997202 */ /* 0x000fe20000000f00 */
[-C--:B------:R-:W-:Y:S01]  /*b410*/  HMMA.16816.F32.BF16 R108, R136, R154.reuse, R108 ;  /* 0x0000009a886c723c */ /* 0x080fe2000004186c */
[----:B------:R-:W-:Y:S07]  /*b420*/  MOV R152, R192 ;  /* 0x000000c000987202 */ /* 0x000fee0000000f00 */
[C---:B------:R-:W-:Y:S07]  /*b430*/  HMMA.16816.F32.BF16 R112, R132.reuse, R154, R112 ;  /* 0x0000009a8470723c */ /* 0x040fee0000041870 */
[----:B------:R-:W-:Y:S01]  /*b440*/  IMAD.MOV.U32 R155, RZ, RZ, R191 ;  /* 0x000000ffff9b7224 */ /* 0x000fe200078e00bf */
[-C--:B--2---:R-:W-:Y:S01]  /*b450*/  HMMA.16816.F32.BF16 R116, R132, R140.reuse, R116 ;  /* 0x0000008c8474723c */ /* 0x084fe20000041874 */
[----:B------:R-:W-:Y:S03]  /*b460*/  F2FP.BF16.PACK_AB R191, R228, R230 ;  /* 0x000000e6e4bf723e */ /* 0x000fe600000010ff */
[----:B------:R-:W-:Y:S02]  /*b470*/  MOV R154, R190 ;  /* 0x000000be009a7202 */ /* 0x000fe40000000f00 */
[----:B------:R-:W-:Y:S02]  /*b480*/  F2FP.BF16.PACK_AB R190, R231, R234 ;  /* 0x000000eae7be723e */ /* 0x000fe400000010ff */
[C---:B------:R-:W-:Y:S07]  /*b490*/  HMMA.16816.F32.BF16 R120, R136.reuse, R140, R120 ;  /* 0x0000008c8878723c */ /* 0x040fee0000041878 */
[----:B------:R-:W-:Y:S01]  /*b4a0*/  MOV R141, R189 ;  /* 0x000000bd008d7202 */ /* 0x000fe20000000f00 */
[-C--:B------:R-:W-:Y:S01]  /*b4b0*/  HMMA.16816.F32.BF16 R124, R136, R142.reuse, R124 ;  /* 0x0000008e887c723c */ /* 0x080fe2000004187c */
[----:B------:R-:W-:Y:S03]  /*b4c0*/  F2FP.BF16.PACK_AB R189, R232, R233 ;  /* 0x000000e9e8bd723e */ /* 0x000fe600000010ff */
[----:B------:R-:W-:Y:S03]  /*b4d0*/  IMAD.MOV.U32 R140, RZ, RZ, R188 ;  /* 0x000000ffff8c7224 */ /* 0x000fe600078e00bc */
[----:B------:R-:W-:Y:S01]  /*b4e0*/  FADD.FTZ R136, R166, R164 ;  /* 0x000000a4a6887221 */ /* 0x000fe20000010000 */
[----:B------:R-:W-:Y:S01]  /*b4f0*/  HMMA.16816.F32.BF16 R128, R132, R142, R128 ;  /* 0x0000008e8480723c */ /* 0x000fe20000041880 */
[----:B------:R-:W-:Y:S03]  /*b500*/  MOV R166, R177 ;  /* 0x000000b100a67202 */ /* 0x000fe60000000f00 */
[----:B------:R-:W-:Y:S01]  /*b510*/  IMAD.MOV.U32 R139, RZ, RZ, R163 ;  /* 0x000000ffff8b7224 */ /* 0x000fe200078e00a3 */
[----:B------:R-:W-:Y:S01]  /*b520*/  F2FP.BF16.PACK_AB R188, R235, R166 ;  /* 0x000000a6ebbc723e */ /* 0x000fe200000010ff */
[----:B------:R-:W1:Y:S01]  /*b530*/  LDSM.16.MT88.4 R160, [R240+0x1900] ;  /* 0x00190000f0a0783b */ /* 0x000e620000004200 */
[----:B------:R-:W-:Y:S01]  /*b540*/  MOV R138, R178 ;  /* 0x000000b2008a7202 */ /* 0x000fe20000000f00 */
[----:B------:R-:W-:Y:S01]  /*b550*/  FADD.FTZ R229, R229, R136 ;  /* 0x00000088e5e57221 */ /* 0x000fe20000010000 */
[----:B------:R-:W-:Y:S03]  /*b560*/  MOV R137, R179 ;  /* 0x000000b300897202 */ /* 0x000fe60000000f00 */
[-C--:B------:R-:W-:Y:S01]  /*b570*/  HMMA.16816.F32.BF16 R192, R188, R196.reuse, R4 ;  /* 0x000000c4bcc0723c */ /* 0x080fe20000041804 */
[----:B------:R-:W-:Y:S01]  /*b580*/  MOV R164, R176 ;  /* 0x000000b000a47202 */ /* 0x000fe20000000f00 */
[----:B------:R-:W-:Y:S06]  /*b590*/  LDSM.16.MT88.4 R4, [R239+0x3900] ;  /* 0x00390000ef04783b */ /* 0x000fec0000004200 */
[C---:B------:R-:W-:Y:S02]  /*b5a0*/  HMMA.16816.F32.BF16 R200, R208.reuse, R196, R8 ;  /* 0x000000c4d0c8723c */ /* 0x040fe40000041808 */
[----:B------:R-:W2:Y:S05]  /*b5b0*/  LDSM.16.MT88.4 R176, [R239+0x1900] ;  /* 0x00190000efb0783b */ /* 0x000eaa0000004200 */
[----:B------:R-:W-:Y:S01]  /*b5c0*/  MOV R9, R151 ;  /* 0x0000009700097202 */ /* 0x000fe20000000f00 */
[-C--:B------:R-:W-:Y:S01]  /*b5d0*/  HMMA.16816.F32.BF16 R204, R208, R198.reuse, R12 ;  /* 0x000000c6d0cc723c */ /* 0x080fe2000004180c */
[----:B------:R-:W-:Y:S03]  /*b5e0*/  IMAD.MOV.U32 R8, RZ, RZ, R150 ;  /* 0x000000ffff087224 */ /* 0x000fe600078e0096 */
[----:B------:R-:W-:Y:S01]  /*b5f0*/  IMAD.MOV.U32 R10, RZ, RZ, R149 ;  /* 0x000000ffff0a7224 */ /* 0x000fe200078e0095 */
[----:B------:R-:W-:Y:S02]  /*b600*/  MOV R11, R148 ;  /* 0x00000094000b7202 */ /* 0x000fe40000000f00 */
[----:B------:R-:W-:Y:S01]  /*b610*/  MOV R13, R137 ;  /* 0x00000089000d7202 */ /* 0x000fe20000000f00 */
[C---:B------:R-:W-:Y:S01]  /*b620*/  HMMA.16816.F32.BF16 R196, R188.reuse, R198, R16 ;  /* 0x000000c6bcc4723c */ /* 0x040fe20000041810 */
[----:B------:R-:W-:Y:S03]  /*b630*/  IMAD.MOV.U32 R15, RZ, RZ, R166 ;  /* 0x000000ffff0f7224 */ /* 0x000fe600078e00a6 */
[----:B------:R-:W-:Y:S01]  /*b640*/  IMAD.MOV.U32 R12, RZ, RZ, R138 ;  /* 0x000000ffff0c7224 */ /* 0x000fe200078e008a */
[----:B------:R-:W-:Y:S01]  /*b650*/  MOV R14, R164 ;  /* 0x000000a4000e7202 */ /* 0x000fe20000000f00 */
[----:B------:R-:W-:Y:S01]  /*b660*/  FADD.FTZ R11, R11, R229 ;  /* 0x000000e50b0b7221 */ /* 0x000fe20000010000 */
[----:B------:R-:W-:Y:S01]  /*b670*/  MOV R19, R139 ;  /* 0x0000008b00137202 */ /* 0x000fe20000000f00 */
[-C--:B---3--:R-:W-:Y:S01]  /*b680*/  HMMA.16816.F32.BF16 R132, R188, R144.reuse, R20 ;  /* 0x00000090bc84723c */ /* 0x088fe20000041814 */
[----:B------:R-:W-:Y:S03]  /*b690*/  MOV R18, R140 ;  /* 0x0000008c00127202 */ /* 0x000fe60000000f00 */
[----:B------:R-:W-:Y:S01]  /*b6a0*/  IMAD.MOV.U32 R17, RZ, RZ, R141 ;  /* 0x000000ffff117224 */ /* 0x000fe200078e008d */
[----:B------:R-:W-:Y:S02]  /*b6b0*/  MOV R16, R154 ;  /* 0x0000009a00107202 */ /* 0x000fe40000000f00 */
[----:B------:R-:W-:Y:S01]  /*b6c0*/  MOV R23, R155 ;  /* 0x0000009b00177202 */ /* 0x000fe20000000f00 */
[C---:B------:R-:W-:Y:S01]  /*b6d0*/  HMMA.16816.F32.BF16 R136, R208.reuse, R144, R24 ;  /* 0x00000090d088723c */ /* 0x040fe20000041818 */
[----:B------:R-:W-:Y:S03]  /*b6e0*/  IMAD.MOV.U32 R22, RZ, RZ, R152 ;  /* 0x000000ffff167224 */ /* 0x000fe600078e0098 */
[----:B------:R-:W-:Y:S02]  /*b6f0*/  MOV R21, R153 ;  /* 0x0000009900157202 */ /* 0x000fe40000000f00 */
[----:B------:R-:W-:Y:S01]  /*b700*/  MOV R20, R158 ;  /* 0x0000009e00147202 */ /* 0x000fe20000000f00 */
[----:B------:R-:W-:Y:S01]  /*b710*/  IMAD.MOV.U32 R27, RZ, RZ, R159 ;  /* 0x000000ffff1b7224 */ /* 0x000fe200078e009f */
[-C--:B------:R-:W-:Y:S01]  /*b720*/  HMMA.16816.F32.BF16 R140, R208, R146.reuse, R28 ;  /* 0x00000092d08c723c */ /* 0x080fe2000004181c */
[----:B------:R-:W-:Y:S03]  /*b730*/  MOV R26, R156 ;  /* 0x0000009c001a7202 */ /* 0x000fe60000000f00 */
[----:B------:R-:W-:Y:S02]  /*b740*/  MOV R25, R157 ;  /* 0x0000009d00197202 */ /* 0x000fe40000000f00 */
[----:B------:R-:W-:Y:S01]  /*b750*/  MOV R24, R175 ;  /* 0x000000af00187202 */ /* 0x000fe20000000f00 */
[----:B------:R-:W-:Y:S01]  /*b760*/  IMAD.MOV.U32 R29, RZ, RZ, R173 ;  /* 0x000000ffff1d7224 */ /* 0x000fe200078e00ad */
[C---:B------:R-:W-:Y:S01]  /*b770*/  HMMA.16816.F32.BF16 R144, R188.reuse, R146, R32 ;  /* 0x00000092bc90723c */ /* 0x040fe20000041820 */
[----:B------:R-:W-:Y:S03]  /*b780*/  MOV R31, R171 ;  /* 0x000000ab001f7202 */ /* 0x000fe60000000f00 */
[----:B------:R-:W-:Y:S01]  /*b790*/  FADD.FTZ R11, R24, R11 ;  /* 0x0000000b180b7221 */ /* 0x000fe20000010000 */
[----:B------:R-:W-:Y:S02]  /*b7a0*/  MOV R30, R172 ;  /* 0x000000ac001e7202 */ /* 0x000fe40000000f00 */
[----:B------:R-:W-:Y:S01]  /*b7b0*/  IMAD.MOV.U32 R34, RZ, RZ, R170 ;  /* 0x000000ffff227224 */ /* 0x000fe200078e00aa */
[-C--:B-1----:R-:W-:Y:S01]  /*b7c0*/  HMMA.16816.F32.BF16 R148, R188, R160.reuse, R36 ;  /* 0x000000a0bc94723c */ /* 0x082fe20000041824 */
[----:B------:R-:W-:Y:S03]  /*b7d0*/  MOV R35, R169 ;  /* 0x000000a900237202 */ /* 0x000fe60000000f00 */
[----:B------:R-:W-:Y:S01]  /*b7e0*/  FADD.FTZ R3, R34, R3 ;  /* 0x0000000322037221 */ /* 0x000fe20000010000 */
[----:B------:R-:W-:Y:S01]  /*b7f0*/  MOV R28, R174 ;  /* 0x000000ae001c7202 */ /* 0x000fe20000000f00 */
[----:B------:R-:W-:Y:S02]  /*b800*/  FADD.FTZ R2, R35, R2 ;  /* 0x0000000223027221 */ /* 0x000fe40000010000 */
[C---:B------:R-:W-:Y:S01]  /*b810*/  HMMA.16816.F32.BF16 R152, R208.reuse, R160, R40 ;  /* 0x000000a0d098723c */ /* 0x040fe20000041828 */
[----:B------:R-:W-:Y:S03]  /*b820*/  FADD.FTZ R3, R29, R3 ;  /* 0x000000031d037221 */ /* 0x000fe60000010000 */
[----:B------:R-:W-:Y:S02]  /*b830*/  FADD.FTZ R2, R30, R2 ;  /* 0x000000021e027221 */ /* 0x000fe40000010000 */
[----:B------:R-:W-:Y:S02]  /*b840*/  FADD.FTZ R10, R10, R3 ;  /* 0x000000030a0a7221 */ /* 0x000fe40000010000 */
[-C--:B------:R-:W-:Y:S01]  /*b850*/  HMMA.16816.F32.BF16 R156, R208, R162.reuse, R44 ;  /* 0x000000a2d09c723c */ /* 0x080fe2000004182c */
[----:B------:R-:W-:Y:S03]  /*b860*/  FADD.FTZ R3, R25, R11 ;  /* 0x0000000b19037221 */ /* 0x000fe60000010000 */
[----:B------:R-:W-:Y:S02]  /*b870*/  FADD.FTZ R9, R9, R2 ;  /* 0x0000000209097221 */ /* 0x000fe40000010000 */
[----:B------:R-:W-:Y:S02]  /*b880*/  FADD.FTZ R2, R26, R10 ;  /* 0x0000000a1a027221 */ /* 0x000fe40000010000 */
[C---:B------:R-:W-:Y:S01]  /*b890*/  HMMA.16816.F32.BF16 R160, R188.reuse, R162, R48 ;  /* 0x000000a2bca0723c */ /* 0x040fe20000041830 */
[----:B------:R-:W-:Y:S03]  /*b8a0*/  FADD.FTZ R10, R21, R3 ;  /* 0x00000003150a7221 */ /* 0x000fe60000010000 */
[----:B------:R-:W-:Y:S04]  /*b8b0*/  FADD.FTZ R0, R28, R0 ;  /* 0x000000001c007221 */ /* 0x000fe80000010000 */
[-C--:B--2---:R-:W-:Y:S01]  /*b8c0*/  HMMA.16816.F32.BF16 R164, R188, R176.reuse, R52 ;  /* 0x000000b0bca4723c */ /* 0x084fe20000041834 */
[----:B------:R-:W-:Y:S04]  /*b8d0*/  FADD.FTZ R0, R31, R0 ;  /* 0x000000001f007221 */ /* 0x000fe80000010000 */
[----:B------:R-:W-:Y:S02]  /*b8e0*/  FADD.FTZ R8, R8, R0 ;  /* 0x0000000008087221 */ /* 0x000fe40000010000 */
[----:B------:R-:W-:Y:S01]  /*b8f0*/  FADD.FTZ R0, R27, R9 ;  /* 0x000000091b007221 */ /* 0x000fe20000010000 */
        /* <DEDUP_REMOVED lines=10> */
[----:B------:R-:W-:Y:S02]  /*b9a0*/  FADD.FTZ R8, R12, R3 ;  /* 0x000000030c087221 */ /* 0x000fe40000010000 */
[----:B------:R-:W-:Y:S02]  /*b9b0*/  FADD.FTZ R3, R15, R9 ;  /* 0x000000090f037221 */ /* 0x000fe40000010000 */
        /* <DEDUP_REMOVED lines=15> */
[-C--:B------:R-:W-:Y:S01]  /*bab0*/  HMMA.16816.F32.BF16 R124, R208, R6.reuse, R124 ;  /* 0x00000006d07c723c */ /* 0x080fe2000004187c */
[----:B------:R-:W-:Y:S03]  /*bac0*/  FADD.FTZ R5, R14, R0 ;  /* 0x000000000e057221 */ /* 0x000fe60000010000 */
[----:B------:R-:W-:Y:S02]  /*bad0*/  FADD.FTZ R2, R233, R8 ;  /* 0x00000008e9027221 */ /* 0x000fe40000010000 */
[----:B------:R-:W-:Y:S02]  /*bae0*/  FADD.FTZ R0, R227, R4 ;  /* 0x00000004e3007221 */ /* 0x000fe40000010000 */
[----:B------:R-:W-:Y:S01]  /*baf0*/  FADD.FTZ R4, R235, R3 ;  /* 0x00000003eb047221 */ /* 0x000fe20000010000 */
[----:B------:R-:W-:Y:S03]  /*bb00*/  HMMA.16816.F32.BF16 R128, R188, R6, R128 ;  /* 0x00000006bc80723c */ /* 0x000fe60000041880 */
[----:B------:R-:W-:Y:S02]  /*bb10*/  FADD.FTZ R3, R232, R2 ;  /* 0x00000002e8037221 */ /* 0x000fe40000010000 */
[----:B------:R-:W-:Y:S02]  /*bb20*/  FADD.FTZ R4, R234, R4 ;  /* 0x00000004ea047221 */ /* 0x000fe40000010000 */
[----:B------:R-:W-:Y:S01]  /*bb30*/  FADD.FTZ R5, R225, R5 ;  /* 0x00000005e1057221 */ /* 0x000fe20000010000 */
[----:B------:R-:W-:Y:S01]  /*bb40*/  MOV R188, R182 ;  /* 0x000000b600bc7202 */ /* 0x000fe20000000f00 */
[----:B------:R-:W-:Y:S03]  /*bb50*/  FADD.FTZ R2, R226, R0 ;  /* 0x00000000e2027221 */ /* 0x000fe60000010000 */
[----:B------:R-:W-:Y:S02]  /*bb60*/  FADD.FTZ R3, R230, R3 ;  /* 0x00000003e6037221 */ /* 0x000fe40000010000 */
[----:B------:R-:W-:Y:S02]  /*bb70*/  FADD.FTZ R4, R231, R4 ;  /* 0x00000004e7047221 */ /* 0x000fe40000010000 */
[----:B------:R-:W-:Y:S02]  /*bb80*/  FADD.FTZ R3, R228, R3 ;  /* 0x00000003e4037221 */ /* 0x000fe40000010000 */
[----:B------:R-:W-:Y:S01]  /*bb90*/  FADD.FTZ R2, R187, R2 ;  /* 0x00000002bb027221 */ /* 0x000fe20000010000 */
[----:B------:R1:W-:Y:S01]  /*bba0*/  STL [R1+0xc], R4 ;  /* 0x00000c0401007387 */ /* 0x0003e20000100800 */
[----:B------:R-:W-:Y:S01]  /*bbb0*/  FADD.FTZ R0, R224, R5 ;  /* 0x00000005e0007221 */ /* 0x000fe20000010000 */
[----:B------:R-:W-:Y:S01]  /*bbc0*/  MOV R187, R184 ;  /* 0x000000b800bb7202 */ /* 0x000fe20000000f00 */
[----:B------:R-:W-:Y:S01]  /*bbd0*/  FADD.FTZ R2, R183, R2 ;  /* 0x00000002b7027221 */ /* 0x000fe20000010000 */
[----:B------:R1:W-:Y:S01]  /*bbe0*/  STL [R1+0x40], R3 ;  /* 0x0000400301007387 */ /* 0x0003e20000100800 */
[----:B------:R-:W-:Y:S02]  /*bbf0*/  FADD.FTZ R0, R181, R0 ;  /* 0x00000000b5007221 */ /* 0x000fe40000010000 */
[----:B------:R-:W-:Y:S01]  /*bc00*/  IMAD.MOV.U32 R181, RZ, RZ, R185 ;  /* 0x000000ffffb57224 */ /* 0x000fe200078e00b9 */
[----:B------:R1:W-:Y:S01]  /*bc10*/  STL [R1+0x14], R2 ;  /* 0x0000140201007387 */ /* 0x0003e20000100800 */
[----:B------:R-:W-:Y:S01]  /*bc20*/  FADD.FTZ R0, R180, R0 ;  /* 0x00000000b4007221 */ /* 0x000fe20000010000 */
[----:B------:R-:W-:Y:S04]  /*bc30*/  MOV R180, R186 ;  /* 0x000000ba00b47202 */ /* 0x000fe80000000f00 */
[----:B------:R1:W-:Y:S01]  /*bc40*/  STL [R1+0x10], R0 ;  /* 0x0000100001007387 */ /* 0x0003e20000100800 */
[----:B------:R-:W-:-:S05]  /*bc50*/  @P0 BRA `(.L_x_1795) ;  /* 0xffffb3b000000947 */ /* 0x000fca000383ffff */
.L_x_1792:
[----:B--2---:R-:W-:-:S13]  /*bc60*/  ISETP.LE.AND P0, PT, RZ, UR10, PT ;  /* 0x0000000aff007c0c */ /* 0x004fda000bf03270 */
[----:B------:R-:W-:Y:S05]  /*bc70*/  @!P0 BRA `(.L_x_1796) ;  /* 0x00003cf000008947 */ /* 0x000fea0003800000 */
[----:B-1----:R-:W2:Y:S01]  /*bc80*/  LDL.LU R2, [R1+0x38] ;  /* 0x0000380001027983 */ /* 0x002ea20000300800 */
        /* <DEDUP_REMOVED lines=10> */
[----:B------:R-:W-:Y:S01]  /*bd30*/  IMAD.SHL.U32 R228, R2, 0x2, RZ ;  /* 0x0000000202e47824 */ /* 0x000fe200078e00ff */
[----:B------:R-:W-:Y:S05]  /*bd40*/  BRA `(.L_x_1797) ;  /* 0x0000040000007947 */ /* 0x000fea0003800000 */
.L_x_1799:
[----:B------:R-:W2:Y:S01]  /*bd50*/  LDL R2, [R1+0x3c] ;  /* 0x00003c0001027983 */ /* 0x000ea20000100800 */
[----:B------:R-:W-:Y:S01]  /*bd60*/  ULEA UR4, UR10, UR11, 0x6 ;  /* 0x0000000b0a047291 */ /* 0x000fe2000f8e303f */
[----:B------:R-:W-:Y:S02]  /*bd70*/  IMAD.MOV.U32 R186, RZ, RZ, RZ ;  /* 0x000000ffffba7224 */ /* 0x000fe400078e00ff */
[----:B------:R-:W3:Y:S03]  /*bd80*/  LDL R211, [R1+0x18] ;  /* 0x0000180001d37983 */ /* 0x000ee60000100800 */
[----:B------:R-:W-:Y:S05]  /*bd90*/  IMAD.U32 R181, RZ, RZ, UR4 ;  /* 0x00000004ffb57e24 */ /* 0x000fea000f8e00ff */
        /* <DEDUP_REMOVED lines=28> */
[----:B------:R-:W4:Y:S04]  /*bf60*/  SHFL.IDX PT, R208, R181, 0x1, 0x181f ;  /* 0x00381f00b5d07f89 */ /* 0x000f2800000e0000 */
[----:B------:R-:W5:Y:S04]  /*bf70*/  SHFL.IDX PT, R209, R2, 0x1, 0x181f ;  /* 0x00381f0002d17f89 */ /* 0x000f6800000e0000 */
[----:B------:R-:W5:Y:S04]  /*bf80*/  SHFL.IDX PT, R191, R181, 0x2, 0x181f ;  /* 0x00581f00b5bf7f89 */ /* 0x000f6800000e0000 */
[----:B------:R-:W5:Y:S04]  /*bf90*/  SHFL.IDX PT, R210, R2, 0x2, 0x181f ;  /* 0x00581f0002d27f89 */ /* 0x000f6800000e0000 */
[----:B------:R-:W5:Y:S01]  /*bfa0*/  SHFL.IDX PT, R181, R181, 0x3, 0x181f ;  /* 0x00781f00b5b57f89 */ /* 0x000f6200000e0000 */
[C---:B-1----:R-:W-:Y:S02]  /*bfb0*/  IADD3 R188, P2, R186.reuse, R230, RZ ;  /* 0x000000e6babc7210 */ /* 0x042fe40007f5e0ff */
[----:B------:R-:W-:Y:S01]  /*bfc0*/  IADD3 R186, P1, R186, R228, RZ ;  /* 0x000000e4baba7210 */ /* 0x000fe20007f3e0ff */
[----:B------:R-:W1:Y:S02]  /*bfd0*/  SHFL.IDX PT, R2, R2, 0x3, 0x181f ;  /* 0x00781f0002027f89 */ /* 0x000e6400000e0000 */
[C-C-:B--2---:R-:W-:Y:S01]  /*bfe0*/  IMAD.X R189, R182.reuse, 0x1, R231.reuse, P2 ;  /* 0x00000001b6bd7824 */ /* 0x144fe200010e06e7 */
[-C--:B------:R-:W-:Y:S02]  /*bff0*/  IADD3.X R187, R182, R229.reuse, RZ, P1, !PT ;  /* 0x000000e5b6bb7210 */ /* 0x080fe40000ffe4ff */
[C---:B----4-:R-:W-:Y:S02]  /*c000*/  IADD3 R184, P0, R208.reuse, R230, RZ ;  /* 0x000000e6d0b87210 */ /* 0x050fe40007f1e0ff */
[----:B---3--:R2:W-:Y:S01]  /*c010*/  LDGSTS.E.BYPASS.LTC128B.128 [R211+0x4100], [R188.64], !P6 ;  /* 0x04100000bcd37fae */ /* 0x0085e2000f101d4e */
[----:B------:R-:W-:Y:S02]  /*c020*/  IADD3 R208, P1, R208, R228, RZ ;  /* 0x000000e4d0d07210 */ /* 0x000fe40007f3e0ff */
[----:B-----5:R-:W-:Y:S01]  /*c030*/  IMAD.X R185, R209, 0x1, R231, P0 ;  /* 0x00000001d1b97824 */ /* 0x020fe200000e06e7 */
[----:B------:R3:W-:Y:S01]  /*c040*/  LDGSTS.E.BYPASS.LTC128B.128 [R211+0x6100], [R186.64], !P5 ;  /* 0x06100000bad37fae */ /* 0x0007e2000e901d4e */
[----:B------:R-:W-:Y:S01]  /*c050*/  IADD3 R190, P0, R191, R230, RZ ;  /* 0x000000e6bfbe7210 */ /* 0x000fe20007f1e0ff */
[----:B------:R-:W-:Y:S02]  /*c060*/  IMAD.X R209, R209, 0x1, R229, P1 ;  /* 0x00000001d1d17824 */ /* 0x000fe400008e06e5 */
[----:B------:R4:W-:Y:S04]  /*c070*/  LDGSTS.E.BYPASS.LTC128B.128 [R211+0x4900], [R184.64], !P6 ;  /* 0x04900000b8d37fae */ /* 0x0009e8000f101d4e */
[----:B------:R1:W-:Y:S01]  /*c080*/  LDGSTS.E.BYPASS.LTC128B.128 [R211+0x6900], [R208.64], !P5 ;  /* 0x06900000d0d37fae */ /* 0x0003e2000e901d4e */
[----:B--2---:R-:W-:Y:S01]  /*c090*/  IADD3 R188, P2, R191, R228, RZ ;  /* 0x000000e4bfbc7210 */ /* 0x004fe20007f5e0ff */
[C-C-:B------:R-:W-:Y:S01]  /*c0a0*/  IMAD.X R191, R210.reuse, 0x1, R231.reuse, P0 ;  /* 0x00000001d2bf7824 */ /* 0x140fe200000e06e7 */
[C---:B---3--:R-:W-:Y:S04]  /*c0b0*/  IADD3 R186, P1, R181.reuse, R230, RZ ;  /* 0x000000e6b5ba7210 */ /* 0x048fe80007f3e0ff */
[----:B------:R2:W-:Y:S01]  /*c0c0*/  LDGSTS.E.BYPASS.LTC128B.128 [R211+0x5100], [R190.64], !P6 ;  /* 0x05100000bed37fae */ /* 0x0005e2000f101d4e */
[----:B------:R-:W-:Y:S02]  /*c0d0*/  IADD3.X R189, R210, R229, RZ, P2, !PT ;  /* 0x000000e5d2bd7210 */ /* 0x000fe400017fe4ff */
[----:B----4-:R-:W-:Y:S01]  /*c0e0*/  IADD3 R184, P0, R181, R228, RZ ;  /* 0x000000e4b5b87210 */ /* 0x010fe20007f1e0ff */
[C---:B-1----:R-:W-:Y:S02]  /*c0f0*/  IMAD.X R187, R2.reuse, 0x1, R231, P1 ;  /* 0x0000000102bb7824 */ /* 0x042fe400008e06e7 */
[----:B------:R2:W-:Y:S02]  /*c100*/  LDGSTS.E.BYPASS.LTC128B.128 [R211+0x7100], [R188.64], !P5 ;  /* 0x07100000bcd37fae */ /* 0x0005e4000e901d4e */
[----:B------:R-:W-:Y:S02]  /*c110*/  IMAD.X R185, R2, 0x1, R229, P0 ;  /* 0x0000000102b97824 */ /* 0x000fe400000e06e5 */
[----:B------:R2:W-:Y:S04]  /*c120*/  LDGSTS.E.BYPASS.LTC128B.128 [R211+0x5900], [R186.64], !P6 ;  /* 0x05900000bad37fae */ /* 0x0005e8000f101d4e */
[----:B------:R2:W-:Y:S01]  /*c130*/  LDGSTS.E.BYPASS.LTC128B.128 [R211+0x7900], [R184.64], !P5 ;  /* 0x07900000b8d37fae */ /* 0x0005e2000e901d4e */
[----:B------:R-:W-:-:S05]  /*c140*/  BRA `(.L_x_1798) ;  /* 0x00000eb000007947 */ /* 0x000fca0003800000 */
.L_x_1797:
[----:B------:R-:W2:Y:S01]  /*c150*/  LDL R4, [R1+0x30] ;  /* 0x0000300001047983 */ /* 0x000ea20000100800 */
[----:B------:R-:W-:Y:S04]  /*c160*/  DEPBAR.LE SB0, 0x0 ;  /* 0x000080000000791a */ /* 0x000fe80000000000 */
[----:B------:R-:W-:Y:S01]  /*c170*/  UISETP.GE.AND UP0, UPT, UR10, 0x1, UPT ;  /* 0x000000010a00788c */ /* 0x000fe2000bf06270 */
[----:B------:R-:W3:Y:S06]  /*c180*/  LDL R10, [R1+0x1c] ;  /* 0x00001c00010a7983 */ /* 0x000eec0000100800 */
[----:B------:R-:W4:Y:S06]  /*c190*/  LDL R40, [R1] ;  /* 0x0000000001287983 */ /* 0x000f2c0000100800 */
[----:B------:R-:W3:Y:S06]  /*c1a0*/  LDL R41, [R1+0x4] ;  /* 0x0000040001297983 */ /* 0x000eec0000100800 */
[----:B------:R-:W3:Y:S06]  /*c1b0*/  LDL R28, [R1+0x8] ;  /* 0x00000800011c7983 */ /* 0x000eec0000100800 */
[----:B------:R-:W3:Y:S06]  /*c1c0*/  LDL R55, [R1+0x20] ;  /* 0x0000200001377983 */ /* 0x000eec0000100800 */
[----:B------:R-:W-:Y:S06]  /*c1d0*/  BAR.SYNC.DEFER_BLOCKING 0x0 ;  /* 0x0000000000007b1d */ /* 0x000fec0000010000 */
[----:B-----5:R-:W-:Y:S06]  /*c1e0*/  LDSM.16.M88.4 R64, [R243+0x8100] ;  /* 0x00810000f340783b */ /* 0x020fec0000000200 */
[----:B------:R-:W1:Y:S06]  /*c1f0*/  LDSM.16.M88.4 R16, [R236+0x4100] ;  /* 0x00410000ec10783b */ /* 0x000e6c0000000200 */
[----:B------:R-:W1:Y:S06]  /*c200*/  LDSM.16.M88.4 R60, [R243+0xa100] ;  /* 0x00a10000f33c783b */ /* 0x000e6c0000000200 */
[----:B------:R-:W1:Y:S06]  /*c210*/  LDSM.16.M88.4 R32, [R236+0x4900] ;  /* 0x00490000ec20783b */ /* 0x000e6c0000000200 */
[----:B------:R-:W-:Y:S06]  /*c220*/  LDSM.16.M88.4 R48, [R236+0x5100] ;  /* 0x00510000ec30783b */ /* 0x000fec0000000200 */
[----:B------:R-:W-:Y:S06]  /*c230*/  LDSM.16.M88.4 R184, [R236+0x5900] ;  /* 0x00590000ecb8783b */ /* 0x000fec0000000200 */
[----:B------:R-:W-:Y:S06]  /*c240*/  LDSM.16.M88.4 R188, [R245+0x8100] ;  /* 0x00810000f5bc783b */ /* 0x000fec0000000200 */
[----:B------:R-:W-:Y:S06]  /*c250*/  LDSM.16.M88.4 R208, [R247] ;  /* 0x00000000f7d0783b */ /* 0x000fec0000000200 */
[----:B------:R-:W-:Y:S01]  /*c260*/  LDSM.16.M88.4 R212, [R245+0xa100] ;  /* 0x00a10000f5d4783b */ /* 0x000fe20000000200 */
[----:B--2---:R-:W-:Y:S01]  /*c270*/  SHF.R.S32.HI R2, RZ, 0x1f, R4 ;  /* 0x0000001fff027819 */ /* 0x004fe20000011404 */
[----:B------:R-:W-:Y:S04]  /*c280*/  IMAD.WIDE.U32 R8, R4, c[0x0][0x208], RZ ;  /* 0x0000820004087a25 */ /* 0x000fe800078e00ff */
[----:B------:R-:W-:Y:S04]  /*c290*/  IMAD R2, R2, c[0x0][0x208], RZ ;  /* 0x0000820002027a24 */ /* 0x000fe800078e02ff */
[----:B------:R-:W-:Y:S02]  /*c2a0*/  IMAD R2, R4, c[0x0][0x20c], R2 ;  /* 0x0000830004027a24 */ /* 0x000fe400078e0202 */
[-C--:B-1----:R-:W-:Y:S01]  /*c2b0*/  HMMA.16816.F32.BF16 R4, R64, R16.reuse, RZ ;  /* 0x000000104004723c */ /* 0x082fe200000418ff */
[----:B----4-:R-:W-:Y:S02]  /*c2c0*/  LDSM.16.M88.4 R224, [R40] ;  /* 0x0000000028e0783b */ /* 0x010fe40000000200 */
[----:B------:R-:W-:Y:S01]  /*c2d0*/  IMAD.IADD R9, R9, 0x1, R2 ;  /* 0x0000000109097824 */ /* 0x000fe200078e0202 */
[----:B---3--:R-:W-:Y:S03]  /*c2e0*/  SHF.R.S32.HI R2, RZ, 0x1f, R10 ;  /* 0x0000001fff027819 */ /* 0x008fe6000001140a */
[----:B------:R-:W-:Y:S01]  /*c2f0*/  IMAD.WIDE.U32 R12, R10, c[0x0][0x218], R8 ;  /* 0x000086000a0c7a25 */ /* 0x000fe200078e0008 */
[----:B------:R-:W-:Y:S04]  /*c300*/  LDSM.16.M88.4 R220, [R41] ;  /* 0x0000000029dc783b */ /* 0x000fe80000000200 */
[----:B------:R-:W-:Y:S02]  /*c310*/  IMAD R2, R2, c[0x0][0x218], RZ ;  /* 0x0000860002027a24 */ /* 0x000fe400078e02ff */
[----:B------:R-:W-:Y:S02]  /*c320*/  LDSM.16.M88.4 R216, [R28] ;  /* 0x000000001cd8783b */ /* 0x000fe40000000200 */
[----:B------:R-:W-:Y:S01]  /*c330*/  IMAD R14, R10, c[0x0][0x21c], R2 ;  /* 0x000087000a0e7a24 */ /* 0x000fe200078e0202 */
[----:B------:R-:W-:Y:S01]  /*c340*/  IADD3 R2, P0, R12, UR24, RZ ;  /* 0x000000180c027c10 */ /* 0x000fe2000ff1e0ff */
[C---:B------:R-:W-:Y:S07]  /*c350*/  HMMA.16816.F32.BF16 R8, R60.reuse, R16, RZ ;  /* 0x000000103c08723c */ /* 0x040fee00000418ff */
[----:B------:R-:W-:Y:S02]  /*c360*/  IADD3.X R16, R13, UR8, R14, P0, !PT ;  /* 0x000000080d107c10 */ /* 0x000fe400087fe40e */
[-C--:B------:R-:W-:Y:S03]  /*c370*/  HMMA.16816.F32.BF16 R12, R60, R18.reuse, RZ ;  /* 0x000000123c0c723c */ /* 0x080fe600000418ff */
[C---:B------:R-:W-:Y:S04]  /*c380*/  LEA R36, P0, R2.reuse, c[0x0][0x1f8], 0x1 ;  /* 0x00007e0002247a11 */ /* 0x040fe800078008ff */
[----:B------:R-:W-:Y:S01]  /*c390*/  LEA.HI.X R2, R2, c[0x0][0x1fc], R16, 0x1, P0 ;  /* 0x00007f0002027a11 */ /* 0x000fe200000f0c10 */
[----:B------:R-:W1:Y:S01]  /*c3a0*/  SHFL.IDX PT, R42, R36, RZ, 0x181f ;  /* 0x00181fff242a7589 */ /* 0x000e6200000e0000 */
[C---:B------:R-:W-:Y:S05]  /*c3b0*/  HMMA.16816.F32.BF16 R16, R64.reuse, R18, RZ ;  /* 0x000000124010723c */ /* 0x040fea00000418ff */
[----:B------:R-:W2:Y:S03]  /*c3c0*/  SHFL.IDX PT, R37, R2, RZ, 0x181f ;  /* 0x00181fff02257589 */ /* 0x000ea600000e0000 */
[-C--:B------:R-:W-:Y:S03]  /*c3d0*/  HMMA.16816.F32.BF16 R20, R64, R32.reuse, RZ ;  /* 0x000000204014723c */ /* 0x080fe600000418ff */
[----:B------:R-:W3:Y:S05]  /*c3e0*/  SHFL.IDX PT, R46, R36, 0x1, 0x181f ;  /* 0x00381f00242e7f89 */ /* 0x000eea00000e0000 */
[C---:B------:R-:W-:Y:S01]  /*c3f0*/  HMMA.16816.F32.BF16 R24, R60.reuse, R32, RZ ;  /* 0x000000203c18723c */ /* 0x040fe200000418ff */
[----:B------:R-:W4:Y:S03]  /*c400*/  SHFL.IDX PT, R45, R2, 0x1, 0x181f ;  /* 0x00381f00022d7f89 */ /* 0x000f2600000e0000 */
[C---:B-1----:R-:W-:Y:S04]  /*c410*/  IADD3 R38, P1, R42.reuse, R230, RZ ;  /* 0x000000e62a267210 */ /* 0x042fe80007f3e0ff */
[-C--:B------:R-:W-:Y:S01]  /*c420*/  HMMA.16816.F32.BF16 R28, R60, R34.reuse, RZ ;  /* 0x000000223c1c723c */ /* 0x080fe200000418ff */
[----:B------:R-:W1:Y:S03]  /*c430*/  SHFL.IDX PT, R52, R36, 0x2, 0x181f ;  /* 0x00581f0024347f89 */ /* 0x000e6600000e0000 */
[----:B------:R-:W-:Y:S01]  /*c440*/  IADD3 R42, P0, R42, R228, RZ ;  /* 0x000000e42a2a7210 */ /* 0x000fe20007f1e0ff */
[C---:B--2---:R-:W-:Y:S02]  /*c450*/  IMAD.X R39, R37.reuse, 0x1, R231, P1 ;  /* 0x0000000125277824 */ /* 0x044fe400008e06e7 */
[----:B------:R-:W2:Y:S01]  /*c460*/  SHFL.IDX PT, R53, R2, 0x2, 0x181f ;  /* 0x00581f0002357f89 */ /* 0x000ea200000e0000 */
[C---:B------:R-:W-:Y:S04]  /*c470*/  HMMA.16816.F32.BF16 R32, R64.reuse, R34, RZ ;  /* 0x000000224020723c */ /* 0x040fe800000418ff */
[----:B------:R-:W-:Y:S01]  /*c480*/  IMAD.X R43, R37, 0x1, R229, P0 ;  /* 0x00000001252b7824 */ /* 0x000fe200000e06e5 */
[----:B------:R2:W-:Y:S01]  /*c490*/  LDGSTS.E.BYPASS.LTC128B.128 [R55], [R38.64], !P6 ;  /* 0x0000000026377fae */ /* 0x0005e2000f101d4e */
[C---:B---3--:R-:W-:Y:S02]  /*c4a0*/  IADD3 R40, P0, R46.reuse, R230, RZ ;  /* 0x000000e62e287210 */ /* 0x048fe40007f1e0ff */
[----:B------:R-:W-:Y:S03]  /*c4b0*/  IADD3 R46, P2, R46, R228, RZ ;  /* 0x000000e42e2e7210 */ /* 0x000fe60007f5e0ff */
[----:B------:R3:W-:Y:S01]  /*c4c0*/  LDGSTS.E.BYPASS.LTC128B.128 [R55+0x2000], [R42.64], !P5 ;  /* 0x020000002a377fae */ /* 0x0007e2000e901d4e */
[C---:B----4-:R-:W-:Y:S02]  /*c4d0*/  IMAD.X R41, R45.reuse, 0x1, R231, P0 ;  /* 0x000000012d297824 */ /* 0x050fe400000e06e7 */
[----:B------:R-:W-:Y:S03]  /*c4e0*/  IMAD.X R47, R45, 0x1, R229, P2 ;  /* 0x000000012d2f7824 */ /* 0x000fe600010e06e5 */
[----:B------:R4:W3:Y:S01]  /*c4f0*/  SHFL.IDX PT, R54, R36, 0x3, 0x181f ;  /* 0x00781f0024367f89 */ /* 0x0008e200000e0000 */
[C---:B-1----:R-:W-:Y:S02]  /*c500*/  IADD3 R44, P1, R52.reuse, R230, RZ ;  /* 0x000000e6342c7210 */ /* 0x042fe40007f3e0ff */
[----:B------:R-:W-:Y:S03]  /*c510*/  IADD3 R52, P0, R52, R228, RZ ;  /* 0x000000e434347210 */ /* 0x000fe60007f1e0ff */
[----:B------:R3:W-:Y:S01]  /*c520*/  LDGSTS.E.BYPASS.LTC128B.128 [R55+0x800], [R40.64], !P6 ;  /* 0x0080000028377fae */ /* 0x0007e2000f101d4e */
[C---:B--2---:R-:W-:Y:S02]  /*c530*/  IMAD.X R45, R53.reuse, 0x1, R231, P1 ;  /* 0x00000001352d7824 */ /* 0x044fe400008e06e7 */
[----:B------:R-:W-:Y:S03]  /*c540*/  IMAD.X R53, R53, 0x1, R229, P0 ;  /* 0x0000000135357824 */ /* 0x000fe600000e06e5 */
[----:B------:R1:W-:Y:S06]  /*c550*/  LDGSTS.E.BYPASS.LTC128B.128 [R55+0x2800], [R46.64], !P5 ;  /* 0x028000002e377fae */ /* 0x0003ec000e901d4e */
[----:B------:R1:W-:Y:S01]  /*c560*/  LDGSTS.E.BYPASS.LTC128B.128 [R55+0x1000], [R44.64], !P6 ;  /* 0x010000002c377fae */ /* 0x0003e2000f101d4e */
[-C--:B----4-:R-:W-:Y:S05]  /*c570*/  HMMA.16816.F32.BF16 R36, R64, R48.reuse, RZ ;  /* 0x000000304024723c */ /* 0x090fea00000418ff */
[----:B------:R2:W-:Y:S06]  /*c580*/  LDGSTS.E.BYPASS.LTC128B.128 [R55+0x3000], [R52.64], !P5 ;  /* 0x0300000034377fae */ /* 0x0005ec000e901d4e */
[----:B------:R-:W4:Y:S01]  /*c590*/  SHFL.IDX PT, R2, R2, 0x3, 0x181f ;  /* 0x00781f0002027f89 */ /* 0x000f2200000e0000 */
[C---:B---3--:R-:W-:Y:S07]  /*c5a0*/  HMMA.16816.F32.BF16 R40, R60.reuse, R48, RZ ;  /* 0x000000303c28723c */ /* 0x048fee00000418ff */
[----:B------:R-:W-:Y:S01]  /*c5b0*/  IADD3 R48, P0, R54, R230, RZ ;  /* 0x000000e636307210 */ /* 0x000fe20007f1e0ff */
[-C--:B-1----:R-:W-:Y:S04]  /*c5c0*/  HMMA.16816.F32.BF16 R44, R60, R50.reuse, RZ ;  /* 0x000000323c2c723c */ /* 0x082fe800000418ff */
[----:B----4-:R-:W-:Y:S01]  /*c5d0*/  IMAD.X R49, R2, 0x1, R231, P0 ;  /* 0x0000000102317824 */ /* 0x010fe200000e06e7 */
[----:B--2---:R-:W-:Y:S04]  /*c5e0*/  IADD3 R52, P0, R54, R228, RZ ;  /* 0x000000e436347210 */ /* 0x004fe80007f1e0ff */
        /* <DEDUP_REMOVED lines=161> */
.L_x_1798:
[----:B------:R-:W-:Y:S01]  /*d000*/  FMNMX.FTZ R2, R4, R0, !PT ;  /* 0x0000000004027209 */ /* 0x000fe20007810000 */
[----:B------:R-:W-:Y:S01]  /*d010*/  STL [R1+0x60], R229 ;  /* 0x000060e501007387 */ /* 0x000fe20000100800 */
[----:B------:R-:W-:Y:S02]  /*d020*/  FMNMX.FTZ R182, R6, R3, !PT ;  /* 0x0000000306b67209 */ /* 0x000fe40007810000 */
[----:B------:R-:W-:Y:S01]  /*d030*/  FMNMX.FTZ R2, R5, R2, !PT ;  /* 0x0000000205027209 */ /* 0x000fe20007810000 */
[----:B------:R-:W-:Y:S01]  /*d040*/  STL [R1+0x5c], R228 ;  /* 0x00005ce401007387 */ /* 0x000fe20000100800 */
[----:B------:R-:W-:Y:S02]  /*d050*/  FMNMX.FTZ R182, R7, R182, !PT ;  /* 0x000000b607b67209 */ /* 0x000fe40007810000 */
[----:B------:R-:W-:Y:S01]  /*d060*/  FMNMX.FTZ R2, R16, R2, !PT ;  /* 0x0000000210027209 */ /* 0x000fe20007810000 */
[----:B--2---:R-:W-:Y:S01]  /*d070*/  LDSM.16.MT88.4 R208, [R237+0x100] ;  /* 0x00010000edd0783b */ /* 0x004fe20000004200 */
        /* <DEDUP_REMOVED lines=53> */
[----:B--2---:R-:W-:Y:S02]  /*d3d0*/  FMNMX.FTZ R182, R182, R185, !PT ;  /* 0x000000b9b6b67209 */ /* 0x004fe40007810000 */
[----:B------:R-:W-:Y:S01]  /*d3e0*/  FMNMX.FTZ R181, R61, R181, !PT ;  /* 0x000000b53db57209 */ /* 0x000fe20007810000 */
[----:B------:R-:W1:Y:S01]  /*d3f0*/  SHFL.BFLY PT, R186, R2, 0x1, 0x1f ;  /* 0x0c201f0002ba7f89 */ /* 0x000e6200000e0000 */
[----:B------:R-:W-:Y:S02]  /*d400*/  FMNMX.FTZ R184, R31, R184, !PT ;  /* 0x000000b81fb87209 */ /* 0x000fe40007810000 */
[----:B------:R-:W-:Y:S01]  /*d410*/  ISETP.LT.AND P0, PT, RZ, UR10, PT ;  /* 0x0000000aff007c0c */ /* 0x000fe2000bf01270 */
[----:B------:R-:W-:Y:S01]  /*d420*/  UIADD3 UR10, UR10, -0x1, URZ ;  /* 0xffffffff0a0a7890 */ /* 0x000fe2000fffe03f */
[----:B------:R-:W-:Y:S03]  /*d430*/  FMNMX.FTZ R184, R42, R184, !PT ;  /* 0x000000b82ab87209 */ /* 0x000fe60007810000 */
[----:B------:R-:W2:Y:S01]  /*d440*/  SHFL.BFLY PT, R185, R182, 0x1, 0x1f ;  /* 0x0c201f00b6b97f89 */ /* 0x000ea200000e0000 */
[----:B------:R-:W-:Y:S04]  /*d450*/  FMNMX.FTZ R184, R43, R184, !PT ;  /* 0x000000b82bb87209 */ /* 0x000fe80007810000 */
[----:B------:R-:W-:Y:S03]  /*d460*/  FMNMX.FTZ R184, R46, R184, !PT ;  /* 0x000000b82eb87209 */ /* 0x000fe60007810000 */
[----:B------:R-:W3:Y:S01]  /*d470*/  SHFL.BFLY PT, R187, R181, 0x2, 0x1f ;  /* 0x0c401f00b5bb7f89 */ /* 0x000ee200000e0000 */
[----:B-1----:R-:W-:Y:S02]  /*d480*/  FMNMX.FTZ R186, R2, R186, !PT ;  /* 0x000000ba02ba7209 */ /* 0x002fe40007810000 */
[----:B------:R-:W-:Y:S03]  /*d490*/  FMNMX.FTZ R2, R47, R184, !PT ;  /* 0x000000b82f027209 */ /* 0x000fe60007810000 */
[----:B------:R-:W-:Y:S01]  /*d4a0*/  FADD.FTZ R0, -R186, R0 ;  /* 0x00000000ba007221 */ /* 0x000fe20000010100 */
[----:B------:R-:W-:Y:S02]  /*d4b0*/  FMNMX.FTZ R184, R58, R2, !PT ;  /* 0x000000023ab87209 */ /* 0x000fe40007810000 */
[----:B--2---:R-:W-:Y:S01]  /*d4c0*/  FMNMX.FTZ R185, R182, R185, !PT ;  /* 0x000000b9b6b97209 */ /* 0x004fe20007810000 */
[----:B------:R-:W-:Y:S01]  /*d4d0*/  FMUL.FTZ R2, R0, c[0x0][0x2d0] ;  /* 0x0000b40000027a20 */ /* 0x000fe20000410000 */
[----:B------:R-:W-:Y:S03]  /*d4e0*/  FMNMX.FTZ R0, R59, R184, !PT ;  /* 0x000000b83b007209 */ /* 0x000fe60007810000 */
[----:B------:R1:W2:Y:S01]  /*d4f0*/  MUFU.EX2 R182, R2 ;  /* 0x0000000200b67308 */ /* 0x0002a20000000800 */
[----:B------:R-:W-:Y:S01]  /*d500*/  FMNMX.FTZ R0, R62, R0, !PT ;  /* 0x000000003e007209 */ /* 0x000fe20007810000 */
[----:B------:R-:W-:Y:S01]  /*d510*/  FMUL.FTZ R212, R185, c[0x0][0x2d0] ;  /* 0x0000b400b9d47a20 */ /* 0x000fe20000410000 */
[----:B---3--:R-:W-:Y:S02]  /*d520*/  FMNMX.FTZ R181, R181, R187, !PT ;  /* 0x000000bbb5b57209 */ /* 0x008fe40007810000 */
[----:B------:R-:W-:Y:S01]  /*d530*/  FMNMX.FTZ R0, R63, R0, !PT ;  /* 0x000000003f007209 */ /* 0x000fe20007810000 */
[--C-:B------:R-:W-:Y:S02]  /*d540*/  FFMA.FTZ R18, R18, c[0x0][0x2d0], -R212.reuse ;  /* 0x0000b40012127a23 */ /* 0x100fe400000108d4 */
[----:B------:R-:W3:Y:S01]  /*d550*/  SHFL.BFLY PT, R187, R181, 0x1, 0x1f ;  /* 0x0c201f00b5bb7f89 */ /* 0x000ee200000e0000 */
[--C-:B------:R-:W-:Y:S01]  /*d560*/  FFMA.FTZ R19, R19, c[0x0][0x2d0], -R212.reuse ;  /* 0x0000b40013137a23 */ /* 0x100fe200000108d4 */
[----:B------:R-:W-:Y:S01]  /*d570*/  MUFU.EX2 R219, R18 ;  /* 0x0000001200db7308 */ /* 0x000fe20000000800 */
[--C-:B------:R-:W-:Y:S02]  /*d580*/  FFMA.FTZ R6, R6, c[0x0][0x2d0], -R212.reuse ;  /* 0x0000b40006067a23 */ /* 0x100fe400000108d4 */
[--C-:B------:R-:W-:Y:S02]  /*d590*/  FFMA.FTZ R7, R7, c[0x0][0x2d0], -R212.reuse ;  /* 0x0000b40007077a23 */ /* 0x100fe400000108d4 */
[--C-:B------:R-:W-:Y:S02]  /*d5a0*/  FFMA.FTZ R22, R22, c[0x0][0x2d0], -R212.reuse ;  /* 0x0000b40016167a23 */ /* 0x100fe400000108d4 */
[--C-:B------:R-:W-:Y:S02]  /*d5b0*/  FFMA.FTZ R23, R23, c[0x0][0x2d0], -R212.reuse ;  /* 0x0000b40017177a23 */ /* 0x100fe400000108d4 */
[--C-:B------:R-:W-:Y:S01]  /*d5c0*/  FFMA.FTZ R34, R34, c[0x0][0x2d0], -R212.reuse ;  /* 0x0000b40022227a23 */ /* 0x100fe200000108d4 */
[----:B------:R-:W4:Y:S01]  /*d5d0*/  MUFU.EX2 R215, R19 ;  /* 0x0000001300d77308 */ /* 0x000f220000000800 */
[--C-:B------:R-:W-:Y:S02]  /*d5e0*/  FFMA.FTZ R35, R35, c[0x0][0x2d0], -R212.reuse ;  /* 0x0000b40023237a23 */ /* 0x100fe400000108d4 */
[----:B------:R-:W-:Y:S02]  /*d5f0*/  FFMA.FTZ R50, R50, c[0x0][0x2d0], -R212 ;  /* 0x0000b40032327a23 */ /* 0x000fe400000108d4 */
[----:B-1----:R-:W-:Y:S02]  /*d600*/  FADD.FTZ R2, -R185, R3 ;  /* 0x00000003b9027221 */ /* 0x002fe40000010100 */
[----:B------:R-:W1:Y:S01]  /*d610*/  SHFL.BFLY PT, R3, R0, 0x2, 0x1f ;  /* 0x0c401f0000037f89 */ /* 0x000e6200000e0000 */
[----:B--2---:R-:W-:Y:S02]  /*d620*/  FMUL.FTZ R132, R182, R132 ;  /* 0x00000084b6847220 */ /* 0x004fe40000410000 */
[----:B------:R-:W-:Y:S01]  /*d630*/  FMUL.FTZ R2, R2, c[0x0][0x2d0] ;  /* 0x0000b40002027a20 */ /* 0x000fe20000410000 */
[----:B------:R-:W-:Y:S01]  /*d640*/  MUFU.EX2 R226, R6 ;  /* 0x0000000600e27308 */ /* 0x000fe20000000800 */
[----:B---3--:R-:W-:Y:S01]  /*d650*/  FMNMX.FTZ R184, R181, R187, !PT ;  /* 0x000000bbb5b87209 */ /* 0x008fe20007810000 */
[----:B------:R-:W-:Y:S02]  /*d660*/  FMUL.FTZ R187, R186, c[0x0][0x2d0] ;  /* 0x0000b400babb7a20 */ /* 0x000fe40000410000 */
[----:B------:R-:W-:Y:S02]  /*d670*/  FMUL.FTZ R133, R182, R133 ;  /* 0x00000085b6857220 */ /* 0x000fe40000410000 */
[--C-:B------:R-:W-:Y:S02]  /*d680*/  FFMA.FTZ R16, R16, c[0x0][0x2d0], -R187.reuse ;  /* 0x0000b40010107a23 */ /* 0x100fe400000108bb */
[--C-:B------:R-:W-:Y:S02]  /*d690*/  FFMA.FTZ R17, R17, c[0x0][0x2d0], -R187.reuse ;  /* 0x0000b40011117a23 */ /* 0x100fe400000108bb */
[----:B------:R2:W3:Y:S01]  /*d6a0*/  MUFU.EX2 R181, R2 ;  /* 0x0000000200b57308 */ /* 0x0004e20000000800 */
[--C-:B------:R-:W-:Y:S02]  /*d6b0*/  FFMA.FTZ R4, R4, c[0x0][0x2d0], -R187.reuse ;  /* 0x0000b40004047a23 */ /* 0x100fe400000108bb */
[--C-:B------:R-:W-:Y:S01]  /*d6c0*/  FFMA.FTZ R5, R5, c[0x0][0x2d0], -R187.reuse ;  /* 0x0000b40005057a23 */ /* 0x100fe200000108bb */
[----:B----4-:R-:W-:Y:S01]  /*d6d0*/  F2FP.BF16.PACK_AB R191, R215, R219 ;  /* 0x000000dbd7bf723e */ /* 0x010fe200000010ff */
[C---:B------:R-:W-:Y:S02]  /*d6e0*/  FMUL.FTZ R144, R182.reuse, R144 ;  /* 0x00000090b6907220 */ /* 0x040fe40000410000 */
[C---:B------:R-:W-:Y:S02]  /*d6f0*/  FMUL.FTZ R145, R182.reuse, R145 ;  /* 0x00000091b6917220 */ /* 0x040fe40000410000 */
[----:B------:R-:W-:Y:S01]  /*d700*/  FMUL.FTZ R148, R182, R148 ;  /* 0x00000094b6947220 */ /* 0x000fe20000410000 */
[----:B-1----:R-:W-:Y:S01]  /*d710*/  FMNMX.FTZ R0, R0, R3, !PT ;  /* 0x0000000300007209 */ /* 0x002fe20007810000 */
[----:B------:R1:W-:Y:S01]  /*d720*/  MUFU.EX2 R220, R16 ;  /* 0x0000001000dc7308 */ /* 0x0003e20000000800 */
[C---:B------:R-:W-:Y:S02]  /*d730*/  FMUL.FTZ R149, R182.reuse, R149 ;  /* 0x00000095b6957220 */ /* 0x040fe40000410000 */
[C---:B------:R-:W-:Y:S02]  /*d740*/  FMUL.FTZ R160, R182.reuse, R160 ;  /* 0x000000a0b6a07220 */ /* 0x040fe40000410000 */
[C---:B------:R-:W-:Y:S02]  /*d750*/  FMUL.FTZ R161, R182.reuse, R161 ;  /* 0x000000a1b6a17220 */ /* 0x040fe40000410000 */
[C---:B------:R-:W-:Y:S02]  /*d760*/  FMUL.FTZ R164, R182.reuse, R164 ;  /* 0x000000a4b6a47220 */ /* 0x040fe40000410000 */
[C---:B------:R-:W-:Y:S01]  /*d770*/  FMUL.FTZ R165, R182.reuse, R165 ;  /* 0x000000a5b6a57220 */ /* 0x040fe20000410000 */
[----:B------:R-:W4:Y:S01]  /*d780*/  MUFU.EX2 R216, R17 ;  /* 0x0000001100d87308 */ /* 0x000f220000000800 */
[----:B------:R-:W-:Y:S02]  /*d790*/  FMUL.FTZ R176, R182, R176 ;  /* 0x000000b0b6b07220 */ /* 0x000fe40000410000 */
[----:B--2---:R-:W-:Y:S02]  /*d7a0*/  FADD.FTZ R2, -R184, R180 ;  /* 0x000000b4b8027221 */ /* 0x004fe40000010100 */
[C---:B---3--:R-:W-:Y:S02]  /*d7b0*/  FMUL.FTZ R18, R181.reuse, R198 ;  /* 0x000000c6b5127220 */ /* 0x048fe40000410000 */
[----:B------:R-:W-:Y:S02]  /*d7c0*/  FMUL.FTZ R2, R2, c[0x0][0x2d0] ;  /* 0x0000b40002027a20 */ /* 0x000fe40000410000 */
[C---:B------:R-:W-:Y:S01]  /*d7d0*/  FMUL.FTZ R19, R181.reuse, R199 ;  /* 0x000000c7b5137220 */ /* 0x040fe20000410000 */
[----:B------:R2:W-:Y:S01]  /*d7e0*/  MUFU.EX2 R233, R4 ;  /* 0x0000000400e97308 */ /* 0x0005e20000000800 */
[C---:B------:R-:W-:Y:S02]  /*d7f0*/  FMUL.FTZ R6, R181.reuse, R194 ;  /* 0x000000c2b5067220 */ /* 0x040fe40000410000 */
[C---:B------:R-:W-:Y:S02]  /*d800*/  FMUL.FTZ R134, R181.reuse, R134 ;  /* 0x00000086b5867220 */ /* 0x040fe40000410000 */
[----:B-1----:R-:W-:Y:S02]  /*d810*/  FMUL.FTZ R16, R182, R196 ;  /* 0x000000c4b6107220 */ /* 0x002fe40000410000 */
[C---:B------:R-:W-:Y:S02]  /*d820*/  FMUL.FTZ R135, R181.reuse, R135 ;  /* 0x00000087b5877220 */ /* 0x040fe40000410000 */
[C---:B------:R-:W-:Y:S01]  /*d830*/  FMUL.FTZ R146, R181.reuse, R146 ;  /* 0x00000092b5927220 */ /* 0x040fe20000410000 */
[----:B------:R1:W3:Y:S01]  /*d840*/  MUFU.EX2 R180, R2 ;  /* 0x0000000200b47308 */ /* 0x0002e20000000800 */
[C---:B------:R-:W-:Y:S02]  /*d850*/  FMUL.FTZ R147, R181.reuse, R147 ;  /* 0x00000093b5937220 */ /* 0x040fe40000410000 */
[C---:B------:R-:W-:Y:S01]  /*d860*/  FMUL.FTZ R150, R181.reuse, R150 ;  /* 0x00000096b5967220 */ /* 0x040fe20000410000 */
[----:B----4-:R-:W-:Y:S01]  /*d870*/  F2FP.BF16.PACK_AB R190, R216, R220 ;  /* 0x000000dcd8be723e */ /* 0x010fe200000010ff */
[C---:B------:R-:W-:Y:S02]  /*d880*/  FMUL.FTZ R17, R182.reuse, R197 ;  /* 0x000000c5b6117220 */ /* 0x040fe40000410000 */
[----:B------:R-:W-:Y:S01]  /*d890*/  LDSM.16.MT88.4 R196, [R238+0x100] ;  /* 0x00010000eec4783b */ /* 0x000fe20000004200 */
[C---:B------:R-:W-:Y:S02]  /*d8a0*/  FMUL.FTZ R151, R181.reuse, R151 ;  /* 0x00000097b5977220 */ /* 0x040fe40000410000 */
[----:B------:R-:W4:Y:S01]  /*d8b0*/  MUFU.EX2 R234, R5 ;  /* 0x0000000500ea7308 */ /* 0x000f220000000800 */
[C---:B------:R-:W-:Y:S02]  /*d8c0*/  FMUL.FTZ R162, R181.reuse, R162 ;  /* 0x000000a2b5a27220 */ /* 0x040fe40000410000 */
[C---:B------:R-:W-:Y:S02]  /*d8d0*/  FMUL.FTZ R163, R181.reuse, R163 ;  /* 0x000000a3b5a37220 */ /* 0x040fe40000410000 */
[C---:B--2---:R-:W-:Y:S02]  /*d8e0*/  FMUL.FTZ R4, R182.reuse, R192 ;  /* 0x000000c0b6047220 */ /* 0x044fe40000410000 */
[C---:B------:R-:W-:Y:S02]  /*d8f0*/  FMUL.FTZ R166, R181.reuse, R166 ;  /* 0x000000a6b5a67220 */ /* 0x040fe40000410000 */
[C---:B------:R-:W-:Y:S01]  /*d900*/  FMUL.FTZ R167, R181.reuse, R167 ;  /* 0x000000a7b5a77220 */ /* 0x040fe20000410000 */
[----:B------:R-:W2:Y:S01]  /*d910*/  MUFU.EX2 R235, R7 ;  /* 0x0000000700eb7308 */ /* 0x000ea20000000800 */
[----:B------:R-:W-:Y:S02]  /*d920*/  FMUL.FTZ R177, R182, R177 ;  /* 0x000000b1b6b17220 */ /* 0x000fe40000410000 */
[----:B------:R-:W-:Y:S01]  /*d930*/  FMUL.FTZ R178, R181, R178 ;  /* 0x000000b2b5b27220 */ /* 0x000fe20000410000 */
[----:B-1----:R-:W1:Y:S01]  /*d940*/  SHFL.BFLY PT, R2, R0, 0x1, 0x1f ;  /* 0x0c201f0000027f89 */ /* 0x002e6200000e0000 */
[C---:B---3--:R-:W-:Y:S02]  /*d950*/  FMUL.FTZ R136, R180.reuse, R136 ;  /* 0x00000088b4887220 */ /* 0x048fe40000410000 */
[C---:B------:R-:W-:Y:S02]  /*d960*/  FMUL.FTZ R137, R180.reuse, R137 ;  /* 0x00000089b4897220 */ /* 0x040fe40000410000 */
[C---:B------:R-:W-:Y:S01]  /*d970*/  FMUL.FTZ R140, R180.reuse, R140 ;  /* 0x0000008cb48c7220 */ /* 0x040fe20000410000 */
[----:B------:R-:W-:Y:S01]  /*d980*/  MUFU.EX2 R213, R35 ;  /* 0x0000002300d57308 */ /* 0x000fe20000000800 */
[C---:B------:R-:W-:Y:S02]  /*d990*/  FMUL.FTZ R141, R180.reuse, R141 ;  /* 0x0000008db48d7220 */ /* 0x040fe40000410000 */
[----:B------:R-:W-:Y:S01]  /*d9a0*/  FMUL.FTZ R152, R180, R152 ;  /* 0x00000098b4987220 */ /* 0x000fe20000410000 */
[----:B----4-:R-:W-:Y:S01]  /*d9b0*/  F2FP.BF16.PACK_AB R188, R234, R233 ;  /* 0x000000e9eabc723e */ /* 0x010fe200000010ff */
[----:B------:R-:W-:Y:S02]  /*d9c0*/  FMUL.FTZ R5, R182, R193 ;  /* 0x000000c1b6057220 */ /* 0x000fe40000410000 */
[C---:B------:R-:W-:Y:S02]  /*d9d0*/  FMUL.FTZ R153, R180.reuse, R153 ;  /* 0x00000099b4997220 */ /* 0x040fe40000410000 */
[C---:B------:R-:W-:Y:S02]  /*d9e0*/  FMUL.FTZ R156, R180.reuse, R156 ;  /* 0x0000009cb49c7220 */ /* 0x040fe40000410000 */
[C---:B------:R-:W-:Y:S02]  /*d9f0*/  FMUL.FTZ R157, R180.reuse, R157 ;  /* 0x0000009db49d7220 */ /* 0x040fe40000410000 */
[----:B------:R-:W-:Y:S01]  /*da00*/  FMUL.FTZ R168, R180, R168 ;  /* 0x000000a8b4a87220 */ /* 0x000fe20000410000 */
[----:B--2---:R-:W-:Y:S01]  /*da10*/  F2FP.BF16.PACK_AB R189, R235, R226 ;  /* 0x000000e2ebbd723e */ /* 0x004fe200000010ff */
[----:B------:R-:W-:Y:S02]  /*da20*/  FMUL.FTZ R7, R181, R195 ;  /* 0x000000c3b5077220 */ /* 0x000fe40000410000 */
[--C-:B------:R-:W-:Y:S01]  /*da30*/  FFMA.FTZ R20, R20, c[0x0][0x2d0], -R187.reuse ;  /* 0x0000b40014147a23 */ /* 0x100fe200000108bb */
[----:B-1----:R-:W-:Y:S01]  /*da40*/  FMNMX.FTZ R2, R2, R0, !PT ;  /* 0x0000000002027209 */ /* 0x002fe20007810000 */
[--C-:B------:R-:W-:Y:S02]  /*da50*/  FFMA.FTZ R21, R21, c[0x0][0x2d0], -R187.reuse ;  /* 0x0000b40015157a23 */ /* 0x100fe400000108bb */
[----:B------:R-:W-:Y:S01]  /*da60*/  FFMA.FTZ R32, R32, c[0x0][0x2d0], -R187 ;  /* 0x0000b40020207a23 */ /* 0x000fe200000108bb */
[-C--:B------:R-:W-:Y:S03]  /*da70*/  HMMA.16816.F32.BF16 R4, R188, R208.reuse, R4 ;  /* 0x000000d0bc04723c */ /* 0x080fe60000041804 */
[----:B------:R-:W-:Y:S02]  /*da80*/  MUFU.EX2 R221, R32 ;  /* 0x0000002000dd7308 */ /* 0x000fe40000000800 */
[----:B------:R-:W-:Y:S02]  /*da90*/  FADD.FTZ R0, -R2, R183 ;  /* 0x000000b702007221 */ /* 0x000fe40000010100 */
[----:B------:R-:W-:Y:S02]  /*daa0*/  FMUL.FTZ R183, R184, c[0x0][0x2d0] ;  /* 0x0000b400b8b77a20 */ /* 0x000fe40000410000 */
[----:B------:R-:W-:Y:S03]  /*dab0*/  FMUL.FTZ R3, R2, c[0x0][0x2d0] ;  /* 0x0000b40002037a20 */ /* 0x000fe60000410000 */
[----:B------:R-:W-:Y:S02]  /*dac0*/  FMUL.FTZ R0, R0, c[0x0][0x2d0] ;  /* 0x0000b40000007a20 */ /* 0x000fe40000410000 */
[----:B------:R-:W-:Y:S02]  /*dad0*/  FFMA.FTZ R13, R13, c[0x0][0x2d0], -R183 ;  /* 0x0000b4000d0d7a23 */ /* 0x000fe400000108b7 */
[--C-:B------:R-:W-:Y:S02]  /*dae0*/  FFMA.FTZ R10, R10, c[0x0][0x2d0], -R3.reuse ;  /* 0x0000b4000a0a7a23 */ /* 0x100fe40000010803 */
[--C-:B------:R-:W-:Y:S01]  /*daf0*/  FFMA.FTZ R11, R11, c[0x0][0x2d0], -R3.reuse ;  /* 0x0000b4000b0b7a23 */ /* 0x100fe20000010803 */
[----:B------:R1:W-:Y:S01]  /*db00*/  MUFU.EX2 R229, R13 ;  /* 0x0000000d00e57308 */ /* 0x0003e20000000800 */
[--C-:B------:R-:W-:Y:S02]  /*db10*/  FFMA.FTZ R14, R14, c[0x0][0x2d0], -R3.reuse ;  /* 0x0000b4000e0e7a23 */ /* 0x100fe40000010803 */
[----:B------:R-:W-:Y:S02]  /*db20*/  FFMA.FTZ R15, R15, c[0x0][0x2d0], -R3 ;  /* 0x0000b4000f0f7a23 */ /* 0x000fe40000010803 */
[--C-:B------:R-:W-:Y:S02]  /*db30*/  FFMA.FTZ R8, R8, c[0x0][0x2d0], -R183.reuse ;  /* 0x0000b40008087a23 */ /* 0x100fe400000108b7 */
[--C-:B------:R-:W-:Y:S02]  /*db40*/  FFMA.FTZ R9, R9, c[0x0][0x2d0], -R183.reuse ;  /* 0x0000b40009097a23 */ /* 0x100fe400000108b7 */
[--C-:B------:R-:W-:Y:S01]  /*db50*/  FFMA.FTZ R12, R12, c[0x0][0x2d0], -R183.reuse ;  /* 0x0000b4000c0c7a23 */ /* 0x100fe200000108b7 */
[----:B------:R-:W-:Y:S01]  /*db60*/  MUFU.EX2 R228, R15 ;  /* 0x0000000f00e47308 */ /* 0x000fe20000000800 */
[C---:B------:R-:W-:Y:S02]  /*db70*/  FMUL.FTZ R169, R180.reuse, R169 ;  /* 0x000000a9b4a97220 */ /* 0x040fe40000410000 */
[C---:B------:R-:W-:Y:S02]  /*db80*/  FMUL.FTZ R172, R180.reuse, R172 ;  /* 0x000000acb4ac7220 */ /* 0x040fe40000410000 */
[----:B------:R-:W-:Y:S02]  /*db90*/  FMUL.FTZ R173, R180, R173 ;  /* 0x000000adb4ad7220 */ /* 0x000fe40000410000 */
[C---:B------:R-:W-:Y:S02]  /*dba0*/  FMUL.FTZ R179, R181.reuse, R179 ;  /* 0x000000b3b5b37220 */ /* 0x040fe40000410000 */
[C---:B------:R-:W-:Y:S01]  /*dbb0*/  FMUL.FTZ R68, R182.reuse, R68 ;  /* 0x00000044b6447220 */ /* 0x040fe20000410000 */
[----:B------:R2:W-:Y:S01]  /*dbc0*/  MUFU.EX2 R223, R8 ;  /* 0x0000000800df7308 */ /* 0x0005e20000000800 */
[----:B------:R-:W-:Y:S02]  /*dbd0*/  FMUL.FTZ R69, R182, R69 ;  /* 0x00000045b6457220 */ /* 0x000fe40000410000 */
[C---:B------:R-:W-:Y:S02]  /*dbe0*/  FMUL.FTZ R70, R181.reuse, R70 ;  /* 0x00000046b5467220 */ /* 0x040fe40000410000 */
[C---:B-1----:R-:W-:Y:S02]  /*dbf0*/  FMUL.FTZ R13, R180.reuse, R205 ;  /* 0x000000cdb40d7220 */ /* 0x042fe40000410000 */
[C---:B------:R-:W-:Y:S02]  /*dc00*/  FMUL.FTZ R71, R181.reuse, R71 ;  /* 0x00000047b5477220 */ /* 0x040fe40000410000 */
[C---:B------:R-:W-:Y:S01]  /*dc10*/  FMUL.FTZ R72, R180.reuse, R72 ;  /* 0x00000048b4487220 */ /* 0x040fe20000410000 */
[----:B------:R-:W1:Y:S01]  /*dc20*/  MUFU.EX2 R218, R12 ;  /* 0x0000000c00da7308 */ /* 0x000e620000000800 */
[C---:B------:R-:W-:Y:S02]  /*dc30*/  FMUL.FTZ R73, R180.reuse, R73 ;  /* 0x00000049b4497220 */ /* 0x040fe40000410000 */
[C---:B------:R-:W-:Y:S02]  /*dc40*/  FMUL.FTZ R76, R180.reuse, R76 ;  /* 0x0000004cb44c7220 */ /* 0x040fe40000410000 */
[----:B------:R-:W-:Y:S02]  /*dc50*/  FMUL.FTZ R77, R180, R77 ;  /* 0x0000004db44d7220 */ /* 0x000fe40000410000 */
[C---:B------:R-:W-:Y:S02]  /*dc60*/  FMUL.FTZ R80, R182.reuse, R80 ;  /* 0x00000050b6507220 */ /* 0x040fe40000410000 */
[----:B------:R-:W-:Y:S01]  /*dc70*/  FMUL.FTZ R81, R182, R81 ;  /* 0x00000051b6517220 */ /* 0x000fe20000410000 */
[----:B------:R-:W-:Y:S01]  /*dc80*/  MUFU.EX2 R222, R10 ;  /* 0x0000000a00de7308 */ /* 0x000fe20000000800 */
[C---:B------:R-:W-:Y:S02]  /*dc90*/  FMUL.FTZ R82, R181.reuse, R82 ;  /* 0x00000052b5527220 */ /* 0x040fe40000410000 */
[----:B------:R-:W-:Y:S02]  /*dca0*/  FMUL.FTZ R83, R181, R83 ;  /* 0x00000053b5537220 */ /* 0x000fe40000410000 */
[----:B--2---:R-:W-:Y:S02]  /*dcb0*/  FMUL.FTZ R8, R180, R200 ;  /* 0x000000c8b4087220 */ /* 0x004fe40000410000 */
[--C-:B------:R-:W-:Y:S02]  /*dcc0*/  FFMA.FTZ R24, R24, c[0x0][0x2d0], -R183.reuse ;  /* 0x0000b40018187a23 */ /* 0x100fe400000108b7 */
[----:B------:R-:W-:Y:S01]  /*dcd0*/  FFMA.FTZ R25, R25, c[0x0][0x2d0], -R183 ;  /* 0x0000b40019197a23 */ /* 0x000fe200000108b7 */
[----:B------:R-:W2:Y:S01]  /*dce0*/  MUFU.EX2 R217, R14 ;  /* 0x0000000e00d97308 */ /* 0x000ea20000000800 */
[--C-:B------:R-:W-:Y:S02]  /*dcf0*/  FFMA.FTZ R26, R26, c[0x0][0x2d0], -R3.reuse ;  /* 0x0000b4001a1a7a23 */ /* 0x100fe40000010803 */
[----:B------:R-:W-:Y:S01]  /*dd00*/  FFMA.FTZ R27, R27, c[0x0][0x2d0], -R3 ;  /* 0x0000b4001b1b7a23 */ /* 0x000fe20000010803 */
[----:B-1----:R-:W-:Y:S01]  /*dd10*/  F2FP.BF16.PACK_AB R194, R229, R218 ;  /* 0x000000dae5c2723e */ /* 0x002fe200000010ff */
[----:B------:R-:W-:Y:S02]  /*dd20*/  FMUL.FTZ R12, R180, R204 ;  /* 0x000000ccb40c7220 */ /* 0x000fe40000410000 */
[----:B------:R-:W-:Y:S02]  /*dd30*/  FFMA.FTZ R33, R33, c[0x0][0x2d0], -R187 ;  /* 0x0000b40021217a23 */ /* 0x000fe400000108bb */
[--C-:B------:R-:W-:Y:S01]  /*dd40*/  FFMA.FTZ R40, R40, c[0x0][0x2d0], -R183.reuse ;  /* 0x0000b40028287a23 */ /* 0x100fe200000108b7 */
[----:B------:R-:W1:Y:S01]  /*dd50*/  MUFU.EX2 R0, R0 ;  /* 0x0000000000007308 */ /* 0x000e620000000800 */
[--C-:B------:R-:W-:Y:S02]  /*dd60*/  FFMA.FTZ R41, R41, c[0x0][0x2d0], -R183.reuse ;  /* 0x0000b40029297a23 */ /* 0x100fe400000108b7 */
[--C-:B------:R-:W-:Y:S02]  /*dd70*/  FFMA.FTZ R44, R44, c[0x0][0x2d0], -R183.reuse ;  /* 0x0000b4002c2c7a23 */ /* 0x100fe400000108b7 */
[----:B------:R-:W-:Y:S02]  /*dd80*/  FFMA.FTZ R45, R45, c[0x0][0x2d0], -R183 ;  /* 0x0000b4002d2d7a23 */ /* 0x000fe400000108b7 */
[--C-:B------:R-:W-:Y:S02]  /*dd90*/  FFMA.FTZ R48, R48, c[0x0][0x2d0], -R187.reuse ;  /* 0x0000b40030307a23 */ /* 0x100fe400000108bb */
[----:B------:R-:W-:Y:S01]  /*dda0*/  FFMA.FTZ R49, R49, c[0x0][0x2d0], -R187 ;  /* 0x0000b40031317a23 */ /* 0x000fe200000108bb */
[----:B------:R-:W3:Y:S01]  /*ddb0*/  MUFU.EX2 R227, R9 ;  /* 0x0000000900e37308 */ /* 0x000ee20000000800 */
[--C-:B------:R-:W-:Y:S02]  /*ddc0*/  FFMA.FTZ R42, R42, c[0x0][0x2d0], -R3.reuse ;  /* 0x0000b4002a2a7a23 */ /* 0x100fe40000010803 */
[--C-:B------:R-:W-:Y:S01]  /*ddd0*/  FFMA.FTZ R43, R43, c[0x0][0x2d0], -R3.reuse ;  /* 0x0000b4002b2b7a23 */ /* 0x100fe20000010803 */
[----:B--2---:R-:W-:Y:S01]  /*dde0*/  F2FP.BF16.PACK_AB R195, R228, R217 ;  /* 0x000000d9e4c3723e */ /* 0x004fe200000010ff */
[--C-:B------:R-:W-:Y:S02]  /*ddf0*/  FFMA.FTZ R46, R46, c[0x0][0x2d0], -R3.reuse ;  /* 0x0000b4002e2e7a23 */ /* 0x100fe40000010803 */
[----:B------:R-:W-:Y:S02]  /*de00*/  FFMA.FTZ R47, R47, c[0x0][0x2d0], -R3 ;  /* 0x0000b4002f2f7a23 */ /* 0x000fe40000010803 */
[--C-:B------:R-:W-:Y:S01]  /*de10*/  FFMA.FTZ R36, R36, c[0x0][0x2d0], -R187.reuse ;  /* 0x0000b40024247a23 */ /* 0x100fe200000108bb */
[----:B------:R-:W2:Y:S01]  /*de20*/  MUFU.EX2 R224, R11 ;  /* 0x0000000b00e07308 */ /* 0x000ea20000000800 */
[----:B------:R-:W-:Y:S02]  /*de30*/  FFMA.FTZ R37, R37, c[0x0][0x2d0], -R187 ;  /* 0x0000b40025257a23 */ /* 0x000fe400000108bb */
[--C-:B------:R-:W-:Y:S02]  /*de40*/  FFMA.FTZ R38, R38, c[0x0][0x2d0], -R212.reuse ;  /* 0x0000b40026267a23 */ /* 0x100fe400000108d4 */
[C---:B-1----:R-:W-:Y:S02]  /*de50*/  FMUL.FTZ R10, R0.reuse, R202 ;  /* 0x000000ca000a7220 */ /* 0x042fe40000410000 */
[C---:B------:R-:W-:Y:S02]  /*de60*/  FMUL.FTZ R14, R0.reuse, R206 ;  /* 0x000000ce000e7220 */ /* 0x040fe40000410000 */
[C---:B------:R-:W-:Y:S01]  /*de70*/  FMUL.FTZ R15, R0.reuse, R207 ;  /* 0x000000cf000f7220 */ /* 0x040fe20000410000 */
[----:B------:R-:W-:Y:S01]  /*de80*/  MUFU.EX2 R200, R20 ;  /* 0x0000001400c87308 */ /* 0x000fe20000000800 */
[C---:B------:R-:W-:Y:S02]  /*de90*/  FMUL.FTZ R138, R0.reuse, R138 ;  /* 0x0000008a008a7220 */ /* 0x040fe40000410000 */
[----:B------:R-:W-:Y:S01]  /*dea0*/  FMUL.FTZ R139, R0, R139 ;  /* 0x0000008b008b7220 */ /* 0x000fe20000410000 */
[----:B---3--:R-:W-:Y:S01]  /*deb0*/  F2FP.BF16.PACK_AB R192, R227, R223 ;  /* 0x000000dfe3c0723e */ /* 0x008fe200000010ff */
[----:B------:R-:W-:Y:S02]  /*dec0*/  FMUL.FTZ R9, R180, R201 ;  /* 0x000000c9b4097220 */ /* 0x000fe40000410000 */
[C---:B------:R-:W-:Y:S02]  /*ded0*/  FMUL.FTZ R142, R0.reuse, R142 ;  /* 0x0000008e008e7220 */ /* 0x040fe40000410000 */
[C---:B------:R-:W-:Y:S01]  /*dee0*/  FMUL.FTZ R143, R0.reuse, R143 ;  /* 0x0000008f008f7220 */ /* 0x040fe20000410000 */
[----:B------:R-:W-:Y:S01]  /*def0*/  MUFU.EX2 R201, R22 ;  /* 0x0000001600c97308 */ /* 0x000fe20000000800 */
[C---:B------:R-:W-:Y:S02]  /*df00*/  FMUL.FTZ R154, R0.reuse, R154 ;  /* 0x0000009a009a7220 */ /* 0x040fe40000410000 */
[----:B------:R-:W-:Y:S01]  /*df10*/  FMUL.FTZ R155, R0, R155 ;  /* 0x0000009b009b7220 */ /* 0x000fe20000410000 */
[----:B--2---:R-:W-:Y:S01]  /*df20*/  F2FP.BF16.PACK_AB R193, R224, R222 ;  /* 0x000000dee0c1723e */ /* 0x004fe200000010ff */
[C---:B------:R-:W-:Y:S02]  /*df30*/  FMUL.FTZ R11, R0.reuse, R203 ;  /* 0x000000cb000b7220 */ /* 0x040fe40000410000 */
[--C-:B------:R-:W-:Y:S02]  /*df40*/  FFMA.FTZ R39, R39, c[0x0][0x2d0], -R212.reuse ;  /* 0x0000b40027277a23 */ /* 0x100fe400000108d4 */
[C---:B------:R-:W-:Y:S01]  /*df50*/  FMUL.FTZ R158, R0.reuse, R158 ;  /* 0x0000009e009e7220 */ /* 0x040fe20000410000 */
[----:B------:R-:W-:Y:S01]  /*df60*/  MUFU.EX2 R203, R21 ;  /* 0x0000001500cb7308 */ /* 0x000fe20000000800 */
[C---:B------:R-:W-:Y:S01]  /*df70*/  FMUL.FTZ R159, R0.reuse, R159 ;  /* 0x0000009f009f7220 */ /* 0x040fe20000410000 */
[C---:B------:R-:W-:Y:S04]  /*df80*/  HMMA.16816.F32.BF16 R8, R192.reuse, R208, R8 ;  /* 0x000000d0c008723c */ /* 0x040fe80000041808 */
[C---:B------:R-:W-:Y:S02]  /*df90*/  FMUL.FTZ R170, R0.reuse, R170 ;  /* 0x000000aa00aa7220 */ /* 0x040fe40000410000 */
[C---:B------:R-:W-:Y:S02]  /*dfa0*/  FMUL.FTZ R171, R0.reuse, R171 ;  /* 0x000000ab00ab7220 */ /* 0x040fe40000410000 */
[-C--:B------:R-:W-:Y:S01]  /*dfb0*/  HMMA.16816.F32.BF16 R12, R192, R210.reuse, R12 ;  /* 0x000000d2c00c723c */ /* 0x080fe2000004180c */
[----:B------:R1:W-:Y:S03]  /*dfc0*/  MUFU.EX2 R205, R23 ;  /* 0x0000001700cd7308 */ /* 0x0003e60000000800 */
[C---:B------:R-:W-:Y:S02]  /*dfd0*/  FMUL.FTZ R174, R0.reuse, R174 ;  /* 0x000000ae00ae7220 */ /* 0x040fe40000410000 */
[C---:B------:R-:W-:Y:S02]  /*dfe0*/  FMUL.FTZ R175, R0.reuse, R175 ;  /* 0x000000af00af7220 */ /* 0x040fe40000410000 */
[C---:B------:R-:W-:Y:S03]  /*dff0*/  HMMA.16816.F32.BF16 R16, R188.reuse, R210, R16 ;  /* 0x000000d2bc10723c */ /* 0x040fe60000041810 */
[----:B------:R-:W-:Y:S01]  /*e000*/  MUFU.EX2 R204, R24 ;  /* 0x0000001800cc7308 */ /* 0x000fe20000000800 */
[C---:B------:R-:W-:Y:S02]  /*e010*/  FMUL.FTZ R74, R0.reuse, R74 ;  /* 0x0000004a004a7220 */ /* 0x040fe40000410000 */
[C---:B------:R-:W-:Y:S02]  /*e020*/  FMUL.FTZ R75, R0.reuse, R75 ;  /* 0x0000004b004b7220 */ /* 0x040fe40000410000 */
[-C--:B------:R-:W-:Y:S04]  /*e030*/  HMMA.16816.F32.BF16 R132, R188, R196.reuse, R132 ;  /* 0x000000c4bc84723c */ /* 0x080fe80000041884 */
[C---:B------:R-:W-:Y:S01]  /*e040*/  FMUL.FTZ R78, R0.reuse, R78 ;  /* 0x0000004e004e7220 */ /* 0x040fe20000410000 */
[----:B------:R-:W2:Y:S01]  /*e050*/  MUFU.EX2 R206, R25 ;  /* 0x0000001900ce7308 */ /* 0x000ea20000000800 */
[----:B------:R-:W-:Y:S02]  /*e060*/  FMUL.FTZ R79, R0, R79 ;  /* 0x0000004f004f7220 */ /* 0x000fe40000410000 */
[C---:B------:R-:W-:Y:S01]  /*e070*/  HMMA.16816.F32.BF16 R136, R192.reuse, R196, R136 ;  /* 0x000000c4c088723c */ /* 0x040fe20000041888 */
[----:B-1----:R-:W-:Y:S03]  /*e080*/  LDSM.16.MT88.4 R20, [R239+0x2100] ;  /* 0x00210000ef14783b */ /* 0x002fe60000004200 */
[C---:B------:R-:W-:Y:S02]  /*e090*/  FMUL.FTZ R84, R182.reuse, R84 ;  /* 0x00000054b6547220 */ /* 0x040fe40000410000 */
[----:B------:R-:W-:Y:S01]  /*e0a0*/  FMUL.FTZ R85, R182, R85 ;  /* 0x00000055b6557220 */ /* 0x000fe20000410000 */
[----:B------:R-:W-:Y:S01]  /*e0b0*/  MUFU.EX2 R202, R26 ;  /* 0x0000001a00ca7308 */ /* 0x000fe20000000800 */
[-C--:B------:R-:W-:Y:S04]  /*e0c0*/  HMMA.16816.F32.BF16 R140, R192, R198.reuse, R140 ;  /* 0x000000c6c08c723c */ /* 0x080fe8000004188c */
[C---:B------:R-:W-:Y:S02]  /*e0d0*/  FMUL.FTZ R86, R181.reuse, R86 ;  /* 0x00000056b5567220 */ /* 0x040fe40000410000 */
[C---:B------:R-:W-:Y:S02]  /*e0e0*/  FMUL.FTZ R87, R181.reuse, R87 ;  /* 0x00000057b5577220 */ /* 0x040fe40000410000 */
[C---:B------:R-:W-:Y:S01]  /*e0f0*/  HMMA.16816.F32.BF16 R144, R188.reuse, R198, R144 ;  /* 0x000000c6bc90723c */ /* 0x040fe20000041890 */
[----:B------:R-:W1:Y:S01]  /*e100*/  LDSM.16.MT88.4 R196, [R240+0x100] ;  /* 0x00010000f0c4783b */ /* 0x000e620000004200 */
[----:B------:R3:W-:Y:S02]  /*e110*/  MUFU.EX2 R207, R27 ;  /* 0x0000001b00cf7308 */ /* 0x0007e40000000800 */
[C---:B------:R-:W-:Y:S02]  /*e120*/  FMUL.FTZ R88, R180.reuse, R88 ;  /* 0x00000058b4587220 */ /* 0x040fe40000410000 */
[----:B------:R-:W-:Y:S02]  /*e130*/  FMUL.FTZ R89, R180, R89 ;  /* 0x00000059b4597220 */ /* 0x000fe40000410000 */
[C---:B------:R-:W-:Y:S04]  /*e140*/  FMUL.FTZ R90, R0.reuse, R90 ;  /* 0x0000005a005a7220 */ /* 0x040fe80000410000 */
[----:B------:R-:W-:Y:S01]  /*e150*/  MUFU.EX2 R208, R33 ;  /* 0x0000002100d07308 */ /* 0x000fe20000000800 */
[----:B------:R-:W-:Y:S02]  /*e160*/  FMUL.FTZ R91, R0, R91 ;  /* 0x0000005b005b7220 */ /* 0x000fe40000410000 */
[C---:B------:R-:W-:Y:S02]  /*e170*/  FMUL.FTZ R92, R180.reuse, R92 ;  /* 0x0000005cb45c7220 */ /* 0x040fe40000410000 */
[----:B------:R-:W-:Y:S02]  /*e180*/  FMUL.FTZ R93, R180, R93 ;  /* 0x0000005db45d7220 */ /* 0x000fe40000410000 */
[C---:B------:R-:W-:Y:S02]  /*e190*/  FMUL.FTZ R94, R0.reuse, R94 ;  /* 0x0000005e005e7220 */ /* 0x040fe40000410000 */
[----:B------:R-:W-:Y:S01]  /*e1a0*/  FMUL.FTZ R95, R0, R95 ;  /* 0x0000005f005f7220 */ /* 0x000fe20000410000 */
[----:B------:R4:W-:Y:S01]  /*e1b0*/  MUFU.EX2 R209, R34 ;  /* 0x0000002200d17308 */ /* 0x0009e20000000800 */
[C---:B------:R-:W-:Y:S02]  /*e1c0*/  FMUL.FTZ R96, R182.reuse, R96 ;  /* 0x00000060b6607220 */ /* 0x040fe40000410000 */
[----:B------:R-:W-:Y:S01]  /*e1d0*/  FMUL.FTZ R97, R182, R97 ;  /* 0x00000061b6617220 */ /* 0x000fe20000410000 */
[----:B---3--:R-:W-:Y:S01]  /*e1e0*/  LDSM.16.MT88.4 R24, [R237+0x900] ;  /* 0x00090000ed18783b */ /* 0x008fe20000004200 */
[C---:B------:R-:W-:Y:S02]  /*e1f0*/  FMUL.FTZ R98, R181.reuse, R98 ;  /* 0x00000062b5627220 */ /* 0x040fe40000410000 */
[----:B------:R-:W-:Y:S02]  /*e200*/  FMUL.FTZ R99, R181, R99 ;  /* 0x00000063b5637220 */ /* 0x000fe40000410000 */
[--C-:B------:R-:W-:Y:S01]  /*e210*/  FFMA.FTZ R30, R30, c[0x0][0x2d0], -R3.reuse ;  /* 0x0000b4001e1e7a23 */ /* 0x100fe20000010803 */
[----:B------:R-:W-:Y:S01]  /*e220*/  MUFU.EX2 R210, R40 ;  /* 0x0000002800d27308 */ /* 0x000fe20000000800 */
[--C-:B------:R-:W-:Y:S02]  /*e230*/  FFMA.FTZ R31, R31, c[0x0][0x2d0], -R3.reuse ;  /* 0x0000b4001f1f7a23 */ /* 0x100fe40000010803 */
[--C-:B------:R-:W-:Y:S02]  /*e240*/  FFMA.FTZ R58, R58, c[0x0][0x2d0], -R3.reuse ;  /* 0x0000b4003a3a7a23 */ /* 0x100fe40000010803 */
[--C-:B------:R-:W-:Y:S02]  /*e250*/  FFMA.FTZ R59, R59, c[0x0][0x2d0], -R3.reuse ;  /* 0x0000b4003b3b7a23 */ /* 0x100fe40000010803 */
[--C-:B------:R-:W-:Y:S01]  /*e260*/  FFMA.FTZ R62, R62, c[0x0][0x2d0], -R3.reuse ;  /* 0x0000b4003e3e7a23 */ /* 0x100fe20000010803 */
[-C--:B-1----:R-:W-:Y:S02]  /*e270*/  HMMA.16816.F32.BF16 R148, R188, R196.reuse, R148 ;  /* 0x000000c4bc94723c */ /* 0x082fe40000041894 */
[----:B------:R-:W-:Y:S01]  /*e280*/  MUFU.EX2 R211, R43 ;  /* 0x0000002b00d37308 */ /* 0x000fe20000000800 */
[----:B------:R-:W-:Y:S01]  /*e290*/  FFMA.FTZ R3, R63, c[0x0][0x2d0], -R3 ;  /* 0x0000b4003f037a23 */ /* 0x000fe20000010803 */
[----:B----4-:R-:W-:Y:S01]  /*e2a0*/  LDSM.16.MT88.4 R32, [R238+0x900] ;  /* 0x00090000ee20783b */ /* 0x010fe20000004200 */
[--C-:B------:R-:W-:Y:S03]  /*e2b0*/  FFMA.FTZ R51, R51, c[0x0][0x2d0], -R212.reuse ;  /* 0x0000b40033337a23 */ /* 0x100fe600000108d4 */
[C---:B------:R-:W-:Y:S04]  /*e2c0*/  HMMA.16816.F32.BF16 R152, R192.reuse, R196, R152 ;  /* 0x000000c4c098723c */ /* 0x040fe80000041898 */
[----:B------:R-:W-:Y:S01]  /*e2d0*/  MUFU.EX2 R232, R30 ;  /* 0x0000001e00e87308 */ /* 0x000fe20000000800 */
[--C-:B------:R-:W-:Y:S01]  /*e2e0*/  FFMA.FTZ R52, R52, c[0x0][0x2d0], -R187.reuse ;  /* 0x0000b40034347a23 */ /* 0x100fe200000108bb */
[----:B------:R-:W3:Y:S01]  /*e2f0*/  LDL.LU R63, [R1+0x10] ;  /* 0x00001000013f7983 */ /* 0x000ee20000300800 */
[----:B------:R-:W-:Y:S01]  /*e300*/  FFMA.FTZ R53, R53, c[0x0][0x2d0], -R187 ;  /* 0x0000b40035357a23 */ /* 0x000fe200000108bb */
[-C--:B------:R-:W-:Y:S04]  /*e310*/  HMMA.16816.F32.BF16 R156, R192, R198.reuse, R156 ;  /* 0x000000c6c09c723c */ /* 0x080fe8000004189c */
[--C-:B------:R-:W-:Y:S02]  /*e320*/  FFMA.FTZ R54, R54, c[0x0][0x2d0], -R212.reuse ;  /* 0x0000b40036367a23 */ /* 0x100fe400000108d4 */
[----:B------:R-:W-:Y:S01]  /*e330*/  MUFU.EX2 R59, R59 ;  /* 0x0000003b003b7308 */ /* 0x000fe20000000800 */
[--C-:B------:R-:W-:Y:S01]  /*e340*/  FFMA.FTZ R55, R55, c[0x0][0x2d0], -R212.reuse ;  /* 0x0000b40037377a23 */ /* 0x100fe200000108d4 */
[C---:B------:R-:W-:Y:S01]  /*e350*/  HMMA.16816.F32.BF16 R160, R188.reuse, R198, R160 ;  /* 0x000000c6bca0723c */ /* 0x040fe200000418a0 */
[----:B------:R-:W1:Y:S03]  /*e360*/  LDSM.16.MT88.4 R196, [R239+0x100] ;  /* 0x00010000efc4783b */ /* 0x000e660000004200 */
[C---:B------:R-:W-:Y:S02]  /*e370*/  FMUL.FTZ R100, R182.reuse, R100 ;  /* 0x00000064b6647220 */ /* 0x040fe40000410000 */
[----:B------:R-:W-:Y:S02]  /*e380*/  FMUL.FTZ R101, R182, R101 ;  /* 0x00000065b6657220 */ /* 0x000fe40000410000 */
[----:B------:R-:W-:Y:S01]  /*e390*/  MUFU.EX2 R62, R62 ;  /* 0x0000003e003e7308 */ /* 0x000fe20000000800 */
[C---:B------:R-:W-:Y:S03]  /*e3a0*/  FMUL.FTZ R102, R181.reuse, R102 ;  /* 0x00000066b5667220 */ /* 0x040fe60000410000 */
[C---:B------:R-:W-:Y:S02]  /*e3b0*/  FMUL.FTZ R103, R181.reuse, R103 ;  /* 0x00000067b5677220 */ /* 0x040fe40000410000 */
[C---:B------:R-:W-:Y:S02]  /*e3c0*/  FMUL.FTZ R104, R180.reuse, R104 ;  /* 0x00000068b4687220 */ /* 0x040fe40000410000 */
[----:B------:R-:W-:Y:S02]  /*e3d0*/  FMUL.FTZ R105, R180, R105 ;  /* 0x00000069b4697220 */ /* 0x000fe40000410000 */
[----:B------:R-:W-:Y:S01]  /*e3e0*/  MUFU.EX2 R58, R58 ;  /* 0x0000003a003a7308 */ /* 0x000fe20000000800 */
        /* <DEDUP_REMOVED lines=11> */
[----:B------:R-:W-:Y:S01]  /*e4a0*/  FMUL.FTZ R117, R182, R117 ;  /* 0x00000075b6757220 */ /* 0x000fe20000410000 */
[-C--:B-1----:R-:W-:Y:S03]  /*e4b0*/  HMMA.16816.F32.BF16 R164, R188, R196.reuse, R164 ;  /* 0x000000c4bca4723c */ /* 0x082fe600000418a4 */
[C---:B------:R-:W-:Y:S02]  /*e4c0*/  FMUL.FTZ R118, R181.reuse, R118 ;  /* 0x00000076b5767220 */ /* 0x040fe40000410000 */
[----:B------:R-:W-:Y:S02]  /*e4d0*/  FMUL.FTZ R119, R181, R119 ;  /* 0x00000077b5777220 */ /* 0x000fe40000410000 */
[--C-:B------:R-:W-:Y:S01]  /*e4e0*/  FFMA.FTZ R28, R28, c[0x0][0x2d0], -R183.reuse ;  /* 0x0000b4001c1c7a23 */ /* 0x100fe200000108b7 */
[C---:B------:R-:W-:Y:S03]  /*e4f0*/  HMMA.16816.F32.BF16 R168, R192.reuse, R196, R168 ;  /* 0x000000c4c0a8723c */ /* 0x040fe600000418a8 */
[----:B------:R2:W-:Y:S01]  /*e500*/  MUFU.EX2 R225, R28 ;  /* 0x0000001c00e17308 */ /* 0x0005e20000000800 */
[C---:B------:R-:W-:Y:S02]  /*e510*/  FMUL.FTZ R120, R180.reuse, R120 ;  /* 0x00000078b4787220 */ /* 0x040fe40000410000 */
[----:B------:R-:W-:Y:S02]  /*e520*/  FMUL.FTZ R121, R180, R121 ;  /* 0x00000079b4797220 */ /* 0x000fe40000410000 */
[-C--:B------:R-:W-:Y:S04]  /*e530*/  HMMA.16816.F32.BF16 R172, R192, R198.reuse, R172 ;  /* 0x000000c6c0ac723c */ /* 0x080fe800000418ac */
[C---:B------:R-:W-:Y:S02]  /*e540*/  FMUL.FTZ R122, R0.reuse, R122 ;  /* 0x0000007a007a7220 */ /* 0x040fe40000410000 */
[----:B------:R-:W-:Y:S02]  /*e550*/  FMUL.FTZ R123, R0, R123 ;  /* 0x0000007b007b7220 */ /* 0x000fe40000410000 */
[C---:B------:R-:W-:Y:S01]  /*e560*/  HMMA.16816.F32.BF16 R176, R188.reuse, R198, R176 ;  /* 0x000000c6bcb0723c */ /* 0x040fe200000418b0 */
[----:B------:R-:W1:Y:S03]  /*e570*/  LDSM.16.MT88.4 R196, [R237+0x2100] ;  /* 0x00210000edc4783b */ /* 0x000e660000004200 */
[C---:B------:R-:W-:Y:S02]  /*e580*/  FMUL.FTZ R124, R180.reuse, R124 ;  /* 0x0000007cb47c7220 */ /* 0x040fe40000410000 */
[----:B------:R-:W-:Y:S02]  /*e590*/  FMUL.FTZ R125, R180, R125 ;  /* 0x0000007db47d7220 */ /* 0x000fe40000410000 */
[----:B------:R-:W-:Y:S01]  /*e5a0*/  FMUL.FTZ R126, R0, R126 ;  /* 0x0000007e007e7220 */ /* 0x000fe20000410000 */
[----:B--2---:R-:W-:Y:S03]  /*e5b0*/  F2FP.BF16.PACK_AB R28, R206, R204 ;  /* 0x000000ccce1c723e */ /* 0x004fe600000010ff */
[----:B------:R-:W-:Y:S02]  /*e5c0*/  FMUL.FTZ R127, R0, R127 ;  /* 0x0000007f007f7220 */ /* 0x000fe40000410000 */
[--C-:B------:R-:W-:Y:S02]  /*e5d0*/  FFMA.FTZ R29, R29, c[0x0][0x2d0], -R183.reuse ;  /* 0x0000b4001d1d7a23 */ /* 0x100fe400000108b7 */
[C---:B------:R-:W-:Y:S02]  /*e5e0*/  FMUL.FTZ R128, R182.reuse, R128 ;  /* 0x00000080b6807220 */ /* 0x040fe40000410000 */
[----:B------:R-:W2:Y:S01]  /*e5f0*/  MUFU.EX2 R214, R29 ;  /* 0x0000001d00d67308 */ /* 0x000ea20000000800 */
[----:B------:R-:W-:Y:S02]  /*e600*/  FMUL.FTZ R129, R182, R129 ;  /* 0x00000081b6817220 */ /* 0x000fe40000410000 */
[C---:B------:R-:W-:Y:S02]  /*e610*/  FMUL.FTZ R130, R181.reuse, R130 ;  /* 0x00000082b5827220 */ /* 0x040fe40000410000 */
[----:B------:R-:W-:Y:S02]  /*e620*/  FMUL.FTZ R131, R181, R131 ;  /* 0x00000083b5837220 */ /* 0x000fe40000410000 */
[--C-:B------:R-:W-:Y:S02]  /*e630*/  FFMA.FTZ R56, R56, c[0x0][0x2d0], -R183.reuse ;  /* 0x0000b40038387a23 */ /* 0x100fe400000108b7 */
[--C-:B------:R-:W-:Y:S02]  /*e640*/  FFMA.FTZ R57, R57, c[0x0][0x2d0], -R183.reuse ;  /* 0x0000b40039397a23 */ /* 0x100fe400000108b7 */
[--C-:B------:R-:W-:Y:S02]  /*e650*/  FFMA.FTZ R60, R60, c[0x0][0x2d0], -R183.reuse ;  /* 0x0000b4003c3c7a23 */ /* 0x100fe400000108b7 */
[----:B------:R-:W-:Y:S02]  /*e660*/  FFMA.FTZ R183, R61, c[0x0][0x2d0], -R183 ;  /* 0x0000b4003db77a23 */ /* 0x000fe400000108b7 */
[--C-:B------:R-:W-:Y:S01]  /*e670*/  FFMA.FTZ R64, R64, c[0x0][0x2d0], -R187.reuse ;  /* 0x0000b40040407a23 */ /* 0x100fe200000108bb */
[----:B------:R-:W-:Y:S01]  /*e680*/  MUFU.EX2 R57, R57 ;  /* 0x0000003900397308 */ /* 0x000fe20000000800 */
[----:B------:R-:W-:Y:S01]  /*e690*/  FFMA.FTZ R187, R65, c[0x0][0x2d0], -R187 ;  /* 0x0000b40041bb7a23 */ /* 0x000fe200000108bb */
[----:B------:R-:W-:Y:S01]  /*e6a0*/  MOV R65, R216 ;  /* 0x000000d800417202 */ /* 0x000fe20000000f00 */
[--C-:B------:R-:W-:Y:S02]  /*e6b0*/  FFMA.FTZ R66, R66, c[0x0][0x2d0], -R212.reuse ;  /* 0x0000b40042427a23 */ /* 0x100fe400000108d4 */
[----:B------:R-:W-:Y:S01]  /*e6c0*/  FFMA.FTZ R212, R67, c[0x0][0x2d0], -R212 ;  /* 0x0000b40043d47a23 */ /* 0x000fe200000108d4 */
[-C--:B-1----:R-:W-:Y:S03]  /*e6d0*/  HMMA.16816.F32.BF16 R68, R188, R196.reuse, R68 ;  /* 0x000000c4bc44723c */ /* 0x082fe60000041844 */
[----:B--2---:R-:W-:Y:S01]  /*e6e0*/  MOV R61, R214 ;  /* 0x000000d6003d7202 */ /* 0x004fe20000000f00 */
[----:B------:R-:W-:Y:S01]  /*e6f0*/  MUFU.EX2 R216, R39 ;  /* 0x0000002700d87308 */ /* 0x000fe20000000800 */
[----:B------:R-:W-:Y:S02]  /*e700*/  F2FP.BF16.PACK_AB R29, R207, R202 ;  /* 0x000000cacf1d723e */ /* 0x000fe400000010ff */
[----:B------:R-:W-:Y:S01]  /*e710*/  MOV R67, R215 ;  /* 0x000000d700437202 */ /* 0x000fe20000000f00 */
[C---:B------:R-:W-:Y:S06]  /*e720*/  HMMA.16816.F32.BF16 R72, R192.reuse, R196, R72 ;  /* 0x000000c4c048723c */ /* 0x040fec0000041848 */
[----:B------:R-:W-:Y:S02]  /*e730*/  MUFU.EX2 R215, R38 ;  /* 0x0000002600d77308 */ /* 0x000fe40000000800 */
[-C--:B------:R-:W-:Y:S08]  /*e740*/  HMMA.16816.F32.BF16 R76, R192, R198.reuse, R76 ;  /* 0x000000c6c04c723c */ /* 0x080ff0000004184c */
[C---:B------:R-:W-:Y:S01]  /*e750*/  HMMA.16816.F32.BF16 R80, R188.reuse, R198, R80 ;  /* 0x000000c6bc50723c */ /* 0x040fe20000041850 */
[----:B------:R-:W1:Y:S01]  /*e760*/  LDSM.16.MT88.4 R196, [R238+0x2100] ;  /* 0x00210000eec4783b */ /* 0x000e620000004200 */
[----:B------:R-:W-:Y:S10]  /*e770*/  MUFU.EX2 R214, R41 ;  /* 0x0000002900d67308 */ /* 0x000ff40000000800 */
[----:B------:R-:W-:Y:S10]  /*e780*/  MUFU.EX2 R187, R187 ;  /* 0x000000bb00bb7308 */ /* 0x000ff40000000800 */
[----:B------:R-:W-:Y:S10]  /*e790*/  MUFU.EX2 R212, R212 ;  /* 0x000000d400d47308 */ /* 0x000ff40000000800 */
[----:B------:R-:W-:Y:S01]  /*e7a0*/  MUFU.EX2 R183, R183 ;  /* 0x000000b700b77308 */ /* 0x000fe20000000800 */
[-C--:B-1----:R-:W-:Y:S09]  /*e7b0*/  HMMA.16816.F32.BF16 R84, R188, R196.reuse, R84 ;  /* 0x000000c4bc54723c */ /* 0x082ff20000041854 */
[----:B------:R-:W-:Y:S01]  /*e7c0*/  MUFU.EX2 R64, R64 ;  /* 0x0000004000407308 */ /* 0x000fe20000000800 */
[C---:B------:R-:W-:Y:S09]  /*e7d0*/  HMMA.16816.F32.BF16 R88, R192.reuse, R196, R88 ;  /* 0x000000c4c058723c */ /* 0x040ff20000041858 */
[----:B------:R-:W-:Y:S01]  /*e7e0*/  MUFU.EX2 R66, R66 ;  /* 0x0000004200427308 */ /* 0x000fe20000000800 */
[-C--:B------:R-:W-:Y:S09]  /*e7f0*/  HMMA.16816.F32.BF16 R92, R192, R198.reuse, R92 ;  /* 0x000000c6c05c723c */ /* 0x080ff2000004185c */
[----:B------:R-:W-:Y:S01]  /*e800*/  MUFU.EX2 R60, R60 ;  /* 0x0000003c003c7308 */ /* 0x000fe20000000800 */
[C---:B------:R-:W-:Y:S01]  /*e810*/  HMMA.16816.F32.BF16 R96, R188.reuse, R198, R96 ;  /* 0x000000c6bc60723c */ /* 0x040fe20000041860 */
[----:B------:R-:W1:Y:S07]  /*e820*/  LDSM.16.MT88.4 R196, [R240+0x2100] ;  /* 0x00210000f0c4783b */ /* 0x000e6e0000004200 */
[-C--:B-1----:R-:W-:Y:S08]  /*e830*/  HMMA.16816.F32.BF16 R100, R188, R196.reuse, R100 ;  /* 0x000000c4bc64723c */ /* 0x082ff00000041864 */
[C---:B------:R-:W-:Y:S07]  /*e840*/  HMMA.16816.F32.BF16 R104, R192.reuse, R196, R104 ;  /* 0x000000c4c068723c */ /* 0x040fee0000041868 */
[----:B------:R-:W-:Y:S01]  /*e850*/  MOV R196, R219 ;  /* 0x000000db00c47202 */ /* 0x000fe20000000f00 */
[-C--:B------:R-:W-:Y:S01]  /*e860*/  HMMA.16816.F32.BF16 R108, R192, R198.reuse, R108 ;  /* 0x000000c6c06c723c */ /* 0x080fe2000004186c */
[----:B------:R1:W-:Y:S03]  /*e870*/  MUFU.EX2 R219, R48 ;  /* 0x0000003000db7308 */ /* 0x0003e60000000800 */
[----:B------:R-:W-:Y:S04]  /*e880*/  MOV R197, R220 ;  /* 0x000000dc00c57202 */ /* 0x000fe80000000f00 */
[C---:B------:R-:W-:Y:S03]  /*e890*/  HMMA.16816.F32.BF16 R112, R188.reuse, R198, R112 ;  /* 0x000000c6bc70723c */ /* 0x040fe60000041870 */
[----:B------:R2:W-:Y:S04]  /*e8a0*/  MUFU.EX2 R220, R51 ;  /* 0x0000003300dc7308 */ /* 0x0005e80000000800 */
[----:B------:R-:W-:Y:S01]  /*e8b0*/  MOV R199, R218 ;  /* 0x000000da00c77202 */ /* 0x000fe20000000f00 */
[-C--:B------:R-:W-:Y:S04]  /*e8c0*/  HMMA.16816.F32.BF16 R116, R188, R20.reuse, R116 ;  /* 0x00000014bc74723c */ /* 0x080fe80000041874 */
[----:B------:R-:W-:Y:S01]  /*e8d0*/  MOV R198, R217 ;  /* 0x000000d900c67202 */ /* 0x000fe20000000f00 */
[----:B------:R-:W-:Y:S03]  /*e8e0*/  MUFU.EX2 R218, R50 ;  /* 0x0000003200da7308 */ /* 0x000fe60000000800 */
[C---:B------:R-:W-:Y:S01]  /*e8f0*/  HMMA.16816.F32.BF16 R120, R192.reuse, R20, R120 ;  /* 0x00000014c078723c */ /* 0x040fe20000041878 */
[----:B-1----:R-:W4:Y:S06]  /*e900*/  LDL.LU R48, [R1+0x14] ;  /* 0x0000140001307983 */ /* 0x002f2c0000300800 */
[----:B------:R-:W-:Y:S01]  /*e910*/  MUFU.EX2 R217, R37 ;  /* 0x0000002500d97308 */ /* 0x000fe20000000800 */
[-C--:B------:R-:W-:Y:S04]  /*e920*/  HMMA.16816.F32.BF16 R124, R192, R22.reuse, R124 ;  /* 0x00000016c07c723c */ /* 0x080fe8000004187c */
[----:B--2---:R-:W-:Y:S01]  /*e930*/  MOV R51, R65 ;  /* 0x0000004100337202 */ /* 0x004fe20000000f00 */
[----:B---3--:R-:W-:Y:S01]  /*e940*/  FFMA.FTZ R0, R0, R63, R222 ;  /* 0x0000003f00007223 */ /* 0x008fe200000100de */
[----:B------:R-:W-:Y:S02]  /*e950*/  MOV R222, R197 ;  /* 0x000000c500de7202 */ /* 0x000fe40000000f00 */
[----:B------:R-:W-:Y:S01]  /*e960*/  HMMA.16816.F32.BF16 R128, R188, R22, R128 ;  /* 0x00000016bc80723c */ /* 0x000fe20000041880 */
[----:B------:R-:W-:Y:S03]  /*e970*/  MUFU.EX2 R191, R45 ;  /* 0x0000002d00bf7308 */ /* 0x000fe60000000800 */
[----:B------:R-:W-:Y:S01]  /*e980*/  MOV R193, R225 ;  /* 0x000000e100c17202 */ /* 0x000fe20000000f00 */
[----:B------:R-:W-:Y:S01]  /*e990*/  FADD.FTZ R0, R224, R0 ;  /* 0x00000000e0007221 */ /* 0x000fe20000010000 */
[----:B------:R-:W-:Y:S02]  /*e9a0*/  MOV R192, R208 ;  /* 0x000000d000c07202 */ /* 0x000fe40000000f00 */
[----:B------:R-:W-:Y:S03]  /*e9b0*/  MOV R194, R209 ;  /* 0x000000d100c27202 */ /* 0x000fe60000000f00 */
[----:B------:R-:W1:Y:S01]  /*e9c0*/  MUFU.EX2 R225, R31 ;  /* 0x0000001f00e17308 */ /* 0x000e620000000800 */
[----:B------:R-:W-:Y:S02]  /*e9d0*/  MOV R195, R221 ;  /* 0x000000dd00c37202 */ /* 0x000fe40000000f00 */
[----:B------:R-:W-:Y:S02]  /*e9e0*/  MOV R188, R213 ;  /* 0x000000d500bc7202 */ /* 0x000fe40000000f00 */
[----:B------:R-:W-:Y:S02]  /*e9f0*/  F2FP.BF16.PACK_AB R20, R203, R200 ;  /* 0x000000c8cb14723e */ /* 0x000fe400000010ff */
[----:B------:R-:W-:Y:S02]  /*ea00*/  F2FP.BF16.PACK_AB R21, R205, R201 ;  /* 0x000000c9cd15723e */ /* 0x000fe400000010ff */
[----:B------:R-:W-:Y:S01]  /*ea10*/  F2FP.BF16.PACK_AB R22, R192, R195 ;  /* 0x000000c3c016723e */ /* 0x000fe200000010ff */
[----:B------:R2:W-:Y:S01]  /*ea20*/  MUFU.EX2 R221, R49 ;  /* 0x0000003100dd7308 */ /* 0x0005e20000000800 */
[----:B------:R-:W-:Y:S02]  /*ea30*/  F2FP.BF16.PACK_AB R23, R188, R194 ;  /* 0x000000c2bc17723e */ /* 0x000fe400000010ff */
[----:B------:R-:W-:Y:S02]  /*ea40*/  F2FP.BF16.PACK_AB R30, R61, R193 ;  /* 0x000000c13d1e723e */ /* 0x000fe400000010ff */
[----:B------:R-:W-:Y:S03]  /*ea50*/  MOV R224, R206 ;  /* 0x000000ce00e07202 */ /* 0x000fe60000000f00 */
[-C--:B------:R-:W-:Y:S02]  /*ea60*/  HMMA.16816.F32.BF16 R4, R20, R24.reuse, R4 ;  /* 0x000000181404723c */ /* 0x080fe40000041804 */
[----:B------:R3:W-:Y:S03]  /*ea70*/  MUFU.EX2 R213, R36 ;  /* 0x0000002400d57308 */ /* 0x0007e60000000800 */
[----:B-1----:R-:W-:Y:S07]  /*ea80*/  F2FP.BF16.PACK_AB R31, R225, R232 ;  /* 0x000000e8e11f723e */ /* 0x002fee00000010ff */
[----:B------:R1:W1:Y:S01]  /*ea90*/  MUFU.EX2 R209, R42 ;  /* 0x0000002a00d17308 */ /* 0x0002620000000800 */
[C---:B------:R-:W-:Y:S01]  /*eaa0*/  HMMA.16816.F32.BF16 R8, R28.reuse, R24, R8 ;  /* 0x000000181c08723c */ /* 0x040fe20000041808 */
[----:B--2---:R-:W2:Y:S04]  /*eab0*/  LDL.LU R49, [R1+0x40] ;  /* 0x0000400001317983 */ /* 0x004ea80000300800 */
[----:B------:R-:W2:Y:S03]  /*eac0*/  LDL.LU R50, [R1+0xc] ;  /* 0x00000c0001327983 */ /* 0x000ea60000300800 */
[-C--:B------:R-:W-:Y:S01]  /*ead0*/  HMMA.16816.F32.BF16 R12, R28, R26.reuse, R12 ;  /* 0x0000001a1c0c723c */ /* 0x080fe2000004180c */
[----:B------:R-:W4:Y:S01]  /*eae0*/  MUFU.EX2 R208, R44 ;  /* 0x0000002c00d07308 */ /* 0x000f220000000800 */
[----:B---3--:R-:W-:Y:S06]  /*eaf0*/  LDSM.16.MT88.4 R36, [R238+0x1100] ;  /* 0x00110000ee24783b */ /* 0x008fec0000004200 */
[C---:B------:R-:W-:Y:S03]  /*eb00*/  HMMA.16816.F32.BF16 R16, R20.reuse, R26, R16 ;  /* 0x0000001a1410723c */ /* 0x040fe60000041810 */
[----:B------:R-:W-:Y:S01]  /*eb10*/  MUFU.EX2 R190, R46 ;  /* 0x0000002e00be7308 */ /* 0x000fe20000000800 */
[----:B------:R-:W3:Y:S04]  /*eb20*/  LDSM.16.MT88.4 R24, [R240+0x900] ;  /* 0x00090000f018783b */ /* 0x000ee80000004200 */
[-C--:B------:R-:W-:Y:S04]  /*eb30*/  HMMA.16816.F32.BF16 R132, R20, R32.reuse, R132 ;  /* 0x000000201484723c */ /* 0x080fe80000041884 */
[----:B-1----:R-:W-:Y:S01]  /*eb40*/  LDSM.16.MT88.4 R40, [R237+0x3100] ;  /* 0x00310000ed28783b */ /* 0x002fe20000004200 */
[----:B------:R1:W1:Y:S03]  /*eb50*/  MUFU.EX2 R189, R47 ;  /* 0x0000002f00bd7308 */ /* 0x0002660000000800 */
[C---:B------:R-:W-:Y:S08]  /*eb60*/  HMMA.16816.F32.BF16 R136, R28.reuse, R32, R136 ;  /* 0x000000201c88723c */ /* 0x040ff00000041888 */
[-C--:B------:R-:W-:Y:S01]  /*eb70*/  HMMA.16816.F32.BF16 R140, R28, R34.reuse, R140 ;  /* 0x000000221c8c723c */ /* 0x080fe2000004188c */
[----:B------:R-:W-:Y:S07]  /*eb80*/  MUFU.EX2 R65, R54 ;  /* 0x0000003600417308 */ /* 0x000fee0000000800 */
[C---:B------:R-:W-:Y:S01]  /*eb90*/  HMMA.16816.F32.BF16 R144, R20.reuse, R34, R144 ;  /* 0x000000221490723c */ /* 0x040fe20000041890 */
[----:B------:R-:W3:Y:S02]  /*eba0*/  LDSM.16.MT88.4 R32, [R239+0x900] ;  /* 0x00090000ef20783b */ /* 0x000ee40000004200 */
[----:B------:R-:W-:Y:S06]  /*ebb0*/  MUFU.EX2 R63, R55 ;  /* 0x00000037003f7308 */ /* 0x000fec0000000800 */
[----:B-1----:R-:W-:Y:S01]  /*ebc0*/  LDSM.16.MT88.4 R44, [R240+0x3100] ;  /* 0x00310000f02c783b */ /* 0x002fe20000004200 */
[-C--:B---3--:R-:W-:Y:S08]  /*ebd0*/  HMMA.16816.F32.BF16 R148, R20, R24.reuse, R148 ;  /* 0x000000181494723c */ /* 0x088ff00000041894 */
        /* <DEDUP_REMOVED lines=26> */
[-C--:B------:R-:W-:Y:S04]  /*ed80*/  HMMA.16816.F32.BF16 R124, R28, R34.reuse, R124 ;  /* 0x000000221c7c723c */ /* 0x080fe8000004187c */
[----:B----4-:R-:W-:Y:S01]  /*ed90*/  FFMA.FTZ R180, R180, R48, R223 ;  /* 0x00000030b4b47223 */ /* 0x010fe200000100df */
[----:B------:R-:W-:Y:S02]  /*eda0*/  MOV R223, R196 ;  /* 0x000000c400df7202 */ /* 0x000fe40000000f00 */
[----:B------:R-:W-:Y:S01]  /*edb0*/  F2FP.BF16.PACK_AB R28, R214, R210 ;  /* 0x000000d2d61c723e */ /* 0x000fe200000010ff */
[----:B------:R-:W-:Y:S01]  /*edc0*/  HMMA.16816.F32.BF16 R128, R20, R34, R128 ;  /* 0x000000221480723c */ /* 0x000fe20000041880 */
[----:B------:R-:W3:Y:S03]  /*edd0*/  LDSM.16.MT88.4 R32, [R240+0x1100] ;  /* 0x00110000f020783b */ /* 0x000ee60000004200 */
[----:B------:R-:W-:Y:S01]  /*ede0*/  F2FP.BF16.PACK_AB R29, R211, R209 ;  /* 0x000000d1d31d723e */ /* 0x000fe200000010ff */
[----:B------:R-:W-:Y:S01]  /*edf0*/  FADD.FTZ R180, R227, R180 ;  /* 0x000000b4e3b47221 */ /* 0x000fe20000010000 */
[----:B------:R-:W-:Y:S02]  /*ee00*/  F2FP.BF16.PACK_AB R30, R191, R208 ;  /* 0x000000d0bf1e723e */ /* 0x000fe400000010ff */
[----:B------:R-:W-:Y:S04]  /*ee10*/  F2FP.BF16.PACK_AB R20, R217, R213 ;  /* 0x000000d5d914723e */ /* 0x000fe800000010ff */
[----:B------:R-:W-:Y:S02]  /*ee20*/  F2FP.BF16.PACK_AB R21, R216, R215 ;  /* 0x000000d7d815723e */ /* 0x000fe400000010ff */
[----:B------:R-:W-:Y:S02]  /*ee30*/  F2FP.BF16.PACK_AB R22, R221, R219 ;  /* 0x000000dbdd16723e */ /* 0x000fe400000010ff */
[----:B------:R-:W-:Y:S02]  /*ee40*/  F2FP.BF16.PACK_AB R23, R220, R218 ;  /* 0x000000dadc17723e */ /* 0x000fe400000010ff */
[----:B------:R-:W-:Y:S02]  /*ee50*/  F2FP.BF16.PACK_AB R31, R189, R190 ;  /* 0x000000bebd1f723e */ /* 0x000fe400000010ff */
[----:B------:R-:W-:Y:S02]  /*ee60*/  MOV R48, R188 ;  /* 0x000000bc00307202 */ /* 0x000fe40000000f00 */
[----:B------:R4:W-:Y:S01]  /*ee70*/  MUFU.EX2 R188, R52 ;  /* 0x0000003400bc7308 */ /* 0x0009e20000000800 */
[-C--:B-1----:R-:W-:Y:S03]  /*ee80*/  HMMA.16816.F32.BF16 R4, R20, R24.reuse, R4 ;  /* 0x000000181404723c */ /* 0x082fe60000041804 */
[----:B------:R-:W-:Y:S05]  /*ee90*/  MOV R227, R207 ;  /* 0x000000cf00e37202 */ /* 0x000fea0000000f00 */
[C---:B------:R-:W-:Y:S08]  /*eea0*/  HMMA.16816.F32.BF16 R8, R28.reuse, R24, R8 ;  /* 0x000000181c08723c */ /* 0x040ff00000041808 */
[-C--:B------:R-:W-:Y:S08]  /*eeb0*/  HMMA.16816.F32.BF16 R12, R28, R26.reuse, R12 ;  /* 0x0000001a1c0c723c */ /* 0x080ff0000004180c */
[C---:B------:R-:W-:Y:S01]  /*eec0*/  HMMA.16816.F32.BF16 R16, R20.reuse, R26, R16 ;  /* 0x0000001a1410723c */ /* 0x040fe20000041810 */
[----:B------:R-:W1:Y:S07]  /*eed0*/  LDSM.16.MT88.4 R24, [R239+0x1100] ;  /* 0x00110000ef18783b */ /* 0x000e6e0000004200 */
[-C--:B------:R-:W-:Y:S04]  /*eee0*/  HMMA.16816.F32.BF16 R132, R20, R36.reuse, R132 ;  /* 0x000000241484723c */ /* 0x080fe80000041884 */
[----:B--2---:R-:W-:Y:S01]  /*eef0*/  FFMA.FTZ R181, R181, R49, R226 ;  /* 0x00000031b5b57223 */ /* 0x004fe200000100e2 */
[----:B------:R-:W-:Y:S01]  /*ef00*/  MOV R226, R199 ;  /* 0x000000c700e27202 */ /* 0x000fe20000000f00 */
[----:B------:R-:W-:Y:S01]  /*ef10*/  FFMA.FTZ R182, R182, R50, R233 ;  /* 0x00000032b6b67223 */ /* 0x000fe200000100e9 */
[----:B------:R-:W-:Y:S01]  /*ef20*/  MOV R233, R198 ;  /* 0x000000c600e97202 */ /* 0x000fe20000000f00 */
[C---:B------:R-:W-:Y:S01]  /*ef30*/  HMMA.16816.F32.BF16 R136, R28.reuse, R36, R136 ;  /* 0x000000241c88723c */ /* 0x040fe20000041888 */
[----:B------:R-:W-:Y:S03]  /*ef40*/  LDSM.16.MT88.4 R196, [R237+0x1900] ;  /* 0x00190000edc4783b */ /* 0x000fe60000004200 */
[----:B------:R-:W-:Y:S01]  /*ef50*/  MOV R50, R67 ;  /* 0x0000004300327202 */ /* 0x000fe20000000f00 */
[----:B------:R-:W-:Y:S01]  /*ef60*/  FADD.FTZ R0, R233, R0 ;  /* 0x00000000e9007221 */ /* 0x000fe20000010000 */
[----:B------:R-:W-:Y:S01]  /*ef70*/  MOV R49, R61 ;  /* 0x0000003d00317202 */ /* 0x000fe20000000f00 */
[----:B------:R-:W-:Y:S01]  /*ef80*/  MUFU.EX2 R67, R53 ;  /* 0x0000003500437308 */ /* 0x000fe20000000800 */
[-C--:B------:R-:W-:Y:S04]  /*ef90*/  HMMA.16816.F32.BF16 R140, R28, R38.reuse, R140 ;  /* 0x000000261c8c723c */ /* 0x080fe8000004188c */
[----:B------:R-:W-:Y:S01]  /*efa0*/  MOV R233, R49 ;  /* 0x0000003100e97202 */ /* 0x000fe20000000f00 */
[----:B----4-:R-:W-:Y:S01]  /*efb0*/  FADD.FTZ R52, R228, R0 ;  /* 0x00000000e4347221 */ /* 0x010fe20000010000 */
[----:B------:R-:W-:Y:S01]  /*efc0*/  MOV R0, R201 ;  /* 0x000000c900007202 */ /* 0x000fe20000000f00 */
[----:B------:R-:W-:Y:S01]  /*efd0*/  FADD.FTZ R182, R234, R182 ;  /* 0x000000b6eab67221 */ /* 0x000fe20000010000 */
[C---:B------:R-:W-:Y:S01]  /*efe0*/  HMMA.16816.F32.BF16 R144, R20.reuse, R38, R144 ;  /* 0x000000261490723c */ /* 0x040fe20000041890 */
[----:B------:R-:W2:Y:S01]  /*eff0*/  LDSM.16.MT88.4 R36, [R238+0x3100] ;  /* 0x00310000ee24783b */ /* 0x000ea20000004200 */
[----:B------:R-:W4:Y:S02]  /*f000*/  MUFU.EX2 R61, R56 ;  /* 0x00000038003d7308 */ /* 0x000f240000000800 */
[----:B------:R-:W-:Y:S01]  /*f010*/  MOV R234, R194 ;  /* 0x000000c200ea7202 */ /* 0x000fe20000000f00 */
[----:B------:R-:W-:Y:S01]  /*f020*/  FADD.FTZ R181, R235, R181 ;  /* 0x000000b5ebb57221 */ /* 0x000fe20000010000 */
[----:B------:R-:W-:Y:S02]  /*f030*/  MOV R235, R195 ;  /* 0x000000c300eb7202 */ /* 0x000fe40000000f00 */
[-C--:B---3--:R-:W-:Y:S04]  /*f040*/  HMMA.16816.F32.BF16 R148, R20, R32.reuse, R148 ;  /* 0x000000201494723c */ /* 0x088fe80000041894 */
[----:B------:R3:W1:Y:S04]  /*f050*/  MUFU.EX2 R56, R3 ;  /* 0x0000000300387308 */ /* 0x0006680000000800 */
[C---:B------:R-:W-:Y:S08]  /*f060*/  HMMA.16816.F32.BF16 R152, R28.reuse, R32, R152 ;  /* 0x000000201c98723c */ /* 0x040ff00000041898 */
[-C--:B------:R-:W-:Y:S08]  /*f070*/  HMMA.16816.F32.BF16 R156, R28, R34.reuse, R156 ;  /* 0x000000221c9c723c */ /* 0x080ff0000004189c */
[C---:B------:R-:W-:Y:S01]  /*f080*/  HMMA.16816.F32.BF16 R160, R20.reuse, R34, R160 ;  /* 0x0000002214a0723c */ /* 0x040fe200000418a0 */
[----:B------:R-:W2:Y:S03]  /*f090*/  LDSM.16.MT88.4 R32, [R239+0x3100] ;  /* 0x00310000ef20783b */ /* 0x000ea60000004200 */
[----:B---3--:R-:W-:Y:S01]  /*f0a0*/  FADD.FTZ R3, R223, R181 ;  /* 0x000000b5df037221 */ /* 0x008fe20000010000 */
[----:B------:R-:W-:Y:S02]  /*f0b0*/  MOV R223, R192 ;  /* 0x000000c000df7202 */ /* 0x000fe40000000f00 */
[----:B------:R-:W-:Y:S01]  /*f0c0*/  MOV R181, R203 ;  /* 0x000000cb00b57202 */ /* 0x000fe20000000f00 */
[-C--:B-1----:R-:W-:Y:S04]  /*f0d0*/  HMMA.16816.F32.BF16 R164, R20, R24.reuse, R164 ;  /* 0x0000001814a4723c */ /* 0x082fe800000418a4 */
[----:B------:R-:W-:Y:S01]  /*f0e0*/  FADD.FTZ R54, R50, R3 ;  /* 0x0000000332367221 */ /* 0x000fe20000010000 */
[----:B------:R-:W-:Y:S03]  /*f0f0*/  MOV R3, R200 ;  /* 0x000000c800037202 */ /* 0x000fe60000000f00 */
[C---:B------:R-:W-:Y:S04]  /*f100*/  HMMA.16816.F32.BF16 R168, R28.reuse, R24, R168 ;  /* 0x000000181ca8723c */ /* 0x040fe800000418a8 */
[----:B------:R-:W-:Y:S03]  /*f110*/  FADD.FTZ R0, R0, R54 ;  /* 0x0000003600007221 */ /* 0x000fe60000010000 */
[----:B------:R-:W-:Y:S01]  /*f120*/  FADD.FTZ R24, R226, R180 ;  /* 0x000000b4e2187221 */ /* 0x000fe20000010000 */
[-C--:B------:R-:W-:Y:S04]  /*f130*/  HMMA.16816.F32.BF16 R172, R28, R26.reuse, R172 ;  /* 0x0000001a1cac723c */ /* 0x080fe800000418ac */
[----:B------:R-:W-:Y:S01]  /*f140*/  MOV R226, R48 ;  /* 0x0000003000e27202 */ /* 0x000fe20000000f00 */
[----:B------:R-:W-:Y:S01]  /*f150*/  FADD.FTZ R53, R229, R24 ;  /* 0x00000018e5357221 */ /* 0x000fe20000010000 */
[----:B----4-:R-:W-:Y:S01]  /*f160*/  F2FP.BF16.PACK_AB R24, R57, R61 ;  /* 0x0000003d3918723e */ /* 0x010fe200000010ff */
[----:B------:R1:W5:Y:S01]  /*f170*/  LDL.LU R229, [R1+0x60] ;  /* 0x0000600001e57983 */ /* 0x0003620000300800 */
[C---:B------:R-:W-:Y:S03]  /*f180*/  HMMA.16816.F32.BF16 R176, R20.reuse, R26, R176 ;  /* 0x0000001a14b0723c */ /* 0x040fe600000418b0 */
[----:B------:R1:W5:Y:S01]  /*f190*/  LDL.LU R228, [R1+0x5c] ;  /* 0x00005c0001e47983 */ /* 0x0003620000300800 */
[----:B------:R-:W-:Y:S01]  /*f1a0*/  FADD.FTZ R25, R222, R182 ;  /* 0x000000b6de197221 */ /* 0x000fe20000010000 */
[----:B------:R-:W-:Y:S02]  /*f1b0*/  MOV R222, R193 ;  /* 0x000000c100de7202 */ /* 0x000fe40000000f00 */
[----:B------:R-:W-:Y:S01]  /*f1c0*/  F2FP.BF16.PACK_AB R26, R183, R60 ;  /* 0x0000003cb71a723e */ /* 0x000fe200000010ff */
[-C--:B------:R-:W-:Y:S04]  /*f1d0*/  HMMA.16816.F32.BF16 R68, R20, R40.reuse, R68 ;  /* 0x000000281444723c */ /* 0x080fe80000041844 */
[----:B------:R-:W-:Y:S01]  /*f1e0*/  FADD.FTZ R55, R51, R25 ;  /* 0x0000001933377221 */ /* 0x000fe20000010000 */
[----:B------:R-:W-:Y:S01]  /*f1f0*/  F2FP.BF16.PACK_AB R25, R59, R58 ;  /* 0x0000003a3b19723e */ /* 0x000fe200000010ff */
[----:B------:R-:W-:Y:S01]  /*f200*/  LDSM.16.MT88.4 R48, [R240+0x3900] ;  /* 0x00390000f030783b */ /* 0x000fe20000004200 */
[----:B------:R-:W-:Y:S01]  /*f210*/  F2FP.BF16.PACK_AB R27, R56, R62 ;  /* 0x0000003e381b723e */ /* 0x000fe200000010ff */
[C---:B------:R-:W-:Y:S04]  /*f220*/  HMMA.16816.F32.BF16 R72, R28.reuse, R40, R72 ;  /* 0x000000281c48723c */ /* 0x040fe80000041848 */
[----:B------:R-:W-:Y:S01]  /*f230*/  FADD.FTZ R3, R3, R55 ;  /* 0x0000003703037221 */ /* 0x000fe20000010000 */
[----:B------:R-:W-:Y:S02]  /*f240*/  MOV R182, R205 ;  /* 0x000000cd00b67202 */ /* 0x000fe40000000f00 */
[----:B------:R-:W-:Y:S01]  /*f250*/  MOV R180, R202 ;  /* 0x000000ca00b47202 */ /* 0x000fe20000000f00 */
[-C--:B------:R-:W-:Y:S04]  /*f260*/  HMMA.16816.F32.BF16 R76, R28, R42.reuse, R76 ;  /* 0x0000002a1c4c723c */ /* 0x080fe8000004184c */
[----:B------:R-:W-:Y:S02]  /*f270*/  FADD.FTZ R3, R181, R3 ;  /* 0x00000003b5037221 */ /* 0x000fe40000010000 */
[----:B------:R-:W-:Y:S01]  /*f280*/  FADD.FTZ R0, R182, R0 ;  /* 0x00000000b6007221 */ /* 0x000fe20000010000 */
[----:B------:R-:W-:Y:S01]  /*f290*/  MOV R182, R2 ;  /* 0x0000000200b67202 */ /* 0x000fe20000000f00 */
[C---:B------:R-:W-:Y:S01]  /*f2a0*/  HMMA.16816.F32.BF16 R80, R20.reuse, R42, R80 ;  /* 0x0000002a1450723c */ /* 0x040fe20000041850 */
[----:B------:R-:W-:Y:S07]  /*f2b0*/  LDSM.16.MT88.4 R40, [R240+0x1900] ;  /* 0x00190000f028783b */ /* 0x000fee0000004200 */
        /* <DEDUP_REMOVED lines=9> */
[----:B------:R-:W-:Y:S07]  /*f350*/  LDSM.16.MT88.4 R44, [R238+0x3900] ;  /* 0x00390000ee2c783b */ /* 0x000fee0000004200 */
[-C--:B------:R-:W-:Y:S08]  /*f360*/  HMMA.16816.F32.BF16 R116, R20, R32.reuse, R116 ;  /* 0x000000201474723c */ /* 0x080ff00000041874 */
[C---:B------:R-:W-:Y:S08]  /*f370*/  HMMA.16816.F32.BF16 R120, R28.reuse, R32, R120 ;  /* 0x000000201c78723c */ /* 0x040ff00000041878 */
[-C--:B------:R-:W-:Y:S01]  /*f380*/  HMMA.16816.F32.BF16 R124, R28, R34.reuse, R124 ;  /* 0x000000221c7c723c */ /* 0x080fe2000004187c */
[----:B------:R-:W3:Y:S07]  /*f390*/  LDSM.16.MT88.4 R28, [R239+0x1900] ;  /* 0x00190000ef1c783b */ /* 0x000eee0000004200 */
[----:B------:R-:W-:Y:S01]  /*f3a0*/  HMMA.16816.F32.BF16 R128, R20, R34, R128 ;  /* 0x000000221480723c */ /* 0x000fe20000041880 */
[----:B------:R-:W4:Y:S06]  /*f3b0*/  LDSM.16.MT88.4 R32, [R237+0x3900] ;  /* 0x00390000ed20783b */ /* 0x000f2c0000004200 */
[----:B------:R-:W-:Y:S02]  /*f3c0*/  F2FP.BF16.PACK_AB R20, R67, R188 ;  /* 0x000000bc4314723e */ /* 0x000fe400000010ff */
[----:B------:R-:W-:Y:S03]  /*f3d0*/  F2FP.BF16.PACK_AB R21, R63, R65 ;  /* 0x000000413f15723e */ /* 0x000fe600000010ff */
[----:B------:R-:W-:Y:S02]  /*f3e0*/  F2FP.BF16.PACK_AB R22, R187, R64 ;  /* 0x00000040bb16723e */ /* 0x000fe400000010ff */
[----:B------:R-:W-:Y:S07]  /*f3f0*/  F2FP.BF16.PACK_AB R23, R212, R66 ;  /* 0x00000042d417723e */ /* 0x000fee00000010ff */
[-C--:B------:R-:W-:Y:S01]  /*f400*/  HMMA.16816.F32.BF16 R192, R20, R196.reuse, R4 ;  /* 0x000000c414c0723c */ /* 0x080fe20000041804 */
[----:B------:R-:W1:Y:S07]  /*f410*/  LDSM.16.MT88.4 R4, [R239+0x3900] ;  /* 0x00390000ef04783b */ /* 0x000e6e0000004200 */
[C---:B------:R-:W-:Y:S07]  /*f420*/  HMMA.16816.F32.BF16 R200, R24.reuse, R196, R8 ;  /* 0x000000c418c8723c */ /* 0x040fee0000041808 */
[----:B------:R-:W-:Y:S01]  /*f430*/  MOV R11, R204 ;  /* 0x000000cc000b7202 */ /* 0x000fe20000000f00 */
[----:B------:R-:W-:Y:S01]  /*f440*/  FADD.FTZ R10, R235, R3 ;  /* 0x00000003eb0a7221 */ /* 0x000fe20000010000 */
[-C--:B------:R-:W-:Y:S03]  /*f450*/  HMMA.16816.F32.BF16 R204, R24, R198.reuse, R12 ;  /* 0x000000c618cc723c */ /* 0x080fe6000004180c */
[----:B------:R-:W-:Y:S02]  /*f460*/  FADD.FTZ R9, R11, R53 ;  /* 0x000000350b097221 */ /* 0x000fe40000010000 */
[----:B------:R-:W-:Y:S01]  /*f470*/  FADD.FTZ R8, R180, R52 ;  /* 0x00000034b4087221 */ /* 0x000fe20000010000 */
[----:B------:R-:W-:Y:S01]  /*f480*/  MOV R180, R184 ;  /* 0x000000b800b47202 */ /* 0x000fe20000000f00 */
[----:B------:R-:W-:Y:S01]  /*f490*/  FADD.FTZ R12, R224, R9 ;  /* 0x00000009e00c7221 */ /* 0x000fe20000010000 */
        /* <DEDUP_REMOVED lines=31> */
[----:B------:R-:W-:Y:S04]  /*f690*/  FADD.FTZ R8, R61, R8 ;  /* 0x000000083d087221 */ /* 0x000fe80000010000 */
        /* <DEDUP_REMOVED lines=36> */
[----:B------:R-:W-:Y:S01]  /*f8e0*/  FADD.FTZ R3, R183, R3 ;  /* 0x00000003b7037221 */ /* 0x000fe20000010000 */
[----:B------:R-:W-:Y:S01]  /*f8f0*/  MOV R183, R2 ;  /* 0x0000000200b77202 */ /* 0x000fe20000000f00 */
[----:B------:R-:W-:Y:S01]  /*f900*/  FADD.FTZ R0, R56, R0 ;  /* 0x0000000038007221 */ /* 0x000fe20000010000 */
[----:B------:R-:W-:Y:S04]  /*f910*/  STL [R1+0x40], R4 ;  /* 0x0000400401007387 */ /* 0x000fe80000100800 */
[----:B------:R1:W-:Y:S04]  /*f920*/  STL [R1+0x14], R3 ;  /* 0x0000140301007387 */ /* 0x0003e80000100800 */
[----:B------:R2:W-:Y:S01]  /*f930*/  STL [R1+0x10], R0 ;  /* 0x0000100001007387 */ /* 0x0005e20000100800 */
[----:B-1----:R-:W-:Y:S02]  /*f940*/  MOV R3, R185 ;  /* 0x000000b900037202 */ /* 0x002fe40000000f00 */
[----:B--2---:R-:W-:Y:S01]  /*f950*/  MOV R0, R186 ;  /* 0x000000ba00007202 */ /* 0x004fe20000000f00 */
[----:B-----5:R-:W-:-:S05]  /*f960*/  @P0 BRA `(.L_x_1797) ;  /* 0xffffc7e000000947 */ /* 0x020fca000383ffff */
.L_x_1796:
[----:B------:R-:W2:Y:S04]  /*f970*/  LDL.LU R5, [R1+0xc] ;  /* 0x00000c0001057983 */ /* 0x000ea80000300800 */
[----:B------:R-:W3:Y:S04]  /*f980*/  LDL.LU R7, [R1+0x40] ;  /* 0x0000400001077983 */ /* 0x000ee80000300800 */
[----:B-1----:R-:W4:Y:S04]  /*f990*/  LDL.LU R4, [R1+0x14] ;  /* 0x0000140001047983 */ /* 0x002f280000300800 */
        /* <DEDUP_REMOVED lines=14> */
[----:B------:R-:W3:Y:S01]  /*fa80*/  SHFL.BFLY PT, R3, R8, 0x1, 0x1f ;  /* 0x0c201f0008037f89 */ /* 0x000ee200000e0000 */
[----:B-1----:R-:W-:-:S03]  /*fa90*/  FADD.FTZ R5, R5, R2 ;  /* 0x0000000205057221 */ /* 0x002fc60000010000 */
[----:B------:R-:W1:Y:S01]  /*faa0*/  SHFL.BFLY PT, R2, R6, 0x1, 0x1f ;  /* 0x0c201f0006027f89 */ /* 0x000e6200000e0000 */
[----:B--2---:R-:W-:Y:S01]  /*fab0*/  FADD.FTZ R10, R10, R0 ;  /* 0x000000000a0a7221 */ /* 0x004fe20000010000 */
[----:B------:R-:W-:Y:S02]  /*fac0*/  MOV R0, RZ ;  /* 0x000000ff00007202 */ /* 0x000fe40000000f00 */
[----:B------:R-:W2:Y:S01]  /*fad0*/  SHFL.BFLY PT, R4, R5, 0x1, 0x1f ;  /* 0x0c201f0005047f89 */ /* 0x000ea200000e0000 */
[----:B---3--:R-:W-:Y:S01]  /*fae0*/  FADD.FTZ R8, R8, R3 ;  /* 0x0000000308087221 */ /* 0x008fe20000010000 */
[----:B------:R-:W-:Y:S02]  /*faf0*/  FSETP.NE.FTZ.AND P3, PT, R10, RZ, PT ;  /* 0x000000ff0a00720b */ /* 0x000fe40003f75000 */
[----:B------:R-:W-:Y:S02]  /*fb00*/  MOV R3, RZ ;  /* 0x000000ff00037202 */ /* 0x000fe40000000f00 */
[----:B------:R-:W-:-:S09]  /*fb10*/  FSETP.NE.FTZ.AND P2, PT, R8, RZ, PT ;  /* 0x000000ff0800720b */ /* 0x000fd20003f55000 */
[----:B------:R-:W3:Y:S01]  /*fb20*/  @P3 MUFU.RCP R0, R10 ;  /* 0x0000000a00003308 */ /* 0x000ee20000001000 */
[----:B-1----:R-:W-:Y:S01]  /*fb30*/  FADD.FTZ R6, R6, R2 ;  /* 0x0000000206067221 */ /* 0x002fe20000010000 */
[----:B------:R-:W-:Y:S01]  /*fb40*/  MOV R2, RZ ;  /* 0x000000ff00027202 */ /* 0x000fe20000000f00 */
[----:B--2---:R-:W-:-:S03]  /*fb50*/  FADD.FTZ R5, R4, R5 ;  /* 0x0000000504057221 */ /* 0x004fc60000010000 */
[----:B------:R-:W-:Y:S02]  /*fb60*/  FSETP.NE.FTZ.AND P1, PT, R6, RZ, PT ;  /* 0x000000ff0600720b */ /* 0x000fe40003f35000 */
[----:B------:R-:W-:Y:S01]  /*fb70*/  @P2 MUFU.RCP R3, R8 ;  /* 0x0000000800032308 */ /* 0x000fe20000001000 */
[----:B------:R-:W-:Y:S01]  /*fb80*/  FSETP.NE.FTZ.AND P0, PT, R5, RZ, PT ;  /* 0x000000ff0500720b */ /* 0x000fe20003f15000 */
[C---:B---3--:R-:W-:Y:S02]  /*fb90*/  FMUL.FTZ R192, R0.reuse, R192 ;  /* 0x000000c000c07220 */ /* 0x048fe40000410000 */
[----:B------:R-:W-:-:S04]  /*fba0*/  FMUL.FTZ R57, R0, R193 ;  /* 0x000000c100397220 */ /* 0x000fc80000410000 */
[----:B------:R-:W-:Y:S01]  /*fbb0*/  @P3 MUFU.LG2 R10, R10 ;  /* 0x0000000a000a3308 */ /* 0x000fe20000000c00 */
[C---:B------:R-:W-:Y:S02]  /*fbc0*/  FMUL.FTZ R196, R0.reuse, R196 ;  /* 0x000000c400c47220 */ /* 0x040fe40000410000 */
[C---:B------:R-:W-:Y:S02]  /*fbd0*/  FMUL.FTZ R197, R0.reuse, R197 ;  /* 0x000000c500c57220 */ /* 0x040fe40000410000 */
[C---:B------:R-:W-:Y:S02]  /*fbe0*/  FMUL.FTZ R132, R0.reuse, R132 ;  /* 0x0000008400847220 */ /* 0x040fe40000410000 */
[C---:B------:R-:W-:Y:S01]  /*fbf0*/  FMUL.FTZ R51, R0.reuse, R133 ;  /* 0x0000008500337220 */ /* 0x040fe20000410000 */
[----:B------:R-:W1:Y:S01]  /*fc00*/  @P1 MUFU.RCP R2, R6 ;  /* 0x0000000600021308 */ /* 0x000e620000001000 */
        /* <DEDUP_REMOVED lines=38> */
[----:B------:R-:W2:Y:S01]  /*fe70*/  @P0 MUFU.LG2 R5, R5 ;  /* 0x0000000500050308 */ /* 0x000ea20000000c00 */
        /* <DEDUP_REMOVED lines=98> */
[----:B--2---:R-:W-:Y:S02]  /*104a0*/  @P0 FMUL.FTZ R3, R5, 0.69314718246459960938 ;  /* 0x3f31721805030820 */ /* 0x004fe40000410000 */
[----:B------:R-:W-:Y:S02]  /*104b0*/  @P0 FMUL.FTZ R0, R7, c[0x0][0x2d0] ;  /* 0x0000b40007000a20 */ /* 0x000fe40000410000 */
[----:B------:R-:W-:-:S02]  /*104c0*/  @P3 FFMA.FTZ R61, R9, R186, R10 ;  /* 0x000000ba093d3223 */ /* 0x000fc4000001000a */
[----:B------:R-:W-:Y:S02]  /*104d0*/  @P2 FFMA.FTZ R62, R4, R185, R8 ;  /* 0x000000b9043e2223 */ /* 0x000fe40000010008 */
[----:B------:R-:W-:Y:S02]  /*104e0*/  @P1 FFMA.FTZ R63, R2, R184, R6 ;  /* 0x000000b8023f1223 */ /* 0x000fe40000010006 */
[----:B------:R-:W-:Y:S02]  /*104f0*/  @P0 FFMA.FTZ R64, R0, R182, R3 ;  /* 0x000000b600400223 */ /* 0x000fe40000010003 */
.L_x_1776:
        /* <DEDUP_REMOVED lines=197> */
.L_x_1801:
[----:B---3--:R-:W-:Y:S01]  /*11150*/  LOP3.LUT R0, R60, 0xffffffe0, RZ, 0xc0, !PT ;  /* 0xffffffe03c007812 */ /* 0x008fe200078ec0ff */
        /* <DEDUP_REMOVED lines=12> */
[----:B------:R-:W-:Y:S01]  /*11220*/  UMOV UR19, UR11 ;  /* 0x0000000b00137c82 */ /* 0x000fe20008000000 */
[C---:B------:R-:W-:Y:S01]  /*11230*/  LOP3.LUT R3, R0.reuse, 0x1ffffffe, RZ, 0xc0, !PT ;  /* 0x1ffffffe00037812 */ /* 0x040fe200078ec0ff */
[----:B------:R-:W-:Y:S01]  /*11240*/  IMAD.SHL.U32 R0, R0, 0x20, RZ ;  /* 0x0000002000007824 */ /* 0x000fe200078e00ff */
        /* <DEDUP_REMOVED lines=8> */
[-C--:B------:R-:W-:Y:S01]  /*112d0*/  LEA.HI R7, R65, R66.reuse, RZ, 0x3 ;  /* 0x0000004241077211 */ /* 0x080fe200078f18ff */
[----:B------:R-:W-:Y:S01]  /*112e0*/  IMAD R0, R4, 0x8, R0 ;  /* 0x0000000804007824 */ /* 0x000fe200078e0200 */
[----:B------:R-:W-:Y:S01]  /*112f0*/  UIMAD UR6, UR9, UR5, UR6 ;  /* 0x00000005090672a4 */ /* 0x000fe2000f8e0206 */
[----:B------:R-:W-:Y:S01]  /*11300*/  IMAD R15, R2, 0x10, R3 ;  /* 0x00000010020f7824 */ /* 0x000fe200078e0203 */
[----:B------:R-:W-:Y:S01]  /*11310*/  USEL UR13, UR13, URZ, !UP1 ;  /* 0x0000003f0d0d7287 */ /* 0x000fe2000c800000 */
[----:B------:R-:W-:Y:S01]  /*11320*/  LOP3.LUT R6, R7, 0xfffffff8, RZ, 0xc0, !PT ;  /* 0xfffffff807067812 */ /* 0x000fe200078ec0ff */
[----:B------:R-:W-:Y:S01]  /*11330*/  ULDC.64 UR4, c[0x0][0x498] ;  /* 0x0001260000047ab9 */ /* 0x000fe20000000a00 */
[----:B------:R-:W-:Y:S01]  /*11340*/  IMAD.IADD R2, R15, 0x1, R0 ;  /* 0x000000010f027824 */ /* 0x000fe200078e0200 */
[----:B------:R-:W-:Y:S01]  /*11350*/  UIMAD UR16, UR12, UR4, URZ ;  /* 0x000000040c1072a4 */ /* 0x000fe2000f8e023f */
[----:B------:R-:W-:Y:S01]  /*11360*/  SHF.R.S32.HI R19, RZ, 0x3, R7 ;  /* 0x00000003ff137819 */ /* 0x000fe20000011407 */
[----:B------:R-:W-:Y:S01]  /*11370*/  UIADD3 UR19, UR19, UR6, URZ ;  /* 0x0000000613137290 */ /* 0x000fe2000fffe03f */
[----:B-1----:R-:W-:Y:S01]  /*11380*/  IMAD R2, R76, 0x80, R2 ;  /* 0x000000804c027824 */ /* 0x002fe200078e0202 */
[----:B------:R-:W-:Y:S01]  /*11390*/  UIMAD UR16, UR13, UR5, UR16 ;  /* 0x000000050d1072a4 */ /* 0x000fe2000f8e0210 */
[----:B------:R-:W-:Y:S01]  /*113a0*/  IMAD.IADD R6, R66, 0x1, -R6 ;  /* 0x0000000142067824 */ /* 0x000fe200078e0a06 */
[----:B------:R-:W-:Y:S01]  /*113b0*/  UIMAD.WIDE.U32 UR18, UR13, UR4, UR18 ;  /* 0x000000040d1272a5 */ /* 0x000fe2000f8e0012 */
[----:B------:R-:W-:Y:S01]  /*113c0*/  @P2 IMAD.HI.U32 R3, R2, c[0x0][0x4ec], RZ ;  /* 0x00013b0002032a27 */ /* 0x000fe200078e00ff */
[----:B------:R-:W-:Y:S01]  /*113d0*/  ULDC.64 UR6, c[0x0][0x3a0] ;  /* 0x0000e80000067ab9 */ /* 0x000fe20000000a00 */
[----:B------:R-:W-:Y:S01]  /*113e0*/  LOP3.LUT P0, RZ, R5, 0x3, RZ, 0xc0, !PT ;  /* 0x0000000305ff7812 */ /* 0x000fe2000780c0ff */
[----:B------:R-:W-:Y:S01]  /*113f0*/  ULDC.64 UR4, c[0x0][0x3e8] ;  /* 0x0000fa0000047ab9 */ /* 0x000fe20000000a00 */
[----:B------:R-:W-:Y:S01]  /*11400*/  IMAD.MOV.U32 R0, RZ, RZ, R2 ;  /* 0x000000ffff007224 */ /* 0x000fe200078e0002 */
[----:B------:R-:W-:Y:S01]  /*11410*/  @P2 SHF.R.U32.HI R0, RZ, c[0x0][0x4f0], R3 ;  /* 0x00013c00ff002a19 */ /* 0x000fe20000011603 */
[----:B------:R-:W-:Y:S01]  /*11420*/  UIMAD UR8, UR8, UR4, URZ ;  /* 0x00000004080872a4 */ /* 0x000fe2000f8e023f */
[----:B------:R-:W-:Y:S01]  /*11430*/  IMAD R15, R76, 0x80, R15 ;  /* 0x000000804c0f7824 */ /* 0x000fe200078e020f */
[----:B------:R-:W-:Y:S01]  /*11440*/  LEA.HI R21, R65, R66, RZ, 0x6 ;  /* 0x0000004241157211 */ /* 0x000fe200078f30ff */
[----:B-----5:R-:W-:Y:S01]  /*11450*/  IMAD R17, R17, c[0x0][0x4e8], RZ ;  /* 0x00013a0011117a24 */ /* 0x020fe200078e02ff */
[----:B------:R-:W-:Y:S01]  /*11460*/  IADD3 R8, P1, R0, UR18, RZ ;  /* 0x0000001200087c10 */ /* 0x000fe2000ff3e0ff */
[----:B------:R-:W-:Y:S01]  /*11470*/  IMAD.MOV R3, RZ, RZ, -R0 ;  /* 0x000000ffff037224 */ /* 0x000fe200078e0a00 */
[----:B------:R-:W-:Y:S01]  /*11480*/  UIMAD UR5, UR9, UR5, UR8 ;  /* 0x00000005090572a4 */ /* 0x000fe2000f8e0208 */
[----:B------:R-:W-:Y:S01]  /*11490*/  BSSY B0, `(.L_x_1802) ;  /* 0x0000069000007945 */ /* 0x000fe20003800000 */
[----:B------:R-:W-:Y:S01]  /*114a0*/  ISETP.GE.OR P3, PT, R15, R17, P0 ;  /* 0x000000110f00720c */ /* 0x000fe20000766670 */
        /* <DEDUP_REMOVED lines=10> */
[----:B------:R-:W-:Y:S02]  /*11550*/  UIMAD UR6, UR10, UR7, UR6 ;  /* 0x000000070a0672a4 */ /* 0x000fe4000f8e0206 */
        /* <DEDUP_REMOVED lines=13> */
[C---:B------:R-:W-:Y:S01]  /*11630*/  IMAD.WIDE.U32 R2, R4.reuse, c[0x0][0x488], R8 ;  /* 0x0001220004027a25 */ /* 0x040fe200078e0008 */
        /* <DEDUP_REMOVED lines=78> */
.L_x_1803:
[----:B--234-:R-:W-:Y:S05]  /*11b20*/  BSYNC B0 ;  /* 0x0000000000007941 */ /* 0x01cfea0003800000 */
.L_x_1802:
        /* <DEDUP_REMOVED lines=16> */
.L_x_1805:
[----:B------:R-:W-:Y:S05]  /*11c30*/  BSYNC B0 ;  /* 0x0000000000007941 */ /* 0x000fea0003800000 */
.L_x_1804:
        /* <DEDUP_REMOVED lines=16> */
.L_x_1807:
[----:B------:R-:W-:Y:S05]  /*11d40*/  BSYNC B0 ;  /* 0x0000000000007941 */ /* 0x000fea0003800000 */
.L_x_1806:
        /* <DEDUP_REMOVED lines=16> */
.L_x_1809:
[----:B------:R-:W-:Y:S05]  /*11e50*/  BSYNC B0 ;  /* 0x0000000000007941 */ /* 0x000fea0003800000 */
.L_x_1808:
        /* <DEDUP_REMOVED lines=16> */
.L_x_1811:
[----:B------:R-:W-:Y:S05]  /*11f60*/  BSYNC B0 ;  /* 0x0000000000007941 */ /* 0x000fea0003800000 */
.L_x_1810:
        /* <DEDUP_REMOVED lines=16> */
.L_x_1813:
[----:B------:R-:W-:Y:S05]  /*12070*/  BSYNC B0 ;  /* 0x0000000000007941 */ /* 0x000fea0003800000 */
.L_x_1812:
        /* <DEDUP_REMOVED lines=16> */
.L_x_1815:
[----:B------:R-:W-:Y:S05]  /*12180*/  BSYNC B0 ;  /* 0x0000000000007941 */ /* 0x000fea0003800000 */
.L_x_1814:
        /* <DEDUP_REMOVED lines=17> */
.L_x_1800:
        /* <DEDUP_REMOVED lines=31> */
.L_x_1816:
        /* <DEDUP_REMOVED lines=43> */
.L_x_1818:
[----:B------:R-:W-:Y:S05]  /*12740*/  BSYNC B0 ;  /* 0x0000000000007941 */ /* 0x000fea0003800000 */
.L_x_1817:
        /* <DEDUP_REMOVED lines=63> */
.L_x_1820:
[----:B------:R-:W-:Y:S05]  /*12b40*/  BSYNC B0 ;  /* 0x0000000000007941 */ /* 0x000fea0003800000 */
.L_x_1819:
        /* <DEDUP_REMOVED lines=15> */
.L_x_1822:
[----:B------:R-:W-:Y:S05]  /*12c40*/  BSYNC B0 ;  /* 0x0000000000007941 */ /* 0x000fea0003800000 */
.L_x_1821:
        /* <DEDUP_REMOVED lines=15> */
.L_x_1824:
[----:B------:R-:W-:Y:S05]  /*12d40*/  BSYNC B0 ;  /* 0x0000000000007941 */ /* 0x000fea0003800000 */
.L_x_1823:
        /* <DEDUP_REMOVED lines=15> */
.L_x_1826:
[----:B------:R-:W-:Y:S05]  /*12e40*/  BSYNC B0 ;  /* 0x0000000000007941 */ /* 0x000fea0003800000 */
.L_x_1825:
        /* <DEDUP_REMOVED lines=15> */
.L_x_1828:
[----:B------:R-:W-:Y:S05]  /*12f40*/  BSYNC B0 ;  /* 0x0000000000007941 */ /* 0x000fea0003800000 */
.L_x_1827:
        /* <DEDUP_REMOVED lines=15> */
.L_x_1830:
[----:B------:R-:W-:Y:S05]  /*13040*/  BSYNC B0 ;  /* 0x0000000000007941 */ /* 0x000fea0003800000 */
.L_x_1829:
        /* <DEDUP_REMOVED lines=15> */
.L_x_1832:
[----:B------:R-:W-:Y:S05]  /*13140*/  BSYNC B0 ;  /* 0x0000000000007941 */ /* 0x000fea0003800000 */
.L_x_1831:
        /* <DEDUP_REMOVED lines=16> */
.L_x_1833:
        /* <DEDUP_REMOVED lines=11> */
.L_x_2188:


//--------------------- .text._ZN7cutlass13device_kernelIN5flash19enable_sm80_to_sm89INS1_16FlashAttnFwdSm80INS1_25CollectiveMainloopFwdSm80ILi4ELi1ELb0EN4cute5tupleIJNS5_1CILi128EEENS7_ILi64EEES8_EEELi128ENS_10bfloat16_tEfNS_4arch4Sm80ELb1ELb0ELb0ELb1ELb1ELb1ELb1ELb0EEENS1_21CollectiveEpilogueFwdINS6_IJS8_S8_S9_EEENS6_IJNS7_ILi1EEESH_SH_EEESB_SD_Li128ELb1ELb1ELb0ELb0EEENS1_19SingleTileSchedulerILb1ELb0ELb1ELi128EEEEEEEEEvNT_6ParamsE --------------------------
	.section	.text._ZN7cutlass13device_kernelIN5flash19enable_sm80_to_sm89INS1_16FlashAttnFwdSm80INS1_25CollectiveMainloopFwdSm80ILi4ELi1ELb0EN4cute5tupleIJNS5_1CILi128EEENS7_ILi64EEES8_EEELi128ENS_10bfloat16_tEfNS_4arch4Sm80ELb1ELb0ELb0ELb1ELb1ELb1ELb1ELb0EEENS1_21CollectiveEpilogueFwdINS6_IJS8_S8_S9_EEENS6_IJNS7_ILi1EEESH_SH_EEESB_SD_Li128ELb1ELb1ELb0ELb0EEENS1_19SingleTileSchedulerILb1ELb0ELb1ELi128EEEEEEEEEvNT_6ParamsE,"ax",@progbits
	.sectioninfo	@"SHI_REGISTERS=255"
	.align	128
.text._ZN7cutlass13device_kernelIN5flash19enable_sm80_to_sm89INS1_16FlashAttnFwdSm80INS1_25CollectiveMainloopFwdSm80ILi4ELi1ELb0EN4cute5tupleIJNS5_1CILi128EEENS7_ILi64EEES8_EEELi128ENS_10bfloat16_tEfNS_4arch4Sm80ELb1ELb0ELb0ELb1ELb1ELb1ELb1ELb0EEENS1_21CollectiveEpilogueFwdINS6_IJS8_S8_S9_EEENS6_IJNS7_ILi1EEESH_SH_EEESB_SD_Li128ELb1ELb1ELb0ELb0EEENS1_19SingleTileSchedulerILb1ELb0ELb1ELi128EEEEEEEEEvNT_6ParamsE:
        .type           _ZN7cutlass13device_kernelIN5flash19enable_sm80_to_sm89INS1_16FlashAttnFwdSm80INS1_25CollectiveMainloopFwdSm80ILi4ELi1ELb0EN4cute5tupleIJNS5_1CILi128EEENS7_ILi64EEES8_EEELi128ENS_10bfloat16_tEfNS_4arch4Sm80ELb1ELb0ELb0ELb1ELb1ELb1ELb1ELb0EEENS1_21CollectiveEpilogueFwdINS6_IJS8_S8_S9_EEENS6_IJNS7_ILi1EEESH_SH_EEESB_SD_Li128ELb1ELb1ELb0ELb0EEENS1_19SingleTileSchedulerILb1ELb0ELb1ELi128EEEEEEEEEvNT_6ParamsE,@function
        .size           _ZN7cutlass13device_kernelIN5flash19enable_sm80_to_sm89INS1_16FlashAttnFwdSm80INS1_25CollectiveMainloopFwdSm80ILi4ELi1ELb0EN4cute5tupleIJNS5_1CILi128EEENS7_ILi64EEES8_EEELi128ENS_10bfloat16_tEfNS_4arch4Sm80ELb1ELb0ELb0ELb1ELb1ELb1ELb1ELb0EEENS1_21CollectiveEpilogueFwdINS6_IJS8_S8_S9_EEENS6_IJNS7_ILi1EEESH_SH_EEESB_SD_Li128ELb1ELb1ELb0ELb0EEENS1_19SingleTileSchedulerILb1ELb0ELb1ELi128EEEEEEEEEvNT_6ParamsE,(.L_x_2189 - _ZN7cutlass13device_kernelIN5flash19enable_sm80_to_sm89INS1_16FlashAttnFwdSm80INS1_25CollectiveMainloopFwdSm80ILi4ELi1ELb0EN4cute5tupleIJNS5_1CILi128EEENS7_ILi64EEES8_EEELi128ENS_10bfloat16_tEfNS_4arch4Sm80ELb1ELb0ELb0ELb1ELb1ELb1ELb1ELb0EEENS1_21CollectiveEpilogueFwdINS6_IJS8_S8_S9_EEENS6_IJNS7_ILi1EEESH_SH_EEESB_SD_Li128ELb1ELb1ELb0ELb0EEENS1_19SingleTileSchedulerILb1ELb0ELb1ELi128EEEEEEEEEvNT_6ParamsE)
        .other          _ZN7cutlass13device_kernelIN5flash19enable_sm80_to_sm89INS1_16FlashAttnFwdSm80INS1_25CollectiveMainloopFwdSm80ILi4ELi1ELb0EN4cute5tupleIJNS5_1CILi128EEENS7_ILi64EEES8_EEELi128ENS_10bfloat16_tEfNS_4arch4Sm80ELb1ELb0ELb0ELb1ELb1ELb1ELb1ELb0EEENS1_21CollectiveEpilogueFwdINS6_IJS8_S8_S9_EEENS6_IJNS7_ILi1EEESH_SH_EEESB_SD_Li128ELb1ELb1ELb0ELb0EEENS1_19SingleTileSchedulerILb1ELb0ELb1ELi128EEEEEEEEEvNT_6ParamsE,@"STO_CUDA_ENTRY STV_DEFAULT"
_ZN7cutlass13device_kernelIN5flash19enable_sm80_to_sm89INS1_16FlashAttnFwdSm80INS1_25CollectiveMainloopFwdSm80ILi4ELi1ELb0EN4cute5tupleIJNS5_1CILi128EEENS7_ILi64EEES8_EEELi128ENS_10bfloat16_tEfNS_4arch4Sm80ELb1ELb0ELb0ELb1ELb1ELb1ELb1ELb0EEENS1_21CollectiveEpilogueFwdINS6_IJS8_S8_S9_EEENS6_IJNS7_ILi1EEESH_SH_EEESB_SD_Li128ELb1ELb1ELb0ELb0EEENS1_19SingleTileSchedulerILb1ELb0ELb1ELi128EEEEEEEEEvNT_6ParamsE:
        /* <DEDUP_REMOVED lines=17> */
.L_x_1835:
        /* <DEDUP_REMOVED lines=8> */
.L_x_1837:
[----:B------:R-:W-:-:S05]  /*0190*/  MOV R0, c[0x0][0x54c] ;  /* 0x0001530000007a02 */ /* 0x000fca0000000f00 */
.L_x_1836:
[----:B-----5:R-:W-:Y:S01]  /*01a0*/  IMAD R0, R0, c[0x0][0x548], RZ ;  /* 0x0001520000007a24 */ /* 0x020fe200078e02ff */
[----:B------:R-:W-:-:S04]  /*01b0*/  SHF.L.U32 R12, R6, 0x7, RZ ;  /* 0x00000007060c7819 */ /* 0x000fc800000006ff */
[----:B------:R-:W-:-:S04]  /*01c0*/  ISETP.GE.AND P0, PT, R12, R0, PT ;  /* 0x000000000c00720c */ /* 0x000fc80003f06270 */
[----:B------:R-:W-:-:S05]  /*01d0*/  SEL R0, R5, 0xffffffff, !P0 ;  /* 0xffffffff05007807 */ /* 0x000fca0004000000 */
[----:B------:R2:W-:Y:S01]  /*01e0*/  STL [R1+0xcc], R0 ;  /* 0x0000cc0001007387 */ /* 0x0005e20000100800 */
[----:B------:R-:W-:Y:S05]  /*01f0*/  BRA `(.L_x_1838) ;  /* 0x0000013000007947 */ /* 0x000fea0003800000 */
.L_x_1834:
[----:B---3--:R-:W-:-:S04]  /*0200*/  ISETP.NE.U32.AND P0, PT, RZ, c[0x0][0x568], PT ;  /* 0x00015a00ff007a0c */ /* 0x008fc80003f05070 */
[----:B------:R-:W-:-:S13]  /*0210*/  ISETP.NE.AND.EX P0, PT, RZ, c[0x0][0x56c], PT, P0 ;  /* 0x00015b00ff007a0c */ /* 0x000fda0003f05300 */
[----:B------:R-:W-:Y:S05]  /*0220*/  @!P0 BRA `(.L_x_1839) ;  /* 0x0000002000008947 */ /* 0x000fea0003800000 */
[----:B------:R1:W5:Y:S01]  /*0230*/  LDG.E R0, [R2.64] ;  /* 0x0000000602007981 */ /* 0x000362000c1e1900 */
[----:B------:R-:W-:Y:S05]  /*0240*/  BRA `(.L_x_1840) ;  /* 0x0000009000007947 */ /* 0x000fea0003800000 */
.L_x_1839:
        /* <DEDUP_REMOVED lines=8> */
.L_x_1841:
[----:B------:R-:W-:-:S05]  /*02d0*/  MOV R0, c[0x0][0x54c] ;  /* 0x0001530000007a02 */ /* 0x000fca0000000f00 */
.L_x_1840:
[----:B-----5:R-:W-:Y:S01]  /*02e0*/  IMAD R0, R0, c[0x0][0x548], RZ ;  /* 0x0001520000007a24 */ /* 0x020fe200078e02ff */
[----:B------:R-:W-:-:S04]  /*02f0*/  SHF.L.U32 R12, R6, 0x7, RZ ;  /* 0x00000007060c7819 */ /* 0x000fc800000006ff */
[----:B------:R-:W-:-:S04]  /*0300*/  ISETP.GE.AND P0, PT, R12, R0, PT ;  /* 0x000000000c00720c */ /* 0x000fc80003f06270 */
[----:B------:R-:W-:-:S05]  /*0310*/  SEL R0, R5, 0xffffffff, !P0 ;  /* 0xffffffff05007807 */ /* 0x000fca0004000000 */
[----:B------:R2:W-:Y:S04]  /*0320*/  STL [R1+0xcc], R0 ;  /* 0x0000cc0001007387 */ /* 0x0005e80000100800 */
.L_x_1838:
        /* <DEDUP_REMOVED lines=11> */
[----:B------:R-:W-:-:S02]  /*03e0*/  ISETP.NE.AND.EX P2, PT, RZ, c[0x0][0x354], PT, P2 ;  /* 0x0000d500ff007a0c */ /* 0x000fc40003f45320 */
[----:B------:R-:W-:Y:S01]  /*03f0*/  ISETP.NE.U32.AND P3, PT, RZ, c[0x0][0x358], PT ;  /* 0x0000d600ff007a0c */ /* 0x000fe20003f65070 */
[----:B--2---:R-:W-:-:S03]  /*0400*/  IMAD.MOV.U32 R0, RZ, RZ, RZ ;  /* 0x000000ffff007224 */ /* 0x004fc600078e00ff */
[----:B------:R-:W-:Y:S01]  /*0410*/  ISETP.NE.AND.EX P3, PT, RZ, c[0x0][0x35c], PT, P3 ;  /* 0x0000d700ff007a0c */ /* 0x000fe20003f65330 */
[----:B-1----:R-:W-:-:S04]  /*0420*/  @P0 IMAD.WIDE R2, R37, R30, c[0x0][0x370] ;  /* 0x0000dc0025020625 */ /* 0x002fc800078e021e */
[CC--:B------:R-:W-:Y:S01]  /*0430*/  IMAD.WIDE R6, R37.reuse, R30.reuse, c[0x0][0x348] ;  /* 0x0000d20025067625 */ /* 0x0c0fe200078e021e */
[----:B------:R1:W2:Y:S03]  /*0440*/  @P0 LDG.E R10, [R2.64] ;  /* 0x00000006020a0981 */ /* 0x0002a6000c1e1900 */
[----:B------:R-:W-:Y:S01]  /*0450*/  IMAD.MOV.U32 R13, RZ, RZ, RZ ;  /* 0x000000ffff0d7224 */ /* 0x000fe200078e00ff */
[----:B------:R-:W3:Y:S04]  /*0460*/  @P1 LDG.E R0, [R6.64] ;  /* 0x0000000606001981 */ /* 0x000ee8000c1e1900 */
[----:B------:R-:W2:Y:S01]  /*0470*/  @P2 LDG.E R14, [R4.64] ;  /* 0x00000006040e2981 */ /* 0x000ea2000c1e1900 */
[----:B-1----:R-:W-:-:S05]  /*0480*/  IMAD.WIDE R2, R37, R30, c[0x0][0x358] ;  /* 0x0000d60025027625 */ /* 0x002fca00078e021e */
[----:B------:R-:W4:Y:S01]  /*0490*/  @P3 LDG.E R13, [R2.64] ;  /* 0x00000006020d3981 */ /* 0x000f22000c1e1900 */
[----:B------:R-:W-:-:S04]  /*04a0*/  ISETP.NE.U32.AND P0, PT, RZ, c[0x0][0x360], PT ;  /* 0x0000d800ff007a0c */ /* 0x000fc80003f05070 */
[----:B------:R-:W-:Y:S02]  /*04b0*/  ISETP.NE.AND.EX P0, PT, RZ, c[0x0][0x364], PT, P0 ;  /* 0x0000d900ff007a0c */ /* 0x000fe40003f05300 */
[----:B------:R-:W-:Y:S01]  /*04c0*/  MOV R11, c[0x0][0x168] ;  /* 0x00005a00000b7a02 */ /* 0x000fe20000000f00 */
[----:B------:R-:W1:Y:S10]  /*04d0*/  S2R R35, SR_CTAID.Y ;  /* 0x0000000000237919 */ /* 0x000e740000002600 */
[----:B------:R-:W-:-:S05]  /*04e0*/  @P0 IMAD.WIDE R8, R37, R30, c[0x0][0x360] ;  /* 0x0000d80025080625 */ /* 0x000fca00078e021e */
[----:B------:R1:W5:Y:S01]  /*04f0*/  @P0 LDG.E R11, [R8.64] ;  /* 0x00000006080b0981 */ /* 0x000362000c1e1900 */
[----:B------:R-:W-:Y:S02]  /*0500*/  ULDC UR5, c[0x0][0x2ac] ;  /* 0x0000ab0000057ab9 */ /* 0x000fe40000000800 */
[----:B------:R-:W-:Y:S02]  /*0510*/  ULDC UR4, c[0x0][0x1d0] ;  /* 0x0000740000047ab9 */ /* 0x000fe40000000800 */
[----:B------:R-:W-:Y:S01]  /*0520*/  UIMAD UR4, UR5, UR4, URZ ;  /* 0x00000004050472a4 */ /* 0x000fe2000f8e023f */
[----:B-1----:R-:W-:-:S05]  /*0530*/  SHF.R.S32.HI R36, RZ, 0x1f, R35 ;  /* 0x0000001fff247819 */ /* 0x002fca0000011423 */
[----:B------:R-:W-:Y:S01]  /*0540*/  MOV R9, UR4 ;  /* 0x0000000400097c02 */ /* 0x000fe20008000f00 */
[----:B---3--:R1:W-:Y:S01]  /*0550*/  STL [R1+0x4c], R0 ;  /* 0x00004c0001007387 */ /* 0x0083e20000100800 */
[----:B--2---:R-:W-:-:S03]  /*0560*/  IMAD.IADD R8, R14, 0x1, R10 ;  /* 0x000000010e087824 */ /* 0x004fc600078e020a */
[----:B------:R2:W-:Y:S04]  /*0570*/  STL [R1+0x48], R10 ;  /* 0x0000480a01007387 */ /* 0x0005e80000100800 */
[----:B------:R2:W-:Y:S01]  /*0580*/  STL [R1+0x50], R8 ;  /* 0x0000500801007387 */ /* 0x0005e20000100800 */
[----:B-1----:R-:W-:-:S03]  /*0590*/  IMAD.MOV.U32 R0, RZ, RZ, c[0x0][0x228] ;  /* 0x00008a00ff007624 */ /* 0x002fc600078e00ff */
[----:B----4-:R2:W-:Y:S04]  /*05a0*/  STL [R1+0x54], R13 ;  /* 0x0000540d01007387 */ /* 0x0105e80000100800 */
[----:B------:R2:W-:Y:S01]  /*05b0*/  STL [R1+0x90], R0 ;  /* 0x0000900001007387 */ /* 0x0005e20000100800 */
[----:B------:R-:W-:Y:S05]  /*05c0*/  @P0 BRA `(.L_x_1842) ;  /* 0x0000004000000947 */ /* 0x000fea0003800000 */
[----:B------:R-:W-:Y:S05]  /*05d0*/  @!P1 BRA `(.L_x_1842) ;  /* 0x0000003000009947 */ /* 0x000fea0003800000 */
[----:B--2---:R1:W2:Y:S04]  /*05e0*/  LDG.E R0, [R6.64] ;  /* 0x0000000606007981 */ /* 0x0042a8000c1e1900 */
[----:B-1----:R-:W2:Y:S02]  /*05f0*/  LDG.E R6, [R6.64+0x4] ;  /* 0x0000040606067981 */ /* 0x002ea4000c1e1900 */
[----:B--2--5:R-:W-:-:S05]  /*0600*/  IADD3 R11, -R0, R6, RZ ;  /* 0x00000006000b7210 */ /* 0x024fca0007ffe1ff */
.L_x_1842:
[----:B-----5:R1:W-:Y:S01]  /*0610*/  STL [R1+0x58], R11 ;  /* 0x0000580b01007387 */ /* 0x0203e20000100800 */
[----:B------:R-:W-:-:S04]  /*0620*/  ISETP.NE.U32.AND P0, PT, RZ, c[0x0][0x368], PT ;  /* 0x0000da00ff007a0c */ /* 0x000fc80003f05070 */
[----:B------:R-:W-:-:S13]  /*0630*/  ISETP.NE.AND.EX P0, PT, RZ, c[0x0][0x36c], PT, P0 ;  /* 0x0000db00ff007a0c */ /* 0x000fda0003f05300 */
[----:B------:R-:W-:Y:S05]  /*0640*/  @!P0 BRA `(.L_x_1843) ;  /* 0x0000003000008947 */ /* 0x000fea0003800000 */
[----:B------:R-:W-:-:S05]  /*0650*/  IMAD.WIDE R4, R37, R30, c[0x0][0x368] ;  /* 0x0000da0025047625 */ /* 0x000fca00078e021e */
[----:B------:R3:W5:Y:S01]  /*0660*/  LDG.E R9, [R4.64] ;  /* 0x0000000604097981 */ /* 0x000762000c1e1900 */
[----:B------:R-:W-:Y:S05]  /*0670*/  BRA `(.L_x_1844) ;  /* 0x0000004000007947 */ /* 0x000fea0003800000 */
.L_x_1843:
[----:B------:R-:W-:Y:S05]  /*0680*/  @!P2 BRA `(.L_x_1844) ;  /* 0x000000300000a947 */ /* 0x000fea0003800000 */
[----:B--2---:R2:W3:Y:S04]  /*0690*/  LDG.E R0, [R4.64] ;  /* 0x0000000604007981 */ /* 0x0044e8000c1e1900 */
[----:B--2---:R-:W3:Y:S02]  /*06a0*/  LDG.E R4, [R4.64+0x4] ;  /* 0x0000040604047981 */ /* 0x004ee4000c1e1900 */
[----:B---3--:R-:W-:Y:S02]  /*06b0*/  IADD3 R9, -R0, R4, RZ ;  /* 0x0000000400097210 */ /* 0x008fe40007ffe1ff */
.L_x_1844:
[----:B--2---:R4:W2:Y:S04]  /*06c0*/  LDL.LU R6, [R1+0x90] ;  /* 0x0000900001067983 */ /* 0x0048a80000300800 */
[----:B---3--:R3:W2:Y:S04]  /*06d0*/  @P3 LDG.E R5, [R2.64] ;  /* 0x0000000602053981 */ /* 0x0086a8000c1e1900 */
[----:B------:R3:W2:Y:S01]  /*06e0*/  @P3 LDG.E R4, [R2.64+0x4] ;  /* 0x0000040602043981 */ /* 0x0006a2000c1e1900 */
[----:B------:R-:W-:Y:S01]  /*06f0*/  ISETP.NE.U32.AND P0, PT, RZ, c[0x0][0x378], PT ;  /* 0x0000de00ff007a0c */ /* 0x000fe20003f05070 */
[----:B-----5:R-:W-:-:S03]  /*0700*/  IMAD.MOV.U32 R24, RZ, RZ, R9 ;  /* 0x000000ffff187224 */ /* 0x020fc600078e0009 */
[----:B------:R-:W-:-:S13]  /*0710*/  ISETP.NE.AND.EX P0, PT, RZ, c[0x0][0x37c], PT, P0 ;  /* 0x0000df00ff007a0c */ /* 0x000fda0003f05300 */
[----:B---3--:R-:W-:-:S05]  /*0720*/  @P0 IMAD.WIDE R2, R37, R30, c[0x0][0x378] ;  /* 0x0000de0025020625 */ /* 0x008fca00078e021e */
[----:B------:R3:W4:Y:S01]  /*0730*/  @P0 LDG.E R24, [R2.64] ;  /* 0x0000000602180981 */ /* 0x000722000c1e1900 */
[----:B------:R-:W-:Y:S02]  /*0740*/  IMAD.MOV.U32 R0, RZ, RZ, c[0x0][0x2c4] ;  /* 0x0000b100ff007624 */ /* 0x000fe400078e00ff */
[----:B------:R-:W-:-:S03]  /*0750*/  IMAD.IADD R10, R9, 0x1, -R10 ;  /* 0x00000001090a7824 */ /* 0x000fc600078e0a0a */
[----:B------:R-:W-:Y:S02]  /*0760*/  ISETP.NE.AND P0, PT, R0, 0x1, PT ;  /* 0x000000010000780c */ /* 0x000fe40003f05270 */
[----:B------:R-:W-:Y:S01]  /*0770*/  IADD3 R0, R12, 0x7f, RZ ;  /* 0x0000007f0c007810 */ /* 0x000fe20007ffe0ff */
[----:B------:R1:W-:Y:S10]  /*0780*/  STL [R1+0x5c], R10 ;  /* 0x00005c0a01007387 */ /* 0x0003f40000100800 */
[----:B---3--:R-:W-:-:S05]  /*0790*/  @P0 IMAD.HI.U32 R2, R0, c[0x0][0x2c8], RZ ;  /* 0x0000b20000020a27 */ /* 0x008fca00078e00ff */
[----:B------:R-:W-:Y:S01]  /*07a0*/  @P0 SHF.R.U32.HI R0, RZ, c[0x0][0x2cc], R2 ;  /* 0x0000b300ff000a19 */ /* 0x000fe20000011602 */
[----:B--2---:R-:W-:-:S04]  /*07b0*/  @P3 IMAD.IADD R6, R4, 0x1, -R5 ;  /* 0x0000000104063824 */ /* 0x004fc800078e0a05 */
[--C-:B------:R-:W-:Y:S01]  /*07c0*/  IMAD.IADD R7, R10, 0x1, R6.reuse ;  /* 0x000000010a077824 */ /* 0x100fe200078e0206 */
[----:B------:R1:W-:Y:S01]  /*07d0*/  STL [R1+0x90], R6 ;  /* 0x0000900601007387 */ /* 0x0003e20000100800 */
[----:B------:R-:W-:-:S03]  /*07e0*/  IMAD.MOV.U32 R34, RZ, RZ, R6 ;  /* 0x000000ffff227224 */ /* 0x000fc600078e0006 */
[----:B------:R-:W-:Y:S01]  /*07f0*/  IADD3 R0, R0, 0x40, R7 ;  /* 0x0000004000007810 */ /* 0x000fe20007ffe007 */
[----:B------:R1:W-:Y:S01]  /*0800*/  STL [R1+0x94], R7 ;  /* 0x0000940701007387 */ /* 0x0003e20000100800 */
[----:B------:R-:W-:-:S03]  /*0810*/  IADD3 R2, R7, 0x3f, RZ ;  /* 0x0000003f07027810 */ /* 0x000fc60007ffe0ff */
[----:B------:R-:W-:Y:S01]  /*0820*/  IMAD.IADD R0, R0, 0x1, -R11 ;  /* 0x0000000100007824 */ /* 0x000fe200078e0a0b */
[----:B------:R-:W-:Y:S01]  /*0830*/  SHF.R.S32.HI R3, RZ, 0x1f, R2 ;  /* 0x0000001fff037819 */ /* 0x000fe20000011402 */
[----:B------:R1:W-:Y:S03]  /*0840*/  STL.64 [R1+0x60], R6 ;  /* 0x0000600601007387 */ /* 0x0003e60000100a00 */
[----:B------:R-:W-:Y:S02]  /*0850*/  SHF.R.S32.HI R4, RZ, 0x1f, R0 ;  /* 0x0000001fff047819 */ /* 0x000fe40000011400 */
[----:B------:R-:W-:Y:S02]  /*0860*/  LEA.HI R2, R3, R2, RZ, 0x6 ;  /* 0x0000000203027211 */ /* 0x000fe400078f30ff */
[----:B------:R-:W-:Y:S02]  /*0870*/  LEA.HI R0, R4, R0, RZ, 0x6 ;  /* 0x0000000004007211 */ /* 0x000fe400078f30ff */
[----:B------:R-:W-:Y:S01]  /*0880*/  SHF.R.S32.HI R3, RZ, 0x6, R2 ;  /* 0x00000006ff037819 */ /* 0x000fe20000011402 */
[----:B------:R-:W-:Y:S01]  /*0890*/  IMAD.MOV R2, RZ, RZ, -R10 ;  /* 0x000000ffff027224 */ /* 0x000fe200078e0a0a */
[----:B------:R-:W-:Y:S01]  /*08a0*/  SHF.R.S32.HI R0, RZ, 0x6, R0 ;  /* 0x00000006ff007819 */ /* 0x000fe20000011400 */
[----:B----4-:R1:W-:Y:S03]  /*08b0*/  STL [R1+0x68], R24 ;  /* 0x0000681801007387 */ /* 0x0103e60000100800 */
[----:B------:R-:W-:-:S02]  /*08c0*/  IMNMX R0, R3, R0, PT ;  /* 0x0000000003007217 */ /* 0x000fc40003800200 */
[----:B------:R-:W-:-:S03]  /*08d0*/  IMNMX R2, RZ, R2, !PT ;  /* 0x00000002ff027217 */ /* 0x000fc60007800200 */
[----:B------:R-:W-:Y:S01]  /*08e0*/  IMAD R0, R0, 0x40, -R10 ;  /* 0x0000004000007824 */ /* 0x000fe200078e0a0a */
[----:B------:R-:W-:-:S04]  /*08f0*/  SHF.R.U32.HI R140, RZ, 0x6, R2 ;  /* 0x00000006ff8c7819 */ /* 0x000fc80000011602 */
[----:B------:R-:W-:Y:S01]  /*0900*/  IMNMX R0, R0, R6, PT ;  /* 0x0000000600007217 */ /* 0x000fe20003800200 */
[----:B------:R-:W-:-:S03]  /*0910*/  IMAD.MOV.U32 R4, RZ, RZ, R140 ;  /* 0x000000ffff047224 */ /* 0x000fc600078e008c */
[----:B------:R-:W-:-:S13]  /*0920*/  ISETP.GT.AND P0, PT, R0, R2, PT ;  /* 0x000000020000720c */ /* 0x000fda0003f04270 */
[----:B------:R-:W-:-:S04]  /*0930*/  @P0 IADD3 R0, R0, 0x3f, RZ ;  /* 0x0000003f00000810 */ /* 0x000fc80007ffe0ff */
[----:B------:R-:W-:-:S04]  /*0940*/  @P0 SHF.R.S32.HI R2, RZ, 0x1f, R0 ;  /* 0x0000001fff020819 */ /* 0x000fc80000011400 */
[----:B------:R-:W-:-:S04]  /*0950*/  @P0 LEA.HI R0, R2, R0, RZ, 0x6 ;  /* 0x0000000002000211 */ /* 0x000fc800078f30ff */
[----:B------:R-:W-:-:S04]  /*0960*/  @P0 SHF.R.S32.HI R4, RZ, 0x6, R0 ;  /* 0x00000006ff040819 */ /* 0x000fc80000011400 */
[----:B------:R-:W-:-:S13]  /*0970*/  ISETP.GT.AND P0, PT, R4, R140, PT ;  /* 0x0000008c0400720c */ /* 0x000fda0003f04270 */
[----:B------:R-:W-:Y:S05]  /*0980*/  @!P0 BRA `(.L_x_1845) ;  /* 0x00006f8000008947 */ /* 0x000fea0003800000 */
[----:B-1----:R-:W-:-:S04]  /*0990*/  ISETP.NE.U32.AND P0, PT, RZ, c[0x0][0x340], PT ;  /* 0x0000d000ff007a0c */ /* 0x002fc80003f05070 */
[----:B------:R-:W-:-:S13]  /*09a0*/  ISETP.NE.AND.EX P4, PT, RZ, c[0x0][0x344], PT, P0 ;  /* 0x0000d100ff007a0c */ /* 0x000fda0003f85300 */
[----:B------:R-:W-:-:S05]  /*09b0*/  @P4 IMAD.WIDE R2, R37, R30, c[0x0][0x340] ;  /* 0x0000d00025024625 */ /* 0x000fca00078e021e */
[----:B------:R1:W2:Y:S01]  /*09c0*/  @P4 LDG.E R29, [R2.64] ;  /* 0x00000006021d4981 */ /* 0x0002a2000c1e1900 */
[----:B------:R-:W-:Y:S01]  /*09d0*/  SHF.R.S32.HI R6, RZ, 0x1f, R15 ;  /* 0x0000001fff067819 */ /* 0x000fe2000001140f */
[----:B------:R-:W-:Y:S01]  /*09e0*/  IMAD.MOV.U32 R153, RZ, RZ, c[0x0][0x238] ;  /* 0x00008e00ff997624 */ /* 0x000fe200078e00ff */
[----:B------:R-:W-:Y:S01]  /*09f0*/  SHF.R.S32.HI R28, RZ, 0x1f, R37 ;  /* 0x0000001fff1c7819 */ /* 0x000fe20000011425 */
[----:B------:R-:W-:Y:S01]  /*0a00*/  IMAD.MOV.U32 R164, RZ, RZ, 0x6 ;  /* 0x00000006ffa47424 */ /* 0x000fe200078e00ff */
[----:B------:R-:W-:Y:S01]  /*0a10*/  LEA.HI R5, R6, R15, RZ, 0x3 ;  /* 0x0000000f06057211 */ /* 0x000fe200078f18ff */
[----:B------:R-:W-:Y:S01]  /*0a20*/  IMAD.MOV.U32 R31, RZ, RZ, c[0x0][0x23c] ;  /* 0x00008f00ff1f7624 */ /* 0x000fe200078e00ff */
[----:B------:R-:W-:Y:S01]  /*0a30*/  SEL R25, R28, RZ, !P3 ;  /* 0x000000ff1c197207 */ /* 0x000fe20005800000 */
[----:B------:R-:W-:Y:S01]  /*0a40*/  IMAD.IADD R150, R14, 0x1, R9 ;  /* 0x000000010e967824 */ /* 0x000fe200078e0209 */
[----:B------:R-:W-:Y:S01]  /*0a50*/  LOP3.LUT R0, R5, 0xfffffff8, RZ, 0xc0, !PT ;  /* 0xfffffff805007812 */ /* 0x000fe200078ec0ff */
[----:B------:R-:W-:Y:S01]  /*0a60*/  IMAD.SHL.U32 R27, R31, 0x20, RZ ;  /* 0x000000201f1b7824 */ /* 0x000fe200078e00ff */
[----:B------:R-:W-:Y:S01]  /*0a70*/  SHF.R.S32.HI R96, RZ, 0x3, R5 ;  /* 0x00000003ff607819 */ /* 0x000fe20000011405 */
[----:B------:R-:W-:Y:S01]  /*0a80*/  IMAD.WIDE.U32 R182, R35, c[0x0][0x210], RZ ;  /* 0x0000840023b67a25 */ /* 0x000fe200078e00ff */
[----:B------:R-:W-:Y:S01]  /*0a90*/  SEL R100, R37, RZ, !P3 ;  /* 0x000000ff25647207 */ /* 0x000fe20005800000 */
[----:B------:R-:W-:Y:S01]  /*0aa0*/  UMOV UR8, 0x30 ;  /* 0x0000003000087882 */ /* 0x000fe20000000000 */
[----:B------:R-:W-:Y:S01]  /*0ab0*/  IADD3 R91, R4, -0x1, RZ ;  /* 0xffffffff045b7810 */ /* 0x000fe20007ffe0ff */
[----:B------:R-:W-:Y:S01]  /*0ac0*/  IMAD.IADD R26, R15, 0x1, -R0 ;  /* 0x000000010f1a7824 */ /* 0x000fe200078e0a00 */
[----:B------:R-:W-:Y:S01]  /*0ad0*/  SHF.R.S32.HI R10, RZ, 0x1f, R96 ;  /* 0x0000001fff0a7819 */ /* 0x000fe20000011460 */
[----:B------:R-:W-:Y:S01]  /*0ae0*/  IMAD R0, R36, c[0x0][0x240], RZ ;  /* 0x0000900024007a24 */ /* 0x000fe200078e02ff */
[----:B------:R-:W-:Y:S01]  /*0af0*/  IADD3 R118, P0, R96, R13, RZ ;  /* 0x0000000d60767210 */ /* 0x000fe20007f1e0ff */
[----:B------:R-:W-:Y:S01]  /*0b00*/  IMAD.SHL.U32 R20, R26, 0x8, RZ ;  /* 0x000000081a147824 */ /* 0x000fe200078e00ff */
[----:B------:R-:W-:Y:S01]  /*0b10*/  SHF.L.U64.HI R172, R153, R164, c[0x0][0x23c] ;  /* 0x00008f0099ac7619 */ /* 0x000fe200000102a4 */
[----:B------:R-:W-:Y:S01]  /*0b20*/  IMAD R0, R35, c[0x0][0x244], R0 ;  /* 0x0000910023007a24 */ /* 0x000fe200078e0200 */
[----:B------:R-:W-:Y:S01]  /*0b30*/  LEA.HI.X.SX32 R119, R13, R10, 0x1, P0 ;  /* 0x0000000a0d777211 */ /* 0x000fe200000f0eff */
[----:B------:R-:W-:Y:S01]  /*0b40*/  IMAD R4, R91, -0x40, -R96 ;  /* 0xffffffc05b047824 */ /* 0x000fe200078e0a60 */
[--C-:B------:R-:W-:Y:S01]  /*0b50*/  SHF.R.S32.HI R21, RZ, 0x1f, R20.reuse ;  /* 0x0000001fff157819 */ /* 0x100fe20000011414 */
[C---:B------:R-:W-:Y:S01]  /*0b60*/  IMAD.WIDE.U32 R12, R153.reuse, 0x20, RZ ;  /* 0x00000020990c7825 */ /* 0x040fe200078e00ff */
[----:B------:R-:W-:Y:S01]  /*0b70*/  LEA.HI R6, R6, R15, RZ, 0x6 ;  /* 0x0000000f06067211 */ /* 0x000fe200078f30ff */
[----:B------:R-:W-:Y:S01]  /*0b80*/  ULDC UR5, c[0x0][0x284] ;  /* 0x0000a10000057ab9 */ /* 0x000fe20000000800 */
[----:B------:R-:W-:Y:S01]  /*0b90*/  SHF.L.U32 R180, R153, 0x6, RZ ;  /* 0x0000000699b47819 */ /* 0x000fe200000006ff */
[----:B-1----:R-:W-:Y:S01]  /*0ba0*/  IMAD.WIDE.U32 R2, R35, c[0x0][0x240], R20 ;  /* 0x0000900023027a25 */ /* 0x002fe200078e0014 */
[----:B------:R-:W-:Y:S01]  /*0bb0*/  SHF.R.S32.HI R5, RZ, 0x1f, R91 ;  /* 0x0000001fff057819 */ /* 0x000fe2000001145b */
[----:B------:R-:W-:Y:S01]  /*0bc0*/  ULDC UR4, c[0x0][0x294] ;  /* 0x0000a50000047ab9 */ /* 0x000fe20000000800 */
[C---:B------:R-:W-:Y:S01]  /*0bd0*/  IADD3 R92, R20.reuse, 0x40, RZ ;  /* 0x00000040145c7810 */ /* 0x040fe20007ffe0ff */
[----:B------:R-:W-:Y:S01]  /*0be0*/  IMAD.IADD R3, R3, 0x1, R0 ;  /* 0x0000000103037824 */ /* 0x000fe200078e0200 */
[----:B------:R-:W-:Y:S01]  /*0bf0*/  ISETP.GE.AND P6, PT, R20, c[0x0][0x1d4], PT ;  /* 0x0000750014007a0c */ /* 0x000fe20003fc6270 */
[----:B------:R-:W-:Y:S01]  /*0c00*/  IMAD R0, R25, c[0x0][0x248], RZ ;  /* 0x0000920019007a24 */ /* 0x000fe200078e02ff */
[----:B------:R-:W-:Y:S01]  /*0c10*/  ISETP.GE.AND P5, PT, R92, c[0x0][0x1d4], PT ;  /* 0x000075005c007a0c */ /* 0x000fe20003fa6270 */
[----:B------:R-:W-:Y:S01]  /*0c20*/  IMAD.WIDE.U32 R2, R100, c[0x0][0x248], R2 ;  /* 0x0000920064027a25 */ /* 0x000fe200078e0002 */
[----:B------:R-:W-:Y:S01]  /*0c30*/  SHF.L.U32 R32, R26, 0x2, RZ ;  /* 0x000000021a207819 */ /* 0x000fe200000006ff */
[----:B------:R-:W-:Y:S01]  /*0c40*/  UIMAD UR5, UR8, UR5, URZ ;  /* 0x00000005080572a4 */ /* 0x000fe2000f8e023f */
[----:B------:R-:W-:Y:S01]  /*0c50*/  IADD3 R162, R96, 0x10, RZ ;  /* 0x0000001060a27810 */ /* 0x000fe20007ffe0ff */
[----:B------:R-:W-:Y:S01]  /*0c60*/  IMAD R0, R100, c[0x0][0x24c], R0 ;  /* 0x0000930064007a24 */ /* 0x000fe200078e0200 */
[----:B------:R-:W-:Y:S01]  /*0c70*/  SHF.R.S32.HI R33, RZ, 0x1f, R32 ;  /* 0x0000001fff217819 */ /* 0x000fe20000011420 */
[----:B------:R-:W-:Y:S01]  /*0c80*/  IMAD.IADD R8, R4, 0x1, R34 ;  /* 0x0000000104087824 */ /* 0x000fe200078e0222 */
[C---:B------:R-:W-:Y:S01]  /*0c90*/  IADD3 R160, R96.reuse, 0x30, RZ ;  /* 0x0000003060a07810 */ /* 0x040fe20007ffe0ff */
[----:B------:R-:W-:Y:S01]  /*0ca0*/  IMAD.IADD R3, R3, 0x1, R0 ;  /* 0x0000000103037824 */ /* 0x000fe200078e0200 */
[----:B------:R-:W-:Y:S01]  /*0cb0*/  IADD3 R161, R96, 0x20, RZ ;  /* 0x0000002060a17810 */ /* 0x000fe20007ffe0ff */
[----:B------:R-:W-:Y:S01]  /*0cc0*/  IMAD R0, R119, c[0x0][0x238], RZ ;  /* 0x00008e0077007a24 */ /* 0x000fe200078e02ff */
[----:B------:R-:W-:Y:S01]  /*0cd0*/  ISETP.GE.AND P0, PT, R8, 0x11, PT ;  /* 0x000000110800780c */ /* 0x000fe20003f06270 */
[----:B------:R-:W-:Y:S01]  /*0ce0*/  IMAD.WIDE.U32 R132, R118, c[0x0][0x238], R2 ;  /* 0x00008e0076847a25 */ /* 0x000fe200078e0002 */
[----:B------:R-:W-:Y:S01]  /*0cf0*/  ISETP.GE.AND P1, PT, R8, 0x1, PT ;  /* 0x000000010800780c */ /* 0x000fe20003f26270 */
[----:B------:R-:W-:Y:S01]  /*0d00*/  UIMAD UR4, UR8, UR4, URZ ;  /* 0x00000004080472a4 */ /* 0x000fe2000f8e023f */
[----:B------:R-:W-:Y:S01]  /*0d10*/  SHF.R.S32.HI R82, RZ, 0x1f, R92 ;  /* 0x0000001fff527819 */ /* 0x000fe2000001145c */
[----:B------:R-:W-:Y:S01]  /*0d20*/  IMAD R0, R118, c[0x0][0x23c], R0 ;  /* 0x00008f0076007a24 */ /* 0x000fe200078e0200 */
[----:B------:R-:W-:Y:S01]  /*0d30*/  MOV R158, 0x5 ;  /* 0x00000005009e7802 */ /* 0x000fe20000000f00 */
[----:B------:R-:W-:Y:S01]  /*0d40*/  IMAD R2, R172, R91, RZ ;  /* 0x0000005bac027224 */ /* 0x000fe200078e02ff */
[----:B------:R-:W-:Y:S01]  /*0d50*/  LEA.HI R82, R82, R92, RZ, 0x3 ;  /* 0x0000005c52527211 */ /* 0x000fe200078f18ff */
[----:B------:R-:W-:Y:S01]  /*0d60*/  IMAD.IADD R129, R133, 0x1, R0 ;  /* 0x0000000185817824 */ /* 0x000fe200078e0200 */
[----:B------:R-:W-:Y:S01]  /*0d70*/  P2R R151, PR, RZ, 0x20 ;  /* 0x00000020ff977803 */ /* 0x000fe20000000000 */
[----:B------:R-:W-:Y:S01]  /*0d80*/  IMAD.MOV.U32 R128, RZ, RZ, R132 ;  /* 0x000000ffff807224 */ /* 0x000fe200078e0084 */
[----:B------:R-:W-:Y:S01]  /*0d90*/  LOP3.LUT R82, R82, 0xfffffff8, RZ, 0xc0, !PT ;  /* 0xfffffff852527812 */ /* 0x000fe200078ec0ff */
[----:B------:R-:W-:Y:S01]  /*0da0*/  IMAD.SHL.U32 R3, R96, 0x40, RZ ;  /* 0x0000004060037824 */ /* 0x000fe200078e00ff */
[----:B------:R-:W-:Y:S01]  /*0db0*/  P2R R152, PR, RZ, 0x40 ;  /* 0x00000040ff987803 */ /* 0x000fe20000000000 */
[----:B------:R-:W-:Y:S01]  /*0dc0*/  IMAD.SHL.U32 R0, R6, 0x8, RZ ;  /* 0x0000000806007824 */ /* 0x000fe200078e00ff */
[----:B------:R-:W-:Y:S01]  /*0dd0*/  SHF.R.S32.HI R93, RZ, 0x1f, R82 ;  /* 0x0000001fff5d7819 */ /* 0x000fe20000011452 */
[-C--:B------:R-:W-:Y:S01]  /*0de0*/  IMAD R2, R5, R180.reuse, R2 ;  /* 0x000000b405027224 */ /* 0x080fe200078e0202 */
[----:B------:R-:W-:Y:S01]  /*0df0*/  LOP3.LUT R130, R3, 0x1c0, RZ, 0xc0, !PT ;  /* 0x000001c003827812 */ /* 0x000fe200078ec0ff */
[----:B------:R-:W-:Y:S01]  /*0e00*/  IMAD.WIDE.U32 R18, R91, R180, R128 ;  /* 0x000000b45b127225 */ /* 0x000fe200078e0080 */
[----:B------:R-:W-:-:S02]  /*0e10*/  LOP3.LUT R136, R0, 0xfffffe00, RZ, 0xc0, !PT ;  /* 0xfffffe0000887812 */ /* 0x000fc400078ec0ff */
[----:B------:R-:W-:Y:S01]  /*0e20*/  LOP3.LUT R74, R130, 0x38, R20, 0xf8, !PT ;  /* 0x00000038824a7812 */ /* 0x000fe200078ef814 */
[----:B------:R-:W-:Y:S01]  /*0e30*/  IMAD.IADD R27, R13, 0x1, R27 ;  /* 0x000000010d1b7824 */ /* 0x000fe200078e021b */
[----:B------:R-:W-:Y:S01]  /*0e40*/  IADD3 R3, R19, R2, RZ ;  /* 0x0000000213037210 */ /* 0x000fe20007ffe0ff */
[C---:B------:R-:W-:Y:S01]  /*0e50*/  IMAD.WIDE.U32 R16, R96.reuse, c[0x0][0x290], R32 ;  /* 0x0000a40060107a25 */ /* 0x040fe200078e0020 */
[C---:B------:R-:W-:Y:S02]  /*0e60*/  @P0 LEA R0, P2, R153.reuse, R18, 0x4 ;  /* 0x0000001299000211 */ /* 0x040fe400078420ff */
[----:B------:R-:W-:Y:S01]  /*0e70*/  SHF.R.U32.HI R173, RZ, 0x3, R130 ;  /* 0x00000003ffad7819 */ /* 0x000fe20000011682 */
[----:B------:R-:W-:Y:S01]  /*0e80*/  IMAD.WIDE.U32 R22, R96, c[0x0][0x290], R20 ;  /* 0x0000a40060167a25 */ /* 0x000fe200078e0014 */
[----:B------:R-:W-:Y:S02]  /*0e90*/  @P1 LEA R6, P3, R18, c[0x0][0x220], 0x1 ;  /* 0x0000880012061a11 */ /* 0x000fe400078608ff */
[----:B------:R-:W-:Y:S01]  /*0ea0*/  @P0 LEA.HI.X R2, R153, R3, R31, 0x4, P2 ;  /* 0x0000000399020211 */ /* 0x000fe200010f241f */
[----:B------:R-:W-:Y:S01]  /*0eb0*/  IMAD.WIDE.U32 R184, R35, c[0x0][0x1e8], RZ ;  /* 0x00007a0023b87a25 */ /* 0x000fe200078e00ff */
[----:B------:R-:W-:-:S02]  /*0ec0*/  ISETP.GE.AND P2, PT, R8, 0x21, PT ;  /* 0x000000210800780c */ /* 0x000fc40003f46270 */
[----:B------:R-:W-:Y:S01]  /*0ed0*/  LOP3.LUT R74, R136, R74, R173, 0xf6, !PT ;  /* 0x0000004a884a7212 */ /* 0x000fe200078ef6ad */
[----:B------:R-:W-:Y:S01]  /*0ee0*/  IMAD.MOV.U32 R186, RZ, RZ, c[0x0][0x2b8] ;  /* 0x0000ae00ffba7624 */ /* 0x000fe200078e00ff */
[----:B------:R-:W-:Y:S01]  /*0ef0*/  @P1 LEA.HI.X R7, R18, c[0x0][0x224], R3, 0x1, P3 ;  /* 0x0000890012071a11 */ /* 0x000fe200018f0c03 */
[----:B------:R-:W-:Y:S01]  /*0f00*/  IMAD.MOV.U32 R181, RZ, RZ, c[0x0][0x27c] ;  /* 0x00009f00ffb57624 */ /* 0x000fe200078e00ff */
[----:B------:R-:W-:Y:S01]  /*0f10*/  @P0 LEA R4, P3, R0, c[0x0][0x220], 0x1 ;  /* 0x0000880000040a11 */ /* 0x000fe200078608ff */
[----:B------:R-:W-:Y:S02]  /*0f20*/  IMAD.SHL.U32 R74, R74, 0x2, RZ ;  /* 0x000000024a4a7824 */ /* 0x000fe400078e00ff */
[----:B------:R-:W-:Y:S01]  /*0f30*/  IMAD.MOV.U32 R154, RZ, RZ, c[0x0][0x27c] ;  /* 0x00009f00ff9a7624 */ /* 0x000fe200078e00ff */
[----:B------:R-:W-:Y:S01]  /*0f40*/  @P0 LEA.HI.X R5, R0, c[0x0][0x224], R2, 0x1, P3 ;  /* 0x0000890000050a11 */ /* 0x000fe200018f0c02 */
[----:B------:R-:W-:Y:S01]  /*0f50*/  IMAD R2, R36, c[0x0][0x260], RZ ;  /* 0x0000980024027a24 */ /* 0x000fe200078e02ff */
[----:B------:R-:W-:Y:S01]  /*0f60*/  @!PT LDS RZ, [RZ] ;  /* 0x00000000fffff984 */ /* 0x000fe20000000800 */
[----:B------:R-:W-:Y:S01]  /*0f70*/  @!PT LDS RZ, [RZ] ;  /* 0x00000000fffff984 */ /* 0x000fe20000000800 */
[----:B------:R-:W-:Y:S01]  /*0f80*/  @!PT LDS RZ, [RZ] ;  /* 0x00000000fffff984 */ /* 0x000fe20000000800 */
[----:B------:R1:W-:Y:S01]  /*0f90*/  @P1 LDGSTS.E.BYPASS.LTC128B.128 [R74+0x4100], [R6.64], !P6 ;  /* 0x04100000064a1fae */ /* 0x0003e2000f101d46 */
[----:B------:R-:W-:Y:S01]  /*0fa0*/  IADD3 R124, P3, R12, 0x80, RZ ;  /* 0x000000800c7c7810 */ /* 0x000fe20007f7e0ff */
[----:B------:R-:W-:-:S02]  /*0fb0*/  IMAD.SHL.U32 R155, R153, 0x20, RZ ;  /* 0x00000020999b7824 */ /* 0x000fc400078e00ff */
[----:B------:R1:W-:Y:S01]  /*0fc0*/  @P1 LDGSTS.E.BYPASS.LTC128B.128 [R74+0x6100], [R6.64+0x80], !P5 ;  /* 0x06100080064a1fae */ /* 0x0003e2000e901d46 */
[----:B------:R-:W-:Y:S01]  /*0fd0*/  IMAD R2, R35, c[0x0][0x264], R2 ;  /* 0x0000990023027a24 */ /* 0x000fe200078e0202 */
[----:B------:R-:W-:Y:S01]  /*0fe0*/  @P2 IADD3 R0, P1, R18, R12, RZ ;  /* 0x0000000c12002210 */ /* 0x000fe20007f3e0ff */
[----:B------:R-:W-:Y:S01]  /*0ff0*/  IMAD.IADD R146, R34, 0x1, -R96 ;  /* 0x0000000122927824 */ /* 0x000fe200078e0a60 */
[----:B------:R3:W-:Y:S01]  /*1000*/  @P0 LDGSTS.E.BYPASS.LTC128B.128 [R74+0x4900], [R4.64], !P6 ;  /* 0x04900000044a0fae */ /* 0x0007e2000f101d46 */
[----:B------:R-:W-:Y:S01]  /*1010*/  IMAD.SHL.U32 R154, R154, 0x2, RZ ;  /* 0x000000029a9a7824 */ /* 0x000fe200078e00ff */
[----:B------:R-:W-:Y:S01]  /*1020*/  IADD3 R34, R32, 0x20, RZ ;  /* 0x0000002020227810 */ /* 0x000fe20007ffe0ff */
[----:B------:R-:W-:Y:S01]  /*1030*/  IMAD.X R121, RZ, RZ, R27, P3 ;  /* 0x000000ffff797224 */ /* 0x000fe200018e061b */
[----:B------:R3:W-:Y:S01]  /*1040*/  @P0 LDGSTS.E.BYPASS.LTC128B.128 [R74+0x6900], [R4.64+0x80], !P5 ;  /* 0x06900080044a0fae */ /* 0x0007e2000e901d46 */
[----:B------:R-:W-:Y:S01]  /*1050*/  ISETP.GT.AND P0, PT, R8, 0x30, PT ;  /* 0x000000300800780c */ /* 0x000fe20003f04270 */
[----:B------:R-:W-:-:S04]  /*1060*/  IMAD.WIDE.U32 R8, R96, c[0x0][0x280], R32 ;  /* 0x0000a00060087a25 */ /* 0x000fc800078e0020 */
[----:B------:R-:W-:Y:S02]  /*1070*/  IMAD.MOV.U32 R12, RZ, RZ, R8 ;  /* 0x000000ffff0c7224 */ /* 0x000fe400078e0008 */
[----:B------:R-:W-:Y:S02]  /*1080*/  IMAD.MOV.U32 R8, RZ, RZ, R22 ;  /* 0x000000ffff087224 */ /* 0x000fe400078e0016 */
[----:B------:R-:W-:Y:S02]  /*1090*/  IMAD R120, R26, 0x10, R96 ;  /* 0x000000101a787824 */ /* 0x000fe400078e0260 */
[----:B-1----:R-:W-:-:S04]  /*10a0*/  IMAD.WIDE.U32 R6, R35, c[0x0][0x260], R20 ;  /* 0x0000980023067a25 */ /* 0x002fc800078e0014 */
[----:B---3--:R-:W-:Y:S02]  /*10b0*/  IMAD.IADD R5, R7, 0x1, R2 ;  /* 0x0000000107057824 */ /* 0x008fe400078e0202 */
[----:B------:R-:W-:Y:S01]  /*10c0*/  @P2 IMAD.X R7, R27, 0x1, R3, P1 ;  /* 0x000000011b072824 */ /* 0x000fe200008e0603 */
[----:B------:R-:W-:Y:S01]  /*10d0*/  @P2 LEA R14, P1, R0, c[0x0][0x220], 0x1 ;  /* 0x00008800000e2a11 */ /* 0x000fe200078208ff */
[----:B------:R-:W-:Y:S02]  /*10e0*/  IMAD R2, R10, c[0x0][0x280], RZ ;  /* 0x0000a0000a027a24 */ /* 0x000fe400078e02ff */
[----:B------:R-:W-:Y:S01]  /*10f0*/  IMAD.MOV.U32 R4, RZ, RZ, R6 ;  /* 0x000000ffff047224 */ /* 0x000fe200078e0006 */
[----:B------:R-:W-:Y:S01]  /*1100*/  @P2 LEA.HI.X R15, R0, c[0x0][0x224], R7, 0x1, P1 ;  /* 0x00008900000f2a11 */ /* 0x000fe200008f0c07 */
[----:B------:R-:W-:Y:S01]  /*1110*/  IMAD R0, R10, c[0x0][0x290], RZ ;  /* 0x0000a4000a007a24 */ /* 0x000fe200078e02ff */
[----:B------:R-:W-:Y:S01]  /*1120*/  ISETP.GE.AND P1, PT, R20, c[0x0][0x27c], PT ;  /* 0x00009f0014007a0c */ /* 0x000fe20003f26270 */
[----:B------:R-:W-:-:S02]  /*1130*/  IMAD R2, R96, c[0x0][0x284], R2 ;  /* 0x0000a10060027a24 */ /* 0x000fc400078e0202 */
[C---:B------:R-:W-:Y:S01]  /*1140*/  IMAD.WIDE.U32 R6, R96.reuse, c[0x0][0x280], R20 ;  /* 0x0000a00060067a25 */ /* 0x040fe200078e0014 */
[----:B------:R-:W-:Y:S01]  /*1150*/  SEL R10, RZ, c[0x0][0x27c], !P1 ;  /* 0x00009f00ff0a7a07 */ /* 0x000fe20004800000 */
[----:B------:R1:W-:Y:S01]  /*1160*/  @P2 LDGSTS.E.BYPASS.LTC128B.128 [R74+0x5100], [R14.64], !P6 ;  /* 0x051000000e4a2fae */ /* 0x0003e2000f101d46 */
[----:B------:R-:W-:Y:S01]  /*1170*/  P2R R149, PR, RZ, 0x2 ;  /* 0x00000002ff957803 */ /* 0x000fe20000000000 */
[----:B------:R-:W-:Y:S02]  /*1180*/  IMAD R0, R96, c[0x0][0x294], R0 ;  /* 0x0000a50060007a24 */ /* 0x000fe400078e0200 */
[----:B------:R-:W-:Y:S01]  /*1190*/  IMAD.IADD R13, R9, 0x1, R2 ;  /* 0x00000001090d7824 */ /* 0x000fe200078e0202 */
[----:B------:R1:W-:Y:S01]  /*11a0*/  @P2 LDGSTS.E.BYPASS.LTC128B.128 [R74+0x7100], [R14.64+0x80], !P5 ;  /* 0x071000800e4a2fae */ /* 0x0003e2000e901d46 */
[----:B------:R-:W-:Y:S01]  /*11b0*/  IMAD.IADD R11, R2, 0x1, R7 ;  /* 0x00000001020b7824 */ /* 0x000fe200078e0207 */
[----:B------:R-:W-:Y:S01]  /*11c0*/  IADD3 R7, R17, R0, RZ ;  /* 0x0000000011077210 */ /* 0x000fe20007ffe0ff */
[----:B------:R-:W-:-:S02]  /*11d0*/  IMAD.IADD R2, R20, 0x1, R10 ;  /* 0x0000000114027824 */ /* 0x000fc400078e020a */
[----:B------:R-:W-:Y:S02]  /*11e0*/  IMAD.IADD R9, R0, 0x1, R23 ;  /* 0x0000000100097824 */ /* 0x000fe400078e0217 */
[----:B------:R-:W-:Y:S01]  /*11f0*/  IMAD.MOV.U32 R10, RZ, RZ, R6 ;  /* 0x000000ffff0a7224 */ /* 0x000fe200078e0006 */
[----:B------:R-:W-:Y:S01]  /*1200*/  SHF.R.S32.HI R0, RZ, 0x1f, R2 ;  /* 0x0000001fff007819 */ /* 0x000fe20000011402 */
[----:B------:R-:W-:Y:S02]  /*1210*/  IMAD.MOV.U32 R6, RZ, RZ, R16 ;  /* 0x000000ffff067224 */ /* 0x000fe400078e0010 */
[----:B------:R-:W-:Y:S01]  /*1220*/  IMAD R17, R25, c[0x0][0x268], RZ ;  /* 0x00009a0019117a24 */ /* 0x000fe200078e02ff */
[-C--:B------:R-:W-:Y:S01]  /*1230*/  LEA.HI R16, R0, R2.reuse, RZ, 0x3 ;  /* 0x0000000200107211 */ /* 0x080fe200078f18ff */
[----:B------:R-:W-:Y:S01]  /*1240*/  IMAD.WIDE.U32 R102, R24, c[0x0][0x290], R8 ;  /* 0x0000a40018667a25 */ /* 0x000fe200078e0008 */
[----:B------:R-:W-:Y:S02]  /*1250*/  LEA.HI R19, R0, R2, RZ, 0x6 ;  /* 0x0000000200137211 */ /* 0x000fe400078f30ff */
[----:B------:R-:W-:Y:S01]  /*1260*/  SHF.R.S32.HI R0, RZ, 0x1f, R24 ;  /* 0x0000001fff007819 */ /* 0x000fe20000011418 */
[C---:B------:R-:W-:Y:S01]  /*1270*/  IMAD R17, R100.reuse, c[0x0][0x26c], R17 ;  /* 0x00009b0064117a24 */ /* 0x040fe200078e0211 */
[----:B------:R-:W-:Y:S01]  /*1280*/  @P0 MOV R2, R18 ;  /* 0x0000001200020202 */ /* 0x000fe20000000f00 */
[----:B------:R-:W-:Y:S01]  /*1290*/  IMAD.WIDE.U32 R100, R100, c[0x0][0x268], R4 ;  /* 0x00009a0064647a25 */ /* 0x000fe200078e0004 */
[----:B------:R-:W-:-:S02]  /*12a0*/  SHF.R.S32.HI R8, RZ, 0x1f, R160 ;  /* 0x0000001fff087819 */ /* 0x000fc400000114a0 */
[----:B------:R-:W-:Y:S01]  /*12b0*/  LOP3.LUT R94, R16, 0xfffffff8, RZ, 0xc0, !PT ;  /* 0xfffffff8105e7812 */ /* 0x000fe200078ec0ff */
[C---:B------:R-:W-:Y:S01]  /*12c0*/  IMAD R5, R0.reuse, c[0x0][0x280], RZ ;  /* 0x0000a00000057a24 */ /* 0x040fe200078e02ff */
[----:B------:R-:W-:Y:S01]  /*12d0*/  SHF.R.S32.HI R115, RZ, 0x3, R16 ;  /* 0x00000003ff737819 */ /* 0x000fe20000011410 */
[----:B------:R-:W-:Y:S01]  /*12e0*/  IMAD R4, R0, c[0x0][0x290], RZ ;  /* 0x0000a40000047a24 */ /* 0x000fe200078e02ff */
[----:B------:R-:W-:Y:S01]  /*12f0*/  IADD3 R99, R101, R17, RZ ;  /* 0x0000001165637210 */ /* 0x000fe20007ffe0ff */
[----:B------:R-:W-:Y:S01]  /*1300*/  @P0 IMAD R0, R31, 0x30, RZ ;  /* 0x000000301f000824 */ /* 0x000fe200078e02ff */
[----:B------:R-:W-:Y:S01]  /*1310*/  SHF.R.S32.HI R114, RZ, 0x1f, R94 ;  /* 0x0000001fff727819 */ /* 0x000fe2000001145e */
[C---:B------:R-:W-:Y:S01]  /*1320*/  @P0 IMAD.WIDE.U32 R2, R153.reuse, 0x30, R2 ;  /* 0x0000003099020825 */ /* 0x040fe200078e0002 */
[----:B------:R-:W-:-:S03]  /*1330*/  SHF.L.U64.HI R153, R153, R158, c[0x0][0x23c] ;  /* 0x00008f0099997619 */ /* 0x000fc6000001029e */
[----:B------:R-:W-:Y:S01]  /*1340*/  IMAD R110, R24, c[0x0][0x294], R4 ;  /* 0x0000a500186e7a24 */ /* 0x000fe200078e0204 */
[----:B------:R-:W-:Y:S01]  /*1350*/  @P0 LEA R4, P1, R2, c[0x0][0x220], 0x1 ;  /* 0x0000880002040a11 */ /* 0x000fe200078208ff */
[----:B------:R-:W-:Y:S02]  /*1360*/  @P0 IMAD.IADD R0, R3, 0x1, R0 ;  /* 0x0000000103000824 */ /* 0x000fe400078e0200 */
[C---:B------:R-:W-:Y:S02]  /*1370*/  IMAD R111, R24.reuse, c[0x0][0x284], R5 ;  /* 0x0000a100186f7a24 */ /* 0x040fe400078e0205 */
[----:B------:R-:W-:Y:S01]  /*1380*/  IMAD.WIDE.U32 R106, R24, c[0x0][0x290], R6 ;  /* 0x0000a400186a7a25 */ /* 0x000fe200078e0006 */
[----:B------:R-:W-:Y:S02]  /*1390*/  @P0 LEA.HI.X R5, R2, c[0x0][0x224], R0, 0x1, P1 ;  /* 0x0000890002050a11 */ /* 0x000fe400008f0c00 */
[----:B------:R-:W-:Y:S01]  /*13a0*/  SHF.R.S32.HI R7, RZ, 0x1f, R162 ;  /* 0x0000001fff077819 */ /* 0x000fe200000114a2 */
[----:B------:R-:W-:Y:S01]  /*13b0*/  IMAD.SHL.U32 R0, R162, 0x40, RZ ;  /* 0x00000040a2007824 */ /* 0x000fe200078e00ff */
[----:B------:R-:W-:Y:S01]  /*13c0*/  SHF.R.S32.HI R2, RZ, 0x1f, R161 ;  /* 0x0000001fff027819 */ /* 0x000fe200000114a1 */
[----:B------:R-:W-:Y:S01]  /*13d0*/  IMAD.SHL.U32 R3, R161, 0x40, RZ ;  /* 0x00000040a1037824 */ /* 0x000fe200078e00ff */
[----:B------:R-:W-:Y:S01]  /*13e0*/  LEA.HI R7, R7, R162, RZ, 0x3 ;  /* 0x000000a207077211 */ /* 0x000fe200078f18ff */
[----:B------:R-:W-:Y:S01]  /*13f0*/  IMAD.SHL.U32 R6, R160, 0x40, RZ ;  /* 0x00000040a0067824 */ /* 0x000fe200078e00ff */
[----:B------:R-:W-:Y:S01]  /*1400*/  LOP3.LUT R127, R0, 0x1c0, RZ, 0xc0, !PT ;  /* 0x000001c0007f7812 */ /* 0x000fe200078ec0ff */
[----:B------:R3:W-:Y:S01]  /*1410*/  @P0 LDGSTS.E.BYPASS.LTC128B.128 [R74+0x5900], [R4.64], !P6 ;  /* 0x05900000044a0fae */ /* 0x0007e2000f101d46 */
[----:B------:R-:W-:Y:S01]  /*1420*/  LEA.HI R0, R8, R160, RZ, 0x3 ;  /* 0x000000a008007211 */ /* 0x000fe200078f18ff */
[----:B------:R-:W-:Y:S01]  /*1430*/  IMAD.WIDE.U32 R104, R24, c[0x0][0x280], R10 ;  /* 0x0000a00018687a25 */ /* 0x000fe200078e000a */
[----:B------:R-:W-:Y:S01]  /*1440*/  LEA.HI R2, R2, R161, RZ, 0x3 ;  /* 0x000000a102027211 */ /* 0x000fe200078f18ff */
[----:B------:R3:W-:Y:S01]  /*1450*/  @P0 LDGSTS.E.BYPASS.LTC128B.128 [R74+0x7900], [R4.64+0x80], !P5 ;  /* 0x07900080044a0fae */ /* 0x0007e2000e901d46 */
[----:B------:R-:W-:Y:S01]  /*1460*/  LOP3.LUT R126, R3, 0x1c0, RZ, 0xc0, !PT ;  /* 0x000001c0037e7812 */ /* 0x000fe200078ec0ff */
[----:B------:R-:W-:Y:S01]  /*1470*/  IMAD.SHL.U32 R0, R0, 0x40, RZ ;  /* 0x0000004000007824 */ /* 0x000fe200078e00ff */
[----:B------:R-:W-:Y:S01]  /*1480*/  SHF.L.U32 R2, R2, 0x6, RZ ;  /* 0x0000000602027819 */ /* 0x000fe200000006ff */
[----:B------:R-:W-:Y:S01]  /*1490*/  IMAD.SHL.U32 R3, R7, 0x40, RZ ;  /* 0x0000004007037824 */ /* 0x000fe200078e00ff */
[----:B------:R-:W-:Y:S01]  /*14a0*/  LOP3.LUT R125, R6, 0x1c0, RZ, 0xc0, !PT ;  /* 0x000001c0067d7812 */ /* 0x000fe200078ec0ff */
[----:B------:R-:W0:Y:S01]  /*14b0*/  LDGDEPBAR ;  /* 0x00000000000079af */ /* 0x000e220000000000 */
[----:B------:R-:W-:Y:S01]  /*14c0*/  LOP3.LUT R137, R0, 0xfffffe00, RZ, 0xc0, !PT ;  /* 0xfffffe0000897812 */ /* 0x000fe200078ec0ff */
[----:B------:R-:W-:Y:S01]  /*14d0*/  IMAD.SHL.U32 R0, R19, 0x40, RZ ;  /* 0x0000004013007824 */ /* 0x000fe200078e00ff */
[----:B------:R-:W-:Y:S01]  /*14e0*/  LOP3.LUT R139, R3, 0xfffffe00, RZ, 0xc0, !PT ;  /* 0xfffffe00038b7812 */ /* 0x000fe200078ec0ff */
[----:B------:R-:W-:Y:S01]  /*14f0*/  IMAD.MOV.U32 R10, RZ, RZ, c[0x0][0x280] ;  /* 0x0000a000ff0a7624 */ /* 0x000fe200078e00ff */
[----:B------:R-:W-:Y:S01]  /*1500*/  LOP3.LUT R138, R2, 0xfffffe00, RZ, 0xc0, !PT ;  /* 0xfffffe00028a7812 */ /* 0x000fe200078ec0ff */
[----:B------:R-:W-:Y:S01]  /*1510*/  IMAD.WIDE.U32 R108, R24, c[0x0][0x280], R12 ;  /* 0x0000a000186c7a25 */ /* 0x000fe200078e000c */
[----:B------:R-:W-:-:S02]  /*1520*/  LOP3.LUT R3, R130, 0x38, R16, 0xf8, !PT ;  /* 0x0000003882037812 */ /* 0x000fc400078ef810 */
[----:B------:R-:W-:Y:S01]  /*1530*/  SHF.R.U32.HI R171, RZ, 0x3, R127 ;  /* 0x00000003ffab7819 */ /* 0x000fe2000001167f */
[----:B------:R-:W-:Y:S01]  /*1540*/  IMAD.WIDE.U32 R168, R10, 0x30, RZ ;  /* 0x000000300aa87825 */ /* 0x000fe200078e00ff */
[----:B------:R-:W-:Y:S02]  /*1550*/  LOP3.LUT R2, R127, 0x38, R16, 0xf8, !PT ;  /* 0x000000387f027812 */ /* 0x000fe400078ef810 */
[----:B------:R-:W-:Y:S01]  /*1560*/  SHF.R.U32.HI R170, RZ, 0x3, R126 ;  /* 0x00000003ffaa7819 */ /* 0x000fe2000001167e */
[----:B------:R-:W-:Y:S01]  /*1570*/  IMAD.IADD R113, R109, 0x1, R111 ;  /* 0x000000016d717824 */ /* 0x000fe200078e026f */
[----:B------:R-:W-:Y:S01]  /*1580*/  SHF.R.U32.HI R165, RZ, 0x3, R125 ;  /* 0x00000003ffa57819 */ /* 0x000fe2000001167d */
[----:B------:R-:W-:Y:S01]  /*1590*/  IMAD.IADD R112, R107, 0x1, R110 ;  /* 0x000000016b707824 */ /* 0x000fe200078e026e */
[--C-:B------:R-:W-:Y:S01]  /*15a0*/  LOP3.LUT R7, R126, 0x38, R16.reuse, 0xf8, !PT ;  /* 0x000000387e077812 */ /* 0x100fe200078ef810 */
[C---:B------:R-:W-:Y:S01]  /*15b0*/  IMAD.SHL.U32 R178, R10.reuse, 0x40, RZ ;  /* 0x000000400ab27824 */ /* 0x040fe200078e00ff */
[----:B------:R-:W-:Y:S01]  /*15c0*/  LOP3.LUT R9, R125, 0x38, R16, 0xf8, !PT ;  /* 0x000000387d097812 */ /* 0x000fe200078ef810 */
[----:B------:R-:W-:Y:S01]  /*15d0*/  IMAD.SHL.U32 R179, R10, 0x10, RZ ;  /* 0x000000100ab37824 */ /* 0x000fe200078e00ff */
[----:B------:R-:W-:Y:S01]  /*15e0*/  LOP3.LUT R0, R0, 0xfffff000, RZ, 0xc0, !PT ;  /* 0xfffff00000007812 */ /* 0x000fe200078ec0ff */
[----:B---3--:R-:W-:Y:S01]  /*15f0*/  IMAD R4, R36, c[0x0][0x1e8], RZ ;  /* 0x00007a0024047a24 */ /* 0x008fe200078e02ff */
[----:B------:R-:W-:Y:S01]  /*1600*/  LOP3.LUT R8, R3, R173, RZ, 0x3c, !PT ;  /* 0x000000ad03087212 */ /* 0x000fe200078e3cff */
[----:B------:R-:W-:Y:S01]  /*1610*/  IMAD.MOV.U32 R5, RZ, RZ, c[0x0][0x290] ;  /* 0x0000a400ff057624 */ /* 0x000fe200078e00ff */
[----:B------:R-:W-:Y:S01]  /*1620*/  LOP3.LUT R6, R2, R171, RZ, 0x3c, !PT ;  /* 0x000000ab02067212 */ /* 0x000fe200078e3cff */
[----:B------:R-:W-:Y:S01]  /*1630*/  IMAD R4, R35, c[0x0][0x1ec], R4 ;  /* 0x00007b0023047a24 */ /* 0x000fe200078e0204 */
[----:B------:R-:W-:Y:S01]  /*1640*/  LOP3.LUT R3, R7, R170, RZ, 0x3c, !PT ;  /* 0x000000aa07037212 */ /* 0x000fe200078e3cff */
[----:B------:R-:W-:Y:S01]  /*1650*/  IMAD.WIDE.U32 R166, R5, 0x30, RZ ;  /* 0x0000003005a67825 */ /* 0x000fe200078e00ff */
[----:B------:R-:W-:-:S02]  /*1660*/  LOP3.LUT R2, R9, R165, RZ, 0x3c, !PT ;  /* 0x000000a509027212 */ /* 0x000fc400078e3cff */
[-C--:B------:R-:W-:Y:S01]  /*1670*/  IADD3 R9, R8, R0.reuse, R136 ;  /* 0x0000000008097210 */ /* 0x080fe20007ffe088 */
[C---:B------:R-:W-:Y:S01]  /*1680*/  IMAD.SHL.U32 R177, R5.reuse, 0x20, RZ ;  /* 0x0000002005b17824 */ /* 0x040fe200078e00ff */
[-C--:B------:R-:W-:Y:S01]  /*1690*/  IADD3 R8, R6, R0.reuse, R139 ;  /* 0x0000000006087210 */ /* 0x080fe20007ffe08b */
[----:B------:R-:W-:Y:S01]  /*16a0*/  IMAD.SHL.U32 R174, R5, 0x40, RZ ;  /* 0x0000004005ae7824 */ /* 0x000fe200078e00ff */
[-C--:B------:R-:W-:Y:S01]  /*16b0*/  IADD3 R7, R3, R0.reuse, R138 ;  /* 0x0000000003077210 */ /* 0x080fe20007ffe08a */
[----:B------:R-:W-:Y:S01]  /*16c0*/  IMAD.SHL.U32 R175, R5, 0x10, RZ ;  /* 0x0000001005af7824 */ /* 0x000fe200078e00ff */
[----:B------:R-:W-:Y:S01]  /*16d0*/  IADD3 R6, R2, R0, R137 ;  /* 0x0000000002067210 */ /* 0x000fe20007ffe089 */
[----:B------:R-:W-:Y:S01]  /*16e0*/  IMAD R0, R36, c[0x0][0x210], RZ ;  /* 0x0000840024007a24 */ /* 0x000fe200078e02ff */
[C---:B------:R-:W-:Y:S01]  /*16f0*/  SHF.L.U64.HI R157, R10.reuse, R158, c[0x0][0x284] ;  /* 0x0000a1000a9d7619 */ /* 0x040fe2000001029e */
[----:B------:R-:W-:Y:S01]  /*1700*/  IMAD.IADD R111, R111, 0x1, R105 ;  /* 0x000000016f6f7824 */ /* 0x000fe200078e0269 */
[----:B------:R-:W-:Y:S01]  /*1710*/  SHF.L.U64.HI R163, R10, R164, c[0x0][0x284] ;  /* 0x0000a1000aa37619 */ /* 0x000fe200000102a4 */
[----:B------:R-:W-:Y:S01]  /*1720*/  IMAD R0, R35, c[0x0][0x214], R0 ;  /* 0x0000850023007a24 */ /* 0x000fe200078e0200 */
[C---:B------:R-:W-:Y:S01]  /*1730*/  SHF.L.U64.HI R158, R5.reuse, R158, c[0x0][0x294] ;  /* 0x0000a500059e7619 */ /* 0x040fe2000001029e */
[----:B------:R-:W-:Y:S01]  /*1740*/  IMAD.IADD R110, R110, 0x1, R103 ;  /* 0x000000016e6e7824 */ /* 0x000fe200078e0267 */
[----:B------:R-:W-:Y:S01]  /*1750*/  SHF.L.U64.HI R164, R5, R164, c[0x0][0x294] ;  /* 0x0000a50005a47619 */ /* 0x000fe200000102a4 */
[----:B------:R-:W-:Y:S01]  /*1760*/  IMAD.IADD R147, R183, 0x1, R0 ;  /* 0x00000001b7937824 */ /* 0x000fe200078e0200 */
[CC--:B------:R-:W-:Y:S01]  /*1770*/  SHF.L.U64.HI R159, R10.reuse, R30.reuse, c[0x0][0x284] ;  /* 0x0000a1000a9f7619 */ /* 0x0c0fe2000001021e */
[----:B------:R-:W-:Y:S01]  /*1780*/  IMAD.SHL.U32 R144, R9, 0x2, RZ ;  /* 0x0000000209907824 */ /* 0x000fe200078e00ff */
[----:B------:R-:W-:Y:S01]  /*1790*/  SHF.L.U64.HI R156, R5, R30, c[0x0][0x294] ;  /* 0x0000a500059c7619 */ /* 0x000fe2000001021e */
[----:B------:R-:W-:Y:S01]  /*17a0*/  IMAD.SHL.U32 R142, R7, 0x2, RZ ;  /* 0x00000002078e7824 */ /* 0x000fe200078e00ff */
[----:B------:R-:W-:Y:S01]  /*17b0*/  SHF.L.U32 R176, R10, 0x5, RZ ;  /* 0x000000050ab07819 */ /* 0x000fe200000006ff */
[----:B------:R-:W-:Y:S01]  /*17c0*/  IMAD.SHL.U32 R141, R6, 0x2, RZ ;  /* 0x00000002068d7824 */ /* 0x000fe200078e00ff */
[----:B------:R-:W-:-:S02]  /*17d0*/  IADD3 R148, R185, R4, RZ ;  /* 0x00000004b9947210 */ /* 0x000fc40007ffe0ff */
[----:B------:R-:W-:Y:S01]  /*17e0*/  IADD3 R122, R169, UR5, RZ ;  /* 0x00000005a97a7c10 */ /* 0x000fe2000fffe0ff */
[----:B------:R-:W-:Y:S01]  /*17f0*/  BAR.SYNC.DEFER_BLOCKING 0x0 ;  /* 0x0000000000007b1d */ /* 0x000fe20000010000 */
[----:B------:R-:W-:Y:S02]  /*1800*/  ISETP.GE.AND P5, PT, R20, c[0x0][0x1d4], PT ;  /* 0x0000750014007a0c */ /* 0x000fe40003fa6270 */
[----:B------:R-:W-:Y:S02]  /*1810*/  SHF.L.U32 R143, R8, 0x1, RZ ;  /* 0x00000001088f7819 */ /* 0x000fe400000006ff */
[----:B------:R-:W-:Y:S02]  /*1820*/  ISETP.NE.AND P1, PT, R186, 0x1, PT ;  /* 0x00000001ba00780c */ /* 0x000fe40003f25270 */
[----:B------:R-:W-:Y:S02]  /*1830*/  ISETP.GE.AND P0, PT, R181, 0x1, PT ;  /* 0x00000001b500780c */ /* 0x000fe40003f06270 */
[----:B------:R-:W-:Y:S01]  /*1840*/  IADD3 R123, R167, UR4, RZ ;  /* 0x00000004a77b7c10 */ /* 0x000fe2000fffe0ff */
[----:B------:R-:W-:Y:S01]  /*1850*/  ULDC.U8 UR4, c[0x0][0x298] ;  /* 0x0000a60000047ab9 */ /* 0x000fe20000000000 */
[----:B--2---:R-:W-:Y:S01]  /*1860*/  @P4 SHF.R.S32.HI R3, RZ, 0x1f, R29 ;  /* 0x0000001fff034819 */ /* 0x004fe2000001141d */
[----:B------:R-:W-:-:S02]  /*1870*/  @!P4 IMAD.MOV.U32 R3, RZ, RZ, R28 ;  /* 0x000000ffff03c224 */ /* 0x000fc400078e001c */
[----:B------:R-:W-:Y:S02]  /*1880*/  @P4 IMAD.MOV.U32 R2, RZ, RZ, R29 ;  /* 0x000000ffff024224 */ /* 0x000fe400078e001d */
[----:B------:R-:W-:Y:S02]  /*1890*/  @!P4 IMAD.MOV.U32 R2, RZ, RZ, R37 ;  /* 0x000000ffff02c224 */ /* 0x000fe400078e0025 */
[----:B------:R-:W-:Y:S02]  /*18a0*/  IMAD R0, R3, c[0x0][0x2b0], RZ ;  /* 0x0000ac0003007a24 */ /* 0x000fe400078e02ff */
[----:B------:R-:W-:-:S04]  /*18b0*/  IMAD.WIDE.U32 R134, R2, c[0x0][0x2b0], RZ ;  /* 0x0000ac0002867a25 */ /* 0x000fc800078e00ff */
[----:B------:R-:W-:-:S04]  /*18c0*/  IMAD R0, R2, c[0x0][0x2b4], R0 ;  /* 0x0000ad0002007a24 */ /* 0x000fc800078e0200 */
[----:B-1----:R-:W-:Y:S02]  /*18d0*/  IMAD.IADD R145, R135, 0x1, R0 ;  /* 0x0000000187917824 */ /* 0x002fe400078e0200 */
.L_x_1892:
[----:B------:R-:W-:Y:S01]  /*18e0*/  IMAD.SHL.U32 R98, R91, 0x40, RZ ;  /* 0x000000405b627824 */ /* 0x000fe200078e00ff */
[----:B------:R-:W2:Y:S01]  /*18f0*/  LDL R187, [R1+0x90] ;  /* 0x0000900001bb7983 */ /* 0x000ea20000100800 */
[----:B------:R-:W-:Y:S01]  /*1900*/  IMAD.MOV.U32 R95, RZ, RZ, RZ ;  /* 0x000000ffff5f7224 */ /* 0x000fe200078e00ff */
[----:B------:R-:W-:Y:S04]  /*1910*/  DEPBAR.LE SB0, 0x0 ;  /* 0x000080000000791a */ /* 0x000fe80000000000 */
[----:B------:R-:W-:Y:S01]  /*1920*/  IMAD.IADD R0, R120, 0x1, R98 ;  /* 0x0000000178007824 */ /* 0x000fe200078e0262 */
[----:B------:R-:W-:Y:S01]  /*1930*/  ISETP.NE.AND P1, PT, R186, 0x1, PT ;  /* 0x00000001ba00780c */ /* 0x000fe20003f25270 */
[----:B------:R-:W-:Y:S01]  /*1940*/  BSSY B2, `(.L_x_1846) ;  /* 0x0000546000027945 */ /* 0x000fe20003800000 */
[----:B------:R-:W-:Y:S02]  /*1950*/  ISETP.GE.AND P2, PT, R181, 0x1, PT ;  /* 0x00000001b500780c */ /* 0x000fe40003f46270 */
[----:B--2---:R-:W-:Y:S01]  /*1960*/  ISETP.GE.AND P0, PT, R0, R187, PT ;  /* 0x000000bb0000720c */ /* 0x004fe20003f06270 */
[----:B------:R-:W-:Y:S03]  /*1970*/  IMAD.IADD R0, R150, 0x1, R0 ;  /* 0x0000000196007824 */ /* 0x000fe600078e0200 */
[----:B------:R-:W-:Y:S05]  /*1980*/  ISETP.GT.OR P0, PT, R120, 0x3f, P0 ;  /* 0x0000003f7800780c */ /* 0x000fea0000704670 */
[----:B-1----:R-:W-:Y:S04]  /*1990*/  @P1 IMAD.HI.U32 R2, R0, c[0x0][0x2bc], RZ ;  /* 0x0000af0000021a27 */ /* 0x002fe800078e00ff */
[----:B------:R-:W-:Y:S01]  /*19a0*/  IMAD.MOV.U32 R4, RZ, RZ, R0 ;  /* 0x000000ffff047224 */ /* 0x000fe200078e0000 */
[----:B------:R-:W-:Y:S04]  /*19b0*/  @P1 SHF.R.U32.HI R4, RZ, c[0x0][0x2c0], R2 ;  /* 0x0000b000ff041a19 */ /* 0x000fe80000011602 */
[C---:B------:R-:W-:Y:S04]  /*19c0*/  @!P0 IADD3 R3, P1, R4.reuse, R134, RZ ;  /* 0x0000008604038210 */ /* 0x040fe80007f3e0ff */
[----:B------:R-:W-:Y:S02]  /*19d0*/  @!P0 LEA.HI.X.SX32 R5, R4, R145, 0x1, P1 ;  /* 0x0000009104058211 */ /* 0x000fe400008f0eff */
[C---:B------:R-:W-:Y:S04]  /*19e0*/  @!P0 LEA R2, P1, R3.reuse, c[0x0][0x2a0], 0x2 ;  /* 0x0000a80003028a11 */ /* 0x040fe800078210ff */
[----:B------:R-:W-:Y:S05]  /*19f0*/  @!P0 LEA.HI.X R3, R3, c[0x0][0x2a4], R5, 0x2, P1 ;  /* 0x0000a90003038a11 */ /* 0x000fea00008f1405 */
[----:B------:R1:W2:Y:S04]  /*1a00*/  @!P0 LDG.E R95, [R2.64] ;  /* 0x00000006025f8981 */ /* 0x0002a8000c1e1900 */
        /* <DEDUP_REMOVED lines=14> */
[C---:B----4-:R-:W-:Y:S04]  /*1af0*/  LEA R89, P0, R0.reuse, c[0x0][0x1c8], 0x1 ;  /* 0x0000720000597a11 */ /* 0x050fe800078008ff */
        /* <DEDUP_REMOVED lines=8> */
[----:B------:R-:W-:Y:S01]  /*1b80*/  IMAD R0, R0, R174, R2 ;  /* 0x000000ae00007224 */ /* 0x000fe200078e0202 */
[----:B------:R-:W-:Y:S01]  /*1b90*/  IADD3 R2, -R98, R187, RZ ;  /* 0x000000bb62027210 */ /* 0x000fe20007ffe1ff */
[----:B------:R-:W-:Y:S01]  /*1ba0*/  IMAD.WIDE.U32 R68, R174, R91, RZ ;  /* 0x0000005bae447225 */ /* 0x000fe200078e00ff */
        /* <DEDUP_REMOVED lines=32> */
.L_x_1850:
[----:B------:R-:W-:Y:S05]  /*1db0*/  BSYNC B0 ;  /* 0x0000000000007941 */ /* 0x000fea0003800000 */
.L_x_1849:
        /* <DEDUP_REMOVED lines=38> */
.L_x_1852:
[----:B------:R-:W-:Y:S05]  /*2020*/  BSYNC B0 ;  /* 0x0000000000007941 */ /* 0x000fea0003800000 */
.L_x_1851:
        /* <DEDUP_REMOVED lines=40> */
.L_x_1854:
[----:B------:R-:W-:Y:S05]  /*22b0*/  BSYNC B0 ;  /* 0x0000000000007941 */ /* 0x000fea0003800000 */
.L_x_1853:
        /* <DEDUP_REMOVED lines=38> */
.L_x_1856:
[----:B------:R-:W-:Y:S05]  /*2520*/  BSYNC B0 ;  /* 0x0000000000007941 */ /* 0x000fea0003800000 */
.L_x_1855:
[----:B-1---5:R-:W-:Y:S01]  /*2530*/  MOV R4, R24 ;  /* 0x0000001800047202 */ /* 0x022fe20000000f00 */
[----:B------:R1:W2:Y:S01]  /*2540*/  SHFL.IDX PT, R68, R88, RZ, 0x181f ;  /* 0x00181fff58447589 */ /* 0x0002a200000e0000 */
[----:B------:R-:W-:Y:S01]  /*2550*/  IMAD.MOV.U32 R6, RZ, RZ, R26 ;  /* 0x000000ffff067224 */ /* 0x000fe200078e001a */
[----:B------:R-:W-:Y:S01]  /*2560*/  BSSY B1, `(.L_x_1857) ;  /* 0x000007f000017945 */ /* 0x000fe20003800000 */
[----:B------:R-:W-:Y:S02]  /*2570*/  IMAD.MOV.U32 R5, RZ, RZ, R27 ;  /* 0x000000ffff057224 */ /* 0x000fe400078e001b */
[----:B------:R-:W-:Y:S01]  /*2580*/  IMAD.MOV.U32 R0, RZ, RZ, R25 ;  /* 0x000000ffff007224 */ /* 0x000fe200078e0019 */
[----:B------:R1:W3:Y:S02]  /*2590*/  SHFL.IDX PT, R66, R89, RZ, 0x181f ;  /* 0x00181fff59427589 */ /* 0x0002e400000e0000 */
        /* <DEDUP_REMOVED lines=11> */
[C---:B---3--:R-:W-:Y:S01]  /*2650*/  LEA R64, P0, R20.reuse, R66, 0x1 ;  /* 0x0000004214407211 */ /* 0x048fe200078008ff */
[----:B------:R-:W3:Y:S03]  /*2660*/  LDS.128 R8, [R74+0x4100] ;  /* 0x004100004a087984 */ /* 0x000ee60000000c00 */
[----:B--2---:R-:W-:Y:S02]  /*2670*/  LEA.HI.X R65, R20, R68, R21, 0x1, P0 ;  /* 0x0000004414417211 */ /* 0x004fe400000f0c15 */
        /* <DEDUP_REMOVED lines=51> */
.L_x_1860:
[----:B------:R-:W-:Y:S05]  /*29b0*/  BSYNC B0 ;  /* 0x0000000000007941 */ /* 0x000fea0003800000 */
.L_x_1859:
[----:B------:R-:W-:Y:S11]  /*29c0*/  ISETP.GE.AND P0, PT, R92, c[0x0][0x1d4], PT ;  /* 0x000075005c007a0c */ /* 0x000ff60003f06270 */
[----:B------:R-:W-:Y:S02]  /*29d0*/  @!UPT UIADD3 URZ, URZ, URZ, URZ ;  /* 0x0000003f3f3ff290 */ /* 0x000fe4000fffe03f */
[----:B------:R-:W-:-:S05]  /*29e0*/  @P0 BRA `(.L_x_1858) ;  /* 0x0000036000000947 */ /* 0x000fca0003800000 */
[C---:B---3--:R-:W-:Y:S01]  /*29f0*/  LEA R40, P0, R82.reuse, R66, 0x1 ;  /* 0x0000004252287211 */ /* 0x048fe200078008ff */
[----:B--2---:R-:W2:Y:S03]  /*2a00*/  LDS.128 R8, [R74+0x6100] ;  /* 0x006100004a087984 */ /* 0x004ea60000000c00 */
        /* <DEDUP_REMOVED lines=52> */
.L_x_1858:
[----:B------:R-:W-:Y:S05]  /*2d50*/  BSYNC B1 ;  /* 0x0000000000017941 */ /* 0x000fea0003800000 */
.L_x_1857:
[----:B--2---:R2:W4:Y:S01]  /*2d60*/  SHFL.IDX PT, R41, R88, 0x1, 0x181f ;  /* 0x00381f0058297f89 */ /* 0x00452200000e0000 */
[----:B------:R-:W-:Y:S03]  /*2d70*/  BSSY B1, `(.L_x_1861) ;  /* 0x0000075000017945 */ /* 0x000fe60003800000 */
[----:B------:R2:W1:Y:S01]  /*2d80*/  SHFL.IDX PT, R40, R89, 0x1, 0x181f ;  /* 0x00381f0059287f89 */ /* 0x00046200000e0000 */
[----:B------:R-:W-:-:S05]  /*2d90*/  @P6 BRA `(.L_x_1862) ;  /* 0x0000072000006947 */ /* 0x000fca0003800000 */
[----:B------:R-:W-:Y:S01]  /*2da0*/  BSSY B0, `(.L_x_1863) ;  /* 0x0000038000007945 */ /* 0x000fe20003800000 */
[----:B------:R-:W-:-:S05]  /*2db0*/  @P5 BRA `(.L_x_1864) ;  /* 0x0000036000005947 */ /* 0x000fca0003800000 */
[C---:B-1----:R-:W-:Y:S01]  /*2dc0*/  LEA R38, P0, R20.reuse, R40, 0x1 ;  /* 0x0000002814267211 */ /* 0x042fe200078008ff */
[----:B------:R-:W1:Y:S03]  /*2dd0*/  LDS.128 R8, [R74+0x4900] ;  /* 0x004900004a087984 */ /* 0x000e660000000c00 */
[----:B----4-:R-:W-:Y:S02]  /*2de0*/  LEA.HI.X R39, R20, R41, R21, 0x1, P0 ;  /* 0x0000002914277211 */ /* 0x010fe400000f0c15 */
        /* <DEDUP_REMOVED lines=51> */
.L_x_1864:
[----:B------:R-:W-:Y:S05]  /*3120*/  BSYNC B0 ;  /* 0x0000000000007941 */ /* 0x000fea0003800000 */
.L_x_1863:
[----:B------:R-:W-:Y:S11]  /*3130*/  ISETP.GE.AND P0, PT, R92, c[0x0][0x1d4], PT ;  /* 0x000075005c007a0c */ /* 0x000ff60003f06270 */
[----:B------:R-:W-:Y:S02]  /*3140*/  @!UPT UIADD3 URZ, URZ, URZ, URZ ;  /* 0x0000003f3f3ff290 */ /* 0x000fe4000fffe03f */
        /* <DEDUP_REMOVED lines=55> */
.L_x_1862:
[----:B------:R-:W-:Y:S05]  /*34c0*/  BSYNC B1 ;  /* 0x0000000000017941 */ /* 0x000fea0003800000 */
.L_x_1861:
[----:B-1----:R1:W2:Y:S01]  /*34d0*/  SHFL.IDX PT, R38, R88, 0x2, 0x181f ;  /* 0x00581f0058267f89 */ /* 0x0022a200000e0000 */
[----:B------:R-:W-:Y:S03]  /*34e0*/  BSSY B1, `(.L_x_1865) ;  /* 0x0000075000017945 */ /* 0x000fe60003800000 */
[----:B------:R1:W4:Y:S01]  /*34f0*/  SHFL.IDX PT, R30, R89, 0x2, 0x181f ;  /* 0x00581f00591e7f89 */ /* 0x00032200000e0000 */
[----:B------:R-:W-:-:S05]  /*3500*/  @P4 BRA `(.L_x_1866) ;  /* 0x0000072000004947 */ /* 0x000fca0003800000 */
[----:B------:R-:W-:Y:S01]  /*3510*/  BSSY B0, `(.L_x_1867) ;  /* 0x0000038000007945 */ /* 0x000fe20003800000 */
        /* <DEDUP_REMOVED lines=55> */
.L_x_1868:
[----:B------:R-:W-:Y:S05]  /*3890*/  BSYNC B0 ;  /* 0x0000000000007941 */ /* 0x000fea0003800000 */
.L_x_1867:
[----:B------:R-:W-:Y:S11]  /*38a0*/  ISETP.GE.AND P0, PT, R92, c[0x0][0x1d4], PT ;  /* 0x000075005c007a0c */ /* 0x000ff60003f06270 */
[----:B------:R-:W-:Y:S02]  /*38b0*/  @!UPT UIADD3 URZ, URZ, URZ, URZ ;  /* 0x0000003f3f3ff290 */ /* 0x000fe4000fffe03f */
[----:B------:R-:W-:-:S05]  /*38c0*/  @P0 BRA `(.L_x_1866) ;  /* 0x0000036000000947 */ /* 0x000fca0003800000 */
[C---:B----4-:R-:W-:Y:S01]  /*38d0*/  LEA R18, P0, R82.reuse, R30, 0x1 ;  /* 0x0000001e52127211 */ /* 0x050fe200078008ff */
        /* <DEDUP_REMOVED lines=53> */
.L_x_1866:
[----:B------:R-:W-:Y:S05]  /*3c30*/  BSYNC B1 ;  /* 0x0000000000017941 */ /* 0x000fea0003800000 */
.L_x_1865:
[----:B--2---:R2:W1:Y:S04]  /*3c40*/  SHFL.IDX PT, R29, R88, 0x3, 0x181f ;  /* 0x00781f00581d7f89 */ /* 0x00446800000e0000 */
        /* <DEDUP_REMOVED lines=58> */
.L_x_1871:
[----:B------:R-:W-:Y:S05]  /*3ff0*/  BSYNC B0 ;  /* 0x0000000000007941 */ /* 0x000fea0003800000 */
.L_x_1870:
        /* <DEDUP_REMOVED lines=58> */
.L_x_1848:
[----:B------:R-:W-:Y:S01]  /*43a0*/  ISETP.GE.AND P0, PT, R162, R90, PT ;  /* 0x0000005aa200720c */ /* 0x000fe20003f06270 */
        /* <DEDUP_REMOVED lines=16> */
[----:B------:R-:W-:Y:S01]  /*44b0*/  @!P4 IADD3 R0, P1, P0, R104, R36, R179 ;  /* 0x000000246800c210 */ /* 0x000fe2000783e0b3 */
[----:B------:R-:W-:Y:S03]  /*44c0*/  BSSY B0, `(.L_x_1872) ;  /* 0x00000d9000007945 */ /* 0x000fe60003800000 */
[----:B------:R-:W-:Y:S02]  /*44d0*/  @!P4 IADD3.X R2, R111, R41, R159, P1, P0 ;  /* 0x000000296f02c210 */ /* 0x000fe40000fe049f */
[----:B------:R-:W-:Y:S01]  /*44e0*/  @!P4 IADD3 R3, P1, P0, R102, R68, R175 ;  /* 0x000000446603c210 */ /* 0x000fe2000783e0af */
[----:B------:R1:W3:Y:S03]  /*44f0*/  SHFL.IDX PT, R48, R89, RZ, 0x181f ;  /* 0x00181fff59307589 */ /* 0x0002e600000e0000 */
[----:B------:R-:W-:Y:S02]  /*4500*/  @!P4 IADD3.X R8, R110, R42, R156, P1, P0 ;  /* 0x0000002a6e08c210 */ /* 0x000fe40000fe049c */
[----:B------:R-:W-:Y:S04]  /*4510*/  ISETP.GE.AND P0, PT, R161, R90, PT ;  /* 0x0000005aa100720c */ /* 0x000fe80003f06270 */
[----:B------:R-:W-:Y:S11]  /*4520*/  ISETP.GE.OR P2, PT, R20, c[0x0][0x27c], P0 ;  /* 0x00009f0014007a0c */ /* 0x000ff60000746670 */
[----:B------:R-:W-:Y:S02]  /*4530*/  @!UPT UIADD3 URZ, URZ, URZ, URZ ;  /* 0x0000003f3f3ff290 */ /* 0x000fe4000fffe03f */
[----:B------:R-:W-:Y:S04]  /*4540*/  @!P2 IADD3 R6, P1, P0, R104, R176, R36 ;  /* 0x000000b06806a210 */ /* 0x000fe8000783e024 */
[C-C-:B------:R-:W-:Y:S02]  /*4550*/  @!P2 IADD3.X R9, R111.reuse, R157, R41.reuse, P1, P0 ;  /* 0x0000009d6f09a210 */ /* 0x140fe40000fe0429 */
        /* <DEDUP_REMOVED lines=19> */
[C---:B------:R-:W-:Y:S01]  /*4690*/  @!P1 LEA R12, P0, R10.reuse, c[0x0][0x270], 0x1 ;  /* 0x00009c000a0c9a11 */ /* 0x040fe200078008ff */
[----:B------:R1:W3:Y:S03]  /*46a0*/  @!P2 LDG.E.128 R24, [R8.64] ;  /* 0x000000060818a981 */ /* 0x0002e6000c1e1d00 */
[----:B------:R-:W-:Y:S02]  /*46b0*/  @!P1 LEA.HI.X R13, R10, c[0x0][0x274], R13, 0x1, P0 ;  /* 0x00009d000a0d9a11 */ /* 0x000fe400000f0c0d */
[C---:B------:R-:W-:Y:S03]  /*46c0*/  @!P1 LEA R10, P0, R11.reuse, c[0x0][0x288], 0x1 ;  /* 0x0000a2000b0a9a11 */ /* 0x040fe600078008ff */
[----:B------:R1:W3:Y:S01]  /*46d0*/  @!P2 LDG.E.128 R60, [R6.64] ;  /* 0x00000006063ca981 */ /* 0x0002e2000c1e1d00 */
[----:B------:R-:W-:Y:S01]  /*46e0*/  @!P1 LEA.HI.X R11, R11, c[0x0][0x28c], R14, 0x1, P0 ;  /* 0x0000a3000b0b9a11 */ /* 0x000fe200000f0c0e */
[----:B----4-:R-:W-:Y:S01]  /*46f0*/  CS2R R4, SRZ ;  /* 0x0000000000047805 */ /* 0x010fe2000001ff00 */
[----:B------:R-:W-:Y:S04]  /*4700*/  ISETP.GE.AND P0, PT, R96, R90, PT ;  /* 0x0000005a6000720c */ /* 0x000fe80003f06270 */
[----:B------:R-:W-:Y:S01]  /*4710*/  ISETP.GE.OR P0, PT, R20, c[0x0][0x27c], P0 ;  /* 0x00009f0014007a0c */ /* 0x000fe20000706670 */
[----:B------:R-:W4:Y:S08]  /*4720*/  @!P1 LDG.E.128 R28, [R12.64] ;  /* 0x000000060c1c9981 */ /* 0x000f30000c1e1d00 */
[----:B------:R2:W4:Y:S04]  /*4730*/  @!P1 LDG.E.128 R64, [R10.64] ;  /* 0x000000060a409981 */ /* 0x000528000c1e1d00 */
        /* <DEDUP_REMOVED lines=69> */
[C---:B------:R-:W-:Y:S02]  /*4b90*/  ISETP.GE.AND P0, PT, R47.reuse, c[0x0][0x1d4], PT ;  /* 0x000075002f007a0c */ /* 0x040fe40003f06270 */
        /* <DEDUP_REMOVED lines=107> */
.L_x_1873:
[----:B------:R-:W-:Y:S05]  /*5250*/  BSYNC B0 ;  /* 0x0000000000007941 */ /* 0x000fea0003800000 */
.L_x_1872:
        /* <DEDUP_REMOVED lines=122> */
.L_x_1875:
[----:B------:R-:W-:Y:S05]  /*5a00*/  BSYNC B0 ;  /* 0x0000000000007941 */ /* 0x000fea0003800000 */
.L_x_1874:
        /* <DEDUP_REMOVED lines=18> */
[C---:B------:R-:W-:Y:S02]  /*5b30*/  ISETP.GE.AND P0, PT, R17.reuse, c[0x0][0x1d4], PT ;  /* 0x0000750011007a0c */ /* 0x040fe40003f06270 */
        /* <DEDUP_REMOVED lines=103> */
.L_x_1877:
[----:B------:R-:W-:Y:S05]  /*61b0*/  BSYNC B0 ;  /* 0x0000000000007941 */ /* 0x000fea0003800000 */
.L_x_1876:
        /* <DEDUP_REMOVED lines=124> */
.L_x_1847:
[----:B------:R1:W2:Y:S01]  /*6980*/  SHFL.IDX PT, R3, R88, RZ, 0x181f ;  /* 0x00181fff58037589 */ /* 0x0002a200000e0000 */
[----:B------:R-:W-:Y:S01]  /*6990*/  IMAD.IADD R0, R187, 0x1, -R98 ;  /* 0x00000001bb007824 */ /* 0x000fe200078e0a62 */
[----:B------:R-:W-:Y:S02]  /*69a0*/  BSSY B0, `(.L_x_1878) ;  /* 0x0000011000007945 */ /* 0x000fe40003800000 */
[----:B------:R1:W3:Y:S02]  /*69b0*/  SHFL.IDX PT, R2, R89, RZ, 0x181f ;  /* 0x00181fff59027589 */ /* 0x0002e400000e0000 */
        /* <DEDUP_REMOVED lines=15> */
.L_x_1879:
[----:B-123--:R-:W-:Y:S05]  /*6ab0*/  BSYNC B0 ;  /* 0x0000000000007941 */ /* 0x00efea0003800000 */
.L_x_1878:
[----:B------:R1:W2:Y:S01]  /*6ac0*/  SHFL.IDX PT, R0, R88, 0x1, 0x181f ;  /* 0x00381f0058007f89 */ /* 0x0002a200000e0000 */
[----:B------:R-:W-:Y:S01]  /*6ad0*/  ISETP.GE.AND P0, PT, R12, 0x11, PT ;  /* 0x000000110c00780c */ /* 0x000fe20003f06270 */
[----:B------:R-:W-:Y:S02]  /*6ae0*/  BSSY B0, `(.L_x_1880) ;  /* 0x000000d000007945 */ /* 0x000fe40003800000 */
[----:B------:R1:W3:Y:S10]  /*6af0*/  SHFL.IDX PT, R2, R89, 0x1, 0x181f ;  /* 0x00381f0059027f89 */ /* 0x0002f400000e0000 */
[----:B------:R-:W-:-:S05]  /*6b00*/  @!P0 BRA `(.L_x_1881) ;  /* 0x000000a000008947 */ /* 0x000fca0003800000 */
[----:B------:R-:W4:Y:S01]  /*6b10*/  @!P5 LDS.128 R8, [R74+0x4900] ;  /* 0x004900004a08d984 */ /* 0x000f220000000c00 */
[C---:B---3--:R-:W-:Y:S04]  /*6b20*/  @!P5 LEA R4, P0, R20.reuse, R2, 0x1 ;  /* 0x000000021404d211 */ /* 0x048fe800078008ff */
[----:B--2---:R-:W-:Y:S02]  /*6b30*/  @!P5 LEA.HI.X R5, R20, R0, R21, 0x1, P0 ;  /* 0x000000001405d211 */ /* 0x004fe400000f0c15 */
[----:B------:R-:W-:Y:S11]  /*6b40*/  ISETP.GE.AND P0, PT, R92, c[0x0][0x1d4], PT ;  /* 0x000075005c007a0c */ /* 0x000ff60003f06270 */
[----:B------:R-:W-:Y:S02]  /*6b50*/  @!UPT UIADD3 URZ, URZ, URZ, URZ ;  /* 0x0000003f3f3ff290 */ /* 0x000fe4000fffe03f */
[C---:B------:R-:W-:Y:S04]  /*6b60*/  @!P0 LEA R2, P1, R82.reuse, R2, 0x1 ;  /* 0x0000000252028211 */ /* 0x040fe800078208ff */
[----:B------:R-:W-:Y:S01]  /*6b70*/  @!P0 LEA.HI.X R3, R82, R0, R93, 0x1, P1 ;  /* 0x0000000052038211 */ /* 0x000fe200008f0c5d */
[----:B----4-:R-:W-:Y:S04]  /*6b80*/  @!P5 ST.E.128 [R4.64], R8 ;  /* 0x000000080400d985 */ /* 0x010fe8000c101d06 */
[----:B------:R-:W2:Y:S04]  /*6b90*/  @!P0 LDS.128 R4, [R74+0x6900] ;  /* 0x006900004a048984 */ /* 0x000ea80000000c00 */
[----:B--2---:R2:W-:Y:S02]  /*6ba0*/  @!P0 ST.E.128 [R2.64], R4 ;  /* 0x0000000402008985 */ /* 0x0045e4000c101d06 */
.L_x_1881:
[----:B------:R-:W-:Y:S05]  /*6bb0*/  BSYNC B0 ;  /* 0x0000000000007941 */ /* 0x000fea0003800000 */
.L_x_1880:
[----:B--2---:R2:W4:Y:S01]  /*6bc0*/  SHFL.IDX PT, R0, R88, 0x2, 0x181f ;  /* 0x00581f0058007f89 */ /* 0x00452200000e0000 */
[----:B------:R-:W-:Y:S01]  /*6bd0*/  ISETP.GE.AND P0, PT, R12, 0x21, PT ;  /* 0x000000210c00780c */ /* 0x000fe20003f06270 */
[----:B------:R-:W-:Y:S02]  /*6be0*/  BSSY B0, `(.L_x_1882) ;  /* 0x000000d000007945 */ /* 0x000fe40003800000 */
[----:B---3--:R2:W3:Y:S10]  /*6bf0*/  SHFL.IDX PT, R2, R89, 0x2, 0x181f ;  /* 0x00581f0059027f89 */ /* 0x0084f400000e0000 */
[----:B------:R-:W-:-:S05]  /*6c00*/  @!P0 BRA `(.L_x_1883) ;  /* 0x000000a000008947 */ /* 0x000fca0003800000 */
[----:B------:R-:W5:Y:S01]  /*6c10*/  @!P5 LDS.128 R8, [R74+0x5100] ;  /* 0x005100004a08d984 */ /* 0x000f620000000c00 */
[C---:B---3--:R-:W-:Y:S04]  /*6c20*/  @!P5 LEA R4, P0, R20.reuse, R2, 0x1 ;  /* 0x000000021404d211 */ /* 0x048fe800078008ff */
[----:B----4-:R-:W-:Y:S02]  /*6c30*/  @!P5 LEA.HI.X R5, R20, R0, R21, 0x1, P0 ;  /* 0x000000001405d211 */ /* 0x010fe400000f0c15 */
[----:B------:R-:W-:Y:S11]  /*6c40*/  ISETP.GE.AND P0, PT, R92, c[0x0][0x1d4], PT ;  /* 0x000075005c007a0c */ /* 0x000ff60003f06270 */
[----:B------:R-:W-:Y:S02]  /*6c50*/  @!UPT UIADD3 URZ, URZ, URZ, URZ ;  /* 0x0000003f3f3ff290 */ /* 0x000fe4000fffe03f */
[C---:B------:R-:W-:Y:S04]  /*6c60*/  @!P0 LEA R2, P1, R82.reuse, R2, 0x1 ;  /* 0x0000000252028211 */ /* 0x040fe800078208ff */
[----:B------:R-:W-:Y:S01]  /*6c70*/  @!P0 LEA.HI.X R3, R82, R0, R93, 0x1, P1 ;  /* 0x0000000052038211 */ /* 0x000fe200008f0c5d */
[----:B-----5:R-:W-:Y:S04]  /*6c80*/  @!P5 ST.E.128 [R4.64], R8 ;  /* 0x000000080400d985 */ /* 0x020fe8000c101d06 */
[----:B------:R-:W3:Y:S04]  /*6c90*/  @!P0 LDS.128 R4, [R74+0x7100] ;  /* 0x007100004a048984 */ /* 0x000ee80000000c00 */
[----:B---3--:R3:W-:Y:S02]  /*6ca0*/  @!P0 ST.E.128 [R2.64], R4 ;  /* 0x0000000402008985 */ /* 0x0087e4000c101d06 */
.L_x_1883:
[----:B------:R-:W-:Y:S05]  /*6cb0*/  BSYNC B0 ;  /* 0x0000000000007941 */ /* 0x000fea0003800000 */
.L_x_1882:
[----:B----4-:R4:W1:Y:S01]  /*6cc0*/  SHFL.IDX PT, R0, R88, 0x3, 0x181f ;  /* 0x00781f0058007f89 */ /* 0x01086200000e0000 */
[----:B------:R-:W-:Y:S03]  /*6cd0*/  ISETP.GE.AND P0, PT, R12, 0x31, PT ;  /* 0x000000310c00780c */ /* 0x000fe60003f06270 */
[----:B---3--:R4:W3:Y:S10]  /*6ce0*/  SHFL.IDX PT, R2, R89, 0x3, 0x181f ;  /* 0x00781f0059027f89 */ /* 0x0088f400000e0000 */
[----:B------:R-:W-:-:S05]  /*6cf0*/  @!P0 BRA `(.L_x_1869) ;  /* 0x000000a000008947 */ /* 0x000fca0003800000 */
[----:B------:R-:W5:Y:S01]  /*6d00*/  @!P5 LDS.128 R8, [R74+0x5900] ;  /* 0x005900004a08d984 */ /* 0x000f620000000c00 */
[C---:B---3--:R-:W-:Y:S04]  /*6d10*/  @!P5 LEA R4, P0, R20.reuse, R2, 0x1 ;  /* 0x000000021404d211 */ /* 0x048fe800078008ff */
        /* <DEDUP_REMOVED lines=8> */
.L_x_1869:
[----:B------:R-:W-:Y:S05]  /*6da0*/  BSYNC B2 ;  /* 0x0000000000027941 */ /* 0x000fea0003800000 */
.L_x_1846:
[----:B-1----:R-:W-:Y:S01]  /*6db0*/  IMAD.IADD R0, R146, 0x1, -R98 ;  /* 0x0000000192007824 */ /* 0x002fe200078e0a62 */
[----:B--23--:R-:W-:Y:S01]  /*6dc0*/  LEA R2, P0, R91, R118, 0x6 ;  /* 0x000000765b027211 */ /* 0x00cfe200078030ff */
[----:B------:R-:W-:Y:S01]  /*6dd0*/  BSSY B0, `(.L_x_1884) ;  /* 0x0000058000007945 */ /* 0x000fe20003800000 */
[----:B------:R-:W-:Y:S02]  /*6de0*/  ISETP.NE.AND P6, PT, R151, RZ, PT ;  /* 0x000000ff9700720c */ /* 0x000fe40003fc5270 */
[C---:B------:R-:W-:Y:S02]  /*6df0*/  ISETP.GE.AND P2, PT, R0.reuse, 0x11, PT ;  /* 0x000000110000780c */ /* 0x040fe40003f46270 */
[----:B------:R-:W-:Y:S02]  /*6e00*/  ISETP.GE.AND P1, PT, R0, 0x21, PT ;  /* 0x000000210000780c */ /* 0x000fe40003f26270 */
[----:B------:R-:W-:Y:S09]  /*6e10*/  LEA.HI.X.SX32 R3, R91, R119, 0x6, P0 ;  /* 0x000000775b037211 */ /* 0x000ff200000f36ff */
[C---:B------:R-:W-:Y:S05]  /*6e20*/  @P2 IADD3 R6, P0, R2.reuse, 0x10, RZ ;  /* 0x0000001002062810 */ /* 0x040fea0007f1e0ff */
[--C-:B------:R-:W-:Y:S01]  /*6e30*/  @P2 IMAD.X R7, RZ, RZ, R3.reuse, P0 ;  /* 0x000000ffff072224 */ /* 0x100fe200000e0603 */
        /* <DEDUP_REMOVED lines=58> */
[----:B------:R-:W-:Y:S03]  /*71e0*/  IADD3 R0, P0, R182, R2, RZ ;  /* 0x00000002b6007210 */ /* 0x000fe60007f1e0ff */
[----:B------:R-:W0:Y:S01]  /*71f0*/  LDGDEPBAR ;  /* 0x00000000000079af */ /* 0x000e220000000000 */
[----:B--2---:R-:W-:Y:S04]  /*7200*/  IMAD R4, R117, c[0x0][0x218], RZ ;  /* 0x0000860075047a24 */ /* 0x004fe800078e02ff */
[----:B------:R-:W-:Y:S05]  /*7210*/  IMAD R4, R95, c[0x0][0x21c], R4 ;  /* 0x000087005f047a24 */ /* 0x000fea00078e0204 */
[----:B------:R-:W-:Y:S01]  /*7220*/  IADD3.X R2, R147, R3, R4, P0, !PT ;  /* 0x0000000393027210 */ /* 0x000fe200007fe404 */
        /* <DEDUP_REMOVED lines=18> */
.L_x_1885:
[----:B------:R-:W-:Y:S05]  /*7350*/  BSYNC B0 ;  /* 0x0000000000007941 */ /* 0x000fea0003800000 */
.L_x_1884:
[----:B---3--:R3:W1:Y:S01]  /*7360*/  SHFL.IDX PT, R0, R12, 0x1, 0x181f ;  /* 0x00381f000c007f89 */ /* 0x00866200000e0000 */
[----:B------:R-:W-:Y:S01]  /*7370*/  ISETP.GE.AND P0, PT, R13, 0x11, PT ;  /* 0x000000110d00780c */ /* 0x000fe20003f06270 */
[----:B------:R-:W-:Y:S02]  /*7380*/  BSSY B0, `(.L_x_1886) ;  /* 0x000000d000007945 */ /* 0x000fe40003800000 */
[----:B-12---:R3:W1:Y:S10]  /*7390*/  SHFL.IDX PT, R2, R14, 0x1, 0x181f ;  /* 0x00381f000e027f89 */ /* 0x00667400000e0000 */
[----:B------:R-:W-:-:S05]  /*73a0*/  @!P0 BRA `(.L_x_1887) ;  /* 0x000000a000008947 */ /* 0x000fca0003800000 */
[----:B------:R-:W2:Y:S01]  /*73b0*/  @!P5 LDS.128 R8, [R74+0x900] ;  /* 0x000900004a08d984 */ /* 0x000ea20000000c00 */
[C---:B-1----:R-:W-:Y:S04]  /*73c0*/  @!P5 LEA R4, P0, R20.reuse, R2, 0x1 ;  /* 0x000000021404d211 */ /* 0x042fe800078008ff */
[----:B------:R-:W-:Y:S02]  /*73d0*/  @!P5 LEA.HI.X R5, R20, R0, R21, 0x1, P0 ;  /* 0x000000001405d211 */ /* 0x000fe400000f0c15 */
[----:B------:R-:W-:Y:S11]  /*73e0*/  ISETP.GE.AND P0, PT, R92, c[0x0][0x1d4], PT ;  /* 0x000075005c007a0c */ /* 0x000ff60003f06270 */
[----:B------:R-:W-:Y:S02]  /*73f0*/  @!UPT UIADD3 URZ, URZ, URZ, URZ ;  /* 0x0000003f3f3ff290 */ /* 0x000fe4000fffe03f */
[C---:B------:R-:W-:Y:S04]  /*7400*/  @!P0 LEA R2, P1, R82.reuse, R2, 0x1 ;  /* 0x0000000252028211 */ /* 0x040fe800078208ff */
[----:B------:R-:W-:Y:S01]  /*7410*/  @!P0 LEA.HI.X R3, R82, R0, R93, 0x1, P1 ;  /* 0x0000000052038211 */ /* 0x000fe200008f0c5d */
[----:B--2---:R-:W-:Y:S04]  /*7420*/  @!P5 ST.E.128 [R4.64], R8 ;  /* 0x000000080400d985 */ /* 0x004fe8000c101d06 */
[----:B------:R-:W1:Y:S04]  /*7430*/  @!P0 LDS.128 R4, [R74+0x2900] ;  /* 0x002900004a048984 */ /* 0x000e680000000c00 */
[----:B-1----:R1:W-:Y:S02]  /*7440*/  @!P0 ST.E.128 [R2.64], R4 ;  /* 0x0000000402008985 */ /* 0x0023e4000c101d06 */
.L_x_1887:
[----:B------:R-:W-:Y:S05]  /*7450*/  BSYNC B0 ;  /* 0x0000000000007941 */ /* 0x000fea0003800000 */
.L_x_1886:
[----:B------:R2:W3:Y:S01]  /*7460*/  SHFL.IDX PT, R0, R12, 0x2, 0x181f ;  /* 0x00581f000c007f89 */ /* 0x0004e200000e0000 */
[----:B------:R-:W-:Y:S01]  /*7470*/  ISETP.GE.AND P0, PT, R13, 0x21, PT ;  /* 0x000000210d00780c */ /* 0x000fe20003f06270 */
[----:B------:R-:W-:Y:S02]  /*7480*/  BSSY B0, `(.L_x_1888) ;  /* 0x000000d000007945 */ /* 0x000fe40003800000 */
[----:B-1----:R2:W1:Y:S10]  /*7490*/  SHFL.IDX PT, R2, R14, 0x2, 0x181f ;  /* 0x00581f000e027f89 */ /* 0x00247400000e0000 */
[----:B------:R-:W-:-:S05]  /*74a0*/  @!P0 BRA `(.L_x_1889) ;  /* 0x000000a000008947 */ /* 0x000fca0003800000 */
[----:B------:R-:W5:Y:S01]  /*74b0*/  @!P5 LDS.128 R8, [R74+0x1100] ;  /* 0x001100004a08d984 */ /* 0x000f620000000c00 */
[C---:B-1----:R-:W-:Y:S04]  /*74c0*/  @!P5 LEA R4, P0, R20.reuse, R2, 0x1 ;  /* 0x000000021404d211 */ /* 0x042fe800078008ff */
[----:B---3--:R-:W-:Y:S02]  /*74d0*/  @!P5 LEA.HI.X R5, R20, R0, R21, 0x1, P0 ;  /* 0x000000001405d211 */ /* 0x008fe400000f0c15 */
[----:B------:R-:W-:Y:S11]  /*74e0*/  ISETP.GE.AND P0, PT, R92, c[0x0][0x1d4], PT ;  /* 0x000075005c007a0c */ /* 0x000ff60003f06270 */
[----:B------:R-:W-:Y:S02]  /*74f0*/  @!UPT UIADD3 URZ, URZ, URZ, URZ ;  /* 0x0000003f3f3ff290 */ /* 0x000fe4000fffe03f */
[C---:B------:R-:W-:Y:S04]  /*7500*/  @!P0 LEA R2, P1, R82.reuse, R2, 0x1 ;  /* 0x0000000252028211 */ /* 0x040fe800078208ff */
[----:B------:R-:W-:Y:S01]  /*7510*/  @!P0 LEA.HI.X R3, R82, R0, R93, 0x1, P1 ;  /* 0x0000000052038211 */ /* 0x000fe200008f0c5d */
[----:B-----5:R-:W-:Y:S04]  /*7520*/  @!P5 ST.E.128 [R4.64], R8 ;  /* 0x000000080400d985 */ /* 0x020fe8000c101d06 */
[----:B------:R-:W1:Y:S04]  /*7530*/  @!P0 LDS.128 R4, [R74+0x3100] ;  /* 0x003100004a048984 */ /* 0x000e680000000c00 */
[----:B-1----:R1:W-:Y:S02]  /*7540*/  @!P0 ST.E.128 [R2.64], R4 ;  /* 0x0000000402008985 */ /* 0x0023e4000c101d06 */
.L_x_1889:
[----:B------:R-:W-:Y:S05]  /*7550*/  BSYNC B0 ;  /* 0x0000000000007941 */ /* 0x000fea0003800000 */
.L_x_1888:
[----:B---3--:R3:W2:Y:S01]  /*7560*/  SHFL.IDX PT, R0, R12, 0x3, 0x181f ;  /* 0x00781f000c007f89 */ /* 0x0086a200000e0000 */
        /* <DEDUP_REMOVED lines=14> */
.L_x_1891:
[----:B------:R-:W-:Y:S05]  /*7650*/  BSYNC B0 ;  /* 0x0000000000007941 */ /* 0x000fea0003800000 */
.L_x_1890:
[C---:B------:R-:W-:Y:S02]  /*7660*/  ISETP.GT.AND P0, PT, R91.reuse, R140, PT ;  /* 0x0000008c5b00720c */ /* 0x040fe40003f04270 */
[----:B------:R-:W-:Y:S11]  /*7670*/  IADD3 R91, R91, -0x1, RZ ;  /* 0xffffffff5b5b7810 */ /* 0x000ff60007ffe0ff */
[----:B-1----:R-:W-:Y:S01]  /*7680*/  @P0 SHF.R.S32.HI R2, RZ, 0x1f, R91 ;  /* 0x0000001fff020819 */ /* 0x002fe2000001145b */
[----:B--2---:R-:W-:Y:S02]  /*7690*/  @P0 IMAD R0, R172, R91, RZ ;  /* 0x0000005bac000224 */ /* 0x004fe400078e02ff */
[----:B------:R-:W-:Y:S02]  /*76a0*/  @P0 IMAD.MOV.U32 R4, RZ, RZ, R132 ;  /* 0x000000ffff040224 */ /* 0x000fe400078e0084 */
[----:B------:R-:W-:Y:S02]  /*76b0*/  @P0 IMAD.MOV.U32 R5, RZ, RZ, R129 ;  /* 0x000000ffff050224 */ /* 0x000fe400078e0081 */
[-C--:B------:R-:W-:Y:S02]  /*76c0*/  @P0 IMAD R0, R2, R180.reuse, R0 ;  /* 0x000000b402000224 */ /* 0x080fe400078e0200 */
[----:B------:R-:W-:Y:S04]  /*76d0*/  @P0 IMAD.WIDE.U32 R4, R91, R180, R4 ;  /* 0x000000b45b040225 */ /* 0x000fe800078e0004 */
[----:B------:R-:W-:Y:S01]  /*76e0*/  @P0 IMAD.IADD R0, R5, 0x1, R0 ;  /* 0x0000000105000824 */ /* 0x000fe200078e0200 */
[C---:B------:R-:W-:Y:S04]  /*76f0*/  @P0 LEA R2, P1, R4.reuse, c[0x0][0x220], 0x1 ;  /* 0x0000880004020a11 */ /* 0x040fe800078208ff */
[----:B------:R-:W-:Y:S02]  /*7700*/  @P0 LEA.HI.X R3, R4, c[0x0][0x224], R0, 0x1, P1 ;  /* 0x0000890004030a11 */ /* 0x000fe400008f0c00 */
[----:B---3--:R-:W-:Y:S03]  /*7710*/  @P0 IADD3 R14, P2, P1, R155, 0x80, R2 ;  /* 0x000000809b0e0810 */ /* 0x008fe6000795e002 */
        /* <DEDUP_REMOVED lines=8> */
[CC--:B------:R-:W-:Y:S04]  /*77a0*/  @P0 IADD3 R4, P1, R6.reuse, R155.reuse, RZ ;  /* 0x0000009b06040210 */ /* 0x0c0fe80007f3e0ff */
[----:B------:R1:W-:Y:S01]  /*77b0*/  @P0 LDGSTS.E.BYPASS.LTC128B.128 [R74+0x4900], [R6.64], !P4 ;  /* 0x04900000064a0fae */ /* 0x0003e2000e101d46 */
[C---:B------:R-:W-:Y:S01]  /*77c0*/  @P0 IMAD.X R5, R7.reuse, 0x1, R153, P1 ;  /* 0x0000000107050824 */ /* 0x040fe200008e0699 */
[-C--:B------:R-:W-:Y:S02]  /*77d0*/  @P0 IADD3 R12, P1, R6, R124.reuse, RZ ;  /* 0x0000007c060c0210 */ /* 0x080fe40007f3e0ff */
        /* <DEDUP_REMOVED lines=12> */
[----:B------:R-:W2:Y:S04]  /*78a0*/  LDL R0, [R1+0x64] ;  /* 0x0000640001007983 */ /* 0x000ea80000100800 */
[----:B------:R-:W-:Y:S06]  /*78b0*/  BAR.SYNC.DEFER_BLOCKING 0x0 ;  /* 0x0000000000007b1d */ /* 0x000fec0000010000 */
[----:B--2---:R2:W-:Y:S02]  /*78c0*/  STL [R1+0x94], R0 ;  /* 0x0000940001007387 */ /* 0x0045e40000100800 */
[----:B--2---:R-:W-:-:S04]  /*78d0*/  IADD3 R0, R0, 0x3f, RZ ;  /* 0x0000003f00007810 */ /* 0x004fc80007ffe0ff */
[----:B-1----:R-:W-:-:S04]  /*78e0*/  SHF.R.S32.HI R2, RZ, 0x1f, R0 ;  /* 0x0000001fff027819 */ /* 0x002fc80000011400 */
[----:B------:R-:W-:-:S04]  /*78f0*/  LEA.HI R0, R2, R0, RZ, 0x6 ;  /* 0x0000000002007211 */ /* 0x000fc800078f30ff */
[----:B------:R-:W-:Y:S02]  /*7900*/  SHF.R.S32.HI R3, RZ, 0x6, R0 ;  /* 0x00000006ff037819 */ /* 0x000fe40000011400 */
.L_x_1845:
[----:B-1----:R-:W2:Y:S04]  /*7910*/  LDL R6, [R1+0x94] ;  /* 0x0000940001067983 */ /* 0x002ea80000100800 */
[----:B------:R-:W3:Y:S04]  /*7920*/  LDL R11, [R1+0x58] ;  /* 0x00005800010b7983 */ /* 0x000ee80000100800 */
[----:B------:R-:W1:Y:S01]  /*7930*/  S2R R5, SR_CTAID.X ;  /* 0x0000000000057919 */ /* 0x000e620000002500 */
[----:B------:R-:W-:-:S03]  /*7940*/  IMAD.MOV.U32 R0, RZ, RZ, c[0x0][0x2c4] ;  /* 0x0000b100ff007624 */ /* 0x000fc600078e00ff */
[----:B------:R-:W5:Y:S02]  /*7950*/  S2R R4, SR_TID.X ;  /* 0x0000000000047919 */ /* 0x000f640000002100 */
[----:B------:R-:W-:Y:S02]  /*7960*/  ISETP.NE.AND P2, PT, R0, 0x1, PT ;  /* 0x000000010000780c */ /* 0x000fe40003f45270 */
[----:B-1----:R-:W-:-:S11]  /*7970*/  LEA R0, R5, 0x7f, 0x7 ;  /* 0x0000007f05007811 */ /* 0x002fd600078e38ff */
[----:B------:R-:W-:-:S05]  /*7980*/  @P2 IMAD.HI.U32 R2, R0, c[0x0][0x2c8], RZ ;  /* 0x0000b20000022a27 */ /* 0x000fca00078e00ff */
[----:B------:R-:W-:Y:S01]  /*7990*/  @P2 SHF.R.U32.HI R0, RZ, c[0x0][0x2cc], R2 ;  /* 0x0000b300ff002a19 */ /* 0x000fe20000011602 */
[----:B-----5:R1:W-:Y:S01]  /*79a0*/  STL.64 [R1], R4 ;  /* 0x0000000401007387 */ /* 0x0203e20000100a00 */
[----:B------:R-:W-:Y:S01]  /*79b0*/  PLOP3.LUT P0, PT, PT, PT, PT, 0x80, 0x0 ;  /* 0x000000000000781c */ /* 0x000fe20003f0f070 */
        /* <DEDUP_REMOVED lines=9> */
[----:B------:R-:W-:Y:S01]  /*7a50*/  CS2R R12, SRZ ;  /* 0x00000000000c7805 */ /* 0x000fe2000001ff00 */
[----:B------:R-:W-:Y:S01]  /*7a60*/  IMAD.MOV.U32 R118, RZ, RZ, RZ ;  /* 0x000000ffff767224 */ /* 0x000fe200078e00ff */
[----:B------:R-:W-:Y:S01]  /*7a70*/  MOV R116, RZ ;  /* 0x000000ff00747202 */ /* 0x000fe20000000f00 */
[----:B------:R-:W-:Y:S01]  /*7a80*/  IMAD.MOV.U32 R110, RZ, RZ, RZ ;  /* 0x000000ffff6e7224 */ /* 0x000fe200078e00ff */
[----:B----4-:R-:W-:Y:S01]  /*7a90*/  CS2R R18, SRZ ;  /* 0x0000000000127805 */ /* 0x010fe2000001ff00 */
[----:B------:R-:W-:Y:S01]  /*7aa0*/  IMAD.MOV.U32 R108, RZ, RZ, RZ ;  /* 0x000000ffff6c7224 */ /* 0x000fe200078e00ff */
[----:B------:R-:W-:Y:S01]  /*7ab0*/  MOV R114, RZ ;  /* 0x000000ff00727202 */ /* 0x000fe20000000f00 */
[----:B------:R-:W-:Y:S01]  /*7ac0*/  IMAD.MOV.U32 R20, RZ, RZ, RZ ;  /* 0x000000ffff147224 */ /* 0x000fe200078e00ff */
[----:B------:R-:W-:Y:S01]  /*7ad0*/  CS2R R106, SRZ ;  /* 0x00000000006a7805 */ /* 0x000fe2000001ff00 */
[----:B------:R-:W-:Y:S01]  /*7ae0*/  IMAD.MOV.U32 R112, RZ, RZ, RZ ;  /* 0x000000ffff707224 */ /* 0x000fe200078e00ff */
[----:B------:R-:W-:Y:S01]  /*7af0*/  CS2R R22, SRZ ;  /* 0x0000000000167805 */ /* 0x000fe2000001ff00 */
[----:B------:R-:W-:Y:S01]  /*7b00*/  MOV R104, RZ ;  /* 0x000000ff00687202 */ /* 0x000fe20000000f00 */
[----:B------:R-:W-:Y:S01]  /*7b10*/  IMAD.MOV.U32 R102, RZ, RZ, RZ ;  /* 0x000000ffff667224 */ /* 0x000fe200078e00ff */
        /* <DEDUP_REMOVED lines=66> */
[----:B------:R-:W-:Y:S01]  /*7f40*/  IMAD.MOV.U32 R59, RZ, RZ, RZ ;  /* 0x000000ffff3b7224 */ /* 0x000fe200078e00ff */
[----:B------:R-:W-:Y:S01]  /*7f50*/  MOV R62, RZ ;  /* 0x000000ff003e7202 */ /* 0x000fe20000000f00 */
[----:B------:R-:W-:Y:S01]  /*7f60*/  CS2R R60, SRZ ;  /* 0x00000000003c7805 */ /* 0x000fe2000001ff00 */
[----:B--2---:R-:W-:-:S05]  /*7f70*/  IADD3 R0, R0, 0x40, R6 ;  /* 0x0000004000007810 */ /* 0x004fca0007ffe006 */
[----:B---3--:R-:W-:-:S05]  /*7f80*/  IMAD.IADD R0, R0, 0x1, -R11 ;  /* 0x0000000100007824 */ /* 0x008fca00078e0a0b */
[----:B------:R-:W-:-:S04]  /*7f90*/  SHF.R.S32.HI R2, RZ, 0x1f, R0 ;  /* 0x0000001fff027819 */ /* 0x000fc80000011400 */
[----:B------:R-:W-:-:S04]  /*7fa0*/  LEA.HI R0, R2, R0, RZ, 0x6 ;  /* 0x0000000002007211 */ /* 0x000fc800078f30ff */
[----:B------:R-:W-:-:S04]  /*7fb0*/  SHF.R.S32.HI R0, RZ, 0x6, R0 ;  /* 0x00000006ff007819 */ /* 0x000fc80000011400 */
[----:B------:R-:W-:-:S05]  /*7fc0*/  IMNMX R0, R0, R3, PT ;  /* 0x0000000300007217 */ /* 0x000fca0003800200 */
[----:B------:R1:W-:Y:S01]  /*7fd0*/  STL [R1+0x88], R0 ;  /* 0x0000880001007387 */ /* 0x0003e20000100800 */
[----:B------:R-:W-:-:S13]  /*7fe0*/  ISETP.GE.AND P1, PT, R0, 0x1, PT ;  /* 0x000000010000780c */ /* 0x000fda0003f26270 */
[----:B------:R-:W-:Y:S05]  /*7ff0*/  @!P1 BRA `(.L_x_1893) ;  /* 0x0000fce000009947 */ /* 0x000fea0003800000 */
[----:B------:R-:W2:Y:S04]  /*8000*/  LDL R57, [R1+0xcc] ;  /* 0x0000cc0001397983 */ /* 0x000ea80000100800 */
[----:B-1----:R-:W3:Y:S01]  /*8010*/  LDL R0, [R1+0x4c] ;  /* 0x00004c0001007983 */ /* 0x002ee20000100800 */
[----:B------:R-:W-:Y:S01]  /*8020*/  ISETP.NE.U32.AND P5, PT, RZ, c[0x0][0x340], PT ;  /* 0x0000d000ff007a0c */ /* 0x000fe20003fa5070 */
[----:B------:R-:W-:Y:S02]  /*8030*/  ULDC.64 UR4, c[0x0][0x18] ;  /* 0x0000060000047ab9 */ /* 0x000fe40000000a00 */
[----:B------:R-:W1:Y:S01]  /*8040*/  S2R R58, SR_TID.X ;  /* 0x00000000003a7919 */ /* 0x000e620000002100 */
[----:B------:R-:W-:-:S13]  /*8050*/  ISETP.NE.AND.EX P5, PT, RZ, c[0x0][0x344], PT, P5 ;  /* 0x0000d100ff007a0c */ /* 0x000fda0003fa5350 */
[----:B------:R-:W-:Y:S01]  /*8060*/  @P5 IMAD.MOV.U32 R2, RZ, RZ, 0x4 ;  /* 0x00000004ff025424 */ /* 0x000fe200078e00ff */
[----:B------:R-:W4:Y:S04]  /*8070*/  S2R R6, SR_CTAID.Y ;  /* 0x0000000000067919 */ /* 0x000f280000002600 */
[----:B------:R-:W2:Y:S01]  /*8080*/  S2R R8, SR_CTAID.Y ;  /* 0x0000000000087919 */ /* 0x000ea20000002600 */
[----:B-1----:R-:W-:Y:S02]  /*8090*/  SHF.R.S32.HI R27, RZ, 0x1f, R58 ;  /* 0x0000001fff1b7819 */ /* 0x002fe4000001143a */
[----:B----4-:R-:W-:-:S05]  /*80a0*/  SHF.R.S32.HI R6, RZ, 0x1f, R6 ;  /* 0x0000001fff067819 */ /* 0x010fca0000011406 */
[----:B------:R-:W-:Y:S02]  /*80b0*/  IMAD R7, R6, c[0x0][0x1b8], RZ ;  /* 0x00006e0006077a24 */ /* 0x000fe400078e02ff */
[----:B------:R-:W1:Y:S01]  /*80c0*/  S2R R6, SR_CTAID.X ;  /* 0x0000000000067919 */ /* 0x000e620000002500 */
[----:B------:R-:W-:-:S04]  /*80d0*/  LEA.HI R5, R27, R58, RZ, 0x3 ;  /* 0x0000003a1b057211 */ /* 0x000fc800078f18ff */
[----:B------:R-:W-:Y:S01]  /*80e0*/  SHF.R.S32.HI R24, RZ, 0x3, R5 ;  /* 0x00000003ff187819 */ /* 0x000fe20000011405 */
[----:B--2---:R-:W-:-:S05]  /*80f0*/  @P5 IMAD.WIDE R2, R57, R2, c[0x0][0x340] ;  /* 0x0000d00039025625 */ /* 0x004fca00078e0202 */
[----:B------:R3:W5:Y:S01]  /*8100*/  @P5 LDG.E R19, [R2.64] ;  /* 0x0000000602135981 */ /* 0x000762000c1e1900 */
[----:B------:R-:W-:Y:S01]  /*8110*/  ISETP.NE.U32.AND P0, PT, RZ, c[0x0][0x348], PT ;  /* 0x0000d200ff007a0c */ /* 0x000fe20003f05070 */
[----:B------:R-:W-:Y:S01]  /*8120*/  IMAD R7, R8, c[0x0][0x1bc], R7 ;  /* 0x00006f0008077a24 */ /* 0x000fe200078e0207 */
[----:B------:R-:W-:Y:S01]  /*8130*/  UIADD3 UR4, UP0, UR4, 0x8100, URZ ;  /* 0x0000810004047890 */ /* 0x000fe2000ff1e03f */
[----:B------:R-:W-:Y:S01]  /*8140*/  LEA.HI R23, R27, R58, RZ, 0x4 ;  /* 0x0000003a1b177211 */ /* 0x000fe200078f20ff */
[----:B------:R-:W-:Y:S01]  /*8150*/  STL [R1+0x10], R11 ;  /* 0x0000100b01007387 */ /* 0x000fe20000100800 */
[----:B------:R-:W-:Y:S01]  /*8160*/  ISETP.NE.AND.EX P0, PT, RZ, c[0x0][0x34c], PT, P0 ;  /* 0x0000d300ff007a0c */ /* 0x000fe20003f05300 */
[----:B------:R-:W-:Y:S01]  /*8170*/  UIADD3.X UR5, URZ, UR5, URZ, UP0, !UPT ;  /* 0x000000053f057290 */ /* 0x000fe200087fe43f */
[----:B---3--:R-:W-:-:S05]  /*8180*/  SHF.R.S32.HI R2, RZ, 0x1f, R0 ;  /* 0x0000001fff027819 */ /* 0x008fca0000011400 */
[----:B------:R-:W-:-:S04]  /*8190*/  IMAD R2, R2, c[0x0][0x178], RZ ;  /* 0x00005e0002027a24 */ /* 0x000fc800078e02ff */
[C---:B------:R-:W-:Y:S02]  /*81a0*/  IMAD R4, R0.reuse, c[0x0][0x17c], R2 ;  /* 0x00005f0000047a24 */ /* 0x040fe400078e0202 */
[----:B------:R-:W-:Y:S01]  /*81b0*/  IMAD.WIDE.U32 R2, R0, c[0x0][0x178], RZ ;  /* 0x00005e0000027a25 */ /* 0x000fe200078e00ff */
[----:B------:R-:W-:-:S03]  /*81c0*/  LOP3.LUT R0, R5, 0xfffffff8, RZ, 0xc0, !PT ;  /* 0xfffffff805007812 */ /* 0x000fc600078ec0ff */
[----:B------:R-:W-:Y:S02]  /*81d0*/  IMAD.IADD R3, R3, 0x1, R4 ;  /* 0x0000000103037824 */ /* 0x000fe400078e0204 */
[----:B------:R-:W-:Y:S01]  /*81e0*/  IMAD.IADD R21, R58, 0x1, -R0 ;  /* 0x000000013a157824 */ /* 0x000fe200078e0a00 */
[----:B------:R-:W-:Y:S01]  /*81f0*/  SHF.R.S32.HI R0, RZ, 0x1f, R57 ;  /* 0x0000001fff007819 */ /* 0x000fe20000011439 */
[----:B------:R-:W-:-:S03]  /*8200*/  IMAD.WIDE.U32 R2, R8, c[0x0][0x1b8], R2 ;  /* 0x00006e0008027a25 */ /* 0x000fc600078e0002 */
[----:B------:R-:W-:Y:S01]  /*8210*/  SEL R5, R0, RZ, !P0 ;  /* 0x000000ff00057207 */ /* 0x000fe20004000000 */
[C---:B------:R-:W-:Y:S01]  /*8220*/  IMAD R4, R21.reuse, 0x10, R24 ;  /* 0x0000001015047824 */ /* 0x040fe200078e0218 */
[----:B------:R-:W-:Y:S01]  /*8230*/  SHF.L.U32 R12, R21, 0x3, RZ ;  /* 0x00000003150c7819 */ /* 0x000fe200000006ff */
[----:B------:R-:W-:Y:S02]  /*8240*/  IMAD.IADD R3, R3, 0x1, R7 ;  /* 0x0000000103037824 */ /* 0x000fe400078e0207 */
[----:B-1----:R-:W-:Y:S01]  /*8250*/  IMAD R6, R6, 0x80, R4 ;  /* 0x0000008006067824 */ /* 0x002fe200078e0204 */
[----:B------:R-:W-:Y:S01]  /*8260*/  SEL R4, R57, RZ, !P0 ;  /* 0x000000ff39047207 */ /* 0x000fe20004000000 */
[----:B------:R-:W-:Y:S01]  /*8270*/  IMAD R5, R5, c[0x0][0x1c0], RZ ;  /* 0x0000700005057a24 */ /* 0x000fe200078e02ff */
[----:B------:R-:W-:Y:S01]  /*8280*/  IADD3 R14, R12, 0x40, RZ ;  /* 0x000000400c0e7810 */ /* 0x000fe20007ffe0ff */
[----:B------:R-:W-:Y:S01]  /*8290*/  @P2 IMAD.HI.U32 R8, R6, c[0x0][0x2c8], RZ ;  /* 0x0000b20006082a27 */ /* 0x000fe200078e00ff */
[----:B------:R-:W-:-:S02]  /*82a0*/  ISETP.GE.AND P3, PT, R12, c[0x0][0x198], PT ;  /* 0x000066000c007a0c */ /* 0x000fc40003f66270 */
[----:B------:R-:W-:Y:S01]  /*82b0*/  ISETP.GE.AND P4, PT, R14, c[0x0][0x198], PT ;  /* 0x000066000e007a0c */ /* 0x000fe20003f86270 */
[----:B------:R-:W-:Y:S01]  /*82c0*/  IMAD.MOV.U32 R0, RZ, RZ, R6 ;  /* 0x000000ffff007224 */ /* 0x000fe200078e0006 */
[----:B------:R-:W-:Y:S01]  /*82d0*/  @P2 SHF.R.U32.HI R0, RZ, c[0x0][0x2cc], R8 ;  /* 0x0000b300ff002a19 */ /* 0x000fe20000011608 */
[C---:B------:R-:W-:Y:S01]  /*82e0*/  IMAD R5, R4.reuse, c[0x0][0x1c4], R5 ;  /* 0x0000710004057a24 */ /* 0x040fe200078e0205 */
[----:B------:R-:W-:Y:S01]  /*82f0*/  LOP3.LUT R8, R23, 0xfffffff0, RZ, 0xc0, !PT ;  /* 0xfffffff017087812 */ /* 0x000fe200078ec0ff */
[----:B------:R-:W-:Y:S01]  /*8300*/  IMAD.WIDE.U32 R2, R4, c[0x0][0x1c0], R2 ;  /* 0x0000700004027a25 */ /* 0x000fe200078e0002 */
[----:B------:R-:W-:-:S03]  /*8310*/  IADD3 R4, -R0, RZ, RZ ;  /* 0x000000ff00047210 */ /* 0x000fc60007ffe1ff */
[----:B------:R-:W-:Y:S02]  /*8320*/  IMAD.IADD R3, R3, 0x1, R5 ;  /* 0x0000000103037824 */ /* 0x000fe400078e0205 */
[----:B------:R-:W-:Y:S01]  /*8330*/  IMAD R9, R4, c[0x0][0x2c4], R6 ;  /* 0x0000b10004097a24 */ /* 0x000fe200078e0206 */
[----:B------:R-:W-:Y:S01]  /*8340*/  SHF.R.S32.HI R6, RZ, 0x1f, R0 ;  /* 0x0000001fff067819 */ /* 0x000fe20000011400 */
[----:B------:R-:W-:Y:S02]  /*8350*/  IMAD.U32 R4, RZ, RZ, UR4 ;  /* 0x00000004ff047e24 */ /* 0x000fe4000f8e00ff */
[----:B------:R-:W-:Y:S02]  /*8360*/  IMAD.U32 R5, RZ, RZ, UR5 ;  /* 0x00000005ff057e24 */ /* 0x000fe4000f8e00ff */
[----:B------:R-:W-:Y:S02]  /*8370*/  IMAD R6, R6, c[0x0][0x1b0], RZ ;  /* 0x00006c0006067a24 */ /* 0x000fe400078e02ff */
[----:B------:R-:W-:Y:S01]  /*8380*/  IMAD.SHL.U32 R7, R24, 0x40, RZ ;  /* 0x0000004018077824 */ /* 0x000fe200078e00ff */
[----:B------:R1:W-:Y:S01]  /*8390*/  STL.64 [R1+0x8], R4 ;  /* 0x0000080401007387 */ /* 0x0003e20000100a00 */
[----:B------:R-:W-:-:S02]  /*83a0*/  IMAD R10, R0, c[0x0][0x1b4], R6 ;  /* 0x00006d00000a7a24 */ /* 0x000fc400078e0206 */
[----:B------:R-:W-:Y:S02]  /*83b0*/  IMAD.IADD R6, R58, 0x1, -R8 ;  /* 0x000000013a067824 */ /* 0x000fe400078e0a08 */
[----:B------:R-:W-:Y:S01]  /*83c0*/  IMAD.WIDE.U32 R2, R0, c[0x0][0x1b0], R2 ;  /* 0x00006c0000027a25 */ /* 0x000fe200078e0002 */
[----:B------:R-:W-:-:S03]  /*83d0*/  LOP3.LUT R0, R7, 0x1c0, RZ, 0xc0, !PT ;  /* 0x000001c007007812 */ /* 0x000fc600078ec0ff */
[----:B------:R-:W-:Y:S01]  /*83e0*/  IMAD.IADD R3, R3, 0x1, R10 ;  /* 0x0000000103037824 */ /* 0x000fe200078e020a */
[----:B------:R-:W-:Y:S02]  /*83f0*/  SHF.R.U32.HI R8, RZ, 0x3, R0 ;  /* 0x00000003ff087819 */ /* 0x000fe40000011600 */
[----:B------:R-:W-:Y:S01]  /*8400*/  LOP3.LUT R7, R0, 0x38, R12, 0xf8, !PT ;  /* 0x0000003800077812 */ /* 0x000fe200078ef80c */
[----:B------:R-:W-:Y:S01]  /*8410*/  IMAD.WIDE.U32 R2, R9, c[0x0][0x1a8], R2 ;  /* 0x00006a0009027a25 */ /* 0x000fe200078e0002 */
[----:B------:R-:W-:Y:S02]  /*8420*/  SHF.R.S32.HI R0, RZ, 0x1f, R9 ;  /* 0x0000001fff007819 */ /* 0x000fe40000011409 */
[----:B------:R-:W-:Y:S02]  /*8430*/  LOP3.LUT R7, R7, R8, RZ, 0x3c, !PT ;  /* 0x0000000807077212 */ /* 0x000fe400078e3cff */
[----:B------:R-:W-:Y:S01]  /*8440*/  LEA R10, P0, R2, c[0x0][0x160], 0x1 ;  /* 0x00005800020a7a11 */ /* 0x000fe200078008ff */
[----:B------:R-:W-:-:S04]  /*8450*/  IMAD R0, R0, c[0x0][0x1a8], RZ ;  /* 0x00006a0000007a24 */ /* 0x000fc800078e02ff */
[----:B------:R-:W-:Y:S01]  /*8460*/  IMAD R0, R9, c[0x0][0x1ac], R0 ;  /* 0x00006b0009007a24 */ /* 0x000fe200078e0200 */
[----:B-1----:R-:W-:Y:S02]  /*8470*/  SHF.R.S32.HI R5, RZ, 0x1f, R6 ;  /* 0x0000001fff057819 */ /* 0x002fe40000011406 */
[----:B------:R-:W-:Y:S02]  /*8480*/  LEA.HI R4, R27, R58, RZ, 0x6 ;  /* 0x0000003a1b047211 */ /* 0x000fe400078f30ff */
[----:B------:R-:W-:Y:S02]  /*8490*/  LEA.HI R22, R5, R6, RZ, 0x3 ;  /* 0x0000000605167211 */ /* 0x000fe400078f18ff */
[----:B------:R-:W-:Y:S01]  /*84a0*/  IADD3 R0, R3, R0, RZ ;  /* 0x0000000003007210 */ /* 0x000fe20007ffe0ff */
[----:B------:R-:W-:Y:S01]  /*84b0*/  IMAD.SHL.U32 R4, R4, 0x8, RZ ;  /* 0x0000000804047824 */ /* 0x000fe200078e00ff */
[----:B------:R-:W-:-:S04]  /*84c0*/  LOP3.LUT R5, R22, 0xfffffff8, RZ, 0xc0, !PT ;  /* 0xfffffff816057812 */ /* 0x000fc800078ec0ff */
[----:B------:R-:W-:Y:S01]  /*84d0*/  LOP3.LUT R13, R7, 0xfffffe00, R4, 0xf8, !PT ;  /* 0xfffffe00070d7812 */ /* 0x000fe200078ef804 */
[----:B------:R-:W-:Y:S01]  /*84e0*/  IMAD.IADD R20, R6, 0x1, -R5 ;  /* 0x0000000106147824 */ /* 0x000fe200078e0a05 */
[----:B------:R-:W-:Y:S01]  /*84f0*/  LEA.HI.X R5, R2, c[0x0][0x164], R0, 0x1, P0 ;  /* 0x0000590002057a11 */ /* 0x000fe200000f0c00 */
[----:B------:R-:W-:Y:S02]  /*8500*/  IMAD.MOV.U32 R7, RZ, RZ, 0x10 ;  /* 0x00000010ff077424 */ /* 0x000fe400078e00ff */
[----:B------:R-:W-:Y:S01]  /*8510*/  IMAD.MOV.U32 R6, RZ, RZ, 0x20 ;  /* 0x00000020ff067424 */ /* 0x000fe200078e00ff */
[----:B------:R-:W-:-:S05]  /*8520*/  R2P PR, R20, 0x6 ;  /* 0x0000000614007804 */ /* 0x000fca0000000000 */
[----:B------:R-:W-:Y:S02]  /*8530*/  SEL R7, R7, 0xfffffff0, !P1 ;  /* 0xfffffff007077807 */ /* 0x000fe40004800000 */
[----:B------:R-:W-:Y:S01]  /*8540*/  SEL R6, R6, 0xffffffe0, !P2 ;  /* 0xffffffe006067807 */ /* 0x000fe20005000000 */
[----:B------:R-:W-:Y:S01]  /*8550*/  @!P5 IMAD.MOV.U32 R19, RZ, RZ, R57 ;  /* 0x000000ffff13d224 */ /* 0x000fe200078e0039 */
[----:B------:R-:W-:Y:S05]  /*8560*/  BRA.DIV ~URZ, `(.L_x_1894) ;  /* 0x000123a27f007947 */ /* 0x000fea000b800000 */
[----:B------:R1:W2:Y:S02]  /*8570*/  SHFL.IDX PT, R0, R5, RZ, 0x181f ;  /* 0x00181fff05007589 */ /* 0x0002a400000e0000 */
.L_x_1995:
[----:B------:R-:W-:Y:S05]  /*8580*/  BRA.DIV ~URZ, `(.L_x_1895) ;  /* 0x000123f27f007947 */ /* 0x000fea000b800000 */
[----:B------:R3:W4:Y:S02]  /*8590*/  SHFL.IDX PT, R2, R10, RZ, 0x181f ;  /* 0x00181fff0a027589 */ /* 0x00072400000e0000 */
.L_x_1996:
[----:B------:R-:W1:Y:S01]  /*85a0*/  S2R R3, SR_CTAID.X ;  /* 0x0000000000037919 */ /* 0x000e620000002500 */
[----:B------:R-:W-:Y:S01]  /*85b0*/  IMAD R11, R11, c[0x0][0x2c4], RZ ;  /* 0x0000b1000b0b7a24 */ /* 0x000fe200078e02ff */
[----:B------:R-:W-:Y:S01]  /*85c0*/  BSSY B0, `(.L_x_1896) ;  /* 0x0000010000007945 */ /* 0x000fe20003800000 */
[----:B-1----:R-:W-:Y:S02]  /*85d0*/  LEA R16, R3, R24, 0x7 ;  /* 0x0000001803107211 */ /* 0x002fe400078e38ff */
        /* <DEDUP_REMOVED lines=14> */
.L_x_1897:
[----:B------:R-:W-:Y:S05]  /*86c0*/  BSYNC B0 ;  /* 0x0000000000007941 */ /* 0x000fea0003800000 */
.L_x_1896:
[----:B------:R-:W-:Y:S05]  /*86d0*/  BRA.DIV ~URZ, `(.L_x_1898) ;  /* 0x000123127f007947 */ /* 0x000fea000b800000 */
[----:B-1----:R1:W2:Y:S04]  /*86e0*/  SHFL.IDX PT, R0, R5, 0x1, 0x181f ;  /* 0x00381f0005007f89 */ /* 0x0022a800000e0000 */
[----:B----4-:R1:W4:Y:S02]  /*86f0*/  SHFL.IDX PT, R2, R10, 0x1, 0x181f ;  /* 0x00381f000a027f89 */ /* 0x01032400000e0000 */
.L_x_1997:
[----:B------:R-:W-:Y:S01]  /*8700*/  IADD3 R3, R16, 0x10, RZ ;  /* 0x0000001010037810 */ /* 0x000fe20007ffe0ff */
[----:B------:R-:W-:Y:S03]  /*8710*/  BSSY B0, `(.L_x_1899) ;  /* 0x000000f000007945 */ /* 0x000fe60003800000 */
[----:B------:R-:W-:Y:S01]  /*8720*/  ISETP.GE.AND P0, PT, R3, R11, PT ;  /* 0x0000000b0300720c */ /* 0x000fe20003f06270 */
[----:B--2---:R-:W-:-:S12]  /*8730*/  IMAD.MOV.U32 R3, RZ, RZ, R0 ;  /* 0x000000ffff037224 */ /* 0x004fd800078e0000 */
        /* <DEDUP_REMOVED lines=12> */
.L_x_1900:
[----:B------:R-:W-:Y:S05]  /*8800*/  BSYNC B0 ;  /* 0x0000000000007941 */ /* 0x000fea0003800000 */
.L_x_1899:
[----:B------:R-:W-:Y:S05]  /*8810*/  BRA.DIV ~URZ, `(.L_x_1901) ;  /* 0x000122a27f007947 */ /* 0x000fea000b800000 */
[----:B--2---:R2:W1:Y:S02]  /*8820*/  SHFL.IDX PT, R0, R5, 0x2, 0x181f ;  /* 0x00581f0005007f89 */ /* 0x00446400000e0000 */
.L_x_1998:
[----:B------:R-:W-:Y:S05]  /*8830*/  BRA.DIV ~URZ, `(.L_x_1902) ;  /* 0x000122f27f007947 */ /* 0x000fea000b800000 */
[----:B----4-:R4:W2:Y:S02]  /*8840*/  SHFL.IDX PT, R2, R10, 0x2, 0x181f ;  /* 0x00581f000a027f89 */ /* 0x0108a400000e0000 */
.L_x_1999:
[----:B------:R-:W-:Y:S01]  /*8850*/  IADD3 R3, R16, 0x20, RZ ;  /* 0x0000002010037810 */ /* 0x000fe20007ffe0ff */
[----:B------:R-:W-:Y:S03]  /*8860*/  BSSY B0, `(.L_x_1903) ;  /* 0x000000f000007945 */ /* 0x000fe60003800000 */
[----:B------:R-:W-:Y:S01]  /*8870*/  ISETP.GE.AND P0, PT, R3, R11, PT ;  /* 0x0000000b0300720c */ /* 0x000fe20003f06270 */
[----:B-1----:R-:W-:-:S12]  /*8880*/  IMAD.MOV.U32 R3, RZ, RZ, R0 ;  /* 0x000000ffff037224 */ /* 0x002fd800078e0000 */
        /* <DEDUP_REMOVED lines=12> */
.L_x_1904:
[----:B------:R-:W-:Y:S05]  /*8950*/  BSYNC B0 ;  /* 0x0000000000007941 */ /* 0x000fea0003800000 */
.L_x_1903:
[----:B------:R-:W-:Y:S05]  /*8960*/  BRA.DIV ~URZ, `(.L_x_1905) ;  /* 0x000122327f007947 */ /* 0x000fea000b800000 */
[----:B-1----:R1:W3:Y:S04]  /*8970*/  SHFL.IDX PT, R0, R5, 0x3, 0x181f ;  /* 0x00781f0005007f89 */ /* 0x0022e800000e0000 */
[----:B--2---:R1:W2:Y:S02]  /*8980*/  SHFL.IDX PT, R2, R10, 0x3, 0x181f ;  /* 0x00781f000a027f89 */ /* 0x0042a400000e0000 */
.L_x_2000:
[----:B------:R-:W-:Y:S01]  /*8990*/  IADD3 R3, R16, 0x30, RZ ;  /* 0x0000003010037810 */ /* 0x000fe20007ffe0ff */
[----:B------:R-:W-:Y:S03]  /*89a0*/  BSSY B0, `(.L_x_1906) ;  /* 0x000000f000007945 */ /* 0x000fe60003800000 */
[----:B------:R-:W-:Y:S01]  /*89b0*/  ISETP.GE.AND P0, PT, R3, R11, PT ;  /* 0x0000000b0300720c */ /* 0x000fe20003f06270 */
[----:B---3--:R-:W-:-:S12]  /*89c0*/  IMAD.MOV.U32 R3, RZ, RZ, R0 ;  /* 0x000000ffff037224 */ /* 0x008fd800078e0000 */
        /* <DEDUP_REMOVED lines=12> */
.L_x_1907:
[----:B------:R-:W-:Y:S05]  /*8a90*/  BSYNC B0 ;  /* 0x0000000000007941 */ /* 0x000fea0003800000 */
.L_x_1906:
[----:B------:R-:W-:Y:S05]  /*8aa0*/  BRA.DIV ~URZ, `(.L_x_1908) ;  /* 0x000121c27f007947 */ /* 0x000fea000b800000 */
[----:B--2---:R2:W3:Y:S02]  /*8ab0*/  SHFL.IDX PT, R0, R5, 0x4, 0x181f ;  /* 0x00981f0005007f89 */ /* 0x0044e400000e0000 */
.L_x_2001:
[----:B------:R-:W-:Y:S05]  /*8ac0*/  BRA.DIV ~URZ, `(.L_x_1909) ;  /* 0x000122127f007947 */ /* 0x000fea000b800000 */
[----:B------:R1:W2:Y:S02]  /*8ad0*/  SHFL.IDX PT, R2, R10, 0x4, 0x181f ;  /* 0x00981f000a027f89 */ /* 0x0002a400000e0000 */
.L_x_2002:
        /* <DEDUP_REMOVED lines=16> */
.L_x_1911:
[----:B------:R-:W-:Y:S05]  /*8be0*/  BSYNC B0 ;  /* 0x0000000000007941 */ /* 0x000fea0003800000 */
.L_x_1910:
[----:B------:R-:W-:Y:S05]  /*8bf0*/  BRA.DIV ~URZ, `(.L_x_1912) ;  /* 0x000121527f007947 */ /* 0x000fea000b800000 */
[----:B--2---:R2:W3:Y:S04]  /*8c00*/  SHFL.IDX PT, R0, R5, 0x5, 0x181f ;  /* 0x00b81f0005007f89 */ /* 0x0044e800000e0000 */
[----:B------:R2:W1:Y:S02]  /*8c10*/  SHFL.IDX PT, R2, R10, 0x5, 0x181f ;  /* 0x00b81f000a027f89 */ /* 0x00046400000e0000 */
.L_x_2003:
[----:B------:R-:W-:Y:S01]  /*8c20*/  IADD3 R3, R16, 0x50, RZ ;  /* 0x0000005010037810 */ /* 0x000fe20007ffe0ff */
[----:B------:R-:W-:Y:S03]  /*8c30*/  BSSY B0, `(.L_x_1913) ;  /* 0x000000f000007945 */ /* 0x000fe60003800000 */
[----:B------:R-:W-:Y:S01]  /*8c40*/  ISETP.GE.AND P0, PT, R3, R11, PT ;  /* 0x0000000b0300720c */ /* 0x000fe20003f06270 */
[----:B---3--:R-:W-:-:S12]  /*8c50*/  IMAD.MOV.U32 R3, RZ, RZ, R0 ;  /* 0x000000ffff037224 */ /* 0x008fd800078e0000 */
[----:B------:R-:W-:Y:S05]  /*8c60*/  @P0 BRA `(.L_x_1914) ;  /* 0x000000b000000947 */ /* 0x000fea0003800000 */
[----:B------:R-:W-:Y:S01]  /*8c70*/  SHF.R.S32.HI R0, RZ, 0x1f, R14 ;  /* 0x0000001fff007819 */ /* 0x000fe2000001140e */
[----:B-1----:R-:W-:-:S03]  /*8c80*/  IMAD.WIDE R8, R12, 0x2, R2 ;  /* 0x000000020c087825 */ /* 0x002fc600078e0202 */
        /* <DEDUP_REMOVED lines=9> */
.L_x_1914:
[----:B------:R-:W-:Y:S05]  /*8d20*/  BSYNC B0 ;  /* 0x0000000000007941 */ /* 0x000fea0003800000 */
.L_x_1913:
[----:B------:R-:W-:Y:S05]  /*8d30*/  BRA.DIV ~URZ, `(.L_x_1915) ;  /* 0x000120e27f007947 */ /* 0x000fea000b800000 */
[----:B-1----:R1:W3:Y:S02]  /*8d40*/  SHFL.IDX PT, R0, R5, 0x6, 0x181f ;  /* 0x00d81f0005007f89 */ /* 0x0022e400000e0000 */
.L_x_2004:
[----:B------:R-:W-:Y:S05]  /*8d50*/  BRA.DIV ~URZ, `(.L_x_1916) ;  /* 0x000121327f007947 */ /* 0x000fea000b800000 */
[----:B------:R1:W2:Y:S02]  /*8d60*/  SHFL.IDX PT, R2, R10, 0x6, 0x181f ;  /* 0x00d81f000a027f89 */ /* 0x0002a400000e0000 */
.L_x_2005:
        /* <DEDUP_REMOVED lines=16> */
.L_x_1918:
[----:B------:R-:W-:Y:S05]  /*8e70*/  BSYNC B0 ;  /* 0x0000000000007941 */ /* 0x000fea0003800000 */
.L_x_1917:
[----:B------:R-:W-:Y:S05]  /*8e80*/  BRA.DIV ~URZ, `(.L_x_1919) ;  /* 0x000120727f007947 */ /* 0x000fea000b800000 */
[----:B------:R3:W1:Y:S04]  /*8e90*/  SHFL.IDX PT, R4, R5, 0x7, 0x181f ;  /* 0x00f81f0005047f89 */ /* 0x00066800000e0000 */
[----:B--2---:R3:W2:Y:S02]  /*8ea0*/  SHFL.IDX PT, R0, R10, 0x7, 0x181f ;  /* 0x00f81f000a007f89 */ /* 0x0046a400000e0000 */
.L_x_2006:
[----:B---3--:R-:W3:Y:S04]  /*8eb0*/  LDL R15, [R1] ;  /* 0x00000000010f7983 */ /* 0x008ee80000100800 */
[----:B----4-:R-:W4:Y:S04]  /*8ec0*/  LDL R31, [R1+0x48] ;  /* 0x00004800011f7983 */ /* 0x010f280000100800 */
[----:B------:R2:W5:Y:S01]  /*8ed0*/  LDL R18, [R1+0x64] ;  /* 0x0000640001127983 */ /* 0x0005620000100800 */
[----:B------:R-:W-:Y:S01]  /*8ee0*/  IADD3 R2, R16, 0x70, RZ ;  /* 0x0000007010027810 */ /* 0x000fe20007ffe0ff */
[----:B-12---:R-:W-:Y:S01]  /*8ef0*/  IMAD.MOV.U32 R10, RZ, RZ, R0 ;  /* 0x000000ffff0a7224 */ /* 0x006fe200078e0000 */
[----:B------:R-:W-:Y:S01]  /*8f00*/  SHF.R.S32.HI R9, RZ, 0x4, R23 ;  /* 0x00000004ff097819 */ /* 0x000fe20000011417 */
[----:B------:R-:W-:Y:S01]  /*8f10*/  ULDC.64 UR4, c[0x0][0x40] ;  /* 0x0000100000047ab9 */ /* 0x000fe20000000a00 */
[----:B------:R-:W-:Y:S01]  /*8f20*/  ISETP.GE.AND P0, PT, R2, R11, PT ;  /* 0x0000000b0200720c */ /* 0x000fe20003f06270 */
[----:B------:R-:W-:Y:S01]  /*8f30*/  IMAD.MOV.U32 R11, RZ, RZ, R4 ;  /* 0x000000ffff0b7224 */ /* 0x000fe200078e0004 */
[----:B------:R-:W-:-:S05]  /*8f40*/  IADD3 R16, P1, R1, c[0x0][0x20], RZ ;  /* 0x0000080001107a10 */ /* 0x000fca0007f3e0ff */
[----:B------:R-:W-:-:S06]  /*8f50*/  IMAD.X R17, RZ, RZ, c[0x0][0x24], P1 ;  /* 0x00000900ff117624 */ /* 0x000fcc00008e06ff */
[----:B------:R-:W-:Y:S02]  /*8f60*/  @!P0 IMAD.SHL.U32 R13, R13, 0x2, RZ ;  /* 0x000000020d0d8824 */ /* 0x000fe400078e00ff */
[----:B------:R-:W-:Y:S01]  /*8f70*/  @!P0 IMAD.WIDE R2, R12, 0x2, R10 ;  /* 0x000000020c028825 */ /* 0x000fe200078e020a */
[----:B------:R-:W-:-:S04]  /*8f80*/  IADD3 R4, P1, R16, 0x4, RZ ;  /* 0x0000000410047810 */ /* 0x000fc80007f3e0ff */
[----:B------:R-:W-:Y:S01]  /*8f90*/  @!PT LDS RZ, [RZ] ;  /* 0x00000000fffff984 */ /* 0x000fe20000000800 */
[----:B------:R-:W-:Y:S01]  /*8fa0*/  @!PT LDS RZ, [RZ] ;  /* 0x00000000fffff984 */ /* 0x000fe20000000800 */
[----:B------:R-:W-:Y:S01]  /*8fb0*/  @!PT LDS RZ, [RZ] ;  /* 0x00000000fffff984 */ /* 0x000fe20000000800 */
[----:B------:R1:W-:Y:S01]  /*8fc0*/  @!P0 LDGSTS.E.BYPASS.LTC128B.128 [R13+0xb900], [R2.64], !P3 ;  /* 0x0b900000020d8fae */ /* 0x0003e2000d901d46 */
[----:B------:R-:W-:Y:S01]  /*8fd0*/  IMAD.X R5, RZ, RZ, R17, P1 ;  /* 0x000000ffff057224 */ /* 0x000fe200008e0611 */
[----:B------:R-:W-:-:S04]  /*8fe0*/  UIADD3 UR4, UP0, UR4, 0x160, URZ ;  /* 0x0000016004047890 */ /* 0x000fc8000ff1e03f */
[----:B------:R2:W-:Y:S01]  /*8ff0*/  STL.64 [R1+0x38], R4 ;  /* 0x0000380401007387 */ /* 0x0005e20000100a00 */
[----:B------:R-:W-:Y:S01]  /*9000*/  @!P0 SHF.R.S32.HI R0, RZ, 0x1f, R14 ;  /* 0x0000001fff008819 */ /* 0x000fe2000001140e */
[----:B------:R-:W-:Y:S01]  /*9010*/  UIADD3.X UR5, URZ, UR5, URZ, UP0, !UPT ;  /* 0x000000053f057290 */ /* 0x000fe200087fe43f */
[----:B-1----:R-:W-:-:S04]  /*9020*/  LEA.HI R2, R23, R9, RZ, 0x1 ;  /* 0x0000000917027211 */ /* 0x002fc800078f08ff */
[----:B------:R-:W-:Y:S02]  /*9030*/  LOP3.LUT R2, R2, 0xfffffffe, RZ, 0xc0, !PT ;  /* 0xfffffffe02027812 */ /* 0x000fe400078ec0ff */
[----:B--2---:R-:W-:-:S03]  /*9040*/  IADD3 R4, P1, R16, 0x48, RZ ;  /* 0x0000004810047810 */ /* 0x004fc60007f3e0ff */
[----:B------:R-:W-:Y:S01]  /*9050*/  IMAD.IADD R25, R9, 0x1, -R2 ;  /* 0x0000000109197824 */ /* 0x000fe200078e0a02 */
[----:B------:R-:W-:Y:S01]  /*9060*/  IADD3 R2, P2, R16, 0x8, RZ ;  /* 0x0000000810027810 */ /* 0x000fe20007f5e0ff */
[----:B------:R-:W-:Y:S01]  /*9070*/  IMAD.X R5, RZ, RZ, R17, P1 ;  /* 0x000000ffff057224 */ /* 0x000fe200008e0611 */
[----:B------:R-:W-:-:S03]  /*9080*/  @!P0 LEA.HI R12, R0, R14, RZ, 0x3 ;  /* 0x0000000e000c8211 */ /* 0x000fc600078f18ff */
[--C-:B------:R-:W-:Y:S02]  /*9090*/  IMAD.X R3, RZ, RZ, R17.reuse, P2 ;  /* 0x000000ffff037224 */ /* 0x100fe400010e0611 */
[----:B------:R-:W-:Y:S01]  /*90a0*/  IMAD.SHL.U32 R0, R20, 0x40, RZ ;  /* 0x0000004014007824 */ /* 0x000fe200078e00ff */
[----:B------:R1:W-:Y:S04]  /*90b0*/  STL.64 [R1+0x30], R4 ;  /* 0x0000300401007387 */ /* 0x0003e80000100a00 */
[----:B------:R2:W-:Y:S01]  /*90c0*/  STL.64 [R1+0x40], R2 ;  /* 0x0000400201007387 */ /* 0x0005e20000100a00 */
[----:B------:R-:W-:Y:S02]  /*90d0*/  LOP3.LUT R0, R0, 0x1c0, RZ, 0xc0, !PT ;  /* 0x000001c000007812 */ /* 0x000fe400078ec0ff */
[----:B------:R-:W-:Y:S01]  /*90e0*/  IADD3 R8, P3, R16, 0x10, RZ ;  /* 0x0000001010087810 */ /* 0x000fe20007f7e0ff */
[----:B------:R-:W2:Y:S04]  /*90f0*/  S2R R28, SR_CTAID.Y ;  /* 0x00000000001c7919 */ /* 0x000ea80000002600 */
[----:B------:R-:W-:Y:S01]  /*9100*/  IMAD.X R9, RZ, RZ, R17, P3 ;  /* 0x000000ffff097224 */ /* 0x000fe200018e0611 */
[----:B-1----:R-:W-:Y:S01]  /*9110*/  @!P0 LOP3.LUT R4, R12, 0xfffffff8, RZ, 0xc0, !PT ;  /* 0xfffffff80c048812 */ /* 0x002fe200078ec0ff */
[----:B------:R-:W-:-:S02]  /*9120*/  IMAD.SHL.U32 R5, R25, 0x8, RZ ;  /* 0x0000000819057824 */ /* 0x000fc400078e00ff */
[----:B--2---:R-:W-:Y:S02]  /*9130*/  IMAD.U32 R2, RZ, RZ, UR4 ;  /* 0x00000004ff027e24 */ /* 0x004fe4000f8e00ff */
[----:B------:R-:W-:-:S05]  /*9140*/  IMAD.U32 R3, RZ, RZ, UR5 ;  /* 0x00000005ff037e24 */ /* 0x000fca000f8e00ff */
[----:B------:R1:W-:Y:S01]  /*9150*/  STL.64 [R1+0x18], R2 ;  /* 0x0000180201007387 */ /* 0x0003e20000100a00 */
[----:B-----5:R-:W-:-:S03]  /*9160*/  IMAD.WIDE.U32 R32, R19, c[0x0][0x2b0], RZ ;  /* 0x0000ac0013207a25 */ /* 0x020fc600078e00ff */
[----:B------:R2:W-:Y:S04]  /*9170*/  STL.64 [R1+0x28], R8 ;  /* 0x0000280801007387 */ /* 0x0005e80000100a00 */
[----:B------:R-:W2:Y:S01]  /*9180*/  S2R R34, SR_CTAID.Y ;  /* 0x0000000000227919 */ /* 0x000ea20000002600 */
[----:B-1----:R-:W-:Y:S01]  /*9190*/  @!P0 IMAD.WIDE R2, R4, 0x2, R10 ;  /* 0x0000000204028825 */ /* 0x002fe200078e020a */
[----:B------:R-:W-:Y:S02]  /*91a0*/  LOP3.LUT R4, R0, 0x8, R5, 0xf8, !PT ;  /* 0x0000000800047812 */ /* 0x000fe400078ef805 */
[----:B------:R-:W-:Y:S02]  /*91b0*/  SHF.R.U32.HI R0, RZ, 0x3, R0 ;  /* 0x00000003ff007819 */ /* 0x000fe40000011600 */
[----:B------:R-:W-:Y:S01]  /*91c0*/  SHF.R.S32.HI R5, RZ, 0x1f, R19 ;  /* 0x0000001fff057819 */ /* 0x000fe20000011413 */
[----:B------:R1:W-:Y:S01]  /*91d0*/  @!P0 LDGSTS.E.BYPASS.LTC128B.128 [R13+0xf900], [R2.64], !P4 ;  /* 0x0f900000020d8fae */ /* 0x0003e2000e101d46 */
[----:B------:R-:W-:-:S03]  /*91e0*/  LOP3.LUT R23, R4, R0, RZ, 0x3c, !PT ;  /* 0x0000000004177212 */ /* 0x000fc600078e3cff */
[----:B------:R-:W-:Y:S01]  /*91f0*/  IMAD R0, R5, c[0x0][0x2b0], RZ ;  /* 0x0000ac0005007a24 */ /* 0x000fe200078e02ff */
[----:B------:R3:W-:Y:S03]  /*9200*/  STL.64 [R1+0x20], R16 ;  /* 0x0000201001007387 */ /* 0x0007e60000100a00 */
[----:B--2---:R-:W-:Y:S01]  /*9210*/  IMAD R8, R19, c[0x0][0x2b4], R0 ;  /* 0x0000ad0013087a24 */ /* 0x004fe200078e0200 */
[----:B------:R2:W-:Y:S03]  /*9220*/  STL.64 [R1+0xc0], R32 ;  /* 0x0000c02001007387 */ /* 0x0005e60000100a00 */
[----:B------:R-:W-:Y:S01]  /*9230*/  IMAD.IADD R8, R33, 0x1, R8 ;  /* 0x0000000121087824 */ /* 0x000fe200078e0208 */
[----:B------:R-:W-:Y:S01]  /*9240*/  SHF.R.S32.HI R28, RZ, 0x1f, R28 ;  /* 0x0000001fff1c7819 */ /* 0x000fe2000001141c */
[----:B------:R-:W-:Y:S01]  /*9250*/  IMAD.MOV.U32 R10, RZ, RZ, 0x20 ;  /* 0x00000020ff0a7424 */ /* 0x000fe200078e00ff */
[C---:B------:R-:W-:Y:S01]  /*9260*/  LOP3.LUT P0, RZ, R21.reuse, 0x4, RZ, 0xc0, !PT ;  /* 0x0000000415ff7812 */ /* 0x040fe2000780c0ff */
[----:B------:R-:W-:Y:S01]  /*9270*/  IMAD.SHL.U32 R9, R21, 0x40, RZ ;  /* 0x0000004015097824 */ /* 0x000fe200078e00ff */
[----:B------:R2:W-:Y:S01]  /*9280*/  STL [R1+0xc8], R8 ;  /* 0x0000c80801007387 */ /* 0x0005e20000100800 */
[----:B------:R-:W-:Y:S01]  /*9290*/  IMAD R5, R28, c[0x0][0x210], RZ ;  /* 0x000084001c057a24 */ /* 0x000fe200078e02ff */
[----:B------:R-:W-:-:S02]  /*92a0*/  LOP3.LUT R161, R161, 0xfffffffe, RZ, 0xc0, !PT ;  /* 0xfffffffea1a17812 */ /* 0x000fc400078ec0ff */
[----:B------:R-:W0:Y:S01]  /*92b0*/  LDGDEPBAR ;  /* 0x00000000000079af */ /* 0x000e220000000000 */
[----:B-1----:R-:W-:Y:S02]  /*92c0*/  IMAD.SHL.U32 R3, R22, 0x40, RZ ;  /* 0x0000004016037824 */ /* 0x002fe400078e00ff */
[----:B------:R-:W-:-:S03]  /*92d0*/  IMAD.WIDE.U32 R12, R34, c[0x0][0x1e8], RZ ;  /* 0x00007a00220c7a25 */ /* 0x000fc600078e00ff */
[----:B------:R-:W-:Y:S01]  /*92e0*/  LOP3.LUT R22, R3, 0xfffffe00, RZ, 0xc0, !PT ;  /* 0xfffffe0003167812 */ /* 0x000fe200078ec0ff */
[----:B------:R-:W-:Y:S01]  /*92f0*/  WARPSYNC 0xffffffff ;  /* 0xffffffff00007948 */ /* 0x000fe20003800000 */
[----:B------:R-:W-:Y:S02]  /*9300*/  LOP3.LUT R20, R9, 0x1c0, RZ, 0xc0, !PT ;  /* 0x000001c009147812 */ /* 0x000fe400078ec0ff */
[----:B---3--:R-:W-:-:S04]  /*9310*/  SHF.R.S32.HI R26, RZ, 0x1f, R15 ;  /* 0x0000001fff1a7819 */ /* 0x008fc8000001140f */
[----:B------:R-:W-:-:S04]  /*9320*/  LEA.HI R4, R26, R15, RZ, 0x3 ;  /* 0x0000000f1a047211 */ /* 0x000fc800078f18ff */
[----:B------:R-:W-:-:S05]  /*9330*/  LOP3.LUT R2, R4, 0xfffffff8, RZ, 0xc0, !PT ;  /* 0xfffffff804027812 */ /* 0x000fca00078ec0ff */
[----:B------:R-:W-:-:S04]  /*9340*/  IMAD.IADD R0, R15, 0x1, -R2 ;  /* 0x000000010f007824 */ /* 0x000fc800078e0a02 */
[----:B------:R-:W-:Y:S01]  /*9350*/  IMAD.SHL.U32 R30, R0, 0x8, RZ ;  /* 0x00000008001e7824 */ /* 0x000fe200078e00ff */
[----:B----4-:R2:W-:Y:S04]  /*9360*/  STL [R1+0xbc], R31 ;  /* 0x0000bc1f01007387 */ /* 0x0105e80000100800 */
[----:B------:R2:W-:Y:S01]  /*9370*/  STL [R1+0x8c], R30 ;  /* 0x00008c1e01007387 */ /* 0x0005e20000100800 */
[----:B------:R-:W-:Y:S01]  /*9380*/  ISETP.GE.AND P6, PT, R30, c[0x0][0x1d4], PT ;  /* 0x000075001e007a0c */ /* 0x000fe20003fc6270 */
[----:B------:R-:W-:Y:S01]  /*9390*/  IMAD R2, R28, c[0x0][0x1e8], RZ ;  /* 0x00007a001c027a24 */ /* 0x000fe200078e02ff */
[----:B------:R-:W-:Y:S01]  /*93a0*/  IADD3 R137, R30, 0x40, RZ ;  /* 0x000000401e897810 */ /* 0x000fe20007ffe0ff */
[----:B------:R-:W-:-:S04]  /*93b0*/  IMAD.WIDE.U32 R28, R34, c[0x0][0x210], RZ ;  /* 0x00008400221c7a25 */ /* 0x000fc800078e00ff */
[C---:B------:R-:W-:Y:S01]  /*93c0*/  IMAD R3, R34.reuse, c[0x0][0x1ec], R2 ;  /* 0x00007b0022037a24 */ /* 0x040fe200078e0202 */
[----:B------:R-:W-:Y:S01]  /*93d0*/  ISETP.GE.AND P5, PT, R137, c[0x0][0x1d4], PT ;  /* 0x0000750089007a0c */ /* 0x000fe20003fa6270 */
[----:B------:R-:W-:Y:S02]  /*93e0*/  IMAD R2, R34, c[0x0][0x214], R5 ;  /* 0x0000850022027a24 */ /* 0x000fe400078e0205 */
[----:B------:R-:W-:Y:S01]  /*93f0*/  IMAD.IADD R11, R13, 0x1, R3 ;  /* 0x000000010d0b7824 */ /* 0x000fe200078e0203 */
[----:B------:R-:W-:Y:S01]  /*9400*/  SEL R5, R10, 0xffffffe0, !P0 ;  /* 0xffffffe00a057807 */ /* 0x000fe20004000000 */
[----:B------:R-:W-:Y:S01]  /*9410*/  IMAD.IADD R3, R29, 0x1, R2 ;  /* 0x000000011d037824 */ /* 0x000fe200078e0202 */
[----:B------:R-:W-:Y:S02]  /*9420*/  @P6 LOP3.LUT R161, R161, 0x1, RZ, 0xfc, !PT ;  /* 0x00000001a1a16812 */ /* 0x000fe400078efcff */
[----:B------:R-:W-:Y:S02]  /*9430*/  SEL R2, RZ, 0x10, P5 ;  /* 0x00000010ff027807 */ /* 0x000fe40002800000 */
[----:B------:R-:W3:Y:S01]  /*9440*/  LDL R28, [R1+0x88] ;  /* 0x00008800011c7983 */ /* 0x000ee20000100800 */
[----:B------:R-:W-:Y:S01]  /*9450*/  SHF.R.S32.HI R14, RZ, 0x3, R4 ;  /* 0x00000003ff0e7819 */ /* 0x000fe20000011404 */
[----:B------:R-:W-:-:S04]  /*9460*/  IMAD.MOV.U32 R10, RZ, RZ, RZ ;  /* 0x000000ffff0a7224 */ /* 0x000fc800078e00ff */
[----:B------:R-:W-:Y:S02]  /*9470*/  IMAD R29, R0, 0x10, R14 ;  /* 0x00000010001d7824 */ /* 0x000fe400078e020e */
[----:B------:R-:W-:Y:S01]  /*9480*/  IMAD.MOV.U32 R0, RZ, RZ, c[0x0][0x2b8] ;  /* 0x0000ae00ff007624 */ /* 0x000fe200078e00ff */
[----:B------:R-:W-:Y:S04]  /*9490*/  BAR.SYNC.DEFER_BLOCKING 0x0 ;  /* 0x0000000000007b1d */ /* 0x000fe80000010000 */
[----:B------:R-:W-:Y:S02]  /*94a0*/  ISETP.NE.AND P1, PT, R0, 0x1, PT ;  /* 0x000000010000780c */ /* 0x000fe40003f25270 */
[----:B------:R-:W-:Y:S01]  /*94b0*/  LEA.HI R15, R26, R15, RZ, 0x6 ;  /* 0x0000000f1a0f7211 */ /* 0x000fe200078f30ff */
[----:B------:R-:W-:Y:S01]  /*94c0*/  STL [R1+0xb4], R29 ;  /* 0x0000b41d01007387 */ /* 0x000fe20000100800 */
[----:B---3--:R-:W-:-:S05]  /*94d0*/  IMAD R2, R28, 0x40, R29 ;  /* 0x000000401c027824 */ /* 0x008fca00078e021d */
[----:B------:R-:W-:-:S04]  /*94e0*/  IADD3 R2, R2, -0x40, RZ ;  /* 0xffffffc002027810 */ /* 0x000fc80007ffe0ff */
        /* <DEDUP_REMOVED lines=8> */
[----:B--2---:R-:W-:-:S04]  /*9570*/  @!P0 LEA R8, P1, R3, c[0x0][0x2a0], 0x2 ;  /* 0x0000a80003088a11 */ /* 0x004fc800078210ff */
[----:B------:R-:W-:-:S05]  /*9580*/  @!P0 LEA.HI.X R9, R3, c[0x0][0x2a4], R4, 0x2, P1 ;  /* 0x0000a90003098a11 */ /* 0x000fca00008f1404 */
[----:B------:R-:W2:Y:S01]  /*9590*/  @!P0 LDG.E R10, [R8.64] ;  /* 0x00000006080a8981 */ /* 0x000ea2000c1e1900 */
[----:B------:R-:W-:Y:S01]  /*95a0*/  IMAD.MOV R0, RZ, RZ, -R0 ;  /* 0x000000ffff007224 */ /* 0x000fe200078e0a00 */
[----:B------:R-:W-:Y:S01]  /*95b0*/  LEA R162, R28, 0xffffffc0, 0x6 ;  /* 0xffffffc01ca27811 */ /* 0x000fe200078e30ff */
[----:B------:R-:W-:Y:S01]  /*95c0*/  IMAD.SHL.U32 R15, R15, 0x8, RZ ;  /* 0x000000080f0f7824 */ /* 0x000fe200078e00ff */
[----:B------:R-:W-:Y:S01]  /*95d0*/  BSSY B2, `(.L_x_1920) ;  /* 0x0000051000027945 */ /* 0x000fe20003800000 */
[----:B------:R-:W-:Y:S01]  /*95e0*/  IMAD R19, R0, c[0x0][0x2b8], R2 ;  /* 0x0000ae0000137a24 */ /* 0x000fe200078e0202 */
[----:B------:R-:W-:Y:S02]  /*95f0*/  IADD3 R124, -R14, R18, -R162 ;  /* 0x000000120e7c7210 */ /* 0x000fe40007ffe9a2 */
[----:B------:R-:W-:Y:S01]  /*9600*/  IADD3 R98, R16, 0x18, RZ ;  /* 0x0000001810627810 */ /* 0x000fe20007ffe0ff */
[----:B------:R-:W-:Y:S01]  /*9610*/  IMAD.WIDE.U32 R2, R19, c[0x0][0x1e0], RZ ;  /* 0x0000780013027a25 */ /* 0x000fe200078e00ff */
[----:B------:R-:W-:Y:S01]  /*9620*/  SHF.R.S32.HI R138, RZ, 0x1f, R19 ;  /* 0x0000001fff8a7819 */ /* 0x000fe20000011413 */
[----:B------:R-:W-:Y:S01]  /*9630*/  STL [R1+0x74], R19 ;  /* 0x0000741301007387 */ /* 0x000fe20000100800 */
[----:B------:R-:W-:-:S02]  /*9640*/  ISETP.GE.AND P3, PT, R124, 0x1, PT ;  /* 0x000000017c00780c */ /* 0x000fc40003f66270 */
[----:B------:R-:W-:Y:S01]  /*9650*/  ISETP.GE.AND P2, PT, R124, 0x11, PT ;  /* 0x000000117c00780c */ /* 0x000fe20003f46270 */
[----:B------:R-:W-:Y:S01]  /*9660*/  IMAD R0, R138, c[0x0][0x1e0], RZ ;  /* 0x000078008a007a24 */ /* 0x000fe200078e02ff */
[----:B------:R-:W-:Y:S02]  /*9670*/  ISETP.GE.AND P1, PT, R124, 0x21, PT ;  /* 0x000000217c00780c */ /* 0x000fe40003f26270 */
[----:B------:R-:W-:Y:S01]  /*9680*/  MOV R140, 0x9ae0 ;  /* 0x00009ae0008c7802 */ /* 0x000fe20000000f00 */
[----:B------:R-:W-:-:S04]  /*9690*/  IMAD R0, R19, c[0x0][0x1e4], R0 ;  /* 0x0000790013007a24 */ /* 0x000fc800078e0200 */
[----:B------:R-:W-:Y:S01]  /*96a0*/  IMAD.IADD R3, R3, 0x1, R0 ;  /* 0x0000000103037824 */ /* 0x000fe200078e0200 */
[----:B--2---:R-:W-:-:S03]  /*96b0*/  SHF.R.S32.HI R139, RZ, 0x1f, R10 ;  /* 0x0000001fff8b7819 */ /* 0x004fc6000001140a */
[----:B------:R-:W-:Y:S01]  /*96c0*/  IMAD.WIDE.U32 R2, R10, c[0x0][0x1f0], R2 ;  /* 0x00007c000a027a25 */ /* 0x000fe200078e0002 */
[----:B------:R-:W-:Y:S03]  /*96d0*/  STL [R1+0x70], R10 ;  /* 0x0000700a01007387 */ /* 0x000fe60000100800 */
        /* <DEDUP_REMOVED lines=16> */
[----:B------:R-:W-:-:S02]  /*97e0*/  SHF.R.S32.HI R4, RZ, 0x1f, R137 ;  /* 0x0000001fff047819 */ /* 0x000fc40000011489 */
[----:B------:R-:W-:Y:S01]  /*97f0*/  LOP3.LUT R248, R14, 0xfffffe00, R15, 0xf8, !PT ;  /* 0xfffffe000ef87812 */ /* 0x000fe200078ef80f */
[----:B------:R-:W-:Y:S01]  /*9800*/  SHFL.IDX PT, R8, R2, 0x2, 0x181f ;  /* 0x00581f0002087f89 */ /* 0x000fe200000e0000 */
[----:B------:R-:W-:-:S03]  /*9810*/  LEA.HI R4, R4, R137, RZ, 0x3 ;  /* 0x0000008904047211 */ /* 0x000fc600078f18ff */
[----:B------:R-:W3:Y:S01]  /*9820*/  SHFL.IDX PT, R9, R0, 0x2, 0x181f ;  /* 0x00581f0000097f89 */ /* 0x000ee200000e0000 */
[----:B------:R-:W-:Y:S01]  /*9830*/  LOP3.LUT R28, R4, 0xfffffff8, RZ, 0xc0, !PT ;  /* 0xfffffff8041c7812 */ /* 0x000fe200078ec0ff */
[----:B------:R-:W-:Y:S02]  /*9840*/  @P3 IMAD.SHL.U32 R4, R248, 0x2, RZ ;  /* 0x00000002f8043824 */ /* 0x000fe400078e00ff */
[----:B------:R-:W-:Y:S04]  /*9850*/  SHFL.IDX PT, R2, R2, 0x3, 0x181f ;  /* 0x00781f0002027f89 */ /* 0x000fe800000e0000 */
[----:B------:R4:W5:Y:S01]  /*9860*/  SHFL.IDX PT, R3, R0, 0x3, 0x181f ;  /* 0x00781f0000037f89 */ /* 0x00096200000e0000 */
[----:B-1----:R-:W-:-:S03]  /*9870*/  @P3 IMAD.WIDE R18, R30, 0x2, R12 ;  /* 0x000000021e123825 */ /* 0x002fc600078e020c */
[----:B------:R1:W-:Y:S01]  /*9880*/  STL [R1+0xb8], R28 ;  /* 0x0000b81c01007387 */ /* 0x0003e20000100800 */
[----:B------:R-:W-:-:S03]  /*9890*/  @P3 IMAD.WIDE R14, R28, 0x2, R12 ;  /* 0x000000021c0e3825 */ /* 0x000fc600078e020c */
[----:B------:R1:W-:Y:S01]  /*98a0*/  @P3 LDGSTS.E.BYPASS.LTC128B.128 [R4+0x4100], [R18.64], !P6 ;  /* 0x0410000012043fae */ /* 0x0003e2000f101d46 */
[----:B--2---:R-:W-:-:S03]  /*98b0*/  @P2 IMAD.WIDE R12, R30, 0x2, R10 ;  /* 0x000000021e0c2825 */ /* 0x004fc600078e020a */
[----:B------:R1:W-:Y:S01]  /*98c0*/  @P3 LDGSTS.E.BYPASS.LTC128B.128 [R4+0x6100], [R14.64], !P5 ;  /* 0x061000000e043fae */ /* 0x0003e2000e901d46 */
[----:B------:R-:W-:-:S04]  /*98d0*/  @P2 IMAD.WIDE R10, R28, 0x2, R10 ;  /* 0x000000021c0a2825 */ /* 0x000fc800078e020a */
[----:B----4-:R-:W-:-:S05]  /*98e0*/  @P2 IMAD.SHL.U32 R0, R248, 0x2, RZ ;  /* 0x00000002f8002824 */ /* 0x010fca00078e00ff */
[----:B------:R3:W-:Y:S04]  /*98f0*/  @P2 LDGSTS.E.BYPASS.LTC128B.128 [R0+0x4900], [R12.64], !P6 ;  /* 0x049000000c002fae */ /* 0x0007e8000f101d46 */
[----:B------:R2:W-:Y:S01]  /*9900*/  @P2 LDGSTS.E.BYPASS.LTC128B.128 [R0+0x6900], [R10.64], !P5 ;  /* 0x069000000a002fae */ /* 0x0005e2000e901d46 */
[----:B-1----:R-:W-:Y:S02]  /*9910*/  @P1 IMAD.SHL.U32 R4, R248, 0x2, RZ ;  /* 0x00000002f8041824 */ /* 0x002fe400078e00ff */
[----:B---3--:R-:W-:-:S04]  /*9920*/  @P1 IMAD.WIDE R12, R30, 0x2, R8 ;  /* 0x000000021e0c1825 */ /* 0x008fc800078e0208 */
[----:B--2---:R-:W-:Y:S01]  /*9930*/  @P1 IMAD.WIDE R10, R28, 0x2, R8 ;  /* 0x000000021c0a1825 */ /* 0x004fe200078e0208 */
[----:B------:R1:W-:Y:S03]  /*9940*/  @P1 LDGSTS.E.BYPASS.LTC128B.128 [R4+0x5100], [R12.64], !P6 ;  /* 0x051000000c041fae */ /* 0x0003e6000f101d46 */
[----:B------:R-:W-:Y:S01]  /*9950*/  @P0 IMAD.SHL.U32 R0, R248, 0x2, RZ ;  /* 0x00000002f8000824 */ /* 0x000fe200078e00ff */
[----:B------:R1:W-:Y:S01]  /*9960*/  @P1 LDGSTS.E.BYPASS.LTC128B.128 [R4+0x7100], [R10.64], !P5 ;  /* 0x071000000a041fae */ /* 0x0003e2000e901d46 */
[----:B-----5:R-:W-:-:S03]  /*9970*/  @P0 IMAD.WIDE R8, R30, 0x2, R2 ;  /* 0x000000021e080825 */ /* 0x020fc600078e0202 */
[----:B------:R-:W2:Y:S01]  /*9980*/  S2R R30, SR_TID.X ;  /* 0x00000000001e7919 */ /* 0x000ea20000002100 */
[----:B------:R-:W-:-:S03]  /*9990*/  @P0 IMAD.WIDE R2, R28, 0x2, R2 ;  /* 0x000000021c020825 */ /* 0x000fc600078e0202 */
[----:B------:R3:W-:Y:S01]  /*99a0*/  @P0 LDGSTS.E.BYPASS.LTC128B.128 [R0+0x5900], [R8.64], !P6 ;  /* 0x0590000008000fae */ /* 0x0007e2000f101d46 */
[----:B------:R-:W-:-:S03]  /*99b0*/  ISETP.GT.AND P6, PT, R29, 0x3f, PT ;  /* 0x0000003f1d00780c */ /* 0x000fc60003fc4270 */
[----:B------:R4:W-:Y:S01]  /*99c0*/  @P0 LDGSTS.E.BYPASS.LTC128B.128 [R0+0x7900], [R2.64], !P5 ;  /* 0x0790000002000fae */ /* 0x0009e2000e901d46 */
[----:B------:R-:W-:-:S03]  /*99d0*/  LOP3.LUT P0, RZ, R21, 0x2, RZ, 0xc0, !PT ;  /* 0x0000000215ff7812 */ /* 0x000fc6000780c0ff */
[----:B------:R-:W0:Y:S01]  /*99e0*/  LDGDEPBAR ;  /* 0x00000000000079af */ /* 0x000e220000000000 */
[----:B-1----:R-:W-:Y:S01]  /*99f0*/  IMAD.SHL.U32 R4, R24, 0x8, RZ ;  /* 0x0000000818047824 */ /* 0x002fe200078e00ff */
[----:B---3--:R-:W-:-:S04]  /*9a00*/  LOP3.LUT R9, R23, R22, RZ, 0xfc, !PT ;  /* 0x0000001617097212 */ /* 0x008fc800078efcff */
[----:B----4-:R-:W-:Y:S01]  /*9a10*/  LOP3.LUT R2, R20, 0x8, R4, 0xf8, !PT ;  /* 0x0000000814027812 */ /* 0x010fe200078ef804 */
[----:B------:R-:W-:Y:S01]  /*9a20*/  IMAD.MOV.U32 R4, RZ, RZ, 0x10 ;  /* 0x00000010ff047424 */ /* 0x000fe200078e00ff */
[----:B------:R-:W-:Y:S02]  /*9a30*/  SHF.R.U32.HI R3, RZ, 0x3, R20 ;  /* 0x00000003ff037819 */ /* 0x000fe40000011614 */
[----:B--2---:R-:W-:Y:S02]  /*9a40*/  LEA.HI R0, R27, R30, RZ, 0x5 ;  /* 0x0000001e1b007211 */ /* 0x004fe400078f28ff */
[----:B------:R-:W-:Y:S02]  /*9a50*/  LOP3.LUT R2, R2, R3, RZ, 0x3c, !PT ;  /* 0x0000000302027212 */ /* 0x000fe400078e3cff */
[----:B------:R-:W-:Y:S01]  /*9a60*/  SEL R4, R4, 0xfffffff0, !P0 ;  /* 0xfffffff004047807 */ /* 0x000fe20004000000 */
[----:B------:R-:W-:Y:S02]  /*9a70*/  IMAD.SHL.U32 R0, R0, 0x20, RZ ;  /* 0x0000002000007824 */ /* 0x000fe400078e00ff */
[----:B------:R-:W-:Y:S01]  /*9a80*/  IMAD R8, R25, 0x200, R2 ;  /* 0x0000020019087824 */ /* 0x000fe200078e0202 */
[----:B------:R-:W-:-:S02]  /*9a90*/  SHF.R.S32.HI R2, RZ, 0x1f, R28 ;  /* 0x0000001fff027819 */ /* 0x000fc4000001141c */
[----:B------:R-:W-:-:S03]  /*9aa0*/  LOP3.LUT R0, R0, 0xfffffc00, RZ, 0xc0, !PT ;  /* 0xfffffc0000007812 */ /* 0x000fc600078ec0ff */
[----:B------:R1:W-:Y:S01]  /*9ab0*/  STL [R1+0xd0], R2 ;  /* 0x0000d00201007387 */ /* 0x0003e20000100800 */
[----:B------:R-:W-:-:S03]  /*9ac0*/  IADD3 R0, R23, R22, R0 ;  /* 0x0000001617007210 */ /* 0x000fc60007ffe000 */
[----:B-1----:R-:W-:Y:S05]  /*9ad0*/  CALL.REL.NOINC `($_ZN7cutlass13device_kernelIN5flash19enable_sm80_to_sm89INS1_16FlashAttnFwdSm80INS1_25CollectiveMainloopFwdSm80ILi4ELi1ELb0EN4cute5tupleIJNS5_1CILi128EEENS7_ILi64EEES8_EEELi128ENS_10bfloat16_tEfNS_4arch4Sm80ELb1ELb0ELb0ELb1ELb1ELb1ELb1ELb0EEENS1_21CollectiveEpilogueFwdINS6_IJS8_S8_S9_EEENS6_IJNS7_ILi1EEESH_SH_EEESB_SD_Li128ELb1ELb1ELb0ELb0EEENS1_19SingleTileSchedulerILb1ELb0ELb1ELi128EEEEEEEEEvNT_6ParamsE$_ZZN5flash25CollectiveMainloopFwdSm80ILi4ELi1ELb0EN4cute5tupleIJNS1_1CILi128EEENS3_ILi64EEES4_EEELi128EN7cutlass10bfloat16_tEfNS7_4arch4Sm80ELb1ELb0ELb0ELb1ELb1ELb1ELb1ELb0EE3mmaINS_16FlashAttnFwdSm80ISB_NS_21CollectiveEpilogueFwdINS2_IJS4_S4_S5_EEENS2_IJNS3_ILi1EEESG_SG_EEES8_SA_Li128ELb1ELb1ELb0ELb0EEENS_19SingleTileSchedulerILb1ELb0ELb1ELi128EEEE13SharedStorageENS1_6TensorINS1_11ArrayEngineIfLm128EEENS1_6LayoutINS2_IJNS2_IJNS3_ILi2EEESR_EEESR_NS3_ILi16EEEEEENS2_IJNS2_IJSG_SR_EEENS3_ILi4EEENS3_ILi8EEEEEEEEEENS_7SoftmaxILi4ELi0EEEEEbRKNSB_6ParamsERT0_RT1_iRKNS_16SeqlenInfoQKNewKILb1ELb1EEENS2_IJiiiiEEERT_ENKUlvE_clEv) ;  /* 0x0001539000007944 */ /* 0x002fea0003c00000 */
[----:B------:R-:W-:Y:S05]  /*9ae0*/  BSYNC B2 ;  /* 0x0000000000027941 */ /* 0x000fea0003800000 */
.L_x_1920:
[----:B------:R-:W2:Y:S01]  /*9af0*/  LDL R11, [R1+0x74] ;  /* 0x00007400010b7983 */ /* 0x000ea20000100800 */
[----:B------:R-:W-:-:S04]  /*9b00*/  DEPBAR.LE SB0, 0x0 ;  /* 0x000080000000791a */ /* 0x000fc80000000000 */
[----:B------:R-:W3:Y:S04]  /*9b10*/  LDL R31, [R1+0x10] ;  /* 0x00001000011f7983 */ /* 0x000ee80000100800 */
[----:B------:R-:W4:Y:S04]  /*9b20*/  LDL R10, [R1+0x70] ;  /* 0x00007000010a7983 */ /* 0x000f280000100800 */
[----:B------:R1:W5:Y:S01]  /*9b30*/  LDL R160, [R1] ;  /* 0x0000000001a07983 */ /* 0x0003620000100800 */
[----:B------:R-:W-:Y:S01]  /*9b40*/  WARPSYNC 0xffffffff ;  /* 0xffffffff00007948 */ /* 0x000fe20003800000 */
[----:B------:R-:W-:-:S02]  /*9b50*/  SHF.L.U32 R232, R8, 0x1, RZ ;  /* 0x0000000108e87819 */ /* 0x000fc400000006ff */
[----:B------:R-:W-:Y:S01]  /*9b60*/  BAR.SYNC.DEFER_BLOCKING 0x0 ;  /* 0x0000000000007b1d */ /* 0x000fe20000010000 */
[----:B------:R-:W-:Y:S02]  /*9b70*/  SHF.L.U32 R240, R0, 0x1, RZ ;  /* 0x0000000100f07819 */ /* 0x000fe400000006ff */
[----:B------:R-:W-:-:S03]  /*9b80*/  IMAD R0, R4, 0x2, R232 ;  /* 0x0000000204007824 */ /* 0x000fc600078e02e8 */
[----:B------:R-:W1:Y:S04]  /*9b90*/  S2R R30, SR_CTAID.Y ;  /* 0x00000000001e7919 */ /* 0x000e680000002600 */
[----:B------:R-:W2:Y:S04]  /*9ba0*/  LDSM.16.M88.4 R60, [R0+0x4100] ;  /* 0x00410000003c783b */ /* 0x000ea80000000200 */
[----:B------:R-:W2:Y:S04]  /*9bb0*/  LDSM.16.M88.4 R72, [R0+0x4900] ;  /* 0x004900000048783b */ /* 0x000ea80000000200 */
[----:B------:R-:W2:Y:S04]  /*9bc0*/  LDSM.16.M88.4 R68, [R0+0x5100] ;  /* 0x005100000044783b */ /* 0x000ea80000000200 */
[----:B------:R1:W2:Y:S04]  /*9bd0*/  LDSM.16.M88.4 R64, [R0+0x5900] ;  /* 0x005900000040783b */ /* 0x0002a80000000200 */
[----:B-1----:R1:W1:Y:S04]  /*9be0*/  LDSM.16.M88.4 R16, [R240+0x8100] ;  /* 0x00810000f010783b */ /* 0x0022680000000200 */
[----:B------:R1:W1:Y:S04]  /*9bf0*/  LDSM.16.M88.4 R12, [R240+0xa100] ;  /* 0x00a10000f00c783b */ /* 0x0002680000000200 */
[----:B------:R1:W1:Y:S04]  /*9c00*/  LDSM.16.M88.4 R32, [R232+0x4100] ;  /* 0x00410000e820783b */ /* 0x0002680000000200 */
[----:B------:R1:W1:Y:S04]  /*9c10*/  LDSM.16.M88.4 R36, [R232+0x4900] ;  /* 0x00490000e824783b */ /* 0x0002680000000200 */
[----:B------:R1:W1:Y:S01]  /*9c20*/  LDSM.16.M88.4 R40, [R232+0x5100] ;  /* 0x00510000e828783b */ /* 0x0002620000000200 */
[----:B------:R-:W-:-:S03]  /*9c30*/  IMAD R0, R138, c[0x0][0x208], RZ ;  /* 0x000082008a007a24 */ /* 0x000fc600078e02ff */
[----:B------:R1:W1:Y:S01]  /*9c40*/  LDSM.16.M88.4 R44, [R232+0x5900] ;  /* 0x00590000e82c783b */ /* 0x0002620000000200 */
[----:B------:R-:W-:Y:S01]  /*9c50*/  IMAD.WIDE.U32 R28, R30, c[0x0][0x210], RZ ;  /* 0x000084001e1c7a25 */ /* 0x000fe200078e00ff */
[----:B------:R-:W-:-:S05]  /*9c60*/  LEA R242, R7, R240, 0x1 ;  /* 0x000000f007f27211 */ /* 0x000fca00078e08ff */
[----:B------:R1:W1:Y:S04]  /*9c70*/  LDSM.16.M88.4 R24, [R242+0x8100] ;  /* 0x00810000f218783b */ /* 0x0002680000000200 */
[----:B------:R1:W1:Y:S01]  /*9c80*/  LDSM.16.M88.4 R20, [R242+0xa100] ;  /* 0x00a10000f214783b */ /* 0x0002620000000200 */
[----:B--2---:R-:W-:-:S04]  /*9c90*/  IMAD.WIDE.U32 R2, R11, c[0x0][0x208], RZ ;  /* 0x000082000b027a25 */ /* 0x004fc800078e00ff */
[----:B------:R-:W-:Y:S02]  /*9ca0*/  IMAD R0, R11, c[0x0][0x20c], R0 ;  /* 0x000083000b007a24 */ /* 0x000fe400078e0200 */
[----:B------:R-:W2:Y:S04]  /*9cb0*/  S2R R11, SR_CTAID.Y ;  /* 0x00000000000b7919 */ /* 0x000ea80000002600 */
[----:B---3--:R3:W-:Y:S01]  /*9cc0*/  STL [R1+0xac], R31 ;  /* 0x0000ac1f01007387 */ /* 0x0087e20000100800 */
[----:B------:R-:W-:Y:S02]  /*9cd0*/  IMAD.IADD R3, R3, 0x1, R0 ;  /* 0x0000000103037824 */ /* 0x000fe400078e0200 */
[----:B------:R-:W-:Y:S02]  /*9ce0*/  IMAD R0, R139, c[0x0][0x218], RZ ;  /* 0x000086008b007a24 */ /* 0x000fe400078e02ff */
[----:B----4-:R-:W-:Y:S01]  /*9cf0*/  IMAD.WIDE.U32 R2, R10, c[0x0][0x218], R2 ;  /* 0x000086000a027a25 */ /* 0x010fe200078e0002 */
[----:B--2---:R-:W-:-:S05]  /*9d00*/  SHF.R.S32.HI R11, RZ, 0x1f, R11 ;  /* 0x0000001fff0b7819 */ /* 0x004fca000001140b */
[----:B------:R-:W-:-:S04]  /*9d10*/  IMAD R11, R11, c[0x0][0x210], RZ ;  /* 0x000084000b0b7a24 */ /* 0x000fc800078e02ff */
[----:B------:R-:W-:Y:S01]  /*9d20*/  IMAD R11, R30, c[0x0][0x214], R11 ;  /* 0x000085001e0b7a24 */ /* 0x000fe200078e020b */
[----:B------:R-:W-:Y:S01]  /*9d30*/  IADD3 R2, P1, R28, R2, RZ ;  /* 0x000000021c027210 */ /* 0x000fe20007f3e0ff */
[----:B------:R-:W-:-:S03]  /*9d40*/  IMAD R10, R10, c[0x0][0x21c], R0 ;  /* 0x000087000a0a7a24 */ /* 0x000fc600078e0200 */
[----:B------:R-:W-:Y:S02]  /*9d50*/  IADD3 R11, R29, R11, RZ ;  /* 0x0000000b1d0b7210 */ /* 0x000fe40007ffe0ff */
[----:B------:R-:W-:Y:S02]  /*9d60*/  IADD3 R0, R232, 0x4100, RZ ;  /* 0x00004100e8007810 */ /* 0x000fe40007ffe0ff */
[----:B------:R-:W-:Y:S02]  /*9d70*/  LEA R8, P0, R2, c[0x0][0x1f8], 0x1 ;  /* 0x00007e0002087a11 */ /* 0x000fe400078008ff */
[----:B------:R-:W-:Y:S02]  /*9d80*/  IADD3.X R3, R11, R3, R10, P1, !PT ;  /* 0x000000030b037210 */ /* 0x000fe40000ffe40a */
[----:B------:R-:W-:Y:S02]  /*9d90*/  LEA R239, R4, R0, 0x1 ;  /* 0x0000000004ef7211 */ /* 0x000fe400078e08ff */
[----:B------:R-:W-:Y:S01]  /*9da0*/  LEA.HI.X R0, R2, c[0x0][0x1fc], R3, 0x1, P0 ;  /* 0x00007f0002007a11 */ /* 0x000fe200000f0c03 */
[----:B------:R-:W-:Y:S05]  /*9db0*/  BRA.DIV ~URZ, `(.L_x_1921) ;  /* 0x000112127f007947 */ /* 0x000fea000b800000 */
[----:B-1-3--:R1:W2:Y:S02]  /*9dc0*/  SHFL.IDX PT, R28, R0, RZ, 0x181f ;  /* 0x00181fff001c7589 */ /* 0x00a2a400000e0000 */
.L_x_2007:
[----:B------:R-:W3:Y:S04]  /*9dd0*/  LDL R163, [R1+0x8c] ;  /* 0x00008c0001a37983 */ /* 0x000ee80000100800 */
[----:B------:R-:W4:Y:S04]  /*9de0*/  LDL R2, [R1+0xb8] ;  /* 0x0000b80001027983 */ /* 0x000f280000100800 */
[----:B------:R-:W1:Y:S04]  /*9df0*/  SHFL.IDX PT, R4, R8, RZ, 0x181f ;  /* 0x00181fff08047589 */ /* 0x000e6800000e0000 */
[----:B--2---:R-:W2:Y:S01]  /*9e00*/  LDL R167, [R1+0x88] ;  /* 0x0000880001a77983 */ /* 0x004ea20000100800 */
[----:B------:R-:W-:-:S03]  /*9e10*/  ISETP.GE.AND P0, PT, R137, c[0x0][0x1d4], PT ;  /* 0x0000750089007a0c */ /* 0x000fc60003f06270 */
[----:B------:R-:W1:Y:S01]  /*9e20*/  SHFL.IDX PT, R29, R8, 0x1, 0x181f ;  /* 0x00381f00081d7f89 */ /* 0x000e6200000e0000 */
[----:B------:R-:W-:Y:S01]  /*9e30*/  HMMA.16816.F32.BF16 R52, R12, R32, RZ ;  /* 0x000000200c34723c */ /* 0x000fe200000418ff */
[----:B------:R-:W-:Y:S01]  /*9e40*/  IMAD.SHL.U32 R248, R248, 0x2, RZ ;  /* 0x00000002f8f87824 */ /* 0x000fe200078e00ff */
[----:B------:R-:W-:-:S06]  /*9e50*/  ISETP.LT.OR P3, PT, R124, 0x1, P0 ;  /* 0x000000017c00780c */ /* 0x000fcc0000761670 */
[C---:B------:R-:W-:Y:S08]  /*9e60*/  HMMA.16816.F32.BF16 R88, R12.reuse, R34, RZ ;  /* 0x000000220c58723c */ /* 0x040ff000000418ff */
[C---:B------:R-:W-:Y:S08]  /*9e70*/  HMMA.16816.F32.BF16 R112, R12.reuse, R36, RZ ;  /* 0x000000240c70723c */ /* 0x040ff000000418ff */
[C---:B------:R-:W-:Y:S08]  /*9e80*/  HMMA.16816.F32.BF16 R108, R12.reuse, R38, RZ ;  /* 0x000000260c6c723c */ /* 0x040ff000000418ff */
[C---:B------:R-:W-:Y:S08]  /*9e90*/  HMMA.16816.F32.BF16 R104, R12.reuse, R40, RZ ;  /* 0x000000280c68723c */ /* 0x040ff000000418ff */
[C---:B------:R-:W-:Y:S08]  /*9ea0*/  HMMA.16816.F32.BF16 R100, R12.reuse, R42, RZ ;  /* 0x0000002a0c64723c */ /* 0x040ff000000418ff */
[C---:B------:R-:W-:Y:S08]  /*9eb0*/  HMMA.16816.F32.BF16 R96, R12.reuse, R44, RZ ;  /* 0x0000002c0c60723c */ /* 0x040ff000000418ff */
[----:B------:R-:W-:Y:S01]  /*9ec0*/  HMMA.16816.F32.BF16 R92, R12, R46, RZ ;  /* 0x0000002e0c5c723c */ /* 0x000fe200000418ff */
[----:B------:R-:W1:Y:S04]  /*9ed0*/  SHFL.IDX PT, R12, R0, 0x1, 0x181f ;  /* 0x00381f00000c7f89 */ /* 0x000e6800000e0000 */
[----:B------:R-:W-:Y:S04]  /*9ee0*/  SHFL.IDX PT, R13, R0, 0x2, 0x181f ;  /* 0x00581f00000d7f89 */ /* 0x000fe800000e0000 */
[----:B-1----:R-:W-:Y:S01]  /*9ef0*/  SHFL.IDX PT, R0, R0, 0x3, 0x181f ;  /* 0x00781f0000007f89 */ /* 0x002fe200000e0000 */
[----:B------:R-:W-:-:S02]  /*9f00*/  IMAD R241, R6, 0x2, R240 ;  /* 0x0000000206f17824 */ /* 0x000fc400078e02f0 */
[----:B------:R-:W-:Y:S01]  /*9f10*/  IMAD R238, R5, 0x2, R232 ;  /* 0x0000000205ee7824 */ /* 0x000fe200078e02e8 */
        /* <DEDUP_REMOVED lines=9> */
[C---:B------:R-:W-:Y:S08]  /*9fb0*/  HMMA.16816.F32.BF16 R140, R20.reuse, R68, R104 ;  /* 0x00000044148c723c */ /* 0x040ff00000041868 */
[C---:B------:R-:W-:Y:S08]  /*9fc0*/  HMMA.16816.F32.BF16 R136, R20.reuse, R70, R100 ;  /* 0x000000461488723c */ /* 0x040ff00000041864 */
[C---:B------:R-:W-:Y:S08]  /*9fd0*/  HMMA.16816.F32.BF16 R132, R20.reuse, R64, R96 ;  /* 0x000000401484723c */ /* 0x040ff00000041860 */
[----:B------:R-:W-:Y:S01]  /*9fe0*/  HMMA.16816.F32.BF16 R128, R20, R66, R92 ;  /* 0x000000421480723c */ /* 0x000fe2000004185c */
[----:B------:R-:W-:Y:S01]  /*9ff0*/  IMAD R243, R6, 0x2, R242 ;  /* 0x0000000206f37824 */ /* 0x000fe200078e02f2 */
[C---:B---3--:R-:W-:Y:S01]  /*a000*/  ISETP.GE.AND P1, PT, R163.reuse, c[0x0][0x1d4], PT ;  /* 0x00007500a3007a0c */ /* 0x048fe20003f26270 */
[----:B------:R-:W-:-:S03]  /*a010*/  IMAD.WIDE R30, R163, 0x2, RZ ;  /* 0x00000002a31e7825 */ /* 0x000fc600078e02ff */
[----:B------:R-:W-:Y:S02]  /*a020*/  ISETP.LT.OR P4, PT, R124, 0x1, P1 ;  /* 0x000000017c00780c */ /* 0x000fe40000f81670 */
[----:B------:R-:W-:Y:S01]  /*a030*/  IADD3 R10, P2, R4, R30, RZ ;  /* 0x0000001e040a7210 */ /* 0x000fe20007f5e0ff */
[----:B----4-:R-:W-:-:S04]  /*a040*/  IMAD.WIDE R2, R2, 0x2, RZ ;  /* 0x0000000202027825 */ /* 0x010fc800078e02ff */
[----:B------:R-:W-:-:S06]  /*a050*/  IMAD.X R11, R31, 0x1, R28, P2 ;  /* 0x000000011f0b7824 */ /* 0x000fcc00010e061c */
[----:B------:R1:W-:Y:S01]  /*a060*/  LDGSTS.E.BYPASS.LTC128B.128 [R248+0x100], [R10.64], !P4 ;  /* 0x001000000af87fae */ /* 0x0003e2000e101d46 */
[----:B------:R-:W-:Y:S02]  /*a070*/  ISETP.LT.OR P4, PT, R124, 0x11, P0 ;  /* 0x000000117c00780c */ /* 0x000fe40000781670 */
[----:B-1----:R-:W-:-:S05]  /*a080*/  IADD3 R10, P2, R4, R2, RZ ;  /* 0x00000002040a7210 */ /* 0x002fca0007f5e0ff */
[----:B------:R-:W-:Y:S01]  /*a090*/  IMAD.X R11, R3, 0x1, R28, P2 ;  /* 0x00000001030b7824 */ /* 0x000fe200010e061c */
[----:B------:R-:W1:Y:S04]  /*a0a0*/  SHFL.IDX PT, R4, R8, 0x2, 0x181f ;  /* 0x00581f0008047f89 */ /* 0x000e6800000e0000 */
[----:B------:R3:W-:Y:S01]  /*a0b0*/  LDGSTS.E.BYPASS.LTC128B.128 [R248+0x2100], [R10.64], !P3 ;  /* 0x021000000af87fae */ /* 0x0007e2000d901d46 */
[----:B------:R-:W-:-:S03]  /*a0c0*/  ISETP.LT.OR P3, PT, R124, 0x11, P1 ;  /* 0x000000117c00780c */ /* 0x000fc60000f61670 */
[----:B------:R-:W4:Y:S01]  /*a0d0*/  SHFL.IDX PT, R8, R8, 0x3, 0x181f ;  /* 0x00781f0008087f89 */ /* 0x000f2200000e0000 */
[----:B---3--:R-:W-:-:S05]  /*a0e0*/  IADD3 R10, P2, R30, R29, RZ ;  /* 0x0000001d1e0a7210 */ /* 0x008fca0007f5e0ff */
[----:B------:R-:W-:-:S05]  /*a0f0*/  IMAD.X R11, R31, 0x1, R12, P2 ;  /* 0x000000011f0b7824 */ /* 0x000fca00010e060c */
[----:B------:R3:W-:Y:S01]  /*a100*/  LDGSTS.E.BYPASS.LTC128B.128 [R248+0x900], [R10.64], !P3 ;  /* 0x009000000af87fae */ /* 0x0007e2000d901d46 */
[----:B------:R-:W-:Y:S02]  /*a110*/  ISETP.LT.OR P3, PT, R124, 0x21, P1 ;  /* 0x000000217c00780c */ /* 0x000fe40000f61670 */
[----:B---3--:R-:W-:-:S05]  /*a120*/  IADD3 R10, P2, R2, R29, RZ ;  /* 0x0000001d020a7210 */ /* 0x008fca0007f5e0ff */
[----:B------:R-:W-:-:S05]  /*a130*/  IMAD.X R11, R3, 0x1, R12, P2 ;  /* 0x00000001030b7824 */ /* 0x000fca00010e060c */
[----:B------:R1:W-:Y:S01]  /*a140*/  LDGSTS.E.BYPASS.LTC128B.128 [R248+0x2900], [R10.64], !P4 ;  /* 0x029000000af87fae */ /* 0x0003e2000e101d46 */
[----:B------:R-:W-:Y:S02]  /*a150*/  ISETP.LT.OR P4, PT, R124, 0x21, P0 ;  /* 0x000000217c00780c */ /* 0x000fe40000781670 */
[----:B-1----:R-:W-:-:S05]  /*a160*/  IADD3 R10, P2, R30, R4, RZ ;  /* 0x000000041e0a7210 */ /* 0x002fca0007f5e0ff */
[----:B------:R-:W-:Y:S01]  /*a170*/  IMAD.X R11, R31, 0x1, R13, P2 ;  /* 0x000000011f0b7824 */ /* 0x000fe200010e060d */
[----:B------:R-:W-:-:S04]  /*a180*/  IADD3 R12, P2, R2, R4, RZ ;  /* 0x00000004020c7210 */ /* 0x000fc80007f5e0ff */
[----:B------:R1:W-:Y:S01]  /*a190*/  LDGSTS.E.BYPASS.LTC128B.128 [R248+0x1100], [R10.64], !P3 ;  /* 0x011000000af87fae */ /* 0x0003e2000d901d46 */
[C---:B------:R-:W-:Y:S01]  /*a1a0*/  ISETP.LT.OR P3, PT, R124.reuse, 0x31, P1 ;  /* 0x000000317c00780c */ /* 0x040fe20000f61670 */
[C---:B------:R-:W-:Y:S01]  /*a1b0*/  IMAD.X R13, R3.reuse, 0x1, R13, P2 ;  /* 0x00000001030d7824 */ /* 0x040fe200010e060d */
[----:B------:R-:W-:Y:S02]  /*a1c0*/  ISETP.LT.OR P2, PT, R124, 0x31, P0 ;  /* 0x000000317c00780c */ /* 0x000fe40000741670 */
[-C--:B----4-:R-:W-:Y:S02]  /*a1d0*/  IADD3 R2, P0, R2, R8.reuse, RZ ;  /* 0x0000000802027210 */ /* 0x090fe40007f1e0ff */
[----:B------:R3:W-:Y:S03]  /*a1e0*/  LDGSTS.E.BYPASS.LTC128B.128 [R248+0x3100], [R12.64], !P4 ;  /* 0x031000000cf87fae */ /* 0x0007e6000e101d46 */
[----:B------:R-:W-:Y:S01]  /*a1f0*/  IMAD.X R3, R3, 0x1, R0, P0 ;  /* 0x0000000103037824 */ /* 0x000fe200000e0600 */
[----:B-1----:R-:W-:-:S05]  /*a200*/  IADD3 R10, P1, R30, R8, RZ ;  /* 0x000000081e0a7210 */ /* 0x002fca0007f3e0ff */
[----:B------:R-:W-:-:S05]  /*a210*/  IMAD.X R11, R31, 0x1, R0, P1 ;  /* 0x000000011f0b7824 */ /* 0x000fca00008e0600 */
[----:B------:R1:W-:Y:S04]  /*a220*/  LDGSTS.E.BYPASS.LTC128B.128 [R248+0x1900], [R10.64], !P3 ;  /* 0x019000000af87fae */ /* 0x0003e8000d901d46 */
[----:B------:R1:W-:Y:S04]  /*a230*/  LDGSTS.E.BYPASS.LTC128B.128 [R248+0x3900], [R2.64], !P2 ;  /* 0x0390000002f87fae */ /* 0x0003e8000d101d46 */
[----:B------:R-:W-:Y:S04]  /*a240*/  LDSM.16.M88.4 R16, [R241+0xa100] ;  /* 0x00a10000f110783b */ /* 0x000fe80000000200 */
[----:B------:R-:W4:Y:S01]  /*a250*/  LDSM.16.M88.4 R56, [R238+0x4100] ;  /* 0x00410000ee38783b */ /* 0x000f220000000200 */
[C---:B------:R-:W-:Y:S03]  /*a260*/  HMMA.16816.F32.BF16 R28, R20.reuse, R62, R88 ;  /* 0x0000003e141c723c */ /* 0x040fe60000041858 */
[----:B------:R-:W-:Y:S04]  /*a270*/  LDSM.16.M88.4 R44, [R238+0x5100] ;  /* 0x00510000ee2c783b */ /* 0x000fe80000000200 */
[----:B------:R-:W-:Y:S01]  /*a280*/  LDSM.16.M88.4 R40, [R238+0x5900] ;  /* 0x00590000ee28783b */ /* 0x000fe20000000200 */
[----:B---3--:R-:W-:Y:S03]  /*a290*/  HMMA.16816.F32.BF16 R12, R20, R60, R52 ;  /* 0x0000003c140c723c */ /* 0x008fe60000041834 */
[----:B------:R-:W3:Y:S01]  /*a2a0*/  LDSM.16.M88.4 R52, [R238+0x4900] ;  /* 0x00490000ee34783b */ /* 0x000ee20000000200 */
[----:B------:R-:W-:-:S02]  /*a2b0*/  IMAD R237, R5, 0x2, R239 ;  /* 0x0000000205ed7824 */ /* 0x000fc400078e02ef */
[----:B------:R-:W-:Y:S01]  /*a2c0*/  IMAD R244, R7, 0x2, R241 ;  /* 0x0000000207f47824 */ /* 0x000fe200078e02f1 */
[----:B------:R-:W0:Y:S01]  /*a2d0*/  LDGDEPBAR ;  /* 0x00000000000079af */ /* 0x000e220000000000 */
[----:B------:R-:W-:Y:S03]  /*a2e0*/  HMMA.16816.F32.BF16 R88, R20, R72, R112 ;  /* 0x000000481458723c */ /* 0x000fe60000041870 */
[----:B------:R-:W1:Y:S05]  /*a2f0*/  LDSM.16.M88.4 R20, [R241+0x8100] ;  /* 0x00810000f114783b */ /* 0x000e6a0000000200 */
[C---:B------:R-:W-:Y:S08]  /*a300*/  HMMA.16816.F32.BF16 R108, R24.reuse, R60, R120 ;  /* 0x0000003c186c723c */ /* 0x040ff00000041878 */
[C---:B------:R-:W-:Y:S08]  /*a310*/  HMMA.16816.F32.BF16 R92, R24.reuse, R62, R116 ;  /* 0x0000003e185c723c */ /* 0x040ff00000041874 */
[C---:B------:R-:W-:Y:S08]  /*a320*/  HMMA.16816.F32.BF16 R124, R24.reuse, R72, R84 ;  /* 0x00000048187c723c */ /* 0x040ff00000041854 */
[C---:B------:R-:W-:Y:S08]  /*a330*/  HMMA.16816.F32.BF16 R120, R24.reuse, R74, R80 ;  /* 0x0000004a1878723c */ /* 0x040ff00000041850 */
[C---:B------:R-:W-:Y:S08]  /*a340*/  HMMA.16816.F32.BF16 R60, R24.reuse, R68, R76 ;  /* 0x00000044183c723c */ /* 0x040ff0000004184c */
[C---:B------:R-:W-:Y:S01]  /*a350*/  HMMA.16816.F32.BF16 R116, R24.reuse, R70, R48 ;  /* 0x000000461874723c */ /* 0x040fe20000041830 */
[----:B------:R-:W-:Y:S07]  /*a360*/  LDSM.16.M88.4 R48, [R237+0x1800] ;  /* 0x00180000ed30783b */ /* 0x000fee0000000200 */
[C---:B------:R-:W-:Y:S01]  /*a370*/  HMMA.16816.F32.BF16 R112, R24.reuse, R64, R36 ;  /* 0x000000401870723c */ /* 0x040fe20000041824 */
[----:B------:R-:W-:Y:S07]  /*a380*/  LDSM.16.M88.4 R36, [R237] ;  /* 0x00000000ed24783b */ /* 0x000fee0000000200 */
[----:B------:R-:W-:Y:S01]  /*a390*/  HMMA.16816.F32.BF16 R104, R24, R66, R32 ;  /* 0x000000421868723c */ /* 0x000fe20000041820 */
[----:B------:R-:W-:Y:S04]  /*a3a0*/  LDSM.16.M88.4 R32, [R237+0x800] ;  /* 0x00080000ed20783b */ /* 0x000fe80000000200 */
[----:B------:R-:W-:Y:S03]  /*a3b0*/  LDSM.16.M88.4 R24, [R243+0x8100] ;  /* 0x00810000f318783b */ /* 0x000fe60000000200 */
[C---:B----4-:R-:W-:Y:S01]  /*a3c0*/  HMMA.16816.F32.BF16 R100, R16.reuse, R56, R12 ;  /* 0x000000381064723c */ /* 0x050fe2000004180c */
[----:B------:R-:W4:Y:S07]  /*a3d0*/  LDSM.16.M88.4 R12, [R243+0xa100] ;  /* 0x00a10000f30c783b */ /* 0x000f2e0000000200 */
[C---:B------:R-:W-:Y:S01]  /*a3e0*/  HMMA.16816.F32.BF16 R96, R16.reuse, R58, R28 ;  /* 0x0000003a1060723c */ /* 0x040fe2000004181c */
[----:B------:R-:W2:Y:S07]  /*a3f0*/  LDSM.16.M88.4 R28, [R237+0x1000] ;  /* 0x00100000ed1c783b */ /* 0x000eae0000000200 */
[C---:B---3--:R-:W-:Y:S08]  /*a400*/  HMMA.16816.F32.BF16 R88, R16.reuse, R52, R88 ;  /* 0x000000341058723c */ /* 0x048ff00000041858 */
[C---:B------:R-:W-:Y:S08]  /*a410*/  HMMA.16816.F32.BF16 R84, R16.reuse, R54, R144 ;  /* 0x000000361054723c */ /* 0x040ff00000041890 */
[C---:B------:R-:W-:Y:S08]  /*a420*/  HMMA.16816.F32.BF16 R80, R16.reuse, R44, R140 ;  /* 0x0000002c1050723c */ /* 0x040ff0000004188c */
[----:B------:R-:W-:Y:S08]  /*a430*/  HMMA.16816.F32.BF16 R76, R16, R46, R136 ;  /* 0x0000002e104c723c */ /* 0x000ff00000041888 */
[C---:B-1----:R-:W-:Y:S08]  /*a440*/  HMMA.16816.F32.BF16 R68, R20.reuse, R52, R124 ;  /* 0x000000341444723c */ /* 0x042ff0000004187c */
[C---:B------:R-:W-:Y:S08]  /*a450*/  HMMA.16816.F32.BF16 R64, R20.reuse, R54, R120 ;  /* 0x000000361440723c */ /* 0x040ff00000041878 */
[----:B------:R-:W-:Y:S08]  /*a460*/  HMMA.16816.F32.BF16 R60, R20, R44, R60 ;  /* 0x0000002c143c723c */ /* 0x000ff0000004183c */
[----:B------:R-:W-:Y:S08]  /*a470*/  HMMA.16816.F32.BF16 R72, R16, R40, R132 ;  /* 0x000000281048723c */ /* 0x000ff00000041884 */
[C---:B------:R-:W-:Y:S08]  /*a480*/  HMMA.16816.F32.BF16 R108, R20.reuse, R56, R108 ;  /* 0x00000038146c723c */ /* 0x040ff0000004186c */
[C---:B------:R-:W-:Y:S01]  /*a490*/  HMMA.16816.F32.BF16 R92, R20.reuse, R58, R92 ;  /* 0x0000003a145c723c */ /* 0x040fe2000004185c */
[----:B------:R-:W-:Y:S07]  /*a4a0*/  LDSM.16.M88.4 R56, [R232+0x6100] ;  /* 0x00610000e838783b */ /* 0x000fee0000000200 */
[C---:B------:R-:W-:Y:S08]  /*a4b0*/  HMMA.16816.F32.BF16 R44, R20.reuse, R46, R116 ;  /* 0x0000002e142c723c */ /* 0x040ff00000041874 */
[----:B------:R-:W-:Y:S08]  /*a4c0*/  HMMA.16816.F32.BF16 R52, R20, R40, R112 ;  /* 0x000000281434723c */ /* 0x000ff00000041870 */
[-C--:B------:R-:W-:Y:S08]  /*a4d0*/  HMMA.16816.F32.BF16 R16, R16, R42.reuse, R128 ;  /* 0x0000002a1010723c */ /* 0x080ff00000041880 */
[----:B------:R-:W-:Y:S01]  /*a4e0*/  HMMA.16816.F32.BF16 R20, R20, R42, R104 ;  /* 0x0000002a1414723c */ /* 0x000fe20000041868 */
[----:B------:R-:W-:Y:S07]  /*a4f0*/  LDSM.16.M88.4 R40, [R232+0x7100] ;  /* 0x00710000e828783b */ /* 0x000fee0000000200 */
[C---:B----4-:R-:W-:Y:S08]  /*a500*/  HMMA.16816.F32.BF16 R128, R12.reuse, R32, R88 ;  /* 0x000000200c80723c */ /* 0x050ff00000041858 */
[C---:B------:R-:W-:Y:S08]  /*a510*/  HMMA.16816.F32.BF16 R112, R12.reuse, R38, R96 ;  /* 0x000000260c70723c */ /* 0x040ff00000041860 */
[C---:B------:R-:W-:Y:S08]  /*a520*/  HMMA.16816.F32.BF16 R88, R12.reuse, R34, R84 ;  /* 0x000000220c58723c */ /* 0x040ff00000041854 */
[----:B------:R-:W-:Y:S01]  /*a530*/  HMMA.16816.F32.BF16 R136, R12, R50, R16 ;  /* 0x000000320c88723c */ /* 0x000fe20000041810 */
[----:B------:R-:W-:Y:S07]  /*a540*/  LDSM.16.M88.4 R16, [R240+0xe100] ;  /* 0x00e10000f010783b */ /* 0x000fee0000000200 */
[C---:B--2---:R-:W-:Y:S01]  /*a550*/  HMMA.16816.F32.BF16 R96, R24.reuse, R30, R44 ;  /* 0x0000001e1860723c */ /* 0x044fe2000004182c */
[----:B------:R-:W1:Y:S07]  /*a560*/  LDSM.16.M88.4 R44, [R232+0x6900] ;  /* 0x00690000e82c783b */ /* 0x000e6e0000000200 */
[----:B------:R-:W-:Y:S01]  /*a570*/  HMMA.16816.F32.BF16 R84, R24, R50, R20 ;  /* 0x000000321854723c */ /* 0x000fe20000041814 */
[----:B------:R-:W2:Y:S07]  /*a580*/  LDSM.16.M88.4 R20, [R240+0xc100] ;  /* 0x00c10000f014783b */ /* 0x000eae0000000200 */
[----:B------:R-:W-:Y:S08]  /*a590*/  HMMA.16816.F32.BF16 R140, R12, R48, R72 ;  /* 0x000000300c8c723c */ /* 0x000ff00000041848 */
[C---:B------:R-:W-:Y:S08]  /*a5a0*/  HMMA.16816.F32.BF16 R132, R24.reuse, R36, R108 ;  /* 0x000000241884723c */ /* 0x040ff0000004186c */
[C---:B------:R-:W-:Y:S08]  /*a5b0*/  HMMA.16816.F32.BF16 R72, R24.reuse, R38, R92 ;  /* 0x000000261848723c */ /* 0x040ff0000004185c */
[C---:B------:R-:W-:Y:S08]  /*a5c0*/  HMMA.16816.F32.BF16 R124, R24.reuse, R32, R68 ;  /* 0x00000020187c723c */ /* 0x040ff00000041844 */
[C---:B------:R-:W-:Y:S01]  /*a5d0*/  HMMA.16816.F32.BF16 R120, R24.reuse, R34, R64 ;  /* 0x000000221878723c */ /* 0x040fe20000041840 */
[----:B------:R-:W-:Y:S07]  /*a5e0*/  LDSM.16.M88.4 R32, [R239+0x2800] ;  /* 0x00280000ef20783b */ /* 0x000fee0000000200 */
[C---:B------:R-:W-:Y:S01]  /*a5f0*/  HMMA.16816.F32.BF16 R116, R24.reuse, R28, R60 ;  /* 0x0000001c1874723c */ /* 0x040fe2000004183c */
[----:B------:R-:W-:Y:S07]  /*a600*/  LDSM.16.M88.4 R60, [R239+0x3800] ;  /* 0x00380000ef3c783b */ /* 0x000fee0000000200 */
[----:B------:R-:W-:Y:S01]  /*a610*/  HMMA.16816.F32.BF16 R104, R24, R48, R52 ;  /* 0x000000301868723c */ /* 0x000fe20000041834 */
[----:B------:R-:W3:Y:S04]  /*a620*/  LDSM.16.M88.4 R24, [R232+0x7900] ;  /* 0x00790000e818783b */ /* 0x000ee80000000200 */
[----:B------:R-:W-:Y:S03]  /*a630*/  LDSM.16.M88.4 R52, [R239+0x3000] ;  /* 0x00300000ef34783b */ /* 0x000fe60000000200 */
[C---:B------:R-:W-:Y:S08]  /*a640*/  HMMA.16816.F32.BF16 R148, R12.reuse, R28, R80 ;  /* 0x0000001c0c94723c */ /* 0x040ff00000041850 */
[C---:B------:R-:W-:Y:S01]  /*a650*/  HMMA.16816.F32.BF16 R144, R12.reuse, R30, R76 ;  /* 0x0000001e0c90723c */ /* 0x040fe2000004184c */
[----:B------:R-:W4:Y:S07]  /*a660*/  LDSM.16.M88.4 R28, [R242+0xc100] ;  /* 0x00c10000f21c783b */ /* 0x000f2e0000000200 */
[----:B------:R-:W-:Y:S01]  /*a670*/  HMMA.16816.F32.BF16 R100, R12, R36, R100 ;  /* 0x000000240c64723c */ /* 0x000fe20000041864 */
[----:B------:R-:W3:Y:S04]  /*a680*/  LDSM.16.M88.4 R12, [R242+0xe100] ;  /* 0x00e10000f20c783b */ /* 0x000ee80000000200 */
[----:B------:R-:W3:Y:S03]  /*a690*/  LDSM.16.M88.4 R36, [R239+0x2000] ;  /* 0x00200000ef24783b */ /* 0x000ee60000000200 */
        /* <DEDUP_REMOVED lines=20> */
[C---:B----4-:R-:W-:Y:S01]  /*a7e0*/  HMMA.16816.F32.BF16 R128, R28.reuse, R32, R48 ;  /* 0x000000201c80723c */ /* 0x050fe20000041830 */
[----:B------:R-:W3:Y:S07]  /*a7f0*/  LDSM.16.M88.4 R48, [R238+0x6900] ;  /* 0x00690000ee30783b */ /* 0x000eee0000000200 */
[----:B------:R-:W-:Y:S01]  /*a800*/  HMMA.16816.F32.BF16 R120, R28, R34, R44 ;  /* 0x000000221c78723c */ /* 0x000fe2000004182c */
[----:B------:R-:W4:Y:S07]  /*a810*/  LDSM.16.M88.4 R44, [R238+0x7100] ;  /* 0x00710000ee2c783b */ /* 0x000f2e0000000200 */
[C---:B------:R-:W-:Y:S08]  /*a820*/  HMMA.16816.F32.BF16 R152, R12.reuse, R32, R68 ;  /* 0x000000200c98723c */ /* 0x040ff00000041844 */
        /* <DEDUP_REMOVED lines=8> */
[----:B------:R-:W-:Y:S08]  /*a8b0*/  HMMA.16816.F32.BF16 R140, R12, R54, R112 ;  /* 0x000000360c8c723c */ /* 0x000ff00000041870 */
[----:B------:R-:W-:Y:S01]  /*a8c0*/  HMMA.16816.F32.BF16 R116, R28, R52, R16 ;  /* 0x000000341c74723c */ /* 0x000fe20000041810 */
[----:B------:R-:W-:Y:S07]  /*a8d0*/  LDSM.16.M88.4 R16, [R243+0xc100] ;  /* 0x00c10000f310783b */ /* 0x000fee0000000200 */
[C---:B------:R-:W-:Y:S08]  /*a8e0*/  HMMA.16816.F32.BF16 R136, R12.reuse, R60, R108 ;  /* 0x0000003c0c88723c */ /* 0x040ff0000004186c */
[----:B------:R-:W-:Y:S01]  /*a8f0*/  HMMA.16816.F32.BF16 R132, R12, R62, R92 ;  /* 0x0000003e0c84723c */ /* 0x000fe2000004185c */
[----:B------:R-:W2:Y:S07]  /*a900*/  LDSM.16.M88.4 R12, [R244+0xe100] ;  /* 0x00e10000f40c783b */ /* 0x000eae0000000200 */
[C---:B------:R-:W-:Y:S01]  /*a910*/  HMMA.16816.F32.BF16 R112, R28.reuse, R54, R96 ;  /* 0x000000361c70723c */ /* 0x040fe20000041860 */
[----:B------:R-:W-:Y:S07]  /*a920*/  LDSM.16.M88.4 R52, [R237+0x2000] ;  /* 0x00200000ed34783b */ /* 0x000fee0000000200 */
[C---:B------:R-:W-:Y:S08]  /*a930*/  HMMA.16816.F32.BF16 R80, R28.reuse, R60, R104 ;  /* 0x0000003c1c50723c */ /* 0x040ff00000041868 */
[----:B------:R-:W-:Y:S01]  /*a940*/  HMMA.16816.F32.BF16 R76, R28, R62, R84 ;  /* 0x0000003e1c4c723c */ /* 0x000fe20000041854 */
[----:B------:R-:W4:Y:S01]  /*a950*/  LDSM.16.M88.4 R28, [R237+0x3800] ;  /* 0x00380000ed1c783b */ /* 0x000f220000000200 */
[----:B------:R-:W-:Y:S01]  /*a960*/  SHF.R.S32.HI R0, RZ, 0x1f, R163 ;  /* 0x0000001fff007819 */ /* 0x000fe200000114a3 */
        /* <DEDUP_REMOVED lines=9> */
[C---:B----4-:R-:W-:Y:S08]  /*aa00*/  HMMA.16816.F32.BF16 R92, R24.reuse, R44, R144 ;  /* 0x0000002c185c723c */ /* 0x050ff00000041890 */
[----:B------:R-:W-:Y:S08]  /*aa10*/  HMMA.16816.F32.BF16 R88, R24, R46, R140 ;  /* 0x0000002e1858723c */ /* 0x000ff0000004188c */
[----:B------:R-:W-:Y:S08]  /*aa20*/  HMMA.16816.F32.BF16 R48, R20, R44, R116 ;  /* 0x0000002c1430723c */ /* 0x000ff00000041874 */
[C---:B------:R-:W-:Y:S08]  /*aa30*/  HMMA.16816.F32.BF16 R84, R24.reuse, R40, R136 ;  /* 0x000000281854723c */ /* 0x040ff00000041888 */
[----:B------:R-:W-:Y:S08]  /*aa40*/  HMMA.16816.F32.BF16 R72, R24, R42, R132 ;  /* 0x0000002a1848723c */ /* 0x000ff00000041884 */
[C---:B------:R-:W-:Y:S08]  /*aa50*/  HMMA.16816.F32.BF16 R44, R20.reuse, R46, R112 ;  /* 0x0000002e142c723c */ /* 0x040ff00000041870 */
[C---:B------:R-:W-:Y:S01]  /*aa60*/  HMMA.16816.F32.BF16 R24, R20.reuse, R40, R80 ;  /* 0x000000281418723c */ /* 0x040fe20000041850 */
[----:B------:R1:W-:Y:S07]  /*aa70*/  STL [R1+0xd4], R0 ;  /* 0x0000d40001007387 */ /* 0x0003ee0000100800 */
[----:B------:R-:W-:Y:S01]  /*aa80*/  HMMA.16816.F32.BF16 R20, R20, R42, R76 ;  /* 0x0000002a1414723c */ /* 0x000fe2000004184c */
[----:B------:R-:W-:Y:S01]  /*aa90*/  ISETP.GE.AND P0, PT, R167, 0x2, PT ;  /* 0x00000002a700780c */ /* 0x000fe20003f06270 */
[----:B------:R-:W-:Y:S01]  /*aaa0*/  BSSY B0, `(.L_x_1922) ;  /* 0x0000079000007945 */ /* 0x000fe20003800000 */
[----:B------:R-:W-:-:S05]  /*aab0*/  IADD3 R249, R248, 0x100, RZ ;  /* 0x00000100f8f97810 */ /* 0x000fca0007ffe0ff */
[C---:B------:R-:W-:Y:S08]  /*aac0*/  HMMA.16816.F32.BF16 R92, R12.reuse, R32, R92 ;  /* 0x000000200c5c723c */ /* 0x040ff0000004185c */
[----:B------:R-:W-:Y:S08]  /*aad0*/  HMMA.16816.F32.BF16 R88, R12, R34, R88 ;  /* 0x000000220c58723c */ /* 0x000ff00000041858 */
[C---:B------:R-:W-:Y:S08]  /*aae0*/  HMMA.16816.F32.BF16 R48, R16.reuse, R32, R48 ;  /* 0x000000201030723c */ /* 0x040ff00000041830 */
[----:B------:R-:W-:Y:S08]  /*aaf0*/  HMMA.16816.F32.BF16 R44, R16, R34, R44 ;  /* 0x00000022102c723c */ /* 0x000ff0000004182c */
[C---:B------:R-:W-:Y:S08]  /*ab00*/  HMMA.16816.F32.BF16 R84, R12.reuse, R28, R84 ;  /* 0x0000001c0c54723c */ /* 0x040ff00000041854 */
[----:B------:R-:W-:Y:S08]  /*ab10*/  HMMA.16816.F32.BF16 R40, R12, R30, R72 ;  /* 0x0000001e0c28723c */ /* 0x000ff00000041848 */
        /* <DEDUP_REMOVED lines=13> */
[----:B-1----:R-:W2:Y:S04]  /*abf0*/  LDL R168, [R1+0xbc] ;  /* 0x0000bc0001a87983 */ /* 0x002ea80000100800 */
[----:B------:R-:W3:Y:S04]  /*ac00*/  LDL R166, [R1+0xb4] ;  /* 0x0000b40001a67983 */ /* 0x000ee80000100800 */
[----:B------:R-:W4:Y:S04]  /*ac10*/  LDL.64 R164, [R1+0xc0] ;  /* 0x0000c00001a47983 */ /* 0x000f280000100a00 */
[----:B------:R-:W4:Y:S01]  /*ac20*/  LDL R163, [R1+0xc8] ;  /* 0x0000c80001a37983 */ /* 0x000f220000100800 */
[----:B------:R-:W-:-:S02]  /*ac30*/  IMAD.MOV.U32 R0, RZ, RZ, c[0x0][0x2b8] ;  /* 0x0000ae00ff007624 */ /* 0x000fc400078e00ff */
[----:B------:R-:W-:-:S03]  /*ac40*/  IMAD.MOV.U32 R10, RZ, RZ, RZ ;  /* 0x000000ffff0a7224 */ /* 0x000fc600078e00ff */
[----:B------:R-:W-:Y:S01]  /*ac50*/  ISETP.NE.AND P0, PT, R0, 0x1, PT ;  /* 0x000000010000780c */ /* 0x000fe20003f05270 */
[----:B--2---:R-:W-:-:S05]  /*ac60*/  IMAD R2, R167, 0x40, R168 ;  /* 0x00000040a7027824 */ /* 0x004fca00078e02a8 */
[----:B---3--:R-:W-:-:S04]  /*ac70*/  IADD3 R2, R2, -0x80, R166 ;  /* 0xffffff8002027810 */ /* 0x008fc80007ffe0a6 */
[----:B------:R-:W-:-:S03]  /*ac80*/  MOV R0, R2 ;  /* 0x0000000200007202 */ /* 0x000fc60000000f00 */
[----:B------:R-:W-:-:S05]  /*ac90*/  @P0 IMAD.HI.U32 R3, R2, c[0x0][0x2bc], RZ ;  /* 0x0000af0002030a27 */ /* 0x000fca00078e00ff */
[----:B------:R-:W-:-:S04]  /*aca0*/  @P0 SHF.R.U32.HI R0, RZ, c[0x0][0x2c0], R3 ;  /* 0x0000b000ff000a19 */ /* 0x000fc80000011603 */
[----:B----4-:R-:W-:-:S04]  /*acb0*/  @!P6 IADD3 R3, P0, R0, R164, RZ ;  /* 0x000000a40003e210 */ /* 0x010fc80007f1e0ff */
[----:B------:R-:W-:Y:S02]  /*acc0*/  @!P6 LEA.HI.X.SX32 R5, R0, R163, 0x1, P0 ;  /* 0x000000a30005e211 */ /* 0x000fe400000f0eff */
        /* <DEDUP_REMOVED lines=8> */
[----:B------:R-:W-:Y:S01]  /*ad50*/  SHF.R.S32.HI R0, RZ, 0x1f, R8 ;  /* 0x0000001fff007819 */ /* 0x000fe20000011408 */
[----:B------:R1:W-:Y:S04]  /*ad60*/  STL [R1+0x74], R8 ;  /* 0x0000740801007387 */ /* 0x0003e80000100800 */
[----:B------:R-:W-:-:S04]  /*ad70*/  IMAD R0, R0, c[0x0][0x1e0], RZ ;  /* 0x0000780000007a24 */ /* 0x000fc800078e02ff */
[----:B------:R-:W-:-:S04]  /*ad80*/  IMAD R0, R8, c[0x0][0x1e4], R0 ;  /* 0x0000790008007a24 */ /* 0x000fc800078e0200 */
[----:B------:R-:W-:Y:S01]  /*ad90*/  IMAD.IADD R3, R3, 0x1, R0 ;  /* 0x0000000103037824 */ /* 0x000fe200078e0200 */
[----:B-1----:R-:W-:Y:S01]  /*ada0*/  SHF.R.S32.HI R8, RZ, 0x1f, R164 ;  /* 0x0000001fff087819 */ /* 0x002fe200000114a4 */
[----:B---3--:R-:W-:-:S04]  /*adb0*/  IMAD.WIDE.U32 R164, R163, c[0x0][0x1e8], RZ ;  /* 0x00007a00a3a47a25 */ /* 0x008fc800078e00ff */
[----:B------:R-:W-:-:S04]  /*adc0*/  IMAD R8, R8, c[0x0][0x1e8], RZ ;  /* 0x00007a0008087a24 */ /* 0x000fc800078e02ff */
[----:B------:R-:W-:-:S05]  /*add0*/  IMAD R8, R163, c[0x0][0x1ec], R8 ;  /* 0x00007b00a3087a24 */ /* 0x000fca00078e0208 */
[----:B------:R-:W-:Y:S01]  /*ade0*/  IADD3 R8, R165, R8, RZ ;  /* 0x00000008a5087210 */ /* 0x000fe20007ffe0ff */
[----:B--2---:R1:W-:Y:S01]  /*adf0*/  STL [R1+0x70], R10 ;  /* 0x0000700a01007387 */ /* 0x0043e20000100800 */
[----:B------:R-:W-:Y:S01]  /*ae00*/  SHF.R.S32.HI R0, RZ, 0x1f, R10 ;  /* 0x0000001fff007819 */ /* 0x000fe2000001140a */
        /* <DEDUP_REMOVED lines=8> */
[----:B------:R2:W3:Y:S02]  /*ae90*/  SHFL.IDX PT, R11, R4, RZ, 0x181f ;  /* 0x00181fff040b7589 */ /* 0x0004e400000e0000 */
.L_x_2008:
[----:B------:R-:W-:Y:S05]  /*aea0*/  BRA.DIV ~URZ, `(.L_x_1925) ;  /* 0x000102027f007947 */ /* 0x000fea000b800000 */
[----:B------:R-:W4:Y:S04]  /*aeb0*/  LDL R0, [R1+0xd4] ;  /* 0x0000d40001007983 */ /* 0x000f280000100800 */
[----:B--2---:R-:W2:Y:S04]  /*aec0*/  LDL R17, [R1+0x8c] ;  /* 0x00008c0001117983 */ /* 0x004ea80000100800 */
[----:B---3--:R-:W3:Y:S04]  /*aed0*/  LDL R2, [R1+0xb8] ;  /* 0x0000b80001027983 */ /* 0x008ee80000100800 */
[----:B------:R-:W3:Y:S04]  /*aee0*/  LDL R21, [R1+0xd0] ;  /* 0x0000d00001157983 */ /* 0x000ee80000100800 */
[----:B-1----:R-:W1:Y:S04]  /*aef0*/  SHFL.IDX PT, R10, R5, RZ, 0x181f ;  /* 0x00181fff050a7589 */ /* 0x002e6800000e0000 */
[----:B------:R-:W1:Y:S04]  /*af00*/  SHFL.IDX PT, R8, R5, 0x1, 0x181f ;  /* 0x00381f0005087f89 */ /* 0x000e6800000e0000 */
[----:B------:R-:W1:Y:S04]  /*af10*/  SHFL.IDX PT, R19, R4, 0x1, 0x181f ;  /* 0x00381f0004137f89 */ /* 0x000e6800000e0000 */
[----:B------:R-:W1:Y:S04]  /*af20*/  SHFL.IDX PT, R15, R5, 0x2, 0x181f ;  /* 0x00581f00050f7f89 */ /* 0x000e6800000e0000 */
[----:B------:R-:W1:Y:S01]  /*af30*/  SHFL.IDX PT, R18, R4, 0x2, 0x181f ;  /* 0x00581f0004127f89 */ /* 0x000e6200000e0000 */
[C---:B--2---:R-:W-:Y:S01]  /*af40*/  IMAD.SHL.U32 R20, R17.reuse, 0x2, RZ ;  /* 0x0000000211147824 */ /* 0x044fe200078e00ff */
[----:B----4-:R-:W-:-:S02]  /*af50*/  SHF.L.U64.HI R3, R17, 0x1, R0 ;  /* 0x0000000111037819 */ /* 0x010fc40000010200 */
[----:B------:R-:W-:Y:S01]  /*af60*/  ISETP.GE.AND P3, PT, R17, c[0x0][0x1d4], PT ;  /* 0x0000750011007a0c */ /* 0x000fe20003f66270 */
[----:B---3--:R-:W-:Y:S01]  /*af70*/  IMAD.SHL.U32 R0, R2, 0x2, RZ ;  /* 0x0000000202007824 */ /* 0x008fe200078e00ff */
[----:B-1----:R-:W-:Y:S02]  /*af80*/  IADD3 R12, P0, R10, R20, RZ ;  /* 0x000000140a0c7210 */ /* 0x002fe40007f1e0ff */
[----:B------:R-:W-:Y:S02]  /*af90*/  SHF.L.U64.HI R2, R2, 0x1, R21 ;  /* 0x0000000102027819 */ /* 0x000fe40000010215 */
[----:B------:R-:W-:Y:S01]  /*afa0*/  IADD3 R10, P1, R10, R0, RZ ;  /* 0x000000000a0a7210 */ /* 0x000fe20007f3e0ff */
[----:B------:R-:W-:Y:S01]  /*afb0*/  IMAD.X R13, R11, 0x1, R3, P0 ;  /* 0x000000010b0d7824 */ /* 0x000fe200000e0603 */
[----:B------:R-:W-:-:S03]  /*afc0*/  IADD3 R16, P0, R8, R20, RZ ;  /* 0x0000001408107210 */ /* 0x000fc60007f1e0ff */
[----:B------:R-:W-:Y:S01]  /*afd0*/  IMAD.X R11, R11, 0x1, R2, P1 ;  /* 0x000000010b0b7824 */ /* 0x000fe200008e0602 */
[----:B------:R-:W-:Y:S01]  /*afe0*/  IADD3 R14, P2, R8, R0, RZ ;  /* 0x00000000080e7210 */ /* 0x000fe20007f5e0ff */
[----:B------:R1:W-:Y:S01]  /*aff0*/  LDGSTS.E.BYPASS.LTC128B.128 [R248+0x4100], [R12.64], !P3 ;  /* 0x041000000cf87fae */ /* 0x0003e2000d901d46 */
[----:B------:R-:W-:-:S03]  /*b000*/  IMAD.X R17, R19, 0x1, R3, P0 ;  /* 0x0000000113117824 */ /* 0x000fc600000e0603 */
[----:B------:R2:W-:Y:S04]  /*b010*/  LDGSTS.E.BYPASS.LTC128B.128 [R248+0x6100], [R10.64], !P5 ;  /* 0x061000000af87fae */ /* 0x0005e8000e901d46 */
[----:B------:R3:W-:Y:S04]  /*b020*/  LDGSTS.E.BYPASS.LTC128B.128 [R248+0x4900], [R16.64], !P3 ;  /* 0x0490000010f87fae */ /* 0x0007e8000d901d46 */
[----:B------:R4:W3:Y:S01]  /*b030*/  SHFL.IDX PT, R8, R5, 0x3, 0x181f ;  /* 0x00781f0005087f89 */ /* 0x0008e200000e0000 */
[C---:B-1----:R-:W-:Y:S02]  /*b040*/  IADD3 R12, P1, R15.reuse, R20, RZ ;  /* 0x000000140f0c7210 */ /* 0x042fe40007f3e0ff */
[----:B--2---:R-:W-:Y:S01]  /*b050*/  IADD3 R10, P0, R15, R0, RZ ;  /* 0x000000000f0a7210 */ /* 0x004fe20007f1e0ff */
[----:B------:R-:W-:-:S05]  /*b060*/  IMAD.X R15, R19, 0x1, R2, P2 ;  /* 0x00000001130f7824 */ /* 0x000fca00010e0602 */
[----:B------:R1:W-:Y:S01]  /*b070*/  LDGSTS.E.BYPASS.LTC128B.128 [R248+0x6900], [R14.64], !P5 ;  /* 0x069000000ef87fae */ /* 0x0003e2000e901d46 */
[CC--:B------:R-:W-:Y:S01]  /*b080*/  IADD3.X R13, R18.reuse, R3.reuse, RZ, P1, !PT ;  /* 0x00000003120d7210 */ /* 0x0c0fe20000ffe4ff */
[--C-:B------:R-:W-:Y:S01]  /*b090*/  IMAD.X R11, R18, 0x1, R2.reuse, P0 ;  /* 0x00000001120b7824 */ /* 0x100fe200000e0602 */
[----:B------:R-:W-:Y:S01]  /*b0a0*/  SEL R21, RZ, 0x10, P5 ;  /* 0x00000010ff157807 */ /* 0x000fe20002800000 */
[----:B---3--:R-:W-:Y:S02]  /*b0b0*/  IMAD.MOV.U32 R16, RZ, RZ, R2 ;  /* 0x000000ffff107224 */ /* 0x008fe400078e0002 */
[----:B------:R2:W-:Y:S04]  /*b0c0*/  LDGSTS.E.BYPASS.LTC128B.128 [R248+0x5100], [R12.64], !P3 ;  /* 0x051000000cf87fae */ /* 0x0005e8000d901d46 */
[----:B------:R3:W-:Y:S04]  /*b0d0*/  LDGSTS.E.BYPASS.LTC128B.128 [R248+0x7100], [R10.64], !P5 ;  /* 0x071000000af87fae */ /* 0x0007e8000e901d46 */
[----:B-1----:R4:W1:Y:S01]  /*b0e0*/  SHFL.IDX PT, R14, R4, 0x3, 0x181f ;  /* 0x00781f00040e7f89 */ /* 0x00286200000e0000 */
[----:B------:R-:W-:Y:S01]  /*b0f0*/  MOV R15, R3 ;  /* 0x00000003000f7202 */ /* 0x000fe20000000f00 */
[----:B--2---:R-:W-:-:S02]  /*b100*/  IMAD.MOV.U32 R12, RZ, RZ, R20 ;  /* 0x000000ffff0c7224 */ /* 0x004fc400078e0014 */
[----:B------:R-:W-:Y:S01]  /*b110*/  IMAD.MOV.U32 R13, RZ, RZ, R0 ;  /* 0x000000ffff0d7224 */ /* 0x000fe200078e0000 */
[----:B---3--:R-:W-:Y:S01]  /*b120*/  SEL R11, RZ, 0x10, P3 ;  /* 0x00000010ff0b7807 */ /* 0x008fe20001800000 */
[----:B------:R-:W-:-:S03]  /*b130*/  IMAD.MOV.U32 R10, RZ, RZ, R21 ;  /* 0x000000ffff0a7224 */ /* 0x000fc600078e0015 */
.L_x_2009:
[C---:B------:R-:W-:Y:S02]  /*b140*/  IADD3 R0, -R11.reuse, 0x10, RZ ;  /* 0x000000100b007810 */ /* 0x040fe40007ffe1ff */
[----:B------:R-:W-:Y:S02]  /*b150*/  IADD3 R2, -R10, 0x10, RZ ;  /* 0x000000100a027810 */ /* 0x000fe40007ffe1ff */
[----:B------:R-:W-:Y:S02]  /*b160*/  LOP3.LUT R0, R0, 0xf, RZ, 0xc0, !PT ;  /* 0x0000000f00007812 */ /* 0x000fe400078ec0ff */
[----:B------:R-:W-:Y:S02]  /*b170*/  ISETP.NE.U32.AND P3, PT, R11, RZ, PT ;  /* 0x000000ff0b00720c */ /* 0x000fe40003f65070 */
[----:B----4-:R-:W-:-:S02]  /*b180*/  IADD3 R4, P1, P0, R0, R8, R12 ;  /* 0x0000000800047210 */ /* 0x010fc4000783e00c */
[----:B------:R-:W-:Y:S02]  /*b190*/  LOP3.LUT R2, R2, 0xf, RZ, 0xc0, !PT ;  /* 0x0000000f02027812 */ /* 0x000fe400078ec0ff */
[----:B------:R-:W-:Y:S02]  /*b1a0*/  ISETP.NE.U32.AND P2, PT, R10, RZ, PT ;  /* 0x000000ff0a00720c */ /* 0x000fe40003f45070 */
[----:B-1----:R-:W-:Y:S02]  /*b1b0*/  IADD3.X R5, RZ, R14, R15, P1, P0 ;  /* 0x0000000eff057210 */ /* 0x002fe40000fe040f */
[----:B------:R-:W-:-:S03]  /*b1c0*/  IADD3 R2, P1, P0, R2, R8, R13 ;  /* 0x0000000802027210 */ /* 0x000fc6000783e00d */
[----:B------:R-:W-:Y:S01]  /*b1d0*/  @!PT LDS RZ, [RZ] ;  /* 0x00000000fffff984 */ /* 0x000fe20000000800 */
[----:B------:R-:W-:Y:S01]  /*b1e0*/  @!PT LDS RZ, [RZ] ;  /* 0x00000000fffff984 */ /* 0x000fe20000000800 */
[----:B------:R-:W-:Y:S01]  /*b1f0*/  @!PT LDS RZ, [RZ] ;  /* 0x00000000fffff984 */ /* 0x000fe20000000800 */
[----:B------:R1:W-:Y:S01]  /*b200*/  LDGSTS.E.BYPASS.LTC128B.128.ZFILL [R248+0x5900], [R4.64], P3 ;  /* 0x0590000004f87fae */ /* 0x0003e20009941d46 */
[----:B------:R-:W-:-:S05]  /*b210*/  IADD3.X R3, RZ, R14, R16, P1, P0 ;  /* 0x0000000eff037210 */ /* 0x000fca0000fe0410 */
[----:B------:R1:W-:Y:S04]  /*b220*/  LDGSTS.E.BYPASS.LTC128B.128.ZFILL [R248+0x7900], [R2.64], P2 ;  /* 0x0790000002f87fae */ /* 0x0003e80009141d46 */
.L_x_1923:
[----:B-1----:R-:W-:Y:S05]  /*b230*/  BSYNC B0 ;  /* 0x0000000000007941 */ /* 0x002fea0003800000 */
.L_x_1922:
[----:B------:R-:W2:Y:S04]  /*b240*/  LDL R11, [R1+0x4] ;  /* 0x00000400010b7983 */ /* 0x000ea80000100800 */
[----:B------:R-:W3:Y:S04]  /*b250*/  LDL R14, [R1+0x88] ;  /* 0x00008800010e7983 */ /* 0x000ee80000100800 */
[----:B------:R-:W4:Y:S04]  /*b260*/  LDL R13, [R1+0x94] ;  /* 0x00009400010d7983 */ /* 0x000f280000100800 */
[----:B------:R-:W3:Y:S01]  /*b270*/  LDL R12, [R1+0xac] ;  /* 0x0000ac00010c7983 */ /* 0x000ee20000100800 */
[----:B-----5:R-:W-:Y:S01]  /*b280*/  SHF.R.S32.HI R0, RZ, 0x1f, R160 ;  /* 0x0000001fff007819 */ /* 0x020fe200000114a0 */
[----:B------:R-:W-:-:S02]  /*b290*/  IMAD.MOV.U32 R15, RZ, RZ, c[0x0][0x2c4] ;  /* 0x0000b100ff0f7624 */ /* 0x000fc400078e00ff */
[----:B------:R-:W0:Y:S01]  /*b2a0*/  LDGDEPBAR ;  /* 0x00000000000079af */ /* 0x000e220000000000 */
[CC--:B------:R-:W-:Y:S02]  /*b2b0*/  LEA.HI R2, R0.reuse, R160.reuse, RZ, 0x2 ;  /* 0x000000a000027211 */ /* 0x0c0fe400078f10ff */
[----:B------:R-:W-:Y:S02]  /*b2c0*/  LEA.HI R0, R0, R160, RZ, 0x5 ;  /* 0x000000a000007211 */ /* 0x000fe400078f28ff */
[----:B------:R-:W-:Y:S02]  /*b2d0*/  LOP3.LUT R3, R2, 0xfffffffc, RZ, 0xc0, !PT ;  /* 0xfffffffc02037812 */ /* 0x000fe400078ec0ff */
[----:B------:R-:W-:Y:S02]  /*b2e0*/  LOP3.LUT R2, R0, 0xffffffe0, RZ, 0xc0, !PT ;  /* 0xffffffe000027812 */ /* 0x000fe400078ec0ff */
[--C-:B------:R-:W-:Y:S02]  /*b2f0*/  SHF.R.S32.HI R5, RZ, 0x5, R0.reuse ;  /* 0x00000005ff057819 */ /* 0x100fe40000011400 */
[----:B------:R-:W-:Y:S01]  /*b300*/  SHF.R.S32.HI R4, RZ, 0x1f, R0 ;  /* 0x0000001fff047819 */ /* 0x000fe20000011400 */
[----:B------:R-:W-:-:S02]  /*b310*/  IMAD.IADD R0, R160, 0x1, -R2 ;  /* 0x00000001a0007824 */ /* 0x000fc400078e0a02 */
[----:B------:R-:W-:Y:S01]  /*b320*/  IMAD.IADD R3, R160, 0x1, -R3 ;  /* 0x00000001a0037824 */ /* 0x000fe200078e0a03 */
[----:B------:R-:W-:Y:S02]  /*b330*/  LEA.HI R4, R4, R5, RZ, 0x2 ;  /* 0x0000000504047211 */ /* 0x000fe400078f10ff */
[----:B------:R-:W-:Y:S02]  /*b340*/  SHF.R.S32.HI R10, RZ, 0x1f, R0 ;  /* 0x0000001fff0a7819 */ /* 0x000fe40000011400 */
[----:B------:R-:W-:Y:S02]  /*b350*/  LEA.HI R2, R3, R3, RZ, 0x1 ;  /* 0x0000000303027211 */ /* 0x000fe400078f08ff */
[----:B------:R-:W-:Y:S02]  /*b360*/  LOP3.LUT R8, R4, 0xffffffc, RZ, 0xc0, !PT ;  /* 0x0ffffffc04087812 */ /* 0x000fe400078ec0ff */
[----:B------:R-:W-:Y:S02]  /*b370*/  LEA.HI R4, R10, R0, RZ, 0x2 ;  /* 0x000000000a047211 */ /* 0x000fe400078f10ff */
[C---:B------:R-:W-:Y:S01]  /*b380*/  LOP3.LUT R10, R2.reuse, 0x1ffffffe, RZ, 0xc0, !PT ;  /* 0x1ffffffe020a7812 */ /* 0x040fe200078ec0ff */
[----:B------:R-:W-:-:S02]  /*b390*/  IMAD.SHL.U32 R2, R2, 0x20, RZ ;  /* 0x0000002002027824 */ /* 0x000fc400078e00ff */
[----:B------:R-:W-:Y:S01]  /*b3a0*/  IMAD.IADD R8, R5, 0x1, -R8 ;  /* 0x0000000105087824 */ /* 0x000fe200078e0a08 */
[----:B------:R-:W-:Y:S01]  /*b3b0*/  ISETP.NE.AND P0, PT, R15, 0x1, PT ;  /* 0x000000010f00780c */ /* 0x000fe20003f05270 */
[----:B------:R-:W-:Y:S01]  /*b3c0*/  IMAD.IADD R5, R3, 0x1, -R10 ;  /* 0x0000000103057824 */ /* 0x000fe200078e0a0a */
[----:B------:R-:W-:Y:S01]  /*b3d0*/  SHF.R.S32.HI R16, RZ, 0x2, R4 ;  /* 0x00000002ff107819 */ /* 0x000fe20000011404 */
[----:B------:R-:W-:Y:S01]  /*b3e0*/  IMAD.SHL.U32 R15, R8, 0x10, RZ ;  /* 0x00000010080f7824 */ /* 0x000fe200078e00ff */
[----:B------:R-:W-:Y:S02]  /*b3f0*/  LOP3.LUT R10, R2, 0xffffffc0, RZ, 0xc0, !PT ;  /* 0xffffffc0020a7812 */ /* 0x000fe400078ec0ff */
[----:B------:R-:W-:Y:S01]  /*b400*/  LOP3.LUT R3, R4, 0x7ffffffc, RZ, 0xc0, !PT ;  /* 0x7ffffffc04037812 */ /* 0x000fe200078ec0ff */
[----:B------:R-:W-:Y:S04]  /*b410*/  STL [R1+0xa8], R16 ;  /* 0x0000a81001007387 */ /* 0x000fe80000100800 */
[----:B------:R-:W-:Y:S04]  /*b420*/  STL [R1+0xa4], R15 ;  /* 0x0000a40f01007387 */ /* 0x000fe80000100800 */
[----:B------:R-:W-:Y:S01]  /*b430*/  STL [R1+0xa0], R10 ;  /* 0x0000a00a01007387 */ /* 0x000fe20000100800 */
[----:B------:R-:W-:-:S02]  /*b440*/  IMAD.SHL.U32 R5, R5, 0x8, RZ ;  /* 0x0000000805057824 */ /* 0x000fc400078e00ff */
[----:B------:R-:W-:Y:S02]  /*b450*/  IMAD.MOV.U32 R4, RZ, RZ, -0x40 ;  /* 0xffffffc0ff047424 */ /* 0x000fe400078e00ff */
[----:B------:R-:W-:Y:S01]  /*b460*/  IMAD.IADD R3, R0, 0x1, -R3 ;  /* 0x0000000100037824 */ /* 0x000fe200078e0a03 */
[----:B------:R1:W-:Y:S01]  /*b470*/  STL [R1+0x9c], R5 ;  /* 0x00009c0501007387 */ /* 0x0003e20000100800 */
[----:B--2---:R-:W-:-:S05]  /*b480*/  IMAD R2, R11, 0x80, R16 ;  /* 0x000000800b027824 */ /* 0x004fca00078e0210 */
[----:B------:R-:W-:-:S05]  /*b490*/  IADD3 R2, R10, R2, R15 ;  /* 0x000000020a027210 */ /* 0x000fca0007ffe00f */
[----:B------:R-:W-:Y:S02]  /*b4a0*/  IMAD.IADD R0, R5, 0x1, R2 ;  /* 0x0000000105007824 */ /* 0x000fe400078e0202 */
[----:B---3--:R-:W-:Y:S02]  /*b4b0*/  IMAD R2, R14, R4, 0x41 ;  /* 0x000000410e027424 */ /* 0x008fe400078e0204 */
[----:B-1----:R-:W-:Y:S02]  /*b4c0*/  IMAD.SHL.U32 R5, R3, 0x2, RZ ;  /* 0x0000000203057824 */ /* 0x002fe400078e00ff */
[----:B------:R-:W-:-:S03]  /*b4d0*/  @P0 IMAD.HI.U32 R3, R0, c[0x0][0x2c8], RZ ;  /* 0x0000b20000030a27 */ /* 0x000fc600078e00ff */
[----:B----4-:R-:W-:Y:S01]  /*b4e0*/  IADD3 R2, -R5, R2, R13 ;  /* 0x0000000205027210 */ /* 0x010fe20007ffe10d */
[----:B------:R1:W-:Y:S01]  /*b4f0*/  STL [R1+0x98], R5 ;  /* 0x0000980501007387 */ /* 0x0003e20000100800 */
[----:B------:R-:W-:-:S03]  /*b500*/  @P0 SHF.R.U32.HI R0, RZ, c[0x0][0x2cc], R3 ;  /* 0x0000b300ff000a19 */ /* 0x000fc60000011603 */
[----:B------:R-:W-:Y:S01]  /*b510*/  IMAD.IADD R4, R2, 0x1, -R12 ;  /* 0x0000000102047824 */ /* 0x000fe200078e0a0c */
[----:B-1----:R-:W-:Y:S01]  /*b520*/  IADD3 R5, -R5, R13, -R162 ;  /* 0x0000000d05057210 */ /* 0x002fe20007ffe9a2 */
[----:B------:R-:W-:Y:S05]  /*b530*/  BRA.DIV ~URZ, `(.L_x_1926) ;  /* 0x000101227f007947 */ /* 0x000fea000b800000 */
[----:B------:R1:W2:Y:S02]  /*b540*/  SHFL.IDX PT, R2, R0, RZ, 0x1c1f ;  /* 0x001c1fff00027589 */ /* 0x0002a400000e0000 */
.L_x_2010:
[----:B--2---:R-:W-:-:S05]  /*b550*/  IMAD.IADD R2, R4, 0x1, R2 ;  /* 0x0000000104027824 */ /* 0x004fca00078e0202 */
[----:B------:R-:W-:-:S04]  /*b560*/  IMNMX R2, R5, R2, PT ;  /* 0x0000000205027217 */ /* 0x000fc80003800200 */
[C---:B------:R-:W-:Y:S02]  /*b570*/  ISETP.GT.AND P0, PT, R2.reuse, RZ, PT ;  /* 0x000000ff0200720c */ /* 0x040fe40003f04270 */
[----:B------:R-:W-:Y:S02]  /*b580*/  ISETP.GT.AND P1, PT, R2, 0x1, PT ;  /* 0x000000010200780c */ /* 0x000fe40003f24270 */
[----:B------:R-:W-:Y:S02]  /*b590*/  FSEL R10, R68, -INF , P0 ;  /* 0xff800000440a7808 */ /* 0x000fe40000000000 */
[----:B------:R-:W-:Y:S02]  /*b5a0*/  ISETP.GT.AND P0, PT, R2, 0x9, PT ;  /* 0x000000090200780c */ /* 0x000fe40003f04270 */
        /* <DEDUP_REMOVED lines=21> */
[C---:B------:R-:W-:Y:S02]  /*b700*/  ISETP.GT.AND P1, PT, R2.reuse, 0x38, PT ;  /* 0x000000380200780c */ /* 0x040fe40003f24270 */
[----:B------:R-:W-:Y:S02]  /*b710*/  ISETP.GT.AND P0, PT, R2, 0x39, PT ;  /* 0x000000390200780c */ /* 0x000fe40003f04270 */
[----:B------:R-:W-:Y:S02]  /*b720*/  FSEL R157, R45, -INF , P4 ;  /* 0xff8000002d9d7808 */ /* 0x000fe40002000000 */
        /* <DEDUP_REMOVED lines=12> */
[C---:B------:R-:W-:Y:S02]  /*b7f0*/  ISETP.GT.AND P0, PT, R3.reuse, RZ, PT ;  /* 0x000000ff0300720c */ /* 0x040fe40003f04270 */
[C---:B------:R-:W-:Y:S02]  /*b800*/  ISETP.GT.AND P1, PT, R3.reuse, 0x1, PT ;  /* 0x000000010300780c */ /* 0x040fe40003f24270 */
[----:B------:R-:W-:Y:S02]  /*b810*/  FSEL R12, R70, -INF , P0 ;  /* 0xff800000460c7808 */ /* 0x000fe40000000000 */
[----:B------:R-:W-:Y:S02]  /*b820*/  ISETP.GT.AND P0, PT, R3, 0x9, PT ;  /* 0x000000090300780c */ /* 0x000fe40003f04270 */
[----:B------:R-:W-:Y:S02]  /*b830*/  FSEL R13, R71, -INF , P1 ;  /* 0xff800000470d7808 */ /* 0x000fe40000800000 */
[----:B------:R-:W-:-:S02]  /*b840*/  FSEL R19, R67, -INF , P0 ;  /* 0xff80000043137808 */ /* 0x000fc40000000000 */
[C---:B------:R-:W-:Y:S02]  /*b850*/  ISETP.GT.AND P1, PT, R3.reuse, 0x10, PT ;  /* 0x000000100300780c */ /* 0x040fe40003f24270 */
[----:B------:R-:W-:Y:S02]  /*b860*/  ISETP.GT.AND P0, PT, R3, 0x11, PT ;  /* 0x000000110300780c */ /* 0x000fe40003f04270 */
[----:B------:R-:W-:Y:S02]  /*b870*/  FSEL R21, R62, -INF , P1 ;  /* 0xff8000003e157808 */ /* 0x000fe40000800000 */
[----:B------:R-:W-:Y:S02]  /*b880*/  FSEL R23, R63, -INF , P0 ;  /* 0xff8000003f177808 */ /* 0x000fe40000000000 */
[C---:B------:R-:W-:Y:S02]  /*b890*/  ISETP.GT.AND P1, PT, R3.reuse, 0x19, PT ;  /* 0x000000190300780c */ /* 0x040fe40003f24270 */
[----:B------:R-:W-:-:S02]  /*b8a0*/  ISETP.GT.AND P0, PT, R3, 0x20, PT ;  /* 0x000000200300780c */ /* 0x000fc40003f04270 */
        /* <DEDUP_REMOVED lines=8> */
[C---:B------:R-:W-:Y:S02]  /*b930*/  ISETP.GT.AND P2, PT, R3.reuse, 0x18, PT ;  /* 0x000000180300780c */ /* 0x040fe40003f44270 */
[C---:B------:R-:W-:Y:S02]  /*b940*/  ISETP.GT.AND P1, PT, R3.reuse, 0x30, PT ;  /* 0x000000300300780c */ /* 0x040fe40003f24270 */
[----:B------:R-:W-:Y:S02]  /*b950*/  ISETP.GT.AND P0, PT, R3, 0x31, PT ;  /* 0x000000310300780c */ /* 0x000fe40003f04270 */
[----:B------:R-:W-:-:S02]  /*b960*/  IMNMX R2, R5, R2, PT ;  /* 0x0000000205027217 */ /* 0x000fc40003800200 */
[----:B------:R-:W-:Y:S02]  /*b970*/  FSEL R27, R58, -INF , P2 ;  /* 0xff8000003a1b7808 */ /* 0x000fe40001000000 */
[----:B------:R-:W-:Y:S02]  /*b980*/  FSEL R156, R34, -INF , P1 ;  /* 0xff800000229c7808 */ /* 0x000fe40000800000 */
[----:B------:R-:W-:Y:S02]  /*b990*/  FSEL R155, R35, -INF , P0 ;  /* 0xff800000239b7808 */ /* 0x000fe40000000000 */
[C---:B------:R-:W-:Y:S02]  /*b9a0*/  ISETP.GT.AND P2, PT, R3.reuse, 0x28, PT ;  /* 0x000000280300780c */ /* 0x040fe40003f44270 */
[----:B------:R-:W-:Y:S02]  /*b9b0*/  ISETP.GT.AND P1, PT, R3, 0x39, PT ;  /* 0x000000390300780c */ /* 0x000fe40003f24270 */
[----:B------:R-:W-:-:S02]  /*b9c0*/  ISETP.GT.AND P0, PT, R2, RZ, PT ;  /* 0x000000ff0200720c */ /* 0x000fc40003f04270 */
[----:B------:R-:W-:Y:S02]  /*b9d0*/  IMNMX R0, R5, R0, PT ;  /* 0x0000000005007217 */ /* 0x000fe40003800200 */
[----:B------:R-:W-:Y:S02]  /*b9e0*/  FSEL R150, R46, -INF , P2 ;  /* 0xff8000002e967808 */ /* 0x000fe40001000000 */
[----:B------:R-:W-:Y:S02]  /*b9f0*/  FSEL R153, R31, -INF , P1 ;  /* 0xff8000001f997808 */ /* 0x000fe40000800000 */
[----:B------:R-:W-:Y:S02]  /*ba00*/  FSEL R24, R108, -INF , P0 ;  /* 0xff8000006c187808 */ /* 0x000fe40000000000 */
[----:B------:R-:W-:Y:S02]  /*ba10*/  ISETP.GT.AND P2, PT, R3, 0x38, PT ;  /* 0x000000380300780c */ /* 0x000fe40003f44270 */
[----:B------:R-:W-:-:S02]  /*ba20*/  ISETP.GT.AND P1, PT, R0, RZ, PT ;  /* 0x000000ff0000720c */ /* 0x000fc40003f24270 */
[----:B------:R-:W-:Y:S02]  /*ba30*/  ISETP.GT.AND P0, PT, R0, 0x1, PT ;  /* 0x000000010000780c */ /* 0x000fe40003f04270 */
[----:B------:R-:W-:Y:S02]  /*ba40*/  FSEL R154, R30, -INF , P2 ;  /* 0xff8000001e9a7808 */ /* 0x000fe40001000000 */
[----:B------:R-:W-:Y:S02]  /*ba50*/  FSEL R32, R110, -INF , P1 ;  /* 0xff8000006e207808 */ /* 0x000fe40000800000 */
[----:B------:R-:W-:Y:S02]  /*ba60*/  FSEL R33, R111, -INF , P0 ;  /* 0xff8000006f217808 */ /* 0x000fe40000000000 */
[----:B------:R-:W-:Y:S02]  /*ba70*/  ISETP.GT.AND P2, PT, R2, 0x1, PT ;  /* 0x000000010200780c */ /* 0x000fe40003f44270 */
[----:B------:R-:W-:-:S02]  /*ba80*/  ISETP.GT.AND P1, PT, R0, 0x8, PT ;  /* 0x000000080000780c */ /* 0x000fc40003f24270 */
        /* <DEDUP_REMOVED lines=35> */
[----:B------:R-:W-:-:S02]  /*bcc0*/  ISETP.GT.AND P0, PT, R0, 0x28, PT ;  /* 0x000000280000780c */ /* 0x000fc40003f04270 */
[----:B------:R-:W-:Y:S02]  /*bcd0*/  FMNMX.FTZ R3, R10, R11, !PT ;  /* 0x0000000b0a037209 */ /* 0x000fe40007810000 */
[----:B------:R-:W-:Y:S02]  /*bce0*/  FSEL R36, R96, -INF , P3 ;  /* 0xff80000060247808 */ /* 0x000fe40001800000 */
[----:B------:R-:W-:Y:S02]  /*bcf0*/  FSEL R141, R88, -INF , P2 ;  /* 0xff800000588d7808 */ /* 0x000fe40001000000 */
[----:B------:R-:W-:Y:S02]  /*bd00*/  FSEL R147, R85, -INF , P1 ;  /* 0xff80000055937808 */ /* 0x000fe40000800000 */
[----:B------:R-:W-:Y:S02]  /*bd10*/  FSEL R139, R90, -INF , P0 ;  /* 0xff8000005a8b7808 */ /* 0x000fe40000000000 */
[----:B------:R-:W-:-:S02]  /*bd20*/  ISETP.GT.AND P3, PT, R2, 0x20, PT ;  /* 0x000000200200780c */ /* 0x000fc40003f64270 */
[----:B------:R-:W-:Y:S02]  /*bd30*/  ISETP.GT.AND P1, PT, R0, 0x29, PT ;  /* 0x000000290000780c */ /* 0x000fe40003f24270 */
[C---:B------:R-:W-:Y:S02]  /*bd40*/  ISETP.GT.AND P2, PT, R2.reuse, 0x38, PT ;  /* 0x000000380200780c */ /* 0x040fe40003f44270 */
[----:B------:R-:W-:Y:S02]  /*bd50*/  ISETP.GT.AND P0, PT, R2, 0x39, PT ;  /* 0x000000390200780c */ /* 0x000fe40003f04270 */
[----:B------:R-:W-:Y:S02]  /*bd60*/  FMNMX.FTZ R2, R14, R3, !PT ;  /* 0x000000030e027209 */ /* 0x000fe40007810000 */
[----:B------:R-:W-:Y:S02]  /*bd70*/  FMNMX.FTZ R3, R12, R13, !PT ;  /* 0x0000000d0c037209 */ /* 0x000fe40007810000 */
[----:B------:R-:W-:-:S02]  /*bd80*/  FSEL R143, R92, -INF , P3 ;  /* 0xff8000005c8f7808 */ /* 0x000fc40001800000 */
[----:B------:R-:W-:Y:S02]  /*bd90*/  FSEL R138, R91, -INF , P1 ;  /* 0xff8000005b8a7808 */ /* 0x000fe40000800000 */
[----:B------:R-:W-:Y:S02]  /*bda0*/  FSEL R146, R40, -INF , P2 ;  /* 0xff80000028927808 */ /* 0x000fe40001000000 */
[----:B------:R-:W-:Y:S02]  /*bdb0*/  FSEL R145, R41, -INF , P0 ;  /* 0xff80000029917808 */ /* 0x000fe40000000000 */
[----:B------:R-:W-:Y:S02]  /*bdc0*/  FMNMX.FTZ R4, R24, R26, !PT ;  /* 0x0000001a18047209 */ /* 0x000fe40007810000 */
[C---:B------:R-:W-:Y:S02]  /*bdd0*/  ISETP.GT.AND P3, PT, R0.reuse, 0x30, PT ;  /* 0x000000300000780c */ /* 0x040fe40003f64270 */
[----:B------:R-:W-:-:S02]  /*bde0*/  ISETP.GT.AND P2, PT, R0, 0x31, PT ;  /* 0x000000310000780c */ /* 0x000fc40003f44270 */
[C---:B------:R-:W-:Y:S02]  /*bdf0*/  ISETP.GT.AND P1, PT, R0.reuse, 0x38, PT ;  /* 0x000000380000780c */ /* 0x040fe40003f24270 */
[----:B------:R-:W-:Y:S02]  /*be00*/  ISETP.GT.AND P0, PT, R0, 0x39, PT ;  /* 0x000000390000780c */ /* 0x000fe40003f04270 */
        /* <DEDUP_REMOVED lines=40> */
[----:B------:R-:W-:Y:S02]  /*c090*/  FSEL R137, R86, -INF , P3 ;  /* 0xff80000056897808 */ /* 0x000fe40001800000 */
[----:B------:R-:W-:Y:S02]  /*c0a0*/  FMNMX.FTZ R0, R168, R0, !PT ;  /* 0x00000000a8007209 */ /* 0x000fe40007810000 */
[----:B------:R-:W-:Y:S02]  /*c0b0*/  FMNMX.FTZ R135, R156, R135, !PT ;  /* 0x000000879c877209 */ /* 0x000fe40007810000 */
[----:B------:R-:W-:Y:S02]  /*c0c0*/  FMNMX.FTZ R3, R138, R3, !PT ;  /* 0x000000038a037209 */ /* 0x000fe40007810000 */
[----:B------:R-:W-:Y:S02]  /*c0d0*/  FMNMX.FTZ R2, R147, R2, !PT ;  /* 0x0000000293027209 */ /* 0x000fe40007810000 */
[----:B------:R-:W-:-:S02]  /*c0e0*/  FSEL R131, R87, -INF , P2 ;  /* 0xff80000057837808 */ /* 0x000fc40001000000 */
        /* <DEDUP_REMOVED lines=29> */
.L_x_2011:
[C---:B------:R-:W-:Y:S01]  /*c2c0*/  FMUL.FTZ R20, R136.reuse, c[0x0][0x2d0] ;  /* 0x0000b40088147a20 */ /* 0x040fe20000410000 */
[----:B------:R-:W-:Y:S01]  /*c2d0*/  FSETP.NEU.FTZ.AND P0, PT, R136, -INF , PT ;  /* 0xff8000008800780b */ /* 0x000fe20003f1d000 */
[----:B------:R-:W-:Y:S01]  /*c2e0*/  FMUL.FTZ R3, R135, c[0x0][0x2d0] ;  /* 0x0000b40087037a20 */ /* 0x000fe20000410000 */
[----:B------:R-:W-:Y:S01]  /*c2f0*/  SHF.L.U32 R233, R9, 0x1, RZ ;  /* 0x0000000109e97819 */ /* 0x000fe200000006ff */
[----:B------:R-:W-:Y:S01]  /*c300*/  WARPSYNC 0xffffffff ;  /* 0xffffffff00007948 */ /* 0x000fe20003800000 */
[----:B------:R-:W-:-:S02]  /*c310*/  FSEL R20, R20, RZ, P0 ;  /* 0x000000ff14147208 */ /* 0x000fc40000000000 */
[----:B------:R-:W-:Y:S01]  /*c320*/  FSETP.NEU.FTZ.AND P0, PT, R135, -INF , PT ;  /* 0xff8000008700780b */ /* 0x000fe20003f1d000 */
[----:B------:R-:W-:Y:S01]  /*c330*/  LDSM.16.MT88.4 R56, [R233+0x100] ;  /* 0x00010000e938783b */ /* 0x000fe20000004200 */
[----:B------:R-:W-:Y:S01]  /*c340*/  LEA R236, R6, R233, 0x1 ;  /* 0x000000e906ec7211 */ /* 0x000fe200078e08ff */
[--C-:B------:R-:W-:Y:S01]  /*c350*/  FFMA.FTZ R0, R10, c[0x0][0x2d0], -R20.reuse ;  /* 0x0000b4000a007a23 */ /* 0x100fe20000010814 */
[----:B------:R-:W-:Y:S01]  /*c360*/  FSEL R3, R3, RZ, P0 ;  /* 0x000000ff03037208 */ /* 0x000fe20000000000 */
[----:B------:R-:W-:Y:S01]  /*c370*/  FFMA.FTZ R2, R22, c[0x0][0x2d0], -R20 ;  /* 0x0000b40016027a23 */ /* 0x000fe20000010814 */
[----:B------:R-:W-:Y:S01]  /*c380*/  FSETP.NEU.FTZ.AND P0, PT, R134, -INF , PT ;  /* 0xff8000008600780b */ /* 0x000fe20003f1d000 */
[----:B------:R1:W-:Y:S01]  /*c390*/  MUFU.EX2 R183, R0 ;  /* 0x0000000000b77308 */ /* 0x0003e20000000800 */
[----:B------:R-:W2:Y:S01]  /*c3a0*/  LDSM.16.MT88.4 R44, [R236+0x100] ;  /* 0x00010000ec2c783b */ /* 0x000ea20000004200 */
[----:B------:R-:W-:Y:S01]  /*c3b0*/  FFMA.FTZ R4, R27, c[0x0][0x2d0], -R3 ;  /* 0x0000b4001b047a23 */ /* 0x000fe20000010803 */
[----:B----4-:R-:W-:-:S02]  /*c3c0*/  FMNMX.FTZ R133, R133, R8, !PT ;  /* 0x0000000885857209 */ /* 0x010fc40007810000 */
[----:B------:R-:W-:Y:S01]  /*c3d0*/  LEA R234, R7, R233, 0x1 ;  /* 0x000000e907ea7211 */ /* 0x000fe200078e08ff */
[----:B------:R-:W-:Y:S02]  /*c3e0*/  LDSM.16.MT88.4 R40, [R233+0x900] ;  /* 0x00090000e928783b */ /* 0x000fe40000004200 */
[----:B------:R3:W-:Y:S01]  /*c3f0*/  MUFU.EX2 R251, R2 ;  /* 0x0000000200fb7308 */ /* 0x0007e20000000800 */
[----:B------:R-:W-:Y:S01]  /*c400*/  LEA R235, R6, R234, 0x1 ;  /* 0x000000ea06eb7211 */ /* 0x000fe200078e08ff */
[----:B------:R-:W4:Y:S04]  /*c410*/  LDSM.16.MT88.4 R48, [R234+0x100] ;  /* 0x00010000ea30783b */ /* 0x000f280000004200 */
[----:B------:R-:W-:Y:S01]  /*c420*/  LDSM.16.MT88.4 R108, [R235+0x2100] ;  /* 0x00210000eb6c783b */ /* 0x000fe20000004200 */
[----:B-1----:R-:W-:Y:S01]  /*c430*/  FFMA.FTZ R0, R11, c[0x0][0x2d0], -R20 ;  /* 0x0000b4000b007a23 */ /* 0x002fe20000010814 */
[----:B------:R1:W-:Y:S02]  /*c440*/  MUFU.EX2 R250, R4 ;  /* 0x0000000400fa7308 */ /* 0x0003e40000000800 */
[----:B------:R-:W5:Y:S04]  /*c450*/  LDSM.16.MT88.4 R96, [R235+0x100] ;  /* 0x00010000eb60783b */ /* 0x000f680000004200 */
[----:B------:R-:W2:Y:S01]  /*c460*/  LDSM.16.MT88.4 R92, [R234+0x2100] ;  /* 0x00210000ea5c783b */ /* 0x000ea20000004200 */
[----:B---3--:R-:W-:Y:S01]  /*c470*/  FMUL.FTZ R2, R134, c[0x0][0x2d0] ;  /* 0x0000b40086027a20 */ /* 0x008fe20000410000 */
[----:B------:R3:W2:Y:S02]  /*c480*/  MUFU.EX2 R182, R0 ;  /* 0x0000000000b67308 */ /* 0x0006a40000000800 */
[----:B------:R-:W-:Y:S02]  /*c490*/  LDSM.16.MT88.4 R100, [R233+0x2100] ;  /* 0x00210000e964783b */ /* 0x000fe40000004200 */
[----:B------:R-:W-:-:S02]  /*c4a0*/  FSEL R2, R2, RZ, P0 ;  /* 0x000000ff02027208 */ /* 0x000fc40000000000 */
[----:B------:R-:W2:Y:S01]  /*c4b0*/  LDSM.16.MT88.4 R84, [R236+0x2100] ;  /* 0x00210000ec54783b */ /* 0x000ea20000004200 */
[----:B------:R-:W-:Y:S02]  /*c4c0*/  FSETP.NEU.FTZ.AND P0, PT, R133, -INF , PT ;  /* 0xff8000008500780b */ /* 0x000fe40003f1d000 */
[----:B-1----:R-:W-:-:S04]  /*c4d0*/  FFMA.FTZ R4, R34, c[0x0][0x2d0], -R2 ;  /* 0x0000b40022047a23 */ /* 0x002fc80000010802 */
[----:B------:R1:W-:Y:S01]  /*c4e0*/  MUFU.EX2 R22, R4 ;  /* 0x0000000400167308 */ /* 0x0003e20000000800 */
[----:B---3--:R-:W-:-:S07]  /*c4f0*/  FFMA.FTZ R0, R14, c[0x0][0x2d0], -R20 ;  /* 0x0000b4000e007a23 */ /* 0x008fce0000010814 */
[----:B------:R3:W-:Y:S01]  /*c500*/  MUFU.EX2 R212, R0 ;  /* 0x0000000000d47308 */ /* 0x0007e20000000800 */
[----:B-1----:R-:W-:-:S07]  /*c510*/  FFMA.FTZ R4, R36, c[0x0][0x2d0], -R2 ;  /* 0x0000b40024047a23 */ /* 0x002fce0000010802 */
[----:B------:R-:W-:Y:S01]  /*c520*/  MUFU.EX2 R246, R4 ;  /* 0x0000000400f67308 */ /* 0x000fe20000000800 */
[----:B---3--:R-:W-:-:S07]  /*c530*/  FFMA.FTZ R0, R15, c[0x0][0x2d0], -R20 ;  /* 0x0000b4000f007a23 */ /* 0x008fce0000010814 */
[----:B------:R1:W3:Y:S02]  /*c540*/  MUFU.EX2 R215, R0 ;  /* 0x0000000000d77308 */ /* 0x0002e40000000800 */
[----:B-1----:R-:W-:Y:S01]  /*c550*/  FFMA.FTZ R0, R16, c[0x0][0x2d0], -R20 ;  /* 0x0000b40010007a23 */ /* 0x002fe20000010814 */
[----:B--2---:R-:W-:-:S05]  /*c560*/  F2FP.BF16.PACK_AB R16, R182, R183 ;  /* 0x000000b7b610723e */ /* 0x004fca00000010ff */
[----:B------:R1:W-:Y:S02]  /*c570*/  MUFU.EX2 R164, R0 ;  /* 0x0000000000a47308 */ /* 0x0003e40000000800 */
[----:B-1----:R-:W-:Y:S01]  /*c580*/  FFMA.FTZ R0, R18, c[0x0][0x2d0], -R20 ;  /* 0x0000b40012007a23 */ /* 0x002fe20000010814 */
[----:B---3--:R-:W-:-:S05]  /*c590*/  F2FP.BF16.PACK_AB R18, R215, R212 ;  /* 0x000000d4d712723e */ /* 0x008fca00000010ff */
[----:B------:R1:W2:Y:S02]  /*c5a0*/  MUFU.EX2 R200, R0 ;  /* 0x0000000000c87308 */ /* 0x0002a40000000800 */
[----:B-1----:R-:W-:Y:S01]  /*c5b0*/  FFMA.FTZ R0, R25, c[0x0][0x2d0], -R20 ;  /* 0x0000b40019007a23 */ /* 0x002fe20000010814 */
[----:B--2---:R-:W-:-:S05]  /*c5c0*/  F2FP.BF16.PACK_AB R8, R200, R164 ;  /* 0x000000a4c808723e */ /* 0x004fca00000010ff */
        /* <DEDUP_REMOVED lines=14> */
[C---:B------:R-:W-:Y:S08]  /*c6b0*/  HMMA.16816.F32.BF16 R60, R16.reuse, R44, RZ ;  /* 0x0000002c103c723c */ /* 0x040ff000000418ff */
[----:B------:R-:W-:Y:S01]  /*c6c0*/  HMMA.16816.F32.BF16 R68, R16, R56, RZ ;  /* 0x000000381044723c */ /* 0x000fe200000418ff */
[----:B-1----:R-:W-:-:S04]  /*c6d0*/  FFMA.FTZ R0, R23, c[0x0][0x2d0], -R3 ;  /* 0x0000b40017007a23 */ /* 0x002fc80000010803 */
[----:B------:R1:W2:Y:S03]  /*c6e0*/  MUFU.EX2 R23, R0 ;  /* 0x0000000000177308 */ /* 0x0002a60000000800 */
[C---:B----4-:R-:W-:Y:S08]  /*c6f0*/  HMMA.16816.F32.BF16 R64, R16.reuse, R48, RZ ;  /* 0x000000301040723c */ /* 0x050ff000000418ff */
[----:B-----5:R-:W-:Y:S01]  /*c700*/  HMMA.16816.F32.BF16 R124, R16, R96, RZ ;  /* 0x00000060107c723c */ /* 0x020fe200000418ff */
[----:B-1----:R-:W-:Y:S01]  /*c710*/  FFMA.FTZ R0, R28, c[0x0][0x2d0], -R3 ;  /* 0x0000b4001c007a23 */ /* 0x002fe20000010803 */
[----:B--2---:R-:W-:-:S06]  /*c720*/  F2FP.BF16.PACK_AB R9, R23, R201 ;  /* 0x000000c91709723e */ /* 0x004fcc00000010ff */
[C---:B------:R-:W-:Y:S01]  /*c730*/  HMMA.16816.F32.BF16 R116, R16.reuse, R92, RZ ;  /* 0x0000005c1074723c */ /* 0x040fe200000418ff */
[----:B------:R1:W2:Y:S07]  /*c740*/  MUFU.EX2 R21, R0 ;  /* 0x0000000000157308 */ /* 0x0002ae0000000800 */
[C---:B------:R-:W-:Y:S08]  /*c750*/  HMMA.16816.F32.BF16 R112, R16.reuse, R84, RZ ;  /* 0x000000541070723c */ /* 0x040ff000000418ff */
[----:B------:R-:W-:Y:S01]  /*c760*/  HMMA.16816.F32.BF16 R120, R16, R100, RZ ;  /* 0x000000641078723c */ /* 0x000fe200000418ff */
[----:B-1----:R-:W-:Y:S01]  /*c770*/  FFMA.FTZ R0, R24, c[0x0][0x2d0], -R2 ;  /* 0x0000b40018007a23 */ /* 0x002fe20000010802 */
[----:B--2---:R-:W-:-:S03]  /*c780*/  F2FP.BF16.PACK_AB R11, R21, R250 ;  /* 0x000000fa150b723e */ /* 0x004fc600000010ff */
[----:B------:R1:W-:Y:S04]  /*c790*/  MUFU.EX2 R169, R0 ;  /* 0x0000000000a97308 */ /* 0x0003e80000000800 */
[----:B------:R-:W-:Y:S01]  /*c7a0*/  HMMA.16816.F32.BF16 R204, R8, R40, R68 ;  /* 0x0000002808cc723c */ /* 0x000fe20000041844 */
[----:B-1----:R-:W-:-:S04]  /*c7b0*/  FFMA.FTZ R0, R26, c[0x0][0x2d0], -R2 ;  /* 0x0000b4001a007a23 */ /* 0x002fc80000010802 */
[----:B------:R1:W2:Y:S02]  /*c7c0*/  MUFU.EX2 R132, R0 ;  /* 0x0000000000847308 */ /* 0x0002a40000000800 */
[----:B-1----:R-:W-:Y:S01]  /*c7d0*/  FFMA.FTZ R0, R29, c[0x0][0x2d0], -R2 ;  /* 0x0000b4001d007a23 */ /* 0x002fe20000010802 */
[----:B--2---:R-:W-:-:S05]  /*c7e0*/  F2FP.BF16.PACK_AB R12, R132, R169 ;  /* 0x000000a9840c723e */ /* 0x004fca00000010ff */
[----:B------:R1:W-:Y:S02]  /*c7f0*/  MUFU.EX2 R170, R0 ;  /* 0x0000000000aa7308 */ /* 0x0003e40000000800 */
[----:B-1----:R-:W-:-:S06]  /*c800*/  FFMA.FTZ R0, R30, c[0x0][0x2d0], -R2 ;  /* 0x0000b4001e007a23 */ /* 0x002fcc0000010802 */
[----:B------:R1:W2:Y:S02]  /*c810*/  MUFU.EX2 R166, R0 ;  /* 0x0000000000a67308 */ /* 0x0002a40000000800 */
[----:B-1----:R-:W-:Y:S01]  /*c820*/  FFMA.FTZ R0, R31, c[0x0][0x2d0], -R2 ;  /* 0x0000b4001f007a23 */ /* 0x002fe20000010802 */
[----:B--2---:R-:W-:Y:S01]  /*c830*/  F2FP.BF16.PACK_AB R14, R166, R170 ;  /* 0x000000aaa60e723e */ /* 0x004fe200000010ff */
[----:B------:R-:W1:Y:S04]  /*c840*/  LDSM.16.MT88.4 R28, [R236+0x900] ;  /* 0x00090000ec1c783b */ /* 0x000e680000004200 */
[----:B------:R2:W-:Y:S02]  /*c850*/  MUFU.EX2 R202, R0 ;  /* 0x0000000000ca7308 */ /* 0x0005e40000000800 */
[----:B--2---:R-:W-:-:S05]  /*c860*/  FMUL.FTZ R0, R133, c[0x0][0x2d0] ;  /* 0x0000b40085007a20 */ /* 0x004fca0000410000 */
[----:B------:R-:W-:-:S05]  /*c870*/  FSEL R0, R0, RZ, P0 ;  /* 0x000000ff00007208 */ /* 0x000fca0000000000 */
[----:B------:R-:W-:-:S04]  /*c880*/  FFMA.FTZ R4, R32, c[0x0][0x2d0], -R0 ;  /* 0x0000b40020047a23 */ /* 0x000fc80000010800 */
[----:B------:R2:W-:Y:S01]  /*c890*/  MUFU.EX2 R214, R4 ;  /* 0x0000000400d67308 */ /* 0x0005e20000000800 */
[----:B-1----:R-:W-:Y:S01]  /*c8a0*/  HMMA.16816.F32.BF16 R184, R8, R28, R60 ;  /* 0x0000001c08b8723c */ /* 0x002fe2000004183c */
[----:B------:R-:W-:Y:S01]  /*c8b0*/  LDSM.16.MT88.4 R60, [R235+0x2900] ;  /* 0x00290000eb3c783b */ /* 0x000fe20000004200 */
[----:B--2---:R-:W-:-:S05]  /*c8c0*/  FFMA.FTZ R4, R33, c[0x0][0x2d0], -R0 ;  /* 0x0000b40021047a23 */ /* 0x004fca0000010800 */
        /* <DEDUP_REMOVED lines=8> */
[----:B------:R1:W2:Y:S02]  /*c950*/  MUFU.EX2 R5, R4 ;  /* 0x0000000400057308 */ /* 0x0002a40000000800 */
[C---:B------:R-:W-:Y:S07]  /*c960*/  HMMA.16816.F32.BF16 R32, R12.reuse, R48, RZ ;  /* 0x000000300c20723c */ /* 0x040fee00000418ff */
[----:B------:R-:W-:Y:S01]  /*c970*/  MOV R48, R203 ;  /* 0x000000cb00307202 */ /* 0x000fe20000000f00 */
[C---:B------:R-:W-:Y:S01]  /*c980*/  HMMA.16816.F32.BF16 R68, R12.reuse, R108, RZ ;  /* 0x0000006c0c44723c */ /* 0x040fe200000418ff */
[----:B-1----:R-:W-:Y:S01]  /*c990*/  FFMA.FTZ R4, R38, c[0x0][0x2d0], -R0 ;  /* 0x0000b40026047a23 */ /* 0x002fe20000010800 */
[----:B--2---:R-:W-:Y:S01]  /*c9a0*/  MOV R49, R5 ;  /* 0x0000000500317202 */ /* 0x004fe20000000f00 */
[----:B------:R-:W1:Y:S02]  /*c9b0*/  LDSM.16.MT88.4 R36, [R234+0x900] ;  /* 0x00090000ea24783b */ /* 0x000e640000004200 */
[----:B------:R2:W-:Y:S03]  /*c9c0*/  MUFU.EX2 R252, R4 ;  /* 0x0000000400fc7308 */ /* 0x0005e60000000800 */
[----:B------:R-:W-:Y:S01]  /*c9d0*/  HMMA.16816.F32.BF16 R24, R12, R44, RZ ;  /* 0x0000002c0c18723c */ /* 0x000fe200000418ff */
[----:B------:R-:W-:-:S07]  /*c9e0*/  F2FP.BF16.PACK_AB R6, R49, R246 ;  /* 0x000000f63106723e */ /* 0x000fce00000010ff */
[----:B------:R-:W-:Y:S01]  /*c9f0*/  HMMA.16816.F32.BF16 R104, R12, R96, RZ ;  /* 0x000000600c68723c */ /* 0x000fe200000418ff */
[----:B--2---:R-:W-:-:S07]  /*ca00*/  FFMA.FTZ R4, R52, c[0x0][0x2d0], -R0 ;  /* 0x0000b40034047a23 */ /* 0x004fce0000010800 */
[C---:B------:R-:W-:Y:S01]  /*ca10*/  HMMA.16816.F32.BF16 R80, R12.reuse, R92, RZ ;  /* 0x0000005c0c50723c */ /* 0x040fe200000418ff */
[----:B------:R2:W-:Y:S07]  /*ca20*/  MUFU.EX2 R245, R4 ;  /* 0x0000000400f57308 */ /* 0x0005ee0000000800 */
[C---:B------:R-:W-:Y:S08]  /*ca30*/  HMMA.16816.F32.BF16 R52, R12.reuse, R56, RZ ;  /* 0x000000380c34723c */ /* 0x040ff000000418ff */
[----:B------:R-:W-:Y:S01]  /*ca40*/  HMMA.16816.F32.BF16 R88, R12, R100, RZ ;  /* 0x000000640c58723c */ /* 0x000fe200000418ff */
[----:B--2---:R-:W-:-:S04]  /*ca50*/  FFMA.FTZ R4, R72, c[0x0][0x2d0], -R0 ;  /* 0x0000b40048047a23 */ /* 0x004fc80000010800 */
[----:B------:R2:W3:Y:S03]  /*ca60*/  MUFU.EX2 R74, R4 ;  /* 0x00000004004a7308 */ /* 0x0004e60000000800 */
[----:B-1----:R-:W-:Y:S01]  /*ca70*/  HMMA.16816.F32.BF16 R196, R8, R36, R64 ;  /* 0x0000002408c4723c */ /* 0x002fe20000041840 */
[----:B------:R-:W1:Y:S07]  /*ca80*/  LDSM.16.MT88.4 R64, [R236+0x2900] ;  /* 0x00290000ec40783b */ /* 0x000e6e0000004200 */
[----:B------:R-:W-:Y:S01]  /*ca90*/  HMMA.16816.F32.BF16 R76, R12, R84, RZ ;  /* 0x000000540c4c723c */ /* 0x000fe200000418ff */
[----:B--2---:R-:W-:Y:S01]  /*caa0*/  FFMA.FTZ R4, R73, c[0x0][0x2d0], -R0 ;  /* 0x0000b40049047a23 */ /* 0x004fe20000010800 */
[----:B---3--:R-:W-:-:S06]  /*cab0*/  MOV R44, R74 ;  /* 0x0000004a002c7202 */ /* 0x008fcc0000000f00 */
[----:B------:R-:W-:Y:S01]  /*cac0*/  HMMA.16816.F32.BF16 R72, R16, R108, RZ ;  /* 0x0000006c1048723c */ /* 0x000fe200000418ff */
[----:B------:R-:W2:Y:S01]  /*cad0*/  MUFU.EX2 R5, R4 ;  /* 0x0000000400057308 */ /* 0x000ea20000000800 */
[----:B------:R-:W-:Y:S02]  /*cae0*/  MOV R96, R44 ;  /* 0x0000002c00607202 */ /* 0x000fe40000000f00 */
[----:B--2---:R-:W-:Y:S02]  /*caf0*/  MOV R45, R5 ;  /* 0x00000005002d7202 */ /* 0x004fe40000000f00 */
[----:B------:R-:W-:Y:S02]  /*cb00*/  F2FP.BF16.PACK_AB R4, R22, R202 ;  /* 0x000000ca1604723e */ /* 0x000fe400000010ff */
[----:B------:R-:W-:Y:S02]  /*cb10*/  F2FP.BF16.PACK_AB R5, R245, R252 ;  /* 0x000000fcf505723e */ /* 0x000fe400000010ff */
[----:B------:R-:W-:Y:S01]  /*cb20*/  F2FP.BF16.PACK_AB R7, R45, R44 ;  /* 0x0000002c2d07723e */ /* 0x000fe200000010ff */
[----:B-1----:R-:W-:Y:S01]  /*cb30*/  HMMA.16816.F32.BF16 R224, R8, R64, R112 ;  /* 0x0000004008e0723c */ /* 0x002fe20000041870 */
[----:B------:R-:W-:-:S07]  /*cb40*/  MOV R108, R45 ;  /* 0x0000002d006c7202 */ /* 0x000fce0000000f00 */
[C---:B------:R-:W-:Y:S08]  /*cb50*/  HMMA.16816.F32.BF16 R68, R4.reuse, R60, R68 ;  /* 0x0000003c0444723c */ /* 0x040ff00000041844 */
[C---:B------:R-:W-:Y:S01]  /*cb60*/  HMMA.16816.F32.BF16 R172, R4.reuse, R36, R32 ;  /* 0x0000002404ac723c */ /* 0x040fe20000041820 */
[----:B------:R-:W1:Y:S07]  /*cb70*/  LDSM.16.MT88.4 R32, [R235+0x900] ;  /* 0x00090000eb20783b */ /* 0x000e6e0000004200 */
[C---:B------:R-:W-:Y:S01]  /*cb80*/  HMMA.16816.F32.BF16 R176, R4.reuse, R28, R24 ;  /* 0x0000001c04b0723c */ /* 0x040fe20000041818 */
[----:B------:R-:W2:Y:S06]  /*cb90*/  LDSM.16.MT88.4 R24, [R233+0x2900] ;  /* 0x00290000e918783b */ /* 0x000eac0000004200 */
[----:B------:R-:W-:Y:S01]  /*cba0*/  MOV R29, R202 ;  /* 0x000000ca001d7202 */ /* 0x000fe20000000f00 */
[----:B------:R-:W-:Y:S01]  /*cbb0*/  HMMA.16816.F32.BF16 R188, R4, R40, R52 ;  /* 0x0000002804bc723c */ /* 0x000fe20000041834 */
[----:B------:R-:W-:Y:S01]  /*cbc0*/  MOV R97, R68 ;  /* 0x0000004400617202 */ /* 0x000fe20000000f00 */
[----:B------:R-:W3:Y:S01]  /*cbd0*/  LDSM.16.MT88.4 R52, [R234+0x2900] ;  /* 0x00290000ea34783b */ /* 0x000ee20000004200 */
[----:B------:R-:W-:-:S02]  /*cbe0*/  MOV R92, R69 ;  /* 0x00000045005c7202 */ /* 0x000fc40000000f00 */
[----:B------:R-:W-:Y:S02]  /*cbf0*/  MOV R37, R70 ;  /* 0x0000004600257202 */ /* 0x000fe40000000f00 */
[----:B------:R-:W-:Y:S01]  /*cc00*/  MOV R36, R71 ;  /* 0x0000004700247202 */ /* 0x000fe20000000f00 */
[----:B------:R-:W-:Y:S01]  /*cc10*/  HMMA.16816.F32.BF16 R220, R4, R64, R76 ;  /* 0x0000004004dc723c */ /* 0x000fe2000004184c */
[----:B------:R-:W-:Y:S02]  /*cc20*/  MOV R28, R201 ;  /* 0x000000c9001c7202 */ /* 0x000fe40000000f00 */
[----:B------:R-:W-:Y:S02]  /*cc30*/  MOV R41, R200 ;  /* 0x000000c800297202 */ /* 0x000fe40000000f00 */
[----:B------:R-:W-:-:S03]  /*cc40*/  MOV R40, R167 ;  /* 0x000000a700287202 */ /* 0x000fc60000000f00 */
[----:B------:R-:W-:Y:S08]  /*cc50*/  HMMA.16816.F32.BF16 R68, R12, R102, RZ ;  /* 0x000000660c44723c */ /* 0x000ff000000418ff */
[C---:B------:R-:W-:Y:S08]  /*cc60*/  HMMA.16816.F32.BF16 R228, R8.reuse, R60, R72 ;  /* 0x0000003c08e4723c */ /* 0x040ff00000041848 */
[----:B-1----:R-:W-:Y:S01]  /*cc70*/  HMMA.16816.F32.BF16 R192, R8, R32, R124 ;  /* 0x0000002008c0723c */ /* 0x002fe2000004187c */
[----:B------:R-:W-:-:S02]  /*cc80*/  MOV R101, R220 ;  /* 0x000000dc00657202 */ /* 0x000fc40000000f00 */
[----:B------:R-:W-:Y:S02]  /*cc90*/  MOV R100, R221 ;  /* 0x000000dd00647202 */ /* 0x000fe40000000f00 */
[----:B------:R-:W-:Y:S02]  /*cca0*/  MOV R85, R222 ;  /* 0x000000de00557202 */ /* 0x000fe40000000f00 */
[----:B------:R-:W-:Y:S01]  /*ccb0*/  MOV R84, R223 ;  /* 0x000000df00547202 */ /* 0x000fe20000000f00 */
[C---:B------:R-:W-:Y:S07]  /*ccc0*/  HMMA.16816.F32.BF16 R124, R4.reuse, R32, R104 ;  /* 0x00000020047c723c */ /* 0x040fee0000041868 */
[----:B------:R-:W-:Y:S01]  /*ccd0*/  MOV R33, R165 ;  /* 0x000000a500217202 */ /* 0x000fe20000000f00 */
[----:B--2---:R-:W-:Y:S01]  /*cce0*/  HMMA.16816.F32.BF16 R104, R4, R26, R68 ;  /* 0x0000001a0468723c */ /* 0x004fe20000041844 */
[----:B------:R-:W-:-:S07]  /*ccf0*/  FFMA.FTZ R32, R168, c[0x0][0x2d0], -R20 ;  /* 0x0000b400a8207a23 */ /* 0x000fce0000010814 */
[----:B------:R-:W-:Y:S08]  /*cd00*/  HMMA.16816.F32.BF16 R68, R12, R94, RZ ;  /* 0x0000005e0c44723c */ /* 0x000ff000000418ff */
[C---:B------:R-:W-:Y:S08]  /*cd10*/  HMMA.16816.F32.BF16 R216, R4.reuse, R24, R88 ;  /* 0x0000001804d8723c */ /* 0x040ff00000041858 */
[C---:B---3--:R-:W-:Y:S08]  /*cd20*/  HMMA.16816.F32.BF16 R208, R4.reuse, R52, R80 ;  /* 0x0000003404d0723c */ /* 0x048ff00000041850 */
[----:B------:R-:W-:Y:S08]  /*cd30*/  HMMA.16816.F32.BF16 R112, R4, R54, R68 ;  /* 0x000000360470723c */ /* 0x000ff00000041844 */
        /* <DEDUP_REMOVED lines=10> */
[C---:B------:R-:W-:Y:S08]  /*cde0*/  HMMA.16816.F32.BF16 R220, R4.reuse, R66, R68 ;  /* 0x0000004204dc723c */ /* 0x040ff00000041844 */
[----:B------:R-:W-:Y:S01]  /*cdf0*/  HMMA.16816.F32.BF16 R200, R4, R62, R12 ;  /* 0x0000003e04c8723c */ /* 0x000fe2000004180c */
[----:B------:R-:W1:Y:S07]  /*ce00*/  LDSM.16.MT88.4 R12, [R233+0x1100] ;  /* 0x00110000e90c783b */ /* 0x000e6e0000004200 */
[C---:B------:R-:W-:Y:S07]  /*ce10*/  HMMA.16816.F32.BF16 R4, R16.reuse, R50, RZ ;  /* 0x000000321004723c */ /* 0x040fee00000418ff */
[----:B------:R-:W-:Y:S01]  /*ce20*/  MOV R51, R166 ;  /* 0x000000a600337202 */ /* 0x000fe20000000f00 */
[----:B------:R-:W-:Y:S01]  /*ce30*/  HMMA.16816.F32.BF16 R56, R16, R58, RZ ;  /* 0x0000003a1038723c */ /* 0x000fe200000418ff */
[----:B------:R-:W-:-:S07]  /*ce40*/  MOV R50, R164 ;  /* 0x000000a400327202 */ /* 0x000fce0000000f00 */
[C---:B------:R-:W-:Y:S08]  /*ce50*/  HMMA.16816.F32.BF16 R116, R8.reuse, R52, R116 ;  /* 0x000000340874723c */ /* 0x040ff00000041874 */
[----:B------:R-:W-:Y:S07]  /*ce60*/  HMMA.16816.F32.BF16 R164, R8, R38, R4 ;  /* 0x0000002608a4723c */ /* 0x000fee0000041804 */
[----:B------:R-:W-:Y:S01]  /*ce70*/  MOV R39, R28 ;  /* 0x0000001c00277202 */ /* 0x000fe20000000f00 */
[----:B------:R-:W-:Y:S01]  /*ce80*/  HMMA.16816.F32.BF16 R4, R16, R46, RZ ;  /* 0x0000002e1004723c */ /* 0x000fe200000418ff */
[----:B------:R-:W-:Y:S01]  /*ce90*/  FFMA.FTZ R28, R156, c[0x0][0x2d0], -R3 ;  /* 0x0000b4009c1c7a23 */ /* 0x000fe20000010803 */
[----:B------:R-:W-:Y:S01]  /*cea0*/  MOV R38, R29 ;  /* 0x0000001d00267202 */ /* 0x000fe20000000f00 */
[----:B------:R-:W-:-:S05]  /*ceb0*/  FFMA.FTZ R29, R161, c[0x0][0x2d0], -R20 ;  /* 0x0000b400a11d7a23 */ /* 0x000fca0000010814 */
[C---:B------:R-:W-:Y:S08]  /*cec0*/  HMMA.16816.F32.BF16 R56, R8.reuse, R42, R56 ;  /* 0x0000002a0838723c */ /* 0x040ff00000041838 */
[C---:B------:R-:W-:Y:S07]  /*ced0*/  HMMA.16816.F32.BF16 R120, R8.reuse, R24, R120 ;  /* 0x000000180878723c */ /* 0x040fee0000041878 */
[----:B------:R-:W-:Y:S01]  /*cee0*/  FFMA.FTZ R24, R153, c[0x0][0x2d0], -R3 ;  /* 0x0000b40099187a23 */ /* 0x000fe20000010803 */
[----:B------:R-:W-:Y:S01]  /*cef0*/  HMMA.16816.F32.BF16 R68, R8, R30, R4 ;  /* 0x0000001e0844723c */ /* 0x000fe20000041804 */
[----:B------:R-:W-:-:S06]  /*cf00*/  MOV R153, R38 ;  /* 0x0000002600997202 */ /* 0x000fcc0000000f00 */
[--C-:B------:R-:W-:Y:S01]  /*cf10*/  FFMA.FTZ R31, R163, c[0x0][0x2d0], -R20.reuse ;  /* 0x0000b400a31f7a23 */ /* 0x100fe20000010814 */
[----:B------:R-:W-:Y:S01]  /*cf20*/  HMMA.16816.F32.BF16 R4, R16, R98, RZ ;  /* 0x000000621004723c */ /* 0x000fe200000418ff */
[----:B------:R-:W-:Y:S11]  /*cf30*/  FFMA.FTZ R30, R162, c[0x0][0x2d0], -R20 ;  /* 0x0000b400a21e7a23 */ /* 0x000ff60000010814 */
[----:B------:R-:W-:Y:S11]  /*cf40*/  @!UPT UIADD3 URZ, URZ, URZ, URZ ;  /* 0x0000003f3f3ff290 */ /* 0x000ff6000fffe03f */
[----:B------:R-:W-:Y:S01]  /*cf50*/  @!UPT UIADD3 URZ, URZ, URZ, URZ ;  /* 0x0000003f3f3ff290 */ /* 0x000fe2000fffe03f */
[----:B------:R-:W-:Y:S07]  /*cf60*/  HMMA.16816.F32.BF16 R44, R8, R34, R4 ;  /* 0x00000022082c723c */ /* 0x000fee0000041804 */
[----:B------:R-:W-:Y:S01]  /*cf70*/  MOV R35, R40 ;  /* 0x0000002800237202 */ /* 0x000fe20000000f00 */
[----:B------:R-:W-:Y:S01]  /*cf80*/  HMMA.16816.F32.BF16 R4, R16, R102, RZ ;  /* 0x000000661004723c */ /* 0x000fe200000418ff */
[----:B------:R-:W-:-:S06]  /*cf90*/  MOV R34, R41 ;  /* 0x0000002900227202 */ /* 0x000fcc0000000f00 */
[----:B------:R-:W-:Y:S01]  /*cfa0*/  MOV R103, R23 ;  /* 0x0000001700677202 */ /* 0x000fe20000000f00 */
[--C-:B------:R-:W-:Y:S01]  /*cfb0*/  FFMA.FTZ R23, R148, c[0x0][0x2d0], -R2.reuse ;  /* 0x0000b40094177a23 */ /* 0x100fe20000010802 */
[----:B------:R-:W-:Y:S01]  /*cfc0*/  MOV R102, R21 ;  /* 0x0000001500667202 */ /* 0x000fe20000000f00 */
[----:B------:R-:W-:Y:S01]  /*cfd0*/  FFMA.FTZ R21, R146, c[0x0][0x2d0], -R2 ;  /* 0x0000b40092157a23 */ /* 0x000fe20000010802 */
[----:B------:R-:W-:Y:S11]  /*cfe0*/  MOV R146, R50 ;  /* 0x0000003200927202 */ /* 0x000ff60000000f00 */
[----:B------:R-:W-:Y:S02]  /*cff0*/  @!UPT UIADD3 URZ, URZ, URZ, URZ ;  /* 0x0000003f3f3ff290 */ /* 0x000fe4000fffe03f */
[----:B------:R-:W-:Y:S07]  /*d000*/  HMMA.16816.F32.BF16 R40, R8, R26, R4 ;  /* 0x0000001a0828723c */ /* 0x000fee0000041804 */
[--C-:B------:R-:W-:Y:S01]  /*d010*/  FFMA.FTZ R27, R155, c[0x0][0x2d0], -R3.reuse ;  /* 0x0000b4009b1b7a23 */ /* 0x100fe20000010803 */
[----:B------:R-:W-:Y:S01]  /*d020*/  HMMA.16816.F32.BF16 R4, R16, R94, RZ ;  /* 0x0000005e1004723c */ /* 0x000fe200000418ff */
[----:B------:R-:W-:Y:S01]  /*d030*/  FFMA.FTZ R26, R154, c[0x0][0x2d0], -R3 ;  /* 0x0000b4009a1a7a23 */ /* 0x000fe20000010803 */
[----:B------:R-:W-:Y:S01]  /*d040*/  MOV R155, R34 ;  /* 0x00000022009b7202 */ /* 0x000fe20000000f00 */
[--C-:B------:R-:W-:Y:S01]  /*d050*/  FFMA.FTZ R34, R129, c[0x0][0x2d0], -R0.reuse ;  /* 0x0000b40081227a23 */ /* 0x100fe20000010800 */
[----:B------:R-:W-:Y:S01]  /*d060*/  MOV R154, R35 ;  /* 0x00000023009a7202 */ /* 0x000fe20000000f00 */
[----:B------:R-:W-:Y:S01]  /*d070*/  FFMA.FTZ R35, R128, c[0x0][0x2d0], -R0 ;  /* 0x0000b40080237a23 */ /* 0x000fe20000010800 */
[----:B------:R-:W-:Y:S11]  /*d080*/  MOV R128, R215 ;  /* 0x000000d700807202 */ /* 0x000ff60000000f00 */
[----:B------:R-:W-:Y:S07]  /*d090*/  @!UPT UIADD3 URZ, URZ, URZ, URZ ;  /* 0x0000003f3f3ff290 */ /* 0x000fee000fffe03f */
[----:B------:R-:W-:Y:S08]  /*d0a0*/  HMMA.16816.F32.BF16 R52, R8, R54, R4 ;  /* 0x000000360834723c */ /* 0x000ff00000041804 */
[C---:B------:R-:W-:Y:S07]  /*d0b0*/  HMMA.16816.F32.BF16 R4, R16.reuse, R86, RZ ;  /* 0x000000561004723c */ /* 0x040fee00000418ff */
[----:B------:R-:W-:Y:S01]  /*d0c0*/  MOV R86, R252 ;  /* 0x000000fc00567202 */ /* 0x000fe20000000f00 */
[----:B------:R-:W-:Y:S01]  /*d0d0*/  HMMA.16816.F32.BF16 R16, R16, R110, RZ ;  /* 0x0000006e1010723c */ /* 0x000fe200000418ff */
[----:B------:R-:W-:Y:S01]  /*d0e0*/  MOV R87, R22 ;  /* 0x0000001600577202 */ /* 0x000fe20000000f00 */
[----:B------:R-:W-:Y:S01]  /*d0f0*/  FFMA.FTZ R22, R147, c[0x0][0x2d0], -R2 ;  /* 0x0000b40093167a23 */ /* 0x000fe20000010802 */
[----:B------:R-:W-:-:S02]  /*d100*/  MOV R162, R86 ;  /* 0x0000005600a27202 */ /* 0x000fc40000000f00 */
[----:B------:R-:W-:Y:S02]  /*d110*/  MOV R86, R92 ;  /* 0x0000005c00567202 */ /* 0x000fe40000000f00 */
[----:B------:R-:W-:Y:S02]  /*d120*/  MOV R110, R247 ;  /* 0x000000f7006e7202 */ /* 0x000fe40000000f00 */
[----:B------:R-:W-:Y:S02]  /*d130*/  MOV R111, R251 ;  /* 0x000000fb006f7202 */ /* 0x000fe40000000f00 */
[----:B------:R-:W-:Y:S02]  /*d140*/  MOV R161, R87 ;  /* 0x0000005700a17202 */ /* 0x000fe40000000f00 */
[----:B------:R-:W-:Y:S02]  /*d150*/  MOV R163, R111 ;  /* 0x0000006f00a37202 */ /* 0x000fe40000000f00 */
[----:B------:R-:W-:Y:S01]  /*d160*/  MOV R111, R102 ;  /* 0x00000066006f7202 */ /* 0x000fe20000000f00 */
[----:B------:R-:W-:Y:S01]  /*d170*/  HMMA.16816.F32.BF16 R64, R8, R66, R4 ;  /* 0x000000420840723c */ /* 0x000fe20000041804 */
[----:B------:R-:W-:-:S02]  /*d180*/  MOV R147, R39 ;  /* 0x0000002700937202 */ /* 0x000fc40000000f00 */
[----:B------:R-:W-:Y:S02]  /*d190*/  MOV R87, R37 ;  /* 0x0000002500577202 */ /* 0x000fe40000000f00 */
[----:B------:R-:W-:Y:S02]  /*d1a0*/  MOV R102, R36 ;  /* 0x0000002400667202 */ /* 0x000fe40000000f00 */
[----:B------:R-:W-:Y:S01]  /*d1b0*/  FFMA.FTZ R4, R160, c[0x0][0x2d0], -R20 ;  /* 0x0000b400a0047a23 */ /* 0x000fe20000010814 */
[----:B------:R-:W-:Y:S01]  /*d1c0*/  HMMA.16816.F32.BF16 R60, R8, R62, R16 ;  /* 0x0000003e083c723c */ /* 0x000fe20000041810 */
[----:B------:R-:W-:Y:S02]  /*d1d0*/  MOV R7, R250 ;  /* 0x000000fa00077202 */ /* 0x000fe40000000f00 */
[----:B------:R2:W-:Y:S01]  /*d1e0*/  MUFU.EX2 R93, R4 ;  /* 0x00000004005d7308 */ /* 0x0005e20000000800 */
[----:B------:R-:W-:Y:S02]  /*d1f0*/  MOV R5, R245 ;  /* 0x000000f500057202 */ /* 0x000fe40000000f00 */
[----:B------:R-:W-:-:S02]  /*d200*/  MOV R6, R246 ;  /* 0x000000f600067202 */ /* 0x000fc40000000f00 */
[----:B------:R-:W-:Y:S01]  /*d210*/  MOV R160, R5 ;  /* 0x0000000500a07202 */ /* 0x000fe20000000f00 */
[----:B--2---:R-:W-:-:S04]  /*d220*/  FFMA.FTZ R4, R159, c[0x0][0x2d0], -R20 ;  /* 0x0000b4009f047a23 */ /* 0x004fc80000010814 */
[----:B------:R2:W3:Y:S02]  /*d230*/  MUFU.EX2 R99, R4 ;  /* 0x0000000400637308 */ /* 0x0004e40000000800 */
[----:B--2---:R-:W-:Y:S01]  /*d240*/  FFMA.FTZ R4, R158, c[0x0][0x2d0], -R20 ;  /* 0x0000b4009e047a23 */ /* 0x004fe20000010814 */
[----:B---3--:R-:W-:-:S05]  /*d250*/  F2FP.BF16.PACK_AB R8, R99, R93 ;  /* 0x0000005d6308723e */ /* 0x008fca00000010ff */
[----:B------:R2:W-:Y:S02]  /*d260*/  MUFU.EX2 R95, R4 ;  /* 0x00000004005f7308 */ /* 0x0005e40000000800 */
[----:B--2---:R-:W-:Y:S02]  /*d270*/  FFMA.FTZ R4, R157, c[0x0][0x2d0], -R20 ;  /* 0x0000b4009d047a23 */ /* 0x004fe40000010814 */
[----:B------:R-:W-:Y:S01]  /*d280*/  FFMA.FTZ R20, R145, c[0x0][0x2d0], -R2 ;  /* 0x0000b40091147a23 */ /* 0x000fe20000010802 */
[----:B------:R-:W-:-:S03]  /*d290*/  MOV R145, R33 ;  /* 0x0000002100917202 */ /* 0x000fc60000000f00 */
[----:B------:R2:W-:Y:S01]  /*d2a0*/  MUFU.EX2 R19, R4 ;  /* 0x0000000400137308 */ /* 0x0005e20000000800 */
[----:B------:R-:W-:Y:S01]  /*d2b0*/  FFMA.FTZ R33, R131, c[0x0][0x2d0], -R0 ;  /* 0x0000b40083217a23 */ /* 0x000fe20000010800 */
[----:B------:R-:W-:Y:S01]  /*d2c0*/  MOV R131, R51 ;  /* 0x0000003300837202 */ /* 0x000fe20000000f00 */
[----:B--2---:R-:W-:Y:S02]  /*d2d0*/  FFMA.FTZ R4, R152, c[0x0][0x2d0], -R3 ;  /* 0x0000b40098047a23 */ /* 0x004fe40000010803 */
[----:B------:R-:W-:-:S03]  /*d2e0*/  IMAD.MOV.U32 R152, RZ, RZ, R6 ;  /* 0x000000ffff987224 */ /* 0x000fc600078e0006 */
[----:B------:R2:W-:Y:S02]  /*d2f0*/  MUFU.EX2 R109, R4 ;  /* 0x00000004006d7308 */ /* 0x0005e40000000800 */
[----:B--2---:R-:W-:-:S06]  /*d300*/  FFMA.FTZ R4, R151, c[0x0][0x2d0], -R3 ;  /* 0x0000b40097047a23 */ /* 0x004fcc0000010803 */
[----:B------:R2:W3:Y:S02]  /*d310*/  MUFU.EX2 R98, R4 ;  /* 0x0000000400627308 */ /* 0x0004e40000000800 */
[----:B--2---:R-:W-:Y:S01]  /*d320*/  FFMA.FTZ R4, R150, c[0x0][0x2d0], -R3 ;  /* 0x0000b40096047a23 */ /* 0x004fe20000010803 */
[----:B---3--:R-:W-:-:S05]  /*d330*/  F2FP.BF16.PACK_AB R9, R98, R109 ;  /* 0x0000006d6209723e */ /* 0x008fca00000010ff */
[----:B------:R2:W-:Y:S02]  /*d340*/  MUFU.EX2 R94, R4 ;  /* 0x00000004005e7308 */ /* 0x0005e40000000800 */
[----:B--2---:R-:W-:Y:S02]  /*d350*/  FFMA.FTZ R4, R149, c[0x0][0x2d0], -R3 ;  /* 0x0000b40095047a23 */ /* 0x004fe40000010803 */
[----:B------:R-:W-:-:S04]  /*d360*/  FFMA.FTZ R3, R140, c[0x0][0x2d0], -R0 ;  /* 0x0000b4008c037a23 */ /* 0x000fc80000010800 */
[----:B------:R2:W3:Y:S08]  /*d370*/  MUFU.EX2 R25, R4 ;  /* 0x0000000400197308 */ /* 0x0004f00000000800 */
[----:B------:R4:W-:Y:S01]  /*d380*/  MUFU.EX2 R245, R3 ;  /* 0x0000000300f57308 */ /* 0x0009e20000000800 */
[----:B--2---:R-:W-:-:S07]  /*d390*/  FFMA.FTZ R4, R143, c[0x0][0x2d0], -R2 ;  /* 0x0000b4008f047a23 */ /* 0x004fce0000010802 */
[----:B------:R2:W-:Y:S01]  /*d3a0*/  MUFU.EX2 R247, R4 ;  /* 0x0000000400f77308 */ /* 0x0005e20000000800 */
[--C-:B----4-:R-:W-:Y:S01]  /*d3b0*/  FFMA.FTZ R3, R139, c[0x0][0x2d0], -R0.reuse ;  /* 0x0000b4008b037a23 */ /* 0x110fe20000010800 */
[----:B---3--:R-:W-:Y:S01]  /*d3c0*/  MOV R139, R25 ;  /* 0x00000019008b7202 */ /* 0x008fe20000000f00 */
[----:B------:R-:W-:Y:S01]  /*d3d0*/  FFMA.FTZ R25, R137, c[0x0][0x2d0], -R0 ;  /* 0x0000b40089197a23 */ /* 0x000fe20000010800 */
[----:B------:R-:W-:Y:S02]  /*d3e0*/  MOV R137, R19 ;  /* 0x0000001300897202 */ /* 0x000fe40000000f00 */
[----:B------:R-:W-:Y:S02]  /*d3f0*/  F2FP.BF16.PACK_AB R11, R139, R94 ;  /* 0x0000005e8b0b723e */ /* 0x000fe400000010ff */
[----:B------:R-:W-:Y:S02]  /*d400*/  F2FP.BF16.PACK_AB R10, R137, R95 ;  /* 0x0000005f890a723e */ /* 0x000fe400000010ff */
[----:B------:R-:W-:-:S02]  /*d410*/  MOV R19, R97 ;  /* 0x0000006100137202 */ /* 0x000fc40000000f00 */
[----:B------:R-:W-:Y:S01]  /*d420*/  MOV R97, R49 ;  /* 0x0000003100617202 */ /* 0x000fe20000000f00 */
[--C-:B--2---:R-:W-:Y:S02]  /*d430*/  FFMA.FTZ R4, R142, c[0x0][0x2d0], -R2.reuse ;  /* 0x0000b4008e047a23 */ /* 0x104fe40000010802 */
[----:B-1----:R-:W-:Y:S02]  /*d440*/  HMMA.16816.F32.BF16 R204, R8, R12, R204 ;  /* 0x0000000c08cc723c */ /* 0x002fe400000418cc */
[----:B------:R1:W-:Y:S02]  /*d450*/  MUFU.EX2 R251, R4 ;  /* 0x0000000400fb7308 */ /* 0x0003e40000000800 */
[----:B-1----:R-:W-:-:S06]  /*d460*/  FFMA.FTZ R4, R141, c[0x0][0x2d0], -R2 ;  /* 0x0000b4008d047a23 */ /* 0x002fcc0000010802 */
[----:B------:R1:W-:Y:S02]  /*d470*/  MUFU.EX2 R252, R4 ;  /* 0x0000000400fc7308 */ /* 0x0003e40000000800 */
[----:B-1----:R-:W-:Y:S01]  /*d480*/  FFMA.FTZ R4, R144, c[0x0][0x2d0], -R2 ;  /* 0x0000b40090047a23 */ /* 0x002fe20000010802 */
[----:B------:R-:W-:Y:S01]  /*d490*/  MOV R144, R7 ;  /* 0x0000000700907202 */ /* 0x000fe20000000f00 */
[----:B------:R-:W-:-:S04]  /*d4a0*/  FFMA.FTZ R2, R138, c[0x0][0x2d0], -R0 ;  /* 0x0000b4008a027a23 */ /* 0x000fc80000010800 */
[----:B------:R1:W2:Y:S08]  /*d4b0*/  MUFU.EX2 R250, R4 ;  /* 0x0000000400fa7308 */ /* 0x0002b00000000800 */
[----:B------:R3:W-:Y:S01]  /*d4c0*/  MUFU.EX2 R138, R3 ;  /* 0x00000003008a7308 */ /* 0x0007e20000000800 */
[----:B-1----:R-:W-:Y:S01]  /*d4d0*/  FFMA.FTZ R4, R130, c[0x0][0x2d0], -R0 ;  /* 0x0000b40082047a23 */ /* 0x002fe20000010800 */
[----:B--2---:R-:W-:Y:S01]  /*d4e0*/  F2FP.BF16.PACK_AB R6, R250, R252 ;  /* 0x000000fcfa06723e */ /* 0x004fe200000010ff */
[----:B------:R-:W-:Y:S01]  /*d4f0*/  FADD.FTZ R0, R169, R132 ;  /* 0x00000084a9007221 */ /* 0x000fe20000010000 */
[----:B------:R-:W-:-:S04]  /*d500*/  MOV R130, R103 ;  /* 0x0000006700827202 */ /* 0x000fc80000000f00 */
[----:B------:R1:W2:Y:S01]  /*d510*/  MUFU.EX2 R246, R4 ;  /* 0x0000000400f67308 */ /* 0x0002a20000000800 */
[----:B------:R-:W-:Y:S01]  /*d520*/  MOV R103, R48 ;  /* 0x0000003000677202 */ /* 0x000fe20000000f00 */
[----:B---3--:R-:W-:-:S03]  /*d530*/  FADD.FTZ R3, R180, R171 ;  /* 0x000000abb4037221 */ /* 0x008fc60000010000 */
[----:B------:R-:W-:-:S03]  /*d540*/  MOV R129, R103 ;  /* 0x0000006700817202 */ /* 0x000fc60000000f00 */
[----:B------:R-:W3:Y:S01]  /*d550*/  MUFU.EX2 R132, R2 ;  /* 0x0000000200847308 */ /* 0x000ee20000000800 */
[----:B------:R-:W-:Y:S02]  /*d560*/  FADD.FTZ R3, R181, R3 ;  /* 0x00000003b5037221 */ /* 0x000fe40000010000 */
[----:B-1----:R-:W-:Y:S01]  /*d570*/  FADD.FTZ R4, R183, R182 ;  /* 0x000000b6b7047221 */ /* 0x002fe20000010000 */
[----:B--2---:R-:W-:Y:S01]  /*d580*/  F2FP.BF16.PACK_AB R5, R245, R246 ;  /* 0x000000f6f505723e */ /* 0x004fe200000010ff */
[----:B------:R-:W-:Y:S02]  /*d590*/  HMMA.16816.F32.BF16 R180, R8, R14, R56 ;  /* 0x0000000e08b4723c */ /* 0x000fe40000041838 */
[----:B------:R-:W-:Y:S01]  /*d5a0*/  FADD.FTZ R92, R212, R4 ;  /* 0x00000004d45c7221 */ /* 0x000fe20000010000 */
[----:B------:R-:W-:Y:S02]  /*d5b0*/  F2FP.BF16.PACK_AB R4, R251, R247 ;  /* 0x000000f7fb04723e */ /* 0x000fe400000010ff */
[----:B---3--:R-:W-:Y:S01]  /*d5c0*/  F2FP.BF16.PACK_AB R7, R132, R138 ;  /* 0x0000008a8407723e */ /* 0x008fe200000010ff */
[----:B------:R-:W-:Y:S01]  /*d5d0*/  FADD.FTZ R2, R170, R0 ;  /* 0x00000000aa027221 */ /* 0x000fe20000010000 */
[----:B------:R-:W-:-:S05]  /*d5e0*/  MOV R0, R214 ;  /* 0x000000d600007202 */ /* 0x000fca0000000f00 */
[C---:B------:R-:W-:Y:S08]  /*d5f0*/  HMMA.16816.F32.BF16 R188, R4.reuse, R12, R188 ;  /* 0x0000000c04bc723c */ /* 0x040ff000000418bc */
[----:B------:R-:W-:Y:S01]  /*d600*/  HMMA.16816.F32.BF16 R36, R4, R14, R88 ;  /* 0x0000000e0424723c */ /* 0x000fe20000041858 */
[----:B------:R-:W1:Y:S07]  /*d610*/  LDSM.16.MT88.4 R12, [R234+0x1100] ;  /* 0x00110000ea0c783b */ /* 0x000e6e0000004200 */
[-C--:B-1----:R-:W-:Y:S08]  /*d620*/  HMMA.16816.F32.BF16 R196, R8, R12.reuse, R196 ;  /* 0x0000000c08c4723c */ /* 0x082ff000000418c4 */
[----:B------:R-:W-:Y:S08]  /*d630*/  HMMA.16816.F32.BF16 R172, R4, R12, R172 ;  /* 0x0000000c04ac723c */ /* 0x000ff000000418ac */
[-C--:B------:R-:W-:Y:S08]  /*d640*/  HMMA.16816.F32.BF16 R164, R8, R14.reuse, R164 ;  /* 0x0000000e08a4723c */ /* 0x080ff000000418a4 */
[----:B------:R-:W-:Y:S01]  /*d650*/  HMMA.16816.F32.BF16 R48, R4, R14, R80 ;  /* 0x0000000e0430723c */ /* 0x000fe20000041850 */
[----:B------:R-:W1:Y:S06]  /*d660*/  LDSM.16.MT88.4 R12, [R236+0x1100] ;  /* 0x00110000ec0c783b */ /* 0x000e6c0000004200 */
[----:B------:R-:W-:Y:S01]  /*d670*/  IMAD.MOV.U32 R81, RZ, RZ, R86 ;  /* 0x000000ffff517224 */ /* 0x000fe200078e0056 */
[----:B------:R-:W-:-:S02]  /*d680*/  MOV R82, R87 ;  /* 0x0000005700527202 */ /* 0x000fc40000000f00 */
[----:B------:R-:W-:Y:S02]  /*d690*/  MOV R80, R19 ;  /* 0x0000001300507202 */ /* 0x000fe40000000f00 */
[----:B------:R-:W2:Y:S01]  /*d6a0*/  LDSM.16.MT88.4 R16, [R236+0x3100] ;  /* 0x00310000ec10783b */ /* 0x000ea20000004200 */
[----:B------:R-:W-:Y:S01]  /*d6b0*/  MOV R83, R102 ;  /* 0x0000006600537202 */ /* 0x000fe20000000f00 */
[-C--:B-1----:R-:W-:Y:S08]  /*d6c0*/  HMMA.16816.F32.BF16 R184, R8, R12.reuse, R184 ;  /* 0x0000000c08b8723c */ /* 0x082ff000000418b8 */
[----:B------:R-:W-:Y:S07]  /*d6d0*/  HMMA.16816.F32.BF16 R156, R4, R12, R176 ;  /* 0x0000000c049c723c */ /* 0x000fee00000418b0 */
[----:B------:R-:W-:Y:S01]  /*d6e0*/  MOV R178, R85 ;  /* 0x0000005500b27202 */ /* 0x000fe20000000f00 */
[----:B------:R-:W-:Y:S01]  /*d6f0*/  HMMA.16816.F32.BF16 R68, R8, R14, R68 ;  /* 0x0000000e0844723c */ /* 0x000fe20000041844 */
[----:B------:R-:W-:-:S02]  /*d700*/  MOV R179, R84 ;  /* 0x0000005400b37202 */ /* 0x000fc40000000f00 */
[----:B------:R-:W-:Y:S02]  /*d710*/  MOV R176, R101 ;  /* 0x0000006500b07202 */ /* 0x000fe40000000f00 */
[----:B------:R-:W-:-:S03]  /*d720*/  MOV R177, R100 ;  /* 0x0000006400b17202 */ /* 0x000fc60000000f00 */
[----:B------:R-:W-:Y:S01]  /*d730*/  HMMA.16816.F32.BF16 R56, R4, R14, R76 ;  /* 0x0000000e0438723c */ /* 0x000fe2000004184c */
[----:B------:R-:W1:Y:S06]  /*d740*/  LDSM.16.MT88.4 R12, [R235+0x1100] ;  /* 0x00110000eb0c783b */ /* 0x000e6c0000004200 */
[----:B------:R-:W-:Y:S01]  /*d750*/  MOV R79, R213 ;  /* 0x000000d5004f7202 */ /* 0x000fe20000000f00 */
[----:B--2---:R-:W-:Y:S01]  /*d760*/  HMMA.16816.F32.BF16 R100, R8, R16, R224 ;  /* 0x000000100864723c */ /* 0x004fe200000418e0 */
[----:B------:R-:W-:Y:S02]  /*d770*/  FADD.FTZ R3, R129, R3 ;  /* 0x0000000381037221 */ /* 0x000fe40000010000 */
[----:B------:R-:W-:-:S05]  /*d780*/  FADD.FTZ R2, R131, R2 ;  /* 0x0000000283027221 */ /* 0x000fca0000010000 */
[C---:B------:R-:W-:Y:S08]  /*d790*/  HMMA.16816.F32.BF16 R64, R8.reuse, R18, R64 ;  /* 0x000000120840723c */ /* 0x040ff00000041840 */
[-C--:B-1----:R-:W-:Y:S08]  /*d7a0*/  HMMA.16816.F32.BF16 R168, R8, R12.reuse, R192 ;  /* 0x0000000c08a8723c */ /* 0x082ff000000418c0 */
[----:B------:R-:W-:Y:S08]  /*d7b0*/  HMMA.16816.F32.BF16 R148, R4, R12, R124 ;  /* 0x0000000c0494723c */ /* 0x000ff0000004187c */
[-C--:B------:R-:W-:Y:S08]  /*d7c0*/  HMMA.16816.F32.BF16 R44, R8, R14.reuse, R44 ;  /* 0x0000000e082c723c */ /* 0x080ff0000004182c */
[----:B------:R-:W-:Y:S01]  /*d7d0*/  HMMA.16816.F32.BF16 R212, R4, R14, R72 ;  /* 0x0000000e04d4723c */ /* 0x000fe20000041848 */
[----:B------:R-:W1:Y:S01]  /*d7e0*/  LDSM.16.MT88.4 R12, [R233+0x3100] ;  /* 0x00310000e90c783b */ /* 0x000e620000004200 */
[----:B------:R-:W-:-:S02]  /*d7f0*/  FADD.FTZ R3, R147, R3 ;  /* 0x0000000393037221 */ /* 0x000fc40000010000 */
[----:B------:R-:W-:Y:S01]  /*d800*/  FADD.FTZ R2, R153, R2 ;  /* 0x0000000299027221 */ /* 0x000fe20000010000 */
[----:B------:R-:W-:Y:S01]  /*d810*/  MOV R227, R94 ;  /* 0x0000005e00e37202 */ /* 0x000fe20000000f00 */
[----:B------:R-:W-:Y:S02]  /*d820*/  LDSM.16.MT88.4 R192, [R234+0x1900] ;  /* 0x00190000eac0783b */ /* 0x000fe40000004200 */
[-C--:B-1----:R-:W-:Y:S08]  /*d830*/  HMMA.16816.F32.BF16 R72, R8, R12.reuse, R120 ;  /* 0x0000000c0848723c */ /* 0x082ff00000041878 */
[----:B------:R-:W-:Y:S08]  /*d840*/  HMMA.16816.F32.BF16 R216, R4, R12, R216 ;  /* 0x0000000c04d8723c */ /* 0x000ff000000418d8 */
[-C--:B------:R-:W-:Y:S08]  /*d850*/  HMMA.16816.F32.BF16 R40, R8, R14.reuse, R40 ;  /* 0x0000000e0828723c */ /* 0x080ff00000041828 */
[----:B------:R-:W-:Y:S01]  /*d860*/  HMMA.16816.F32.BF16 R88, R4, R14, R104 ;  /* 0x0000000e0458723c */ /* 0x000fe20000041868 */
[----:B------:R-:W1:Y:S07]  /*d870*/  LDSM.16.MT88.4 R12, [R234+0x3100] ;  /* 0x00310000ea0c783b */ /* 0x000e6e0000004200 */
[-C--:B-1----:R-:W-:Y:S08]  /*d880*/  HMMA.16816.F32.BF16 R84, R8, R12.reuse, R116 ;  /* 0x0000000c0854723c */ /* 0x082ff00000041874 */
[----:B------:R-:W-:Y:S08]  /*d890*/  HMMA.16816.F32.BF16 R208, R4, R12, R208 ;  /* 0x0000000c04d0723c */ /* 0x000ff000000418d0 */
[-C--:B------:R-:W-:Y:S08]  /*d8a0*/  HMMA.16816.F32.BF16 R52, R8, R14.reuse, R52 ;  /* 0x0000000e0834723c */ /* 0x080ff00000041834 */
[----:B------:R-:W-:Y:S01]  /*d8b0*/  HMMA.16816.F32.BF16 R140, R4, R14, R112 ;  /* 0x0000000e048c723c */ /* 0x000fe20000041870 */
[----:B------:R-:W1:Y:S01]  /*d8c0*/  LDSM.16.MT88.4 R12, [R235+0x3100] ;  /* 0x00310000eb0c783b */ /* 0x000e620000004200 */
[----:B------:R-:W-:-:S06]  /*d8d0*/  FADD.FTZ R3, R130, R3 ;  /* 0x0000000382037221 */ /* 0x000fcc0000010000 */
[C---:B------:R-:W-:Y:S01]  /*d8e0*/  HMMA.16816.F32.BF16 R104, R4.reuse, R16, R176 ;  /* 0x000000100468723c */ /* 0x040fe200000418b0 */
[----:B------:R-:W2:Y:S07]  /*d8f0*/  LDSM.16.MT88.4 R176, [R236+0x1900] ;  /* 0x00190000ecb0783b */ /* 0x000eae0000004200 */
[----:B------:R-:W-:Y:S01]  /*d900*/  HMMA.16816.F32.BF16 R16, R4, R18, R220 ;  /* 0x000000120410723c */ /* 0x000fe200000418dc */
[----:B------:R-:W-:-:S07]  /*d910*/  MOV R226, R95 ;  /* 0x0000005f00e27202 */ /* 0x000fce0000000f00 */
[C---:B-1----:R-:W-:Y:S08]  /*d920*/  HMMA.16816.F32.BF16 R116, R8.reuse, R12, R228 ;  /* 0x0000000c0874723c */ /* 0x042ff000000418e4 */
[----:B------:R-:W-:Y:S01]  /*d930*/  HMMA.16816.F32.BF16 R60, R8, R14, R60 ;  /* 0x0000000e083c723c */ /* 0x000fe2000004183c */
[----:B------:R-:W3:Y:S07]  /*d940*/  LDL R9, [R1+0x4] ;  /* 0x0000040001097983 */ /* 0x000eee0000100800 */
[C---:B------:R-:W-:Y:S01]  /*d950*/  HMMA.16816.F32.BF16 R120, R4.reuse, R12, R80 ;  /* 0x0000000c0478723c */ /* 0x040fe20000041850 */
[----:B------:R-:W-:Y:S01]  /*d960*/  FADD.FTZ R8, R0, R79 ;  /* 0x0000004f00087221 */ /* 0x000fe20000010000 */
[----:B------:R-:W-:Y:S01]  /*d970*/  MOV R231, R108 ;  /* 0x0000006c00e77202 */ /* 0x000fe20000000f00 */
[----:B------:R-:W-:Y:S01]  /*d980*/  FADD.FTZ R0, R128, R92 ;  /* 0x0000005c80007221 */ /* 0x000fe20000010000 */
[----:B------:R-:W1:Y:S03]  /*d990*/  LDSM.16.MT88.4 R76, [R233+0x3900] ;  /* 0x00390000e94c783b */ /* 0x000e660000004200 */
[----:B------:R-:W-:Y:S01]  /*d9a0*/  FADD.FTZ R0, R146, R0 ;  /* 0x0000000092007221 */ /* 0x000fe20000010000 */
[----:B------:R-:W-:Y:S01]  /*d9b0*/  HMMA.16816.F32.BF16 R12, R4, R14, R200 ;  /* 0x0000000e040c723c */ /* 0x000fe200000418c8 */
[----:B------:R-:W-:Y:S01]  /*d9c0*/  MOV R230, R109 ;  /* 0x0000006d00e67202 */ /* 0x000fe20000000f00 */
[----:B------:R-:W4:Y:S01]  /*d9d0*/  LDSM.16.MT88.4 R200, [R233+0x1900] ;  /* 0x00190000e9c8783b */ /* 0x000f220000004200 */
[----:B------:R-:W-:Y:S01]  /*d9e0*/  FADD.FTZ R0, R155, R0 ;  /* 0x000000009b007221 */ /* 0x000fe20000010000 */
[----:B------:R-:W-:-:S02]  /*d9f0*/  MOV R229, R93 ;  /* 0x0000005d00e57202 */ /* 0x000fc40000000f00 */
[----:B------:R-:W-:Y:S01]  /*da00*/  LDSM.16.MT88.4 R92, [R234+0x3900] ;  /* 0x00390000ea5c783b */ /* 0x000fe20000004200 */
[----:B------:R-:W-:Y:S02]  /*da10*/  FADD.FTZ R5, R145, R8 ;  /* 0x0000000891057221 */ /* 0x000fe40000010000 */
[----:B------:R-:W-:Y:S01]  /*da20*/  FADD.FTZ R4, R161, R2 ;  /* 0x00000002a1047221 */ /* 0x000fe20000010000 */
[----:B------:R-:W5:Y:S01]  /*da30*/  LDL R11, [R1+0x64] ;  /* 0x00006400010b7983 */ /* 0x000f620000100800 */
[----:B------:R-:W-:Y:S02]  /*da40*/  FADD.FTZ R5, R154, R5 ;  /* 0x000000059a057221 */ /* 0x000fe40000010000 */
[----:B------:R-:W-:Y:S01]  /*da50*/  FADD.FTZ R2, R163, R0 ;  /* 0x00000000a3027221 */ /* 0x000fe20000010000 */
[----:B------:R-:W5:Y:S01]  /*da60*/  LDL R10, [R1+0x58] ;  /* 0x00005800010a7983 */ /* 0x000f620000100800 */
[----:B------:R-:W-:Y:S02]  /*da70*/  FADD.FTZ R0, R144, R3 ;  /* 0x0000000390007221 */ /* 0x000fe40000010000 */
[----:B------:R-:W-:Y:S01]  /*da80*/  FADD.FTZ R3, R152, R4 ;  /* 0x0000000498037221 */ /* 0x000fe20000010000 */
[----:B------:R-:W-:Y:S01]  /*da90*/  MOV R4, 0x1 ;  /* 0x0000000100047802 */ /* 0x000fe20000000f00 */
[----:B------:R-:W-:-:S02]  /*daa0*/  FADD.FTZ R5, R162, R5 ;  /* 0x00000005a2057221 */ /* 0x000fc40000010000 */
[----:B------:R-:W-:Y:S01]  /*dab0*/  FADD.FTZ R2, R110, R2 ;  /* 0x000000026e027221 */ /* 0x000fe20000010000 */
[----:B------:R-:W-:Y:S01]  /*dac0*/  ISETP.NE.AND P0, PT, R4, c[0x0][0x2c4], PT ;  /* 0x0000b10004007a0c */ /* 0x000fe20003f05270 */
[----:B------:R-:W-:Y:S02]  /*dad0*/  FADD.FTZ R8, R160, R5 ;  /* 0x00000005a0087221 */ /* 0x000fe40000010000 */
[----:B------:R-:W-:Y:S01]  /*dae0*/  FADD.FTZ R0, R111, R0 ;  /* 0x000000006f007221 */ /* 0x000fe20000010000 */
[----:B------:R-:W1:Y:S04]  /*daf0*/  LDSM.16.MT88.4 R160, [R235+0x1900] ;  /* 0x00190000eba0783b */ /* 0x000e680000004200 */
[----:B------:R-:W1:Y:S04]  /*db00*/  LDSM.16.MT88.4 R108, [R236+0x3900] ;  /* 0x00390000ec6c783b */ /* 0x000e680000004200 */
[----:B------:R-:W1:Y:S01]  /*db10*/  LDSM.16.MT88.4 R4, [R235+0x3900] ;  /* 0x00390000eb04783b */ /* 0x000e620000004200 */
[----:B------:R-:W-:Y:S08]  /*db20*/  MUFU.EX2 R32, R32 ;  /* 0x0000002000207308 */ /* 0x000ff00000000800 */
[----:B------:R-:W1:Y:S08]  /*db30*/  MUFU.EX2 R31, R31 ;  /* 0x0000001f001f7308 */ /* 0x000e700000000800 */
[----:B------:R-:W-:Y:S08]  /*db40*/  MUFU.EX2 R30, R30 ;  /* 0x0000001e001e7308 */ /* 0x000ff00000000800 */
[----:B------:R-:W-:Y:S08]  /*db50*/  MUFU.EX2 R29, R29 ;  /* 0x0000001d001d7308 */ /* 0x000ff00000000800 */
[----:B------:R-:W-:Y:S08]  /*db60*/  MUFU.EX2 R28, R28 ;  /* 0x0000001c001c7308 */ /* 0x000ff00000000800 */
[----:B------:R-:W1:Y:S08]  /*db70*/  MUFU.EX2 R27, R27 ;  /* 0x0000001b001b7308 */ /* 0x000e700000000800 */
        /* <DEDUP_REMOVED lines=9> */
[----:B------:R-:W2:Y:S01]  /*dc10*/  MUFU.EX2 R35, R35 ;  /* 0x0000002300237308 */ /* 0x000ea20000000800 */
[----:B-1----:R-:W-:-:S02]  /*dc20*/  F2FP.BF16.PACK_AB R128, R31, R32 ;  /* 0x000000201f80723e */ /* 0x002fc400000010ff */
[----:B------:R-:W-:Y:S02]  /*dc30*/  F2FP.BF16.PACK_AB R129, R27, R28 ;  /* 0x0000001c1b81723e */ /* 0x000fe400000010ff */
[----:B------:R-:W-:Y:S02]  /*dc40*/  F2FP.BF16.PACK_AB R130, R29, R30 ;  /* 0x0000001e1d82723e */ /* 0x000fe400000010ff */
[----:B------:R-:W-:Y:S02]  /*dc50*/  F2FP.BF16.PACK_AB R131, R24, R26 ;  /* 0x0000001a1883723e */ /* 0x000fe400000010ff */
[----:B------:R-:W-:Y:S02]  /*dc60*/  F2FP.BF16.PACK_AB R124, R22, R23 ;  /* 0x00000017167c723e */ /* 0x000fe400000010ff */
[----:B------:R-:W-:Y:S02]  /*dc70*/  F2FP.BF16.PACK_AB R126, R20, R21 ;  /* 0x00000015147e723e */ /* 0x000fe400000010ff */
[----:B------:R-:W-:-:S02]  /*dc80*/  F2FP.BF16.PACK_AB R125, R33, R25 ;  /* 0x00000019217d723e */ /* 0x000fc400000010ff */
[----:B--2---:R-:W-:Y:S01]  /*dc90*/  F2FP.BF16.PACK_AB R127, R35, R34 ;  /* 0x00000022237f723e */ /* 0x004fe200000010ff */
[----:B------:R-:W-:Y:S01]  /*dca0*/  HMMA.16816.F32.BF16 R152, R128, R178, R68 ;  /* 0x000000b28098723c */ /* 0x000fe20000041844 */
[----:B------:R-:W-:Y:S02]  /*dcb0*/  MOV R225, R98 ;  /* 0x0000006200e17202 */ /* 0x000fe40000000f00 */
[----:B------:R-:W-:Y:S02]  /*dcc0*/  MOV R224, R99 ;  /* 0x0000006300e07202 */ /* 0x000fe40000000f00 */
[----:B------:R-:W-:-:S03]  /*dcd0*/  MOV R228, R96 ;  /* 0x0000006000e47202 */ /* 0x000fc60000000f00 */
[----:B------:R-:W-:Y:S01]  /*dce0*/  HMMA.16816.F32.BF16 R68, R128, R76, R72 ;  /* 0x0000004c8044723c */ /* 0x000fe20000041848 */
[----:B------:R-:W-:-:S07]  /*dcf0*/  MOV R223, R97 ;  /* 0x0000006100df7202 */ /* 0x000fce0000000f00 */
[----:B------:R-:W-:Y:S08]  /*dd00*/  HMMA.16816.F32.BF16 R80, R128, R78, R40 ;  /* 0x0000004e8050723c */ /* 0x000ff00000041828 */
[C---:B------:R-:W-:Y:S08]  /*dd10*/  HMMA.16816.F32.BF16 R72, R124.reuse, R76, R216 ;  /* 0x0000004c7c48723c */ /* 0x040ff000000418d8 */
[----:B------:R-:W-:Y:S08]  /*dd20*/  HMMA.16816.F32.BF16 R76, R124, R78, R88 ;  /* 0x0000004e7c4c723c */ /* 0x000ff00000041858 */
[-C--:B----4-:R-:W-:Y:S08]  /*dd30*/  HMMA.16816.F32.BF16 R204, R128, R200.reuse, R204 ;  /* 0x000000c880cc723c */ /* 0x090ff000000418cc */
        /* <DEDUP_REMOVED lines=24> */
[----:B------:R-:W2:Y:S01]  /*dec0*/  LDL.LU R12, [R1+0x88] ;  /* 0x00008800010c7983 */ /* 0x000ea20000300800 */
[----:B------:R-:W-:-:S06]  /*ded0*/  FADD.FTZ R3, R223, R3 ;  /* 0x00000003df037221 */ /* 0x000fcc0000010000 */
[----:B------:R-:W-:Y:S01]  /*dee0*/  HMMA.16816.F32.BF16 R116, R128, R4, R116 ;  /* 0x000000048074723c */ /* 0x000fe20000041874 */
[----:B------:R-:W-:-:S06]  /*def0*/  FADD.FTZ R2, R229, R2 ;  /* 0x00000002e5027221 */ /* 0x000fcc0000010000 */
[----:B------:R-:W-:Y:S01]  /*df00*/  FADD.FTZ R5, R230, R0 ;  /* 0x00000000e6057221 */ /* 0x000fe20000010000 */
[----:B---3--:R-:W-:Y:S01]  /*df10*/  SHF.L.U32 R0, R9, 0x7, RZ ;  /* 0x0000000709007819 */ /* 0x008fe200000006ff */
[----:B------:R-:W-:Y:S01]  /*df20*/  HMMA.16816.F32.BF16 R128, R128, R6, R60 ;  /* 0x000000068080723c */ /* 0x000fe2000004183c */
[----:B------:R-:W-:-:S06]  /*df30*/  FADD.FTZ R4, R228, R8 ;  /* 0x00000008e4047221 */ /* 0x000fcc0000010000 */
[----:B------:R-:W-:Y:S02]  /*df40*/  FADD.FTZ R6, R247, R3 ;  /* 0x00000003f7067221 */ /* 0x000fe40000010000 */
[----:B------:R-:W-:-:S04]  /*df50*/  @P0 IMAD.HI.U32 R3, R0, c[0x0][0x2c8], RZ ;  /* 0x0000b20000030a27 */ /* 0x000fc800078e00ff */
[----:B------:R-:W-:Y:S01]  /*df60*/  FADD.FTZ R7, R231, R4 ;  /* 0x00000004e7077221 */ /* 0x000fe20000010000 */
[----:B------:R-:W-:Y:S01]  /*df70*/  @P0 SHF.R.U32.HI R0, RZ, c[0x0][0x2cc], R3 ;  /* 0x0000b300ff000a19 */ /* 0x000fe20000011603 */
[----:B------:R-:W-:Y:S02]  /*df80*/  FADD.FTZ R2, R224, R2 ;  /* 0x00000002e0027221 */ /* 0x000fe40000010000 */
[----:B------:R-:W-:Y:S02]  /*df90*/  FADD.FTZ R5, R225, R5 ;  /* 0x00000005e1057221 */ /* 0x000fe40000010000 */
[----:B------:R-:W-:Y:S02]  /*dfa0*/  FADD.FTZ R4, R251, R6 ;  /* 0x00000006fb047221 */ /* 0x000fe40000010000 */
[----:B------:R-:W-:Y:S01]  /*dfb0*/  FADD.FTZ R6, R246, R7 ;  /* 0x00000007f6067221 */ /* 0x000fe20000010000 */
[----:B-----5:R-:W-:Y:S01]  /*dfc0*/  IADD3 R0, -R10, R11, R0 ;  /* 0x0000000b0a007210 */ /* 0x020fe20007ffe100 */
[----:B------:R-:W-:-:S02]  /*dfd0*/  FADD.FTZ R2, R226, R2 ;  /* 0x00000002e2027221 */ /* 0x000fc40000010000 */
[----:B------:R-:W-:Y:S02]  /*dfe0*/  FADD.FTZ R7, R227, R5 ;  /* 0x00000005e3077221 */ /* 0x000fe40000010000 */
[----:B------:R-:W-:Y:S02]  /*dff0*/  FADD.FTZ R6, R245, R6 ;  /* 0x00000006f5067221 */ /* 0x000fe40000010000 */
[----:B------:R-:W-:Y:S02]  /*e000*/  FADD.FTZ R3, R252, R4 ;  /* 0x00000004fc037221 */ /* 0x000fe40000010000 */
[----:B------:R-:W-:Y:S01]  /*e010*/  FADD.FTZ R5, R137, R2 ;  /* 0x0000000289057221 */ /* 0x000fe20000010000 */
[----:B------:R-:W-:Y:S01]  /*e020*/  SHF.R.S32.HI R2, RZ, 0x1f, R0 ;  /* 0x0000001fff027819 */ /* 0x000fe20000011400 */
[----:B------:R-:W-:Y:S02]  /*e030*/  FADD.FTZ R4, R139, R7 ;  /* 0x000000078b047221 */ /* 0x000fe40000010000 */
[----:B------:R-:W-:Y:S01]  /*e040*/  FADD.FTZ R7, R138, R6 ;  /* 0x000000068a077221 */ /* 0x000fe20000010000 */
[----:B------:R-:W-:Y:S01]  /*e050*/  LEA.HI R0, R2, R0, RZ, 0x6 ;  /* 0x0000000002007211 */ /* 0x000fe200078f30ff */
[----:B------:R-:W-:-:S02]  /*e060*/  FADD.FTZ R3, R250, R3 ;  /* 0x00000003fa037221 */ /* 0x000fc40000010000 */
[----:B------:R-:W-:Y:S02]  /*e070*/  FADD.FTZ R2, R132, R7 ;  /* 0x0000000784027221 */ /* 0x000fe40000010000 */
[----:B------:R-:W-:Y:S02]  /*e080*/  FADD.FTZ R6, R32, R5 ;  /* 0x0000000520067221 */ /* 0x000fe40000010000 */
[----:B------:R-:W-:Y:S01]  /*e090*/  FADD.FTZ R8, R23, R3 ;  /* 0x0000000317087221 */ /* 0x000fe20000010000 */
[----:B------:R-:W-:Y:S01]  /*e0a0*/  SHF.R.S32.HI R3, RZ, 0x6, R0 ;  /* 0x00000006ff037819 */ /* 0x000fe20000011400 */
[----:B------:R-:W-:Y:S02]  /*e0b0*/  FADD.FTZ R5, R28, R4 ;  /* 0x000000041c057221 */ /* 0x000fe40000010000 */
[----:B------:R-:W-:Y:S02]  /*e0c0*/  FADD.FTZ R0, R25, R2 ;  /* 0x0000000219007221 */ /* 0x000fe40000010000 */
[----:B------:R-:W-:-:S02]  /*e0d0*/  FADD.FTZ R4, R31, R6 ;  /* 0x000000061f047221 */ /* 0x000fc40000010000 */
[----:B------:R-:W-:Y:S01]  /*e0e0*/  FADD.FTZ R6, R27, R5 ;  /* 0x000000051b067221 */ /* 0x000fe20000010000 */
[----:B------:R-:W-:Y:S01]  /*e0f0*/  IMNMX R7, RZ, R3, !PT ;  /* 0x00000003ff077217 */ /* 0x000fe20007800200 */
        /* <DEDUP_REMOVED lines=9> */
[----:B------:R-:W-:Y:S01]  /*e190*/  FADD.FTZ R0, R35, R0 ;  /* 0x0000000023007221 */ /* 0x000fe20000010000 */
[----:B------:R1:W-:Y:S04]  /*e1a0*/  STL [R1+0x90], R7 ;  /* 0x0000900701007387 */ /* 0x0003e80000100800 */
[----:B------:R1:W-:Y:S04]  /*e1b0*/  STL [R1+0x7c], R5 ;  /* 0x00007c0501007387 */ /* 0x0003e80000100800 */
[----:B------:R1:W-:Y:S04]  /*e1c0*/  STL [R1+0x78], R3 ;  /* 0x0000780301007387 */ /* 0x0003e80000100800 */
[----:B------:R1:W-:Y:S04]  /*e1d0*/  STL [R1+0x84], R0 ;  /* 0x0000840001007387 */ /* 0x0003e80000100800 */
[----:B------:R1:W-:Y:S01]  /*e1e0*/  STL [R1+0x80], R2 ;  /* 0x0000800201007387 */ /* 0x0003e20000100800 */
[----:B--2---:R-:W-:-:S04]  /*e1f0*/  IADD3 R250, R12, -0x2, RZ ;  /* 0xfffffffe0cfa7810 */ /* 0x004fc80007ffe0ff */
[----:B------:R-:W-:Y:S11]  /*e200*/  ISETP.GE.AND P0, PT, R250, R7, PT ;  /* 0x00000007fa00720c */ /* 0x000ff60003f06270 */
[----:B------:R-:W-:Y:S02]  /*e210*/  @!UPT UIADD3 URZ, URZ, URZ, URZ ;  /* 0x0000003f3f3ff290 */ /* 0x000fe4000fffe03f */
[----:B------:R-:W-:Y:S05]  /*e220*/  @!P0 BRA `(.L_x_1928) ;  /* 0x00004bf000008947 */ /* 0x000fea0003800000 */
[----:B-1----:R-:W2:Y:S04]  /*e230*/  LDL R12, [R1+0x8c] ;  /* 0x00008c00010c7983 */ /* 0x002ea80000100800 */
[----:B------:R-:W3:Y:S04]  /*e240*/  LDL.LU R13, [R1+0xd4] ;  /* 0x0000d400010d7983 */ /* 0x000ee80000300800 */
[----:B------:R-:W4:Y:S04]  /*e250*/  LDL R10, [R1+0xd0] ;  /* 0x0000d000010a7983 */ /* 0x000f280000100800 */
[----:B------:R-:W4:Y:S01]  /*e260*/  LDL R9, [R1+0xb8] ;  /* 0x0000b80001097983 */ /* 0x000f220000100800 */
[----:B------:R-:W-:Y:S01]  /*e270*/  IMAD.MOV.U32 R138, RZ, RZ, R135 ;  /* 0x000000ffff8a7224 */ /* 0x000fe200078e0087 */
[----:B------:R-:W-:Y:S01]  /*e280*/  MOV R140, R133 ;  /* 0x00000085008c7202 */ /* 0x000fe20000000f00 */
[----:B------:R-:W-:-:S02]  /*e290*/  IMAD.MOV.U32 R137, RZ, RZ, R136 ;  /* 0x000000ffff897224 */ /* 0x000fc400078e0088 */
[----:B------:R-:W-:Y:S01]  /*e2a0*/  IMAD.MOV.U32 R139, RZ, RZ, R134 ;  /* 0x000000ffff8b7224 */ /* 0x000fe200078e0086 */
[----:B--2---:R-:W-:-:S05]  /*e2b0*/  SHF.L.U32 R0, R12, 0x1, RZ ;  /* 0x000000010c007819 */ /* 0x004fca00000006ff */
[----:B------:R1:W-:Y:S01]  /*e2c0*/  STL [R1+0xb0], R0 ;  /* 0x0000b00001007387 */ /* 0x0003e20000100800 */
[----:B---3--:R-:W-:Y:S02]  /*e2d0*/  SHF.L.U64.HI R247, R12, 0x1, R13 ;  /* 0x000000010cf77819 */ /* 0x008fe4000001020d */
[C---:B----4-:R-:W-:Y:S01]  /*e2e0*/  SHF.L.U64.HI R246, R9.reuse, 0x1, R10 ;  /* 0x0000000109f67819 */ /* 0x050fe2000001020a */
[----:B------:R-:W-:Y:S02]  /*e2f0*/  IMAD.SHL.U32 R245, R9, 0x2, RZ ;  /* 0x0000000209f57824 */ /* 0x000fe400078e00ff */
.L_x_1939:
[----:B------:R-:W-:Y:S04]  /*e300*/  DEPBAR.LE SB0, 0x0 ;  /* 0x000080000000791a */ /* 0x000fe80000000000 */
[----:B------:R-:W-:Y:S01]  /*e310*/  WARPSYNC 0xffffffff ;  /* 0xffffffff00007948 */ /* 0x000fe20003800000 */
[----:B------:R-:W-:Y:S01]  /*e320*/  BAR.SYNC.DEFER_BLOCKING 0x0 ;  /* 0x0000000000007b1d */ /* 0x000fe20000010000 */
[----:B------:R-:W-:Y:S05]  /*e330*/  ISETP.GE.AND P0, PT, R250, RZ, PT ;  /* 0x000000fffa00720c */ /* 0x000fea0003f06270 */
        /* <DEDUP_REMOVED lines=13> */
[----:B------:R-:W-:-:S05]  /*e410*/  @!P0 BRA `(.L_x_1930) ;  /* 0x0000046000008947 */ /* 0x000fca0003800000 */
[----:B---34-:R-:W3:Y:S04]  /*e420*/  LDL R4, [R1+0x74] ;  /* 0x0000740001047983 */ /* 0x018ee80000100800 */
[----:B------:R-:W4:Y:S04]  /*e430*/  LDL R6, [R1+0x70] ;  /* 0x0000700001067983 */ /* 0x000f280000100800 */
[----:B------:R-:W5:Y:S04]  /*e440*/  S2R R5, SR_CTAID.Y ;  /* 0x0000000000057919 */ /* 0x000f680000002600 */
[----:B------:R-:W2:Y:S02]  /*e450*/  S2R R7, SR_CTAID.Y ;  /* 0x0000000000077919 */ /* 0x000ea40000002600 */
[----:B--2---:R-:W-:Y:S01]  /*e460*/  IMAD.WIDE.U32 R8, R7, c[0x0][0x210], RZ ;  /* 0x0000840007087a25 */ /* 0x004fe200078e00ff */
[----:B-----5:R-:W-:Y:S05]  /*e470*/  SHF.R.S32.HI R5, RZ, 0x1f, R5 ;  /* 0x0000001fff057819 */ /* 0x020fea0000011405 */
[----:B------:R-:W-:Y:S04]  /*e480*/  IMAD R5, R5, c[0x0][0x210], RZ ;  /* 0x0000840005057a24 */ /* 0x000fe800078e02ff */
[----:B------:R-:W-:Y:S05]  /*e490*/  IMAD R5, R7, c[0x0][0x214], R5 ;  /* 0x0000850007057a24 */ /* 0x000fea00078e0205 */
[----:B------:R-:W-:Y:S01]  /*e4a0*/  IADD3 R5, R9, R5, RZ ;  /* 0x0000000509057210 */ /* 0x000fe20007ffe0ff */
[----:B---3--:R-:W-:Y:S01]  /*e4b0*/  IMAD.WIDE.U32 R2, R4, c[0x0][0x208], RZ ;  /* 0x0000820004027a25 */ /* 0x008fe200078e00ff */
[----:B-1----:R-:W-:Y:S05]  /*e4c0*/  SHF.R.S32.HI R0, RZ, 0x1f, R4 ;  /* 0x0000001fff007819 */ /* 0x002fea0000011404 */
[----:B------:R-:W-:Y:S04]  /*e4d0*/  IMAD R0, R0, c[0x0][0x208], RZ ;  /* 0x0000820000007a24 */ /* 0x000fe800078e02ff */
[----:B------:R-:W-:Y:S01]  /*e4e0*/  IMAD R0, R4, c[0x0][0x20c], R0 ;  /* 0x0000830004007a24 */ /* 0x000fe200078e0200 */
[----:B----4-:R-:W-:Y:S04]  /*e4f0*/  SHF.R.S32.HI R4, RZ, 0x1f, R6 ;  /* 0x0000001fff047819 */ /* 0x010fe80000011406 */
[----:B------:R-:W-:Y:S01]  /*e500*/  IADD3 R3, R3, R0, RZ ;  /* 0x0000000003037210 */ /* 0x000fe20007ffe0ff */
[----:B------:R-:W-:Y:S04]  /*e510*/  IMAD R4, R4, c[0x0][0x218], RZ ;  /* 0x0000860004047a24 */ /* 0x000fe800078e02ff */
[----:B------:R-:W-:Y:S05]  /*e520*/  IMAD.WIDE.U32 R2, R6, c[0x0][0x218], R2 ;  /* 0x0000860006027a25 */ /* 0x000fea00078e0002 */
[----:B------:R-:W-:Y:S01]  /*e530*/  IADD3 R0, P1, R8, R2, RZ ;  /* 0x0000000208007210 */ /* 0x000fe20007f3e0ff */
[----:B------:R-:W-:Y:S03]  /*e540*/  IMAD R2, R6, c[0x0][0x21c], R4 ;  /* 0x0000870006027a24 */ /* 0x000fe600078e0204 */
[C---:B------:R-:W-:Y:S02]  /*e550*/  LEA R4, P0, R0.reuse, c[0x0][0x1f8], 0x1 ;  /* 0x00007e0000047a11 */ /* 0x040fe400078008ff */
[----:B------:R-:W-:Y:S04]  /*e560*/  IADD3.X R2, R5, R3, R2, P1, !PT ;  /* 0x0000000305027210 */ /* 0x000fe80000ffe402 */
[----:B------:R-:W-:Y:S01]  /*e570*/  LEA.HI.X R0, R0, c[0x0][0x1fc], R2, 0x1, P0 ;  /* 0x00007f0000007a11 */ /* 0x000fe200000f0c02 */
[----:B------:R-:W-:-:S05]  /*e580*/  BRA.DIV ~URZ, `(.L_x_1931) ;  /* 0x0000dee27f007947 */ /* 0x000fca000b800000 */
[----:B------:R1:W2:Y:S02]  /*e590*/  SHFL.IDX PT, R5, R0, RZ, 0x181f ;  /* 0x00181fff00057589 */ /* 0x0002a400000e0000 */
.L_x_2012:
[----:B------:R-:W-:-:S05]  /*e5a0*/  BRA.DIV ~URZ, `(.L_x_1932) ;  /* 0x0000df327f007947 */ /* 0x000fca000b800000 */
[----:B------:R-:W3:Y:S04]  /*e5b0*/  LDL R10, [R1+0x8c] ;  /* 0x00008c00010a7983 */ /* 0x000ee80000100800 */
[----:B------:R-:W4:Y:S04]  /*e5c0*/  LDL R14, [R1+0xb0] ;  /* 0x0000b000010e7983 */ /* 0x000f280000100800 */
[----:B------:R-:W4:Y:S04]  /*e5d0*/  SHFL.IDX PT, R2, R4, RZ, 0x181f ;  /* 0x00181fff04027589 */ /* 0x000f2800000e0000 */
[----:B------:R-:W5:Y:S04]  /*e5e0*/  SHFL.IDX PT, R8, R4, 0x1, 0x181f ;  /* 0x00381f0004087f89 */ /* 0x000f6800000e0000 */
[----:B------:R-:W1:Y:S04]  /*e5f0*/  SHFL.IDX PT, R13, R0, 0x1, 0x181f ;  /* 0x00381f00000d7f89 */ /* 0x000e6800000e0000 */
[----:B------:R-:W2:Y:S04]  /*e600*/  SHFL.IDX PT, R9, R4, 0x2, 0x181f ;  /* 0x00581f0004097f89 */ /* 0x000ea800000e0000 */
[----:B------:R-:W1:Y:S01]  /*e610*/  SHFL.IDX PT, R12, R0, 0x2, 0x181f ;  /* 0x00581f00000c7f89 */ /* 0x000e6200000e0000 */
[-C--:B----4-:R-:W-:Y:S02]  /*e620*/  IADD3 R6, P0, R2, R14.reuse, RZ ;  /* 0x0000000e02067210 */ /* 0x090fe40007f1e0ff */
[----:B---3--:R-:W-:Y:S02]  /*e630*/  ISETP.GE.AND P3, PT, R10, c[0x0][0x1d4], PT ;  /* 0x000075000a007a0c */ /* 0x008fe40003f66270 */
[-C--:B------:R-:W-:Y:S01]  /*e640*/  IADD3 R2, P1, R2, R245.reuse, RZ ;  /* 0x000000f502027210 */ /* 0x080fe20007f3e0ff */
[C-C-:B--2---:R-:W-:Y:S01]  /*e650*/  IMAD.X R7, R5.reuse, 0x1, R247.reuse, P0 ;  /* 0x0000000105077824 */ /* 0x144fe200000e06f7 */
[CC--:B-----5:R-:W-:Y:S02]  /*e660*/  IADD3 R10, P0, R8.reuse, R14.reuse, RZ ;  /* 0x0000000e080a7210 */ /* 0x0e0fe40007f1e0ff */
[-C--:B------:R-:W-:Y:S01]  /*e670*/  IADD3 R8, P2, R8, R245.reuse, RZ ;  /* 0x000000f508087210 */ /* 0x080fe20007f5e0ff */
[--C-:B------:R-:W-:Y:S02]  /*e680*/  IMAD.X R3, R5, 0x1, R246.reuse, P1 ;  /* 0x0000000105037824 */ /* 0x100fe400008e06f6 */
[--C-:B-1----:R-:W-:Y:S04]  /*e690*/  IMAD.X R11, R13, 0x1, R247.reuse, P0 ;  /* 0x000000010d0b7824 */ /* 0x102fe800000e06f7 */
[----:B------:R1:W-:Y:S04]  /*e6a0*/  LDGSTS.E.BYPASS.LTC128B.128 [R249], [R6.64], !P3 ;  /* 0x0000000006f97fae */ /* 0x0003e8000d901d46 */
[----:B------:R2:W-:Y:S04]  /*e6b0*/  LDGSTS.E.BYPASS.LTC128B.128 [R249+0x2000], [R2.64], !P5 ;  /* 0x0200000002f97fae */ /* 0x0005e8000e901d46 */
[----:B------:R3:W-:Y:S01]  /*e6c0*/  LDGSTS.E.BYPASS.LTC128B.128 [R249+0x800], [R10.64], !P3 ;  /* 0x008000000af97fae */ /* 0x0007e2000d901d46 */
[C---:B-1----:R-:W-:Y:S02]  /*e6d0*/  IADD3 R6, P1, R9.reuse, R14, RZ ;  /* 0x0000000e09067210 */ /* 0x042fe40007f3e0ff */
[----:B------:R-:W-:Y:S02]  /*e6e0*/  SEL R14, RZ, 0x10, P5 ;  /* 0x00000010ff0e7807 */ /* 0x000fe40002800000 */
[----:B--2---:R-:W-:Y:S01]  /*e6f0*/  IADD3 R2, P0, R9, R245, RZ ;  /* 0x000000f509027210 */ /* 0x004fe20007f1e0ff */
[--C-:B------:R-:W-:Y:S02]  /*e700*/  IMAD.X R9, R13, 0x1, R246.reuse, P2 ;  /* 0x000000010d097824 */ /* 0x100fe400010e06f6 */
[C---:B------:R-:W-:Y:S02]  /*e710*/  IMAD.X R7, R12.reuse, 0x1, R247, P1 ;  /* 0x000000010c077824 */ /* 0x040fe400008e06f7 */
[----:B------:R-:W-:Y:S01]  /*e720*/  IMAD.X R3, R12, 0x1, R246, P0 ;  /* 0x000000010c037824 */ /* 0x000fe200000e06f6 */
[----:B------:R1:W-:Y:S01]  /*e730*/  LDGSTS.E.BYPASS.LTC128B.128 [R249+0x2800], [R8.64], !P5 ;  /* 0x0280000008f97fae */ /* 0x0003e2000e901d46 */
[----:B------:R-:W-:Y:S03]  /*e740*/  IMAD.MOV.U32 R5, RZ, RZ, R14 ;  /* 0x000000ffff057224 */ /* 0x000fe600078e000e */
[----:B------:R3:W-:Y:S04]  /*e750*/  LDGSTS.E.BYPASS.LTC128B.128 [R249+0x1000], [R6.64], !P3 ;  /* 0x0100000006f97fae */ /* 0x0007e8000d901d46 */
[----:B------:R3:W-:Y:S04]  /*e760*/  LDGSTS.E.BYPASS.LTC128B.128 [R249+0x3000], [R2.64], !P5 ;  /* 0x0300000002f97fae */ /* 0x0007e8000e901d46 */
[----:B-1----:R3:W1:Y:S04]  /*e770*/  SHFL.IDX PT, R8, R0, 0x3, 0x181f ;  /* 0x00781f0000087f89 */ /* 0x00266800000e0000 */
[----:B------:R3:W2:Y:S02]  /*e780*/  SHFL.IDX PT, R0, R4, 0x3, 0x181f ;  /* 0x00781f0004007f89 */ /* 0x0006a400000e0000 */
.L_x_2013:
[----:B---3--:R-:W3:Y:S01]  /*e790*/  LDL R3, [R1+0x8c] ;  /* 0x00008c0001037983 */ /* 0x008ee20000100800 */
[C---:B------:R-:W-:Y:S02]  /*e7a0*/  IADD3 R2, -R5.reuse, 0x10, RZ ;  /* 0x0000001005027810 */ /* 0x040fe40007ffe1ff */
[----:B------:R-:W-:Y:S01]  /*e7b0*/  ISETP.NE.U32.AND P2, PT, R5, RZ, PT ;  /* 0x000000ff0500720c */ /* 0x000fe20003f45070 */
[----:B------:R-:W4:Y:S01]  /*e7c0*/  LDL R4, [R1+0xb0] ;  /* 0x0000b00001047983 */ /* 0x000f220000100800 */
[----:B------:R-:W-:Y:S02]  /*e7d0*/  LOP3.LUT R2, R2, 0xf, RZ, 0xc0, !PT ;  /* 0x0000000f02027812 */ /* 0x000fe400078ec0ff */
[----:B--2-4-:R-:W-:Y:S02]  /*e7e0*/  IADD3 R4, P0, R0, R4, RZ ;  /* 0x0000000400047210 */ /* 0x014fe40007f1e0ff */
[----:B---3--:R-:W-:Y:S03]  /*e7f0*/  ISETP.GE.AND P3, PT, R3, c[0x0][0x1d4], PT ;  /* 0x0000750003007a0c */ /* 0x008fe60003f66270 */
[----:B-1----:R-:W-:Y:S01]  /*e800*/  IMAD.X R5, R8, 0x1, R247, P0 ;  /* 0x0000000108057824 */ /* 0x002fe200000e06f7 */
[----:B------:R-:W-:Y:S04]  /*e810*/  IADD3 R2, P1, P0, R2, R0, R245 ;  /* 0x0000000002027210 */ /* 0x000fe8000783e0f5 */
[----:B------:R-:W-:Y:S05]  /*e820*/  IADD3.X R3, RZ, R8, R246, P1, P0 ;  /* 0x00000008ff037210 */ /* 0x000fea0000fe04f6 */
[----:B------:R-:W-:Y:S01]  /*e830*/  @!PT LDS RZ, [RZ] ;  /* 0x00000000fffff984 */ /* 0x000fe20000000800 */
[----:B------:R-:W-:Y:S01]  /*e840*/  @!PT LDS RZ, [RZ] ;  /* 0x00000000fffff984 */ /* 0x000fe20000000800 */
[----:B------:R-:W-:Y:S01]  /*e850*/  @!PT LDS RZ, [RZ] ;  /* 0x00000000fffff984 */ /* 0x000fe20000000800 */
[----:B------:R1:W-:Y:S04]  /*e860*/  LDGSTS.E.BYPASS.LTC128B.128 [R249+0x1800], [R4.64], !P3 ;  /* 0x0180000004f97fae */ /* 0x0003e8000d901d46 */
[----:B------:R1:W-:Y:S02]  /*e870*/  LDGSTS.E.BYPASS.LTC128B.128.ZFILL [R249+0x3800], [R2.64], P2 ;  /* 0x0380000002f97fae */ /* 0x0003e40009141d46 */
.L_x_1930:
[----:B---34-:R-:W-:Y:S05]  /*e880*/  BSYNC B0 ;  /* 0x0000000000007941 */ /* 0x018fea0003800000 */
.L_x_1929:
        /* <DEDUP_REMOVED lines=172> */
[----:B------:R-:W-:Y:S01]  /*f350*/  IMAD.MOV.U32 R0, RZ, RZ, c[0x0][0x2b8] ;  /* 0x0000ae00ff007624 */ /* 0x000fe200078e00ff */
[----:B------:R-:W3:Y:S01]  /*f360*/  LDL R2, [R1+0xbc] ;  /* 0x0000bc0001027983 */ /* 0x000ee20000100800 */
[----:B------:R-:W-:Y:S03]  /*f370*/  MOV R133, RZ ;  /* 0x000000ff00857202 */ /* 0x000fe60000000f00 */
[----:B------:R-:W4:Y:S01]  /*f380*/  LDL R3, [R1+0xb4] ;  /* 0x0000b40001037983 */ /* 0x000f220000100800 */
[----:B------:R-:W-:Y:S03]  /*f390*/  ISETP.NE.AND P0, PT, R0, 0x1, PT ;  /* 0x000000010000780c */ /* 0x000fe60003f05270 */
[----:B------:R-:W5:Y:S04]  /*f3a0*/  LDL.64 R142, [R1+0xc0] ;  /* 0x0000c000018e7983 */ /* 0x000f680000100a00 */
[----:B--2---:R-:W2:Y:S04]  /*f3b0*/  LDL R136, [R1+0xc8] ;  /* 0x0000c80001887983 */ /* 0x004ea80000100800 */
[----:B------:R-:W1:Y:S01]  /*f3c0*/  S2R R141, SR_CTAID.Y ;  /* 0x00000000008d7919 */ /* 0x000e620000002600 */
[----:B---3--:R-:W-:Y:S05]  /*f3d0*/  IMAD R2, R250, 0x40, R2 ;  /* 0x00000040fa027824 */ /* 0x008fea00078e0202 */
[----:B----4-:R-:W-:Y:S04]  /*f3e0*/  IADD3 R2, R2, -0x40, R3 ;  /* 0xffffffc002027810 */ /* 0x010fe80007ffe003 */
[----:B------:R-:W-:Y:S01]  /*f3f0*/  MOV R0, R2 ;  /* 0x0000000200007202 */ /* 0x000fe20000000f00 */
[----:B------:R-:W-:Y:S05]  /*f400*/  @P0 IMAD.HI.U32 R3, R2, c[0x0][0x2bc], RZ ;  /* 0x0000af0002030a27 */ /* 0x000fea00078e00ff */
[----:B------:R-:W-:Y:S04]  /*f410*/  @P0 SHF.R.U32.HI R0, RZ, c[0x0][0x2c0], R3 ;  /* 0x0000b000ff000a19 */ /* 0x000fe80000011603 */
[C---:B-----5:R-:W-:Y:S01]  /*f420*/  @!P6 IADD3 R3, P0, R0.reuse, R142, RZ ;  /* 0x0000008e0003e210 */ /* 0x060fe20007f1e0ff */
[----:B------:R-:W-:Y:S02]  /*f430*/  IMAD.MOV R132, RZ, RZ, -R0 ;  /* 0x000000ffff847224 */ /* 0x000fe400078e0a00 */
[----:B-1----:R-:W-:Y:S01]  /*f440*/  IMAD.WIDE.U32 R142, R141, c[0x0][0x1e8], RZ ;  /* 0x00007a008d8e7a25 */ /* 0x002fe200078e00ff */
[----:B--2---:R-:W-:Y:S02]  /*f450*/  @!P6 LEA.HI.X.SX32 R0, R0, R136, 0x1, P0 ;  /* 0x000000880000e211 */ /* 0x004fe400000f0eff */
[----:B------:R-:W1:Y:S01]  /*f460*/  S2R R136, SR_CTAID.Y ;  /* 0x0000000000887919 */ /* 0x000e620000002600 */
[----:B------:R-:W-:Y:S01]  /*f470*/  IMAD R132, R132, c[0x0][0x2b8], R2 ;  /* 0x0000ae0084847a24 */ /* 0x000fe200078e0202 */
[C---:B------:R-:W-:Y:S04]  /*f480*/  @!P6 LEA R2, P0, R3.reuse, c[0x0][0x2a0], 0x2 ;  /* 0x0000a8000302ea11 */ /* 0x040fe800078010ff */
[----:B------:R-:W-:Y:S01]  /*f490*/  @!P6 LEA.HI.X R3, R3, c[0x0][0x2a4], R0, 0x2, P0 ;  /* 0x0000a9000303ea11 */ /* 0x000fe200000f1400 */
[----:B------:R2:W-:Y:S01]  /*f4a0*/  STL [R1+0x74], R132 ;  /* 0x0000748401007387 */ /* 0x0005e20000100800 */
[----:B------:R-:W-:Y:S03]  /*f4b0*/  SHF.R.S32.HI R0, RZ, 0x1f, R132 ;  /* 0x0000001fff007819 */ /* 0x000fe60000011484 */
[----:B------:R3:W4:Y:S02]  /*f4c0*/  @!P6 LDG.E R133, [R2.64] ;  /* 0x000000060285e981 */ /* 0x000724000c1e1900 */
[----:B------:R-:W-:Y:S04]  /*f4d0*/  IMAD R0, R0, c[0x0][0x1e0], RZ ;  /* 0x0000780000007a24 */ /* 0x000fe800078e02ff */
[----:B------:R-:W-:Y:S01]  /*f4e0*/  IMAD R0, R132, c[0x0][0x1e4], R0 ;  /* 0x0000790084007a24 */ /* 0x000fe200078e0200 */
[----:B-1----:R-:W-:Y:S05]  /*f4f0*/  SHF.R.S32.HI R136, RZ, 0x1f, R136 ;  /* 0x0000001fff887819 */ /* 0x002fea0000011488 */
[----:B------:R-:W-:Y:S04]  /*f500*/  IMAD R136, R136, c[0x0][0x1e8], RZ ;  /* 0x00007a0088887a24 */ /* 0x000fe800078e02ff */
[----:B------:R-:W-:Y:S02]  /*f510*/  IMAD R136, R141, c[0x0][0x1ec], R136 ;  /* 0x00007b008d887a24 */ /* 0x000fe400078e0288 */
[----:B---3--:R-:W-:Y:S03]  /*f520*/  IMAD.WIDE.U32 R2, R132, c[0x0][0x1e0], RZ ;  /* 0x0000780084027a25 */ /* 0x008fe600078e00ff */
[----:B------:R-:W-:Y:S01]  /*f530*/  IADD3 R136, R143, R136, RZ ;  /* 0x000000888f887210 */ /* 0x000fe20007ffe0ff */
[----:B------:R-:W-:Y:S01]  /*f540*/  IMAD.IADD R3, R3, 0x1, R0 ;  /* 0x0000000103037824 */ /* 0x000fe200078e0200 */
[----:B----4-:R-:W-:Y:S01]  /*f550*/  SHF.R.S32.HI R0, RZ, 0x1f, R133 ;  /* 0x0000001fff007819 */ /* 0x010fe20000011485 */
[----:B------:R1:W-:Y:S02]  /*f560*/  STL [R1+0x70], R133 ;  /* 0x0000708501007387 */ /* 0x0003e40000100800 */
[C---:B------:R-:W-:Y:S04]  /*f570*/  IMAD.WIDE.U32 R2, R133.reuse, c[0x0][0x1f0], R2 ;  /* 0x00007c0085027a25 */ /* 0x040fe800078e0002 */
[----:B--2---:R-:W-:Y:S01]  /*f580*/  IMAD R132, R0, c[0x0][0x1f0], RZ ;  /* 0x00007c0000847a24 */ /* 0x004fe200078e02ff */
[----:B------:R-:W-:Y:S03]  /*f590*/  IADD3 R0, P0, R142, R2, RZ ;  /* 0x000000028e007210 */ /* 0x000fe60007f1e0ff */
[----:B------:R-:W-:Y:S05]  /*f5a0*/  IMAD R132, R133, c[0x0][0x1f4], R132 ;  /* 0x00007d0085847a24 */ /* 0x000fea00078e0284 */
[----:B------:R-:W-:Y:S02]  /*f5b0*/  IADD3.X R2, R136, R3, R132, P0, !PT ;  /* 0x0000000388027210 */ /* 0x000fe400007fe484 */
[C---:B------:R-:W-:Y:S04]  /*f5c0*/  LEA R132, P0, R0.reuse, c[0x0][0x1c8], 0x1 ;  /* 0x0000720000847a11 */ /* 0x040fe800078008ff */
[----:B------:R-:W-:Y:S01]  /*f5d0*/  LEA.HI.X R0, R0, c[0x0][0x1cc], R2, 0x1, P0 ;  /* 0x0000730000007a11 */ /* 0x000fe200000f0c02 */
[----:B------:R-:W-:-:S06]  /*f5e0*/  BRA.DIV ~URZ, `(.L_x_1935) ;  /* 0x0000d4327f007947 */ /* 0x000fcc000b800000 */
[----:B-1----:R1:W2:Y:S02]  /*f5f0*/  SHFL.IDX PT, R133, R0, RZ, 0x181f ;  /* 0x00181fff00857589 */ /* 0x0022a400000e0000 */
.L_x_2014:
[----:B------:R-:W-:-:S05]  /*f600*/  BRA.DIV ~URZ, `(.L_x_1936) ;  /* 0x0000d4827f007947 */ /* 0x000fca000b800000 */
[----:B------:R-:W3:Y:S04]  /*f610*/  LDL R3, [R1+0x8c] ;  /* 0x00008c0001037983 */ /* 0x000ee80000100800 */
[----:B------:R-:W4:Y:S04]  /*f620*/  LDL R136, [R1+0xb0] ;  /* 0x0000b00001887983 */ /* 0x000f280000100800 */
[----:B------:R-:W4:Y:S02]  /*f630*/  SHFL.IDX PT, R2, R132, RZ, 0x181f ;  /* 0x00181fff84027589 */ /* 0x000f2400000e0000 */
[CC--:B----4-:R-:W-:Y:S02]  /*f640*/  IADD3 R134, P0, R2.reuse, R136.reuse, RZ ;  /* 0x0000008802867210 */ /* 0x0d0fe40007f1e0ff */
[----:B---3--:R-:W-:Y:S03]  /*f650*/  ISETP.GE.AND P1, PT, R3, c[0x0][0x1d4], PT ;  /* 0x0000750003007a0c */ /* 0x008fe60003f26270 */
[C-C-:B--2---:R-:W-:Y:S01]  /*f660*/  IMAD.X R135, R133.reuse, 0x1, R247.reuse, P0 ;  /* 0x0000000185877824 */ /* 0x144fe200000e06f7 */
[-C--:B------:R-:W-:Y:S05]  /*f670*/  IADD3 R2, P0, R2, R245.reuse, RZ ;  /* 0x000000f502027210 */ /* 0x080fea0007f1e0ff */
[--C-:B------:R-:W-:Y:S04]  /*f680*/  IMAD.X R3, R133, 0x1, R246.reuse, P0 ;  /* 0x0000000185037824 */ /* 0x100fe800000e06f6 */
[----:B------:R-:W-:Y:S01]  /*f690*/  @!PT LDS RZ, [RZ] ;  /* 0x00000000fffff984 */ /* 0x000fe20000000800 */
[----:B------:R-:W-:Y:S01]  /*f6a0*/  @!PT LDS RZ, [RZ] ;  /* 0x00000000fffff984 */ /* 0x000fe20000000800 */
[----:B------:R2:W-:Y:S04]  /*f6b0*/  LDGSTS.E.BYPASS.LTC128B.128 [R248+0x4100], [R134.64], !P1 ;  /* 0x0410000086f87fae */ /* 0x0005e8000c901d46 */
[----:B------:R3:W-:Y:S04]  /*f6c0*/  LDGSTS.E.BYPASS.LTC128B.128 [R248+0x6100], [R2.64], !P5 ;  /* 0x0610000002f87fae */ /* 0x0007e8000e901d46 */
[----:B---3--:R-:W2:Y:S04]  /*f6d0*/  SHFL.IDX PT, R2, R132, 0x1, 0x181f ;  /* 0x00381f0084027f89 */ /* 0x008ea800000e0000 */
[----:B------:R-:W3:Y:S01]  /*f6e0*/  SHFL.IDX PT, R3, R0, 0x1, 0x181f ;  /* 0x00381f0000037f89 */ /* 0x000ee200000e0000 */
[CC--:B--2---:R-:W-:Y:S05]  /*f6f0*/  IADD3 R134, P0, R2.reuse, R136.reuse, RZ ;  /* 0x0000008802867210 */ /* 0x0c4fea0007f1e0ff */
[C-C-:B---3--:R-:W-:Y:S01]  /*f700*/  IMAD.X R135, R3.reuse, 0x1, R247.reuse, P0 ;  /* 0x0000000103877824 */ /* 0x148fe200000e06f7 */
[-C--:B------:R-:W-:Y:S04]  /*f710*/  IADD3 R2, P0, R2, R245.reuse, RZ ;  /* 0x000000f502027210 */ /* 0x080fe80007f1e0ff */
[----:B------:R2:W-:Y:S01]  /*f720*/  LDGSTS.E.BYPASS.LTC128B.128 [R248+0x4900], [R134.64], !P1 ;  /* 0x0490000086f87fae */ /* 0x0005e2000c901d46 */
[----:B------:R-:W-:Y:S05]  /*f730*/  IMAD.X R3, R3, 0x1, R246, P0 ;  /* 0x0000000103037824 */ /* 0x000fea00000e06f6 */
[----:B------:R3:W-:Y:S04]  /*f740*/  LDGSTS.E.BYPASS.LTC128B.128 [R248+0x6900], [R2.64], !P5 ;  /* 0x0690000002f87fae */ /* 0x0007e8000e901d46 */
[----:B---3--:R-:W2:Y:S04]  /*f750*/  SHFL.IDX PT, R2, R132, 0x2, 0x181f ;  /* 0x00581f0084027f89 */ /* 0x008ea800000e0000 */
[----:B------:R-:W3:Y:S01]  /*f760*/  SHFL.IDX PT, R3, R0, 0x2, 0x181f ;  /* 0x00581f0000037f89 */ /* 0x000ee200000e0000 */
[C---:B--2---:R-:W-:Y:S02]  /*f770*/  IADD3 R134, P0, R2.reuse, R136, RZ ;  /* 0x0000008802867210 */ /* 0x044fe40007f1e0ff */
[----:B------:R-:W-:Y:S03]  /*f780*/  SEL R136, RZ, 0x10, P5 ;  /* 0x00000010ff887807 */ /* 0x000fe60002800000 */
[C---:B---3--:R-:W-:Y:S01]  /*f790*/  IMAD.X R135, R3.reuse, 0x1, R247, P0 ;  /* 0x0000000103877824 */ /* 0x048fe200000e06f7 */
[----:B------:R-:W-:Y:S01]  /*f7a0*/  IADD3 R2, P0, R2, R245, RZ ;  /* 0x000000f502027210 */ /* 0x000fe20007f1e0ff */
[----:B------:R-:W-:Y:S03]  /*f7b0*/  IMAD.MOV.U32 R133, RZ, RZ, R136 ;  /* 0x000000ffff857224 */ /* 0x000fe600078e0088 */
[----:B------:R2:W-:Y:S01]  /*f7c0*/  LDGSTS.E.BYPASS.LTC128B.128 [R248+0x5100], [R134.64], !P1 ;  /* 0x0510000086f87fae */ /* 0x0005e2000c901d46 */
[----:B------:R-:W-:Y:S05]  /*f7d0*/  IMAD.X R3, R3, 0x1, R246, P0 ;  /* 0x0000000103037824 */ /* 0x000fea00000e06f6 */
[----:B------:R3:W-:Y:S04]  /*f7e0*/  LDGSTS.E.BYPASS.LTC128B.128 [R248+0x7100], [R2.64], !P5 ;  /* 0x0710000002f87fae */ /* 0x0007e8000e901d46 */
[----:B--2---:R3:W2:Y:S04]  /*f7f0*/  SHFL.IDX PT, R134, R0, 0x3, 0x181f ;  /* 0x00781f0000867f89 */ /* 0x0046a800000e0000 */
[----:B-1----:R3:W1:Y:S02]  /*f800*/  SHFL.IDX PT, R0, R132, 0x3, 0x181f ;  /* 0x00781f0084007f89 */ /* 0x00266400000e0000 */
.L_x_2015:
[----:B---3--:R-:W3:Y:S01]  /*f810*/  LDL R132, [R1+0x8c] ;  /* 0x00008c0001847983 */ /* 0x008ee20000100800 */
[C---:B------:R-:W-:Y:S02]  /*f820*/  IADD3 R2, -R133.reuse, 0x10, RZ ;  /* 0x0000001085027810 */ /* 0x040fe40007ffe1ff */
[----:B------:R-:W-:Y:S01]  /*f830*/  ISETP.NE.U32.AND P3, PT, R133, RZ, PT ;  /* 0x000000ff8500720c */ /* 0x000fe20003f65070 */
[----:B------:R-:W4:Y:S01]  /*f840*/  LDL R3, [R1+0xb0] ;  /* 0x0000b00001037983 */ /* 0x000f220000100800 */
[----:B------:R-:W-:Y:S04]  /*f850*/  LOP3.LUT R2, R2, 0xf, RZ, 0xc0, !PT ;  /* 0x0000000f02027812 */ /* 0x000fe800078ec0ff */
[----:B-1----:R-:W-:Y:S02]  /*f860*/  IADD3 R2, P1, P0, R2, R0, R245 ;  /* 0x0000000002027210 */ /* 0x002fe4000783e0f5 */
[----:B---3--:R-:W-:Y:S02]  /*f870*/  ISETP.GE.AND P4, PT, R132, c[0x0][0x1d4], PT ;  /* 0x0000750084007a0c */ /* 0x008fe40003f86270 */
[----:B----4-:R-:W-:Y:S02]  /*f880*/  IADD3 R132, P2, R0, R3, RZ ;  /* 0x0000000300847210 */ /* 0x010fe40007f5e0ff */
[----:B--2---:R-:W-:Y:S03]  /*f890*/  IADD3.X R3, RZ, R134, R246, P1, P0 ;  /* 0x00000086ff037210 */ /* 0x004fe60000fe04f6 */
[----:B------:R-:W-:Y:S06]  /*f8a0*/  IMAD.X R133, R134, 0x1, R247, P2 ;  /* 0x0000000186857824 */ /* 0x000fec00010e06f7 */
[----:B------:R-:W-:Y:S01]  /*f8b0*/  @!PT LDS RZ, [RZ] ;  /* 0x00000000fffff984 */ /* 0x000fe20000000800 */
[----:B------:R-:W-:Y:S01]  /*f8c0*/  @!PT LDS RZ, [RZ] ;  /* 0x00000000fffff984 */ /* 0x000fe20000000800 */
[----:B------:R-:W-:Y:S01]  /*f8d0*/  @!PT LDS RZ, [RZ] ;  /* 0x00000000fffff984 */ /* 0x000fe20000000800 */
[----:B------:R1:W-:Y:S04]  /*f8e0*/  LDGSTS.E.BYPASS.LTC128B.128 [R248+0x5900], [R132.64], !P4 ;  /* 0x0590000084f87fae */ /* 0x0003e8000e101d46 */
[----:B------:R1:W-:Y:S02]  /*f8f0*/  LDGSTS.E.BYPASS.LTC128B.128.ZFILL [R248+0x7900], [R2.64], P3 ;  /* 0x0790000002f87fae */ /* 0x0003e40009941d46 */
.L_x_1934:
[----:B------:R-:W-:Y:S05]  /*f900*/  BSYNC B0 ;  /* 0x0000000000007941 */ /* 0x000fea0003800000 */
.L_x_1933:
[----:B------:R-:W3:Y:S01]  /*f910*/  LDL R136, [R1+0xa8] ;  /* 0x0000a80001887983 */ /* 0x000ee20000100800 */
[----:B------:R-:W-:Y:S03]  /*f920*/  IMAD.MOV.U32 R141, RZ, RZ, c[0x0][0x2c4] ;  /* 0x0000b100ff8d7624 */ /* 0x000fe600078e00ff */
[----:B-1----:R-:W3:Y:S02]  /*f930*/  LDL R132, [R1+0x4] ;  /* 0x0000040001847983 */ /* 0x002ee40000100800 */
[----:B------:R-:W-:Y:S02]  /*f940*/  ISETP.NE.AND P0, PT, R141, 0x1, PT ;  /* 0x000000018d00780c */ /* 0x000fe40003f05270 */
[----:B------:R-:W4:Y:S04]  /*f950*/  LDL R135, [R1+0xa4] ;  /* 0x0000a40001877983 */ /* 0x000f280000100800 */
[----:B------:R-:W4:Y:S04]  /*f960*/  LDL R133, [R1+0xa0] ;  /* 0x0000a00001857983 */ /* 0x000f280000100800 */
[----:B------:R-:W5:Y:S04]  /*f970*/  LDL R0, [R1+0x9c] ;  /* 0x00009c0001007983 */ /* 0x000f680000100800 */
[----:B--2---:R-:W2:Y:S04]  /*f980*/  LDL R134, [R1+0x98] ;  /* 0x0000980001867983 */ /* 0x004ea80000100800 */
[----:B------:R-:W2:Y:S04]  /*f990*/  LDL R3, [R1+0x94] ;  /* 0x0000940001037983 */ /* 0x000ea80000100800 */
[----:B------:R-:W2:Y:S04]  /*f9a0*/  LDL R2, [R1+0xac] ;  /* 0x0000ac0001027983 */ /* 0x000ea80000100800 */
[----:B------:R-:W0:Y:S01]  /*f9b0*/  LDGDEPBAR ;  /* 0x00000000000079af */ /* 0x000e220000000000 */
[----:B---3--:R-:W-:Y:S04]  /*f9c0*/  LEA R132, R132, R136, 0x7 ;  /* 0x0000008884847211 */ /* 0x008fe800078e38ff */
[----:B----4-:R-:W-:Y:S02]  /*f9d0*/  IADD3 R132, R133, R132, R135 ;  /* 0x0000008485847210 */ /* 0x010fe40007ffe087 */
[----:B------:R-:W-:Y:S03]  /*f9e0*/  MOV R133, 0xffffffc0 ;  /* 0xffffffc000857802 */ /* 0x000fe60000000f00 */
[----:B-----5:R-:W-:Y:S02]  /*f9f0*/  IMAD.IADD R132, R0, 0x1, R132 ;  /* 0x0000000100847824 */ /* 0x020fe400078e0284 */
[----:B------:R-:W-:Y:S02]  /*fa00*/  IMAD R133, R250, R133, 0x1 ;  /* 0x00000001fa857424 */ /* 0x000fe400078e0285 */
[----:B------:R-:W-:Y:S03]  /*fa10*/  @P0 IMAD.HI.U32 R0, R132, c[0x0][0x2c8], RZ ;  /* 0x0000b20084000a27 */ /* 0x000fe600078e00ff */
[----:B--2---:R-:W-:Y:S02]  /*fa20*/  IADD3 R133, R3, R133, -R134 ;  /* 0x0000008503857210 */ /* 0x004fe40007ffe886 */
[----:B------:R-:W-:Y:S03]  /*fa30*/  @P0 SHF.R.U32.HI R132, RZ, c[0x0][0x2cc], R0 ;  /* 0x0000b300ff840a19 */ /* 0x000fe60000011600 */
[----:B------:R-:W-:Y:S01]  /*fa40*/  IMAD.IADD R133, R133, 0x1, -R2 ;  /* 0x0000000185857824 */ /* 0x000fe200078e0a02 */
[----:B------:R-:W-:-:S05]  /*fa50*/  BRA.DIV ~URZ, `(.L_x_1937) ;  /* 0x0000d5727f007947 */ /* 0x000fca000b800000 */
[----:B------:R1:W2:Y:S02]  /*fa60*/  SHFL.IDX PT, R0, R132, RZ, 0x1c1f ;  /* 0x001c1fff84007589 */ /* 0x0002a400000e0000 */
.L_x_2016:
[----:B--2---:R-:W-:Y:S05]  /*fa70*/  IMAD.IADD R0, R133, 0x1, R0 ;  /* 0x0000000185007824 */ /* 0x004fea00078e0200 */
[C---:B------:R-:W-:Y:S02]  /*fa80*/  ISETP.GT.AND P0, PT, R0.reuse, RZ, PT ;  /* 0x000000ff0000720c */ /* 0x040fe40003f04270 */
[----:B------:R-:W-:Y:S02]  /*fa90*/  ISETP.GT.AND P1, PT, R0, 0x1, PT ;  /* 0x000000010000780c */ /* 0x000fe40003f24270 */
[----:B------:R-:W-:Y:S02]  /*faa0*/  FSEL R141, R4, -INF , P0 ;  /* 0xff800000048d7808 */ /* 0x000fe40000000000 */
[C---:B------:R-:W-:Y:S02]  /*fab0*/  ISETP.GT.AND P0, PT, R0.reuse, 0x9, PT ;  /* 0x000000090000780c */ /* 0x040fe40003f04270 */
[C---:B------:R-:W-:Y:S02]  /*fac0*/  ISETP.GT.AND P2, PT, R0.reuse, 0x8, PT ;  /* 0x000000080000780c */ /* 0x040fe40003f44270 */
[----:B------:R-:W-:Y:S02]  /*fad0*/  FSEL R143, R5, -INF , P1 ;  /* 0xff800000058f7808 */ /* 0x000fe40000800000 */
[C---:B------:R-:W-:Y:S02]  /*fae0*/  ISETP.GT.AND P1, PT, R0.reuse, 0x10, PT ;  /* 0x000000100000780c */ /* 0x040fe40003f24270 */
[C---:B------:R-:W-:Y:S02]  /*faf0*/  ISETP.GT.AND P3, PT, R0.reuse, 0x11, PT ;  /* 0x000000110000780c */ /* 0x040fe40003f64270 */
[----:B------:R-:W-:Y:S02]  /*fb00*/  FSEL R142, R17, -INF , P0 ;  /* 0xff800000118e7808 */ /* 0x000fe40000000000 */
[----:B------:R-:W-:Y:S02]  /*fb10*/  ISETP.GT.AND P0, PT, R0, 0x18, PT ;  /* 0x000000180000780c */ /* 0x000fe40003f04270 */
[----:B------:R-:W-:Y:S02]  /*fb20*/  FSEL R5, R16, -INF , P2 ;  /* 0xff80000010057808 */ /* 0x000fe40001000000 */
[----:B------:R-:W-:Y:S02]  /*fb30*/  FSEL R20, R20, -INF , P1 ;  /* 0xff80000014147808 */ /* 0x000fe40000800000 */
[C---:B------:R-:W-:Y:S02]  /*fb40*/  ISETP.GT.AND P2, PT, R0.reuse, 0x19, PT ;  /* 0x000000190000780c */ /* 0x040fe40003f44270 */
[----:B------:R-:W-:Y:S02]  /*fb50*/  FSEL R21, R21, -INF , P3 ;  /* 0xff80000015157808 */ /* 0x000fe40001800000 */
[----:B------:R-:W-:Y:S02]  /*fb60*/  ISETP.GT.AND P3, PT, R0, 0x20, PT ;  /* 0x000000200000780c */ /* 0x000fe40003f64270 */
[----:B------:R-:W-:Y:S02]  /*fb70*/  FSEL R32, R32, -INF , P0 ;  /* 0xff80000020207808 */ /* 0x000fe40000000000 */
[C---:B------:R-:W-:Y:S02]  /*fb80*/  ISETP.GT.AND P1, PT, R0.reuse, 0x21, PT ;  /* 0x000000210000780c */ /* 0x040fe40003f24270 */
        /* <DEDUP_REMOVED lines=8> */
[C---:B------:R-:W-:Y:S02]  /*fc10*/  ISETP.GT.AND P1, PT, R0.reuse, 0x38, PT ;  /* 0x000000380000780c */ /* 0x040fe40003f24270 */
[----:B------:R-:W-:Y:S02]  /*fc20*/  ISETP.GT.AND P0, PT, R0, 0x39, PT ;  /* 0x000000390000780c */ /* 0x000fe40003f04270 */
[----:B------:R-:W-:Y:S02]  /*fc30*/  FSEL R49, R49, -INF , P4 ;  /* 0xff80000031317808 */ /* 0x000fe40002000000 */
        /* <DEDUP_REMOVED lines=8> */
[----:B------:R-:W-:Y:S01]  /*fcc0*/  FMNMX.FTZ R136, R5, R136, !PT ;  /* 0x0000008805887209 */ /* 0x000fe20007810000 */
[----:B------:R-:W3:Y:S03]  /*fcd0*/  SHFL.IDX PT, R0, R132, 0x2, 0x1c1f ;  /* 0x005c1f0084007f89 */ /* 0x000ee600000e0000 */
        /* <DEDUP_REMOVED lines=9> */
[C---:B--2---:R-:W-:Y:S02]  /*fd70*/  IMAD.IADD R2, R133.reuse, 0x1, R2 ;  /* 0x0000000185027824 */ /* 0x044fe400078e0202 */
[----:B---3--:R-:W-:Y:S01]  /*fd80*/  IMAD.IADD R0, R133, 0x1, R0 ;  /* 0x0000000185007824 */ /* 0x008fe200078e0200 */
[----:B------:R-:W-:Y:S01]  /*fd90*/  FMNMX.FTZ R136, R49, R136, !PT ;  /* 0x0000008831887209 */ /* 0x000fe20007810000 */
[----:B-1----:R-:W-:Y:S01]  /*fda0*/  IMAD.IADD R133, R133, 0x1, R132 ;  /* 0x0000000185857824 */ /* 0x002fe200078e0284 */
[C---:B------:R-:W-:Y:S02]  /*fdb0*/  ISETP.GT.AND P0, PT, R2.reuse, RZ, PT ;  /* 0x000000ff0200720c */ /* 0x040fe40003f04270 */
[----:B------:R-:W-:Y:S02]  /*fdc0*/  ISETP.GT.AND P1, PT, R2, 0x1, PT ;  /* 0x000000010200780c */ /* 0x000fe40003f24270 */
[----:B------:R-:W-:Y:S02]  /*fdd0*/  FSEL R6, R6, -INF , P0 ;  /* 0xff80000006067808 */ /* 0x000fe40000000000 */
[C---:B------:R-:W-:Y:S02]  /*fde0*/  ISETP.GT.AND P0, PT, R2.reuse, 0x9, PT ;  /* 0x000000090200780c */ /* 0x040fe40003f04270 */
[----:B------:R-:W-:Y:S02]  /*fdf0*/  FSEL R17, R7, -INF , P1 ;  /* 0xff80000007117808 */ /* 0x000fe40000800000 */
[C---:B------:R-:W-:Y:S02]  /*fe00*/  ISETP.GT.AND P1, PT, R2.reuse, 0x10, PT ;  /* 0x000000100200780c */ /* 0x040fe40003f24270 */
[----:B------:R-:W-:Y:S02]  /*fe10*/  FSEL R19, R19, -INF , P0 ;  /* 0xff80000013137808 */ /* 0x000fe40000000000 */
        /* <DEDUP_REMOVED lines=11> */
[----:B------:R-:W-:Y:S02]  /*fed0*/  ISETP.GT.AND P0, PT, R2, 0x29, PT ;  /* 0x000000290200780c */ /* 0x000fe40003f04270 */
[----:B------:R-:W-:Y:S02]  /*fee0*/  FSEL R34, R34, -INF , P2 ;  /* 0xff80000022227808 */ /* 0x000fe40001000000 */
[----:B------:R-:W-:Y:S02]  /*fef0*/  FSEL R39, R39, -INF , P1 ;  /* 0xff80000027277808 */ /* 0x000fe40000800000 */
[C---:B------:R-:W-:Y:S02]  /*ff00*/  ISETP.GT.AND P2, PT, R2.reuse, 0x30, PT ;  /* 0x000000300200780c */ /* 0x040fe40003f44270 */
[----:B------:R-:W-:Y:S02]  /*ff10*/  FSEL R51, R51, -INF , P0 ;  /* 0xff80000033337808 */ /* 0x000fe40000000000 */
[C---:B------:R-:W-:Y:S02]  /*ff20*/  ISETP.GT.AND P1, PT, R2.reuse, 0x31, PT ;  /* 0x000000310200780c */ /* 0x040fe40003f24270 */
[C---:B------:R-:W-:Y:S02]  /*ff30*/  ISETP.GT.AND P0, PT, R2.reuse, 0x39, PT ;  /* 0x000000390200780c */ /* 0x040fe40003f04270 */
[----:B------:R-:W-:Y:S02]  /*ff40*/  ISETP.GT.AND P3, PT, R2, 0x28, PT ;  /* 0x000000280200780c */ /* 0x000fe40003f64270 */
[----:B------:R-:W-:Y:S02]  /*ff50*/  FSEL R54, R54, -INF , P2 ;  /* 0xff80000036367808 */ /* 0x000fe40001000000 */
[----:B------:R-:W-:Y:S02]  /*ff60*/  FSEL R55, R55, -INF , P1 ;  /* 0xff80000037377808 */ /* 0x000fe40000800000 */
[----:B------:R-:W-:Y:S02]  /*ff70*/  FSEL R67, R67, -INF , P0 ;  /* 0xff80000043437808 */ /* 0x000fe40000000000 */
[----:B------:R-:W-:Y:S02]  /*ff80*/  ISETP.GT.AND P2, PT, R0, 0x1, PT ;  /* 0x000000010000780c */ /* 0x000fe40003f44270 */
[C---:B------:R-:W-:Y:S02]  /*ff90*/  ISETP.GT.AND P1, PT, R133.reuse, RZ, PT ;  /* 0x000000ff8500720c */ /* 0x040fe40003f24270 */
[----:B------:R-:W-:Y:S02]  /*ffa0*/  ISETP.GT.AND P0, PT, R133, 0x1, PT ;  /* 0x000000018500780c */ /* 0x000fe40003f04270 */
[----:B------:R-:W-:Y:S02]  /*ffb0*/  FSEL R50, R50, -INF , P3 ;  /* 0xff80000032327808 */ /* 0x000fe40001800000 */
[----:B------:R-:W-:Y:S02]  /*ffc0*/  ISETP.GT.AND P3, PT, R0, RZ, PT ;  /* 0x000000ff0000720c */ /* 0x000fe40003f64270 */
[----:B------:R-:W-:Y:S02]  /*ffd0*/  FSEL R9, R9, -INF , P2 ;  /* 0xff80000009097808 */ /* 0x000fe40001000000 */
[----:B------:R-:W-:Y:S02]  /*ffe0*/  FSEL R10, R10, -INF , P1 ;  /* 0xff8000000a0a7808 */ /* 0x000fe40000800000 */
[----:B------:R-:W-:Y:S02]  /*fff0*/  FSEL R11, R11, -INF , P0 ;  /* 0xff8000000b0b7808 */ /* 0x000fe40000000000 */
[----:B------:R-:W-:Y:S02]  /*10000*/  ISETP.GT.AND P2, PT, R0, 0x9, PT ;  /* 0x000000090000780c */ /* 0x000fe40003f44270 */
[C---:B------:R-:W-:Y:S02]  /*10010*/  ISETP.GT.AND P1, PT, R133.reuse, 0x8, PT ;  /* 0x000000088500780c */ /* 0x040fe40003f24270 */
[----:B------:R-:W-:Y:S02]  /*10020*/  ISETP.GT.AND P0, PT, R133, 0x9, PT ;  /* 0x000000098500780c */ /* 0x000fe40003f04270 */
[----:B------:R-:W-:Y:S02]  /*10030*/  FSEL R16, R8, -INF , P3 ;  /* 0xff80000008107808 */ /* 0x000fe40001800000 */
[----:B------:R-:W-:Y:S02]  /*10040*/  ISETP.GT.AND P3, PT, R0, 0x8, PT ;  /* 0x000000080000780c */ /* 0x000fe40003f64270 */
        /* <DEDUP_REMOVED lines=25> */
[----:B------:R-:W-:Y:S02]  /*101e0*/  FMNMX.FTZ R136, R64, R136, !PT ;  /* 0x0000008840887209 */ /* 0x000fe40007810000 */
        /* <DEDUP_REMOVED lines=11> */
[----:B------:R-:W-:Y:S02]  /*102a0*/  FSEL R66, R66, -INF , P4 ;  /* 0xff80000042427808 */ /* 0x000fe40002000000 */
[----:B------:R-:W-:Y:S02]  /*102b0*/  FSEL R40, R40, -INF , P3 ;  /* 0xff80000028287808 */ /* 0x000fe40001800000 */
[C---:B------:R-:W-:Y:S02]  /*102c0*/  ISETP.GT.AND P3, PT, R0.reuse, 0x28, PT ;  /* 0x000000280000780c */ /* 0x040fe40003f64270 */
[----:B------:R-:W-:Y:S02]  /*102d0*/  FSEL R45, R45, -INF , P2 ;  /* 0xff8000002d2d7808 */ /* 0x000fe40001000000 */
[----:B------:R-:W-:Y:S02]  /*102e0*/  ISETP.GT.AND P2, PT, R0, 0x30, PT ;  /* 0x000000300000780c */ /* 0x000fe40003f44270 */
[----:B------:R-:W-:Y:S02]  /*102f0*/  FSEL R46, R46, -INF , P1 ;  /* 0xff8000002e2e7808 */ /* 0x000fe40000800000 */
[----:B------:R-:W-:Y:S02]  /*10300*/  FSEL R47, R47, -INF , P0 ;  /* 0xff8000002f2f7808 */ /* 0x000fe40000000000 */
        /* <DEDUP_REMOVED lines=32> */
[----:B------:R-:W-:Y:S02]  /*10510*/  FSEL R56, R56, -INF , P2 ;  /* 0xff80000038387808 */ /* 0x000fe40001000000 */
[----:B-1----:R-:W-:Y:S02]  /*10520*/  FMNMX.FTZ R136, R136, R0, !PT ;  /* 0x0000000088887209 */ /* 0x002fe40007810000 */
[----:B------:R-:W-:Y:S01]  /*10530*/  FMNMX.FTZ R134, R45, R134, !PT ;  /* 0x000000862d867209 */ /* 0x000fe20007810000 */
[----:B------:R-:W1:Y:S01]  /*10540*/  SHFL.BFLY PT, R0, R135, 0x2, 0x1f ;  /* 0x0c401f0087007f89 */ /* 0x000e6200000e0000 */
[----:B------:R-:W-:Y:S02]  /*10550*/  FSEL R57, R57, -INF , P1 ;  /* 0xff80000039397808 */ /* 0x000fe40000800000 */
        /* <DEDUP_REMOVED lines=11> */
[----:B-1----:R-:W-:Y:S02]  /*10610*/  FMNMX.FTZ R135, R135, R0, !PT ;  /* 0x0000000087877209 */ /* 0x002fe40007810000 */
[----:B------:R-:W-:Y:S02]  /*10620*/  ISETP.GT.AND P0, PT, R133, 0x39, PT ;  /* 0x000000398500780c */ /* 0x000fe40003f04270 */
[----:B------:R-:W-:Y:S01]  /*10630*/  FSEL R62, R62, -INF , P1 ;  /* 0xff8000003e3e7808 */ /* 0x000fe20000800000 */
[----:B------:R-:W1:Y:S01]  /*10640*/  SHFL.BFLY PT, R0, R135, 0x1, 0x1f ;  /* 0x0c201f0087007f89 */ /* 0x000e6200000e0000 */
[----:B------:R-:W-:Y:S02]  /*10650*/  FSEL R63, R63, -INF , P0 ;  /* 0xff8000003f3f7808 */ /* 0x000fe40000000000 */
[----:B-1----:R-:W-:Y:S05]  /*10660*/  FMNMX.FTZ R135, R135, R0, !PT ;  /* 0x0000000087877209 */ /* 0x002fea0007810000 */
        /* <DEDUP_REMOVED lines=22> */
[----:B------:R1:W2:Y:S02]  /*107d0*/  SHFL.BFLY PT, R0, R4, 0x1, 0x1f ;  /* 0x0c201f0004007f89 */ /* 0x0002a400000e0000 */
.L_x_2017:
[----:B------:R-:W3:Y:S01]  /*107e0*/  LDL.LU R7, [R1+0x7c] ;  /* 0x00007c0001077983 */ /* 0x000ee20000300800 */
[C---:B------:R-:W-:Y:S01]  /*107f0*/  FSETP.NEU.FTZ.AND P0, PT, R136.reuse, -INF , PT ;  /* 0xff8000008800780b */ /* 0x040fe20003f1d000 */
[----:B------:R-:W-:Y:S01]  /*10800*/  FMUL.FTZ R2, R136, c[0x0][0x2d0] ;  /* 0x0000b40088027a20 */ /* 0x000fe20000410000 */
[----:B--2---:R-:W-:Y:S01]  /*10810*/  FMNMX.FTZ R133, R0, R4, !PT ;  /* 0x0000000400857209 */ /* 0x004fe20007810000 */
[----:B------:R-:W2:Y:S01]  /*10820*/  LDL.LU R215, [R1+0x78] ;  /* 0x0000780001d77983 */ /* 0x000ea20000300800 */
[----:B------:R-:W-:Y:S01]  /*10830*/  FSEL R0, R136, RZ, P0 ;  /* 0x000000ff88007208 */ /* 0x000fe20000000000 */
[----:B------:R-:W-:Y:S01]  /*10840*/  WARPSYNC 0xffffffff ;  /* 0xffffffff00007948 */ /* 0x000fe20003800000 */
[----:B------:R-:W-:Y:S02]  /*10850*/  FSEL R2, R2, RZ, P0 ;  /* 0x000000ff02027208 */ /* 0x000fe40000000000 */
[----:B------:R-:W-:Y:S01]  /*10860*/  FSETP.NEU.FTZ.AND P0, PT, R135, -INF , PT ;  /* 0xff8000008700780b */ /* 0x000fe20003f1d000 */
[----:B------:R-:W-:Y:S02]  /*10870*/  FADD.FTZ R0, -R0, R137 ;  /* 0x0000008900007221 */ /* 0x000fe40000010100 */
[--C-:B------:R-:W-:Y:S02]  /*10880*/  FFMA.FTZ R3, R141, c[0x0][0x2d0], -R2.reuse ;  /* 0x0000b4008d037a23 */ /* 0x100fe40000010802 */
[----:B------:R-:W-:Y:S02]  /*10890*/  FMUL.FTZ R0, R0, c[0x0][0x2d0] ;  /* 0x0000b40000007a20 */ /* 0x000fe40000410000 */
[--C-:B-1----:R-:W-:Y:S02]  /*108a0*/  FFMA.FTZ R4, R143, c[0x0][0x2d0], -R2.reuse ;  /* 0x0000b4008f047a23 */ /* 0x102fe40000010802 */
        /* <DEDUP_REMOVED lines=8> */
[----:B------:R-:W-:Y:S01]  /*10930*/  MOV R48, R212 ;  /* 0x000000d400307202 */ /* 0x000fe20000000f00 */
        /* <DEDUP_REMOVED lines=8> */
[----:B------:R-:W-:Y:S02]  /*109c0*/  FFMA.FTZ R141, R53, c[0x0][0x2d0], -R2 ;  /* 0x0000b400358d7a23 */ /* 0x000fe40000010802 */
[----:B------:R-:W-:Y:S01]  /*109d0*/  FMUL.FTZ R2, R135, c[0x0][0x2d0] ;  /* 0x0000b40087027a20 */ /* 0x000fe20000410000 */
[----:B------:R-:W-:Y:S04]  /*109e0*/  MUFU.EX2 R8, R8 ;  /* 0x0000000800087308 */ /* 0x000fe80000000800 */
[----:B------:R-:W-:Y:S05]  /*109f0*/  FSEL R2, R2, RZ, P0 ;  /* 0x000000ff02027208 */ /* 0x000fea0000000000 */
[--C-:B------:R-:W-:Y:S01]  /*10a00*/  FFMA.FTZ R36, R19, c[0x0][0x2d0], -R2.reuse ;  /* 0x0000b40013247a23 */ /* 0x100fe20000010802 */
[----:B------:R-:W-:Y:S01]  /*10a10*/  MUFU.EX2 R137, R137 ;  /* 0x0000008900897308 */ /* 0x000fe20000000800 */
[--C-:B------:R-:W-:Y:S02]  /*10a20*/  FFMA.FTZ R37, R50, c[0x0][0x2d0], -R2.reuse ;  /* 0x0000b40032257a23 */ /* 0x100fe40000010802 */
        /* <DEDUP_REMOVED lines=11> */
[--C-:B------:R-:W-:Y:S02]  /*10ae0*/  FFMA.FTZ R222, R34, c[0x0][0x2d0], -R2.reuse ;  /* 0x0000b40022de7a23 */ /* 0x100fe40000010802 */
        /* <DEDUP_REMOVED lines=18> */
[----:B---3--:R-:W-:Y:S02]  /*10c10*/  FFMA.FTZ R0, R132, R7, R3 ;  /* 0x0000000784007223 */ /* 0x008fe40000010003 */
[----:B------:R-:W-:Y:S02]  /*10c20*/  FFMA.FTZ R3, R6, c[0x0][0x2d0], -R2 ;  /* 0x0000b40006037a23 */ /* 0x000fe40000010802 */
[----:B------:R-:W-:Y:S01]  /*10c30*/  FADD.FTZ R7, R4, R0 ;  /* 0x0000000004077221 */ /* 0x000fe20000010000 */
[----:B------:R-:W-:Y:S01]  /*10c40*/  FSEL R0, R135, RZ, P0 ;  /* 0x000000ff87007208 */ /* 0x000fe20000000000 */
[--C-:B------:R-:W-:Y:S01]  /*10c50*/  FFMA.FTZ R4, R17, c[0x0][0x2d0], -R2.reuse ;  /* 0x0000b40011047a23 */ /* 0x100fe20000010802 */
[----:B------:R-:W-:Y:S01]  /*10c60*/  MUFU.EX2 R209, R3 ;  /* 0x0000000300d17308 */ /* 0x000fe20000000800 */
[----:B------:R-:W-:Y:S01]  /*10c70*/  FSETP.NEU.FTZ.AND P0, PT, R134, -INF , PT ;  /* 0xff8000008600780b */ /* 0x000fe20003f1d000 */
[----:B------:R-:W-:Y:S02]  /*10c80*/  FFMA.FTZ R6, R18, c[0x0][0x2d0], -R2 ;  /* 0x0000b40012067a23 */ /* 0x000fe40000010802 */
[----:B------:R-:W-:Y:S01]  /*10c90*/  FADD.FTZ R0, -R0, R138 ;  /* 0x0000008a00007221 */ /* 0x000fe20000010100 */
[----:B------:R-:W-:Y:S01]  /*10ca0*/  MOV R138, R214 ;  /* 0x000000d6008a7202 */ /* 0x000fe20000000f00 */
[----:B------:R-:W-:Y:S02]  /*10cb0*/  FMUL.FTZ R2, R134, c[0x0][0x2d0] ;  /* 0x0000b40086027a20 */ /* 0x000fe40000410000 */
[----:B------:R-:W-:Y:S02]  /*10cc0*/  FMUL.FTZ R0, R0, c[0x0][0x2d0] ;  /* 0x0000b40000007a20 */ /* 0x000fe40000410000 */
[----:B------:R-:W-:Y:S01]  /*10cd0*/  MUFU.EX2 R4, R4 ;  /* 0x0000000400047308 */ /* 0x000fe20000000800 */
[----:B------:R-:W-:Y:S05]  /*10ce0*/  FSEL R2, R2, RZ, P0 ;  /* 0x000000ff02027208 */ /* 0x000fea0000000000 */
        /* <DEDUP_REMOVED lines=17> */
[C---:B--2---:R-:W-:Y:S01]  /*10e00*/  FFMA.FTZ R0, R3.reuse, R215, R209 ;  /* 0x000000d703007223 */ /* 0x044fe200000100d1 */
[C---:B------:R-:W-:Y:S01]  /*10e10*/  F2FP.BF16.PACK_AB R209, R4.reuse, R209 ;  /* 0x000000d104d1723e */ /* 0x040fe200000010ff */
[----:B------:R-:W-:Y:S02]  /*10e20*/  FMUL.FTZ R70, R3, R70 ;  /* 0x0000004603467220 */ /* 0x000fe40000410000 */
[----:B------:R-:W-:Y:S01]  /*10e30*/  FADD.FTZ R33, R4, R0 ;  /* 0x0000000004217221 */ /* 0x000fe20000010000 */
[----:B------:R-:W-:Y:S01]  /*10e40*/  FSEL R0, R134, RZ, P0 ;  /* 0x000000ff86007208 */ /* 0x000fe20000000000 */
[--C-:B------:R-:W-:Y:S01]  /*10e50*/  FFMA.FTZ R4, R16, c[0x0][0x2d0], -R2.reuse ;  /* 0x0000b40010047a23 */ /* 0x100fe20000010802 */
[----:B------:R-:W-:Y:S01]  /*10e60*/  FSETP.NEU.FTZ.AND P0, PT, R133, -INF , PT ;  /* 0xff8000008500780b */ /* 0x000fe20003f1d000 */
[C---:B------:R-:W-:Y:S01]  /*10e70*/  FMUL.FTZ R71, R3.reuse, R71 ;  /* 0x0000004703477220 */ /* 0x040fe20000410000 */
[----:B------:R-:W-:Y:S01]  /*10e80*/  MUFU.EX2 R231, R231 ;  /* 0x000000e700e77308 */ /* 0x000fe20000000800 */
[----:B------:R-:W-:Y:S01]  /*10e90*/  FADD.FTZ R0, -R0, R139 ;  /* 0x0000008b00007221 */ /* 0x000fe20000010100 */
[----:B------:R-:W-:Y:S01]  /*10ea0*/  MOV R139, R52 ;  /* 0x00000034008b7202 */ /* 0x000fe20000000f00 */
[C---:B------:R-:W-:Y:S01]  /*10eb0*/  FMUL.FTZ R82, R3.reuse, R82 ;  /* 0x0000005203527220 */ /* 0x040fe20000410000 */
[----:B------:R-:W-:Y:S01]  /*10ec0*/  MOV R52, R210 ;  /* 0x000000d200347202 */ /* 0x000fe20000000f00 */
[----:B------:R-:W-:Y:S02]  /*10ed0*/  FMUL.FTZ R0, R0, c[0x0][0x2d0] ;  /* 0x0000b40000007a20 */ /* 0x000fe40000410000 */
[C---:B------:R-:W-:Y:S02]  /*10ee0*/  FMUL.FTZ R83, R3.reuse, R83 ;  /* 0x0000005303537220 */ /* 0x040fe40000410000 */
[C---:B------:R-:W-:Y:S01]  /*10ef0*/  FMUL.FTZ R86, R3.reuse, R86 ;  /* 0x0000005603567220 */ /* 0x040fe20000410000 */
[----:B------:R1:W2:Y:S01]  /*10f00*/  MUFU.EX2 R210, R5 ;  /* 0x0000000500d27308 */ /* 0x0002a20000000800 */
        /* <DEDUP_REMOVED lines=13> */
[----:B-1----:R-:W-:Y:S01]  /*10fe0*/  FFMA.FTZ R5, R9, c[0x0][0x2d0], -R2 ;  /* 0x0000b40009057a23 */ /* 0x002fe20000010802 */
[C---:B------:R-:W-:Y:S01]  /*10ff0*/  FSEL R2, R133.reuse, RZ, P0 ;  /* 0x000000ff85027208 */ /* 0x040fe20000000000 */
[----:B------:R-:W5:Y:S05]  /*11000*/  LDL.LU R9, [R1+0x80] ;  /* 0x0000800001097983 */ /* 0x000f6a0000300800 */
[----:B------:R2:W-:Y:S01]  /*11010*/  MUFU.EX2 R20, R5 ;  /* 0x0000000500147308 */ /* 0x0005e20000000800 */
[----:B------:R-:W-:Y:S02]  /*11020*/  FADD.FTZ R2, -R2, R140 ;  /* 0x0000008c02027221 */ /* 0x000fe40000010100 */
[----:B---3--:R-:W-:Y:S02]  /*11030*/  FMUL.FTZ R4, R133, c[0x0][0x2d0] ;  /* 0x0000b40085047a20 */ /* 0x008fe40000410000 */
[----:B------:R-:W-:Y:S03]  /*11040*/  FMUL.FTZ R2, R2, c[0x0][0x2d0] ;  /* 0x0000b40002027a20 */ /* 0x000fe60000410000 */
[----:B------:R-:W-:Y:S02]  /*11050*/  FSEL R4, R4, RZ, P0 ;  /* 0x000000ff04047208 */ /* 0x000fe40000000000 */
[----:B------:R-:W-:Y:S03]  /*11060*/  MUFU.EX2 R252, R252 ;  /* 0x000000fc00fc7308 */ /* 0x000fe60000000800 */
[--C-:B------:R-:W-:Y:S02]  /*11070*/  FFMA.FTZ R23, R59, c[0x0][0x2d0], -R4.reuse ;  /* 0x0000b4003b177a23 */ /* 0x100fe40000010804 */
[--C-:B------:R-:W-:Y:S02]  /*11080*/  FFMA.FTZ R22, R62, c[0x0][0x2d0], -R4.reuse ;  /* 0x0000b4003e167a23 */ /* 0x100fe40000010804 */
[--C-:B------:R-:W-:Y:S03]  /*11090*/  FFMA.FTZ R140, R58, c[0x0][0x2d0], -R4.reuse ;  /* 0x0000b4003a8c7a23 */ /* 0x100fe60000010804 */
[----:B------:R-:W1:Y:S01]  /*110a0*/  MUFU.EX2 R2, R2 ;  /* 0x0000000200027308 */ /* 0x000e620000000800 */
[--C-:B------:R-:W-:Y:S02]  /*110b0*/  FFMA.FTZ R214, R30, c[0x0][0x2d0], -R4.reuse ;  /* 0x0000b4001ed67a23 */ /* 0x100fe40000010804 */
[--C-:B------:R-:W-:Y:S02]  /*110c0*/  FFMA.FTZ R213, R31, c[0x0][0x2d0], -R4.reuse ;  /* 0x0000b4001fd57a23 */ /* 0x100fe40000010804 */
[----:B--2---:R-:W-:Y:S01]  /*110d0*/  FADD.FTZ R5, R210, R7 ;  /* 0x00000007d2057221 */ /* 0x004fe20000010000 */
[----:B------:R-:W-:Y:S01]  /*110e0*/  MOV R7, R141 ;  /* 0x0000008d00077202 */ /* 0x000fe20000000f00 */
[--C-:B------:R-:W-:Y:S01]  /*110f0*/  FFMA.FTZ R38, R46, c[0x0][0x2d0], -R4.reuse ;  /* 0x0000b4002e267a23 */ /* 0x100fe20000010804 */
[C---:B------:R-:W-:Y:S01]  /*11100*/  F2FP.BF16.PACK_AB R210, R8.reuse, R210 ;  /* 0x000000d208d2723e */ /* 0x040fe200000010ff */
[----:B------:R-:W-:Y:S02]  /*11110*/  FADD.FTZ R212, R8, R5 ;  /* 0x0000000508d47221 */ /* 0x000fe40000010000 */
[----:B------:R-:W2:Y:S01]  /*11120*/  LDL.LU R5, [R1+0x84] ;  /* 0x0000840001057983 */ /* 0x000ea20000300800 */
        /* <DEDUP_REMOVED lines=9> */
[--C-:B------:R-:W-:Y:S02]  /*111c0*/  FFMA.FTZ R251, R43, c[0x0][0x2d0], -R4.reuse ;  /* 0x0000b4002bfb7a23 */ /* 0x100fe40000010804 */
[----:B------:R-:W-:Y:S01]  /*111d0*/  FFMA.FTZ R67, R63, c[0x0][0x2d0], -R4 ;  /* 0x0000b4003f437a23 */ /* 0x000fe20000010804 */
[----:B------:R-:W-:Y:S01]  /*111e0*/  MUFU.EX2 R215, R215 ;  /* 0x000000d700d77308 */ /* 0x000fe20000000800 */
[C---:B----4-:R-:W-:Y:S01]  /*111f0*/  FMUL.FTZ R12, R0.reuse, R200 ;  /* 0x000000c8000c7220 */ /* 0x050fe20000410000 */
[----:B------:R-:W-:Y:S01]  /*11200*/  MOV R200, R23 ;  /* 0x0000001700c87202 */ /* 0x000fe20000000f00 */
[----:B------:R-:W-:Y:S01]  /*11210*/  FMUL.FTZ R29, R0, R193 ;  /* 0x000000c1001d7220 */ /* 0x000fe20000410000 */
[----:B------:R-:W-:Y:S01]  /*11220*/  MOV R193, R140 ;  /* 0x0000008c00c17202 */ /* 0x000fe20000000f00 */
[----:B-1----:R-:W-:Y:S01]  /*11230*/  FMUL.FTZ R42, R2, R158 ;  /* 0x0000009e022a7220 */ /* 0x002fe20000410000 */
[----:B------:R-:W-:Y:S01]  /*11240*/  F2FP.BF16.PACK_AB R140, R20, R21 ;  /* 0x00000015148c723e */ /* 0x000fe200000010ff */
[----:B------:R-:W-:Y:S02]  /*11250*/  FMUL.FTZ R62, R2, R162 ;  /* 0x000000a2023e7220 */ /* 0x000fe40000410000 */
[----:B------:R-:W-:Y:S01]  /*11260*/  FMUL.FTZ R25, R0, R173 ;  /* 0x000000ad00197220 */ /* 0x000fe20000410000 */
[----:B------:R-:W1:Y:S01]  /*11270*/  MUFU.EX2 R162, R36 ;  /* 0x0000002400a27308 */ /* 0x000e620000000800 */
[----:B------:R-:W-:Y:S02]  /*11280*/  FMUL.FTZ R43, R2, R159 ;  /* 0x0000009f022b7220 */ /* 0x000fe40000410000 */
        /* <DEDUP_REMOVED lines=9> */
[----:B------:R-:W-:Y:S01]  /*11320*/  FMUL.FTZ R41, R0, R157 ;  /* 0x0000009d00297220 */ /* 0x000fe20000410000 */
[----:B------:R-:W-:Y:S01]  /*11330*/  MOV R139, R49 ;  /* 0x00000031008b7202 */ /* 0x000fe20000000f00 */
[----:B------:R-:W-:Y:S01]  /*11340*/  FADD.FTZ R157, R6, R33 ;  /* 0x00000021069d7221 */ /* 0x000fe20000010000 */
[----:B------:R-:W-:Y:S01]  /*11350*/  MOV R49, R211 ;  /* 0x000000d300317202 */ /* 0x000fe20000000f00 */
[C---:B------:R-:W-:Y:S01]  /*11360*/  FMUL.FTZ R7, R3.reuse, R207 ;  /* 0x000000cf03077220 */ /* 0x040fe20000410000 */
[----:B------:R4:W-:Y:S01]  /*11370*/  MUFU.EX2 R173, R19 ;  /* 0x0000001300ad7308 */ /* 0x0009e20000000800 */
[C---:B---3--:R-:W-:Y:S01]  /*11380*/  FMUL.FTZ R10, R2.reuse, R190 ;  /* 0x000000be020a7220 */ /* 0x048fe20000410000 */
        /* <DEDUP_REMOVED lines=10> */
[----:B------:R-:W-:Y:S01]  /*11430*/  FMUL.FTZ R14, R2, R202 ;  /* 0x000000ca020e7220 */ /* 0x000fe20000410000 */
[----:B------:R-:W-:Y:S01]  /*11440*/  MOV R203, R54 ;  /* 0x0000003600cb7202 */ /* 0x000fe20000000f00 */
[C---:B----4-:R-:W-:Y:S01]  /*11450*/  FMUL.FTZ R18, R3.reuse, R182 ;  /* 0x000000b603127220 */ /* 0x050fe20000410000 */
[----:B------:R-:W-:Y:S01]  /*11460*/  MOV R182, R38 ;  /* 0x0000002600b67202 */ /* 0x000fe20000000f00 */
[----:B------:R-:W-:Y:S01]  /*11470*/  FMUL.FTZ R24, R0, R172 ;  /* 0x000000ac00187220 */ /* 0x000fe20000410000 */
[----:B------:R-:W-:Y:S01]  /*11480*/  MOV R191, R34 ;  /* 0x0000002200bf7202 */ /* 0x000fe20000000f00 */
[C---:B------:R-:W-:Y:S01]  /*11490*/  FMUL.FTZ R26, R2.reuse, R174 ;  /* 0x000000ae021a7220 */ /* 0x040fe20000410000 */
[----:B------:R-:W-:Y:S01]  /*114a0*/  MOV R202, R50 ;  /* 0x0000003200ca7202 */ /* 0x000fe20000000f00 */
[----:B------:R3:W-:Y:S01]  /*114b0*/  MUFU.EX2 R161, R32 ;  /* 0x0000002000a17308 */ /* 0x0007e20000000800 */
[----:B------:R-:W-:Y:S01]  /*114c0*/  FMUL.FTZ R27, R2, R175 ;  /* 0x000000af021b7220 */ /* 0x000fe20000410000 */
[----:B------:R-:W-:Y:S01]  /*114d0*/  MOV R207, R138 ;  /* 0x0000008a00cf7202 */ /* 0x000fe20000000f00 */
[----:B------:R-:W-:Y:S01]  /*114e0*/  FMUL.FTZ R28, R0, R192 ;  /* 0x000000c0001c7220 */ /* 0x000fe20000410000 */
[----:B------:R-:W-:Y:S01]  /*114f0*/  MOV R192, R200 ;  /* 0x000000c800c07202 */ /* 0x000fe20000000f00 */
[C---:B------:R-:W-:Y:S01]  /*11500*/  FMUL.FTZ R19, R3.reuse, R183 ;  /* 0x000000b703137220 */ /* 0x040fe20000410000 */
[----:B------:R-:W-:Y:S01]  /*11510*/  MOV R183, R37 ;  /* 0x0000002500b77202 */ /* 0x000fe20000000f00 */
[----:B------:R-:W-:Y:S01]  /*11520*/  FMUL.FTZ R31, R2, R195 ;  /* 0x000000c3021f7220 */ /* 0x000fe20000410000 */
[----:B------:R-:W-:Y:S01]  /*11530*/  LDSM.16.MT88.4 R36, [R234+0x100] ;  /* 0x00010000ea24783b */ /* 0x000fe20000004200 */
[C---:B------:R-:W-:Y:S01]  /*11540*/  FMUL.FTZ R34, R3.reuse, R166 ;  /* 0x000000a603227220 */ /* 0x040fe20000410000 */
[----:B------:R-:W4:Y:S01]  /*11550*/  MUFU.EX2 R160, R17 ;  /* 0x0000001100a07308 */ /* 0x000f220000000800 */
[----:B------:R-:W-:Y:S01]  /*11560*/  FMUL.FTZ R35, R3, R167 ;  /* 0x000000a703237220 */ /* 0x000fe20000410000 */
[----:B------:R-:W-:Y:S01]  /*11570*/  MOV R200, R67 ;  /* 0x0000004300c87202 */ /* 0x000fe20000000f00 */
[C---:B------:R-:W-:Y:S01]  /*11580*/  FMUL.FTZ R33, R132.reuse, R165 ;  /* 0x000000a584217220 */ /* 0x040fe20000410000 */
[----:B------:R-:W-:Y:S01]  /*11590*/  MOV R165, R48 ;  /* 0x0000003000a57202 */ /* 0x000fe20000000f00 */
[----:B-1----:R-:W-:Y:S01]  /*115a0*/  FMUL.FTZ R16, R132, R180 ;  /* 0x000000b484107220 */ /* 0x002fe20000410000 */
[----:B------:R-:W-:Y:S01]  /*115b0*/  MOV R180, R201 ;  /* 0x000000c900b47202 */ /* 0x000fe20000000f00 */
[C---:B------:R-:W-:Y:S01]  /*115c0*/  FMUL.FTZ R56, R0.reuse, R148 ;  /* 0x0000009400387220 */ /* 0x040fe20000410000 */
[----:B------:R-:W-:Y:S01]  /*115d0*/  MOV R195, R66 ;  /* 0x0000004200c37202 */ /* 0x000fe20000000f00 */
[----:B------:R-:W-:Y:S01]  /*115e0*/  FMUL.FTZ R57, R0, R149 ;  /* 0x0000009500397220 */ /* 0x000fe20000410000 */
[----:B------:R-:W-:Y:S01]  /*115f0*/  MUFU.EX2 R138, R225 ;  /* 0x000000e1008a7308 */ /* 0x000fe20000000800 */
[C---:B------:R-:W-:Y:S02]  /*11600*/  FMUL.FTZ R58, R2.reuse, R150 ;  /* 0x00000096023a7220 */ /* 0x040fe40000410000 */
[----:B------:R-:W-:Y:S02]  /*11610*/  FMUL.FTZ R59, R2, R151 ;  /* 0x00000097023b7220 */ /* 0x000fe40000410000 */
[----:B---3--:R-:W-:Y:S01]  /*11620*/  FMUL.FTZ R32, R132, R164 ;  /* 0x000000a484207220 */ /* 0x008fe20000410000 */
[----:B------:R-:W-:Y:S01]  /*11630*/  LDSM.16.MT88.4 R148, [R235+0x100] ;  /* 0x00010000eb94783b */ /* 0x000fe20000004200 */
[C---:B------:R-:W-:Y:S01]  /*11640*/  FMUL.FTZ R44, R0.reuse, R176 ;  /* 0x000000b0002c7220 */ /* 0x040fe20000410000 */
[----:B------:R-:W-:Y:S01]  /*11650*/  MOV R164, R49 ;  /* 0x0000003100a47202 */ /* 0x000fe20000000f00 */
[----:B------:R-:W-:Y:S01]  /*11660*/  FMUL.FTZ R45, R0, R177 ;  /* 0x000000b1002d7220 */ /* 0x000fe20000410000 */
[----:B------:R-:W-:Y:S01]  /*11670*/  MUFU.EX2 R172, R223 ;  /* 0x000000df00ac7308 */ /* 0x000fe20000000800 */
[C---:B------:R-:W-:Y:S02]  /*11680*/  FMUL.FTZ R46, R2.reuse, R178 ;  /* 0x000000b2022e7220 */ /* 0x040fe40000410000 */
[----:B------:R-:W-:Y:S01]  /*11690*/  FMUL.FTZ R47, R2, R179 ;  /* 0x000000b3022f7220 */ /* 0x000fe20000410000 */
[----:B----4-:R-:W-:Y:S01]  /*116a0*/  F2FP.BF16.PACK_AB R143, R163, R160 ;  /* 0x000000a0a38f723e */ /* 0x010fe200000010ff */
[C---:B------:R-:W-:Y:S01]  /*116b0*/  FMUL.FTZ R17, R132.reuse, R181 ;  /* 0x000000b584117220 */ /* 0x040fe20000410000 */
[----:B------:R-:W-:Y:S01]  /*116c0*/  MOV R181, R55 ;  /* 0x0000003700b57202 */ /* 0x000fe20000000f00 */
[C---:B------:R-:W-:Y:S02]  /*116d0*/  FMUL.FTZ R48, R132.reuse, R152 ;  /* 0x0000009884307220 */ /* 0x040fe40000410000 */
[----:B------:R-:W-:Y:S01]  /*116e0*/  FMUL.FTZ R49, R132, R153 ;  /* 0x0000009984317220 */ /* 0x000fe20000410000 */
[----:B------:R-:W-:Y:S01]  /*116f0*/  MUFU.EX2 R179, R222 ;  /* 0x000000de00b37308 */ /* 0x000fe20000000800 */
        /* <DEDUP_REMOVED lines=31> */
[C---:B------:R-:W-:Y:S02]  /*118f0*/  FMUL.FTZ R111, R2.reuse, R111 ;  /* 0x0000006f026f7220 */ /* 0x040fe40000410000 */
[C---:B------:R-:W-:Y:S02]  /*11900*/  FMUL.FTZ R122, R2.reuse, R122 ;  /* 0x0000007a027a7220 */ /* 0x040fe40000410000 */
[C---:B------:R-:W-:Y:S02]  /*11910*/  FMUL.FTZ R123, R2.reuse, R123 ;  /* 0x0000007b027b7220 */ /* 0x040fe40000410000 */
[C---:B------:R-:W-:Y:S01]  /*11920*/  FMUL.FTZ R126, R2.reuse, R126 ;  /* 0x0000007e027e7220 */ /* 0x040fe20000410000 */
[----:B------:R-:W-:Y:S01]  /*11930*/  MUFU.EX2 R221, R191 ;  /* 0x000000bf00dd7308 */ /* 0x000fe20000000800 */
[----:B------:R-:W-:Y:S02]  /*11940*/  FMUL.FTZ R127, R2, R127 ;  /* 0x0000007f027f7220 */ /* 0x000fe40000410000 */
[C---:B------:R-:W-:Y:S02]  /*11950*/  FMUL.FTZ R120, R0.reuse, R120 ;  /* 0x0000007800787220 */ /* 0x040fe40000410000 */
[C---:B------:R-:W-:Y:S02]  /*11960*/  FMUL.FTZ R121, R0.reuse, R121 ;  /* 0x0000007900797220 */ /* 0x040fe40000410000 */
[C---:B------:R-:W-:Y:S02]  /*11970*/  FMUL.FTZ R124, R0.reuse, R124 ;  /* 0x0000007c007c7220 */ /* 0x040fe40000410000 */
[C---:B------:R-:W-:Y:S01]  /*11980*/  FMUL.FTZ R125, R0.reuse, R125 ;  /* 0x0000007d007d7220 */ /* 0x040fe20000410000 */
[----:B------:R-:W-:Y:S10]  /*11990*/  MUFU.EX2 R177, R219 ;  /* 0x000000db00b17308 */ /* 0x000ff40000000800 */
[----:B------:R-:W-:Y:S10]  /*119a0*/  MUFU.EX2 R174, R220 ;  /* 0x000000dc00ae7308 */ /* 0x000ff40000000800 */
[----:B------:R-:W-:Y:S10]  /*119b0*/  MUFU.EX2 R220, R190 ;  /* 0x000000be00dc7308 */ /* 0x000ff40000000800 */
[----:B------:R-:W-:Y:S10]  /*119c0*/  MUFU.EX2 R251, R251 ;  /* 0x000000fb00fb7308 */ /* 0x000ff40000000800 */
[----:B------:R-:W-:Y:S01]  /*119d0*/  MUFU.EX2 R219, R192 ;  /* 0x000000c000db7308 */ /* 0x000fe20000000800 */
[C---:B-----5:R-:W-:Y:S02]  /*119e0*/  FFMA.FTZ R4, R0.reuse, R9, R21 ;  /* 0x0000000900047223 */ /* 0x060fe40000010015 */
[----:B------:R-:W-:Y:S01]  /*119f0*/  FMUL.FTZ R9, R0, R189 ;  /* 0x000000bd00097220 */ /* 0x000fe20000410000 */
[----:B------:R-:W-:Y:S01]  /*11a00*/  MOV R189, R22 ;  /* 0x0000001600bd7202 */ /* 0x000fe20000000f00 */
[----:B------:R-:W-:Y:S02]  /*11a10*/  FADD.FTZ R158, R20, R4 ;  /* 0x00000004149e7221 */ /* 0x000fe40000010000 */
[----:B------:R-:W1:Y:S01]  /*11a20*/  LDSM.16.MT88.4 R20, [R233+0x100] ;  /* 0x00010000e914783b */ /* 0x000e620000004200 */
[----:B------:R-:W-:Y:S01]  /*11a30*/  FMUL.FTZ R4, R132, R204 ;  /* 0x000000cc84047220 */ /* 0x000fe20000410000 */
[----:B------:R-:W-:Y:S01]  /*11a40*/  MOV R201, R189 ;  /* 0x000000bd00c97202 */ /* 0x000fe20000000f00 */
[----:B------:R-:W-:Y:S01]  /*11a50*/  FADD.FTZ R0, R137, R212 ;  /* 0x000000d489007221 */ /* 0x000fe20000010000 */
[----:B------:R-:W-:Y:S01]  /*11a60*/  MOV R189, R51 ;  /* 0x0000003300bd7202 */ /* 0x000fe20000000f00 */
[----:B------:R-:W-:Y:S01]  /*11a70*/  FMUL.FTZ R51, R3, R155 ;  /* 0x0000009b03337220 */ /* 0x000fe20000410000 */
[----:B------:R-:W-:Y:S02]  /*11a80*/  MOV R204, R139 ;  /* 0x0000008b00cc7202 */ /* 0x000fe40000000f00 */
        /* <DEDUP_REMOVED lines=8> */
[----:B------:R-:W-:Y:S04]  /*11b10*/  F2FP.BF16.PACK_AB R142, R173, R161 ;  /* 0x000000a1ad8e723e */ /* 0x000fe800000010ff */
[----:B------:R-:W2:Y:S01]  /*11b20*/  MUFU.EX2 R2, R227 ;  /* 0x000000e300027308 */ /* 0x000ea20000000800 */
[-C--:B-1----:R-:W-:Y:S08]  /*11b30*/  HMMA.16816.F32.BF16 R4, R208, R20.reuse, R4 ;  /* 0x00000014d004723c */ /* 0x082ff00000041804 */
[C---:B------:R-:W-:Y:S01]  /*11b40*/  HMMA.16816.F32.BF16 R8, R140.reuse, R20, R8 ;  /* 0x000000148c08723c */ /* 0x040fe20000041808 */
[----:B------:R-:W-:Y:S06]  /*11b50*/  MUFU.EX2 R227, R205 ;  /* 0x000000cd00e37308 */ /* 0x000fec0000000800 */
[C---:B------:R-:W-:Y:S01]  /*11b60*/  FMUL.FTZ R20, R132.reuse, R196 ;  /* 0x000000c484147220 */ /* 0x040fe20000410000 */
[-C--:B------:R-:W-:Y:S03]  /*11b70*/  HMMA.16816.F32.BF16 R12, R140, R22.reuse, R12 ;  /* 0x000000168c0c723c */ /* 0x080fe6000004180c */
[----:B------:R-:W-:Y:S01]  /*11b80*/  MUFU.EX2 R226, R195 ;  /* 0x000000c300e27308 */ /* 0x000fe20000000800 */
[C---:B------:R-:W-:Y:S01]  /*11b90*/  FMUL.FTZ R21, R132.reuse, R197 ;  /* 0x000000c584157220 */ /* 0x040fe20000410000 */
[----:B------:R-:W-:Y:S01]  /*11ba0*/  MOV R196, R65 ;  /* 0x0000004100c47202 */ /* 0x000fe20000000f00 */
[C---:B------:R-:W-:Y:S01]  /*11bb0*/  FMUL.FTZ R65, R132.reuse, R145 ;  /* 0x0000009184417220 */ /* 0x040fe20000410000 */
[----:B------:R-:W-:Y:S01]  /*11bc0*/  MOV R197, R64 ;  /* 0x0000004000c57202 */ /* 0x000fe20000000f00 */
[C---:B------:R-:W-:Y:S04]  /*11bd0*/  HMMA.16816.F32.BF16 R16, R208.reuse, R22, R16 ;  /* 0x00000016d010723c */ /* 0x040fe80000041810 */
[----:B------:R-:W-:Y:S02]  /*11be0*/  FMUL.FTZ R64, R132, R144 ;  /* 0x0000009084407220 */ /* 0x000fe40000410000 */
[----:B------:R-:W-:Y:S01]  /*11bf0*/  LDSM.16.MT88.4 R144, [R233+0x2100] ;  /* 0x00210000e990783b */ /* 0x000fe20000004200 */
[C---:B------:R-:W-:Y:S01]  /*11c00*/  FMUL.FTZ R22, R3.reuse, R198 ;  /* 0x000000c603167220 */ /* 0x040fe20000410000 */
[----:B------:R-:W-:Y:S01]  /*11c10*/  MOV R198, R53 ;  /* 0x0000003500c67202 */ /* 0x000fe20000000f00 */
[----:B------:R-:W-:Y:S03]  /*11c20*/  FMUL.FTZ R23, R3, R199 ;  /* 0x000000c703177220 */ /* 0x000fe60000410000 */
[----:B------:R-:W-:Y:S01]  /*11c30*/  MOV R199, R52 ;  /* 0x0000003400c77202 */ /* 0x000fe20000000f00 */
[----:B--2---:R-:W-:Y:S01]  /*11c40*/  FADD.FTZ R0, R2, R0 ;  /* 0x0000000002007221 */ /* 0x004fe20000010000 */
[----:B------:R-:W1:Y:S02]  /*11c50*/  LDSM.16.MT88.4 R52, [R236+0x100] ;  /* 0x00010000ec34783b */ /* 0x000e640000004200 */
[-C--:B------:R-:W-:Y:S03]  /*11c60*/  HMMA.16816.F32.BF16 R20, R208, R36.reuse, R20 ;  /* 0x00000024d014723c */ /* 0x080fe60000041814 */
[----:B------:R-:W-:Y:S05]  /*11c70*/  FADD.FTZ R0, R139, R0 ;  /* 0x000000008b007221 */ /* 0x000fea0000010000 */
[C---:B------:R-:W-:Y:S07]  /*11c80*/  HMMA.16816.F32.BF16 R24, R140.reuse, R36, R24 ;  /* 0x000000248c18723c */ /* 0x040fee0000041818 */
[C---:B------:R-:W-:Y:S01]  /*11c90*/  FMUL.FTZ R36, R132.reuse, R184 ;  /* 0x000000b884247220 */ /* 0x040fe20000410000 */
[-C--:B------:R-:W-:Y:S01]  /*11ca0*/  HMMA.16816.F32.BF16 R28, R140, R38.reuse, R28 ;  /* 0x000000268c1c723c */ /* 0x080fe2000004181c */
[----:B------:R-:W-:Y:S03]  /*11cb0*/  MUFU.EX2 R184, R197 ;  /* 0x000000c500b87308 */ /* 0x000fe60000000800 */
[C---:B------:R-:W-:Y:S04]  /*11cc0*/  FMUL.FTZ R37, R132.reuse, R185 ;  /* 0x000000b984257220 */ /* 0x040fe80000410000 */
[C---:B------:R-:W-:Y:S03]  /*11cd0*/  HMMA.16816.F32.BF16 R32, R208.reuse, R38, R32 ;  /* 0x00000026d020723c */ /* 0x040fe60000041820 */
[----:B------:R-:W-:Y:S04]  /*11ce0*/  MUFU.EX2 R185, R196 ;  /* 0x000000c400b97308 */ /* 0x000fe80000000800 */
[C---:B------:R-:W-:Y:S02]  /*11cf0*/  FMUL.FTZ R38, R3.reuse, R186 ;  /* 0x000000ba03267220 */ /* 0x040fe40000410000 */
[C---:B------:R-:W-:Y:S04]  /*11d00*/  FMUL.FTZ R39, R3.reuse, R187 ;  /* 0x000000bb03277220 */ /* 0x040fe80000410000 */
[----:B------:R2:W-:Y:S03]  /*11d10*/  MUFU.EX2 R187, R183 ;  /* 0x000000b700bb7308 */ /* 0x0005e60000000800 */
[-C--:B-1----:R-:W-:Y:S07]  /*11d20*/  HMMA.16816.F32.BF16 R36, R208, R52.reuse, R36 ;  /* 0x00000034d024723c */ /* 0x082fee0000041824 */
[----:B------:R-:W-:Y:S01]  /*11d30*/  MUFU.EX2 R186, R230 ;  /* 0x000000e600ba7308 */ /* 0x000fe20000000800 */
[C---:B------:R-:W-:Y:S07]  /*11d40*/  HMMA.16816.F32.BF16 R40, R140.reuse, R52, R40 ;  /* 0x000000348c28723c */ /* 0x040fee0000041828 */
[C---:B------:R-:W-:Y:S01]  /*11d50*/  FMUL.FTZ R52, R132.reuse, R168 ;  /* 0x000000a884347220 */ /* 0x040fe20000410000 */
[-C--:B------:R-:W-:Y:S01]  /*11d60*/  HMMA.16816.F32.BF16 R44, R140, R54.reuse, R44 ;  /* 0x000000368c2c723c */ /* 0x080fe2000004182c */
[----:B------:R-:W-:Y:S03]  /*11d70*/  MUFU.EX2 R230, R228 ;  /* 0x000000e400e67308 */ /* 0x000fe60000000800 */
[----:B------:R-:W-:Y:S01]  /*11d80*/  FMUL.FTZ R53, R132, R169 ;  /* 0x000000a984357220 */ /* 0x000fe20000410000 */
[----:B--2---:R-:W-:Y:S01]  /*11d90*/  MOV R183, R182 ;  /* 0x000000b600b77202 */ /* 0x004fe20000000f00 */
[----:B------:R-:W-:Y:S01]  /*11da0*/  FADD.FTZ R132, R162, R157 ;  /* 0x0000009da2847221 */ /* 0x000fe20000010000 */
[----:B------:R-:W-:Y:S01]  /*11db0*/  MOV R182, R181 ;  /* 0x000000b500b67202 */ /* 0x000fe20000000f00 */
[C---:B------:R-:W-:Y:S03]  /*11dc0*/  HMMA.16816.F32.BF16 R48, R208.reuse, R54, R48 ;  /* 0x00000036d030723c */ /* 0x040fe60000041830 */
[----:B------:R-:W-:Y:S01]  /*11dd0*/  MUFU.EX2 R228, R182 ;  /* 0x000000b600e47308 */ /* 0x000fe20000000800 */
[----:B------:R-:W-:Y:S02]  /*11de0*/  MOV R181, R180 ;  /* 0x000000b400b57202 */ /* 0x000fe40000000f00 */
[----:B------:R-:W-:Y:S01]  /*11df0*/  MOV R180, R188 ;  /* 0x000000bc00b47202 */ /* 0x000fe20000000f00 */
[C---:B------:R-:W-:Y:S02]  /*11e00*/  FMUL.FTZ R54, R3.reuse, R170 ;  /* 0x000000aa03367220 */ /* 0x040fe40000410000 */
[----:B------:R-:W-:Y:S03]  /*11e10*/  FMUL.FTZ R55, R3, R171 ;  /* 0x000000ab03377220 */ /* 0x000fe60000410000 */
[----:B------:R-:W-:Y:S01]  /*11e20*/  FADD.FTZ R3, R161, R158 ;  /* 0x0000009ea1037221 */ /* 0x000fe20000010000 */
[----:B------:R-:W-:Y:S03]  /*11e30*/  MUFU.EX2 R169, R181 ;  /* 0x000000b500a97308 */ /* 0x000fe60000000800 */
[-C--:B------:R-:W-:Y:S07]  /*11e40*/  HMMA.16816.F32.BF16 R52, R208, R148.reuse, R52 ;  /* 0x00000094d034723c */ /* 0x080fee0000041834 */
[----:B------:R-:W-:Y:S01]  /*11e50*/  MUFU.EX2 R161, R199 ;  /* 0x000000c700a17308 */ /* 0x000fe20000000800 */
[C---:B------:R-:W-:Y:S08]  /*11e60*/  HMMA.16816.F32.BF16 R56, R140.reuse, R148, R56 ;  /* 0x000000948c38723c */ /* 0x040ff00000041838 */
[-C--:B------:R-:W-:Y:S01]  /*11e70*/  HMMA.16816.F32.BF16 R60, R140, R150.reuse, R60 ;  /* 0x000000968c3c723c */ /* 0x080fe2000004183c */
[----:B------:R-:W-:Y:S07]  /*11e80*/  MUFU.EX2 R168, R180 ;  /* 0x000000b400a87308 */ /* 0x000fee0000000800 */
[C---:B------:R-:W-:Y:S01]  /*11e90*/  HMMA.16816.F32.BF16 R64, R208.reuse, R150, R64 ;  /* 0x00000096d040723c */ /* 0x040fe20000041840 */
[----:B------:R-:W-:Y:S02]  /*11ea0*/  LDSM.16.MT88.4 R148, [R233+0x900] ;  /* 0x00090000e994783b */ /* 0x000fe40000004200 */
[----:B------:R-:W1:Y:S05]  /*11eb0*/  MUFU.EX2 R170, R216 ;  /* 0x000000d800aa7308 */ /* 0x000e6a0000000800 */
[-C--:B------:R-:W-:Y:S05]  /*11ec0*/  HMMA.16816.F32.BF16 R68, R208, R144.reuse, R68 ;  /* 0x00000090d044723c */ /* 0x080fea0000041844 */
[----:B------:R-:W-:Y:S03]  /*11ed0*/  MUFU.EX2 R188, R229 ;  /* 0x000000e500bc7308 */ /* 0x000fe60000000800 */
[C---:B------:R-:W-:Y:S07]  /*11ee0*/  HMMA.16816.F32.BF16 R72, R140.reuse, R144, R72 ;  /* 0x000000908c48723c */ /* 0x040fee0000041848 */
[----:B------:R2:W-:Y:S01]  /*11ef0*/  MUFU.EX2 R229, R183 ;  /* 0x000000b700e57308 */ /* 0x0005e20000000800 */
[-C--:B------:R-:W-:Y:S08]  /*11f00*/  HMMA.16816.F32.BF16 R76, R140, R146.reuse, R76 ;  /* 0x000000928c4c723c */ /* 0x080ff0000004184c */
[C---:B------:R-:W-:Y:S01]  /*11f10*/  HMMA.16816.F32.BF16 R80, R208.reuse, R146, R80 ;  /* 0x00000092d050723c */ /* 0x040fe20000041850 */
[----:B------:R-:W3:Y:S01]  /*11f20*/  LDSM.16.MT88.4 R144, [R234+0x2100] ;  /* 0x00210000ea90783b */ /* 0x000ee20000004200 */
[----:B------:R-:W-:Y:S10]  /*11f30*/  MUFU.EX2 R216, R200 ;  /* 0x000000c800d87308 */ /* 0x000ff40000000800 */
[----:B------:R-:W4:Y:S01]  /*11f40*/  MUFU.EX2 R171, R217 ;  /* 0x000000d900ab7308 */ /* 0x000f220000000800 */
[----:B--2---:R-:W-:Y:S09]  /*11f50*/  LDSM.16.MT88.4 R180, [R233+0x1900] ;  /* 0x00190000e9b4783b */ /* 0x004ff20000004200 */
[----:B------:R-:W2:Y:S01]  /*11f60*/  MUFU.EX2 R217, R201 ;  /* 0x000000c900d97308 */ /* 0x000ea20000000800 */
[-C--:B---3--:R-:W-:Y:S08]  /*11f70*/  HMMA.16816.F32.BF16 R84, R208, R144.reuse, R84 ;  /* 0x00000090d054723c */ /* 0x088ff00000041854 */
[C---:B------:R-:W-:Y:S08]  /*11f80*/  HMMA.16816.F32.BF16 R88, R140.reuse, R144, R88 ;  /* 0x000000908c58723c */ /* 0x040ff00000041858 */
[-C--:B------:R-:W-:Y:S08]  /*11f90*/  HMMA.16816.F32.BF16 R92, R140, R146.reuse, R92 ;  /* 0x000000928c5c723c */ /* 0x080ff0000004185c */
[C---:B------:R-:W-:Y:S01]  /*11fa0*/  HMMA.16816.F32.BF16 R96, R208.reuse, R146, R96 ;  /* 0x00000092d060723c */ /* 0x040fe20000041860 */
[----:B------:R-:W3:Y:S07]  /*11fb0*/  LDSM.16.MT88.4 R144, [R236+0x2100] ;  /* 0x00210000ec90783b */ /* 0x000eee0000004200 */
[-C--:B---3--:R-:W-:Y:S08]  /*11fc0*/  HMMA.16816.F32.BF16 R100, R208, R144.reuse, R100 ;  /* 0x00000090d064723c */ /* 0x088ff00000041864 */
[C---:B------:R-:W-:Y:S08]  /*11fd0*/  HMMA.16816.F32.BF16 R104, R140.reuse, R144, R104 ;  /* 0x000000908c68723c */ /* 0x040ff00000041868 */
[-C--:B------:R-:W-:Y:S08]  /*11fe0*/  HMMA.16816.F32.BF16 R108, R140, R146.reuse, R108 ;  /* 0x000000928c6c723c */ /* 0x080ff0000004186c */
[C---:B------:R-:W-:Y:S01]  /*11ff0*/  HMMA.16816.F32.BF16 R112, R208.reuse, R146, R112 ;  /* 0x00000092d070723c */ /* 0x040fe20000041870 */
[----:B------:R-:W3:Y:S07]  /*12000*/  LDSM.16.MT88.4 R144, [R235+0x2100] ;  /* 0x00210000eb90783b */ /* 0x000eee0000004200 */
[-C--:B---3--:R-:W-:Y:S08]  /*12010*/  HMMA.16816.F32.BF16 R116, R208, R144.reuse, R116 ;  /* 0x00000090d074723c */ /* 0x088ff00000041874 */
[C---:B------:R-:W-:Y:S07]  /*12020*/  HMMA.16816.F32.BF16 R120, R140.reuse, R144, R120 ;  /* 0x000000908c78723c */ /* 0x040fee0000041878 */
[----:B-1----:R-:W-:Y:S01]  /*12030*/  F2FP.BF16.PACK_AB R145, R215, R170 ;  /* 0x000000aad791723e */ /* 0x002fe200000010ff */
[-C--:B------:R-:W-:Y:S04]  /*12040*/  HMMA.16816.F32.BF16 R124, R140, R146.reuse, R124 ;  /* 0x000000928c7c723c */ /* 0x080fe8000004187c */
[----:B----4-:R-:W-:Y:S03]  /*12050*/  F2FP.BF16.PACK_AB R144, R171, R218 ;  /* 0x000000daab90723e */ /* 0x010fe600000010ff */
[----:B------:R-:W-:Y:S01]  /*12060*/  F2FP.BF16.PACK_AB R140, R2, R137 ;  /* 0x00000089028c723e */ /* 0x000fe200000010ff */
[----:B------:R-:W-:Y:S04]  /*12070*/  HMMA.16816.F32.BF16 R128, R208, R146, R128 ;  /* 0x00000092d080723c */ /* 0x000fe80000041880 */
[C---:B------:R-:W-:Y:S01]  /*12080*/  F2FP.BF16.PACK_AB R142, R138.reuse, R139 ;  /* 0x0000008b8a8e723e */ /* 0x040fe200000010ff */
[----:B------:R-:W-:Y:S01]  /*12090*/  FADD.FTZ R2, R138, R0 ;  /* 0x000000008a027221 */ /* 0x000fe20000010000 */
[----:B------:R-:W-:Y:S01]  /*120a0*/  F2FP.BF16.PACK_AB R141, R172, R224 ;  /* 0x000000e0ac8d723e */ /* 0x000fe200000010ff */
[----:B------:R-:W-:Y:S01]  /*120b0*/  FADD.FTZ R0, R159, R156 ;  /* 0x0000009c9f007221 */ /* 0x000fe20000010000 */
[----:B------:R-:W-:Y:S01]  /*120c0*/  F2FP.BF16.PACK_AB R143, R175, R179 ;  /* 0x000000b3af8f723e */ /* 0x000fe200000010ff */
[----:B------:R-:W1:Y:S01]  /*120d0*/  LDSM.16.MT88.4 R156, [R236+0x900] ;  /* 0x00090000ec9c783b */ /* 0x000e620000004200 */
[----:B------:R-:W3:Y:S02]  /*120e0*/  MUFU.EX2 R139, R165 ;  /* 0x000000a5008b7308 */ /* 0x000ee40000000800 */
[----:B------:R-:W-:Y:S01]  /*120f0*/  F2FP.BF16.PACK_AB R146, R174, R177 ;  /* 0x000000b1ae92723e */ /* 0x000fe200000010ff */
[----:B------:R-:W-:Y:S01]  /*12100*/  FADD.FTZ R137, R160, R0 ;  /* 0x00000000a0897221 */ /* 0x000fe20000010000 */
[----:B------:R-:W-:Y:S01]  /*12110*/  F2FP.BF16.PACK_AB R147, R178, R176 ;  /* 0x000000b0b293723e */ /* 0x000fe200000010ff */
[-C--:B------:R-:W-:Y:S05]  /*12120*/  HMMA.16816.F32.BF16 R4, R140, R148.reuse, R4 ;  /* 0x000000948c04723c */ /* 0x080fea0000041804 */
[----:B------:R-:W4:Y:S01]  /*12130*/  MUFU.EX2 R138, R164 ;  /* 0x000000a4008a7308 */ /* 0x000f220000000800 */
[----:B------:R-:W-:Y:S01]  /*12140*/  FADD.FTZ R137, R163, R137 ;  /* 0x00000089a3897221 */ /* 0x000fe20000010000 */
[----:B------:R-:W-:Y:S01]  /*12150*/  F2FP.BF16.PACK_AB R208, R222, R223 ;  /* 0x000000dfded0723e */ /* 0x000fe200000010ff */
[C---:B------:R-:W-:Y:S04]  /*12160*/  HMMA.16816.F32.BF16 R8, R144.reuse, R148, R8 ;  /* 0x000000949008723c */ /* 0x040fe80000041808 */
[----:B------:R-:W-:Y:S02]  /*12170*/  F2FP.BF16.PACK_AB R210, R220, R221 ;  /* 0x000000dddcd2723e */ /* 0x000fe400000010ff */
[----:B--2---:R-:W-:Y:S01]  /*12180*/  F2FP.BF16.PACK_AB R211, R216, R217 ;  /* 0x000000d9d8d3723e */ /* 0x004fe200000010ff */
[----:B------:R-:W2:Y:S01]  /*12190*/  MUFU.EX2 R160, R198 ;  /* 0x000000c600a07308 */ /* 0x000ea20000000800 */
[-C--:B------:R-:W-:Y:S04]  /*121a0*/  HMMA.16816.F32.BF16 R12, R144, R150.reuse, R12 ;  /* 0x00000096900c723c */ /* 0x080fe8000004180c */
[----:B---3--:R-:W-:Y:S04]  /*121b0*/  FADD.FTZ R0, R139, R2 ;  /* 0x000000028b007221 */ /* 0x008fe80000010000 */
[C---:B------:R-:W-:Y:S01]  /*121c0*/  HMMA.16816.F32.BF16 R16, R140.reuse, R150, R16 ;  /* 0x000000968c10723c */ /* 0x040fe20000041810 */
[----:B------:R-:W3:Y:S03]  /*121d0*/  LDSM.16.MT88.4 R148, [R235+0x900] ;  /* 0x00090000eb94783b */ /* 0x000ee60000004200 */
[----:B----4-:R-:W-:Y:S04]  /*121e0*/  FADD.FTZ R0, R138, R0 ;  /* 0x000000008a007221 */ /* 0x010fe80000010000 */
[-C--:B------:R-:W-:Y:S01]  /*121f0*/  HMMA.16816.F32.BF16 R20, R140, R152.reuse, R20 ;  /* 0x000000988c14723c */ /* 0x080fe20000041814 */
[----:B------:R-:W-:Y:S03]  /*12200*/  LDSM.16.MT88.4 R164, [R234+0x3100] ;  /* 0x00310000eaa4783b */ /* 0x000fe60000004200 */
[----:B------:R-:W-:Y:S04]  /*12210*/  FADD.FTZ R0, R161, R0 ;  /* 0x00000000a1007221 */ /* 0x000fe80000010000 */
[C---:B------:R-:W-:Y:S04]  /*12220*/  HMMA.16816.F32.BF16 R24, R144.reuse, R152, R24 ;  /* 0x000000989018723c */ /* 0x040fe80000041818 */
[----:B--2---:R-:W-:Y:S02]  /*12230*/  FADD.FTZ R2, R160, R0 ;  /* 0x00000000a0027221 */ /* 0x004fe40000010000 */
[----:B------:R-:W-:Y:S02]  /*12240*/  FADD.FTZ R0, R173, R3 ;  /* 0x00000003ad007221 */ /* 0x000fe40000010000 */
[-C--:B------:R-:W-:Y:S04]  /*12250*/  HMMA.16816.F32.BF16 R28, R144, R154.reuse, R28 ;  /* 0x0000009a901c723c */ /* 0x080fe8000004181c */
[----:B------:R-:W-:Y:S02]  /*12260*/  FADD.FTZ R3, R224, R132 ;  /* 0x00000084e0037221 */ /* 0x000fe40000010000 */
[----:B------:R-:W-:Y:S01]  /*12270*/  MUFU.EX2 R224, R194 ;  /* 0x000000c200e07308 */ /* 0x000fe20000000800 */
[----:B------:R-:W-:Y:S01]  /*12280*/  FADD.FTZ R132, R218, R0 ;  /* 0x00000000da847221 */ /* 0x000fe20000010000 */
[C---:B------:R-:W-:Y:S01]  /*12290*/  HMMA.16816.F32.BF16 R32, R140.reuse, R154, R32 ;  /* 0x0000009a8c20723c */ /* 0x040fe20000041820 */
[----:B------:R-:W2:Y:S03]  /*122a0*/  LDSM.16.MT88.4 R152, [R233+0x2900] ;  /* 0x00290000e998783b */ /* 0x000ea60000004200 */
[----:B------:R-:W-:Y:S02]  /*122b0*/  FADD.FTZ R0, R169, R2 ;  /* 0x00000002a9007221 */ /* 0x000fe40000010000 */
[----:B------:R-:W-:Y:S02]  /*122c0*/  FADD.FTZ R132, R171, R132 ;  /* 0x00000084ab847221 */ /* 0x000fe40000010000 */
[-C--:B-1----:R-:W-:Y:S01]  /*122d0*/  HMMA.16816.F32.BF16 R36, R140, R156.reuse, R36 ;  /* 0x0000009c8c24723c */ /* 0x082fe20000041824 */
[----:B------:R-:W1:Y:S03]  /*122e0*/  MUFU.EX2 R218, R193 ;  /* 0x000000c100da7308 */ /* 0x000e660000000800 */
[----:B------:R-:W-:Y:S02]  /*122f0*/  FADD.FTZ R0, R168, R0 ;  /* 0x00000000a8007221 */ /* 0x000fe40000010000 */
[----:B------:R-:W-:Y:S02]  /*12300*/  FADD.FTZ R3, R172, R3 ;  /* 0x00000003ac037221 */ /* 0x000fe40000010000 */
[C---:B------:R-:W-:Y:S08]  /*12310*/  HMMA.16816.F32.BF16 R40, R144.reuse, R156, R40 ;  /* 0x0000009c9028723c */ /* 0x040ff00000041828 */
[-C--:B------:R-:W-:Y:S08]  /*12320*/  HMMA.16816.F32.BF16 R44, R144, R158.reuse, R44 ;  /* 0x0000009e902c723c */ /* 0x080ff0000004182c */
[C---:B------:R-:W-:Y:S01]  /*12330*/  HMMA.16816.F32.BF16 R48, R140.reuse, R158, R48 ;  /* 0x0000009e8c30723c */ /* 0x040fe20000041830 */
[----:B------:R-:W4:Y:S03]  /*12340*/  LDSM.16.MT88.4 R156, [R234+0x2900] ;  /* 0x00290000ea9c783b */ /* 0x000f260000004200 */
[----:B-1----:R-:W-:Y:S04]  /*12350*/  F2FP.BF16.PACK_AB R209, R219, R218 ;  /* 0x000000dadbd1723e */ /* 0x002fe800000010ff */
[-C--:B---3--:R-:W-:Y:S08]  /*12360*/  HMMA.16816.F32.BF16 R52, R140, R148.reuse, R52 ;  /* 0x000000948c34723c */ /* 0x088ff00000041834 */
        /* <DEDUP_REMOVED lines=19> */
[-C--:B--2---:R-:W-:Y:S08]  /*124a0*/  HMMA.16816.F32.BF16 R116, R140, R152.reuse, R116 ;  /* 0x000000988c74723c */ /* 0x084ff00000041874 */
[C---:B------:R-:W-:Y:S08]  /*124b0*/  HMMA.16816.F32.BF16 R120, R144.reuse, R152, R120 ;  /* 0x000000989078723c */ /* 0x040ff00000041878 */
[-C--:B------:R-:W-:Y:S07]  /*124c0*/  HMMA.16816.F32.BF16 R124, R144, R154.reuse, R124 ;  /* 0x0000009a907c723c */ /* 0x080fee000004187c */
[----:B------:R-:W-:Y:S01]  /*124d0*/  F2FP.BF16.PACK_AB R144, R138, R139 ;  /* 0x0000008b8a90723e */ /* 0x000fe200000010ff */
[----:B------:R-:W-:Y:S01]  /*124e0*/  HMMA.16816.F32.BF16 R128, R140, R154, R128 ;  /* 0x0000009a8c80723c */ /* 0x000fe20000041880 */
[----:B------:R-:W2:Y:S01]  /*124f0*/  LDSM.16.MT88.4 R152, [R236+0x1100] ;  /* 0x00110000ec98783b */ /* 0x000ea20000004200 */
[----:B------:R-:W4:Y:S02]  /*12500*/  MUFU.EX2 R139, R207 ;  /* 0x000000cf008b7308 */ /* 0x000f240000000800 */
[----:B------:R-:W-:Y:S02]  /*12510*/  F2FP.BF16.PACK_AB R146, R160, R161 ;  /* 0x000000a1a092723e */ /* 0x000fe400000010ff */
[----:B------:R-:W-:Y:S02]  /*12520*/  F2FP.BF16.PACK_AB R145, R185, R184 ;  /* 0x000000b8b991723e */ /* 0x000fe400000010ff */
[----:B------:R-:W-:Y:S01]  /*12530*/  F2FP.BF16.PACK_AB R147, R189, R187 ;  /* 0x000000bbbd93723e */ /* 0x000fe200000010ff */
[----:B------:R-:W-:Y:S03]  /*12540*/  LDSM.16.MT88.4 R160, [R233+0x3100] ;  /* 0x00310000e9a0783b */ /* 0x000fe60000004200 */
[----:B------:R-:W-:Y:S01]  /*12550*/  F2FP.BF16.PACK_AB R140, R186, R231 ;  /* 0x000000e7ba8c723e */ /* 0x000fe200000010ff */
[----:B------:R-:W5:Y:S01]  /*12560*/  MUFU.EX2 R138, R206 ;  /* 0x000000ce008a7308 */ /* 0x000f620000000800 */
[----:B------:R-:W-:Y:S01]  /*12570*/  F2FP.BF16.PACK_AB R142, R252, R188 ;  /* 0x000000bcfc8e723e */ /* 0x000fe200000010ff */
[-C--:B---3--:R-:W-:Y:S05]  /*12580*/  HMMA.16816.F32.BF16 R4, R144, R156.reuse, R4 ;  /* 0x0000009c9004723c */ /* 0x088fea0000041804 */
[----:B------:R-:W-:Y:S02]  /*12590*/  F2FP.BF16.PACK_AB R141, R251, R230 ;  /* 0x000000e6fb8d723e */ /* 0x000fe400000010ff */
[----:B------:R-:W-:Y:S01]  /*125a0*/  F2FP.BF16.PACK_AB R143, R228, R229 ;  /* 0x000000e5e48f723e */ /* 0x000fe200000010ff */
[----:B----4-:R-:W-:Y:S06]  /*125b0*/  FADD.FTZ R0, R139, R0 ;  /* 0x000000008b007221 */ /* 0x010fec0000010000 */
[C---:B------:R-:W-:Y:S08]  /*125c0*/  HMMA.16816.F32.BF16 R8, R140.reuse, R156, R8 ;  /* 0x0000009c8c08723c */ /* 0x040ff00000041808 */
[-C--:B------:R-:W-:Y:S04]  /*125d0*/  HMMA.16816.F32.BF16 R12, R140, R158.reuse, R12 ;  /* 0x0000009e8c0c723c */ /* 0x080fe8000004180c */
[----:B-----5:R-:W-:Y:S04]  /*125e0*/  FADD.FTZ R0, R138, R0 ;  /* 0x000000008a007221 */ /* 0x020fe80000010000 */
[C---:B------:R-:W-:Y:S01]  /*125f0*/  HMMA.16816.F32.BF16 R16, R144.reuse, R158, R16 ;  /* 0x0000009e9010723c */ /* 0x040fe20000041810 */
[----:B------:R-:W3:Y:S07]  /*12600*/  LDSM.16.MT88.4 R156, [R235+0x1100] ;  /* 0x00110000eb9c783b */ /* 0x000eee0000004200 */
[-C--:B-1----:R-:W-:Y:S01]  /*12610*/  HMMA.16816.F32.BF16 R20, R144, R148.reuse, R20 ;  /* 0x000000949014723c */ /* 0x082fe20000041814 */
[----:B------:R1:W-:Y:S07]  /*12620*/  STL [R1+0x7c], R0 ;  /* 0x00007c0001007387 */ /* 0x0003ee0000100800 */
[C---:B------:R-:W-:Y:S08]  /*12630*/  HMMA.16816.F32.BF16 R24, R140.reuse, R148, R24 ;  /* 0x000000948c18723c */ /* 0x040ff00000041818 */
[-C--:B------:R-:W-:Y:S08]  /*12640*/  HMMA.16816.F32.BF16 R28, R140, R150.reuse, R28 ;  /* 0x000000968c1c723c */ /* 0x080ff0000004181c */
[C---:B------:R-:W-:Y:S01]  /*12650*/  HMMA.16816.F32.BF16 R32, R144.reuse, R150, R32 ;  /* 0x000000969020723c */ /* 0x040fe20000041820 */
[----:B------:R-:W4:Y:S03]  /*12660*/  LDSM.16.MT88.4 R148, [R236+0x3100] ;  /* 0x00310000ec94783b */ /* 0x000f260000004200 */
[----:B-1----:R-:W-:Y:S01]  /*12670*/  FADD.FTZ R0, R170, R137 ;  /* 0x00000089aa007221 */ /* 0x002fe20000010000 */
[----:B------:R-:W-:Y:S03]  /*12680*/  MOV R137, R187 ;  /* 0x000000bb00897202 */ /* 0x000fe60000000f00 */
[-C--:B--2---:R-:W-:Y:S04]  /*12690*/  HMMA.16816.F32.BF16 R36, R144, R152.reuse, R36 ;  /* 0x000000989024723c */ /* 0x084fe80000041824 */
[----:B------:R-:W-:Y:S01]  /*126a0*/  FADD.FTZ R2, R215, R0 ;  /* 0x00000000d7027221 */ /* 0x000fe20000010000 */
[----:B------:R-:W-:Y:S01]  /*126b0*/  MOV R0, R179 ;  /* 0x000000b300007202 */ /* 0x000fe20000000f00 */
[----:B------:R-:W-:Y:S02]  /*126c0*/  LDSM.16.MT88.4 R212, [R233+0x3900] ;  /* 0x00390000e9d4783b */ /* 0x000fe40000004200 */
[C---:B------:R-:W-:Y:S04]  /*126d0*/  HMMA.16816.F32.BF16 R40, R140.reuse, R152, R40 ;  /* 0x000000988c28723c */ /* 0x040fe80000041828 */
[----:B------:R-:W-:Y:S04]  /*126e0*/  FADD.FTZ R0, R0, R3 ;  /* 0x0000000300007221 */ /* 0x000fe80000010000 */
[-C--:B------:R-:W-:Y:S08]  /*126f0*/  HMMA.16816.F32.BF16 R44, R140, R154.reuse, R44 ;  /* 0x0000009a8c2c723c */ /* 0x080ff0000004182c */
[C---:B------:R-:W-:Y:S01]  /*12700*/  HMMA.16816.F32.BF16 R48, R144.reuse, R154, R48 ;  /* 0x0000009a9030723c */ /* 0x040fe20000041830 */
[----:B------:R-:W1:Y:S07]  /*12710*/  LDSM.16.MT88.4 R152, [R235+0x3100] ;  /* 0x00310000eb98783b */ /* 0x000e6e0000004200 */
        /* <DEDUP_REMOVED lines=11> */
[C---:B------:R-:W-:Y:S01]  /*127d0*/  HMMA.16816.F32.BF16 R96, R144.reuse, R166, R96 ;  /* 0x000000a69060723c */ /* 0x040fe20000041860 */
[----:B------:R-:W2:Y:S07]  /*127e0*/  LDSM.16.MT88.4 R164, [R234+0x1900] ;  /* 0x00190000eaa4783b */ /* 0x000eae0000004200 */
[-C--:B----4-:R-:W-:Y:S08]  /*127f0*/  HMMA.16816.F32.BF16 R100, R144, R148.reuse, R100 ;  /* 0x000000949064723c */ /* 0x090ff00000041864 */
[C---:B------:R-:W-:Y:S08]  /*12800*/  HMMA.16816.F32.BF16 R104, R140.reuse, R148, R104 ;  /* 0x000000948c68723c */ /* 0x040ff00000041868 */
[-C--:B------:R-:W-:Y:S08]  /*12810*/  HMMA.16816.F32.BF16 R108, R140, R150.reuse, R108 ;  /* 0x000000968c6c723c */ /* 0x080ff0000004186c */
[C---:B------:R-:W-:Y:S08]  /*12820*/  HMMA.16816.F32.BF16 R112, R144.reuse, R150, R112 ;  /* 0x000000969070723c */ /* 0x040ff00000041870 */
[-C--:B-1----:R-:W-:Y:S08]  /*12830*/  HMMA.16816.F32.BF16 R116, R144, R152.reuse, R116 ;  /* 0x000000989074723c */ /* 0x082ff00000041874 */
[C---:B------:R-:W-:Y:S08]  /*12840*/  HMMA.16816.F32.BF16 R120, R140.reuse, R152, R120 ;  /* 0x000000988c78723c */ /* 0x040ff00000041878 */
[-C--:B------:R-:W-:Y:S07]  /*12850*/  HMMA.16816.F32.BF16 R124, R140, R154.reuse, R124 ;  /* 0x0000009a8c7c723c */ /* 0x080fee000004187c */
[----:B------:R-:W-:Y:S01]  /*12860*/  F2FP.BF16.PACK_AB R140, R168, R169 ;  /* 0x000000a9a88c723e */ /* 0x000fe200000010ff */
[----:B------:R-:W-:Y:S01]  /*12870*/  HMMA.16816.F32.BF16 R128, R144, R154, R128 ;  /* 0x0000009a9080723c */ /* 0x000fe20000041880 */
[----:B------:R-:W1:Y:S03]  /*12880*/  LDSM.16.MT88.4 R152, [R236+0x1900] ;  /* 0x00190000ec98783b */ /* 0x000e660000004200 */
[----:B------:R-:W-:Y:S02]  /*12890*/  F2FP.BF16.PACK_AB R142, R138, R139 ;  /* 0x0000008b8a8e723e */ /* 0x000fe400000010ff */
[----:B------:R-:W-:Y:S02]  /*128a0*/  F2FP.BF16.PACK_AB R141, R225, R227 ;  /* 0x000000e3e18d723e */ /* 0x000fe400000010ff */
[----:B------:R-:W-:Y:S01]  /*128b0*/  F2FP.BF16.PACK_AB R143, R224, R226 ;  /* 0x000000e2e08f723e */ /* 0x000fe200000010ff */
[----:B------:R-:W3:Y:S03]  /*128c0*/  LDSM.16.MT88.4 R144, [R235+0x1900] ;  /* 0x00190000eb90783b */ /* 0x000ee60000004200 */
[----:B------:R-:W-:Y:S02]  /*128d0*/  MOV R138, R189 ;  /* 0x000000bd008a7202 */ /* 0x000fe40000000f00 */
[----:B------:R-:W-:Y:S01]  /*128e0*/  MOV R139, R188 ;  /* 0x000000bc008b7202 */ /* 0x000fe20000000f00 */
[-C--:B------:R-:W-:Y:S02]  /*128f0*/  HMMA.16816.F32.BF16 R204, R140, R180.reuse, R4 ;  /* 0x000000b48ccc723c */ /* 0x080fe40000041804 */
[----:B------:R-:W4:Y:S06]  /*12900*/  LDSM.16.MT88.4 R4, [R234+0x3900] ;  /* 0x00390000ea04783b */ /* 0x000f2c0000004200 */
[C---:B------:R-:W-:Y:S02]  /*12910*/  HMMA.16816.F32.BF16 R188, R208.reuse, R180, R8 ;  /* 0x000000b4d0bc723c */ /* 0x040fe40000041808 */
[----:B------:R-:W5:Y:S06]  /*12920*/  LDSM.16.MT88.4 R8, [R236+0x3900] ;  /* 0x00390000ec08783b */ /* 0x000f6c0000004200 */
[-C--:B------:R-:W-:Y:S02]  /*12930*/  HMMA.16816.F32.BF16 R200, R208, R182.reuse, R12 ;  /* 0x000000b6d0c8723c */ /* 0x080fe4000004180c */
[----:B------:R-:W1:Y:S06]  /*12940*/  LDSM.16.MT88.4 R12, [R235+0x3900] ;  /* 0x00390000eb0c783b */ /* 0x000e6c0000004200 */
[C---:B------:R-:W-:Y:S07]  /*12950*/  HMMA.16816.F32.BF16 R180, R140.reuse, R182, R16 ;  /* 0x000000b68cb4723c */ /* 0x040fee0000041810 */
[----:B------:R-:W-:Y:S01]  /*12960*/  MOV R19, R186 ;  /* 0x000000ba00137202 */ /* 0x000fe20000000f00 */
[-C--:B--2---:R-:W-:Y:S04]  /*12970*/  HMMA.16816.F32.BF16 R196, R140, R164.reuse, R20 ;  /* 0x000000a48cc4723c */ /* 0x084fe80000041814 */
[----:B------:R-:W-:Y:S02]  /*12980*/  MOV R18, R185 ;  /* 0x000000b900127202 */ /* 0x000fe40000000f00 */
[----:B------:R-:W-:Y:S02]  /*12990*/  MOV R17, R184 ;  /* 0x000000b800117202 */ /* 0x000fe40000000f00 */
[----:B------:R-:W-:Y:S04]  /*129a0*/  MOV R23, R174 ;  /* 0x000000ae00177202 */ /* 0x000fe80000000f00 */
[----:B------:R-:W-:Y:S02]  /*129b0*/  MOV R22, R175 ;  /* 0x000000af00167202 */ /* 0x000fe40000000f00 */
[C---:B------:R-:W-:Y:S04]  /*129c0*/  HMMA.16816.F32.BF16 R172, R208.reuse, R164, R24 ;  /* 0x000000a4d0ac723c */ /* 0x040fe80000041818 */
[----:B------:R-:W-:Y:S01]  /*129d0*/  MOV R16, R178 ;  /* 0x000000b200107202 */ /* 0x000fe20000000f00 */
[----:B------:R-:W-:Y:S01]  /*129e0*/  FADD.FTZ R0, R22, R0 ;  /* 0x0000000016007221 */ /* 0x000fe20000010000 */
        /* <DEDUP_REMOVED lines=8> */
[-C--:B-1----:R-:W-:Y:S04]  /*12a70*/  HMMA.16816.F32.BF16 R184, R140, R152.reuse, R36 ;  /* 0x000000988cb8723c */ /* 0x082fe80000041824 */
[----:B------:R-:W-:Y:S01]  /*12a80*/  FADD.FTZ R0, R137, R0 ;  /* 0x0000000089007221 */ /* 0x000fe20000010000 */
[----:B------:R-:W-:Y:S01]  /*12a90*/  MOV R137, R136 ;  /* 0x0000008800897202 */ /* 0x000fe20000000f00 */
[----:B------:R-:W-:Y:S02]  /*12aa0*/  FADD.FTZ R3, R231, R3 ;  /* 0x00000003e7037221 */ /* 0x000fe40000010000 */
[C---:B------:R-:W-:Y:S04]  /*12ab0*/  HMMA.16816.F32.BF16 R156, R208.reuse, R152, R40 ;  /* 0x00000098d09c723c */ /* 0x040fe80000041828 */
[----:B------:R-:W-:Y:S01]  /*12ac0*/  FADD.FTZ R0, R138, R0 ;  /* 0x000000008a007221 */ /* 0x000fe20000010000 */
[----:B------:R-:W-:Y:S01]  /*12ad0*/  MOV R138, R135 ;  /* 0x00000087008a7202 */ /* 0x000fe20000000f00 */
        /* <DEDUP_REMOVED lines=18> */
[----:B------:R-:W-:Y:S04]  /*12c00*/  FADD.FTZ R2, R228, R2 ;  /* 0x00000002e4027221 */ /* 0x000fe80000010000 */
[C---:B------:R-:W-:Y:S04]  /*12c10*/  HMMA.16816.F32.BF16 R72, R208.reuse, R212, R72 ;  /* 0x000000d4d048723c */ /* 0x040fe80000041848 */
[----:B------:R-:W-:Y:S04]  /*12c20*/  FADD.FTZ R2, R218, R2 ;  /* 0x00000002da027221 */ /* 0x000fe80000010000 */
[-C--:B------:R-:W-:Y:S08]  /*12c30*/  HMMA.16816.F32.BF16 R76, R208, R214.reuse, R76 ;  /* 0x000000d6d04c723c */ /* 0x080ff0000004184c */
[C---:B------:R-:W-:Y:S08]  /*12c40*/  HMMA.16816.F32.BF16 R80, R140.reuse, R214, R80 ;  /* 0x000000d68c50723c */ /* 0x040ff00000041850 */
[-C--:B----4-:R-:W-:Y:S08]  /*12c50*/  HMMA.16816.F32.BF16 R84, R140, R4.reuse, R84 ;  /* 0x000000048c54723c */ /* 0x090ff00000041854 */
[C---:B------:R-:W-:Y:S01]  /*12c60*/  HMMA.16816.F32.BF16 R88, R208.reuse, R4, R88 ;  /* 0x00000004d058723c */ /* 0x040fe20000041858 */
[----:B------:R-:W2:Y:S06]  /*12c70*/  LDL R5, [R1+0x90] ;  /* 0x0000900001057983 */ /* 0x000eac0000100800 */
[----:B------:R-:W-:Y:S01]  /*12c80*/  FADD.FTZ R4, R225, R0 ;  /* 0x00000000e1047221 */ /* 0x000fe20000010000 */
        /* <DEDUP_REMOVED lines=9> */
[C---:B------:R-:W-:Y:S01]  /*12d20*/  HMMA.16816.F32.BF16 R104, R208.reuse, R8, R104 ;  /* 0x00000008d068723c */ /* 0x040fe20000041868 */
[----:B------:R1:W-:Y:S03]  /*12d30*/  STL [R1+0x80], R2 ;  /* 0x0000800201007387 */ /* 0x0003e60000100800 */
[----:B------:R-:W-:Y:S02]  /*12d40*/  FADD.FTZ R3, R224, R4 ;  /* 0x00000004e0037221 */ /* 0x000fe40000010000 */
[----:B------:R-:W-:Y:S02]  /*12d50*/  FADD.FTZ R0, R216, R0 ;  /* 0x00000000d8007221 */ /* 0x000fe40000010000 */
[-C--:B------:R-:W-:Y:S01]  /*12d60*/  HMMA.16816.F32.BF16 R108, R208, R10.reuse, R108 ;  /* 0x0000000ad06c723c */ /* 0x080fe2000004186c */
[----:B------:R1:W-:Y:S04]  /*12d70*/  STL [R1+0x78], R3 ;  /* 0x0000780301007387 */ /* 0x0003e80000100800 */
[----:B------:R1:W-:Y:S03]  /*12d80*/  STL [R1+0x84], R0 ;  /* 0x0000840001007387 */ /* 0x0003e60000100800 */
[C---:B------:R-:W-:Y:S08]  /*12d90*/  HMMA.16816.F32.BF16 R112, R140.reuse, R10, R112 ;  /* 0x0000000a8c70723c */ /* 0x040ff00000041870 */
[-C--:B------:R-:W-:Y:S08]  /*12da0*/  HMMA.16816.F32.BF16 R116, R140, R12.reuse, R116 ;  /* 0x0000000c8c74723c */ /* 0x080ff00000041874 */
[C---:B------:R-:W-:Y:S08]  /*12db0*/  HMMA.16816.F32.BF16 R120, R208.reuse, R12, R120 ;  /* 0x0000000cd078723c */ /* 0x040ff00000041878 */
[-C--:B------:R-:W-:Y:S08]  /*12dc0*/  HMMA.16816.F32.BF16 R124, R208, R14.reuse, R124 ;  /* 0x0000000ed07c723c */ /* 0x080ff0000004187c */
[----:B------:R-:W-:Y:S07]  /*12dd0*/  HMMA.16816.F32.BF16 R128, R140, R14, R128 ;  /* 0x0000000e8c80723c */ /* 0x000fee0000041880 */
[----:B------:R-:W-:Y:S02]  /*12de0*/  MOV R140, R133 ;  /* 0x00000085008c7202 */ /* 0x000fe40000000f00 */
[C---:B--2---:R-:W-:Y:S03]  /*12df0*/  ISETP.GT.AND P0, PT, R250.reuse, R5, PT ;  /* 0x00000005fa00720c */ /* 0x044fe60003f04270 */
[----:B------:R-:W-:Y:S10]  /*12e00*/  IADD3 R250, R250, -0x1, RZ ;  /* 0xfffffffffafa7810 */ /* 0x000ff40007ffe0ff */
[----:B-1----:R-:W-:-:S05]  /*12e10*/  @P0 BRA `(.L_x_1939) ;  /* 0xffffb4e000000947 */ /* 0x002fca000383ffff */
.L_x_1928:
[----:B-1----:R-:W-:-:S13]  /*12e20*/  ISETP.GE.AND P0, PT, R250, RZ, PT ;  /* 0x000000fffa00720c */ /* 0x002fda0003f06270 */
[----:B------:R-:W-:Y:S05]  /*12e30*/  @!P0 BRA `(.L_x_1940) ;  /* 0x000042f000008947 */ /* 0x000fea0003800000 */
[----:B------:R-:W2:Y:S01]  /*12e40*/  LDL.LU R0, [R1+0x8c] ;  /* 0x00008c0001007983 */ /* 0x000ea20000300800 */
[----:B------:R-:W-:Y:S01]  /*12e50*/  IMAD.MOV.U32 R138, RZ, RZ, R135 ;  /* 0x000000ffff8a7224 */ /* 0x000fe200078e0087 */
[----:B------:R-:W-:Y:S01]  /*12e60*/  MOV R140, R133 ;  /* 0x00000085008c7202 */ /* 0x000fe20000000f00 */
[----:B------:R-:W-:Y:S02]  /*12e70*/  IMAD.MOV.U32 R137, RZ, RZ, R136 ;  /* 0x000000ffff897224 */ /* 0x000fe400078e0088 */
[----:B------:R-:W-:Y:S01]  /*12e80*/  IMAD.MOV.U32 R139, RZ, RZ, R134 ;  /* 0x000000ffff8b7224 */ /* 0x000fe200078e0086 */
[----:B--2---:R-:W-:Y:S02]  /*12e90*/  SHF.R.S32.HI R247, RZ, 0x1f, R0 ;  /* 0x0000001ffff77819 */ /* 0x004fe40000011400 */
[C---:B------:R-:W-:Y:S02]  /*12ea0*/  ISETP.GE.AND P3, PT, R0.reuse, c[0x0][0x1d4], PT ;  /* 0x0000750000007a0c */ /* 0x040fe40003f66270 */
[----:B------:R-:W-:-:S02]  /*12eb0*/  SHF.L.U64.HI R247, R0, 0x1, R247 ;  /* 0x0000000100f77819 */ /* 0x000fc400000102f7 */
[----:B------:R-:W-:Y:S02]  /*12ec0*/  SHF.L.U32 R246, R0, 0x1, RZ ;  /* 0x0000000100f67819 */ /* 0x000fe400000006ff */
.L_x_1947:
[----:B------:R-:W2:Y:S01]  /*12ed0*/  LDL R4, [R1+0x74] ;  /* 0x0000740001047983 */ /* 0x000ea20000100800 */
[----:B------:R-:W-:Y:S04]  /*12ee0*/  DEPBAR.LE SB0, 0x0 ;  /* 0x000080000000791a */ /* 0x000fe80000000000 */
[----:B------:R-:W3:Y:S01]  /*12ef0*/  LDL R6, [R1+0x70] ;  /* 0x0000700001067983 */ /* 0x000ee20000100800 */
[----:B------:R-:W-:Y:S03]  /*12f00*/  WARPSYNC 0xffffffff ;  /* 0xffffffff00007948 */ /* 0x000fe60003800000 */
[----:B------:R-:W-:Y:S06]  /*12f10*/  BAR.SYNC.DEFER_BLOCKING 0x0 ;  /* 0x0000000000007b1d */ /* 0x000fec0000010000 */
[----:B------:R-:W1:Y:S04]  /*12f20*/  S2R R5, SR_CTAID.Y ;  /* 0x0000000000057919 */ /* 0x000e680000002600 */
[----:B------:R-:W4:Y:S04]  /*12f30*/  S2R R7, SR_CTAID.Y ;  /* 0x0000000000077919 */ /* 0x000f280000002600 */
[----:B------:R1:W2:Y:S04]  /*12f40*/  LDSM.16.M88.4 R64, [R240+0x8100] ;  /* 0x00810000f040783b */ /* 0x0002a80000000200 */
[----:B------:R2:W2:Y:S04]  /*12f50*/  LDSM.16.M88.4 R60, [R240+0xa100] ;  /* 0x00a10000f03c783b */ /* 0x0004a80000000200 */
[----:B------:R2:W2:Y:S04]  /*12f60*/  LDSM.16.M88.4 R16, [R232+0x4100] ;  /* 0x00410000e810783b */ /* 0x0004a80000000200 */
[----:B------:R2:W2:Y:S04]  /*12f70*/  LDSM.16.M88.4 R32, [R232+0x4900] ;  /* 0x00490000e820783b */ /* 0x0004a80000000200 */
[----:B------:R2:W2:Y:S04]  /*12f80*/  LDSM.16.M88.4 R48, [R232+0x5100] ;  /* 0x00510000e830783b */ /* 0x0004a80000000200 */
[----:B------:R2:W2:Y:S04]  /*12f90*/  LDSM.16.M88.4 R132, [R232+0x5900] ;  /* 0x00590000e884783b */ /* 0x0004a80000000200 */
[----:B------:R2:W2:Y:S01]  /*12fa0*/  LDSM.16.M88.4 R208, [R242+0x8100] ;  /* 0x00810000f2d0783b */ /* 0x0004a20000000200 */
[----:B----4-:R-:W-:Y:S01]  /*12fb0*/  IMAD.WIDE.U32 R8, R7, c[0x0][0x210], RZ ;  /* 0x0000840007087a25 */ /* 0x010fe200078e00ff */
[----:B-1----:R-:W-:Y:S02]  /*12fc0*/  SHF.R.S32.HI R5, RZ, 0x1f, R5 ;  /* 0x0000001fff057819 */ /* 0x002fe40000011405 */
[----:B------:R1:W4:Y:S03]  /*12fd0*/  LDSM.16.M88.4 R216, [R242+0xa100] ;  /* 0x00a10000f2d8783b */ /* 0x0003260000000200 */
[----:B------:R-:W-:Y:S01]  /*12fe0*/  IMAD R5, R5, c[0x0][0x210], RZ ;  /* 0x0000840005057a24 */ /* 0x000fe200078e02ff */
[----:B------:R1:W1:Y:S03]  /*12ff0*/  LDSM.16.M88.4 R212, [R239] ;  /* 0x00000000efd4783b */ /* 0x0002660000000200 */
[----:B------:R-:W-:Y:S01]  /*13000*/  IMAD R5, R7, c[0x0][0x214], R5 ;  /* 0x0000850007057a24 */ /* 0x000fe200078e0205 */
[----:B------:R1:W1:Y:S04]  /*13010*/  LDSM.16.M88.4 R220, [R239+0x800] ;  /* 0x00080000efdc783b */ /* 0x0002680000000200 */
[----:B------:R-:W-:Y:S01]  /*13020*/  IADD3 R5, R9, R5, RZ ;  /* 0x0000000509057210 */ /* 0x000fe20007ffe0ff */
[----:B------:R1:W1:Y:S04]  /*13030*/  LDSM.16.M88.4 R224, [R239+0x1000] ;  /* 0x00100000efe0783b */ /* 0x0002680000000200 */
[----:B------:R1:W1:Y:S01]  /*13040*/  LDSM.16.M88.4 R228, [R239+0x1800] ;  /* 0x00180000efe4783b */ /* 0x0002620000000200 */
[----:B--2---:R-:W-:Y:S01]  /*13050*/  IMAD.WIDE.U32 R2, R4, c[0x0][0x208], RZ ;  /* 0x0000820004027a25 */ /* 0x004fe200078e00ff */
[----:B------:R-:W-:Y:S05]  /*13060*/  SHF.R.S32.HI R0, RZ, 0x1f, R4 ;  /* 0x0000001fff007819 */ /* 0x000fea0000011404 */
[----:B------:R-:W-:Y:S04]  /*13070*/  IMAD R0, R0, c[0x0][0x208], RZ ;  /* 0x0000820000007a24 */ /* 0x000fe800078e02ff */
[----:B------:R-:W-:Y:S01]  /*13080*/  IMAD R0, R4, c[0x0][0x20c], R0 ;  /* 0x0000830004007a24 */ /* 0x000fe200078e0200 */
[----:B---3--:R-:W-:Y:S04]  /*13090*/  SHF.R.S32.HI R4, RZ, 0x1f, R6 ;  /* 0x0000001fff047819 */ /* 0x008fe80000011406 */
[----:B------:R-:W-:Y:S01]  /*130a0*/  IADD3 R3, R3, R0, RZ ;  /* 0x0000000003037210 */ /* 0x000fe20007ffe0ff */
[----:B------:R-:W-:Y:S04]  /*130b0*/  IMAD R4, R4, c[0x0][0x218], RZ ;  /* 0x0000860004047a24 */ /* 0x000fe800078e02ff */
[C---:B------:R-:W-:Y:S04]  /*130c0*/  IMAD.WIDE.U32 R2, R6.reuse, c[0x0][0x218], R2 ;  /* 0x0000860006027a25 */ /* 0x040fe800078e0002 */
[----:B------:R-:W-:Y:S01]  /*130d0*/  IMAD R4, R6, c[0x0][0x21c], R4 ;  /* 0x0000870006047a24 */ /* 0x000fe200078e0204 */
[----:B------:R-:W-:Y:S04]  /*130e0*/  IADD3 R0, P1, R8, R2, RZ ;  /* 0x0000000208007210 */ /* 0x000fe80007f3e0ff */
[C---:B------:R-:W-:Y:S02]  /*130f0*/  LEA R36, P0, R0.reuse, c[0x0][0x1f8], 0x1 ;  /* 0x00007e0000247a11 */ /* 0x040fe400078008ff */
[----:B------:R-:W-:Y:S04]  /*13100*/  IADD3.X R2, R5, R3, R4, P1, !PT ;  /* 0x0000000305027210 */ /* 0x000fe80000ffe404 */
[----:B------:R-:W-:Y:S01]  /*13110*/  LEA.HI.X R0, R0, c[0x0][0x1fc], R2, 0x1, P0 ;  /* 0x00007f0000007a11 */ /* 0x000fe200000f0c02 */
[----:B------:R-:W-:-:S05]  /*13120*/  BRA.DIV ~URZ, `(.L_x_1941) ;  /* 0x0000ac727f007947 */ /* 0x000fca000b800000 */
[----:B-1--4-:R1:W2:Y:S02]  /*13130*/  SHFL.IDX PT, R37, R0, RZ, 0x181f ;  /* 0x00181fff00257589 */ /* 0x0122a400000e0000 */
.L_x_2018:
[-C--:B------:R-:W-:Y:S01]  /*13140*/  HMMA.16816.F32.BF16 R4, R64, R16.reuse, RZ ;  /* 0x000000104004723c */ /* 0x080fe200000418ff */
[----:B------:R-:W3:Y:S01]  /*13150*/  LDL R39, [R1+0xb8] ;  /* 0x0000b80001277983 */ /* 0x000ee20000100800 */
[----:B------:R-:W-:Y:S03]  /*13160*/  BSSY B0, `(.L_x_1942) ;  /* 0x000011a000007945 */ /* 0x000fe60003800000 */
[----:B------:R-:W3:Y:S03]  /*13170*/  LDL R42, [R1+0xd0] ;  /* 0x0000d000012a7983 */ /* 0x000ee60000100800 */
[C---:B------:R-:W-:Y:S01]  /*13180*/  HMMA.16816.F32.BF16 R8, R60.reuse, R16, RZ ;  /* 0x000000103c08723c */ /* 0x040fe200000418ff */
[----:B------:R-:W4:Y:S07]  /*13190*/  SHFL.IDX PT, R38, R36, RZ, 0x181f ;  /* 0x00181fff24267589 */ /* 0x000f2e00000e0000 */
[-C--:B------:R-:W-:Y:S01]  /*131a0*/  HMMA.16816.F32.BF16 R12, R60, R18.reuse, RZ ;  /* 0x000000123c0c723c */ /* 0x080fe200000418ff */
[----:B------:R-:W-:Y:S07]  /*131b0*/  SHFL.IDX PT, R46, R36, 0x1, 0x181f ;  /* 0x00381f00242e7f89 */ /* 0x000fee00000e0000 */
[C---:B------:R-:W-:Y:S01]  /*131c0*/  HMMA.16816.F32.BF16 R16, R64.reuse, R18, RZ ;  /* 0x000000124010723c */ /* 0x040fe200000418ff */
[----:B------:R-:W-:Y:S07]  /*131d0*/  SHFL.IDX PT, R41, R0, 0x1, 0x181f ;  /* 0x00381f0000297f89 */ /* 0x000fee00000e0000 */
[-C--:B------:R-:W-:Y:S01]  /*131e0*/  HMMA.16816.F32.BF16 R20, R64, R32.reuse, RZ ;  /* 0x000000204014723c */ /* 0x080fe200000418ff */
[----:B------:R-:W5:Y:S07]  /*131f0*/  SHFL.IDX PT, R52, R36, 0x2, 0x181f ;  /* 0x00581f0024347f89 */ /* 0x000f6e00000e0000 */
[C---:B------:R-:W-:Y:S01]  /*13200*/  HMMA.16816.F32.BF16 R24, R60.reuse, R32, RZ ;  /* 0x000000203c18723c */ /* 0x040fe200000418ff */
[----:B------:R-:W1:Y:S07]  /*13210*/  SHFL.IDX PT, R40, R0, 0x2, 0x181f ;  /* 0x00581f0000287f89 */ /* 0x000e6e00000e0000 */
[-C--:B------:R-:W-:Y:S01]  /*13220*/  HMMA.16816.F32.BF16 R28, R60, R34.reuse, RZ ;  /* 0x000000223c1c723c */ /* 0x080fe200000418ff */
[----:B------:R2:W1:Y:S07]  /*13230*/  SHFL.IDX PT, R54, R36, 0x3, 0x181f ;  /* 0x00781f0024367f89 */ /* 0x00046e00000e0000 */
[C---:B------:R-:W-:Y:S01]  /*13240*/  HMMA.16816.F32.BF16 R32, R64.reuse, R34, RZ ;  /* 0x000000224020723c */ /* 0x040fe200000418ff */
[----:B-1----:R-:W1:Y:S03]  /*13250*/  SHFL.IDX PT, R0, R0, 0x3, 0x181f ;  /* 0x00781f0000007f89 */ /* 0x002e6600000e0000 */
[C---:B---3--:R-:W-:Y:S01]  /*13260*/  SHF.L.U64.HI R245, R39.reuse, 0x1, R42 ;  /* 0x0000000127f57819 */ /* 0x048fe2000001022a */
[----:B------:R-:W-:Y:S01]  /*13270*/  IMAD.SHL.U32 R141, R39, 0x2, RZ ;  /* 0x00000002278d7824 */ /* 0x000fe200078e00ff */
[CC--:B----4-:R-:W-:Y:S06]  /*13280*/  IADD3 R2, P1, R38.reuse, R246.reuse, RZ ;  /* 0x000000f626027210 */ /* 0x0d0fec0007f3e0ff */
[-C--:B------:R-:W-:Y:S01]  /*13290*/  IADD3 R38, P0, R38, R141.reuse, RZ ;  /* 0x0000008d26267210 */ /* 0x080fe20007f1e0ff */
[C---:B--2---:R-:W-:Y:S01]  /*132a0*/  IMAD.X R3, R37.reuse, 0x1, R247, P1 ;  /* 0x0000000125037824 */ /* 0x044fe200008e06f7 */
[-C--:B-----5:R-:W-:Y:S03]  /*132b0*/  IADD3 R44, P1, R52, R246.reuse, RZ ;  /* 0x000000f6342c7210 */ /* 0x0a0fe60007f3e0ff */
[----:B------:R-:W-:Y:S01]  /*132c0*/  IMAD.X R39, R37, 0x1, R245, P0 ;  /* 0x0000000125277824 */ /* 0x000fe200000e06f5 */
[----:B------:R2:W-:Y:S01]  /*132d0*/  LDGSTS.E.BYPASS.LTC128B.128 [R249], [R2.64], !P3 ;  /* 0x0000000002f97fae */ /* 0x0005e2000d901d46 */
[--C-:B------:R-:W-:Y:S07]  /*132e0*/  IMAD.X R45, R40, 0x1, R247.reuse, P1 ;  /* 0x00000001282d7824 */ /* 0x100fee00008e06f7 */
[----:B------:R3:W-:Y:S01]  /*132f0*/  LDGSTS.E.BYPASS.LTC128B.128 [R249+0x2000], [R38.64], !P5 ;  /* 0x0200000026f97fae */ /* 0x0007e2000e901d46 */
[CC--:B--2---:R-:W-:Y:S02]  /*13300*/  IADD3 R2, P0, R46.reuse, R246.reuse, RZ ;  /* 0x000000f62e027210 */ /* 0x0c4fe40007f1e0ff */
[-C--:B------:R-:W-:Y:S03]  /*13310*/  IADD3 R46, P2, R46, R141.reuse, RZ ;  /* 0x0000008d2e2e7210 */ /* 0x080fe60007f5e0ff */
[C---:B------:R-:W-:Y:S01]  /*13320*/  IMAD.X R3, R41.reuse, 0x1, R247, P0 ;  /* 0x0000000129037824 */ /* 0x040fe200000e06f7 */
[-C--:B------:R-:W-:Y:S01]  /*13330*/  IADD3 R52, P0, R52, R141.reuse, RZ ;  /* 0x0000008d34347210 */ /* 0x080fe20007f1e0ff */
[--C-:B------:R-:W-:Y:S01]  /*13340*/  IMAD.X R47, R41, 0x1, R245.reuse, P2 ;  /* 0x00000001292f7824 */ /* 0x100fe200010e06f5 */
[-C--:B---3--:R-:W-:Y:S02]  /*13350*/  HMMA.16816.F32.BF16 R36, R64, R48.reuse, RZ ;  /* 0x000000304024723c */ /* 0x088fe400000418ff */
[----:B------:R2:W-:Y:S01]  /*13360*/  LDGSTS.E.BYPASS.LTC128B.128 [R249+0x800], [R2.64], !P3 ;  /* 0x0080000002f97fae */ /* 0x0005e2000d901d46 */
[----:B------:R-:W-:Y:S05]  /*13370*/  IMAD.X R53, R40, 0x1, R245, P0 ;  /* 0x0000000128357824 */ /* 0x000fea00000e06f5 */
[C---:B------:R-:W-:Y:S02]  /*13380*/  HMMA.16816.F32.BF16 R40, R60.reuse, R48, RZ ;  /* 0x000000303c28723c */ /* 0x040fe400000418ff */
[----:B------:R3:W-:Y:S08]  /*13390*/  LDGSTS.E.BYPASS.LTC128B.128 [R249+0x2800], [R46.64], !P5 ;  /* 0x028000002ef97fae */ /* 0x0007f0000e901d46 */
[----:B------:R3:W-:Y:S08]  /*133a0*/  LDGSTS.E.BYPASS.LTC128B.128 [R249+0x1000], [R44.64], !P3 ;  /* 0x010000002cf97fae */ /* 0x0007f0000d901d46 */
[----:B------:R4:W-:Y:S01]  /*133b0*/  LDGSTS.E.BYPASS.LTC128B.128 [R249+0x3000], [R52.64], !P5 ;  /* 0x0300000034f97fae */ /* 0x0009e2000e901d46 */
[----:B--2---:R-:W-:Y:S05]  /*133c0*/  IADD3 R2, P0, R54, R246, RZ ;  /* 0x000000f636027210 */ /* 0x004fea0007f1e0ff */
[----:B-1----:R-:W-:Y:S05]  /*133d0*/  IMAD.X R3, R0, 0x1, R247, P0 ;  /* 0x0000000100037824 */ /* 0x002fea00000e06f7 */
[----:B------:R1:W-:Y:S01]  /*133e0*/  LDGSTS.E.BYPASS.LTC128B.128 [R249+0x1800], [R2.64], !P3 ;  /* 0x0180000002f97fae */ /* 0x0003e2000d901d46 */
[-C--:B---3--:R-:W-:Y:S08]  /*133f0*/  HMMA.16816.F32.BF16 R44, R60, R50.reuse, RZ ;  /* 0x000000323c2c723c */ /* 0x088ff000000418ff */
[C---:B------:R-:W-:Y:S04]  /*13400*/  HMMA.16816.F32.BF16 R48, R64.reuse, R50, RZ ;  /* 0x000000324030723c */ /* 0x040fe800000418ff */
[----:B----4-:R-:W-:Y:S05]  /*13410*/  IADD3 R52, P0, R54, R141, RZ ;  /* 0x0000008d36347210 */ /* 0x010fea0007f1e0ff */
[----:B------:R-:W-:Y:S01]  /*13420*/  IMAD.X R53, R0, 0x1, R245, P0 ;  /* 0x0000000100357824 */ /* 0x000fe200000e06f5 */
[----:B------:R-:W-:Y:S04]  /*13430*/  ISETP.GE.AND P0, PT, R250, 0x1, PT ;  /* 0x00000001fa00780c */ /* 0x000fe80003f06270 */
[----:B------:R2:W-:Y:S08]  /*13440*/  LDGSTS.E.BYPASS.LTC128B.128 [R249+0x3800], [R52.64], !P5 ;  /* 0x0380000034f97fae */ /* 0x0005f0000e901d46 */
        /* <DEDUP_REMOVED lines=48> */
[-C--:B--2---:R-:W-:Y:S01]  /*13750*/  HMMA.16816.F32.BF16 R4, R208, R212.reuse, R4 ;  /* 0x000000d4d004723c */ /* 0x084fe20000041804 */
[----:B------:R-:W2:Y:S07]  /*13760*/  LDSM.16.M88.4 R224, [R237+0x1800] ;  /* 0x00180000ede0783b */ /* 0x000eae0000000200 */
        /* <DEDUP_REMOVED lines=42> */
[-C--:B--2---:R-:W-:Y:S01]  /*13a10*/  HMMA.16816.F32.BF16 R4, R208, R212.reuse, R4 ;  /* 0x000000d4d004723c */ /* 0x084fe20000041804 */
[----:B------:R-:W2:Y:S07]  /*13a20*/  LDSM.16.M88.4 R224, [R239+0x3800] ;  /* 0x00380000efe0783b */ /* 0x000eae0000000200 */
        /* <DEDUP_REMOVED lines=43> */
[----:B------:R-:W2:Y:S01]  /*13ce0*/  LDSM.16.M88.4 R224, [R237+0x3800] ;  /* 0x00380000ede0783b */ /* 0x000ea20000000200 */
        /* <DEDUP_REMOVED lines=14> */
[C---:B------:R-:W-:Y:S08]  /*13dd0*/  HMMA.16816.F32.BF16 R56, R216.reuse, R224, R56 ;  /* 0x000000e0d838723c */ /* 0x040ff00000041838 */
[-C--:B------:R-:W-:Y:S08]  /*13de0*/  HMMA.16816.F32.BF16 R60, R216, R226.reuse, R60 ;  /* 0x000000e2d83c723c */ /* 0x080ff0000004183c */
[----:B------:R-:W-:Y:S01]  /*13df0*/  HMMA.16816.F32.BF16 R64, R208, R226, R64 ;  /* 0x000000e2d040723c */ /* 0x000fe20000041840 */
[----:B------:R-:W-:Y:S07]  /*13e00*/  @!UPT UIADD3 URZ, URZ, URZ, URZ ;  /* 0x0000003f3f3ff290 */ /* 0x000fee000fffe03f */
[----:B------:R-:W-:-:S11]  /*13e10*/  @!P0 BRA `(.L_x_1943) ;  /* 0x000004e000008947 */ /* 0x000fd60003800000 */
[----:B-1----:R-:W-:Y:S01]  /*13e20*/  IMAD.MOV.U32 R0, RZ, RZ, 0x1 ;  /* 0x00000001ff007424 */ /* 0x002fe200078e00ff */
[----:B------:R-:W2:Y:S01]  /*13e30*/  LDL R3, [R1+0xbc] ;  /* 0x0000bc0001037983 */ /* 0x000ea20000100800 */
[----:B------:R-:W-:Y:S03]  /*13e40*/  IMAD.MOV.U32 R134, RZ, RZ, RZ ;  /* 0x000000ffff867224 */ /* 0x000fe600078e00ff */
[----:B------:R-:W-:Y:S01]  /*13e50*/  ISETP.NE.AND P0, PT, R0, c[0x0][0x2b8], PT ;  /* 0x0000ae0000007a0c */ /* 0x000fe20003f05270 */
[----:B------:R-:W3:Y:S04]  /*13e60*/  LDL R251, [R1+0xb4] ;  /* 0x0000b40001fb7983 */ /* 0x000ee80000100800 */
[----:B------:R-:W4:Y:S04]  /*13e70*/  LDL.64 R142, [R1+0xc0] ;  /* 0x0000c000018e7983 */ /* 0x000f280000100a00 */
[----:B------:R-:W5:Y:S01]  /*13e80*/  LDL R136, [R1+0xc8] ;  /* 0x0000c80001887983 */ /* 0x000f620000100800 */
[----:B--2---:R-:W-:Y:S05]  /*13e90*/  IMAD R2, R250, 0x40, R3 ;  /* 0x00000040fa027824 */ /* 0x004fea00078e0203 */
[----:B---3--:R-:W-:Y:S02]  /*13ea0*/  IADD3 R2, R2, -0x40, R251 ;  /* 0xffffffc002027810 */ /* 0x008fe40007ffe0fb */
[----:B------:R-:W1:Y:S02]  /*13eb0*/  S2R R251, SR_CTAID.Y ;  /* 0x0000000000fb7919 */ /* 0x000e640000002600 */
[----:B------:R-:W-:Y:S01]  /*13ec0*/  MOV R0, R2 ;  /* 0x0000000200007202 */ /* 0x000fe20000000f00 */
[----:B------:R-:W-:Y:S05]  /*13ed0*/  @P0 IMAD.HI.U32 R3, R2, c[0x0][0x2bc], RZ ;  /* 0x0000af0002030a27 */ /* 0x000fea00078e00ff */
[----:B------:R-:W-:Y:S04]  /*13ee0*/  @P0 SHF.R.U32.HI R0, RZ, c[0x0][0x2c0], R3 ;  /* 0x0000b000ff000a19 */ /* 0x000fe80000011603 */
[C---:B----4-:R-:W-:Y:S04]  /*13ef0*/  @!P6 IADD3 R3, P0, R0.reuse, R142, RZ ;  /* 0x0000008e0003e210 */ /* 0x050fe80007f1e0ff */
[C---:B-----5:R-:W-:Y:S02]  /*13f00*/  @!P6 LEA.HI.X.SX32 R133, R0.reuse, R136, 0x1, P0 ;  /* 0x000000880085e211 */ /* 0x060fe400000f0eff */
[C---:B------:R-:W-:Y:S01]  /*13f10*/  @!P6 LEA R132, P0, R3.reuse, c[0x0][0x2a0], 0x2 ;  /* 0x0000a8000384ea11 */ /* 0x040fe200078010ff */
[----:B------:R-:W2:Y:S01]  /*13f20*/  S2R R136, SR_CTAID.Y ;  /* 0x0000000000887919 */ /* 0x000ea20000002600 */
[----:B------:R-:W-:Y:S02]  /*13f30*/  IADD3 R0, -R0, RZ, RZ ;  /* 0x000000ff00007210 */ /* 0x000fe40007ffe1ff */
[----:B------:R-:W-:Y:S01]  /*13f40*/  @!P6 LEA.HI.X R133, R3, c[0x0][0x2a4], R133, 0x2, P0 ;  /* 0x0000a9000385ea11 */ /* 0x000fe200000f1485 */
[----:B-1----:R-:W-:Y:S04]  /*13f50*/  IMAD.WIDE.U32 R142, R251, c[0x0][0x1e8], RZ ;  /* 0x00007a00fb8e7a25 */ /* 0x002fe800078e00ff */
[----:B------:R-:W3:Y:S01]  /*13f60*/  @!P6 LDG.E R134, [R132.64] ;  /* 0x000000068486e981 */ /* 0x000ee2000c1e1900 */
[----:B------:R-:W-:Y:S04]  /*13f70*/  IMAD R135, R0, c[0x0][0x2b8], R2 ;  /* 0x0000ae0000877a24 */ /* 0x000fe800078e0202 */
[C---:B------:R-:W-:Y:S01]  /*13f80*/  IMAD.WIDE.U32 R2, R135.reuse, c[0x0][0x1e0], RZ ;  /* 0x0000780087027a25 */ /* 0x040fe200078e00ff */
[----:B------:R-:W-:Y:S01]  /*13f90*/  SHF.R.S32.HI R0, RZ, 0x1f, R135 ;  /* 0x0000001fff007819 */ /* 0x000fe20000011487 */
[----:B------:R1:W-:Y:S04]  /*13fa0*/  STL [R1+0x74], R135 ;  /* 0x0000748701007387 */ /* 0x0003e80000100800 */
[----:B------:R-:W-:Y:S04]  /*13fb0*/  IMAD R0, R0, c[0x0][0x1e0], RZ ;  /* 0x0000780000007a24 */ /* 0x000fe800078e02ff */
[----:B------:R-:W-:Y:S01]  /*13fc0*/  IMAD R0, R135, c[0x0][0x1e4], R0 ;  /* 0x0000790087007a24 */ /* 0x000fe200078e0200 */
[----:B--2---:R-:W-:Y:S03]  /*13fd0*/  SHF.R.S32.HI R136, RZ, 0x1f, R136 ;  /* 0x0000001fff887819 */ /* 0x004fe60000011488 */
[----:B------:R-:W-:Y:S02]  /*13fe0*/  IMAD.IADD R3, R3, 0x1, R0 ;  /* 0x0000000103037824 */ /* 0x000fe400078e0200 */
[----:B------:R-:W-:Y:S04]  /*13ff0*/  IMAD R136, R136, c[0x0][0x1e8], RZ ;  /* 0x00007a0088887a24 */ /* 0x000fe800078e02ff */
[----:B------:R-:W-:Y:S05]  /*14000*/  IMAD R136, R251, c[0x0][0x1ec], R136 ;  /* 0x00007b00fb887a24 */ /* 0x000fea00078e0288 */
[----:B------:R-:W-:Y:S02]  /*14010*/  IADD3 R136, R143, R136, RZ ;  /* 0x000000888f887210 */ /* 0x000fe40007ffe0ff */
[----:B---3--:R-:W-:Y:S01]  /*14020*/  SHF.R.S32.HI R132, RZ, 0x1f, R134 ;  /* 0x0000001fff847819 */ /* 0x008fe20000011486 */
[----:B------:R1:W-:Y:S01]  /*14030*/  STL [R1+0x70], R134 ;  /* 0x0000708601007387 */ /* 0x0003e20000100800 */
        /* <DEDUP_REMOVED lines=8> */
[----:B-1----:R1:W2:Y:S02]  /*140c0*/  SHFL.IDX PT, R134, R0, RZ, 0x181f ;  /* 0x00181fff00867589 */ /* 0x0022a400000e0000 */
.L_x_2019:
[----:B------:R-:W-:-:S05]  /*140d0*/  BRA.DIV ~URZ, `(.L_x_1945) ;  /* 0x00009da27f007947 */ /* 0x000fca000b800000 */
[----:B------:R-:W3:Y:S04]  /*140e0*/  SHFL.IDX PT, R133, R132, RZ, 0x181f ;  /* 0x00181fff84857589 */ /* 0x000ee800000e0000 */
[----:B------:R-:W4:Y:S04]  /*140f0*/  SHFL.IDX PT, R142, R132, 0x1, 0x181f ;  /* 0x00381f00848e7f89 */ /* 0x000f2800000e0000 */
[----:B------:R-:W5:Y:S04]  /*14100*/  SHFL.IDX PT, R136, R0, 0x1, 0x181f ;  /* 0x00381f0000887f89 */ /* 0x000f6800000e0000 */
[----:B------:R-:W1:Y:S04]  /*14110*/  SHFL.IDX PT, R135, R132, 0x2, 0x181f ;  /* 0x00581f0084877f89 */ /* 0x000e6800000e0000 */
[----:B------:R-:W-:Y:S01]  /*14120*/  SHFL.IDX PT, R132, R132, 0x3, 0x181f ;  /* 0x00781f0084847f89 */ /* 0x000fe200000e0000 */
[CC--:B---3--:R-:W-:Y:S05]  /*14130*/  IADD3 R2, P0, R133.reuse, R246.reuse, RZ ;  /* 0x000000f685027210 */ /* 0x0c8fea0007f1e0ff */
[C---:B--2---:R-:W-:Y:S05]  /*14140*/  IMAD.X R3, R134.reuse, 0x1, R247, P0 ;  /* 0x0000000186037824 */ /* 0x044fea00000e06f7 */
[----:B------:R2:W-:Y:S02]  /*14150*/  LDGSTS.E.BYPASS.LTC128B.128 [R248+0x4100], [R2.64], !P3 ;  /* 0x0410000002f87fae */ /* 0x0005e4000d901d46 */
[-C--:B--2---:R-:W-:Y:S02]  /*14160*/  IADD3 R2, P0, R133, R141.reuse, RZ ;  /* 0x0000008d85027210 */ /* 0x084fe40007f1e0ff */
[----:B------:R-:W2:Y:S03]  /*14170*/  SHFL.IDX PT, R133, R0, 0x2, 0x181f ;  /* 0x00581f0000857f89 */ /* 0x000ea600000e0000 */
[----:B------:R-:W-:Y:S01]  /*14180*/  IMAD.X R3, R134, 0x1, R245, P0 ;  /* 0x0000000186037824 */ /* 0x000fe200000e06f5 */
[----:B-1----:R-:W1:Y:S04]  /*14190*/  SHFL.IDX PT, R0, R0, 0x3, 0x181f ;  /* 0x00781f0000007f89 */ /* 0x002e6800000e0000 */
[----:B------:R4:W-:Y:S02]  /*141a0*/  LDGSTS.E.BYPASS.LTC128B.128 [R248+0x6100], [R2.64], !P5 ;  /* 0x0610000002f87fae */ /* 0x0009e4000e901d46 */
[CC--:B----4-:R-:W-:Y:S02]  /*141b0*/  IADD3 R2, P0, R142.reuse, R246.reuse, RZ ;  /* 0x000000f68e027210 */ /* 0x0d0fe40007f1e0ff */
[-C--:B------:R-:W-:Y:S03]  /*141c0*/  IADD3 R142, P2, R142, R141.reuse, RZ ;  /* 0x0000008d8e8e7210 */ /* 0x080fe60007f5e0ff */
[C---:B-----5:R-:W-:Y:S01]  /*141d0*/  IMAD.X R3, R136.reuse, 0x1, R247, P0 ;  /* 0x0000000188037824 */ /* 0x060fe200000e06f7 */
[C---:B------:R-:W-:Y:S01]  /*141e0*/  IADD3 R134, P0, R135.reuse, R141, RZ ;  /* 0x0000008d87867210 */ /* 0x040fe20007f1e0ff */
[--C-:B------:R-:W-:Y:S03]  /*141f0*/  IMAD.X R143, R136, 0x1, R245.reuse, P2 ;  /* 0x00000001888f7824 */ /* 0x100fe600010e06f5 */
[----:B------:R3:W-:Y:S04]  /*14200*/  LDGSTS.E.BYPASS.LTC128B.128 [R248+0x4900], [R2.64], !P3 ;  /* 0x0490000002f87fae */ /* 0x0007e8000d901d46 */
[----:B------:R4:W-:Y:S01]  /*14210*/  LDGSTS.E.BYPASS.LTC128B.128 [R248+0x6900], [R142.64], !P5 ;  /* 0x069000008ef87fae */ /* 0x0009e2000e901d46 */
[----:B---3--:R-:W-:Y:S01]  /*14220*/  IADD3 R2, P1, R135, R246, RZ ;  /* 0x000000f687027210 */ /* 0x008fe20007f3e0ff */
[C---:B--2---:R-:W-:Y:S04]  /*14230*/  IMAD.X R135, R133.reuse, 0x1, R245, P0 ;  /* 0x0000000185877824 */ /* 0x044fe800000e06f5 */
[----:B------:R-:W-:Y:S05]  /*14240*/  IMAD.X R3, R133, 0x1, R247, P1 ;  /* 0x0000000185037824 */ /* 0x000fea00008e06f7 */
[----:B------:R4:W-:Y:S04]  /*14250*/  LDGSTS.E.BYPASS.LTC128B.128 [R248+0x5100], [R2.64], !P3 ;  /* 0x0510000002f87fae */ /* 0x0009e8000d901d46 */
[----:B------:R4:W-:Y:S02]  /*14260*/  LDGSTS.E.BYPASS.LTC128B.128 [R248+0x7100], [R134.64], !P5 ;  /* 0x0710000086f87fae */ /* 0x0009e4000e901d46 */
.L_x_2020:
[C---:B-1--4-:R-:W-:Y:S02]  /*14270*/  IADD3 R2, P1, R132.reuse, R246, RZ ;  /* 0x000000f684027210 */ /* 0x052fe40007f3e0ff */
[----:B------:R-:W-:Y:S03]  /*14280*/  IADD3 R132, P0, R132, R141, RZ ;  /* 0x0000008d84847210 */ /* 0x000fe60007f1e0ff */
[C---:B------:R-:W-:Y:S02]  /*14290*/  IMAD.X R3, R0.reuse, 0x1, R247, P1 ;  /* 0x0000000100037824 */ /* 0x040fe400008e06f7 */
[----:B------:R-:W-:Y:S03]  /*142a0*/  IMAD.X R133, R0, 0x1, R245, P0 ;  /* 0x0000000100857824 */ /* 0x000fe600000e06f5 */
[----:B------:R-:W-:Y:S01]  /*142b0*/  @!PT LDS RZ, [RZ] ;  /* 0x00000000fffff984 */ /* 0x000fe20000000800 */
[----:B------:R-:W-:Y:S01]  /*142c0*/  @!PT LDS RZ, [RZ] ;  /* 0x00000000fffff984 */ /* 0x000fe20000000800 */
[----:B------:R-:W-:Y:S01]  /*142d0*/  @!PT LDS RZ, [RZ] ;  /* 0x00000000fffff984 */ /* 0x000fe20000000800 */
[----:B------:R1:W-:Y:S04]  /*142e0*/  LDGSTS.E.BYPASS.LTC128B.128 [R248+0x5900], [R2.64], !P3 ;  /* 0x0590000002f87fae */ /* 0x0003e8000d901d46 */
[----:B------:R1:W-:Y:S02]  /*142f0*/  LDGSTS.E.BYPASS.LTC128B.128 [R248+0x7900], [R132.64], !P5 ;  /* 0x0790000084f87fae */ /* 0x0003e4000e901d46 */
.L_x_1943:
[----:B-1----:R-:W-:Y:S05]  /*14300*/  BSYNC B0 ;  /* 0x0000000000007941 */ /* 0x002fea0003800000 */
.L_x_1942:
        /* <DEDUP_REMOVED lines=67> */
[----:B------:R-:W2:Y:S04]  /*14740*/  SHFL.BFLY PT, R0, R135, 0x2, 0x1f ;  /* 0x0c401f0087007f89 */ /* 0x000ea800000e0000 */
[----:B------:R-:W3:Y:S04]  /*14750*/  SHFL.BFLY PT, R2, R134, 0x2, 0x1f ;  /* 0x0c401f0086027f89 */ /* 0x000ee800000e0000 */
[----:B------:R-:W4:Y:S01]  /*14760*/  SHFL.BFLY PT, R142, R133, 0x2, 0x1f ;  /* 0x0c401f00858e7f89 */ /* 0x000f2200000e0000 */
[----:B-1----:R-:W-:Y:S02]  /*14770*/  FMNMX.FTZ R136, R132, R136, !PT ;  /* 0x0000008884887209 */ /* 0x002fe40007810000 */
[----:B--2---:R-:W-:Y:S02]  /*14780*/  FMNMX.FTZ R135, R135, R0, !PT ;  /* 0x0000000087877209 */ /* 0x004fe40007810000 */
[----:B---3--:R-:W-:Y:S03]  /*14790*/  FMNMX.FTZ R134, R134, R2, !PT ;  /* 0x0000000286867209 */ /* 0x008fe60007810000 */
[----:B------:R-:W1:Y:S01]  /*147a0*/  SHFL.BFLY PT, R3, R135, 0x1, 0x1f ;  /* 0x0c201f0087037f89 */ /* 0x000e6200000e0000 */
[----:B----4-:R-:W-:Y:S03]  /*147b0*/  FMNMX.FTZ R132, R133, R142, !PT ;  /* 0x0000008e85847209 */ /* 0x010fe60007810000 */
[----:B------:R-:W2:Y:S04]  /*147c0*/  SHFL.BFLY PT, R2, R136, 0x1, 0x1f ;  /* 0x0c201f0088027f89 */ /* 0x000ea800000e0000 */
[----:B------:R-:W3:Y:S04]  /*147d0*/  SHFL.BFLY PT, R141, R134, 0x1, 0x1f ;  /* 0x0c201f00868d7f89 */ /* 0x000ee800000e0000 */
[----:B------:R4:W4:Y:S01]  /*147e0*/  SHFL.BFLY PT, R0, R132, 0x1, 0x1f ;  /* 0x0c201f0084007f89 */ /* 0x00092200000e0000 */
[----:B-1----:R-:W-:Y:S02]  /*147f0*/  FMNMX.FTZ R135, R135, R3, !PT ;  /* 0x0000000387877209 */ /* 0x002fe40007810000 */
[----:B--2---:R-:W-:Y:S02]  /*14800*/  FMNMX.FTZ R136, R136, R2, !PT ;  /* 0x0000000288887209 */ /* 0x004fe40007810000 */
[----:B---3--:R-:W-:Y:S03]  /*14810*/  FMNMX.FTZ R134, R134, R141, !PT ;  /* 0x0000008d86867209 */ /* 0x008fe60007810000 */
.L_x_2021:
[----:B------:R-:W-:Y:S01]  /*14820*/  FADD.FTZ R2, -R136, R137 ;  /* 0x0000008988027221 */ /* 0x000fe20000010100 */
[----:B----4-:R-:W-:Y:S01]  /*14830*/  FMNMX.FTZ R132, R0, R132, !PT ;  /* 0x0000008400847209 */ /* 0x010fe20007810000 */
[----:B------:R-:W-:Y:S01]  /*14840*/  FMUL.FTZ R137, R136, c[0x0][0x2d0] ;  /* 0x0000b40088897a20 */ /* 0x000fe20000410000 */
[----:B------:R-:W-:Y:S01]  /*14850*/  WARPSYNC 0xffffffff ;  /* 0xffffffff00007948 */ /* 0x000fe20003800000 */
[----:B------:R-:W-:Y:S01]  /*14860*/  FMUL.FTZ R2, R2, c[0x0][0x2d0] ;  /* 0x0000b40002027a20 */ /* 0x000fe20000410000 */
[----:B------:R-:W-:Y:S01]  /*14870*/  ISETP.GT.AND P0, PT, R250, RZ, PT ;  /* 0x000000fffa00720c */ /* 0x000fe20003f04270 */
[--C-:B------:R-:W-:Y:S02]  /*14880*/  FFMA.FTZ R4, R4, c[0x0][0x2d0], -R137.reuse ;  /* 0x0000b40004047a23 */ /* 0x100fe40000010889 */
[--C-:B------:R-:W-:Y:S01]  /*14890*/  FFMA.FTZ R5, R5, c[0x0][0x2d0], -R137.reuse ;  /* 0x0000b40005057a23 */ /* 0x100fe20000010889 */
[----:B------:R1:W-:Y:S01]  /*148a0*/  MUFU.EX2 R3, R2 ;  /* 0x0000000200037308 */ /* 0x0003e20000000800 */
[--C-:B------:R-:W-:Y:S02]  /*148b0*/  FFMA.FTZ R16, R16, c[0x0][0x2d0], -R137.reuse ;  /* 0x0000b40010107a23 */ /* 0x100fe40000010889 */
[--C-:B------:R-:W-:Y:S02]  /*148c0*/  FFMA.FTZ R17, R17, c[0x0][0x2d0], -R137.reuse ;  /* 0x0000b40011117a23 */ /* 0x100fe40000010889 */
[----:B------:R-:W-:Y:S02]  /*148d0*/  FADD.FTZ R0, -R132, R140 ;  /* 0x0000008c84007221 */ /* 0x000fe40000010100 */
[--C-:B------:R-:W-:Y:S02]  /*148e0*/  FFMA.FTZ R36, R36, c[0x0][0x2d0], -R137.reuse ;  /* 0x0000b40024247a23 */ /* 0x100fe40000010889 */
[--C-:B------:R-:W-:Y:S01]  /*148f0*/  FFMA.FTZ R37, R37, c[0x0][0x2d0], -R137.reuse ;  /* 0x0000b40025257a23 */ /* 0x100fe20000010889 */
[----:B------:R2:W3:Y:S01]  /*14900*/  MUFU.EX2 R142, R4 ;  /* 0x00000004008e7308 */ /* 0x0004e20000000800 */
[--C-:B------:R-:W-:Y:S02]  /*14910*/  FFMA.FTZ R48, R48, c[0x0][0x2d0], -R137.reuse ;  /* 0x0000b40030307a23 */ /* 0x100fe40000010889 */
[--C-:B------:R-:W-:Y:S02]  /*14920*/  FFMA.FTZ R64, R64, c[0x0][0x2d0], -R137.reuse ;  /* 0x0000b40040407a23 */ /* 0x100fe40000010889 */
[--C-:B------:R-:W-:Y:S02]  /*14930*/  FFMA.FTZ R222, R33, c[0x0][0x2d0], -R137.reuse ;  /* 0x0000b40021de7a23 */ /* 0x100fe40000010889 */
[--C-:B------:R-:W-:Y:S02]  /*14940*/  FFMA.FTZ R219, R20, c[0x0][0x2d0], -R137.reuse ;  /* 0x0000b40014db7a23 */ /* 0x100fe40000010889 */
[--C-:B------:R-:W-:Y:S01]  /*14950*/  FFMA.FTZ R218, R21, c[0x0][0x2d0], -R137.reuse ;  /* 0x0000b40015da7a23 */ /* 0x100fe20000010889 */
[----:B------:R4:W-:Y:S01]  /*14960*/  MUFU.EX2 R143, R5 ;  /* 0x00000005008f7308 */ /* 0x0009e20000000800 */
[----:B------:R-:W-:Y:S02]  /*14970*/  FFMA.FTZ R217, R32, c[0x0][0x2d0], -R137 ;  /* 0x0000b40020d97a23 */ /* 0x000fe40000010889 */
[----:B------:R-:W-:Y:S02]  /*14980*/  FMUL.FTZ R0, R0, c[0x0][0x2d0] ;  /* 0x0000b40000007a20 */ /* 0x000fe40000410000 */
[C---:B-1----:R-:W-:Y:S04]  /*14990*/  FADD.FTZ R2, -R135.reuse, R138 ;  /* 0x0000008a87027221 */ /* 0x042fe80000010100 */
[----:B------:R-:W-:Y:S01]  /*149a0*/  FMUL.FTZ R2, R2, c[0x0][0x2d0] ;  /* 0x0000b40002027a20 */ /* 0x000fe20000410000 */
[----:B------:R-:W-:Y:S01]  /*149b0*/  MUFU.EX2 R226, R16 ;  /* 0x0000001000e27308 */ /* 0x000fe20000000800 */
[----:B--2---:R-:W-:Y:S04]  /*149c0*/  FMUL.FTZ R4, R135, c[0x0][0x2d0] ;  /* 0x0000b40087047a20 */ /* 0x004fe80000410000 */
[--C-:B------:R-:W-:Y:S02]  /*149d0*/  FFMA.FTZ R212, R22, c[0x0][0x2d0], -R4.reuse ;  /* 0x0000b40016d47a23 */ /* 0x100fe40000010804 */
[----:B------:R-:W3:Y:S01]  /*149e0*/  LDL.LU R22, [R1+0x7c] ;  /* 0x00007c0001167983 */ /* 0x000ee20000300800 */
[--C-:B------:R-:W-:Y:S02]  /*149f0*/  FFMA.FTZ R221, R35, c[0x0][0x2d0], -R4.reuse ;  /* 0x0000b40023dd7a23 */ /* 0x100fe40000010804 */
[----:B------:R-:W-:Y:S01]  /*14a00*/  MUFU.EX2 R133, R2 ;  /* 0x0000000200857308 */ /* 0x000fe20000000800 */
[--C-:B------:R-:W-:Y:S02]  /*14a10*/  FFMA.FTZ R220, R34, c[0x0][0x2d0], -R4.reuse ;  /* 0x0000b40022dc7a23 */ /* 0x100fe40000010804 */
[----:B----4-:R-:W-:Y:S02]  /*14a20*/  FMUL.FTZ R5, R134, c[0x0][0x2d0] ;  /* 0x0000b40086057a20 */ /* 0x010fe40000410000 */
        /* <DEDUP_REMOVED lines=25> */
[----:B-1----:R-:W-:Y:S01]  /*14bc0*/  FFMA.FTZ R8, R55, c[0x0][0x2d0], -R4 ;  /* 0x0000b40037087a23 */ /* 0x002fe20000010804 */
[----:B------:R-:W-:Y:S01]  /*14bd0*/  MOV R55, R36 ;  /* 0x0000002400377202 */ /* 0x000fe20000000f00 */
[----:B------:R-:W-:Y:S02]  /*14be0*/  FMUL.FTZ R4, R132, c[0x0][0x2d0] ;  /* 0x0000b40084047a20 */ /* 0x000fe40000410000 */
[----:B------:R-:W-:Y:S01]  /*14bf0*/  FFMA.FTZ R225, R40, c[0x0][0x2d0], -R5 ;  /* 0x0000b40028e17a23 */ /* 0x000fe20000010805 */
[----:B------:R-:W1:Y:S01]  /*14c00*/  MUFU.EX2 R228, R18 ;  /* 0x0000001200e47308 */ /* 0x000e620000000800 */
[--C-:B------:R-:W-:Y:S02]  /*14c10*/  FFMA.FTZ R10, R10, c[0x0][0x2d0], -R4.reuse ;  /* 0x0000b4000a0a7a23 */ /* 0x100fe40000010804 */
[--C-:B------:R-:W-:Y:S02]  /*14c20*/  FFMA.FTZ R11, R11, c[0x0][0x2d0], -R4.reuse ;  /* 0x0000b4000b0b7a23 */ /* 0x100fe40000010804 */
[----:B--2---:R-:W-:Y:S02]  /*14c30*/  FFMA.FTZ R9, R49, c[0x0][0x2d0], -R137 ;  /* 0x0000b40031097a23 */ /* 0x004fe40000010889 */
[--C-:B------:R-:W-:Y:S02]  /*14c40*/  FFMA.FTZ R224, R41, c[0x0][0x2d0], -R5.reuse ;  /* 0x0000b40029e07a23 */ /* 0x100fe40000010805 */
[--C-:B------:R-:W-:Y:S01]  /*14c50*/  FFMA.FTZ R41, R61, c[0x0][0x2d0], -R5.reuse ;  /* 0x0000b4003d297a23 */ /* 0x100fe20000010805 */
[----:B------:R2:W5:Y:S01]  /*14c60*/  MUFU.EX2 R223, R12 ;  /* 0x0000000c00df7308 */ /* 0x0005620000000800 */
[--C-:B------:R-:W-:Y:S02]  /*14c70*/  FFMA.FTZ R35, R56, c[0x0][0x2d0], -R5.reuse ;  /* 0x0000b40038237a23 */ /* 0x100fe40000010805 */
[--C-:B------:R-:W-:Y:S02]  /*14c80*/  FFMA.FTZ R50, R57, c[0x0][0x2d0], -R5.reuse ;  /* 0x0000b40039327a23 */ /* 0x100fe40000010805 */
[----:B------:R-:W-:Y:S02]  /*14c90*/  FFMA.FTZ R60, R60, c[0x0][0x2d0], -R5 ;  /* 0x0000b4003c3c7a23 */ /* 0x000fe40000010805 */
[--C-:B------:R-:W-:Y:S02]  /*14ca0*/  FFMA.FTZ R14, R14, c[0x0][0x2d0], -R4.reuse ;  /* 0x0000b4000e0e7a23 */ /* 0x100fe40000010804 */
[--C-:B------:R-:W-:Y:S01]  /*14cb0*/  FFMA.FTZ R15, R15, c[0x0][0x2d0], -R4.reuse ;  /* 0x0000b4000f0f7a23 */ /* 0x100fe20000010804 */
[----:B------:R-:W-:Y:S01]  /*14cc0*/  MUFU.EX2 R45, R10 ;  /* 0x0000000a002d7308 */ /* 0x000fe20000000800 */
[--C-:B------:R-:W-:Y:S02]  /*14cd0*/  FFMA.FTZ R252, R47, c[0x0][0x2d0], -R4.reuse ;  /* 0x0000b4002ffc7a23 */ /* 0x100fe40000010804 */
[--C-:B------:R-:W-:Y:S02]  /*14ce0*/  FFMA.FTZ R62, R62, c[0x0][0x2d0], -R4.reuse ;  /* 0x0000b4003e3e7a23 */ /* 0x100fe40000010804 */
[----:B------:R-:W-:Y:S02]  /*14cf0*/  FADD.FTZ R2, -R134, R139 ;  /* 0x0000008b86027221 */ /* 0x000fe40000010100 */
[----:B------:R-:W-:Y:S01]  /*14d00*/  FFMA.FTZ R139, R31, c[0x0][0x2d0], -R4 ;  /* 0x0000b4001f8b7a23 */ /* 0x000fe20000010804 */
[----:B------:R-:W-:Y:S01]  /*14d10*/  MOV R31, R66 ;  /* 0x00000042001f7202 */ /* 0x000fe20000000f00 */
[----:B------:R-:W-:Y:S01]  /*14d20*/  FMUL.FTZ R2, R2, c[0x0][0x2d0] ;  /* 0x0000b40002027a20 */ /* 0x000fe20000410000 */
[----:B------:R1:W-:Y:S01]  /*14d30*/  MUFU.EX2 R141, R6 ;  /* 0x00000006008d7308 */ /* 0x0003e20000000800 */
[----:B--2---:R-:W-:Y:S09]  /*14d40*/  MOV R12, R48 ;  /* 0x00000030000c7202 */ /* 0x004ff20000000f00 */
[----:B------:R2:W2:Y:S10]  /*14d50*/  MUFU.EX2 R208, R19 ;  /* 0x0000001300d07308 */ /* 0x0004b40000000800 */
[----:B------:R4:W3:Y:S01]  /*14d60*/  MUFU.EX2 R18, R13 ;  /* 0x0000000d00127308 */ /* 0x0008e20000000800 */
[--C-:B-1----:R-:W-:Y:S05]  /*14d70*/  FFMA.FTZ R6, R52, c[0x0][0x2d0], -R137.reuse ;  /* 0x0000b40034067a23 */ /* 0x102fea0000010889 */
[----:B------:R-:W-:Y:S04]  /*14d80*/  MOV R34, R6 ;  /* 0x0000000600227202 */ /* 0x000fe80000000f00 */
[----:B------:R-:W-:Y:S01]  /*14d90*/  MUFU.EX2 R2, R2 ;  /* 0x0000000200027308 */ /* 0x000fe20000000800 */
[--C-:B--2---:R-:W-:Y:S02]  /*14da0*/  FFMA.FTZ R19, R53, c[0x0][0x2d0], -R137.reuse ;  /* 0x0000b40035137a23 */ /* 0x104fe40000010889 */
[----:B------:R-:W-:Y:S03]  /*14db0*/  FFMA.FTZ R137, R65, c[0x0][0x2d0], -R137 ;  /* 0x0000b40041897a23 */ /* 0x000fe60000010889 */
[----:B------:R-:W-:Y:S04]  /*14dc0*/  MOV R39, R19 ;  /* 0x0000001300277202 */ /* 0x000fe80000000f00 */
[----:B------:R-:W-:Y:S01]  /*14dd0*/  MUFU.EX2 R0, R0 ;  /* 0x0000000000007308 */ /* 0x000fe20000000800 */
[----:B----4-:R-:W-:Y:S09]  /*14de0*/  MOV R13, R37 ;  /* 0x00000025000d7202 */ /* 0x010ff20000000f00 */
        /* <DEDUP_REMOVED lines=8> */
[----:B---3--:R-:W-:Y:S01]  /*14e70*/  FFMA.FTZ R138, R3, R22, R142 ;  /* 0x00000016038a7223 */ /* 0x008fe2000001008e */
[----:B------:R-:W-:Y:S01]  /*14e80*/  MOV R140, R213 ;  /* 0x000000d5008c7202 */ /* 0x000fe20000000f00 */
[--C-:B------:R-:W-:Y:S01]  /*14e90*/  FFMA.FTZ R213, R29, c[0x0][0x2d0], -R5.reuse ;  /* 0x0000b4001dd57a23 */ /* 0x100fe20000010805 */
[----:B------:R-:W-:Y:S06]  /*14ea0*/  MOV R57, R228 ;  /* 0x000000e400397202 */ /* 0x000fec0000000f00 */
[----:B------:R-:W1:Y:S01]  /*14eb0*/  MUFU.EX2 R29, R11 ;  /* 0x0000000b001d7308 */ /* 0x000e620000000800 */
[----:B------:R-:W-:Y:S01]  /*14ec0*/  MOV R56, R226 ;  /* 0x000000e200387202 */ /* 0x000fe20000000f00 */
[----:B------:R-:W-:Y:S01]  /*14ed0*/  FMUL.FTZ R16, R3, R180 ;  /* 0x000000b403107220 */ /* 0x000fe20000410000 */
[----:B-----5:R-:W-:Y:S01]  /*14ee0*/  MOV R40, R223 ;  /* 0x000000df00287202 */ /* 0x020fe20000000f00 */
[----:B------:R-:W-:Y:S01]  /*14ef0*/  FFMA.FTZ R223, R44, c[0x0][0x2d0], -R5 ;  /* 0x0000b4002cdf7a23 */ /* 0x000fe20000010805 */
[----:B------:R-:W-:Y:S01]  /*14f00*/  MOV R44, R210 ;  /* 0x000000d2002c7202 */ /* 0x000fe20000000f00 */
[--C-:B------:R-:W-:Y:S01]  /*14f10*/  FFMA.FTZ R210, R26, c[0x0][0x2d0], -R4.reuse ;  /* 0x0000b4001ad27a23 */ /* 0x100fe20000010804 */
[----:B------:R-:W-:Y:S01]  /*14f20*/  MOV R28, R209 ;  /* 0x000000d1001c7202 */ /* 0x000fe20000000f00 */
[--C-:B------:R-:W-:Y:S01]  /*14f30*/  FFMA.FTZ R209, R27, c[0x0][0x2d0], -R4.reuse ;  /* 0x0000b4001bd17a23 */ /* 0x100fe20000010804 */
[----:B------:R-:W-:Y:S01]  /*14f40*/  MOV R10, R230 ;  /* 0x000000e6000a7202 */ /* 0x000fe20000000f00 */
[C---:B------:R-:W-:Y:S01]  /*14f50*/  FMUL.FTZ R5, R3.reuse, R205 ;  /* 0x000000cd03057220 */ /* 0x040fe20000410000 */
[----:B------:R-:W-:Y:S01]  /*14f60*/  MOV R61, R208 ;  /* 0x000000d0003d7202 */ /* 0x000fe20000000f00 */
[C---:B------:R-:W-:Y:S01]  /*14f70*/  FMUL.FTZ R17, R3.reuse, R181 ;  /* 0x000000b503117220 */ /* 0x040fe20000410000 */
[----:B------:R-:W-:Y:S01]  /*14f80*/  MOV R7, R143 ;  /* 0x0000008f00077202 */ /* 0x000fe20000000f00 */
[C---:B------:R-:W-:Y:S01]  /*14f90*/  FMUL.FTZ R20, R3.reuse, R196 ;  /* 0x000000c403147220 */ /* 0x040fe20000410000 */
[----:B------:R-:W2:Y:S01]  /*14fa0*/  LDSM.16.MT88.4 R24, [R233+0x100] ;  /* 0x00010000e918783b */ /* 0x000ea20000004200 */
[C---:B------:R-:W-:Y:S01]  /*14fb0*/  FMUL.FTZ R21, R3.reuse, R197 ;  /* 0x000000c503157220 */ /* 0x040fe20000410000 */
[----:B------:R-:W-:Y:S01]  /*14fc0*/  MOV R38, R7 ;  /* 0x0000000700267202 */ /* 0x000fe20000000f00 */
[C---:B------:R-:W-:Y:S01]  /*14fd0*/  FMUL.FTZ R32, R3.reuse, R164 ;  /* 0x000000a403207220 */ /* 0x040fe20000410000 */
[----:B------:R-:W-:Y:S01]  /*14fe0*/  MOV R47, R40 ;  /* 0x00000028002f7202 */ /* 0x000fe20000000f00 */
[C---:B------:R-:W-:Y:S01]  /*14ff0*/  FMUL.FTZ R33, R3.reuse, R165 ;  /* 0x000000a503217220 */ /* 0x040fe20000410000 */
[----:B------:R-:W-:Y:S01]  /*15000*/  MUFU.EX2 R164, R15 ;  /* 0x0000000f00a47308 */ /* 0x000fe20000000800 */
[C---:B------:R-:W-:Y:S01]  /*15010*/  FMUL.FTZ R36, R3.reuse, R184 ;  /* 0x000000b803247220 */ /* 0x040fe20000410000 */
[----:B------:R-:W-:Y:S01]  /*15020*/  MOV R40, R51 ;  /* 0x0000003300287202 */ /* 0x000fe20000000f00 */
        /* <DEDUP_REMOVED lines=12> */
[----:B------:R-:W-:Y:S01]  /*150f0*/  FMUL.FTZ R65, R3, R145 ;  /* 0x0000009103417220 */ /* 0x000fe20000410000 */
[----:B-1----:R-:W-:Y:S01]  /*15100*/  F2FP.BF16.PACK_AB R145, R29, R45 ;  /* 0x0000002d1d91723e */ /* 0x002fe200000010ff */
[C---:B------:R-:W-:Y:S01]  /*15110*/  FMUL.FTZ R68, R3.reuse, R68 ;  /* 0x0000004403447220 */ /* 0x040fe20000410000 */
[----:B------:R-:W-:Y:S01]  /*15120*/  MOV R152, R12 ;  /* 0x0000000c00987202 */ /* 0x000fe20000000f00 */
        /* <DEDUP_REMOVED lines=17> */
[--C-:B------:R-:W-:Y:S01]  /*15240*/  FFMA.FTZ R208, R30, c[0x0][0x2d0], -R4.reuse ;  /* 0x0000b4001ed07a23 */ /* 0x100fe20000010804 */
[----:B------:R-:W-:Y:S01]  /*15250*/  MOV R30, R67 ;  /* 0x00000043001e7202 */ /* 0x000fe20000000f00 */
[--C-:B------:R-:W-:Y:S02]  /*15260*/  FFMA.FTZ R226, R42, c[0x0][0x2d0], -R4.reuse ;  /* 0x0000b4002ae27a23 */ /* 0x100fe40000010804 */
[--C-:B------:R-:W-:Y:S01]  /*15270*/  FFMA.FTZ R42, R59, c[0x0][0x2d0], -R4.reuse ;  /* 0x0000b4003b2a7a23 */ /* 0x100fe20000010804 */
[----:B------:R-:W-:Y:S01]  /*15280*/  MOV R59, R50 ;  /* 0x00000032003b7202 */ /* 0x000fe20000000f00 */
[--C-:B------:R-:W-:Y:S01]  /*15290*/  FFMA.FTZ R228, R43, c[0x0][0x2d0], -R4.reuse ;  /* 0x0000b4002be47a23 */ /* 0x100fe20000010804 */
[----:B------:R-:W-:Y:S01]  /*152a0*/  MOV R43, R60 ;  /* 0x0000003c002b7202 */ /* 0x000fe20000000f00 */
[--C-:B------:R-:W-:Y:S01]  /*152b0*/  FFMA.FTZ R230, R46, c[0x0][0x2d0], -R4.reuse ;  /* 0x0000b4002ee67a23 */ /* 0x100fe20000010804 */
[----:B------:R-:W-:Y:S01]  /*152c0*/  MOV R46, R10 ;  /* 0x0000000a002e7202 */ /* 0x000fe20000000f00 */
[--C-:B------:R-:W-:Y:S01]  /*152d0*/  FFMA.FTZ R143, R58, c[0x0][0x2d0], -R4.reuse ;  /* 0x0000b4003a8f7a23 */ /* 0x100fe20000010804 */
[----:B------:R-:W-:Y:S01]  /*152e0*/  MOV R58, R39 ;  /* 0x00000027003a7202 */ /* 0x000fe20000000f00 */
[----:B------:R-:W-:Y:S01]  /*152f0*/  FFMA.FTZ R11, R63, c[0x0][0x2d0], -R4 ;  /* 0x0000b4003f0b7a23 */ /* 0x000fe20000010804 */
[----:B------:R-:W-:Y:S01]  /*15300*/  MOV R63, R38 ;  /* 0x00000026003f7202 */ /* 0x000fe20000000f00 */
[----:B------:R-:W-:Y:S01]  /*15310*/  FMUL.FTZ R4, R3, R204 ;  /* 0x000000cc03047220 */ /* 0x000fe20000410000 */
[----:B------:R-:W-:Y:S01]  /*15320*/  MOV R60, R35 ;  /* 0x00000023003c7202 */ /* 0x000fe20000000f00 */
[----:B------:R-:W3:Y:S01]  /*15330*/  LDL.LU R3, [R1+0x78] ;  /* 0x0000780001037983 */ /* 0x000ee20000300800 */
[----:B------:R-:W1:Y:S01]  /*15340*/  MUFU.EX2 R204, R14 ;  /* 0x0000000e00cc7308 */ /* 0x000e620000000800 */
        /* <DEDUP_REMOVED lines=15> */
[----:B------:R-:W-:Y:S01]  /*15440*/  F2FP.BF16.PACK_AB R146, R168, R47 ;  /* 0x0000002fa892723e */ /* 0x000fe200000010ff */
[C---:B------:R-:W-:Y:S01]  /*15450*/  FMUL.FTZ R67, R133.reuse, R147 ;  /* 0x0000009385437220 */ /* 0x040fe20000410000 */
[----:B------:R-:W-:Y:S01]  /*15460*/  MUFU.EX2 R170, R221 ;  /* 0x000000dd00aa7308 */ /* 0x000fe20000000800 */
[C---:B------:R-:W-:Y:S02]  /*15470*/  FMUL.FTZ R70, R133.reuse, R70 ;  /* 0x0000004685467220 */ /* 0x040fe40000410000 */
[C---:B------:R-:W-:Y:S02]  /*15480*/  FMUL.FTZ R71, R133.reuse, R71 ;  /* 0x0000004785477220 */ /* 0x040fe40000410000 */
[C---:B------:R-:W-:Y:S01]  /*15490*/  FMUL.FTZ R82, R133.reuse, R82 ;  /* 0x0000005285527220 */ /* 0x040fe20000410000 */
[----:B-1----:R-:W-:Y:S01]  /*154a0*/  F2FP.BF16.PACK_AB R147, R164, R204 ;  /* 0x000000cca493723e */ /* 0x002fe200000010ff */
        /* <DEDUP_REMOVED lines=11> */
[C---:B------:R-:W-:Y:S01]  /*15560*/  FMUL.FTZ R6, R133.reuse, R206 ;  /* 0x000000ce85067220 */ /* 0x040fe20000410000 */
[----:B------:R-:W-:Y:S01]  /*15570*/  MOV R206, R140 ;  /* 0x0000008c00ce7202 */ /* 0x000fe20000000f00 */
[C---:B------:R-:W-:Y:S01]  /*15580*/  FMUL.FTZ R7, R133.reuse, R207 ;  /* 0x000000cf85077220 */ /* 0x040fe20000410000 */
[----:B------:R-:W-:Y:S01]  /*15590*/  MOV R140, R55 ;  /* 0x00000037008c7202 */ /* 0x000fe20000000f00 */
[C---:B------:R-:W-:Y:S01]  /*155a0*/  FMUL.FTZ R55, R133.reuse, R171 ;  /* 0x000000ab85377220 */ /* 0x040fe20000410000 */
[----:B------:R-:W-:Y:S01]  /*155b0*/  F2FP.BF16.PACK_AB R144, R206, R44 ;  /* 0x0000002cce90723e */ /* 0x000fe200000010ff */
        /* <DEDUP_REMOVED lines=35> */
[----:B------:R-:W-:Y:S01]  /*157f0*/  LDSM.16.MT88.4 R152, [R235+0x100] ;  /* 0x00010000eb98783b */ /* 0x000fe20000004200 */
[----:B------:R-:W-:Y:S01]  /*15800*/  FMUL.FTZ R47, R0, R179 ;  /* 0x000000b3002f7220 */ /* 0x000fe20000410000 */
[----:B------:R-:W-:Y:S01]  /*15810*/  MOV R195, R44 ;  /* 0x0000002c00c37202 */ /* 0x000fe20000000f00 */
[C---:B------:R-:W-:Y:S01]  /*15820*/  FMUL.FTZ R44, R2.reuse, R176 ;  /* 0x000000b0022c7220 */ /* 0x040fe20000410000 */
[----:B------:R-:W-:Y:S01]  /*15830*/  MOV R197, R61 ;  /* 0x0000003d00c57202 */ /* 0x000fe20000000f00 */
[C---:B------:R-:W-:Y:S01]  /*15840*/  FMUL.FTZ R61, R2.reuse, R161 ;  /* 0x000000a1023d7220 */ /* 0x040fe20000410000 */
[----:B------:R-:W-:Y:S01]  /*15850*/  MOV R196, R60 ;  /* 0x0000003c00c47202 */ /* 0x000fe20000000f00 */
[C---:B------:R-:W-:Y:S01]  /*15860*/  FMUL.FTZ R60, R2.reuse, R160 ;  /* 0x000000a0023c7220 */ /* 0x040fe20000410000 */
[----:B------:R-:W4:Y:S01]  /*15870*/  LDL.LU R194, [R1+0x80] ;  /* 0x0000800001c27983 */ /* 0x000f220000300800 */
[C---:B------:R-:W-:Y:S01]  /*15880*/  FMUL.FTZ R72, R2.reuse, R72 ;  /* 0x0000004802487220 */ /* 0x040fe20000410000 */
[----:B------:R-:W-:Y:S01]  /*15890*/  MUFU.EX2 R171, R222 ;  /* 0x000000de00ab7308 */ /* 0x000fe20000000800 */
[----:B------:R-:W-:Y:S01]  /*158a0*/  FMUL.FTZ R73, R2, R73 ;  /* 0x0000004902497220 */ /* 0x000fe20000410000 */
[----:B------:R-:W-:Y:S01]  /*158b0*/  MOV R200, R185 ;  /* 0x000000b900c87202 */ /* 0x000fe20000000f00 */
        /* <DEDUP_REMOVED lines=33> */
[C---:B------:R-:W-:Y:S02]  /*15ad0*/  FMUL.FTZ R126, R0.reuse, R126 ;  /* 0x0000007e007e7220 */ /* 0x040fe40000410000 */
[----:B------:R-:W-:Y:S02]  /*15ae0*/  FMUL.FTZ R127, R0, R127 ;  /* 0x0000007f007f7220 */ /* 0x000fe40000410000 */
[----:B---3--:R-:W-:Y:S01]  /*15af0*/  FFMA.FTZ R3, R133, R3, R141 ;  /* 0x0000000385037223 */ /* 0x008fe2000001008d */
[----:B------:R-:W-:Y:S02]  /*15b00*/  MOV R133, R63 ;  /* 0x0000003f00857202 */ /* 0x000fe40000000f00 */
[----:B------:R-:W-:Y:S02]  /*15b10*/  MOV R63, R43 ;  /* 0x0000002b003f7202 */ /* 0x000fe40000000f00 */
[----:B------:R-:W1:Y:S01]  /*15b20*/  LDSM.16.MT88.4 R40, [R234+0x100] ;  /* 0x00010000ea28783b */ /* 0x000e620000004200 */
[C---:B------:R-:W-:Y:S01]  /*15b30*/  F2FP.BF16.PACK_AB R140, R133.reuse, R142 ;  /* 0x0000008e858c723e */ /* 0x040fe200000010ff */
[----:B------:R-:W-:Y:S01]  /*15b40*/  FADD.FTZ R133, R133, R138 ;  /* 0x0000008a85857221 */ /* 0x000fe20000010000 */
[----:B------:R-:W-:Y:S01]  /*15b50*/  F2FP.BF16.PACK_AB R142, R46, R56 ;  /* 0x000000382e8e723e */ /* 0x000fe200000010ff */
[----:B------:R-:W-:Y:S01]  /*15b60*/  FMUL.FTZ R46, R0, R178 ;  /* 0x000000b2002e7220 */ /* 0x000fe20000410000 */
[----:B------:R-:W-:Y:S01]  /*15b70*/  F2FP.BF16.PACK_AB R141, R28, R141 ;  /* 0x0000008d1c8d723e */ /* 0x000fe200000010ff */
[----:B------:R-:W-:Y:S01]  /*15b80*/  MUFU.EX2 R178, R226 ;  /* 0x000000e200b27308 */ /* 0x000fe20000000800 */
[----:B------:R-:W-:Y:S01]  /*15b90*/  MOV R181, R63 ;  /* 0x0000003f00b57202 */ /* 0x000fe20000000f00 */
[----:B------:R-:W-:Y:S04]  /*15ba0*/  FMUL.FTZ R63, R0, R163 ;  /* 0x000000a3003f7220 */ /* 0x000fe80000410000 */
[-C--:B--2---:R-:W-:Y:S04]  /*15bb0*/  HMMA.16816.F32.BF16 R4, R140, R24.reuse, R4 ;  /* 0x000000188c04723c */ /* 0x084fe80000041804 */
[----:B------:R-:W-:Y:S04]  /*15bc0*/  MUFU.EX2 R226, R207 ;  /* 0x000000cf00e27308 */ /* 0x000fe80000000800 */
[C---:B------:R-:W-:Y:S07]  /*15bd0*/  HMMA.16816.F32.BF16 R8, R144.reuse, R24, R8 ;  /* 0x000000189008723c */ /* 0x040fee0000041808 */
[C---:B------:R-:W-:Y:S01]  /*15be0*/  FMUL.FTZ R24, R2.reuse, R172 ;  /* 0x000000ac02187220 */ /* 0x040fe20000410000 */
[-C--:B------:R-:W-:Y:S04]  /*15bf0*/  HMMA.16816.F32.BF16 R12, R144, R26.reuse, R12 ;  /* 0x0000001a900c723c */ /* 0x080fe8000004180c */
[----:B------:R-:W-:Y:S01]  /*15c00*/  MOV R172, R56 ;  /* 0x0000003800ac7202 */ /* 0x000fe20000000f00 */
[C---:B------:R-:W-:Y:S01]  /*15c10*/  FMUL.FTZ R25, R2.reuse, R173 ;  /* 0x000000ad02197220 */ /* 0x040fe20000410000 */
[----:B------:R-:W2:Y:S01]  /*15c20*/  LDSM.16.MT88.4 R56, [R236+0x100] ;  /* 0x00010000ec38783b */ /* 0x000ea20000004200 */
[----:B------:R-:W-:Y:S01]  /*15c30*/  MOV R173, R29 ;  /* 0x0000001d00ad7202 */ /* 0x000fe20000000f00 */
[C---:B------:R-:W-:Y:S04]  /*15c40*/  HMMA.16816.F32.BF16 R16, R140.reuse, R26, R16 ;  /* 0x0000001a8c10723c */ /* 0x040fe80000041810 */
[C---:B------:R-:W-:Y:S01]  /*15c50*/  FMUL.FTZ R29, R2.reuse, R193 ;  /* 0x000000c1021d7220 */ /* 0x040fe20000410000 */
[----:B------:R-:W-:Y:S01]  /*15c60*/  MOV R193, R45 ;  /* 0x0000002d00c17202 */ /* 0x000fe20000000f00 */
[----:B------:R-:W-:Y:S02]  /*15c70*/  FMUL.FTZ R45, R2, R177 ;  /* 0x000000b1022d7220 */ /* 0x000fe40000410000 */
[-C--:B-1----:R-:W-:Y:S01]  /*15c80*/  HMMA.16816.F32.BF16 R20, R140, R40.reuse, R20 ;  /* 0x000000288c14723c */ /* 0x082fe20000041814 */
[----:B------:R1:W-:Y:S03]  /*15c90*/  MUFU.EX2 R177, R202 ;  /* 0x000000ca00b17308 */ /* 0x0003e60000000800 */
[C---:B------:R-:W-:Y:S01]  /*15ca0*/  FMUL.FTZ R26, R0.reuse, R174 ;  /* 0x000000ae001a7220 */ /* 0x040fe20000410000 */
[----:B------:R-:W-:Y:S01]  /*15cb0*/  MOV R174, R206 ;  /* 0x000000ce00ae7202 */ /* 0x000fe20000000f00 */
[----:B------:R-:W-:Y:S01]  /*15cc0*/  FMUL.FTZ R27, R0, R175 ;  /* 0x000000af001b7220 */ /* 0x000fe20000410000 */
[----:B------:R-:W-:Y:S01]  /*15cd0*/  MOV R175, R28 ;  /* 0x0000001c00af7202 */ /* 0x000fe20000000f00 */
[----:B------:R-:W-:Y:S01]  /*15ce0*/  FMUL.FTZ R28, R2, R192 ;  /* 0x000000c0021c7220 */ /* 0x000fe20000410000 */
[----:B------:R-:W-:Y:S01]  /*15cf0*/  MOV R206, R62 ;  /* 0x0000003e00ce7202 */ /* 0x000fe20000000f00 */
[----:B------:R-:W3:Y:S02]  /*15d00*/  LDL.LU R192, [R1+0x84] ;  /* 0x0000840001c07983 */ /* 0x000ee40000300800 */
[----:B------:R-:W-:Y:S01]  /*15d10*/  FMUL.FTZ R62, R0, R162 ;  /* 0x000000a2003e7220 */ /* 0x000fe20000410000 */
[C---:B------:R-:W-:Y:S01]  /*15d20*/  HMMA.16816.F32.BF16 R24, R144.reuse, R40, R24 ;  /* 0x000000289018723c */ /* 0x040fe20000041818 */
[----:B------:R-:W-:Y:S01]  /*15d30*/  LDSM.16.MT88.4 R160, [R234+0x1100] ;  /* 0x00110000eaa0783b */ /* 0x000fe20000004200 */
[----:B------:R-:W-:Y:S02]  /*15d40*/  MUFU.EX2 R225, R206 ;  /* 0x000000ce00e17308 */ /* 0x000fe40000000800 */
[----:B------:R-:W-:Y:S03]  /*15d50*/  FADD.FTZ R3, R175, R3 ;  /* 0x00000003af037221 */ /* 0x000fe60000010000 */
[C---:B------:R-:W-:Y:S01]  /*15d60*/  FMUL.FTZ R40, R2.reuse, R156 ;  /* 0x0000009c02287220 */ /* 0x040fe20000410000 */
[-C--:B------:R-:W-:Y:S04]  /*15d70*/  HMMA.16816.F32.BF16 R28, R144, R42.reuse, R28 ;  /* 0x0000002a901c723c */ /* 0x080fe8000004181c */
[----:B------:R-:W-:Y:S01]  /*15d80*/  FMUL.FTZ R41, R2, R157 ;  /* 0x0000009d02297220 */ /* 0x000fe20000410000 */
[----:B------:R-:W-:Y:S01]  /*15d90*/  MUFU.EX2 R175, R231 ;  /* 0x000000e700af7308 */ /* 0x000fe20000000800 */
[----:B-1----:R-:W-:Y:S02]  /*15da0*/  MOV R202, R191 ;  /* 0x000000bf00ca7202 */ /* 0x002fe40000000f00 */
[C---:B------:R-:W-:Y:S04]  /*15db0*/  HMMA.16816.F32.BF16 R32, R140.reuse, R42, R32 ;  /* 0x0000002a8c20723c */ /* 0x040fe80000041820 */
[----:B------:R-:W-:Y:S02]  /*15dc0*/  MOV R191, R183 ;  /* 0x000000b700bf7202 */ /* 0x000fe40000000f00 */
[----:B------:R-:W-:Y:S01]  /*15dd0*/  MOV R183, R196 ;  /* 0x000000c400b77202 */ /* 0x000fe20000000f00 */
[C---:B------:R-:W-:Y:S01]  /*15de0*/  FMUL.FTZ R42, R0.reuse, R158 ;  /* 0x0000009e002a7220 */ /* 0x040fe20000410000 */
[-C--:B--2---:R-:W-:Y:S01]  /*15df0*/  HMMA.16816.F32.BF16 R36, R140, R56.reuse, R36 ;  /* 0x000000388c24723c */ /* 0x084fe20000041824 */
[----:B------:R-:W-:Y:S03]  /*15e00*/  MUFU.EX2 R196, R229 ;  /* 0x000000e500c47308 */ /* 0x000fe60000000800 */
[----:B------:R-:W-:Y:S02]  /*15e10*/  FMUL.FTZ R43, R0, R159 ;  /* 0x0000009f002b7220 */ /* 0x000fe40000410000 */
[----:B------:R-:W-:Y:S05]  /*15e20*/  LDSM.16.MT88.4 R156, [R236+0x900] ;  /* 0x00090000ec9c783b */ /* 0x000fea0000004200 */
[C---:B------:R-:W-:Y:S01]  /*15e30*/  HMMA.16816.F32.BF16 R40, R144.reuse, R56, R40 ;  /* 0x000000389028723c */ /* 0x040fe20000041828 */
[----:B------:R-:W-:Y:S06]  /*15e40*/  MUFU.EX2 R231, R183 ;  /* 0x000000b700e77308 */ /* 0x000fec0000000800 */
[C---:B------:R-:W-:Y:S01]  /*15e50*/  FMUL.FTZ R56, R2.reuse, R148 ;  /* 0x0000009402387220 */ /* 0x040fe20000410000 */
[-C--:B------:R-:W-:Y:S03]  /*15e60*/  HMMA.16816.F32.BF16 R44, R144, R58.reuse, R44 ;  /* 0x0000003a902c723c */ /* 0x080fe6000004182c */
[----:B------:R-:W-:Y:S01]  /*15e70*/  MUFU.EX2 R229, R181 ;  /* 0x000000b500e57308 */ /* 0x000fe20000000800 */
[C---:B------:R-:W-:Y:S02]  /*15e80*/  FMUL.FTZ R57, R2.reuse, R149 ;  /* 0x0000009502397220 */ /* 0x040fe40000410000 */
[----:B----4-:R-:W-:Y:S02]  /*15e90*/  FFMA.FTZ R2, R2, R194, R195 ;  /* 0x000000c202027223 */ /* 0x010fe400000100c3 */
[C---:B------:R-:W-:Y:S04]  /*15ea0*/  HMMA.16816.F32.BF16 R48, R140.reuse, R58, R48 ;  /* 0x0000003a8c30723c */ /* 0x040fe80000041830 */
[----:B------:R-:W-:Y:S01]  /*15eb0*/  FADD.FTZ R139, R174, R2 ;  /* 0x00000002ae8b7221 */ /* 0x000fe20000010000 */
[----:B------:R-:W-:Y:S01]  /*15ec0*/  MUFU.EX2 R194, R230 ;  /* 0x000000e600c27308 */ /* 0x000fe20000000800 */
[----:B------:R-:W-:Y:S02]  /*15ed0*/  FADD.FTZ R2, R172, R133 ;  /* 0x00000085ac027221 */ /* 0x000fe40000010000 */
[-C--:B------:R-:W-:Y:S04]  /*15ee0*/  HMMA.16816.F32.BF16 R52, R140, R152.reuse, R52 ;  /* 0x000000988c34723c */ /* 0x080fe80000041834 */
[C---:B------:R-:W-:Y:S02]  /*15ef0*/  FMUL.FTZ R58, R0.reuse, R150 ;  /* 0x00000096003a7220 */ /* 0x040fe40000410000 */
[----:B------:R-:W-:Y:S01]  /*15f00*/  FMUL.FTZ R59, R0, R151 ;  /* 0x00000097003b7220 */ /* 0x000fe20000410000 */
[----:B------:R-:W1:Y:S01]  /*15f10*/  MUFU.EX2 R230, R182 ;  /* 0x000000b600e67308 */ /* 0x000e620000000800 */
[----:B------:R-:W2:Y:S01]  /*15f20*/  LDSM.16.MT88.4 R148, [R233+0x2100] ;  /* 0x00210000e994783b */ /* 0x000ea20000004200 */
[----:B------:R-:W-:Y:S04]  /*15f30*/  FADD.FTZ R133, R202, R139 ;  /* 0x0000008bca857221 */ /* 0x000fe80000010000 */
[C---:B------:R-:W-:Y:S04]  /*15f40*/  HMMA.16816.F32.BF16 R56, R144.reuse, R152, R56 ;  /* 0x000000989038723c */ /* 0x040fe80000041838 */
[----:B------:R-:W-:Y:S01]  /*15f50*/  MUFU.EX2 R172, R224 ;  /* 0x000000e000ac7308 */ /* 0x000fe20000000800 */
[----:B------:R-:W-:Y:S03]  /*15f60*/  FADD.FTZ R168, R168, R133 ;  /* 0x00000085a8a87221 */ /* 0x000fe60000010000 */
[-C--:B------:R-:W-:Y:S06]  /*15f70*/  HMMA.16816.F32.BF16 R60, R144, R154.reuse, R60 ;  /* 0x0000009a903c723c */ /* 0x080fec000004183c */
[----:B------:R-:W4:Y:S02]  /*15f80*/  MUFU.EX2 R224, R205 ;  /* 0x000000cd00e07308 */ /* 0x000f240000000800 */
[C---:B------:R-:W-:Y:S01]  /*15f90*/  HMMA.16816.F32.BF16 R64, R140.reuse, R154, R64 ;  /* 0x0000009a8c40723c */ /* 0x040fe20000041840 */
[----:B------:R-:W-:Y:S03]  /*15fa0*/  LDSM.16.MT88.4 R152, [R234+0x900] ;  /* 0x00090000ea98783b */ /* 0x000fe60000004200 */
[----:B-1----:R-:W-:Y:S04]  /*15fb0*/  F2FP.BF16.PACK_AB R208, R230, R231 ;  /* 0x000000e7e6d0723e */ /* 0x002fe800000010ff */
[----:B------:R1:W-:Y:S10]  /*15fc0*/  MUFU.EX2 R174, R201 ;  /* 0x000000c900ae7308 */ /* 0x0003f40000000800 */
[----:B------:R5:W-:Y:S01]  /*15fd0*/  MUFU.EX2 R195, R200 ;  /* 0x000000c800c37308 */ /* 0x000be20000000800 */
[-C--:B--2---:R-:W-:Y:S08]  /*15fe0*/  HMMA.16816.F32.BF16 R68, R140, R148.reuse, R68 ;  /* 0x000000948c44723c */ /* 0x084ff00000041844 */
[C---:B------:R-:W-:Y:S04]  /*15ff0*/  HMMA.16816.F32.BF16 R72, R144.reuse, R148, R72 ;  /* 0x000000949048723c */ /* 0x040fe80000041848 */
[----:B-1----:R-:W-:Y:S02]  /*16000*/  MOV R201, R190 ;  /* 0x000000be00c97202 */ /* 0x002fe40000000f00 */
[----:B------:R-:W-:Y:S02]  /*16010*/  MOV R190, R198 ;  /* 0x000000c600be7202 */ /* 0x000fe40000000f00 */
[-C--:B------:R-:W-:Y:S01]  /*16020*/  HMMA.16816.F32.BF16 R76, R144, R150.reuse, R76 ;  /* 0x00000096904c723c */ /* 0x080fe2000004184c */
[----:B------:R-:W-:Y:S03]  /*16030*/  MUFU.EX2 R198, R252 ;  /* 0x000000fc00c67308 */ /* 0x000fe60000000800 */
[----:B------:R-:W-:Y:S01]  /*16040*/  FADD.FTZ R2, R201, R2 ;  /* 0x00000002c9027221 */ /* 0x000fe20000010000 */
[----:B------:R-:W-:Y:S02]  /*16050*/  MOV R201, R189 ;  /* 0x000000bd00c97202 */ /* 0x000fe40000000f00 */
[----:B------:R-:W-:Y:S01]  /*16060*/  MOV R189, R167 ;  /* 0x000000a700bd7202 */ /* 0x000fe20000000f00 */
[C---:B------:R-:W-:Y:S01]  /*16070*/  HMMA.16816.F32.BF16 R80, R140.reuse, R150, R80 ;  /* 0x000000968c50723c */ /* 0x040fe20000041850 */
[----:B------:R-:W1:Y:S02]  /*16080*/  LDSM.16.MT88.4 R148, [R234+0x2100] ;  /* 0x00210000ea94783b */ /* 0x000e640000004200 */
[----:B------:R-:W-:Y:S01]  /*16090*/  MUFU.EX2 R252, R137 ;  /* 0x0000008900fc7308 */ /* 0x000fe20000000800 */
[----:B-----5:R-:W-:Y:S02]  /*160a0*/  MOV R200, R199 ;  /* 0x000000c700c87202 */ /* 0x020fe40000000f00 */
[----:B------:R-:W-:Y:S07]  /*160b0*/  MOV R199, R197 ;  /* 0x000000c500c77202 */ /* 0x000fee0000000f00 */
[----:B------:R-:W-:Y:S10]  /*160c0*/  MUFU.EX2 R197, R227 ;  /* 0x000000e300c57308 */ /* 0x000ff40000000800 */
[----:B------:R-:W-:Y:S10]  /*160d0*/  MUFU.EX2 R199, R199 ;  /* 0x000000c700c77308 */ /* 0x000ff40000000800 */
[----:B------:R-:W-:Y:S01]  /*160e0*/  MUFU.EX2 R189, R189 ;  /* 0x000000bd00bd7308 */ /* 0x000fe20000000800 */
        /* <DEDUP_REMOVED lines=9> */
[----:B------:R-:W1:Y:S03]  /*16180*/  LDSM.16.MT88.4 R148, [R235+0x2100] ;  /* 0x00210000eb94783b */ /* 0x000e660000004200 */
[----:B---3--:R-:W-:Y:S02]  /*16190*/  FFMA.FTZ R0, R0, R192, R193 ;  /* 0x000000c000007223 */ /* 0x008fe400000100c1 */
[----:B------:R-:W-:Y:S02]  /*161a0*/  MUFU.EX2 R193, R223 ;  /* 0x000000df00c17308 */ /* 0x000fe40000000800 */
[----:B------:R-:W-:Y:S01]  /*161b0*/  FADD.FTZ R138, R173, R0 ;  /* 0x00000000ad8a7221 */ /* 0x000fe20000010000 */
[-C--:B-1----:R-:W-:Y:S03]  /*161c0*/  HMMA.16816.F32.BF16 R116, R140, R148.reuse, R116 ;  /* 0x000000948c74723c */ /* 0x082fe60000041874 */
[----:B------:R-:W-:Y:S02]  /*161d0*/  FADD.FTZ R0, R203, R3 ;  /* 0x00000003cb007221 */ /* 0x000fe40000010000 */
[----:B------:R-:W-:Y:S02]  /*161e0*/  FADD.FTZ R3, R204, R138 ;  /* 0x0000008acc037221 */ /* 0x000fe40000010000 */
[----:B------:R-:W-:Y:S01]  /*161f0*/  FADD.FTZ R138, R219, R2 ;  /* 0x00000002db8a7221 */ /* 0x000fe20000010000 */
[C---:B------:R-:W-:Y:S01]  /*16200*/  HMMA.16816.F32.BF16 R120, R144.reuse, R148, R120 ;  /* 0x000000949078723c */ /* 0x040fe20000041878 */
[----:B------:R-:W-:Y:S03]  /*16210*/  MUFU.EX2 R2, R165 ;  /* 0x000000a500027308 */ /* 0x000fe60000000800 */
[----:B------:R-:W-:Y:S02]  /*16220*/  FADD.FTZ R139, R164, R3 ;  /* 0x00000003a48b7221 */ /* 0x000fe40000010000 */
[----:B------:R-:W-:Y:S01]  /*16230*/  FADD.FTZ R3, R216, R168 ;  /* 0x000000a8d8037221 */ /* 0x000fe20000010000 */
[----:B------:R-:W-:Y:S01]  /*16240*/  F2FP.BF16.PACK_AB R148, R215, R216 ;  /* 0x000000d8d794723e */ /* 0x000fe200000010ff */
[-C--:B------:R-:W-:Y:S01]  /*16250*/  HMMA.16816.F32.BF16 R124, R144, R150.reuse, R124 ;  /* 0x00000096907c723c */ /* 0x080fe2000004187c */
[----:B------:R-:W1:Y:S02]  /*16260*/  LDSM.16.MT88.4 R144, [R233+0x900] ;  /* 0x00090000e990783b */ /* 0x000e640000004200 */
[----:B------:R-:W2:Y:S01]  /*16270*/  MUFU.EX2 R173, R228 ;  /* 0x000000e400ad7308 */ /* 0x000ea20000000800 */
[----:B------:R-:W-:Y:S01]  /*16280*/  F2FP.BF16.PACK_AB R149, R209, R210 ;  /* 0x000000d2d195723e */ /* 0x000fe200000010ff */
[----:B------:R-:W-:Y:S02]  /*16290*/  FADD.FTZ R3, R215, R3 ;  /* 0x00000003d7037221 */ /* 0x000fe40000010000 */
[----:B------:R-:W-:Y:S01]  /*162a0*/  FADD.FTZ R0, R200, R0 ;  /* 0x00000000c8007221 */ /* 0x000fe20000010000 */
[----:B------:R-:W-:Y:S04]  /*162b0*/  HMMA.16816.F32.BF16 R128, R140, R150, R128 ;  /* 0x000000968c80723c */ /* 0x000fe80000041880 */
[----:B------:R-:W-:Y:S01]  /*162c0*/  FADD.FTZ R133, R212, R0 ;  /* 0x00000000d4857221 */ /* 0x000fe20000010000 */
[----:B------:R3:W-:Y:S01]  /*162d0*/  MUFU.EX2 R228, R180 ;  /* 0x000000b400e47308 */ /* 0x0007e20000000800 */
[----:B------:R-:W-:Y:S02]  /*162e0*/  MOV R200, R190 ;  /* 0x000000be00c87202 */ /* 0x000fe40000000f00 */
[----:B------:R-:W-:Y:S01]  /*162f0*/  F2FP.BF16.PACK_AB R140, R218, R219 ;  /* 0x000000dbda8c723e */ /* 0x000fe200000010ff */
[C---:B------:R-:W-:Y:S03]  /*16300*/  FADD.FTZ R133, R211.reuse, R133 ;  /* 0x00000085d3857221 */ /* 0x040fe60000010000 */
[----:B------:R-:W-:Y:S02]  /*16310*/  F2FP.BF16.PACK_AB R141, R211, R212 ;  /* 0x000000d4d38d723e */ /* 0x000fe400000010ff */
[----:B------:R-:W-:Y:S01]  /*16320*/  F2FP.BF16.PACK_AB R142, R171, R217 ;  /* 0x000000d9ab8e723e */ /* 0x000fe200000010ff */
[----:B------:R-:W-:Y:S01]  /*16330*/  LDSM.16.MT88.4 R212, [R233+0x3900] ;  /* 0x00390000e9d4783b */ /* 0x000fe20000004200 */
[----:B------:R-:W-:Y:S01]  /*16340*/  F2FP.BF16.PACK_AB R143, R170, R220 ;  /* 0x000000dcaa8f723e */ /* 0x000fe200000010ff */
[----:B------:R-:W-:Y:S01]  /*16350*/  MUFU.EX2 R0, R201 ;  /* 0x000000c900007308 */ /* 0x000fe20000000800 */
[----:B------:R-:W-:Y:S02]  /*16360*/  F2FP.BF16.PACK_AB R150, R186, R187 ;  /* 0x000000bbba96723e */ /* 0x000fe400000010ff */
[----:B------:R-:W-:Y:S02]  /*16370*/  F2FP.BF16.PACK_AB R151, R185, R184 ;  /* 0x000000b8b997723e */ /* 0x000fe400000010ff */
[----:B------:R-:W-:Y:S02]  /*16380*/  MOV R190, R188 ;  /* 0x000000bc00be7202 */ /* 0x000fe40000000f00 */
[----:B----4-:R-:W-:Y:S03]  /*16390*/  F2FP.BF16.PACK_AB R211, R224, R225 ;  /* 0x000000e1e0d3723e */ /* 0x010fe600000010ff */
[----:B------:R4:W-:Y:S01]  /*163a0*/  MUFU.EX2 R188, R166 ;  /* 0x000000a600bc7308 */ /* 0x0009e20000000800 */
[----:B---3--:R-:W-:Y:S01]  /*163b0*/  LDSM.16.MT88.4 R180, [R233+0x1900] ;  /* 0x00190000e9b4783b */ /* 0x008fe20000004200 */
[-C--:B-1----:R-:W-:Y:S08]  /*163c0*/  HMMA.16816.F32.BF16 R4, R140, R144.reuse, R4 ;  /* 0x000000908c04723c */ /* 0x082ff00000041804 */
[----:B------:R-:W1:Y:S01]  /*163d0*/  MUFU.EX2 R192, R245 ;  /* 0x000000f500c07308 */ /* 0x000e620000000800 */
[C---:B------:R-:W-:Y:S09]  /*163e0*/  HMMA.16816.F32.BF16 R8, R148.reuse, R144, R8 ;  /* 0x000000909408723c */ /* 0x040ff20000041808 */
[----:B------:R-:W-:Y:S01]  /*163f0*/  MUFU.EX2 R245, R191 ;  /* 0x000000bf00f57308 */ /* 0x000fe20000000800 */
[-C--:B------:R-:W-:Y:S01]  /*16400*/  HMMA.16816.F32.BF16 R12, R148, R146.reuse, R12 ;  /* 0x00000092940c723c */ /* 0x080fe2000004180c */
[----:B----4-:R-:W-:Y:S07]  /*16410*/  LDSM.16.MT88.4 R164, [R234+0x3100] ;  /* 0x00310000eaa4783b */ /* 0x010fee0000004200 */
[C---:B------:R-:W-:Y:S01]  /*16420*/  HMMA.16816.F32.BF16 R16, R140.reuse, R146, R16 ;  /* 0x000000928c10723c */ /* 0x040fe20000041810 */
[----:B------:R-:W-:Y:S01]  /*16430*/  MUFU.EX2 R251, R200 ;  /* 0x000000c800fb7308 */ /* 0x000fe20000000800 */
[----:B------:R-:W3:Y:S06]  /*16440*/  LDSM.16.MT88.4 R144, [R235+0x900] ;  /* 0x00090000eb90783b */ /* 0x000eec0000004200 */
[-C--:B------:R-:W-:Y:S03]  /*16450*/  HMMA.16816.F32.BF16 R20, R140, R152.reuse, R20 ;  /* 0x000000988c14723c */ /* 0x080fe60000041814 */
[----:B------:R-:W4:Y:S05]  /*16460*/  MUFU.EX2 R227, R190 ;  /* 0x000000be00e37308 */ /* 0x000f2a0000000800 */
        /* <DEDUP_REMOVED lines=28> */
[----:B--2---:R-:W-:Y:S04]  /*16630*/  F2FP.BF16.PACK_AB R145, R173, R178 ;  /* 0x000000b2ad91723e */ /* 0x004fe800000010ff */
[C---:B------:R-:W-:Y:S07]  /*16640*/  HMMA.16816.F32.BF16 R112, R140.reuse, R146, R112 ;  /* 0x000000928c70723c */ /* 0x040fee0000041870 */
[----:B------:R-:W-:Y:S01]  /*16650*/  F2FP.BF16.PACK_AB R146, R197, R193 ;  /* 0x000000c1c592723e */ /* 0x000fe200000010ff */
[-C--:B-----5:R-:W-:Y:S04]  /*16660*/  HMMA.16816.F32.BF16 R116, R140, R152.reuse, R116 ;  /* 0x000000988c74723c */ /* 0x0a0fe80000041874 */
[----:B------:R-:W-:Y:S04]  /*16670*/  F2FP.BF16.PACK_AB R147, R198, R194 ;  /* 0x000000c2c693723e */ /* 0x000fe800000010ff */
[C---:B------:R-:W-:Y:S08]  /*16680*/  HMMA.16816.F32.BF16 R120, R148.reuse, R152, R120 ;  /* 0x000000989478723c */ /* 0x040ff00000041878 */
[-C--:B------:R-:W-:Y:S01]  /*16690*/  HMMA.16816.F32.BF16 R124, R148, R154.reuse, R124 ;  /* 0x0000009a947c723c */ /* 0x080fe2000004187c */
[----:B------:R-:W2:Y:S07]  /*166a0*/  LDSM.16.MT88.4 R148, [R236+0x1100] ;  /* 0x00110000ec94783b */ /* 0x000eae0000004200 */
[----:B------:R-:W-:Y:S01]  /*166b0*/  HMMA.16816.F32.BF16 R128, R140, R154, R128 ;  /* 0x0000009a8c80723c */ /* 0x000fe20000041880 */
[----:B------:R-:W3:Y:S06]  /*166c0*/  LDSM.16.MT88.4 R152, [R235+0x1100] ;  /* 0x00110000eb98783b */ /* 0x000eec0000004200 */
[----:B------:R-:W-:Y:S02]  /*166d0*/  F2FP.BF16.PACK_AB R140, R179, R177 ;  /* 0x000000b1b38c723e */ /* 0x000fe400000010ff */
[----:B------:R-:W-:Y:S03]  /*166e0*/  F2FP.BF16.PACK_AB R141, R192, R169 ;  /* 0x000000a9c08d723e */ /* 0x000fe600000010ff */
[----:B------:R-:W-:Y:S02]  /*166f0*/  F2FP.BF16.PACK_AB R142, R195, R174 ;  /* 0x000000aec38e723e */ /* 0x000fe400000010ff */
[----:B------:R-:W-:Y:S07]  /*16700*/  F2FP.BF16.PACK_AB R143, R196, R175 ;  /* 0x000000afc48f723e */ /* 0x000fee00000010ff */
        /* <DEDUP_REMOVED lines=9> */
[----:B------:R-:W5:Y:S07]  /*167a0*/  LDSM.16.MT88.4 R160, [R236+0x3100] ;  /* 0x00310000eca0783b */ /* 0x000f6e0000004200 */
        /* <DEDUP_REMOVED lines=10> */
[-C--:B-1----:R-:W-:Y:S08]  /*16850*/  HMMA.16816.F32.BF16 R68, R140, R156.reuse, R68 ;  /* 0x0000009c8c44723c */ /* 0x082ff00000041844 */
[C---:B------:R-:W-:Y:S07]  /*16860*/  HMMA.16816.F32.BF16 R72, R144.reuse, R156, R72 ;  /* 0x0000009c9048723c */ /* 0x040fee0000041848 */
[----:B------:R-:W-:Y:S01]  /*16870*/  MOV R157, R2 ;  /* 0x00000002009d7202 */ /* 0x000fe20000000f00 */
[-C--:B------:R-:W-:Y:S04]  /*16880*/  HMMA.16816.F32.BF16 R76, R144, R158.reuse, R76 ;  /* 0x0000009e904c723c */ /* 0x080fe8000004184c */
[----:B------:R-:W-:Y:S01]  /*16890*/  FADD.FTZ R2, R210, R139 ;  /* 0x0000008bd2027221 */ /* 0x000fe20000010000 */
[----:B------:R-:W-:Y:S01]  /*168a0*/  MOV R139, R0 ;  /* 0x00000000008b7202 */ /* 0x000fe20000000f00 */
[----:B------:R-:W-:Y:S01]  /*168b0*/  FADD.FTZ R0, R218, R138 ;  /* 0x0000008ada007221 */ /* 0x000fe20000010000 */
[----:B------:R-:W-:Y:S01]  /*168c0*/  MOV R138, R189 ;  /* 0x000000bd008a7202 */ /* 0x000fe20000000f00 */
[C---:B------:R-:W-:Y:S04]  /*168d0*/  HMMA.16816.F32.BF16 R80, R140.reuse, R158, R80 ;  /* 0x0000009e8c50723c */ /* 0x040fe80000041850 */
[----:B------:R-:W-:Y:S01]  /*168e0*/  FADD.FTZ R137, R209, R2 ;  /* 0x00000002d1897221 */ /* 0x000fe20000010000 */
[----:B------:R-:W-:Y:S01]  /*168f0*/  F2FP.BF16.PACK_AB R210, R228, R229 ;  /* 0x000000e5e4d2723e */ /* 0x000fe200000010ff */
[----:B------:R-:W-:Y:S01]  /*16900*/  FADD.FTZ R2, R217, R0 ;  /* 0x00000000d9027221 */ /* 0x000fe20000010000 */
[----:B----4-:R-:W-:Y:S01]  /*16910*/  F2FP.BF16.PACK_AB R209, R226, R227 ;  /* 0x000000e3e2d1723e */ /* 0x010fe200000010ff */
[-C--:B------:R-:W-:Y:S01]  /*16920*/  HMMA.16816.F32.BF16 R84, R140, R164.reuse, R84 ;  /* 0x000000a48c54723c */ /* 0x080fe20000041854 */
[----:B------:R-:W-:Y:S03]  /*16930*/  LDSM.16.MT88.4 R216, [R234+0x3900] ;  /* 0x00390000ead8783b */ /* 0x000fe60000004200 */
[----:B------:R-:W-:Y:S01]  /*16940*/  FADD.FTZ R0, R220, R133 ;  /* 0x00000085dc007221 */ /* 0x000fe20000010000 */
[----:B------:R-:W-:Y:S03]  /*16950*/  MOV R133, R188 ;  /* 0x000000bc00857202 */ /* 0x000fe60000000f00 */
[C---:B------:R-:W-:Y:S01]  /*16960*/  HMMA.16816.F32.BF16 R88, R144.reuse, R164, R88 ;  /* 0x000000a49058723c */ /* 0x040fe20000041858 */
[----:B------:R-:W-:Y:S07]  /*16970*/  LDSM.16.MT88.4 R220, [R236+0x3900] ;  /* 0x00390000ecdc783b */ /* 0x000fee0000004200 */
[-C--:B------:R-:W-:Y:S08]  /*16980*/  HMMA.16816.F32.BF16 R92, R144, R166.reuse, R92 ;  /* 0x000000a6905c723c */ /* 0x080ff0000004185c */
[C---:B------:R-:W-:Y:S01]  /*16990*/  HMMA.16816.F32.BF16 R96, R140.reuse, R166, R96 ;  /* 0x000000a68c60723c */ /* 0x040fe20000041860 */
[----:B------:R-:W1:Y:S07]  /*169a0*/  LDSM.16.MT88.4 R164, [R234+0x1900] ;  /* 0x00190000eaa4783b */ /* 0x000e6e0000004200 */
[-C--:B-----5:R-:W-:Y:S08]  /*169b0*/  HMMA.16816.F32.BF16 R100, R140, R160.reuse, R100 ;  /* 0x000000a08c64723c */ /* 0x0a0ff00000041864 */
[C---:B------:R-:W-:Y:S08]  /*169c0*/  HMMA.16816.F32.BF16 R104, R144.reuse, R160, R104 ;  /* 0x000000a09068723c */ /* 0x040ff00000041868 */
[-C--:B------:R-:W-:Y:S08]  /*169d0*/  HMMA.16816.F32.BF16 R108, R144, R162.reuse, R108 ;  /* 0x000000a2906c723c */ /* 0x080ff0000004186c */
[C---:B------:R-:W-:Y:S08]  /*169e0*/  HMMA.16816.F32.BF16 R112, R140.reuse, R162, R112 ;  /* 0x000000a28c70723c */ /* 0x040ff00000041870 */
[-C--:B--2---:R-:W-:Y:S08]  /*169f0*/  HMMA.16816.F32.BF16 R116, R140, R148.reuse, R116 ;  /* 0x000000948c74723c */ /* 0x084ff00000041874 */
[C---:B------:R-:W-:Y:S08]  /*16a00*/  HMMA.16816.F32.BF16 R120, R144.reuse, R148, R120 ;  /* 0x000000949078723c */ /* 0x040ff00000041878 */
[-C--:B------:R-:W-:Y:S01]  /*16a10*/  HMMA.16816.F32.BF16 R124, R144, R150.reuse, R124 ;  /* 0x00000096907c723c */ /* 0x080fe2000004187c */
[----:B------:R-:W2:Y:S07]  /*16a20*/  LDSM.16.MT88.4 R144, [R235+0x1900] ;  /* 0x00190000eb90783b */ /* 0x000eae0000004200 */
[----:B------:R-:W-:Y:S07]  /*16a30*/  HMMA.16816.F32.BF16 R128, R140, R150, R128 ;  /* 0x000000968c80723c */ /* 0x000fee0000041880 */
[----:B------:R-:W-:Y:S02]  /*16a40*/  F2FP.BF16.PACK_AB R140, R188, R199 ;  /* 0x000000c7bc8c723e */ /* 0x000fe400000010ff */
[----:B------:R-:W-:Y:S03]  /*16a50*/  F2FP.BF16.PACK_AB R141, R138, R157 ;  /* 0x0000009d8a8d723e */ /* 0x000fe600000010ff */
[----:B------:R-:W-:Y:S02]  /*16a60*/  F2FP.BF16.PACK_AB R142, R252, R139 ;  /* 0x0000008bfc8e723e */ /* 0x000fe400000010ff */
[----:B------:R-:W-:Y:S07]  /*16a70*/  F2FP.BF16.PACK_AB R143, R245, R251 ;  /* 0x000000fbf58f723e */ /* 0x000fee00000010ff */
[-C--:B------:R-:W-:Y:S01]  /*16a80*/  HMMA.16816.F32.BF16 R204, R140, R180.reuse, R4 ;  /* 0x000000b48ccc723c */ /* 0x080fe20000041804 */
[----:B------:R-:W3:Y:S07]  /*16a90*/  LDSM.16.MT88.4 R4, [R235+0x3900] ;  /* 0x00390000eb04783b */ /* 0x000eee0000004200 */
[C---:B------:R-:W-:Y:S07]  /*16aa0*/  HMMA.16816.F32.BF16 R188, R208.reuse, R180, R8 ;  /* 0x000000b4d0bc723c */ /* 0x040fee0000041808 */
[----:B------:R-:W-:Y:S01]  /*16ab0*/  MOV R11, R186 ;  /* 0x000000ba000b7202 */ /* 0x000fe20000000f00 */
[-C--:B------:R-:W-:Y:S04]  /*16ac0*/  HMMA.16816.F32.BF16 R200, R208, R182.reuse, R12 ;  /* 0x000000b6d0c8723c */ /* 0x080fe8000004180c */
[----:B------:R-:W-:Y:S02]  /*16ad0*/  MOV R10, R185 ;  /* 0x000000b9000a7202 */ /* 0x000fe40000000f00 */
[----:B------:R-:W-:Y:S02]  /*16ae0*/  MOV R9, R177 ;  /* 0x000000b100097202 */ /* 0x000fe40000000f00 */
[C---:B------:R-:W-:Y:S04]  /*16af0*/  HMMA.16816.F32.BF16 R180, R140.reuse, R182, R16 ;  /* 0x000000b68cb4723c */ /* 0x040fe80000041810 */
[----:B------:R-:W-:Y:S02]  /*16b00*/  MOV R14, R199 ;  /* 0x000000c7000e7202 */ /* 0x000fe40000000f00 */
[----:B------:R-:W-:Y:S02]  /*16b10*/  MOV R13, R198 ;  /* 0x000000c6000d7202 */ /* 0x000fe40000000f00 */
[----:B------:R-:W-:Y:S04]  /*16b20*/  MOV R12, R197 ;  /* 0x000000c5000c7202 */ /* 0x000fe80000000f00 */
[----:B------:R-:W-:Y:S02]  /*16b30*/  MOV R19, R196 ;  /* 0x000000c400137202 */ /* 0x000fe40000000f00 */
[-C--:B-1----:R-:W-:Y:S03]  /*16b40*/  HMMA.16816.F32.BF16 R196, R140, R164.reuse, R20 ;  /* 0x000000a48cc4723c */ /* 0x082fe60000041814 */
[----:B------:R-:W-:Y:S02]  /*16b50*/  MOV R18, R195 ;  /* 0x000000c300127202 */ /* 0x000fe40000000f00 */
[----:B------:R-:W-:Y:S02]  /*16b60*/  MOV R17, R194 ;  /* 0x000000c200117202 */ /* 0x000fe40000000f00 */
[----:B------:R-:W-:Y:S02]  /*16b70*/  MOV R23, R175 ;  /* 0x000000af00177202 */ /* 0x000fe40000000f00 */
[----:B------:R-:W-:Y:S03]  /*16b80*/  MOV R22, R174 ;  /* 0x000000ae00167202 */ /* 0x000fe60000000f00 */
[----:B------:R-:W-:Y:S02]  /*16b90*/  MOV R21, R173 ;  /* 0x000000ad00157202 */ /* 0x000fe40000000f00 */
[----:B------:R-:W-:Y:S02]  /*16ba0*/  MOV R20, R172 ;  /* 0x000000ac00147202 */ /* 0x000fe40000000f00 */
[C---:B------:R-:W-:Y:S04]  /*16bb0*/  HMMA.16816.F32.BF16 R172, R208.reuse, R164, R24 ;  /* 0x000000a4d0ac723c */ /* 0x040fe80000041818 */
[----:B------:R-:W-:Y:S02]  /*16bc0*/  MOV R16, R193 ;  /* 0x000000c100107202 */ /* 0x000fe40000000f00 */
[----:B------:R-:W-:Y:S02]  /*16bd0*/  MOV R8, R187 ;  /* 0x000000bb00087202 */ /* 0x000fe40000000f00 */
[----:B------:R-:W-:Y:S02]  /*16be0*/  MOV R27, R192 ;  /* 0x000000c0001b7202 */ /* 0x000fe40000000f00 */
[-C--:B------:R-:W-:Y:S03]  /*16bf0*/  HMMA.16816.F32.BF16 R192, R208, R166.reuse, R28 ;  /* 0x000000a6d0c0723c */ /* 0x080fe6000004181c */
[----:B------:R-:W-:Y:S01]  /*16c00*/  MOV R15, R157 ;  /* 0x0000009d000f7202 */ /* 0x000fe20000000f00 */
[----:B------:R-:W-:Y:S01]  /*16c10*/  FADD.FTZ R8, R8, R3 ;  /* 0x0000000308087221 */ /* 0x000fe20000010000 */
[----:B------:R-:W-:Y:S02]  /*16c20*/  MOV R26, R179 ;  /* 0x000000b3001a7202 */ /* 0x000fe40000000f00 */
[----:B------:R-:W-:Y:S01]  /*16c30*/  MOV R25, R178 ;  /* 0x000000b200197202 */ /* 0x000fe20000000f00 */
[C---:B------:R-:W-:Y:S04]  /*16c40*/  HMMA.16816.F32.BF16 R164, R140.reuse, R166, R32 ;  /* 0x000000a68ca4723c */ /* 0x040fe80000041820 */
[----:B------:R-:W-:Y:S01]  /*16c50*/  MOV R28, R184 ;  /* 0x000000b8001c7202 */ /* 0x000fe20000000f00 */
[----:B------:R-:W-:Y:S01]  /*16c60*/  FADD.FTZ R11, R11, R8 ;  /* 0x000000080b0b7221 */ /* 0x000fe20000010000 */
[----:B------:R-:W-:Y:S02]  /*16c70*/  MOV R24, R176 ;  /* 0x000000b000187202 */ /* 0x000fe40000000f00 */
[-C--:B------:R-:W-:Y:S04]  /*16c80*/  HMMA.16816.F32.BF16 R184, R140, R152.reuse, R36 ;  /* 0x000000988cb8723c */ /* 0x080fe80000041824 */
[----:B------:R-:W-:Y:S01]  /*16c90*/  FADD.FTZ R3, R28, R137 ;  /* 0x000000891c037221 */ /* 0x000fe20000010000 */
[----:B------:R-:W-:Y:S02]  /*16ca0*/  MOV R29, R171 ;  /* 0x000000ab001d7202 */ /* 0x000fe40000000f00 */
[----:B------:R-:W-:Y:S01]  /*16cb0*/  MOV R30, R170 ;  /* 0x000000aa001e7202 */ /* 0x000fe20000000f00 */
[C---:B------:R-:W-:Y:S04]  /*16cc0*/  HMMA.16816.F32.BF16 R156, R208.reuse, R152, R40 ;  /* 0x00000098d09c723c */ /* 0x040fe80000041828 */
[----:B------:R-:W-:Y:S01]  /*16cd0*/  FADD.FTZ R2, R29, R2 ;  /* 0x000000021d027221 */ /* 0x000fe20000010000 */
[----:B------:R-:W-:Y:S01]  /*16ce0*/  MOV R31, R169 ;  /* 0x000000a9001f7202 */ /* 0x000fe20000000f00 */
[----:B------:R-:W-:Y:S01]  /*16cf0*/  FADD.FTZ R0, R30, R0 ;  /* 0x000000001e007221 */ /* 0x000fe20000010000 */
[----:B------:R-:W-:Y:S01]  /*16d00*/  MOV R137, R136 ;  /* 0x0000008800897202 */ /* 0x000fe20000000f00 */
        /* <DEDUP_REMOVED lines=32> */
[C---:B------:R-:W-:Y:S01]  /*16f10*/  HMMA.16816.F32.BF16 R88, R208.reuse, R216, R88 ;  /* 0x000000d8d058723c */ /* 0x040fe20000041858 */
[----:B------:R1:W-:Y:S07]  /*16f20*/  STL [R1+0x7c], R3 ;  /* 0x00007c0301007387 */ /* 0x0003ee0000100800 */
[-C--:B------:R-:W-:Y:S08]  /*16f30*/  HMMA.16816.F32.BF16 R92, R208, R218.reuse, R92 ;  /* 0x000000dad05c723c */ /* 0x080ff0000004185c */
[C---:B------:R-:W-:Y:S08]  /*16f40*/  HMMA.16816.F32.BF16 R96, R140.reuse, R218, R96 ;  /* 0x000000da8c60723c */ /* 0x040ff00000041860 */
[-C--:B------:R-:W-:Y:S08]  /*16f50*/  HMMA.16816.F32.BF16 R100, R140, R220.reuse, R100 ;  /* 0x000000dc8c64723c */ /* 0x080ff00000041864 */
[C---:B------:R-:W-:Y:S08]  /*16f60*/  HMMA.16816.F32.BF16 R104, R208.reuse, R220, R104 ;  /* 0x000000dcd068723c */ /* 0x040ff00000041868 */
[-C--:B------:R-:W-:Y:S08]  /*16f70*/  HMMA.16816.F32.BF16 R108, R208, R222.reuse, R108 ;  /* 0x000000ded06c723c */ /* 0x080ff0000004186c */
[C---:B------:R-:W-:Y:S08]  /*16f80*/  HMMA.16816.F32.BF16 R112, R140.reuse, R222, R112 ;  /* 0x000000de8c70723c */ /* 0x040ff00000041870 */
[-C--:B---3--:R-:W-:Y:S08]  /*16f90*/  HMMA.16816.F32.BF16 R116, R140, R4.reuse, R116 ;  /* 0x000000048c74723c */ /* 0x088ff00000041874 */
        /* <DEDUP_REMOVED lines=8> */
[----:B------:R-:W-:Y:S01]  /*17020*/  FADD.FTZ R2, R138, R2 ;  /* 0x000000028a027221 */ /* 0x000fe20000010000 */
[----:B------:R-:W-:Y:S01]  /*17030*/  MOV R138, R135 ;  /* 0x00000087008a7202 */ /* 0x000fe20000000f00 */
[----:B------:R-:W-:Y:S01]  /*17040*/  FADD.FTZ R4, R230, R0 ;  /* 0x00000000e6047221 */ /* 0x000fe20000010000 */
[----:B------:R-:W-:Y:S03]  /*17050*/  MOV R140, R132 ;  /* 0x00000084008c7202 */ /* 0x000fe60000000f00 */
[----:B------:R-:W-:Y:S02]  /*17060*/  FADD.FTZ R0, R226, R5 ;  /* 0x00000005e2007221 */ /* 0x000fe40000010000 */
[----:B------:R-:W-:Y:S02]  /*17070*/  FADD.FTZ R5, R251, R2 ;  /* 0x00000002fb057221 */ /* 0x000fe40000010000 */
[----:B------:R-:W-:Y:S02]  /*17080*/  FADD.FTZ R4, R229, R4 ;  /* 0x00000004e5047221 */ /* 0x000fe40000010000 */
[----:B------:R-:W-:Y:S01]  /*17090*/  FADD.FTZ R2, R225, R0 ;  /* 0x00000000e1027221 */ /* 0x000fe20000010000 */
[----:B------:R-:W-:Y:S01]  /*170a0*/  IADD3 R0, R250, -0x1, RZ ;  /* 0xfffffffffa007810 */ /* 0x000fe20007ffe0ff */
[----:B------:R-:W-:Y:S02]  /*170b0*/  FADD.FTZ R5, R245, R5 ;  /* 0x00000005f5057221 */ /* 0x000fe40000010000 */
[----:B-1----:R-:W-:Y:S01]  /*170c0*/  FADD.FTZ R3, R228, R4 ;  /* 0x00000004e4037221 */ /* 0x002fe20000010000 */
[----:B------:R-:W-:Y:S01]  /*170d0*/  MOV R250, R0 ;  /* 0x0000000000fa7202 */ /* 0x000fe20000000f00 */
[----:B------:R-:W-:Y:S01]  /*170e0*/  FADD.FTZ R2, R224, R2 ;  /* 0x00000002e0027221 */ /* 0x000fe20000010000 */
[----:B------:R1:W-:Y:S04]  /*170f0*/  STL [R1+0x78], R5 ;  /* 0x0000780501007387 */ /* 0x0003e80000100800 */
[----:B------:R1:W-:Y:S04]  /*17100*/  STL [R1+0x80], R3 ;  /* 0x0000800301007387 */ /* 0x0003e80000100800 */
[----:B------:R1:W-:Y:S02]  /*17110*/  STL [R1+0x84], R2 ;  /* 0x0000840201007387 */ /* 0x0003e40000100800 */
[----:B-1----:R-:W-:-:S05]  /*17120*/  @P0 BRA `(.L_x_1947) ;  /* 0xffffbda000000947 */ /* 0x002fca000383ffff */
.L_x_1940:
[----:B------:R-:W-:Y:S05]  /*17130*/  BRA.DIV ~URZ, `(.L_x_1948) ;  /* 0x000073a27f007947 */ /* 0x000fea000b800000 */
[----:B------:R-:W2:Y:S04]  /*17140*/  LDL R0, [R1+0x7c] ;  /* 0x00007c0001007983 */ /* 0x000ea80000100800 */
[----:B--2---:R1:W2:Y:S02]  /*17150*/  SHFL.BFLY PT, R5, R0, 0x2, 0x1f ;  /* 0x0c401f0000057f89 */ /* 0x0042a400000e0000 */
.L_x_2022:
[----:B-1----:R-:W3:Y:S02]  /*17160*/  LDL.LU R0, [R1+0x7c] ;  /* 0x00007c0001007983 */ /* 0x002ee40000300800 */
[----:B--23--:R-:W-:Y:S01]  /*17170*/  FADD.FTZ R5, R5, R0 ;  /* 0x0000000005057221 */ /* 0x00cfe20000010000 */
[----:B------:R-:W-:Y:S05]  /*17180*/  BRA.DIV ~URZ, `(.L_x_1949) ;  /* 0x000073b27f007947 */ /* 0x000fea000b800000 */
[----:B------:R-:W2:Y:S04]  /*17190*/  LDL.LU R2, [R1+0x78] ;  /* 0x0000780001027983 */ /* 0x000ea80000300800 */
        /* <DEDUP_REMOVED lines=14> */
[----:B---3--:R-:W-:-:S03]  /*17280*/  FADD.FTZ R6, R6, R3 ;  /* 0x0000000306067221 */ /* 0x008fc60000010000 */
.L_x_2023:
        /* <DEDUP_REMOVED lines=11> */
[----:B------:R-:W-:-:S05]  /*17340*/  MOV R59, 0xff800000 ;  /* 0xff800000003b7802 */ /* 0x000fca0000000f00 */
        /* <DEDUP_REMOVED lines=15> */
[C---:B------:R-:W-:Y:S01]  /*17440*/  FMUL.FTZ R43, R0.reuse, R153 ;  /* 0x00000099002b7220 */ /* 0x040fe20000410000 */
[----:B------:R1:W1:Y:S01]  /*17450*/  @P1 MUFU.LG2 R7, R4 ;  /* 0x0000000400071308 */ /* 0x0002620000000c00 */
        /* <DEDUP_REMOVED lines=8> */
[C---:B------:R-:W-:Y:S01]  /*174e0*/  FMUL.FTZ R33, R0.reuse, R81 ;  /* 0x0000005100217220 */ /* 0x040fe20000410000 */
[----:B-1----:R-:W-:Y:S01]  /*174f0*/  @P1 MOV R4, 0x3f317218 ;  /* 0x3f31721800041802 */ /* 0x002fe20000000f00 */
        /* <DEDUP_REMOVED lines=46> */
[C---:B---3--:R-:W-:Y:S01]  /*177e0*/  FMUL.FTZ R206, R3.reuse, R206 ;  /* 0x000000ce03ce7220 */ /* 0x048fe20000410000 */
[----:B------:R-:W1:Y:S01]  /*177f0*/  @P3 MUFU.LG2 R2, R9 ;  /* 0x0000000900023308 */ /* 0x000e620000000c00 */
        /* <DEDUP_REMOVED lines=32> */
[----:B------:R-:W-:Y:S02]  /*17a00*/  @P0 FMUL.FTZ R6, R6, 0.69314718246459960938 ;  /* 0x3f31721806060820 */ /* 0x000fe40000410000 */
[----:B-----5:R-:W-:Y:S02]  /*17a10*/  @P2 FMUL.FTZ R8, R8, 0.69314718246459960938 ;  /* 0x3f31721808082820 */ /* 0x020fe40000410000 */
[----:B------:R-:W-:-:S02]  /*17a20*/  @P0 FMUL.FTZ R3, R3, c[0x0][0x2d0] ;  /* 0x0000b40003030a20 */ /* 0x000fc40000410000 */
[----:B------:R-:W-:Y:S02]  /*17a30*/  @P2 FMUL.FTZ R5, R5, c[0x0][0x2d0] ;  /* 0x0000b40005052a20 */ /* 0x000fe40000410000 */
[----:B------:R-:W-:Y:S01]  /*17a40*/  @P0 FFMA.FTZ R62, R3, R134, R6 ;  /* 0x00000086033e0223 */ /* 0x000fe20000010006 */
[----:B------:R-:W-:Y:S01]  /*17a50*/  @P3 MOV R3, 0x3f317218 ;  /* 0x3f31721800033802 */ /* 0x000fe20000000f00 */
[----:B------:R-:W-:Y:S01]  /*17a60*/  @P1 FMUL.FTZ R7, R7, 0.69314718246459960938 ;  /* 0x3f31721807071820 */ /* 0x000fe20000410000 */
[----:B------:R-:W-:Y:S01]  /*17a70*/  PLOP3.LUT P0, PT, PT, PT, PT, 0x8, 0x0 ;  /* 0x000000000000781c */ /* 0x000fe20003f0e170 */
[----:B------:R-:W-:Y:S02]  /*17a80*/  @P1 FMUL.FTZ R4, R4, c[0x0][0x2d0] ;  /* 0x0000b40004041a20 */ /* 0x000fe40000410000 */
[----:B-1----:R-:W-:Y:S02]  /*17a90*/  @P3 FMUL.FTZ R2, R2, 0.69314718246459960938 ;  /* 0x3f31721802023820 */ /* 0x002fe40000410000 */
[----:B------:R-:W-:-:S02]  /*17aa0*/  @P3 FMUL.FTZ R3, R3, c[0x0][0x2d0] ;  /* 0x0000b40003033a20 */ /* 0x000fc40000410000 */
[----:B------:R-:W-:Y:S02]  /*17ab0*/  @P2 FFMA.FTZ R60, R5, R136, R8 ;  /* 0x00000088053c2223 */ /* 0x000fe40000010008 */
        /* <DEDUP_REMOVED lines=34> */
.L_x_1893:
[----:B------:R-:W-:Y:S05]  /*17ce0*/  @P0 BRA `(.L_x_1950) ;  /* 0x00001c6000000947 */ /* 0x000fea0003800000 */
[----:B------:R-:W2:Y:S01]  /*17cf0*/  LDL R65, [R1+0xcc] ;  /* 0x0000cc0001417983 */ /* 0x000ea20000100800 */
[----:B------:R-:W-:Y:S01]  /*17d00*/  WARPSYNC 0xffffffff ;  /* 0xffffffff00007948 */ /* 0x000fe20003800000 */
[----:B------:R-:W-:-:S02]  /*17d10*/  F2FP.BF16.PACK_AB R55, R55, R204 ;  /* 0x000000cc3737723e */ /* 0x000fc400000010ff */
[----:B------:R-:W3:Y:S01]  /*17d20*/  S2R R64, SR_TID.X ;  /* 0x0000000000407919 */ /* 0x000ee20000002100 */
        /* <DEDUP_REMOVED lines=12> */
[----:B---3--:R-:W-:Y:S02]  /*17df0*/  SHF.R.S32.HI R63, RZ, 0x1f, R64 ;  /* 0x0000001fff3f7819 */ /* 0x008fe40000011440 */
[----:B------:R-:W-:Y:S02]  /*17e00*/  F2FP.BF16.PACK_AB R174, R175, R174 ;  /* 0x000000aeafae723e */ /* 0x000fe400000010ff */
[CC--:B------:R-:W-:Y:S02]  /*17e10*/  LEA.HI R2, R63.reuse, R64.reuse, RZ, 0x2 ;  /* 0x000000403f027211 */ /* 0x0c0fe400078f10ff */
[----:B------:R-:W-:Y:S02]  /*17e20*/  LEA.HI R58, R63, R64, RZ, 0x5 ;  /* 0x000000403f3a7211 */ /* 0x000fe400078f28ff */
[--C-:B-1----:R-:W-:Y:S02]  /*17e30*/  SHF.R.S32.HI R4, RZ, 0x2, R2.reuse ;  /* 0x00000002ff047819 */ /* 0x102fe40000011402 */
[----:B------:R-:W-:-:S02]  /*17e40*/  SHF.R.S32.HI R0, RZ, 0x1f, R2 ;  /* 0x0000001fff007819 */ /* 0x000fc40000011402 */
[----:B------:R-:W-:Y:S02]  /*17e50*/  SHF.R.S32.HI R57, RZ, 0x5, R58 ;  /* 0x00000005ff397819 */ /* 0x000fe4000001143a */
        /* <DEDUP_REMOVED lines=94> */
[----:B------:R-:W-:-:S03]  /*18440*/  ISETP.NE.U32.AND P0, PT, RZ, c[0x0][0x500], PT ;  /* 0x00014000ff007a0c */ /* 0x000fc60003f05070 */
[----:B------:R1:W-:Y:S01]  /*18450*/  STS [R8+0x400], R5 ;  /* 0x0004000508007388 */ /* 0x0003e20000000800 */
[----:B------:R-:W-:Y:S02]  /*18460*/  ISETP.NE.AND.EX P1, PT, RZ, c[0x0][0x504], PT, P0 ;  /* 0x00014100ff007a0c */ /* 0x000fe40003f25300 */
[----:B------:R-:W-:Y:S01]  /*18470*/  ISETP.NE.U32.AND P0, PT, RZ, c[0x0][0x508], PT ;  /* 0x00014200ff007a0c */ /* 0x000fe20003f05070 */
[----:B------:R-:W-:Y:S03]  /*18480*/  STS [R8], R43 ;  /* 0x0000002b08007388 */ /* 0x000fe60000000800 */
[----:B------:R-:W-:Y:S01]  /*18490*/  ISETP.NE.AND.EX P0, PT, RZ, c[0x0][0x50c], PT, P0 ;  /* 0x00014300ff007a0c */ /* 0x000fe20003f05300 */
        /* <DEDUP_REMOVED lines=61> */
.L_x_1951:
[----:B-1----:R-:W-:Y:S01]  /*18870*/  LOP3.LUT R0, R58, 0xffffffe0, RZ, 0xc0, !PT ;  /* 0xffffffe03a007812 */ /* 0x002fe200078ec0ff */
[----:B------:R-:W1:Y:S01]  /*18880*/  S2R R11, SR_CTAID.Y ;  /* 0x00000000000b7919 */ /* 0x000e620000002600 */
[C---:B------:R-:W-:Y:S01]  /*18890*/  LEA.HI R4, R21.reuse, R21, RZ, 0x1 ;  /* 0x0000001515047211 */ /* 0x040fe200078f08ff */
        /* <DEDUP_REMOVED lines=147> */
.L_x_1953:
[----:B--234-:R-:W-:Y:S05]  /*191d0*/  BSYNC B0 ;  /* 0x0000000000007941 */ /* 0x01cfea0003800000 */
.L_x_1952:
        /* <DEDUP_REMOVED lines=16> */
.L_x_1955:
[----:B------:R-:W-:Y:S05]  /*192e0*/  BSYNC B0 ;  /* 0x0000000000007941 */ /* 0x000fea0003800000 */
.L_x_1954:
        /* <DEDUP_REMOVED lines=16> */
.L_x_1957:
[----:B------:R-:W-:Y:S05]  /*193f0*/  BSYNC B0 ;  /* 0x0000000000007941 */ /* 0x000fea0003800000 */
.L_x_1956:
        /* <DEDUP_REMOVED lines=16> */
.L_x_1959:
[----:B------:R-:W-:Y:S05]  /*19500*/  BSYNC B0 ;  /* 0x0000000000007941 */ /* 0x000fea0003800000 */
.L_x_1958:
        /* <DEDUP_REMOVED lines=16> */
.L_x_1961:
[----:B------:R-:W-:Y:S05]  /*19610*/  BSYNC B0 ;  /* 0x0000000000007941 */ /* 0x000fea0003800000 */
.L_x_1960:
        /* <DEDUP_REMOVED lines=16> */
.L_x_1963:
[----:B------:R-:W-:Y:S05]  /*19720*/  BSYNC B0 ;  /* 0x0000000000007941 */ /* 0x000fea0003800000 */
.L_x_1962:
        /* <DEDUP_REMOVED lines=16> */
.L_x_1965:
[----:B------:R-:W-:Y:S05]  /*19830*/  BSYNC B0 ;  /* 0x0000000000007941 */ /* 0x000fea0003800000 */
.L_x_1964:
        /* <DEDUP_REMOVED lines=17> */
.L_x_1950:
[----:B------:R-:W2:Y:S01]  /*19950*/  LDL R8, [R1+0xcc] ;  /* 0x0000cc0001087983 */ /* 0x000ea20000100800 */
[----:B------:R-:W-:Y:S01]  /*19960*/  ISETP.NE.U32.AND P1, PT, RZ, c[0x0][0x508], PT ;  /* 0x00014200ff007a0c */ /* 0x000fe20003f25070 */
[----:B-1----:R-:W-:Y:S01]  /*19970*/  IMAD.MOV.U32 R4, RZ, RZ, 0x4 ;  /* 0x00000004ff047424 */ /* 0x002fe200078e00ff */
        /* <DEDUP_REMOVED lines=16> */
.L_x_1966:
[----:B-1----:R-:W1:Y:S01]  /*19a80*/  S2R R11, SR_TID.X ;  /* 0x00000000000b7919 */ /* 0x002e620000002100 */
[----:B------:R-:W-:Y:S01]  /*19a90*/  SHF.R.S32.HI R0, RZ, 0x1f, R8 ;  /* 0x0000001fff007819 */ /* 0x000fe20000011408 */
[----:B------:R-:W-:Y:S01]  /*19aa0*/  BSSY B0, `(.L_x_1967) ;  /* 0x0000029000007945 */ /* 0x000fe20003800000 */
[----:B------:R-:W-:Y:S01]  /*19ab0*/  SEL R9, R8, RZ, !P0 ;  /* 0x000000ff08097207 */ /* 0x000fe20004000000 */
[----:B------:R-:W2:Y:S01]  /*19ac0*/  S2R R2, SR_CTAID.Y ;  /* 0x0000000000027919 */ /* 0x000ea20000002600 */
[----:B------:R-:W-:-:S03]  /*19ad0*/  SEL R10, R0, RZ, !P0 ;  /* 0x000000ff000a7207 */ /* 0x000fc60004000000 */
[----:B------:R-:W3:Y:S04]  /*19ae0*/  S2R R13, SR_CTAID.X ;  /* 0x00000000000d7919 */ /* 0x000ee80000002500 */
[----:B------:R-:W4:Y:S01]  /*19af0*/  S2R R14, SR_CTAID.Y ;  /* 0x00000000000e7919 */ /* 0x000f220000002600 */
[----:B-1----:R-:W-:Y:S02]  /*19b00*/  ISETP.GE.AND P1, PT, R11, 0x80, PT ;  /* 0x000000800b00780c */ /* 0x002fe40003f26270 */
[----:B--2---:R-:W-:-:S11]  /*19b10*/  SHF.R.S32.HI R15, RZ, 0x1f, R2 ;  /* 0x0000001fff0f7819 */ /* 0x004fd60000011402 */
[----:B------:R-:W-:Y:S05]  /*19b20*/  @P1 BRA `(.L_x_1968) ;  /* 0x0000020000001947 */ /* 0x000fea0003800000 */
[----:B---345:R-:W-:Y:S01]  /*19b30*/  IMAD R0, R12, c[0x0][0x4e8], RZ ;  /* 0x00013a000c007a24 */ /* 0x038fe200078e02ff */
[----:B------:R-:W-:-:S04]  /*19b40*/  LEA R8, R13, R11, 0x7 ;  /* 0x0000000b0d087211 */ /* 0x000fc800078e38ff */
        /* <DEDUP_REMOVED lines=30> */
.L_x_1968:
[----:B---34-:R-:W-:Y:S05]  /*19d30*/  BSYNC B0 ;  /* 0x0000000000007941 */ /* 0x018fea0003800000 */
.L_x_1967:
[----:B-1----:R-:W-:Y:S01]  /*19d40*/  SHF.R.S32.HI R4, RZ, 0x1f, R11 ;  /* 0x0000001fff047819 */ /* 0x002fe2000001140b */
[----:B------:R-:W-:Y:S01]  /*19d50*/  IMAD R0, R7, c[0x0][0x3a0], RZ ;  /* 0x0000e80007007a24 */ /* 0x000fe200078e02ff */
[----:B------:R-:W-:Y:S01]  /*19d60*/  MOV R5, c[0x0][0x4e8] ;  /* 0x00013a0000057a02 */ /* 0x000fe20000000f00 */
[----:B------:R-:W-:Y:S01]  /*19d70*/  IMAD.WIDE.U32 R2, R6, c[0x0][0x3a0], RZ ;  /* 0x0000e80006027a25 */ /* 0x000fe200078e00ff */
[----:B------:R-:W-:Y:S02]  /*19d80*/  LEA.HI R4, R4, R11, RZ, 0x3 ;  /* 0x0000000b04047211 */ /* 0x000fe400078f18ff */
[----:B------:R-:W-:Y:S01]  /*19d90*/  ISETP.NE.AND P0, PT, R5, 0x1, PT ;  /* 0x000000010500780c */ /* 0x000fe20003f05270 */
[----:B------:R-:W-:Y:S01]  /*19da0*/  IMAD R6, R6, c[0x0][0x3a4], R0 ;  /* 0x0000e90006067a24 */ /* 0x000fe200078e0200 */
[----:B------:R-:W-:Y:S01]  /*19db0*/  LOP3.LUT R0, R4, 0xfffffff8, RZ, 0xc0, !PT ;  /* 0xfffffff804007812 */ /* 0x000fe200078ec0ff */
[----:B------:R-:W-:Y:S01]  /*19dc0*/  IMAD R5, R10, c[0x0][0x3f0], RZ ;  /* 0x0000fc000a057a24 */ /* 0x000fe200078e02ff */
[----:B------:R-:W-:-:S02]  /*19dd0*/  SHF.R.S32.HI R8, RZ, 0x3, R4 ;  /* 0x00000003ff087819 */ /* 0x000fc40000011404 */
[----:B------:R-:W-:Y:S01]  /*19de0*/  IADD3 R7, -R0, R11, RZ ;  /* 0x0000000b00077210 */ /* 0x000fe20007ffe1ff */
[----:B------:R-:W-:Y:S01]  /*19df0*/  IMAD R0, R15, c[0x0][0x3e8], RZ ;  /* 0x0000fa000f007a24 */ /* 0x000fe200078e02ff */
[----:B------:R-:W-:Y:S01]  /*19e00*/  IADD3 R3, R3, R6, RZ ;  /* 0x0000000603037210 */ /* 0x000fe20007ffe0ff */
[----:B------:R-:W-:Y:S02]  /*19e10*/  IMAD R5, R9, c[0x0][0x3f4], R5 ;  /* 0x0000fd0009057a24 */ /* 0x000fe400078e0205 */
[----:B------:R-:W-:Y:S01]  /*19e20*/  IMAD R4, R7, 0x10, R8 ;  /* 0x0000001007047824 */ /* 0x000fe200078e0208 */
[C---:B------:R-:W-:Y:S01]  /*19e30*/  LEA R8, R13.reuse, R8, 0x7 ;  /* 0x000000080d087211 */ /* 0x040fe200078e38ff */
[C---:B------:R-:W-:Y:S02]  /*19e40*/  IMAD R0, R14.reuse, c[0x0][0x3ec], R0 ;  /* 0x0000fb000e007a24 */ /* 0x040fe400078e0200 */
[----:B------:R-:W-:Y:S01]  /*19e50*/  IMAD.WIDE.U32 R2, R14, c[0x0][0x3e8], R2 ;  /* 0x0000fa000e027a25 */ /* 0x000fe200078e0002 */
[----:B------:R-:W-:-:S04]  /*19e60*/  LEA R4, R13, R4, 0x7 ;  /* 0x000000040d047211 */ /* 0x000fc800078e38ff */
        /* <DEDUP_REMOVED lines=24> */
.L_x_2024:
[----:B------:R-:W-:Y:S05]  /*19ff0*/  BRA.DIV ~URZ, `(.L_x_1970) ;  /* 0x000048227f007947 */ /* 0x000fea000b800000 */
[----:B------:R3:W4:Y:S02]  /*1a000*/  SHFL.IDX PT, R2, R11, RZ, 0x181f ;  /* 0x00181fff0b027589 */ /* 0x00072400000e0000 */
.L_x_2025:
        /* <DEDUP_REMOVED lines=14> */
.L_x_1972:
[----:B------:R-:W-:Y:S05]  /*1a0f0*/  BSYNC B0 ;  /* 0x0000000000007941 */ /* 0x000fea0003800000 */
.L_x_1971:
[----:B------:R-:W-:Y:S05]  /*1a100*/  BRA.DIV ~URZ, `(.L_x_1973) ;  /* 0x000047827f007947 */ /* 0x000fea000b800000 */
[----:B------:R1:W2:Y:S04]  /*1a110*/  SHFL.IDX PT, R0, R9, 0x1, 0x181f ;  /* 0x00381f0009007f89 */ /* 0x0002a800000e0000 */
[----:B--2-4-:R1:W2:Y:S02]  /*1a120*/  SHFL.IDX PT, R2, R11, 0x1, 0x181f ;  /* 0x00381f000b027f89 */ /* 0x0142a400000e0000 */
.L_x_2026:
        /* <DEDUP_REMOVED lines=14> */
.L_x_1975:
[----:B------:R-:W-:Y:S05]  /*1a210*/  BSYNC B0 ;  /* 0x0000000000007941 */ /* 0x000fea0003800000 */
.L_x_1974:
[----:B------:R-:W-:Y:S05]  /*1a220*/  BRA.DIV ~URZ, `(.L_x_1976) ;  /* 0x000047327f007947 */ /* 0x000fea000b800000 */
[----:B------:R4:W1:Y:S02]  /*1a230*/  SHFL.IDX PT, R0, R9, 0x2, 0x181f ;  /* 0x00581f0009007f89 */ /* 0x00086400000e0000 */
.L_x_2027:
[----:B------:R-:W-:Y:S05]  /*1a240*/  BRA.DIV ~URZ, `(.L_x_1977) ;  /* 0x000047827f007947 */ /* 0x000fea000b800000 */
[----:B--2---:R2:W3:Y:S02]  /*1a250*/  SHFL.IDX PT, R2, R11, 0x2, 0x181f ;  /* 0x00581f000b027f89 */ /* 0x0044e400000e0000 */
.L_x_2028:
        /* <DEDUP_REMOVED lines=14> */
.L_x_1979:
[----:B------:R-:W-:Y:S05]  /*1a340*/  BSYNC B0 ;  /* 0x0000000000007941 */ /* 0x000fea0003800000 */
.L_x_1978:
[----:B------:R-:W-:Y:S05]  /*1a350*/  BRA.DIV ~URZ, `(.L_x_1980) ;  /* 0x000046e27f007947 */ /* 0x000fea000b800000 */
[----:B------:R1:W2:Y:S04]  /*1a360*/  SHFL.IDX PT, R0, R9, 0x3, 0x181f ;  /* 0x00781f0009007f89 */ /* 0x0002a800000e0000 */
[----:B-1-3--:R1:W3:Y:S02]  /*1a370*/  SHFL.IDX PT, R2, R11, 0x3, 0x181f ;  /* 0x00781f000b027f89 */ /* 0x00a2e400000e0000 */
.L_x_2029:
        /* <DEDUP_REMOVED lines=14> */
.L_x_1982:
[----:B------:R-:W-:Y:S05]  /*1a460*/  BSYNC B0 ;  /* 0x0000000000007941 */ /* 0x000fea0003800000 */
.L_x_1981:
[----:B------:R-:W-:Y:S05]  /*1a470*/  BRA.DIV ~URZ, `(.L_x_1983) ;  /* 0x000046927f007947 */ /* 0x000fea000b800000 */
[----:B------:R1:W2:Y:S02]  /*1a480*/  SHFL.IDX PT, R0, R9, 0x4, 0x181f ;  /* 0x00981f0009007f89 */ /* 0x0002a400000e0000 */
.L_x_2030:
[----:B------:R-:W-:Y:S05]  /*1a490*/  BRA.DIV ~URZ, `(.L_x_1984) ;  /* 0x000046e27f007947 */ /* 0x000fea000b800000 */
[----:B--23--:R2:W3:Y:S02]  /*1a4a0*/  SHFL.IDX PT, R2, R11, 0x4, 0x181f ;  /* 0x00981f000b027f89 */ /* 0x00c4e400000e0000 */
.L_x_2031:
        /* <DEDUP_REMOVED lines=14> */
.L_x_1986:
[----:B------:R-:W-:Y:S05]  /*1a590*/  BSYNC B0 ;  /* 0x0000000000007941 */ /* 0x000fea0003800000 */
.L_x_1985:
[----:B------:R-:W-:Y:S05]  /*1a5a0*/  BRA.DIV ~URZ, `(.L_x_1987) ;  /* 0x000046427f007947 */ /* 0x000fea000b800000 */
[----:B------:R1:W2:Y:S04]  /*1a5b0*/  SHFL.IDX PT, R0, R9, 0x5, 0x181f ;  /* 0x00b81f0009007f89 */ /* 0x0002a800000e0000 */
[----:B---3--:R1:W3:Y:S02]  /*1a5c0*/  SHFL.IDX PT, R2, R11, 0x5, 0x181f ;  /* 0x00b81f000b027f89 */ /* 0x0082e400000e0000 */
.L_x_2032:
        /* <DEDUP_REMOVED lines=14> */
.L_x_1989:
[----:B------:R-:W-:Y:S05]  /*1a6b0*/  BSYNC B0 ;  /* 0x0000000000007941 */ /* 0x000fea0003800000 */
.L_x_1988:
[----:B------:R-:W-:Y:S05]  /*1a6c0*/  BRA.DIV ~URZ, `(.L_x_1990) ;  /* 0x000045f27f007947 */ /* 0x000fea000b800000 */
[----:B------:R1:W2:Y:S02]  /*1a6d0*/  SHFL.IDX PT, R0, R9, 0x6, 0x181f ;  /* 0x00d81f0009007f89 */ /* 0x0002a400000e0000 */
.L_x_2033:
[----:B------:R-:W-:Y:S05]  /*1a6e0*/  BRA.DIV ~URZ, `(.L_x_1991) ;  /* 0x000046427f007947 */ /* 0x000fea000b800000 */
[----:B--23--:R2:W3:Y:S02]  /*1a6f0*/  SHFL.IDX PT, R2, R11, 0x6, 0x181f ;  /* 0x00d81f000b027f89 */ /* 0x00c4e400000e0000 */
.L_x_2034:
        /* <DEDUP_REMOVED lines=14> */
.L_x_1993:
[----:B------:R-:W-:Y:S05]  /*1a7e0*/  BSYNC B0 ;  /* 0x0000000000007941 */ /* 0x000fea0003800000 */
.L_x_1992:
[----:B------:R-:W-:Y:S05]  /*1a7f0*/  BRA.DIV ~URZ, `(.L_x_1994) ;  /* 0x000045a27f007947 */ /* 0x000fea000b800000 */
[----:B------:R1:W2:Y:S04]  /*1a800*/  SHFL.IDX PT, R0, R9, 0x7, 0x181f ;  /* 0x00f81f0009007f89 */ /* 0x0002a800000e0000 */
[----:B---3--:R1:W3:Y:S02]  /*1a810*/  SHFL.IDX PT, R2, R11, 0x7, 0x181f ;  /* 0x00f81f000b027f89 */ /* 0x0082e400000e0000 */
.L_x_2035:
        /* <DEDUP_REMOVED lines=15> */
.L_x_1894:
[----:B------:R-:W-:Y:S01]  /*1a910*/  IMAD.MOV.U32 R136, RZ, RZ, R5 ;  /* 0x000000ffff887224 */ /* 0x000fe200078e0005 */
[----:B------:R-:W-:Y:S01]  /*1a920*/  MOV R251, RZ ;  /* 0x000000ff00fb7202 */ /* 0x000fe20000000f00 */
[----:B------:R-:W-:Y:S01]  /*1a930*/  IMAD.MOV.U32 R3, RZ, RZ, 0x181f ;  /* 0x0000181fff037424 */ /* 0x000fe200078e00ff */
[----:B------:R-:W-:Y:S02]  /*1a940*/  MOV R2, 0x1a960 ;  /* 0x0001a96000027802 */ /* 0x000fe40000000f00 */
[----:B-----5:R-:W-:Y:S05]  /*1a950*/  CALL.REL.NOINC `($__internal_7_$__cuda_sm70_shflsync_idx_p) ;  /* 0x000100c000007944 */ /* 0x020fea0003c00000 */
[----:B------:R-:W-:Y:S01]  /*1a960*/  MOV R0, R252 ;  /* 0x000000fc00007202 */ /* 0x000fe20000000f00 */
[----:B------:R-:W-:Y:S05]  /*1a970*/  BRA `(.L_x_1995) ;  /* 0xfffedc0000007947 */ /* 0x000fea000383ffff */
.L_x_1895:
[----:B------:R-:W-:Y:S01]  /*1a980*/  IMAD.MOV.U32 R136, RZ, RZ, R10 ;  /* 0x000000ffff887224 */ /* 0x000fe200078e000a */
[----:B------:R-:W-:Y:S01]  /*1a990*/  MOV R251, RZ ;  /* 0x000000ff00fb7202 */ /* 0x000fe20000000f00 */
[----:B------:R-:W-:Y:S01]  /*1a9a0*/  IMAD.MOV.U32 R3, RZ, RZ, 0x181f ;  /* 0x0000181fff037424 */ /* 0x000fe200078e00ff */
[----:B------:R-:W-:Y:S02]  /*1a9b0*/  MOV R2, 0x1a9d0 ;  /* 0x0001a9d000027802 */ /* 0x000fe40000000f00 */
[----:B-12--5:R-:W-:Y:S05]  /*1a9c0*/  CALL.REL.NOINC `($__internal_7_$__cuda_sm70_shflsync_idx_p) ;  /* 0x0001005000007944 */ /* 0x026fea0003c00000 */
[----:B------:R-:W-:Y:S01]  /*1a9d0*/  MOV R2, R252 ;  /* 0x000000fc00027202 */ /* 0x000fe20000000f00 */
[----:B------:R-:W-:Y:S05]  /*1a9e0*/  BRA `(.L_x_1996) ;  /* 0xfffedbb000007947 */ /* 0x000fea000383ffff */
.L_x_1898:
[----:B------:R-:W-:Y:S01]  /*1a9f0*/  IMAD.MOV.U32 R136, RZ, RZ, R5 ;  /* 0x000000ffff887224 */ /* 0x000fe200078e0005 */
[----:B------:R-:W-:Y:S01]  /*1aa00*/  MOV R251, 0x1 ;  /* 0x0000000100fb7802 */ /* 0x000fe20000000f00 */
[----:B-1----:R-:W-:Y:S01]  /*1aa10*/  IMAD.MOV.U32 R3, RZ, RZ, 0x181f ;  /* 0x0000181fff037424 */ /* 0x002fe200078e00ff */
[----:B----4-:R-:W-:-:S02]  /*1aa20*/  MOV R2, 0x1aa40 ;  /* 0x0001aa4000027802 */ /* 0x010fc40000000f00 */
[----:B---3-5:R-:W-:Y:S05]  /*1aa30*/  CALL.REL.NOINC `($__internal_7_$__cuda_sm70_shflsync_idx_p) ;  /* 0x0000ffe000007944 */ /* 0x028fea0003c00000 */
[----:B------:R-:W-:Y:S01]  /*1aa40*/  IMAD.MOV.U32 R0, RZ, RZ, R252 ;  /* 0x000000ffff007224 */ /* 0x000fe200078e00fc */
[----:B------:R-:W-:Y:S01]  /*1aa50*/  MOV R251, 0x1 ;  /* 0x0000000100fb7802 */ /* 0x000fe20000000f00 */
[----:B------:R-:W-:Y:S01]  /*1aa60*/  IMAD.MOV.U32 R136, RZ, RZ, R10 ;  /* 0x000000ffff887224 */ /* 0x000fe200078e000a */
[----:B------:R-:W-:-:S02]  /*1aa70*/  MOV R3, 0x181f ;  /* 0x0000181f00037802 */ /* 0x000fc40000000f00 */
[----:B------:R-:W-:Y:S02]  /*1aa80*/  MOV R2, 0x1aaa0 ;  /* 0x0001aaa000027802 */ /* 0x000fe40000000f00 */
[----:B------:R-:W-:Y:S05]  /*1aa90*/  CALL.REL.NOINC `($__internal_7_$__cuda_sm70_shflsync_idx_p) ;  /* 0x0000ff8000007944 */ /* 0x000fea0003c00000 */
[----:B------:R-:W-:Y:S01]  /*1aaa0*/  MOV R2, R252 ;  /* 0x000000fc00027202 */ /* 0x000fe20000000f00 */
[----:B------:R-:W-:Y:S05]  /*1aab0*/  BRA `(.L_x_1997) ;  /* 0xfffedc4000007947 */ /* 0x000fea000383ffff */
.L_x_1901:
[----:B------:R-:W-:Y:S01]  /*1aac0*/  IMAD.MOV.U32 R136, RZ, RZ, R5 ;  /* 0x000000ffff887224 */ /* 0x000fe200078e0005 */
[----:B------:R-:W-:Y:S01]  /*1aad0*/  MOV R251, 0x2 ;  /* 0x0000000200fb7802 */ /* 0x000fe20000000f00 */
[----:B--2---:R-:W-:Y:S01]  /*1aae0*/  IMAD.MOV.U32 R3, RZ, RZ, 0x181f ;  /* 0x0000181fff037424 */ /* 0x004fe200078e00ff */
[----:B----4-:R-:W-:Y:S02]  /*1aaf0*/  MOV R2, 0x1ab10 ;  /* 0x0001ab1000027802 */ /* 0x010fe40000000f00 */
[----:B-1-3-5:R-:W-:Y:S05]  /*1ab00*/  CALL.REL.NOINC `($__internal_7_$__cuda_sm70_shflsync_idx_p) ;  /* 0x0000ff1000007944 */ /* 0x02afea0003c00000 */
[----:B------:R-:W-:Y:S01]  /*1ab10*/  MOV R0, R252 ;  /* 0x000000fc00007202 */ /* 0x000fe20000000f00 */
[----:B------:R-:W-:Y:S05]  /*1ab20*/  BRA `(.L_x_1998) ;  /* 0xfffedd0000007947 */ /* 0x000fea000383ffff */
.L_x_1902:
[----:B------:R-:W-:Y:S01]  /*1ab30*/  IMAD.MOV.U32 R136, RZ, RZ, R10 ;  /* 0x000000ffff887224 */ /* 0x000fe200078e000a */
[----:B------:R-:W-:Y:S01]  /*1ab40*/  MOV R251, 0x2 ;  /* 0x0000000200fb7802 */ /* 0x000fe20000000f00 */
[----:B------:R-:W-:Y:S01]  /*1ab50*/  IMAD.MOV.U32 R3, RZ, RZ, 0x181f ;  /* 0x0000181fff037424 */ /* 0x000fe200078e00ff */
[----:B----4-:R-:W-:Y:S02]  /*1ab60*/  MOV R2, 0x1ab80 ;  /* 0x0001ab8000027802 */ /* 0x010fe40000000f00 */
[----:B-123-5:R-:W-:Y:S05]  /*1ab70*/  CALL.REL.NOINC `($__internal_7_$__cuda_sm70_shflsync_idx_p) ;  /* 0x0000fea000007944 */ /* 0x02efea0003c00000 */
[----:B------:R-:W-:Y:S01]  /*1ab80*/  MOV R2, R252 ;  /* 0x000000fc00027202 */ /* 0x000fe20000000f00 */
[----:B------:R-:W-:Y:S05]  /*1ab90*/  BRA `(.L_x_1999) ;  /* 0xfffedcb000007947 */ /* 0x000fea000383ffff */
.L_x_1905:
[----:B------:R-:W-:Y:S01]  /*1aba0*/  IMAD.MOV.U32 R136, RZ, RZ, R5 ;  /* 0x000000ffff887224 */ /* 0x000fe200078e0005 */
[----:B------:R-:W-:Y:S01]  /*1abb0*/  MOV R251, 0x3 ;  /* 0x0000000300fb7802 */ /* 0x000fe20000000f00 */
[----:B-1----:R-:W-:Y:S01]  /*1abc0*/  IMAD.MOV.U32 R3, RZ, RZ, 0x181f ;  /* 0x0000181fff037424 */ /* 0x002fe200078e00ff */
[----:B--2---:R-:W-:-:S02]  /*1abd0*/  MOV R2, 0x1abf0 ;  /* 0x0001abf000027802 */ /* 0x004fc40000000f00 */
[----:B---345:R-:W-:Y:S05]  /*1abe0*/  CALL.REL.NOINC `($__internal_7_$__cuda_sm70_shflsync_idx_p) ;  /* 0x0000fe3000007944 */ /* 0x038fea0003c00000 */
        /* <DEDUP_REMOVED lines=8> */
.L_x_1908:
[----:B------:R-:W-:Y:S01]  /*1ac70*/  IMAD.MOV.U32 R136, RZ, RZ, R5 ;  /* 0x000000ffff887224 */ /* 0x000fe200078e0005 */
[----:B------:R-:W-:Y:S01]  /*1ac80*/  MOV R251, 0x4 ;  /* 0x0000000400fb7802 */ /* 0x000fe20000000f00 */
[----:B--2---:R-:W-:Y:S01]  /*1ac90*/  IMAD.MOV.U32 R3, RZ, RZ, 0x181f ;  /* 0x0000181fff037424 */ /* 0x004fe200078e00ff */
[----:B------:R-:W-:Y:S02]  /*1aca0*/  MOV R2, 0x1acc0 ;  /* 0x0001acc000027802 */ /* 0x000fe40000000f00 */
[----:B-1--45:R-:W-:Y:S05]  /*1acb0*/  CALL.REL.NOINC `($__internal_7_$__cuda_sm70_shflsync_idx_p) ;  /* 0x0000fd6000007944 */ /* 0x032fea0003c00000 */
[----:B------:R-:W-:Y:S01]  /*1acc0*/  MOV R0, R252 ;  /* 0x000000fc00007202 */ /* 0x000fe20000000f00 */
[----:B------:R-:W-:Y:S05]  /*1acd0*/  BRA `(.L_x_2001) ;  /* 0xfffedde000007947 */ /* 0x000fea000383ffff */
.L_x_1909:
[----:B------:R-:W-:Y:S01]  /*1ace0*/  IMAD.MOV.U32 R136, RZ, RZ, R10 ;  /* 0x000000ffff887224 */ /* 0x000fe200078e000a */
[----:B------:R-:W-:Y:S01]  /*1acf0*/  MOV R251, 0x4 ;  /* 0x0000000400fb7802 */ /* 0x000fe20000000f00 */
[----:B------:R-:W-:Y:S01]  /*1ad00*/  IMAD.MOV.U32 R3, RZ, RZ, 0x181f ;  /* 0x0000181fff037424 */ /* 0x000fe200078e00ff */
[----:B------:R-:W-:Y:S02]  /*1ad10*/  MOV R2, 0x1ad30 ;  /* 0x0001ad3000027802 */ /* 0x000fe40000000f00 */
[----:B-12345:R-:W-:Y:S05]  /*1ad20*/  CALL.REL.NOINC `($__internal_7_$__cuda_sm70_shflsync_idx_p) ;  /* 0x0000fcf000007944 */ /* 0x03efea0003c00000 */
[----:B------:R-:W-:Y:S01]  /*1ad30*/  MOV R2, R252 ;  /* 0x000000fc00027202 */ /* 0x000fe20000000f00 */
[----:B------:R-:W-:Y:S05]  /*1ad40*/  BRA `(.L_x_2002) ;  /* 0xfffedd9000007947 */ /* 0x000fea000383ffff */
.L_x_1912:
[----:B------:R-:W-:Y:S01]  /*1ad50*/  IMAD.MOV.U32 R136, RZ, RZ, R5 ;  /* 0x000000ffff887224 */ /* 0x000fe200078e0005 */
[----:B------:R-:W-:Y:S01]  /*1ad60*/  MOV R251, 0x5 ;  /* 0x0000000500fb7802 */ /* 0x000fe20000000f00 */
[----:B--2---:R-:W-:Y:S01]  /*1ad70*/  IMAD.MOV.U32 R3, RZ, RZ, 0x181f ;  /* 0x0000181fff037424 */ /* 0x004fe200078e00ff */
[----:B------:R-:W-:-:S02]  /*1ad80*/  MOV R2, 0x1ada0 ;  /* 0x0001ada000027802 */ /* 0x000fc40000000f00 */
[----:B-1--45:R-:W-:Y:S05]  /*1ad90*/  CALL.REL.NOINC `($__internal_7_$__cuda_sm70_shflsync_idx_p) ;  /* 0x0000fc8000007944 */ /* 0x032fea0003c00000 */
        /* <DEDUP_REMOVED lines=8> */
.L_x_1915:
[----:B------:R-:W-:Y:S01]  /*1ae20*/  IMAD.MOV.U32 R136, RZ, RZ, R5 ;  /* 0x000000ffff887224 */ /* 0x000fe200078e0005 */
[----:B------:R-:W-:Y:S01]  /*1ae30*/  MOV R251, 0x6 ;  /* 0x0000000600fb7802 */ /* 0x000fe20000000f00 */
[----:B-1----:R-:W-:Y:S01]  /*1ae40*/  IMAD.MOV.U32 R3, RZ, RZ, 0x181f ;  /* 0x0000181fff037424 */ /* 0x002fe200078e00ff */
[----:B------:R-:W-:Y:S02]  /*1ae50*/  MOV R2, 0x1ae70 ;  /* 0x0001ae7000027802 */ /* 0x000fe40000000f00 */
[----:B--2-45:R-:W-:Y:S05]  /*1ae60*/  CALL.REL.NOINC `($__internal_7_$__cuda_sm70_shflsync_idx_p) ;  /* 0x0000fbb000007944 */ /* 0x034fea0003c00000 */
[----:B------:R-:W-:Y:S01]  /*1ae70*/  MOV R0, R252 ;  /* 0x000000fc00007202 */ /* 0x000fe20000000f00 */
[----:B------:R-:W-:Y:S05]  /*1ae80*/  BRA `(.L_x_2004) ;  /* 0xfffedec000007947 */ /* 0x000fea000383ffff */
.L_x_1916:
[----:B------:R-:W-:Y:S01]  /*1ae90*/  IMAD.MOV.U32 R136, RZ, RZ, R10 ;  /* 0x000000ffff887224 */ /* 0x000fe200078e000a */
[----:B------:R-:W-:Y:S01]  /*1aea0*/  MOV R251, 0x6 ;  /* 0x0000000600fb7802 */ /* 0x000fe20000000f00 */
[----:B------:R-:W-:Y:S01]  /*1aeb0*/  IMAD.MOV.U32 R3, RZ, RZ, 0x181f ;  /* 0x0000181fff037424 */ /* 0x000fe200078e00ff */
[----:B------:R-:W-:Y:S02]  /*1aec0*/  MOV R2, 0x1aee0 ;  /* 0x0001aee000027802 */ /* 0x000fe40000000f00 */
[----:B-12345:R-:W-:Y:S05]  /*1aed0*/  CALL.REL.NOINC `($__internal_7_$__cuda_sm70_shflsync_idx_p) ;  /* 0x0000fb4000007944 */ /* 0x03efea0003c00000 */
[----:B------:R-:W-:Y:S01]  /*1aee0*/  MOV R2, R252 ;  /* 0x000000fc00027202 */ /* 0x000fe20000000f00 */
[----:B------:R-:W-:Y:S05]  /*1aef0*/  BRA `(.L_x_2005) ;  /* 0xfffede7000007947 */ /* 0x000fea000383ffff */
.L_x_1919:
        /* <DEDUP_REMOVED lines=13> */
.L_x_1921:
[----:B-1-3--:R-:W-:Y:S01]  /*1afd0*/  IMAD.MOV.U32 R136, RZ, RZ, R0 ;  /* 0x000000ffff887224 */ /* 0x00afe200078e0000 */
[----:B------:R-:W-:Y:S01]  /*1afe0*/  MOV R251, RZ ;  /* 0x000000ff00fb7202 */ /* 0x000fe20000000f00 */
[----:B------:R-:W-:Y:S01]  /*1aff0*/  IMAD.MOV.U32 R3, RZ, RZ, 0x181f ;  /* 0x0000181fff037424 */ /* 0x000fe200078e00ff */
[----:B------:R-:W-:Y:S02]  /*1b000*/  MOV R2, 0x1b020 ;  /* 0x0001b02000027802 */ /* 0x000fe40000000f00 */
[----:B-----5:R-:W-:Y:S05]  /*1b010*/  CALL.REL.NOINC `($__internal_7_$__cuda_sm70_shflsync_idx_p) ;  /* 0x0000fa0000007944 */ /* 0x020fea0003c00000 */
[----:B------:R-:W-:Y:S01]  /*1b020*/  MOV R28, R252 ;  /* 0x000000fc001c7202 */ /* 0x000fe20000000f00 */
[----:B------:R-:W-:Y:S05]  /*1b030*/  BRA `(.L_x_2007) ;  /* 0xfffeed9000007947 */ /* 0x000fea000383ffff */
.L_x_1924:
[----:B------:R-:W-:Y:S01]  /*1b040*/  IMAD.MOV.U32 R136, RZ, RZ, R4 ;  /* 0x000000ffff887224 */ /* 0x000fe200078e0004 */
[----:B------:R-:W-:Y:S01]  /*1b050*/  MOV R251, RZ ;  /* 0x000000ff00fb7202 */ /* 0x000fe20000000f00 */
[----:B------:R-:W-:Y:S01]  /*1b060*/  IMAD.MOV.U32 R3, RZ, RZ, 0x181f ;  /* 0x0000181fff037424 */ /* 0x000fe200078e00ff */
[----:B------:R-:W-:Y:S02]  /*1b070*/  MOV R2, 0x1b090 ;  /* 0x0001b09000027802 */ /* 0x000fe40000000f00 */
[----:B-1---5:R-:W-:Y:S05]  /*1b080*/  CALL.REL.NOINC `($__internal_7_$__cuda_sm70_shflsync_idx_p) ;  /* 0x0000f99000007944 */ /* 0x022fea0003c00000 */
[----:B------:R-:W-:Y:S01]  /*1b090*/  MOV R11, R252 ;  /* 0x000000fc000b7202 */ /* 0x000fe20000000f00 */
[----:B------:R-:W-:Y:S05]  /*1b0a0*/  BRA `(.L_x_2008) ;  /* 0xfffefdf000007947 */ /* 0x000fea000383ffff */
.L_x_1925:
[----:B------:R-:W-:Y:S01]  /*1b0b0*/  IMAD.MOV.U32 R136, RZ, RZ, R5 ;  /* 0x000000ffff887224 */ /* 0x000fe200078e0005 */
[----:B------:R-:W-:Y:S01]  /*1b0c0*/  MOV R251, RZ ;  /* 0x000000ff00fb7202 */ /* 0x000fe20000000f00 */
[----:B------:R-:W-:Y:S01]  /*1b0d0*/  IMAD.MOV.U32 R3, RZ, RZ, 0x181f ;  /* 0x0000181fff037424 */ /* 0x000fe200078e00ff */
[----:B------:R-:W-:-:S02]  /*1b0e0*/  MOV R2, 0x1b100 ;  /* 0x0001b10000027802 */ /* 0x000fc40000000f00 */
[----:B-123-5:R-:W-:Y:S05]  /*1b0f0*/  CALL.REL.NOINC `($__internal_7_$__cuda_sm70_shflsync_idx_p) ;  /* 0x0000f92000007944 */ /* 0x02efea0003c00000 */
[----:B------:R-:W2:Y:S04]  /*1b100*/  LDL R0, [R1+0x8c] ;  /* 0x00008c0001007983 */ /* 0x000ea80000100800 */
[----:B------:R-:W3:Y:S04]  /*1b110*/  LDL R2, [R1+0xb8] ;  /* 0x0000b80001027983 */ /* 0x000ee80000100800 */
[----:B------:R-:W4:Y:S04]  /*1b120*/  LDL R8, [R1+0xd4] ;  /* 0x0000d40001087983 */ /* 0x000f280000100800 */
[----:B------:R-:W5:Y:S01]  /*1b130*/  LDL R3, [R1+0xd0] ;  /* 0x0000d00001037983 */ /* 0x000f620000100800 */
[----:B------:R-:W-:-:S02]  /*1b140*/  IMAD.MOV.U32 R136, RZ, RZ, R4 ;  /* 0x000000ffff887224 */ /* 0x000fc400078e0004 */
[----:B------:R-:W-:Y:S02]  /*1b150*/  IMAD.MOV.U32 R251, RZ, RZ, 0x1 ;  /* 0x00000001fffb7424 */ /* 0x000fe400078e00ff */
[C---:B--2---:R-:W-:Y:S01]  /*1b160*/  IMAD.SHL.U32 R12, R0.reuse, 0x2, RZ ;  /* 0x00000002000c7824 */ /* 0x044fe200078e00ff */
[----:B------:R-:W-:Y:S01]  /*1b170*/  ISETP.GE.AND P2, PT, R0, c[0x0][0x1d4], PT ;  /* 0x0000750000007a0c */ /* 0x000fe20003f46270 */
[----:B---3--:R-:W-:-:S03]  /*1b180*/  IMAD.SHL.U32 R13, R2, 0x2, RZ ;  /* 0x00000002020d7824 */ /* 0x008fc600078e00ff */
[----:B------:R-:W-:Y:S02]  /*1b190*/  IADD3 R18, P1, R252, R12, RZ ;  /* 0x0000000cfc127210 */ /* 0x000fe40007f3e0ff */
[----:B----4-:R-:W-:Y:S02]  /*1b1a0*/  SHF.L.U64.HI R15, R0, 0x1, R8 ;  /* 0x00000001000f7819 */ /* 0x010fe40000010208 */
[----:B-----5:R-:W-:Y:S02]  /*1b1b0*/  SHF.L.U64.HI R16, R2, 0x1, R3 ;  /* 0x0000000102107819 */ /* 0x020fe40000010203 */
[----:B------:R-:W-:Y:S01]  /*1b1c0*/  IADD3 R2, P0, R252, R13, RZ ;  /* 0x0000000dfc027210 */ /* 0x000fe20007f1e0ff */
[----:B------:R-:W-:Y:S01]  /*1b1d0*/  IMAD.X R19, R11, 0x1, R15, P1 ;  /* 0x000000010b137824 */ /* 0x000fe200008e060f */
[----:B------:R-:W-:-:S03]  /*1b1e0*/  SEL R0, RZ, 0x10, P5 ;  /* 0x00000010ff007807 */ /* 0x000fc60002800000 */
[----:B------:R-:W-:Y:S01]  /*1b1f0*/  IMAD.X R3, R11, 0x1, R16, P0 ;  /* 0x000000010b037824 */ /* 0x000fe200000e0610 */
[----:B------:R-:W-:Y:S01]  /*1b200*/  @!PT LDS RZ, [RZ] ;  /* 0x00000000fffff984 */ /* 0x000fe20000000800 */
[----:B------:R-:W-:Y:S01]  /*1b210*/  @!PT LDS RZ, [RZ] ;  /* 0x00000000fffff984 */ /* 0x000fe20000000800 */
[----:B------:R-:W-:Y:S01]  /*1b220*/  @!PT LDS RZ, [RZ] ;  /* 0x00000000fffff984 */ /* 0x000fe20000000800 */
[----:B------:R1:W-:Y:S01]  /*1b230*/  LDGSTS.E.BYPASS.LTC128B.128 [R248+0x4100], [R18.64], !P2 ;  /* 0x0410000012f87fae */ /* 0x0003e2000d101d46 */
[----:B------:R-:W-:Y:S01]  /*1b240*/  SEL R11, RZ, 0x10, P2 ;  /* 0x00000010ff0b7807 */ /* 0x000fe20001000000 */
[----:B------:R-:W-:Y:S02]  /*1b250*/  IMAD.MOV.U32 R10, RZ, RZ, R0 ;  /* 0x000000ffff0a7224 */ /* 0x000fe400078e0000 */
[----:B------:R2:W-:Y:S02]  /*1b260*/  LDGSTS.E.BYPASS.LTC128B.128 [R248+0x6100], [R2.64], !P5 ;  /* 0x0610000002f87fae */ /* 0x0005e4000e901d46 */
[----:B--2---:R-:W-:Y:S01]  /*1b270*/  IMAD.MOV.U32 R3, RZ, RZ, 0x181f ;  /* 0x0000181fff037424 */ /* 0x004fe200078e00ff */
[----:B------:R-:W-:Y:S02]  /*1b280*/  MOV R2, 0x1b2a0 ;  /* 0x0001b2a000027802 */ /* 0x000fe40000000f00 */
[----:B-1----:R-:W-:Y:S05]  /*1b290*/  CALL.REL.NOINC `($__internal_7_$__cuda_sm70_shflsync_idx_p) ;  /* 0x0000f78000007944 */ /* 0x002fea0003c00000 */
[----:B------:R-:W-:Y:S01]  /*1b2a0*/  IMAD.MOV.U32 R0, RZ, RZ, R252 ;  /* 0x000000ffff007224 */ /* 0x000fe200078e00fc */
[----:B------:R-:W-:Y:S01]  /*1b2b0*/  MOV R251, 0x1 ;  /* 0x0000000100fb7802 */ /* 0x000fe20000000f00 */
[----:B------:R-:W-:Y:S01]  /*1b2c0*/  IMAD.MOV.U32 R136, RZ, RZ, R5 ;  /* 0x000000ffff887224 */ /* 0x000fe200078e0005 */
[----:B------:R-:W-:-:S02]  /*1b2d0*/  MOV R3, 0x181f ;  /* 0x0000181f00037802 */ /* 0x000fc40000000f00 */
[----:B------:R-:W-:Y:S02]  /*1b2e0*/  MOV R2, 0x1b300 ;  /* 0x0001b30000027802 */ /* 0x000fe40000000f00 */
[----:B------:R-:W-:Y:S05]  /*1b2f0*/  CALL.REL.NOINC `($__internal_7_$__cuda_sm70_shflsync_idx_p) ;  /* 0x0000f72000007944 */ /* 0x000fea0003c00000 */
[C---:B------:R-:W-:Y:S01]  /*1b300*/  IADD3 R18, -R11.reuse, 0x10, RZ ;  /* 0x000000100b127810 */ /* 0x040fe20007ffe1ff */
[----:B------:R-:W-:Y:S01]  /*1b310*/  IMAD.MOV.U32 R136, RZ, RZ, R4 ;  /* 0x000000ffff887224 */ /* 0x000fe200078e0004 */
[----:B------:R-:W-:Y:S01]  /*1b320*/  IADD3 R2, -R10, 0x10, RZ ;  /* 0x000000100a027810 */ /* 0x000fe20007ffe1ff */
[----:B------:R-:W-:Y:S01]  /*1b330*/  IMAD.MOV.U32 R251, RZ, RZ, 0x2 ;  /* 0x00000002fffb7424 */ /* 0x000fe200078e00ff */
[----:B------:R-:W-:Y:S02]  /*1b340*/  LOP3.LUT R18, R18, 0xf, RZ, 0xc0, !PT ;  /* 0x0000000f12127812 */ /* 0x000fe400078ec0ff */
[----:B------:R-:W-:Y:S02]  /*1b350*/  ISETP.NE.U32.AND P3, PT, R11, RZ, PT ;  /* 0x000000ff0b00720c */ /* 0x000fe40003f65070 */
[----:B------:R-:W-:Y:S02]  /*1b360*/  IADD3 R18, P1, P0, R18, R252, R12 ;  /* 0x000000fc12127210 */ /* 0x000fe4000783e00c */
[----:B------:R-:W-:-:S02]  /*1b370*/  LOP3.LUT R2, R2, 0xf, RZ, 0xc0, !PT ;  /* 0x0000000f02027812 */ /* 0x000fc400078ec0ff */
        /* <DEDUP_REMOVED lines=11> */
[----:B-1----:R-:W-:Y:S05]  /*1b430*/  CALL.REL.NOINC `($__internal_7_$__cuda_sm70_shflsync_idx_p) ;  /* 0x0000f5e000007944 */ /* 0x002fea0003c00000 */
[----:B------:R-:W-:Y:S01]  /*1b440*/  IMAD.MOV.U32 R0, RZ, RZ, R252 ;  /* 0x000000ffff007224 */ /* 0x000fe200078e00fc */
[----:B------:R-:W-:Y:S01]  /*1b450*/  MOV R251, 0x2 ;  /* 0x0000000200fb7802 */ /* 0x000fe20000000f00 */
[----:B------:R-:W-:Y:S01]  /*1b460*/  IMAD.MOV.U32 R136, RZ, RZ, R5 ;  /* 0x000000ffff887224 */ /* 0x000fe200078e0005 */
[----:B------:R-:W-:Y:S02]  /*1b470*/  MOV R3, 0x181f ;  /* 0x0000181f00037802 */ /* 0x000fe40000000f00 */
[----:B------:R-:W-:Y:S02]  /*1b480*/  MOV R2, 0x1b4a0 ;  /* 0x0001b4a000027802 */ /* 0x000fe40000000f00 */
[----:B------:R-:W-:Y:S05]  /*1b490*/  CALL.REL.NOINC `($__internal_7_$__cuda_sm70_shflsync_idx_p) ;  /* 0x0000f58000007944 */ /* 0x000fea0003c00000 */
[----:B------:R-:W-:Y:S01]  /*1b4a0*/  IADD3 R18, -R11, 0x10, RZ ;  /* 0x000000100b127810 */ /* 0x000fe20007ffe1ff */
[----:B------:R-:W-:Y:S01]  /*1b4b0*/  IMAD.MOV.U32 R136, RZ, RZ, R4 ;  /* 0x000000ffff887224 */ /* 0x000fe200078e0004 */
[----:B------:R-:W-:Y:S01]  /*1b4c0*/  IADD3 R2, -R10, 0x10, RZ ;  /* 0x000000100a027810 */ /* 0x000fe20007ffe1ff */
[----:B------:R-:W-:Y:S01]  /*1b4d0*/  IMAD.MOV.U32 R251, RZ, RZ, 0x3 ;  /* 0x00000003fffb7424 */ /* 0x000fe200078e00ff */
[----:B------:R-:W-:-:S02]  /*1b4e0*/  LOP3.LUT R18, R18, 0xf, RZ, 0xc0, !PT ;  /* 0x0000000f12127812 */ /* 0x000fc400078ec0ff */
[----:B------:R-:W-:Y:S02]  /*1b4f0*/  ISETP.NE.U32.AND P3, PT, R11, RZ, PT ;  /* 0x000000ff0b00720c */ /* 0x000fe40003f65070 */
        /* <DEDUP_REMOVED lines=20> */
[----:B------:R-:W-:Y:S01]  /*1b640*/  MOV R8, R252 ;  /* 0x000000fc00087202 */ /* 0x000fe20000000f00 */
[----:B------:R-:W-:Y:S05]  /*1b650*/  BRA `(.L_x_2009) ;  /* 0xfffefae000007947 */ /* 0x000fea000383ffff */
.L_x_1926:
[----:B------:R-:W-:Y:S01]  /*1b660*/  IMAD.MOV.U32 R136, RZ, RZ, R0 ;  /* 0x000000ffff887224 */ /* 0x000fe200078e0000 */
[----:B------:R-:W-:Y:S01]  /*1b670*/  MOV R251, RZ ;  /* 0x000000ff00fb7202 */ /* 0x000fe20000000f00 */
[----:B------:R-:W-:Y:S01]  /*1b680*/  IMAD.MOV.U32 R3, RZ, RZ, 0x1c1f ;  /* 0x00001c1fff037424 */ /* 0x000fe200078e00ff */
[----:B------:R-:W-:-:S02]  /*1b690*/  MOV R2, 0x1b6b0 ;  /* 0x0001b6b000027802 */ /* 0x000fc40000000f00 */
[----:B------:R-:W-:Y:S05]  /*1b6a0*/  CALL.REL.NOINC `($__internal_7_$__cuda_sm70_shflsync_idx_p) ;  /* 0x0000f37000007944 */ /* 0x000fea0003c00000 */
[----:B------:R-:W-:Y:S01]  /*1b6b0*/  MOV R2, R252 ;  /* 0x000000fc00027202 */ /* 0x000fe20000000f00 */
[----:B------:R-:W-:Y:S05]  /*1b6c0*/  BRA `(.L_x_2010) ;  /* 0xfffefe8000007947 */ /* 0x000fea000383ffff */
.L_x_1927:
[----:B------:R-:W-:Y:S01]  /*1b6d0*/  IMAD.MOV.U32 R136, RZ, RZ, R0 ;  /* 0x000000ffff887224 */ /* 0x000fe200078e0000 */
[----:B------:R-:W-:Y:S01]  /*1b6e0*/  MOV R251, 0x1 ;  /* 0x0000000100fb7802 */ /* 0x000fe20000000f00 */
[----:B------:R-:W-:Y:S01]  /*1b6f0*/  IMAD.MOV.U32 R3, RZ, RZ, 0x1c1f ;  /* 0x00001c1fff037424 */ /* 0x000fe200078e00ff */
[----:B------:R-:W-:-:S02]  /*1b700*/  MOV R2, 0x1b720 ;  /* 0x0001b72000027802 */ /* 0x000fc40000000f00 */
[----:B-1----:R-:W-:Y:S05]  /*1b710*/  CALL.REL.NOINC `($__internal_7_$__cuda_sm70_shflsync_idx_p) ;  /* 0x0000f30000007944 */ /* 0x002fea0003c00000 */
[----:B------:R-:W-:Y:S02]  /*1b720*/  IMAD.IADD R2, R4, 0x1, R252 ;  /* 0x0000000104027824 */ /* 0x000fe400078e02fc */
[----:B------:R-:W-:-:S02]  /*1b730*/  IMAD.MOV.U32 R136, RZ, RZ, R0 ;  /* 0x000000ffff887224 */ /* 0x000fc400078e0000 */
[----:B------:R-:W-:Y:S01]  /*1b740*/  IMAD.MOV.U32 R251, RZ, RZ, 0x2 ;  /* 0x00000002fffb7424 */ /* 0x000fe200078e00ff */
[----:B------:R-:W-:Y:S01]  /*1b750*/  IMNMX R2, R5, R2, PT ;  /* 0x0000000205027217 */ /* 0x000fe20003800200 */
[----:B------:R-:W-:-:S03]  /*1b760*/  IMAD.MOV.U32 R3, RZ, RZ, 0x1c1f ;  /* 0x00001c1fff037424 */ /* 0x000fc600078e00ff */
        /* <DEDUP_REMOVED lines=8> */
[----:B------:R-:W-:Y:S02]  /*1b7f0*/  ISETP.GT.AND P0, PT, R2, 0x11, PT ;  /* 0x000000110200780c */ /* 0x000fe40003f04270 */
[----:B------:R-:W-:Y:S02]  /*1b800*/  FSEL R17, R66, -INF , P2 ;  /* 0xff80000042117808 */ /* 0x000fe40001000000 */
        /* <DEDUP_REMOVED lines=23> */
[----:B------:R-:W-:Y:S05]  /*1b980*/  CALL.REL.NOINC `($__internal_7_$__cuda_sm70_shflsync_idx_p) ;  /* 0x0000f09000007944 */ /* 0x000fea0003c00000 */
[----:B------:R-:W-:Y:S02]  /*1b990*/  IMAD.IADD R2, R4, 0x1, R252 ;  /* 0x0000000104027824 */ /* 0x000fe400078e02fc */
[----:B------:R-:W-:Y:S02]  /*1b9a0*/  IMAD.MOV.U32 R136, RZ, RZ, R0 ;  /* 0x000000ffff887224 */ /* 0x000fe400078e0000 */
        /* <DEDUP_REMOVED lines=34> */
[----:B------:R-:W-:Y:S02]  /*1bbd0*/  FSEL R145, R41, -INF , P0 ;  /* 0xff80000029917808 */ /* 0x000fe40000000000 */
[----:B------:R-:W-:Y:S02]  /*1bbe0*/  MOV R2, 0x1bc00 ;  /* 0x0001bc0000027802 */ /* 0x000fe40000000f00 */
[----:B------:R-:W-:Y:S05]  /*1bbf0*/  CALL.REL.NOINC `($__internal_7_$__cuda_sm70_shflsync_idx_p) ;  /* 0x0000ee2000007944 */ /* 0x000fea0003c00000 */
[----:B------:R-:W-:Y:S01]  /*1bc00*/  IMAD.IADD R4, R4, 0x1, R252 ;  /* 0x0000000104047824 */ /* 0x000fe200078e02fc */
[----:B------:R-:W-:Y:S01]  /*1bc10*/  FMNMX.FTZ R136, R10, R11, !PT ;  /* 0x0000000b0a887209 */ /* 0x000fe20007810000 */
[----:B------:R-:W-:Y:S01]  /*1bc20*/  IMAD.MOV.U32 R0, RZ, RZ, 0x2 ;  /* 0x00000002ff007424 */ /* 0x000fe200078e00ff */
        /* <DEDUP_REMOVED lines=94> */
[----:B------:R-:W-:Y:S05]  /*1c210*/  CALL.REL.NOINC `($__internal_6_$__cuda_sm70_shflsync_bfly_p) ;  /* 0x0000e7a000007944 */ /* 0x000fea0003c00000 */
[----:B------:R-:W-:Y:S01]  /*1c220*/  FMNMX.FTZ R136, R136, R0, !PT ;  /* 0x0000000088887209 */ /* 0x000fe20007810000 */
[----:B------:R-:W-:Y:S01]  /*1c230*/  IMAD.MOV.U32 R0, RZ, RZ, 0x1 ;  /* 0x00000001ff007424 */ /* 0x000fe200078e00ff */
[----:B------:R-:W-:-:S03]  /*1c240*/  MOV R2, 0x1c270 ;  /* 0x0001c27000027802 */ /* 0x000fc60000000f00 */
[----:B------:R-:W-:Y:S02]  /*1c250*/  IMAD.MOV.U32 R132, RZ, RZ, R136 ;  /* 0x000000ffff847224 */ /* 0x000fe400078e0088 */
[----:B------:R-:W-:Y:S05]  /*1c260*/  CALL.REL.NOINC `($__internal_6_$__cuda_sm70_shflsync_bfly_p) ;  /* 0x0000e75000007944 */ /* 0x000fea0003c00000 */
[----:B------:R-:W-:Y:S01]  /*1c270*/  FMNMX.FTZ R136, R136, R0, !PT ;  /* 0x0000000088887209 */ /* 0x000fe20007810000 */
[----:B------:R-:W-:Y:S01]  /*1c280*/  IMAD.MOV.U32 R132, RZ, RZ, R135 ;  /* 0x000000ffff847224 */ /* 0x000fe200078e0087 */
[----:B------:R-:W-:Y:S01]  /*1c290*/  MOV R2, 0x1c2c0 ;  /* 0x0001c2c000027802 */ /* 0x000fe20000000f00 */
[----:B------:R-:W-:Y:S02]  /*1c2a0*/  IMAD.MOV.U32 R0, RZ, RZ, 0x2 ;  /* 0x00000002ff007424 */ /* 0x000fe400078e00ff */
        /* <DEDUP_REMOVED lines=26> */
[----:B------:R-:W-:Y:S01]  /*1c450*/  MOV R133, R0 ;  /* 0x0000000000857202 */ /* 0x000fe20000000f00 */
[----:B------:R-:W-:Y:S05]  /*1c460*/  BRA `(.L_x_2011) ;  /* 0xfffefe5000007947 */ /* 0x000fea000383ffff */
.L_x_1931:
[----:B------:R-:W-:Y:S01]  /*1c470*/  MOV R251, RZ ;  /* 0x000000ff00fb7202 */ /* 0x000fe20000000f00 */
[----:B------:R-:W-:Y:S01]  /*1c480*/  IMAD.MOV.U32 R136, RZ, RZ, R0 ;  /* 0x000000ffff887224 */ /* 0x000fe200078e0000 */
[----:B------:R-:W-:Y:S01]  /*1c490*/  MOV R2, 0x1c4c0 ;  /* 0x0001c4c000027802 */ /* 0x000fe20000000f00 */
[----:B------:R-:W-:Y:S02]  /*1c4a0*/  IMAD.MOV.U32 R3, RZ, RZ, 0x181f ;  /* 0x0000181fff037424 */ /* 0x000fe400078e00ff */
[----:B------:R-:W-:Y:S05]  /*1c4b0*/  CALL.REL.NOINC `($__internal_7_$__cuda_sm70_shflsync_idx_p) ;  /* 0x0000e56000007944 */ /* 0x000fea0003c00000 */
[----:B------:R-:W-:Y:S01]  /*1c4c0*/  MOV R5, R252 ;  /* 0x000000fc00057202 */ /* 0x000fe20000000f00 */
[----:B------:R-:W-:-:S05]  /*1c4d0*/  BRA `(.L_x_2012) ;  /* 0xffff20c000007947 */ /* 0x000fca000383ffff */
.L_x_1932:
[----:B------:R-:W-:Y:S01]  /*1c4e0*/  MOV R251, RZ ;  /* 0x000000ff00fb7202 */ /* 0x000fe20000000f00 */
[----:B------:R-:W-:Y:S01]  /*1c4f0*/  IMAD.MOV.U32 R136, RZ, RZ, R4 ;  /* 0x000000ffff887224 */ /* 0x000fe200078e0004 */
[----:B------:R-:W-:Y:S01]  /*1c500*/  MOV R2, 0x1c530 ;  /* 0x0001c53000027802 */ /* 0x000fe20000000f00 */
[----:B------:R-:W-:Y:S02]  /*1c510*/  IMAD.MOV.U32 R3, RZ, RZ, 0x181f ;  /* 0x0000181fff037424 */ /* 0x000fe400078e00ff */
[----:B-12---:R-:W-:Y:S05]  /*1c520*/  CALL.REL.NOINC `($__internal_7_$__cuda_sm70_shflsync_idx_p) ;  /* 0x0000e4f000007944 */ /* 0x006fea0003c00000 */
[----:B------:R-:W2:Y:S01]  /*1c530*/  LDL R3, [R1+0x8c] ;  /* 0x00008c0001037983 */ /* 0x000ea20000100800 */
[----:B------:R-:W-:Y:S01]  /*1c540*/  SEL R8, RZ, 0x10, P5 ;  /* 0x00000010ff087807 */ /* 0x000fe20002800000 */
[----:B------:R-:W-:Y:S01]  /*1c550*/  IMAD.MOV.U32 R251, RZ, RZ, 0x1 ;  /* 0x00000001fffb7424 */ /* 0x000fe200078e00ff */
[----:B------:R-:W-:Y:S01]  /*1c560*/  MOV R136, R0 ;  /* 0x0000000000887202 */ /* 0x000fe20000000f00 */
[----:B------:R-:W3:Y:S01]  /*1c570*/  LDL R2, [R1+0xb0] ;  /* 0x0000b00001027983 */ /* 0x000ee20000100800 */
[----:B--2---:R-:W-:Y:S02]  /*1c580*/  ISETP.GE.AND P1, PT, R3, c[0x0][0x1d4], PT ;  /* 0x0000750003007a0c */ /* 0x004fe40003f26270 */
[C---:B---3--:R-:W-:Y:S05]  /*1c590*/  IADD3 R6, P0, R252.reuse, R2, RZ ;  /* 0x00000002fc067210 */ /* 0x048fea0007f1e0ff */
[C---:B------:R-:W-:Y:S01]  /*1c5a0*/  IMAD.X R7, R5.reuse, 0x1, R247, P0 ;  /* 0x0000000105077824 */ /* 0x040fe200000e06f7 */
[----:B------:R-:W-:Y:S05]  /*1c5b0*/  IADD3 R2, P0, R252, R245, RZ ;  /* 0x000000f5fc027210 */ /* 0x000fea0007f1e0ff */
[----:B------:R-:W-:Y:S01]  /*1c5c0*/  @!PT LDS RZ, [RZ] ;  /* 0x00000000fffff984 */ /* 0x000fe20000000800 */
[----:B------:R-:W-:Y:S01]  /*1c5d0*/  @!PT LDS RZ, [RZ] ;  /* 0x00000000fffff984 */ /* 0x000fe20000000800 */
[----:B------:R-:W-:Y:S01]  /*1c5e0*/  @!PT LDS RZ, [RZ] ;  /* 0x00000000fffff984 */ /* 0x000fe20000000800 */
[----:B------:R1:W-:Y:S01]  /*1c5f0*/  LDGSTS.E.BYPASS.LTC128B.128 [R249], [R6.64], !P1 ;  /* 0x0000000006f97fae */ /* 0x0003e2000c901d46 */
[----:B------:R-:W-:Y:S02]  /*1c600*/  IMAD.X R3, R5, 0x1, R246, P0 ;  /* 0x0000000105037824 */ /* 0x000fe400000e06f6 */
[----:B------:R-:W-:Y:S03]  /*1c610*/  IMAD.MOV.U32 R5, RZ, RZ, R8 ;  /* 0x000000ffff057224 */ /* 0x000fe600078e0008 */
[----:B------:R2:W-:Y:S02]  /*1c620*/  LDGSTS.E.BYPASS.LTC128B.128 [R249+0x2000], [R2.64], !P5 ;  /* 0x0200000002f97fae */ /* 0x0005e4000e901d46 */
[----:B--2---:R-:W-:Y:S02]  /*1c630*/  MOV R3, 0x181f ;  /* 0x0000181f00037802 */ /* 0x004fe40000000f00 */
[----:B------:R-:W-:Y:S02]  /*1c640*/  MOV R2, 0x1c660 ;  /* 0x0001c66000027802 */ /* 0x000fe40000000f00 */
[----:B-1----:R-:W-:Y:S05]  /*1c650*/  CALL.REL.NOINC `($__internal_7_$__cuda_sm70_shflsync_idx_p) ;  /* 0x0000e3c000007944 */ /* 0x002fea0003c00000 */
[----:B------:R-:W-:Y:S01]  /*1c660*/  MOV R251, 0x1 ;  /* 0x0000000100fb7802 */ /* 0x000fe20000000f00 */
[----:B------:R-:W-:Y:S01]  /*1c670*/  IMAD.MOV.U32 R6, RZ, RZ, R252 ;  /* 0x000000ffff067224 */ /* 0x000fe200078e00fc */
[----:B------:R-:W-:Y:S01]  /*1c680*/  MOV R3, 0x181f ;  /* 0x0000181f00037802 */ /* 0x000fe20000000f00 */
[----:B------:R-:W-:Y:S01]  /*1c690*/  IMAD.MOV.U32 R136, RZ, RZ, R4 ;  /* 0x000000ffff887224 */ /* 0x000fe200078e0004 */
[----:B------:R-:W-:Y:S02]  /*1c6a0*/  MOV R2, 0x1c6c0 ;  /* 0x0001c6c000027802 */ /* 0x000fe40000000f00 */
[----:B------:R-:W-:Y:S05]  /*1c6b0*/  CALL.REL.NOINC `($__internal_7_$__cuda_sm70_shflsync_idx_p) ;  /* 0x0000e36000007944 */ /* 0x000fea0003c00000 */
[----:B------:R-:W-:Y:S01]  /*1c6c0*/  ISETP.NE.U32.AND P2, PT, R5, RZ, PT ;  /* 0x000000ff0500720c */ /* 0x000fe20003f45070 */
[----:B------:R-:W2:Y:S01]  /*1c6d0*/  LDL R3, [R1+0x8c] ;  /* 0x00008c0001037983 */ /* 0x000ea20000100800 */
[----:B------:R-:W-:Y:S02]  /*1c6e0*/  IMAD.MOV.U32 R136, RZ, RZ, R0 ;  /* 0x000000ffff887224 */ /* 0x000fe400078e0000 */
[----:B------:R-:W-:Y:S01]  /*1c6f0*/  IMAD.MOV.U32 R251, RZ, RZ, 0x2 ;  /* 0x00000002fffb7424 */ /* 0x000fe200078e00ff */
[----:B------:R-:W3:Y:S01]  /*1c700*/  LDL R2, [R1+0xb0] ;  /* 0x0000b00001027983 */ /* 0x000ee20000100800 */
[----:B--2---:R-:W-:Y:S02]  /*1c710*/  ISETP.GE.AND P1, PT, R3, c[0x0][0x1d4], PT ;  /* 0x0000750003007a0c */ /* 0x004fe40003f26270 */
[----:B---3--:R-:W-:Y:S05]  /*1c720*/  IADD3 R2, P0, R252, R2, RZ ;  /* 0x00000002fc027210 */ /* 0x008fea0007f1e0ff */
        /* <DEDUP_REMOVED lines=8> */
[----:B------:R-:W-:Y:S05]  /*1c7b0*/  IADD3.X R3, RZ, R6, R246, P1, P0 ;  /* 0x00000006ff037210 */ /* 0x000fea0000fe04f6 */
[----:B------:R1:W-:Y:S02]  /*1c7c0*/  LDGSTS.E.BYPASS.LTC128B.128.ZFILL [R249+0x2800], [R2.64], P2 ;  /* 0x0280000002f97fae */ /* 0x0003e40009141d46 */
[----:B-1----:R-:W-:Y:S01]  /*1c7d0*/  MOV R2, 0x1c800 ;  /* 0x0001c80000027802 */ /* 0x002fe20000000f00 */
[----:B------:R-:W-:Y:S02]  /*1c7e0*/  IMAD.MOV.U32 R3, RZ, RZ, 0x181f ;  /* 0x0000181fff037424 */ /* 0x000fe400078e00ff */
[----:B------:R-:W-:Y:S05]  /*1c7f0*/  CALL.REL.NOINC `($__internal_7_$__cuda_sm70_shflsync_idx_p) ;  /* 0x0000e22000007944 */ /* 0x000fea0003c00000 */
        /* <DEDUP_REMOVED lines=32> */
[----:B------:R-:W-:Y:S01]  /*1ca00*/  MOV R0, R252 ;  /* 0x000000fc00007202 */ /* 0x000fe20000000f00 */
[----:B------:R-:W-:-:S05]  /*1ca10*/  BRA `(.L_x_2013) ;  /* 0xffff1d7000007947 */ /* 0x000fca000383ffff */
.L_x_1935:
[----:B------:R-:W-:Y:S01]  /*1ca20*/  MOV R251, RZ ;  /* 0x000000ff00fb7202 */ /* 0x000fe20000000f00 */
[----:B------:R-:W-:Y:S01]  /*1ca30*/  IMAD.MOV.U32 R136, RZ, RZ, R0 ;  /* 0x000000ffff887224 */ /* 0x000fe200078e0000 */
[----:B------:R-:W-:Y:S01]  /*1ca40*/  MOV R2, 0x1ca70 ;  /* 0x0001ca7000027802 */ /* 0x000fe20000000f00 */
[----:B------:R-:W-:Y:S02]  /*1ca50*/  IMAD.MOV.U32 R3, RZ, RZ, 0x181f ;  /* 0x0000181fff037424 */ /* 0x000fe400078e00ff */
[----:B-1----:R-:W-:Y:S05]  /*1ca60*/  CALL.REL.NOINC `($__internal_7_$__cuda_sm70_shflsync_idx_p) ;  /* 0x0000dfb000007944 */ /* 0x002fea0003c00000 */
[----:B------:R-:W-:Y:S01]  /*1ca70*/  MOV R133, R252 ;  /* 0x000000fc00857202 */ /* 0x000fe20000000f00 */
[----:B------:R-:W-:-:S05]  /*1ca80*/  BRA `(.L_x_2014) ;  /* 0xffff2b7000007947 */ /* 0x000fca000383ffff */
.L_x_1936:
[----:B------:R-:W-:Y:S01]  /*1ca90*/  MOV R251, RZ ;  /* 0x000000ff00fb7202 */ /* 0x000fe20000000f00 */
[----:B------:R-:W-:Y:S01]  /*1caa0*/  IMAD.MOV.U32 R136, RZ, RZ, R132 ;  /* 0x000000ffff887224 */ /* 0x000fe200078e0084 */
[----:B------:R-:W-:Y:S01]  /*1cab0*/  MOV R2, 0x1cae0 ;  /* 0x0001cae000027802 */ /* 0x000fe20000000f00 */
[----:B------:R-:W-:Y:S02]  /*1cac0*/  IMAD.MOV.U32 R3, RZ, RZ, 0x181f ;  /* 0x0000181fff037424 */ /* 0x000fe400078e00ff */
[----:B-12---:R-:W-:Y:S05]  /*1cad0*/  CALL.REL.NOINC `($__internal_7_$__cuda_sm70_shflsync_idx_p) ;  /* 0x0000df4000007944 */ /* 0x006fea0003c00000 */
[----:B------:R-:W2:Y:S01]  /*1cae0*/  LDL R3, [R1+0x8c] ;  /* 0x00008c0001037983 */ /* 0x000ea20000100800 */
[----:B------:R-:W-:Y:S01]  /*1caf0*/  SEL R136, RZ, 0x10, P5 ;  /* 0x00000010ff887807 */ /* 0x000fe20002800000 */
[----:B------:R-:W-:Y:S02]  /*1cb00*/  IMAD.MOV.U32 R251, RZ, RZ, 0x1 ;  /* 0x00000001fffb7424 */ /* 0x000fe400078e00ff */
        /* <DEDUP_REMOVED lines=8> */
[----:B------:R1:W-:Y:S01]  /*1cb90*/  LDGSTS.E.BYPASS.LTC128B.128 [R248+0x4100], [R134.64], !P1 ;  /* 0x0410000086f87fae */ /* 0x0003e2000c901d46 */
[----:B------:R-:W-:Y:S02]  /*1cba0*/  IMAD.X R3, R133, 0x1, R246, P0 ;  /* 0x0000000185037824 */ /* 0x000fe400000e06f6 */
[----:B------:R-:W-:Y:S01]  /*1cbb0*/  IMAD.MOV.U32 R133, RZ, RZ, R136 ;  /* 0x000000ffff857224 */ /* 0x000fe200078e0088 */
[----:B------:R-:W-:Y:S02]  /*1cbc0*/  MOV R136, R0 ;  /* 0x0000000000887202 */ /* 0x000fe40000000f00 */
        /* <DEDUP_REMOVED lines=64> */
.L_x_1937:
[----:B------:R-:W-:Y:S01]  /*1cfd0*/  MOV R251, RZ ;  /* 0x000000ff00fb7202 */ /* 0x000fe20000000f00 */
[----:B------:R-:W-:Y:S01]  /*1cfe0*/  IMAD.MOV.U32 R136, RZ, RZ, R132 ;  /* 0x000000ffff887224 */ /* 0x000fe200078e0084 */
[----:B------:R-:W-:Y:S01]  /*1cff0*/  MOV R2, 0x1d020 ;  /* 0x0001d02000027802 */ /* 0x000fe20000000f00 */
[----:B------:R-:W-:Y:S02]  /*1d000*/  IMAD.MOV.U32 R3, RZ, RZ, 0x1c1f ;  /* 0x00001c1fff037424 */ /* 0x000fe400078e00ff */
[----:B------:R-:W-:Y:S05]  /*1d010*/  CALL.REL.NOINC `($__internal_7_$__cuda_sm70_shflsync_idx_p) ;  /* 0x0000da0000007944 */ /* 0x000fea0003c00000 */
[----:B------:R-:W-:Y:S01]  /*1d020*/  MOV R0, R252 ;  /* 0x000000fc00007202 */ /* 0x000fe20000000f00 */
[----:B------:R-:W-:-:S05]  /*1d030*/  BRA `(.L_x_2016) ;  /* 0xffff2a3000007947 */ /* 0x000fca000383ffff */
.L_x_1938:
[----:B------:R-:W-:Y:S01]  /*1d040*/  MOV R251, 0x1 ;  /* 0x0000000100fb7802 */ /* 0x000fe20000000f00 */
[----:B------:R-:W-:Y:S01]  /*1d050*/  IMAD.MOV.U32 R136, RZ, RZ, R132 ;  /* 0x000000ffff887224 */ /* 0x000fe200078e0084 */
[----:B------:R-:W-:Y:S01]  /*1d060*/  MOV R2, 0x1d090 ;  /* 0x0001d09000027802 */ /* 0x000fe20000000f00 */
[----:B------:R-:W-:Y:S02]  /*1d070*/  IMAD.MOV.U32 R3, RZ, RZ, 0x1c1f ;  /* 0x00001c1fff037424 */ /* 0x000fe400078e00ff */
[----:B-1----:R-:W-:Y:S05]  /*1d080*/  CALL.REL.NOINC `($__internal_7_$__cuda_sm70_shflsync_idx_p) ;  /* 0x0000d99000007944 */ /* 0x002fea0003c00000 */
[----:B------:R-:W-:Y:S01]  /*1d090*/  MOV R2, 0x1d2f0 ;  /* 0x0001d2f000027802 */ /* 0x000fe20000000f00 */
[----:B------:R-:W-:Y:S02]  /*1d0a0*/  IMAD.IADD R252, R133, 0x1, R252 ;  /* 0x0000000185fc7824 */ /* 0x000fe400078e02fc */
[----:B------:R-:W-:Y:S02]  /*1d0b0*/  IMAD.MOV.U32 R136, RZ, RZ, R132 ;  /* 0x000000ffff887224 */ /* 0x000fe400078e0084 */
[----:B------:R-:W-:Y:S01]  /*1d0c0*/  IMAD.MOV.U32 R251, RZ, RZ, 0x2 ;  /* 0x00000002fffb7424 */ /* 0x000fe200078e00ff */
[C---:B------:R-:W-:Y:S01]  /*1d0d0*/  ISETP.GT.AND P0, PT, R252.reuse, RZ, PT ;  /* 0x000000fffc00720c */ /* 0x040fe20003f04270 */
[----:B------:R-:W-:Y:S01]  /*1d0e0*/  IMAD.MOV.U32 R3, RZ, RZ, 0x1c1f ;  /* 0x00001c1fff037424 */ /* 0x000fe200078e00ff */
[----:B------:R-:W-:Y:S02]  /*1d0f0*/  ISETP.GT.AND P1, PT, R252, 0x1, PT ;  /* 0x00000001fc00780c */ /* 0x000fe40003f24270 */
[----:B------:R-:W-:Y:S02]  /*1d100*/  FSEL R6, R6, -INF , P0 ;  /* 0xff80000006067808 */ /* 0x000fe40000000000 */
[C---:B------:R-:W-:Y:S02]  /*1d110*/  ISETP.GT.AND P0, PT, R252.reuse, 0x9, PT ;  /* 0x00000009fc00780c */ /* 0x040fe40003f04270 */
[C---:B------:R-:W-:Y:S02]  /*1d120*/  ISETP.GT.AND P2, PT, R252.reuse, 0x8, PT ;  /* 0x00000008fc00780c */ /* 0x040fe40003f44270 */
[----:B------:R-:W-:Y:S02]  /*1d130*/  FSEL R17, R7, -INF , P1 ;  /* 0xff80000007117808 */ /* 0x000fe40000800000 */
[C---:B------:R-:W-:Y:S02]  /*1d140*/  ISETP.GT.AND P1, PT, R252.reuse, 0x10, PT ;  /* 0x00000010fc00780c */ /* 0x040fe40003f24270 */
[----:B------:R-:W-:Y:S02]  /*1d150*/  FSEL R19, R19, -INF , P0 ;  /* 0xff80000013137808 */ /* 0x000fe40000000000 */
[----:B------:R-:W-:Y:S02]  /*1d160*/  ISETP.GT.AND P0, PT, R252, 0x11, PT ;  /* 0x00000011fc00780c */ /* 0x000fe40003f04270 */
        /* <DEDUP_REMOVED lines=23> */
[----:B------:R-:W-:Y:S05]  /*1d2e0*/  CALL.REL.NOINC `($__internal_7_$__cuda_sm70_shflsync_idx_p) ;  /* 0x0000d73000007944 */ /* 0x000fea0003c00000 */
        /* <DEDUP_REMOVED lines=36> */
[----:B------:R-:W-:Y:S02]  /*1d530*/  FSEL R61, R61, -INF , P0 ;  /* 0xff8000003d3d7808 */ /* 0x000fe40000000000 */
[----:B------:R-:W-:Y:S05]  /*1d540*/  CALL.REL.NOINC `($__internal_7_$__cuda_sm70_shflsync_idx_p) ;  /* 0x0000d4d000007944 */ /* 0x000fea0003c00000 */
[----:B------:R-:W-:Y:S01]  /*1d550*/  FMNMX.FTZ R132, R141, R137, !PT ;  /* 0x000000898d847209 */ /* 0x000fe20007810000 */
[----:B------:R-:W-:Y:S01]  /*1d560*/  IMAD.IADD R133, R133, 0x1, R252 ;  /* 0x0000000185857824 */ /* 0x000fe200078e02fc */
[----:B------:R-:W-:Y:S01]  /*1d570*/  FMNMX.FTZ R4, R6, R138, !PT ;  /* 0x0000008a06047209 */ /* 0x000fe20007810000 */
[----:B------:R-:W-:Y:S01]  /*1d580*/  IMAD.MOV.U32 R0, RZ, RZ, 0x2 ;  /* 0x00000002ff007424 */ /* 0x000fe200078e00ff */
        /* <DEDUP_REMOVED lines=10> */
[----:B------:R-:W-:Y:S02]  /*1d630*/  FMNMX.FTZ R4, R17, R4, !PT ;  /* 0x0000000411047209 */ /* 0x000fe40007810000 */
[----:B------:R-:W-:Y:S02]  /*1d640*/  FMNMX.FTZ R7, R9, R7, !PT ;  /* 0x0000000709077209 */ /* 0x000fe40007810000 */
        /* <DEDUP_REMOVED lines=86> */
[----:B------:R-:W-:Y:S02]  /*1dbb0*/  MOV R2, 0x1dbd0 ;  /* 0x0001dbd000027802 */ /* 0x000fe40000000f00 */
        /* <DEDUP_REMOVED lines=26> */
[----:B------:R-:W-:Y:S03]  /*1dd60*/  MOV R2, 0x1dd90 ;  /* 0x0001dd9000027802 */ /* 0x000fe60000000f00 */
[----:B------:R-:W-:Y:S02]  /*1dd70*/  IMAD.MOV.U32 R132, RZ, RZ, R4 ;  /* 0x000000ffff847224 */ /* 0x000fe400078e0004 */
[----:B------:R-:W-:Y:S05]  /*1dd80*/  CALL.REL.NOINC `($__internal_6_$__cuda_sm70_shflsync_bfly_p) ;  /* 0x0000cc3000007944 */ /* 0x000fea0003c00000 */
[----:B------:R-:W-:-:S05]  /*1dd90*/  BRA `(.L_x_2017) ;  /* 0xffff2a4000007947 */ /* 0x000fca000383ffff */
.L_x_1941:
[----:B-1--4-:R-:W-:Y:S01]  /*1dda0*/  MOV R251, RZ ;  /* 0x000000ff00fb7202 */ /* 0x012fe20000000f00 */
[----:B------:R-:W-:Y:S01]  /*1ddb0*/  IMAD.MOV.U32 R136, RZ, RZ, R0 ;  /* 0x000000ffff887224 */ /* 0x000fe200078e0000 */
[----:B------:R-:W-:Y:S01]  /*1ddc0*/  MOV R2, 0x1ddf0 ;  /* 0x0001ddf000027802 */ /* 0x000fe20000000f00 */
[----:B------:R-:W-:Y:S02]  /*1ddd0*/  IMAD.MOV.U32 R3, RZ, RZ, 0x181f ;  /* 0x0000181fff037424 */ /* 0x000fe400078e00ff */
[----:B------:R-:W-:Y:S05]  /*1dde0*/  CALL.REL.NOINC `($__internal_7_$__cuda_sm70_shflsync_idx_p) ;  /* 0x0000cc3000007944 */ /* 0x000fea0003c00000 */
[----:B------:R-:W-:Y:S01]  /*1ddf0*/  MOV R37, R252 ;  /* 0x000000fc00257202 */ /* 0x000fe20000000f00 */
[----:B------:R-:W-:-:S05]  /*1de00*/  BRA `(.L_x_2018) ;  /* 0xffff533000007947 */ /* 0x000fca000383ffff */
.L_x_1944:
[----:B------:R-:W-:Y:S01]  /*1de10*/  MOV R251, RZ ;  /* 0x000000ff00fb7202 */ /* 0x000fe20000000f00 */
[----:B------:R-:W-:Y:S01]  /*1de20*/  IMAD.MOV.U32 R136, RZ, RZ, R0 ;  /* 0x000000ffff887224 */ /* 0x000fe200078e0000 */
[----:B------:R-:W-:Y:S01]  /*1de30*/  MOV R2, 0x1de60 ;  /* 0x0001de6000027802 */ /* 0x000fe20000000f00 */
[----:B------:R-:W-:Y:S02]  /*1de40*/  IMAD.MOV.U32 R3, RZ, RZ, 0x181f ;  /* 0x0000181fff037424 */ /* 0x000fe400078e00ff */
[----:B-1----:R-:W-:Y:S05]  /*1de50*/  CALL.REL.NOINC `($__internal_7_$__cuda_sm70_shflsync_idx_p) ;  /* 0x0000cbc000007944 */ /* 0x002fea0003c00000 */
[----:B------:R-:W-:Y:S01]  /*1de60*/  MOV R134, R252 ;  /* 0x000000fc00867202 */ /* 0x000fe20000000f00 */
[----:B------:R-:W-:-:S05]  /*1de70*/  BRA `(.L_x_2019) ;  /* 0xffff625000007947 */ /* 0x000fca000383ffff */
.L_x_1945:
[----:B------:R-:W-:Y:S01]  /*1de80*/  MOV R251, RZ ;  /* 0x000000ff00fb7202 */ /* 0x000fe20000000f00 */
[----:B------:R-:W-:Y:S01]  /*1de90*/  IMAD.MOV.U32 R136, RZ, RZ, R132 ;  /* 0x000000ffff887224 */ /* 0x000fe200078e0084 */
[----:B------:R-:W-:Y:S01]  /*1dea0*/  MOV R2, 0x1ded0 ;  /* 0x0001ded000027802 */ /* 0x000fe20000000f00 */
[----:B------:R-:W-:Y:S02]  /*1deb0*/  IMAD.MOV.U32 R3, RZ, RZ, 0x181f ;  /* 0x0000181fff037424 */ /* 0x000fe400078e00ff */
[----:B-12---:R-:W-:Y:S05]  /*1dec0*/  CALL.REL.NOINC `($__internal_7_$__cuda_sm70_shflsync_idx_p) ;  /* 0x0000cb5000007944 */ /* 0x006fea0003c00000 */
[----:B------:R-:W-:Y:S01]  /*1ded0*/  IADD3 R142, P0, R252, R246, RZ ;  /* 0x000000f6fc8e7210 */ /* 0x000fe20007f1e0ff */
[----:B------:R-:W-:Y:S01]  /*1dee0*/  IMAD.MOV.U32 R251, RZ, RZ, 0x1 ;  /* 0x00000001fffb7424 */ /* 0x000fe200078e00ff */
[----:B------:R-:W-:Y:S03]  /*1def0*/  MOV R136, R0 ;  /* 0x0000000000887202 */ /* 0x000fe60000000f00 */
[----:B------:R-:W-:Y:S01]  /*1df00*/  IMAD.X R143, R134, 0x1, R247, P0 ;  /* 0x00000001868f7824 */ /* 0x000fe200000e06f7 */
[----:B------:R-:W-:Y:S04]  /*1df10*/  IADD3 R2, P0, R252, R141, RZ ;  /* 0x0000008dfc027210 */ /* 0x000fe80007f1e0ff */
[----:B------:R-:W-:Y:S01]  /*1df20*/  @!PT LDS RZ, [RZ] ;  /* 0x00000000fffff984 */ /* 0x000fe20000000800 */
[----:B------:R-:W-:Y:S01]  /*1df30*/  @!PT LDS RZ, [RZ] ;  /* 0x00000000fffff984 */ /* 0x000fe20000000800 */
[----:B------:R-:W-:Y:S01]  /*1df40*/  @!PT LDS RZ, [RZ] ;  /* 0x00000000fffff984 */ /* 0x000fe20000000800 */
[----:B------:R1:W-:Y:S01]  /*1df50*/  LDGSTS.E.BYPASS.LTC128B.128 [R248+0x4100], [R142.64], !P3 ;  /* 0x041000008ef87fae */ /* 0x0003e2000d901d46 */
[----:B------:R-:W-:Y:S05]  /*1df60*/  IMAD.X R3, R134, 0x1, R245, P0 ;  /* 0x0000000186037824 */ /* 0x000fea00000e06f5 */
        /* <DEDUP_REMOVED lines=10> */
[C---:B------:R-:W-:Y:S01]  /*1e010*/  IADD3 R134, P0, R252.reuse, R246, RZ ;  /* 0x000000f6fc867210 */ /* 0x040fe20007f1e0ff */
[----:B------:R-:W-:Y:S01]  /*1e020*/  IMAD.MOV.U32 R251, RZ, RZ, 0x2 ;  /* 0x00000002fffb7424 */ /* 0x000fe200078e00ff */
[----:B------:R-:W-:Y:S03]  /*1e030*/  MOV R136, R0 ;  /* 0x0000000000887202 */ /* 0x000fe60000000f00 */
[C---:B------:R-:W-:Y:S01]  /*1e040*/  IMAD.X R135, R133.reuse, 0x1, R247, P0 ;  /* 0x0000000185877824 */ /* 0x040fe200000e06f7 */
        /* <DEDUP_REMOVED lines=38> */
.L_x_1946:
[----:B------:R-:W-:Y:S02]  /*1e2b0*/  MOV R0, 0x2 ;  /* 0x0000000200007802 */ /* 0x000fe40000000f00 */
        /* <DEDUP_REMOVED lines=33> */
[----:B------:R-:W-:-:S05]  /*1e4d0*/  BRA `(.L_x_2021) ;  /* 0xffff634000007947 */ /* 0x000fca000383ffff */
.L_x_1948:
[----:B------:R1:W5:Y:S01]  /*1e4e0*/  LDL R132, [R1+0x7c] ;  /* 0x00007c0001847983 */ /* 0x0003620000100800 */
[----:B------:R-:W-:-:S02]  /*1e4f0*/  MOV R0, 0x2 ;  /* 0x0000000200007802 */ /* 0x000fc40000000f00 */
[----:B------:R-:W-:Y:S02]  /*1e500*/  MOV R2, 0x1e520 ;  /* 0x0001e52000027802 */ /* 0x000fe40000000f00 */
[----:B-1---5:R-:W-:Y:S05]  /*1e510*/  CALL.REL.NOINC `($__internal_6_$__cuda_sm70_shflsync_bfly_p) ;  /* 0x0000c4a000007944 */ /* 0x022fea0003c00000 */
[----:B------:R-:W-:Y:S01]  /*1e520*/  MOV R5, R0 ;  /* 0x0000000000057202 */ /* 0x000fe20000000f00 */
[----:B------:R-:W-:Y:S05]  /*1e530*/  BRA `(.L_x_2022) ;  /* 0xffff8c2000007947 */ /* 0x000fea000383ffff */
.L_x_1949:
[----:B------:R-:W-:Y:S01]  /*1e540*/  IMAD.MOV.U32 R132, RZ, RZ, R5 ;  /* 0x000000ffff847224 */ /* 0x000fe200078e0005 */
[----:B------:R-:W-:Y:S02]  /*1e550*/  MOV R0, 0x1 ;  /* 0x0000000100007802 */ /* 0x000fe40000000f00 */
[----:B------:R-:W-:Y:S02]  /*1e560*/  MOV R2, 0x1e580 ;  /* 0x0001e58000027802 */ /* 0x000fe40000000f00 */
[----:B------:R-:W-:Y:S05]  /*1e570*/  CALL.REL.NOINC `($__internal_6_$__cuda_sm70_shflsync_bfly_p) ;  /* 0x0000c44000007944 */ /* 0x000fea0003c00000 */
[----:B------:R1:W5:Y:S01]  /*1e580*/  LDL R132, [R1+0x78] ;  /* 0x0000780001847983 */ /* 0x0003620000100800 */
[----:B------:R-:W-:Y:S01]  /*1e590*/  FADD.FTZ R5, R5, R0 ;  /* 0x0000000005057221 */ /* 0x000fe20000010000 */
[----:B------:R-:W-:Y:S02]  /*1e5a0*/  MOV R0, 0x2 ;  /* 0x0000000200007802 */ /* 0x000fe40000000f00 */
[----:B------:R-:W-:Y:S02]  /*1e5b0*/  MOV R2, 0x1e5d0 ;  /* 0x0001e5d000027802 */ /* 0x000fe40000000f00 */
[----:B-1---5:R-:W-:Y:S05]  /*1e5c0*/  CALL.REL.NOINC `($__internal_6_$__cuda_sm70_shflsync_bfly_p) ;  /* 0x0000c3f000007944 */ /* 0x022fea0003c00000 */
[----:B------:R-:W2:Y:S02]  /*1e5d0*/  LDL.LU R2, [R1+0x78] ;  /* 0x0000780001027983 */ /* 0x000ea40000300800 */
[----:B--2---:R-:W-:Y:S01]  /*1e5e0*/  FADD.FTZ R4, R2, R0 ;  /* 0x0000000002047221 */ /* 0x004fe20000010000 */
[----:B------:R-:W-:-:S02]  /*1e5f0*/  MOV R0, 0x1 ;  /* 0x0000000100007802 */ /* 0x000fc40000000f00 */
[----:B------:R-:W-:Y:S02]  /*1e600*/  MOV R2, 0x1e630 ;  /* 0x0001e63000027802 */ /* 0x000fe40000000f00 */
[----:B------:R-:W-:Y:S02]  /*1e610*/  MOV R132, R4 ;  /* 0x0000000400847202 */ /* 0x000fe40000000f00 */
        /* <DEDUP_REMOVED lines=8> */
[----:B------:R-:W-:Y:S02]  /*1e6a0*/  MOV R0, 0x1 ;  /* 0x0000000100007802 */ /* 0x000fe40000000f00 */
[----:B------:R-:W-:-:S02]  /*1e6b0*/  MOV R2, 0x1e6e0 ;  /* 0x0001e6e000027802 */ /* 0x000fc40000000f00 */
        /* <DEDUP_REMOVED lines=10> */
[----:B------:R-:W-:Y:S02]  /*1e760*/  MOV R2, 0x1e790 ;  /* 0x0001e79000027802 */ /* 0x000fe40000000f00 */
[----:B------:R-:W-:-:S02]  /*1e770*/  MOV R132, R9 ;  /* 0x0000000900847202 */ /* 0x000fc40000000f00 */
[----:B------:R-:W-:Y:S05]  /*1e780*/  CALL.REL.NOINC `($__internal_6_$__cuda_sm70_shflsync_bfly_p) ;  /* 0x0000c23000007944 */ /* 0x000fea0003c00000 */
[----:B------:R-:W-:Y:S01]  /*1e790*/  MOV R7, R0 ;  /* 0x0000000000077202 */ /* 0x000fe20000000f00 */
[----:B------:R-:W-:Y:S05]  /*1e7a0*/  BRA `(.L_x_2023) ;  /* 0xffff8ae000007947 */ /* 0x000fea000383ffff */
.L_x_1969:
[----:B------:R-:W-:Y:S01]  /*1e7b0*/  IMAD.MOV.U32 R136, RZ, RZ, R9 ;  /* 0x000000ffff887224 */ /* 0x000fe200078e0009 */
[----:B------:R-:W-:Y:S01]  /*1e7c0*/  MOV R251, RZ ;  /* 0x000000ff00fb7202 */ /* 0x000fe20000000f00 */
[----:B------:R-:W-:Y:S01]  /*1e7d0*/  IMAD.MOV.U32 R3, RZ, RZ, 0x181f ;  /* 0x0000181fff037424 */ /* 0x000fe200078e00ff */
[----:B------:R-:W-:-:S02]  /*1e7e0*/  MOV R2, 0x1e800 ;  /* 0x0001e80000027802 */ /* 0x000fc40000000f00 */
[----:B-----5:R-:W-:Y:S05]  /*1e7f0*/  CALL.REL.NOINC `($__internal_7_$__cuda_sm70_shflsync_idx_p) ;  /* 0x0000c22000007944 */ /* 0x020fea0003c00000 */
[----:B------:R-:W-:Y:S01]  /*1e800*/  MOV R0, R252 ;  /* 0x000000fc00007202 */ /* 0x000fe20000000f00 */
[----:B------:R-:W-:Y:S05]  /*1e810*/  BRA `(.L_x_2024) ;  /* 0xffffb7d000007947 */ /* 0x000fea000383ffff */
.L_x_1970:
[----:B------:R-:W-:Y:S01]  /*1e820*/  IMAD.MOV.U32 R136, RZ, RZ, R11 ;  /* 0x000000ffff887224 */ /* 0x000fe200078e000b */
[----:B------:R-:W-:Y:S01]  /*1e830*/  MOV R251, RZ ;  /* 0x000000ff00fb7202 */ /* 0x000fe20000000f00 */
[----:B------:R-:W-:Y:S01]  /*1e840*/  IMAD.MOV.U32 R3, RZ, RZ, 0x181f ;  /* 0x0000181fff037424 */ /* 0x000fe200078e00ff */
[----:B------:R-:W-:-:S02]  /*1e850*/  MOV R2, 0x1e870 ;  /* 0x0001e87000027802 */ /* 0x000fc40000000f00 */
[----:B-12--5:R-:W-:Y:S05]  /*1e860*/  CALL.REL.NOINC `($__internal_7_$__cuda_sm70_shflsync_idx_p) ;  /* 0x0000c1b000007944 */ /* 0x026fea0003c00000 */
[----:B------:R-:W-:Y:S01]  /*1e870*/  MOV R2, R252 ;  /* 0x000000fc00027202 */ /* 0x000fe20000000f00 */
[----:B------:R-:W-:Y:S05]  /*1e880*/  BRA `(.L_x_2025) ;  /* 0xffffb78000007947 */ /* 0x000fea000383ffff */
.L_x_1973:
[----:B------:R-:W-:Y:S01]  /*1e890*/  IMAD.MOV.U32 R136, RZ, RZ, R9 ;  /* 0x000000ffff887224 */ /* 0x000fe200078e0009 */
[----:B------:R-:W-:Y:S01]  /*1e8a0*/  MOV R251, 0x1 ;  /* 0x0000000100fb7802 */ /* 0x000fe20000000f00 */
[----:B--2---:R-:W-:Y:S01]  /*1e8b0*/  IMAD.MOV.U32 R3, RZ, RZ, 0x181f ;  /* 0x0000181fff037424 */ /* 0x004fe200078e00ff */
[----:B----4-:R-:W-:-:S02]  /*1e8c0*/  MOV R2, 0x1e8e0 ;  /* 0x0001e8e000027802 */ /* 0x010fc40000000f00 */
[----:B-1-3--:R-:W-:Y:S05]  /*1e8d0*/  CALL.REL.NOINC `($__internal_7_$__cuda_sm70_shflsync_idx_p) ;  /* 0x0000c14000007944 */ /* 0x00afea0003c00000 */
        /* <DEDUP_REMOVED lines=8> */
.L_x_1976:
[----:B------:R-:W-:Y:S01]  /*1e960*/  IMAD.MOV.U32 R136, RZ, RZ, R9 ;  /* 0x000000ffff887224 */ /* 0x000fe200078e0009 */
[----:B------:R-:W-:Y:S01]  /*1e970*/  MOV R251, 0x2 ;  /* 0x0000000200fb7802 */ /* 0x000fe20000000f00 */
[----:B--2---:R-:W-:Y:S01]  /*1e980*/  IMAD.MOV.U32 R3, RZ, RZ, 0x181f ;  /* 0x0000181fff037424 */ /* 0x004fe200078e00ff */
[----:B------:R-:W-:Y:S02]  /*1e990*/  MOV R2, 0x1e9b0 ;  /* 0x0001e9b000027802 */ /* 0x000fe40000000f00 */
[----:B-1-3--:R-:W-:Y:S05]  /*1e9a0*/  CALL.REL.NOINC `($__internal_7_$__cuda_sm70_shflsync_idx_p) ;  /* 0x0000c07000007944 */ /* 0x00afea0003c00000 */
[----:B------:R-:W-:Y:S01]  /*1e9b0*/  MOV R0, R252 ;  /* 0x000000fc00007202 */ /* 0x000fe20000000f00 */
[----:B------:R-:W-:Y:S05]  /*1e9c0*/  BRA `(.L_x_2027) ;  /* 0xffffb87000007947 */ /* 0x000fea000383ffff */
.L_x_1977:
[----:B------:R-:W-:Y:S01]  /*1e9d0*/  IMAD.MOV.U32 R136, RZ, RZ, R11 ;  /* 0x000000ffff887224 */ /* 0x000fe200078e000b */
[----:B------:R-:W-:Y:S01]  /*1e9e0*/  MOV R251, 0x2 ;  /* 0x0000000200fb7802 */ /* 0x000fe20000000f00 */
[----:B--2---:R-:W-:Y:S01]  /*1e9f0*/  IMAD.MOV.U32 R3, RZ, RZ, 0x181f ;  /* 0x0000181fff037424 */ /* 0x004fe200078e00ff */
[----:B------:R-:W-:Y:S02]  /*1ea00*/  MOV R2, 0x1ea20 ;  /* 0x0001ea2000027802 */ /* 0x000fe40000000f00 */
[----:B-1-34-:R-:W-:Y:S05]  /*1ea10*/  CALL.REL.NOINC `($__internal_7_$__cuda_sm70_shflsync_idx_p) ;  /* 0x0000c00000007944 */ /* 0x01afea0003c00000 */
[----:B------:R-:W-:Y:S01]  /*1ea20*/  MOV R2, R252 ;  /* 0x000000fc00027202 */ /* 0x000fe20000000f00 */
[----:B------:R-:W-:Y:S05]  /*1ea30*/  BRA `(.L_x_2028) ;  /* 0xffffb82000007947 */ /* 0x000fea000383ffff */
.L_x_1980:
[----:B------:R-:W-:Y:S01]  /*1ea40*/  IMAD.MOV.U32 R136, RZ, RZ, R9 ;  /* 0x000000ffff887224 */ /* 0x000fe200078e0009 */
[----:B------:R-:W-:Y:S01]  /*1ea50*/  MOV R251, 0x3 ;  /* 0x0000000300fb7802 */ /* 0x000fe20000000f00 */
[----:B-1----:R-:W-:Y:S01]  /*1ea60*/  IMAD.MOV.U32 R3, RZ, RZ, 0x181f ;  /* 0x0000181fff037424 */ /* 0x002fe200078e00ff */
[----:B---3--:R-:W-:-:S02]  /*1ea70*/  MOV R2, 0x1ea90 ;  /* 0x0001ea9000027802 */ /* 0x008fc40000000f00 */
[----:B--2-4-:R-:W-:Y:S05]  /*1ea80*/  CALL.REL.NOINC `($__internal_7_$__cuda_sm70_shflsync_idx_p) ;  /* 0x0000bf9000007944 */ /* 0x014fea0003c00000 */
        /* <DEDUP_REMOVED lines=8> */
.L_x_1983:
[----:B------:R-:W-:Y:S01]  /*1eb10*/  IMAD.MOV.U32 R136, RZ, RZ, R9 ;  /* 0x000000ffff887224 */ /* 0x000fe200078e0009 */
[----:B------:R-:W-:Y:S01]  /*1eb20*/  MOV R251, 0x4 ;  /* 0x0000000400fb7802 */ /* 0x000fe20000000f00 */
[----:B--2---:R-:W-:Y:S01]  /*1eb30*/  IMAD.MOV.U32 R3, RZ, RZ, 0x181f ;  /* 0x0000181fff037424 */ /* 0x004fe200078e00ff */
[----:B---3--:R-:W-:Y:S02]  /*1eb40*/  MOV R2, 0x1eb60 ;  /* 0x0001eb6000027802 */ /* 0x008fe40000000f00 */
[----:B-1--4-:R-:W-:Y:S05]  /*1eb50*/  CALL.REL.NOINC `($__internal_7_$__cuda_sm70_shflsync_idx_p) ;  /* 0x0000bec000007944 */ /* 0x012fea0003c00000 */
[----:B------:R-:W-:Y:S01]  /*1eb60*/  MOV R0, R252 ;  /* 0x000000fc00007202 */ /* 0x000fe20000000f00 */
[----:B------:R-:W-:Y:S05]  /*1eb70*/  BRA `(.L_x_2030) ;  /* 0xffffb91000007947 */ /* 0x000fea000383ffff */
.L_x_1984:
[----:B------:R-:W-:Y:S01]  /*1eb80*/  IMAD.MOV.U32 R136, RZ, RZ, R11 ;  /* 0x000000ffff887224 */ /* 0x000fe200078e000b */
[----:B------:R-:W-:Y:S01]  /*1eb90*/  MOV R251, 0x4 ;  /* 0x0000000400fb7802 */ /* 0x000fe20000000f00 */
[----:B--2---:R-:W-:Y:S01]  /*1eba0*/  IMAD.MOV.U32 R3, RZ, RZ, 0x181f ;  /* 0x0000181fff037424 */ /* 0x004fe200078e00ff */
[----:B---3--:R-:W-:Y:S02]  /*1ebb0*/  MOV R2, 0x1ebd0 ;  /* 0x0001ebd000027802 */ /* 0x008fe40000000f00 */
[----:B-1--4-:R-:W-:Y:S05]  /*1ebc0*/  CALL.REL.NOINC `($__internal_7_$__cuda_sm70_shflsync_idx_p) ;  /* 0x0000be5000007944 */ /* 0x012fea0003c00000 */
[----:B------:R-:W-:Y:S01]  /*1ebd0*/  MOV R2, R252 ;  /* 0x000000fc00027202 */ /* 0x000fe20000000f00 */
[----:B------:R-:W-:Y:S05]  /*1ebe0*/  BRA `(.L_x_2031) ;  /* 0xffffb8c000007947 */ /* 0x000fea000383ffff */
.L_x_1987:
[----:B------:R-:W-:Y:S01]  /*1ebf0*/  IMAD.MOV.U32 R136, RZ, RZ, R9 ;  /* 0x000000ffff887224 */ /* 0x000fe200078e0009 */
[----:B------:R-:W-:Y:S01]  /*1ec00*/  MOV R251, 0x5 ;  /* 0x0000000500fb7802 */ /* 0x000fe20000000f00 */
[----:B---3--:R-:W-:Y:S01]  /*1ec10*/  IMAD.MOV.U32 R3, RZ, RZ, 0x181f ;  /* 0x0000181fff037424 */ /* 0x008fe200078e00ff */
[----:B------:R-:W-:-:S02]  /*1ec20*/  MOV R2, 0x1ec40 ;  /* 0x0001ec4000027802 */ /* 0x000fc40000000f00 */
[----:B-12-4-:R-:W-:Y:S05]  /*1ec30*/  CALL.REL.NOINC `($__internal_7_$__cuda_sm70_shflsync_idx_p) ;  /* 0x0000bde000007944 */ /* 0x016fea0003c00000 */
        /* <DEDUP_REMOVED lines=8> */
.L_x_1990:
[----:B------:R-:W-:Y:S01]  /*1ecc0*/  IMAD.MOV.U32 R136, RZ, RZ, R9 ;  /* 0x000000ffff887224 */ /* 0x000fe200078e0009 */
[----:B------:R-:W-:Y:S01]  /*1ecd0*/  MOV R251, 0x6 ;  /* 0x0000000600fb7802 */ /* 0x000fe20000000f00 */
[----:B--2---:R-:W-:Y:S01]  /*1ece0*/  IMAD.MOV.U32 R3, RZ, RZ, 0x181f ;  /* 0x0000181fff037424 */ /* 0x004fe200078e00ff */
[----:B---3--:R-:W-:Y:S02]  /*1ecf0*/  MOV R2, 0x1ed10 ;  /* 0x0001ed1000027802 */ /* 0x008fe40000000f00 */
[----:B-1--4-:R-:W-:Y:S05]  /*1ed00*/  CALL.REL.NOINC `($__internal_7_$__cuda_sm70_shflsync_idx_p) ;  /* 0x0000bd1000007944 */ /* 0x012fea0003c00000 */
[----:B------:R-:W-:Y:S01]  /*1ed10*/  MOV R0, R252 ;  /* 0x000000fc00007202 */ /* 0x000fe20000000f00 */
[----:B------:R-:W-:Y:S05]  /*1ed20*/  BRA `(.L_x_2033) ;  /* 0xffffb9b000007947 */ /* 0x000fea000383ffff */
.L_x_1991:
[----:B------:R-:W-:Y:S01]  /*1ed30*/  IMAD.MOV.U32 R136, RZ, RZ, R11 ;  /* 0x000000ffff887224 */ /* 0x000fe200078e000b */
[----:B------:R-:W-:Y:S01]  /*1ed40*/  MOV R251, 0x6 ;  /* 0x0000000600fb7802 */ /* 0x000fe20000000f00 */
[----:B--2---:R-:W-:Y:S01]  /*1ed50*/  IMAD.MOV.U32 R3, RZ, RZ, 0x181f ;  /* 0x0000181fff037424 */ /* 0x004fe200078e00ff */
[----:B---3--:R-:W-:Y:S02]  /*1ed60*/  MOV R2, 0x1ed80 ;  /* 0x0001ed8000027802 */ /* 0x008fe40000000f00 */
[----:B-1--4-:R-:W-:Y:S05]  /*1ed70*/  CALL.REL.NOINC `($__internal_7_$__cuda_sm70_shflsync_idx_p) ;  /* 0x0000bca000007944 */ /* 0x012fea0003c00000 */
[----:B------:R-:W-:Y:S01]  /*1ed80*/  MOV R2, R252 ;  /* 0x000000fc00027202 */ /* 0x000fe20000000f00 */
[----:B------:R-:W-:Y:S05]  /*1ed90*/  BRA `(.L_x_2034) ;  /* 0xffffb96000007947 */ /* 0x000fea000383ffff */
.L_x_1994:
        /* <DEDUP_REMOVED lines=13> */
        .type           $_ZN7cutlass13device_kernelIN5flash19enable_sm80_to_sm89INS1_16FlashAttnFwdSm80INS1_25CollectiveMainloopFwdSm80ILi4ELi1ELb0EN4cute5tupleIJNS5_1CILi128EEENS7_ILi64EEES8_EEELi128ENS_10bfloat16_tEfNS_4arch4Sm80ELb1ELb0ELb0ELb1ELb1ELb1ELb1ELb0EEENS1_21CollectiveEpilogueFwdINS6_IJS8_S8_S9_EEENS6_IJNS7_ILi1EEESH_SH_EEESB_SD_Li128ELb1ELb1ELb0ELb0EEENS1_19SingleTileSchedulerILb1ELb0ELb1ELi128EEEEEEEEEvNT_6ParamsE$_ZZN5flash25CollectiveMainloopFwdSm80ILi4ELi1ELb0EN4cute5tupleIJNS1_1CILi128EEENS3_ILi64EEES4_EEELi128EN7cutlass10bfloat16_tEfNS7_4arch4Sm80ELb1ELb0ELb0ELb1ELb1ELb1ELb1ELb0EE3mmaINS_16FlashAttnFwdSm80ISB_NS_21CollectiveEpilogueFwdINS2_IJS4_S4_S5_EEENS2_IJNS3_ILi1EEESG_SG_EEES8_SA_Li128ELb1ELb1ELb0ELb0EEENS_19SingleTileSchedulerILb1ELb0ELb1ELi128EEEE13SharedStorageENS1_6TensorINS1_11ArrayEngineIfLm128EEENS1_6LayoutINS2_IJNS2_IJNS3_ILi2EEESR_EEESR_NS3_ILi16EEEEEENS2_IJNS2_IJSG_SR_EEENS3_ILi4EEENS3_ILi8EEEEEEEEEENS_7SoftmaxILi4ELi0EEEEEbRKNSB_6ParamsERT0_RT1_iRKNS_16SeqlenInfoQKNewKILb1ELb1EEENS2_IJiiiiEEERT_ENKUlvE_clEv,@function
        .size           $_ZN7cutlass13device_kernelIN5flash19enable_sm80_to_sm89INS1_16FlashAttnFwdSm80INS1_25CollectiveMainloopFwdSm80ILi4ELi1ELb0EN4cute5tupleIJNS5_1CILi128EEENS7_ILi64EEES8_EEELi128ENS_10bfloat16_tEfNS_4arch4Sm80ELb1ELb0ELb0ELb1ELb1ELb1ELb1ELb0EEENS1_21CollectiveEpilogueFwdINS6_IJS8_S8_S9_EEENS6_IJNS7_ILi1EEESH_SH_EEESB_SD_Li128ELb1ELb1ELb0ELb0EEENS1_19SingleTileSchedulerILb1ELb0ELb1ELi128EEEEEEEEEvNT_6ParamsE$_ZZN5flash25CollectiveMainloopFwdSm80ILi4ELi1ELb0EN4cute5tupleIJNS1_1CILi128EEENS3_ILi64EEES4_EEELi128EN7cutlass10bfloat16_tEfNS7_4arch4Sm80ELb1ELb0ELb0ELb1ELb1ELb1ELb1ELb0EE3mmaINS_16FlashAttnFwdSm80ISB_NS_21CollectiveEpilogueFwdINS2_IJS4_S4_S5_EEENS2_IJNS3_ILi1EEESG_SG_EEES8_SA_Li128ELb1ELb1ELb0ELb0EEENS_19SingleTileSchedulerILb1ELb0ELb1ELi128EEEE13SharedStorageENS1_6TensorINS1_11ArrayEngineIfLm128EEENS1_6LayoutINS2_IJNS2_IJNS3_ILi2EEESR_EEESR_NS3_ILi16EEEEEENS2_IJNS2_IJSG_SR_EEENS3_ILi4EEENS3_ILi8EEEEEEEEEENS_7SoftmaxILi4ELi0EEEEEbRKNSB_6ParamsERT0_RT1_iRKNS_16SeqlenInfoQKNewKILb1ELb1EEENS2_IJiiiiEEERT_ENKUlvE_clEv,($__internal_6_$__cuda_sm70_shflsync_bfly_p - $_ZN7cutlass13device_kernelIN5flash19enable_sm80_to_sm89INS1_16FlashAttnFwdSm80INS1_25CollectiveMainloopFwdSm80ILi4ELi1ELb0EN4cute5tupleIJNS5_1CILi128EEENS7_ILi64EEES8_EEELi128ENS_10bfloat16_tEfNS_4arch4Sm80ELb1ELb0ELb0ELb1ELb1ELb1ELb1ELb0EEENS1_21CollectiveEpilogueFwdINS6_IJS8_S8_S9_EEENS6_IJNS7_ILi1EEESH_SH_EEESB_SD_Li128ELb1ELb1ELb0ELb0EEENS1_19SingleTileSchedulerILb1ELb0ELb1ELi128EEEEEEEEEvNT_6ParamsE$_ZZN5flash25CollectiveMainloopFwdSm80ILi4ELi1ELb0EN4cute5tupleIJNS1_1CILi128EEENS3_ILi64EEES4_EEELi128EN7cutlass10bfloat16_tEfNS7_4arch4Sm80ELb1ELb0ELb0ELb1ELb1ELb1ELb1ELb0EE3mmaINS_16FlashAttnFwdSm80ISB_NS_21CollectiveEpilogueFwdINS2_IJS4_S4_S5_EEENS2_IJNS3_ILi1EEESG_SG_EEES8_SA_Li128ELb1ELb1ELb0ELb0EEENS_19SingleTileSchedulerILb1ELb0ELb1ELi128EEEE13SharedStorageENS1_6TensorINS1_11ArrayEngineIfLm128EEENS1_6LayoutINS2_IJNS2_IJNS3_ILi2EEESR_EEESR_NS3_ILi16EEEEEENS2_IJNS2_IJSG_SR_EEENS3_ILi4EEENS3_ILi8EEEEEEEEEENS_7SoftmaxILi4ELi0EEEEEbRKNSB_6ParamsERT0_RT1_iRKNS_16SeqlenInfoQKNewKILb1ELb1EEENS2_IJiiiiEEERT_ENKUlvE_clEv)
$_ZN7cutlass13device_kernelIN5flash19enable_sm80_to_sm89INS1_16FlashAttnFwdSm80INS1_25CollectiveMainloopFwdSm80ILi4ELi1ELb0EN4cute5tupleIJNS5_1CILi128EEENS7_ILi64EEES8_EEELi128ENS_10bfloat16_tEfNS_4arch4Sm80ELb1ELb0ELb0ELb1ELb1ELb1ELb1ELb0EEENS1_21CollectiveEpilogueFwdINS6_IJS8_S8_S9_EEENS6_IJNS7_ILi1EEESH_SH_EEESB_SD_Li128ELb1ELb1ELb0ELb0EEENS1_19SingleTileSchedulerILb1ELb0ELb1ELi128EEEEEEEEEvNT_6ParamsE$_ZZN5flash25CollectiveMainloopFwdSm80ILi4ELi1ELb0EN4cute5tupleIJNS1_1CILi128EEENS3_ILi64EEES4_EEELi128EN7cutlass10bfloat16_tEfNS7_4arch4Sm80ELb1ELb0ELb0ELb1ELb1ELb1ELb1ELb0EE3mmaINS_16FlashAttnFwdSm80ISB_NS_21CollectiveEpilogueFwdINS2_IJS4_S4_S5_EEENS2_IJNS3_ILi1EEESG_SG_EEES8_SA_Li128ELb1ELb1ELb0ELb0EEENS_19SingleTileSchedulerILb1ELb0ELb1ELi128EEEE13SharedStorageENS1_6TensorINS1_11ArrayEngineIfLm128EEENS1_6LayoutINS2_IJNS2_IJNS3_ILi2EEESR_EEESR_NS3_ILi16EEEEEENS2_IJNS2_IJSG_SR_EEENS3_ILi4EEENS3_ILi8EEEEEEEEEENS_7SoftmaxILi4ELi0EEEEEbRKNSB_6ParamsERT0_RT1_iRKNS_16SeqlenInfoQKNewKILb1ELb1EEENS2_IJiiiiEEERT_ENKUlvE_clEv:
        /* <DEDUP_REMOVED lines=9> */
[----:B------:R-:W-:Y:S05]  /*1ef00*/  RET.REL.NODEC R2 `(_ZN7cutlass13device_kernelIN5flash19enable_sm80_to_sm89INS1_16FlashAttnFwdSm80INS1_25CollectiveMainloopFwdSm80ILi4ELi1ELb0EN4cute5tupleIJNS5_1CILi128EEENS7_ILi64EEES8_EEELi128ENS_10bfloat16_tEfNS_4arch4Sm80ELb1ELb0ELb0ELb1ELb1ELb1ELb1ELb0EEENS1_21CollectiveEpilogueFwdINS6_IJS8_S8_S9_EEENS6_IJNS7_ILi1EEESH_SH_EEESB_SD_Li128ELb1ELb1ELb0ELb0EEENS1_19SingleTileSchedulerILb1ELb0ELb1ELi128EEEEEEEEEvNT_6ParamsE) ;  /* 0xfffe10f002007950 */ /* 0x000fea0003c3ffff */
.L_x_2036:
[----:B------:R1:W2:Y:S04]  /*1ef10*/  LDL.64 R2, [R18+0x8] ;  /* 0x0000080012027983 */ /* 0x0002a80000100a00 */
[----:B------:R1:W3:Y:S04]  /*1ef20*/  LDL.64 R12, [R18+0x18] ;  /* 0x00001800120c7983 */ /* 0x0002e80000100a00 */
[----:B------:R1:W4:Y:S04]  /*1ef30*/  LDL.64 R16, [R18+0x20] ;  /* 0x0000200012107983 */ /* 0x0003280000100a00 */
[----:B------:R-:W3:Y:S04]  /*1ef40*/  LD.E.64 R14, [R10.64+0x120] ;  /* 0x000120040a0e7980 */ /* 0x000ee8000c101b00 */
[----:B------:R-:W3:Y:S04]  /*1ef50*/  LD.E.U8 R20, [R10.64+0x138] ;  /* 0x000138040a147980 */ /* 0x000ee8000c101100 */
        /* <DEDUP_REMOVED lines=15> */
[----:B------:R-:W-:Y:S02]  /*1f050*/  IADD3 R64, R30, 0x20, RZ ;  /* 0x000000201e407810 */ /* 0x000fe40007ffe0ff */
[----:B----4-:R-:W-:Y:S01]  /*1f060*/  SHF.R.S32.HI R17, RZ, 0x1f, R2 ;  /* 0x0000001fff117819 */ /* 0x010fe20000011402 */
[----:B------:R-:W-:Y:S01]  /*1f070*/  IMAD R18, R15, R2, RZ ;  /* 0x000000020f127224 */ /* 0x000fe200078e02ff */
[----:B------:R-:W-:-:S03]  /*1f080*/  ISETP.GE.AND P1, PT, R64, R43, PT ;  /* 0x0000002b4000720c */ /* 0x000fc60003f26270 */
[----:B------:R-:W-:Y:S01]  /*1f090*/  IMAD R18, R14, R17, R18 ;  /* 0x000000110e127224 */ /* 0x000fe200078e0212 */
[----:B------:R-:W-:Y:S02]  /*1f0a0*/  ISETP.GE.AND P2, PT, R30, R43, PT ;  /* 0x0000002b1e00720c */ /* 0x000fe40003f46270 */
[----:B------:R-:W-:Y:S01]  /*1f0b0*/  SHF.R.S32.HI R68, RZ, 0x3, R3 ;  /* 0x00000003ff447819 */ /* 0x000fe20000011403 */
[----:B------:R-:W-:Y:S01]  /*1f0c0*/  IMAD.WIDE.U32 R26, R14, R2, RZ ;  /* 0x000000020e1a7225 */ /* 0x000fe200078e00ff */
[----:B------:R-:W-:Y:S02]  /*1f0d0*/  SEL R3, RZ, 0x1, P2 ;  /* 0x00000001ff037807 */ /* 0x000fe40001000000 */
[----:B------:R-:W-:Y:S01]  /*1f0e0*/  LEA R31, R42, R68, 0x7 ;  /* 0x000000442a1f7211 */ /* 0x000fe200078e38ff */
[----:B---3--:R-:W-:-:S04]  /*1f0f0*/  IMAD R16, R13, R2, RZ ;  /* 0x000000020d107224 */ /* 0x008fc800078e02ff */
[C---:B------:R-:W-:Y:S01]  /*1f100*/  IMAD R17, R12.reuse, R17, R16 ;  /* 0x000000110c117224 */ /* 0x040fe200078e0210 */
[----:B------:R-:W-:Y:S01]  /*1f110*/  SEL R16, RZ, 0xffffffff, P1 ;  /* 0xffffffffff107807 */ /* 0x000fe20000800000 */
[----:B------:R-:W-:-:S04]  /*1f120*/  IMAD.WIDE.U32 R20, R12, R2, RZ ;  /* 0x000000020c147225 */ /* 0x000fc800078e00ff */
[----:B------:R-:W-:Y:S01]  /*1f130*/  IMAD.SHL.U32 R16, R16, 0x2, RZ ;  /* 0x0000000210107824 */ /* 0x000fe200078e00ff */
[----:B------:R-:W-:Y:S01]  /*1f140*/  LEA R2, R40, R31, 0x4 ;  /* 0x0000001f28027211 */ /* 0x000fe200078e20ff */
[----:B------:R-:W-:Y:S02]  /*1f150*/  IMAD.IADD R19, R27, 0x1, R18 ;  /* 0x000000011b137824 */ /* 0x000fe400078e0212 */
[----:B------:R-:W-:Y:S01]  /*1f160*/  IMAD.IADD R17, R21, 0x1, R17 ;  /* 0x0000000115117824 */ /* 0x000fe200078e0211 */
[----:B------:R-:W-:Y:S01]  /*1f170*/  LOP3.LUT R29, R16, 0x2, R3, 0xe2, !PT ;  /* 0x00000002101d7812 */ /* 0x000fe200078ee203 */
        /* <DEDUP_REMOVED lines=8> */
.L_x_2039:
[----:B------:R-:W-:Y:S05]  /*1f200*/  BSYNC B0 ;  /* 0x0000000000007941 */ /* 0x000fea0003800000 */
.L_x_2038:
        /* <DEDUP_REMOVED lines=8> */
[----:B------:R-:W-:Y:S01]  /*1f290*/  IMAD R14, R14, R10, R11 ;  /* 0x0000000a0e0e7224 */ /* 0x000fe200078e020b */
        /* <DEDUP_REMOVED lines=8> */
.L_x_2138:
[----:B------:R-:W-:Y:S05]  /*1f320*/  BRA.DIV ~URZ, `(.L_x_2041) ;  /* 0x00009d127f007947 */ /* 0x000fea000b800000 */
[----:B------:R3:W4:Y:S04]  /*1f330*/  SHFL.IDX PT, R10, R16, RZ, 0x181f ;  /* 0x00181fff100a7589 */ /* 0x00072800000e0000 */
[----:B------:R3:W1:Y:S04]  /*1f340*/  SHFL.IDX PT, R12, R22, RZ, 0x181f ;  /* 0x00181fff160c7589 */ /* 0x00066800000e0000 */
[----:B------:R3:W2:Y:S02]  /*1f350*/  SHFL.IDX PT, R2, R17, RZ, 0x181f ;  /* 0x00181fff11027589 */ /* 0x0006a400000e0000 */
.L_x_2139:
        /* <DEDUP_REMOVED lines=8> */
[----:B-1----:R-:W-:-:S10]  /*1f3e0*/  MOV R3, R12 ;  /* 0x0000000c00037202 */ /* 0x002fd40000000f00 */
        /* <DEDUP_REMOVED lines=14> */
[--C-:B------:R-:W-:Y:S01]  /*1f4d0*/  @P0 IMAD.WIDE R12, R12, 0x2, R2.reuse ;  /* 0x000000020c0c0825 */ /* 0x100fe200078e0202 */
[----:B------:R1:W5:Y:S03]  /*1f4e0*/  @P0 LD.E.64 R34, [R10.64] ;  /* 0x000000040a220980 */ /* 0x000366000c101b00 */
[----:B------:R-:W-:Y:S01]  /*1f4f0*/  @!P1 IMAD.WIDE R2, R30, 0x2, R2 ;  /* 0x000000021e029825 */ /* 0x000fe200078e0202 */
[----:B------:R1:W5:Y:S04]  /*1f500*/  @P0 LD.E.64 R36, [R12.64] ;  /* 0x000000040c240980 */ /* 0x000368000c101b00 */
[----:B------:R1:W5:Y:S02]  /*1f510*/  @!P1 LD.E.64 R24, [R2.64] ;  /* 0x0000000402189980 */ /* 0x000364000c101b00 */
.L_x_2043:
[----:B------:R-:W-:Y:S05]  /*1f520*/  BSYNC B0 ;  /* 0x0000000000007941 */ /* 0x000fea0003800000 */
.L_x_2042:
[----:B-12--5:R-:W-:Y:S01]  /*1f530*/  IMAD.MOV.U32 R11, RZ, RZ, R34 ;  /* 0x000000ffff0b7224 */ /* 0x026fe200078e0022 */
[----:B------:R-:W-:Y:S01]  /*1f540*/  MOV R3, R20 ;  /* 0x0000001400037202 */ /* 0x000fe20000000f00 */
[----:B----4-:R-:W-:-:S02]  /*1f550*/  IMAD.MOV.U32 R10, RZ, RZ, R35 ;  /* 0x000000ffff0a7224 */ /* 0x010fc400078e0023 */
        /* <DEDUP_REMOVED lines=14> */
.L_x_2140:
        /* <DEDUP_REMOVED lines=26> */
.L_x_2046:
[----:B------:R-:W-:Y:S05]  /*1f7e0*/  BSYNC B0 ;  /* 0x0000000000007941 */ /* 0x000fea0003800000 */
.L_x_2045:
[----:B--2--5:R-:W-:Y:S01]  /*1f7f0*/  IMAD.MOV.U32 R11, RZ, RZ, R46 ;  /* 0x000000ffff0b7224 */ /* 0x024fe200078e002e */
[----:B------:R-:W-:Y:S01]  /*1f800*/  MOV R3, R38 ;  /* 0x0000002600037202 */ /* 0x000fe20000000f00 */
[----:B----4-:R-:W-:-:S02]  /*1f810*/  IMAD.MOV.U32 R10, RZ, RZ, R47 ;  /* 0x000000ffff0a7224 */ /* 0x010fc400078e002f */
        /* <DEDUP_REMOVED lines=11> */
.L_x_2141:
[----:B------:R-:W-:Y:S05]  /*1f8d0*/  BRA.DIV ~URZ, `(.L_x_2048) ;  /* 0x00009aa27f007947 */ /* 0x000fea000b800000 */
[----:B------:R3:W4:Y:S04]  /*1f8e0*/  SHFL.IDX PT, R10, R16, 0x2, 0x181f ;  /* 0x00581f00100a7f89 */ /* 0x00072800000e0000 */
[----:B------:R3:W1:Y:S04]  /*1f8f0*/  SHFL.IDX PT, R12, R22, 0x2, 0x181f ;  /* 0x00581f00160c7f89 */ /* 0x00066800000e0000 */
[----:B------:R3:W2:Y:S02]  /*1f900*/  SHFL.IDX PT, R2, R17, 0x2, 0x181f ;  /* 0x00581f0011027f89 */ /* 0x0006a400000e0000 */
.L_x_2142:
        /* <DEDUP_REMOVED lines=8> */
[----:B-1----:R-:W-:-:S09]  /*1f990*/  IMAD.MOV.U32 R3, RZ, RZ, R12 ;  /* 0x000000ffff037224 */ /* 0x002fd200078e000c */
        /* <DEDUP_REMOVED lines=19> */
.L_x_2050:
[----:B------:R-:W-:Y:S05]  /*1fad0*/  BSYNC B0 ;  /* 0x0000000000007941 */ /* 0x000fea0003800000 */
.L_x_2049:
        /* <DEDUP_REMOVED lines=17> */
.L_x_2143:
        /* <DEDUP_REMOVED lines=26> */
.L_x_2053:
[----:B------:R-:W-:Y:S05]  /*1fd90*/  BSYNC B0 ;  /* 0x0000000000007941 */ /* 0x000fea0003800000 */
.L_x_2052:
        /* <DEDUP_REMOVED lines=14> */
.L_x_2144:
[----:B------:R-:W-:Y:S05]  /*1fe80*/  BRA.DIV ~URZ, `(.L_x_2055) ;  /* 0x000098327f007947 */ /* 0x000fea000b800000 */
[----:B------:R3:W4:Y:S04]  /*1fe90*/  SHFL.IDX PT, R10, R16, 0x4, 0x181f ;  /* 0x00981f00100a7f89 */ /* 0x00072800000e0000 */
[----:B------:R3:W1:Y:S04]  /*1fea0*/  SHFL.IDX PT, R12, R22, 0x4, 0x181f ;  /* 0x00981f00160c7f89 */ /* 0x00066800000e0000 */
[----:B------:R3:W2:Y:S02]  /*1feb0*/  SHFL.IDX PT, R2, R17, 0x4, 0x181f ;  /* 0x00981f0011027f89 */ /* 0x0006a400000e0000 */
.L_x_2145:
[----:B------:R-:W-:Y:S01]  /*1fec0*/  IADD3 R3, R31, 0x40, RZ ;  /* 0x000000401f037810 */ /* 0x000fe20007ffe0ff */
[----:B------:R-:W-:Y:S01]  /*1fed0*/  BSSY B0, `(.L_x_2056) ;  /* 0x000001b000007945 */ /* 0x000fe20003800000 */
[----:B------:R-:W-:Y:S01]  /*1fee0*/  CS2R R70, SRZ ;  /* 0x0000000000467805 */ /* 0x000fe2000001ff00 */
[----:B------:R-:W-:Y:S01]  /*1fef0*/  CS2R R64, SRZ ;  /* 0x0000000000407805 */ /* 0x000fe2000001ff00 */
[----:B------:R-:W-:Y:S01]  /*1ff00*/  ISETP.GE.AND P0, PT, R3, R28, PT ;  /* 0x0000001c0300720c */ /* 0x000fe20003f06270 */
[----:B------:R-:W-:Y:S01]  /*1ff10*/  CS2R R72, SRZ ;  /* 0x0000000000487805 */ /* 0x000fe2000001ff00 */
[----:B------:R-:W-:Y:S01]  /*1ff20*/  CS2R R66, SRZ ;  /* 0x0000000000427805 */ /* 0x000fe2000001ff00 */
[----:B-1----:R-:W-:-:S10]  /*1ff30*/  IMAD.MOV.U32 R3, RZ, RZ, R12 ;  /* 0x000000ffff037224 */ /* 0x002fd400078e000c */
        /* <DEDUP_REMOVED lines=10> */
[----:B--2-4-:R-:W-:Y:S02]  /*1ffe0*/  @!P1 IMAD.WIDE R14, R30, 0x2, R10 ;  /* 0x000000021e0e9825 */ /* 0x014fe400078e020a */
        /* <DEDUP_REMOVED lines=9> */
.L_x_2057:
[----:B------:R-:W-:Y:S05]  /*20080*/  BSYNC B0 ;  /* 0x0000000000007941 */ /* 0x000fea0003800000 */
.L_x_2056:
[----:B-12--5:R-:W-:Y:S01]  /*20090*/  IMAD.MOV.U32 R11, RZ, RZ, R70 ;  /* 0x000000ffff0b7224 */ /* 0x026fe200078e0046 */
[----:B------:R-:W-:Y:S01]  /*200a0*/  MOV R3, R64 ;  /* 0x0000004000037202 */ /* 0x000fe20000000f00 */
[----:B----4-:R-:W-:Y:S01]  /*200b0*/  IMAD.MOV.U32 R10, RZ, RZ, R71 ;  /* 0x000000ffff0a7224 */ /* 0x010fe200078e0047 */
[----:B------:R-:W-:Y:S01]  /*200c0*/  CS2R R80, SRZ ;  /* 0x0000000000507805 */ /* 0x000fe2000001ff00 */
        /* <DEDUP_REMOVED lines=11> */
.L_x_2146:
[----:B------:R-:W-:Y:S05]  /*20180*/  BRA.DIV ~URZ, `(.L_x_2059) ;  /* 0x000096d27f007947 */ /* 0x000fea000b800000 */
[----:B------:R4:W1:Y:S04]  /*20190*/  SHFL.IDX PT, R10, R16, 0x5, 0x181f ;  /* 0x00b81f00100a7f89 */ /* 0x00086800000e0000 */
[----:B------:R4:W3:Y:S04]  /*201a0*/  SHFL.IDX PT, R12, R22, 0x5, 0x181f ;  /* 0x00b81f00160c7f89 */ /* 0x0008e800000e0000 */
[----:B------:R4:W2:Y:S02]  /*201b0*/  SHFL.IDX PT, R2, R17, 0x5, 0x181f ;  /* 0x00b81f0011027f89 */ /* 0x0008a400000e0000 */
.L_x_2147:
        /* <DEDUP_REMOVED lines=27> */
.L_x_2061:
[----:B------:R-:W-:Y:S05]  /*20370*/  BSYNC B0 ;  /* 0x0000000000007941 */ /* 0x000fea0003800000 */
.L_x_2060:
[----:B-12--5:R-:W-:Y:S01]  /*20380*/  IMAD.MOV.U32 R11, RZ, RZ, R80 ;  /* 0x000000ffff0b7224 */ /* 0x026fe200078e0050 */
[----:B------:R-:W-:Y:S01]  /*20390*/  MOV R3, R74 ;  /* 0x0000004a00037202 */ /* 0x000fe20000000f00 */
[----:B------:R-:W-:-:S02]  /*203a0*/  IMAD.MOV.U32 R10, RZ, RZ, R81 ;  /* 0x000000ffff0a7224 */ /* 0x000fc400078e0051 */
        /* <DEDUP_REMOVED lines=11> */
.L_x_2148:
        /* <DEDUP_REMOVED lines=8> */
.L_x_2149:
        /* <DEDUP_REMOVED lines=28> */
.L_x_2065:
[----:B------:R-:W-:Y:S05]  /*206a0*/  BSYNC B0 ;  /* 0x0000000000007941 */ /* 0x000fea0003800000 */
.L_x_2064:
[----:B-12--5:R-:W-:Y:S01]  /*206b0*/  IMAD.MOV.U32 R11, RZ, RZ, R86 ;  /* 0x000000ffff0b7224 */ /* 0x026fe200078e0056 */
[----:B------:R-:W-:Y:S01]  /*206c0*/  MOV R3, R82 ;  /* 0x0000005200037202 */ /* 0x000fe20000000f00 */
[----:B------:R-:W-:Y:S01]  /*206d0*/  IMAD.MOV.U32 R10, RZ, RZ, R87 ;  /* 0x000000ffff0a7224 */ /* 0x000fe200078e0057 */
        /* <DEDUP_REMOVED lines=12> */
.L_x_2150:
        /* <DEDUP_REMOVED lines=8> */
.L_x_2151:
        /* <DEDUP_REMOVED lines=27> */
.L_x_2069:
[----:B------:R-:W-:Y:S05]  /*209d0*/  BSYNC B0 ;  /* 0x0000000000007941 */ /* 0x000fea0003800000 */
.L_x_2068:
        /* <DEDUP_REMOVED lines=8> */
[----:B------:R-:W-:Y:S01]  /*20a60*/  SHF.R.S32.HI R12, RZ, 0x1f, R33 ;  /* 0x0000001fff0c7819 */ /* 0x000fe20000011421 */
[----:B------:R-:W-:Y:S03]  /*20a70*/  BSSY B1, `(.L_x_2070) ;  /* 0x0000082000017945 */ /* 0x000fe60003800000 */
[----:B-1----:R-:W-:-:S02]  /*20a80*/  LEA.HI R2, R12, R33, RZ, 0x3 ;  /* 0x000000210c027211 */ /* 0x002fc400078f18ff */
[----:B------:R-:W-:Y:S02]  /*20a90*/  LEA.HI R12, R12, R33, RZ, 0x6 ;  /* 0x000000210c0c7211 */ /* 0x000fe400078f30ff */
[----:B------:R-:W-:-:S03]  /*20aa0*/  LOP3.LUT R2, R2, 0xfffffff8, RZ, 0xc0, !PT ;  /* 0xfffffff802027812 */ /* 0x000fc600078ec0ff */
[----:B------:R-:W-:Y:S02]  /*20ab0*/  IMAD.SHL.U32 R12, R12, 0x8, RZ ;  /* 0x000000080c0c7824 */ /* 0x000fe400078e00ff */
[----:B------:R-:W-:-:S04]  /*20ac0*/  IMAD.IADD R3, R33, 0x1, -R2 ;  /* 0x0000000121037824 */ /* 0x000fc800078e0a02 */
[----:B------:R-:W-:Y:S02]  /*20ad0*/  IMAD.SHL.U32 R3, R3, 0x8, RZ ;  /* 0x0000000803037824 */ /* 0x000fe400078e00ff */
[----:B---3--:R-:W-:-:S05]  /*20ae0*/  IMAD.SHL.U32 R10, R68, 0x40, RZ ;  /* 0x00000040440a7824 */ /* 0x008fca00078e00ff */
[----:B------:R-:W-:Y:S01]  /*20af0*/  LOP3.LUT R2, R10, 0x1c0, RZ, 0xc0, !PT ;  /* 0x000001c00a027812 */ /* 0x000fe200078ec0ff */
[----:B-----5:R-:W-:-:S03]  /*20b00*/  IMAD.MOV.U32 R10, RZ, RZ, R96 ;  /* 0x000000ffff0a7224 */ /* 0x020fc600078e0060 */
[----:B------:R-:W-:Y:S02]  /*20b10*/  LOP3.LUT R3, R2, 0x38, R3, 0xf8, !PT ;  /* 0x0000003802037812 */ /* 0x000fe400078ef803 */
[----:B------:R-:W-:Y:S02]  /*20b20*/  SHF.R.U32.HI R2, RZ, 0x3, R2 ;  /* 0x00000003ff027819 */ /* 0x000fe40000011602 */
[----:B------:R-:W-:Y:S01]  /*20b30*/  PRMT R42, R42, 0x5410, R10 ;  /* 0x000054102a2a7816 */ /* 0x000fe2000000000a */
[----:B------:R-:W-:Y:S01]  /*20b40*/  IMAD.MOV.U32 R10, RZ, RZ, R97 ;  /* 0x000000ffff0a7224 */ /* 0x000fe200078e0061 */
[----:B------:R-:W-:Y:S01]  /*20b50*/  LOP3.LUT R11, R3, R2, RZ, 0x3c, !PT ;  /* 0x00000002030b7212 */ /* 0x000fe200078e3cff */
[----:B------:R-:W-:Y:S02]  /*20b60*/  IMAD.MOV.U32 R3, RZ, RZ, R90 ;  /* 0x000000ffff037224 */ /* 0x000fe400078e005a */
[----:B------:R-:W-:Y:S01]  /*20b70*/  IMAD.MOV.U32 R2, RZ, RZ, R91 ;  /* 0x000000ffff027224 */ /* 0x000fe200078e005b */
[----:B------:R-:W-:Y:S01]  /*20b80*/  PRMT R42, R10, 0x7610, R42 ;  /* 0x000076100a2a7816 */ /* 0x000fe2000000002a */
[----:B------:R-:W-:Y:S01]  /*20b90*/  IMAD.MOV.U32 R10, RZ, RZ, R95 ;  /* 0x000000ffff0a7224 */ /* 0x000fe200078e005f */
[----:B------:R-:W-:Y:S01]  /*20ba0*/  LOP3.LUT R12, R11, 0xfffffe00, R12, 0xf8, !PT ;  /* 0xfffffe000b0c7812 */ /* 0x000fe200078ef80c */
[----:B------:R-:W-:Y:S01]  /*20bb0*/  IMAD.MOV.U32 R11, RZ, RZ, R94 ;  /* 0x000000ffff0b7224 */ /* 0x000fe200078e005e */
[----:B------:R-:W-:Y:S01]  /*20bc0*/  PRMT R29, R2, 0x5410, R3 ;  /* 0x00005410021d7816 */ /* 0x000fe20000000003 */
[----:B------:R-:W-:-:S02]  /*20bd0*/  IMAD.MOV.U32 R3, RZ, RZ, R92 ;  /* 0x000000ffff037224 */ /* 0x000fc400078e005c */
[----:B------:R-:W-:Y:S01]  /*20be0*/  IMAD.MOV.U32 R2, RZ, RZ, R93 ;  /* 0x000000ffff027224 */ /* 0x000fe200078e005d */
[----:B------:R-:W-:Y:S01]  /*20bf0*/  PRMT R33, R10, 0x5410, R11 ;  /* 0x000054100a217816 */ /* 0x000fe2000000000b */
[----:B--2---:R-:W-:-:S03]  /*20c00*/  IMAD R13, R13, -0x80, R28 ;  /* 0xffffff800d0d7824 */ /* 0x004fc600078e021c */
[----:B------:R-:W-:Y:S02]  /*20c10*/  PRMT R28, R2, 0x5410, R3 ;  /* 0x00005410021c7816 */ /* 0x000fe40000000003 */
        /* <DEDUP_REMOVED lines=17> */
[----:B------:R-:W-:Y:S02]  /*20d30*/  PRMT R21, R26, 0x5432, R2 ;  /* 0x000054321a157816 */ /* 0x000fe40000000002 */
[----:B------:R-:W-:Y:S02]  /*20d40*/  LOP3.LUT R26, R11, 0xffff0000, RZ, 0xc0, !PT ;  /* 0xffff00000b1a7812 */ /* 0x000fe400078ec0ff */
[----:B------:R-:W-:Y:S02]  /*20d50*/  LOP3.LUT R16, R16, 0xffff0000, RZ, 0xc0, !PT ;  /* 0xffff000010107812 */ /* 0x000fe400078ec0ff */
[C---:B--2---:R-:W-:Y:S01]  /*20d60*/  LOP3.LUT R17, R14.reuse, 0xffff0000, RZ, 0xc0, !PT ;  /* 0xffff00000e117812 */ /* 0x044fe200078ec0ff */
[----:B------:R-:W-:Y:S01]  /*20d70*/  IMAD.U32 R20, R14, 0x10000, RZ ;  /* 0x000100000e147824 */ /* 0x000fe200078e00ff */
[C---:B------:R-:W-:Y:S01]  /*20d80*/  LOP3.LUT R14, R15.reuse, 0xffff0000, RZ, 0xc0, !PT ;  /* 0xffff00000f0e7812 */ /* 0x040fe200078ec0ff */
[----:B------:R-:W-:Y:S01]  /*20d90*/  IMAD.U32 R19, R15, 0x10000, RZ ;  /* 0x000100000f137824 */ /* 0x000fe200078e00ff */
[C---:B------:R-:W-:Y:S01]  /*20da0*/  LOP3.LUT R3, R12.reuse, 0xffff0000, RZ, 0xc0, !PT ;  /* 0xffff00000c037812 */ /* 0x040fe200078ec0ff */
[C---:B------:R-:W-:Y:S01]  /*20db0*/  FMUL.FTZ R15, R17.reuse, R25 ;  /* 0x00000019110f7220 */ /* 0x040fe20000410000 */
[----:B------:R-:W-:Y:S01]  /*20dc0*/  SHF.L.U32 R10, R12, 0x10, RZ ;  /* 0x000000100c0a7819 */ /* 0x000fe200000006ff */
[----:B------:R-:W-:Y:S01]  /*20dd0*/  FMUL.FTZ R17, R17, R24 ;  /* 0x0000001811117220 */ /* 0x000fe20000410000 */
[C---:B------:R-:W-:Y:S01]  /*20de0*/  LOP3.LUT R12, R13.reuse, 0xffff0000, RZ, 0xc0, !PT ;  /* 0xffff00000d0c7812 */ /* 0x040fe200078ec0ff */
[----:B------:R-:W-:Y:S01]  /*20df0*/  FMUL.FTZ R11, R14, R26 ;  /* 0x0000001a0e0b7220 */ /* 0x000fe20000410000 */
[----:B------:R-:W-:Y:S01]  /*20e00*/  SHF.L.U32 R2, R13, 0x10, RZ ;  /* 0x000000100d027819 */ /* 0x000fe200000006ff */
[----:B------:R-:W-:-:S02]  /*20e10*/  FFMA.FTZ R24, R20, R24, -R15 ;  /* 0x0000001814187223 */ /* 0x000fc4000001080f */
[----:B------:R-:W-:Y:S01]  /*20e20*/  FFMA.FTZ R17, R20, R25, R17 ;  /* 0x0000001914117223 */ /* 0x000fe20000010011 */
[C---:B------:R-:W-:Y:S01]  /*20e30*/  SHF.L.U32 R20, R21.reuse, 0x10, RZ ;  /* 0x0000001015147819 */ /* 0x040fe200000006ff */
[C---:B------:R-:W-:Y:S01]  /*20e40*/  IMAD.U32 R25, R18.reuse, 0x10000, RZ ;  /* 0x0001000012197824 */ /* 0x040fe200078e00ff */
[----:B------:R-:W-:Y:S01]  /*20e50*/  LOP3.LUT R18, R18, 0xffff0000, RZ, 0xc0, !PT ;  /* 0xffff000012127812 */ /* 0x000fe200078ec0ff */
[-C--:B------:R-:W-:Y:S01]  /*20e60*/  FMUL.FTZ R14, R14, R16.reuse ;  /* 0x000000100e0e7220 */ /* 0x080fe20000410000 */
[----:B------:R-:W-:Y:S01]  /*20e70*/  LOP3.LUT R21, R21, 0xffff0000, RZ, 0xc0, !PT ;  /* 0xffff000015157812 */ /* 0x000fe200078ec0ff */
[----:B------:R-:W-:Y:S02]  /*20e80*/  FFMA.FTZ R16, R19, R16, -R11 ;  /* 0x0000001013107223 */ /* 0x000fe4000001080b */
[----:B------:R-:W-:Y:S02]  /*20e90*/  FMUL.FTZ R11, R3, R25 ;  /* 0x00000019030b7220 */ /* 0x000fe40000410000 */
[----:B------:R-:W-:-:S02]  /*20ea0*/  FFMA.FTZ R15, R19, R26, R14 ;  /* 0x0000001a130f7223 */ /* 0x000fc4000001000e */
[----:B------:R-:W-:Y:S02]  /*20eb0*/  FMUL.FTZ R3, R3, R20 ;  /* 0x0000001403037220 */ /* 0x000fe40000410000 */
[C---:B------:R-:W-:Y:S01]  /*20ec0*/  FMUL.FTZ R14, R12.reuse, R18 ;  /* 0x000000120c0e7220 */ /* 0x040fe20000410000 */
[----:B------:R-:W-:Y:S01]  /*20ed0*/  F2FP.BF16.PACK_AB R15, R15, R16 ;  /* 0x000000100f0f723e */ /* 0x000fe200000010ff */
[----:B------:R-:W-:Y:S02]  /*20ee0*/  FMUL.FTZ R13, R12, R21 ;  /* 0x000000150c0d7220 */ /* 0x000fe40000410000 */
[C---:B------:R-:W-:Y:S02]  /*20ef0*/  FFMA.FTZ R12, R10.reuse, R25, R3 ;  /* 0x000000190a0c7223 */ /* 0x040fe40000010003 */
[----:B------:R-:W-:Y:S02]  /*20f00*/  FFMA.FTZ R11, R10, R20, -R11 ;  /* 0x000000140a0b7223 */ /* 0x000fe4000001080b */
[C---:B------:R-:W-:Y:S01]  /*20f10*/  FFMA.FTZ R3, R2.reuse, R21, -R14 ;  /* 0x0000001502037223 */ /* 0x040fe2000001080e */
[----:B------:R-:W-:Y:S01]  /*20f20*/  F2FP.BF16.PACK_AB R14, R17, R24 ;  /* 0x00000018110e723e */ /* 0x000fe200000010ff */
[----:B------:R-:W-:Y:S01]  /*20f30*/  FFMA.FTZ R13, R2, R18, R13 ;  /* 0x00000012020d7223 */ /* 0x000fe2000001000d */
[----:B------:R-:W-:-:S04]  /*20f40*/  F2FP.BF16.PACK_AB R12, R12, R11 ;  /* 0x0000000b0c0c723e */ /* 0x000fc800000010ff */
[----:B------:R-:W-:-:S05]  /*20f50*/  F2FP.BF16.PACK_AB R13, R13, R3 ;  /* 0x000000030d0d723e */ /* 0x000fca00000010ff */
[----:B------:R1:W-:Y:S02]  /*20f60*/  ST.E.128 [R22.64], R12 ;  /* 0x0000000c16007985 */ /* 0x0003e4000c101d04 */
.L_x_2073:
[----:B------:R-:W-:Y:S05]  /*20f70*/  BSYNC B0 ;  /* 0x0000000000007941 */ /* 0x000fea0003800000 */
.L_x_2072:
        /* <DEDUP_REMOVED lines=9> */
[C---:B------:R-:W-:Y:S01]  /*21010*/  IMAD.U32 R25, R11.reuse, 0x10000, RZ ;  /* 0x000100000b197824 */ /* 0x040fe200078e00ff */
[----:B------:R-:W-:Y:S01]  /*21020*/  SHF.R.U64 R2, R34, 0x10, R35 ;  /* 0x0000001022027819 */ /* 0x000fe20000001223 */
[----:B------:R-:W-:Y:S01]  /*21030*/  IMAD.U32 R24, R16, 0x10000, RZ ;  /* 0x0001000010187824 */ /* 0x000fe200078e00ff */
        /* <DEDUP_REMOVED lines=36> */
[----:B------:R1:W-:Y:S02]  /*21280*/  ST.E.128 [R22.64+0x4000], R12 ;  /* 0x0040000c16007985 */ /* 0x0003e4000c101d04 */
.L_x_2071:
[----:B------:R-:W-:Y:S05]  /*21290*/  BSYNC B1 ;  /* 0x0000000000017941 */ /* 0x000fea0003800000 */
.L_x_2070:
        /* <DEDUP_REMOVED lines=53> */
.L_x_2077:
[----:B------:R-:W-:Y:S05]  /*215f0*/  BSYNC B0 ;  /* 0x0000000000007941 */ /* 0x000fea0003800000 */
.L_x_2076:
        /* <DEDUP_REMOVED lines=49> */
.L_x_2075:
[----:B------:R-:W-:Y:S05]  /*21910*/  BSYNC B1 ;  /* 0x0000000000017941 */ /* 0x000fea0003800000 */
.L_x_2074:
        /* <DEDUP_REMOVED lines=53> */
.L_x_2081:
[----:B------:R-:W-:Y:S05]  /*21c70*/  BSYNC B0 ;  /* 0x0000000000007941 */ /* 0x000fea0003800000 */
.L_x_2080:
        /* <DEDUP_REMOVED lines=49> */
.L_x_2079:
[----:B------:R-:W-:Y:S05]  /*21f90*/  BSYNC B1 ;  /* 0x0000000000017941 */ /* 0x000fea0003800000 */
.L_x_2078:
        /* <DEDUP_REMOVED lines=53> */
.L_x_2085:
[----:B------:R-:W-:Y:S05]  /*222f0*/  BSYNC B0 ;  /* 0x0000000000007941 */ /* 0x000fea0003800000 */
.L_x_2084:
        /* <DEDUP_REMOVED lines=49> */
.L_x_2083:
[----:B------:R-:W-:Y:S05]  /*22610*/  BSYNC B1 ;  /* 0x0000000000017941 */ /* 0x000fea0003800000 */
.L_x_2082:
        /* <DEDUP_REMOVED lines=53> */
.L_x_2089:
[----:B------:R-:W-:Y:S05]  /*22970*/  BSYNC B0 ;  /* 0x0000000000007941 */ /* 0x000fea0003800000 */
.L_x_2088:
        /* <DEDUP_REMOVED lines=49> */
.L_x_2087:
[----:B------:R-:W-:Y:S05]  /*22c90*/  BSYNC B1 ;  /* 0x0000000000017941 */ /* 0x000fea0003800000 */
.L_x_2086:
        /* <DEDUP_REMOVED lines=53> */
.L_x_2093:
[----:B------:R-:W-:Y:S05]  /*22ff0*/  BSYNC B0 ;  /* 0x0000000000007941 */ /* 0x000fea0003800000 */
.L_x_2092:
        /* <DEDUP_REMOVED lines=49> */
.L_x_2091:
[----:B------:R-:W-:Y:S05]  /*23310*/  BSYNC B1 ;  /* 0x0000000000017941 */ /* 0x000fea0003800000 */
.L_x_2090:
        /* <DEDUP_REMOVED lines=53> */
.L_x_2097:
[----:B------:R-:W-:Y:S05]  /*23670*/  BSYNC B0 ;  /* 0x0000000000007941 */ /* 0x000fea0003800000 */
.L_x_2096:
        /* <DEDUP_REMOVED lines=49> */
.L_x_2095:
[----:B------:R-:W-:Y:S05]  /*23990*/  BSYNC B1 ;  /* 0x0000000000017941 */ /* 0x000fea0003800000 */
.L_x_2094:
[----:B------:R-:W-:Y:S01]  /*239a0*/  IADD3 R2, R68, 0x70, RZ ;  /* 0x0000007044027810 */ /* 0x000fe20007ffe0ff */
[----:B------:R-:W-:-:S03]  /*239b0*/  IMAD.MOV.U32 R3, RZ, RZ, 0x0 ;  /* 0x00000000ff037424 */ /* 0x000fc600078e00ff */
[----:B------:R-:W-:Y:S01]  /*239c0*/  ISETP.GE.AND P0, PT, R2, R27, PT ;  /* 0x0000001b0200720c */ /* 0x000fe20003f06270 */
[----:B------:R-:W-:-:S12]  /*239d0*/  IMAD.MOV.U32 R2, RZ, RZ, R140 ;  /* 0x000000ffff027224 */ /* 0x000fd800078e008c */
[----:B------:R-:W-:Y:S05]  /*239e0*/  @P0 RET.REL.NODEC R2 `(_ZN7cutlass13device_kernelIN5flash19enable_sm80_to_sm89INS1_16FlashAttnFwdSm80INS1_25CollectiveMainloopFwdSm80ILi4ELi1ELb0EN4cute5tupleIJNS5_1CILi128EEENS7_ILi64EEES8_EEELi128ENS_10bfloat16_tEfNS_4arch4Sm80ELb1ELb0ELb0ELb1ELb1ELb1ELb1ELb0EEENS1_21CollectiveEpilogueFwdINS6_IJS8_S8_S9_EEENS6_IJNS7_ILi1EEESH_SH_EEESB_SD_Li128ELb1ELb1ELb0ELb0EEENS1_19SingleTileSchedulerILb1ELb0ELb1ELi128EEEEEEEEEvNT_6ParamsE) ;  /* 0xfffdc61002000950 */ /* 0x000fea0003c3ffff */
        /* <DEDUP_REMOVED lines=49> */
.L_x_2099:
[----:B------:R-:W-:Y:S05]  /*23d00*/  BSYNC B0 ;  /* 0x0000000000007941 */ /* 0x000fea0003800000 */
.L_x_2098:
[----:B------:R-:W-:Y:S01]  /*23d10*/  IADD3 R2, R30, 0x20, RZ ;  /* 0x000000201e027810 */ /* 0x000fe20007ffe0ff */
[----:B------:R-:W-:-:S03]  /*23d20*/  IMAD.MOV.U32 R3, RZ, RZ, 0x0 ;  /* 0x00000000ff037424 */ /* 0x000fc600078e00ff */
[----:B------:R-:W-:Y:S01]  /*23d30*/  ISETP.GE.AND P0, PT, R2, R43, PT ;  /* 0x0000002b0200720c */ /* 0x000fe20003f06270 */
[----:B------:R-:W-:-:S12]  /*23d40*/  IMAD.MOV.U32 R2, RZ, RZ, R140 ;  /* 0x000000ffff027224 */ /* 0x000fd800078e008c */
[----:B------:R-:W-:Y:S05]  /*23d50*/  @P0 RET.REL.NODEC R2 `(_ZN7cutlass13device_kernelIN5flash19enable_sm80_to_sm89INS1_16FlashAttnFwdSm80INS1_25CollectiveMainloopFwdSm80ILi4ELi1ELb0EN4cute5tupleIJNS5_1CILi128EEENS7_ILi64EEES8_EEELi128ENS_10bfloat16_tEfNS_4arch4Sm80ELb1ELb0ELb0ELb1ELb1ELb1ELb1ELb0EEENS1_21CollectiveEpilogueFwdINS6_IJS8_S8_S9_EEENS6_IJNS7_ILi1EEESH_SH_EEESB_SD_Li128ELb1ELb1ELb0ELb0EEENS1_19SingleTileSchedulerILb1ELb0ELb1ELi128EEEEEEEEEvNT_6ParamsE) ;  /* 0xfffdc2a002000950 */ /* 0x000fea0003c3ffff */
        /* <DEDUP_REMOVED lines=43> */
[----:B------:R-:W-:Y:S01]  /*24010*/  F2FP.BF16.PACK_AB R12, R12, R11 ;  /* 0x0000000b0c0c723e */ /* 0x000fe200000010ff */
[----:B------:R-:W-:-:S03]  /*24020*/  IMAD.MOV.U32 R2, RZ, RZ, R140 ;  /* 0x000000ffff027224 */ /* 0x000fc600078e008c */
[----:B------:R-:W-:Y:S02]  /*24030*/  F2FP.BF16.PACK_AB R13, R13, R3 ;  /* 0x000000030d0d723e */ /* 0x000fe400000010ff */
[----:B------:R-:W-:-:S03]  /*24040*/  MOV R3, 0x0 ;  /* 0x0000000000037802 */ /* 0x000fc60000000f00 */
[----:B------:R1:W-:Y:S01]  /*24050*/  ST.E.128 [R22.64+0x7800], R12 ;  /* 0x0078000c16007985 */ /* 0x0003e2000c101d04 */
[----:B------:R-:W-:Y:S05]  /*24060*/  RET.REL.NODEC R2 `(_ZN7cutlass13device_kernelIN5flash19enable_sm80_to_sm89INS1_16FlashAttnFwdSm80INS1_25CollectiveMainloopFwdSm80ILi4ELi1ELb0EN4cute5tupleIJNS5_1CILi128EEENS7_ILi64EEES8_EEELi128ENS_10bfloat16_tEfNS_4arch4Sm80ELb1ELb0ELb0ELb1ELb1ELb1ELb1ELb0EEENS1_21CollectiveEpilogueFwdINS6_IJS8_S8_S9_EEENS6_IJNS7_ILi1EEESH_SH_EEESB_SD_Li128ELb1ELb1ELb0ELb0EEENS1_19SingleTileSchedulerILb1ELb0ELb1ELi128EEEEEEEEEvNT_6ParamsE) ;  /* 0xfffdbf9002007950 */ /* 0x000fea0003c3ffff */
.L_x_2037:
        /* <DEDUP_REMOVED lines=8> */
.L_x_2101:
[----:B------:R-:W-:Y:S05]  /*240f0*/  BSYNC B0 ;  /* 0x0000000000007941 */ /* 0x000fea0003800000 */
.L_x_2100:
[----:B------:R-:W-:Y:S01]  /*24100*/  MOV R10, R26 ;  /* 0x0000001a000a7202 */ /* 0x000fe20000000f00 */
[----:B------:R-:W-:Y:S01]  /*24110*/  IMAD.MOV.U32 R16, RZ, RZ, R20 ;  /* 0x000000ffff107224 */ /* 0x000fe200078e0014 */
[----:B------:R-:W-:Y:S01]  /*24120*/  MOV R11, R19 ;  /* 0x00000013000b7202 */ /* 0x000fe20000000f00 */
[-C--:B------:R-:W-:Y:S01]  /*24130*/  IMAD R15, R15, R2.reuse, RZ ;  /* 0x000000020f0f7224 */ /* 0x080fe200078e02ff */
[----:B------:R-:W-:Y:S01]  /*24140*/  SHF.R.S32.HI R18, RZ, 0x1f, R2 ;  /* 0x0000001fff127819 */ /* 0x000fe20000011402 */
[-C--:B------:R-:W-:Y:S02]  /*24150*/  IMAD R13, R13, R2.reuse, RZ ;  /* 0x000000020d0d7224 */ /* 0x080fe400078e02ff */
[----:B------:R-:W-:-:S04]  /*24160*/  IMAD.WIDE.U32 R10, R14, R2, R10 ;  /* 0x000000020e0a7225 */ /* 0x000fc800078e000a */
[----:B------:R-:W-:Y:S01]  /*24170*/  IMAD.WIDE.U32 R2, R12, R2, R16 ;  /* 0x000000020c027225 */ /* 0x000fe200078e0010 */
[----:B------:R-:W-:-:S03]  /*24180*/  LEA R16, P1, R10, R24, 0x1 ;  /* 0x000000180a107211 */ /* 0x000fc600078208ff */
[----:B------:R-:W-:Y:S01]  /*24190*/  IMAD R14, R14, R18, R15 ;  /* 0x000000120e0e7224 */ /* 0x000fe200078e020f */
[----:B------:R-:W-:Y:S01]  /*241a0*/  LEA R17, P0, R2, R22, 0x1 ;  /* 0x0000001602117211 */ /* 0x000fe200078008ff */
[----:B------:R-:W-:-:S03]  /*241b0*/  IMAD R12, R12, R18, R13 ;  /* 0x000000120c0c7224 */ /* 0x000fc600078e020d */
[----:B------:R-:W-:Y:S01]  /*241c0*/  IADD3 R11, R11, R14, RZ ;  /* 0x0000000e0b0b7210 */ /* 0x000fe20007ffe0ff */
[----:B------:R-:W-:-:S03]  /*241d0*/  IMAD.IADD R3, R3, 0x1, R12 ;  /* 0x0000000103037824 */ /* 0x000fc600078e020c */
[----:B------:R-:W-:Y:S02]  /*241e0*/  LEA.HI.X R15, R10, R25, R11, 0x1, P1 ;  /* 0x000000190a0f7211 */ /* 0x000fe400008f0c0b */
[----:B------:R-:W-:Y:S01]  /*241f0*/  LEA.HI.X R14, R2, R23, R3, 0x1, P0 ;  /* 0x00000017020e7211 */ /* 0x000fe200000f0c03 */
[----:B------:R-:W-:Y:S05]  /*24200*/  BRA.DIV ~URZ, `(.L_x_2102) ;  /* 0x00005ac27f007947 */ /* 0x000fea000b800000 */
[----:B------:R1:W2:Y:S02]  /*24210*/  SHFL.IDX PT, R11, R15, RZ, 0x181f ;  /* 0x00181fff0f0b7589 */ /* 0x0002a400000e0000 */
.L_x_2152:
[----:B------:R-:W-:Y:S05]  /*24220*/  BRA.DIV ~URZ, `(.L_x_2103) ;  /* 0x00005b127f007947 */ /* 0x000fea000b800000 */
[----:B------:R3:W4:Y:S04]  /*24230*/  SHFL.IDX PT, R10, R16, RZ, 0x181f ;  /* 0x00181fff100a7589 */ /* 0x00072800000e0000 */
[----:B------:R3:W1:Y:S04]  /*24240*/  SHFL.IDX PT, R13, R14, RZ, 0x181f ;  /* 0x00181fff0e0d7589 */ /* 0x00066800000e0000 */
[----:B------:R3:W2:Y:S02]  /*24250*/  SHFL.IDX PT, R12, R17, RZ, 0x181f ;  /* 0x00181fff110c7589 */ /* 0x0006a400000e0000 */
.L_x_2153:
        /* <DEDUP_REMOVED lines=9> */
[--C-:B--2---:R-:W-:Y:S01]  /*242f0*/  @!P0 IMAD.X R11, R11, 0x1, R3.reuse, P1 ;  /* 0x000000010b0b8824 */ /* 0x104fe200008e0603 */
[----:B------:R-:W-:Y:S01]  /*24300*/  @!P0 IADD3 R2, P1, R12, R2, RZ ;  /* 0x000000020c028210 */ /* 0x000fe20007f3e0ff */
[----:B------:R-:W-:Y:S01]  /*24310*/  CS2R R26, SRZ ;  /* 0x00000000001a7805 */ /* 0x000fe2000001ff00 */
[----:B------:R-:W-:Y:S02]  /*24320*/  CS2R R24, SRZ ;  /* 0x0000000000187805 */ /* 0x000fe4000001ff00 */
[----:B------:R-:W2:Y:S01]  /*24330*/  @!P0 LD.E.128 R20, [R10.64] ;  /* 0x000000040a148980 */ /* 0x000ea2000c101d00 */
[----:B-1----:R-:W-:-:S05]  /*24340*/  @!P0 IMAD.X R3, R13, 0x1, R3, P1 ;  /* 0x000000010d038824 */ /* 0x002fca00008e0603 */
[----:B------:R1:W4:Y:S01]  /*24350*/  @!P0 LD.E.128 R24, [R2.64] ;  /* 0x0000000402188980 */ /* 0x000322000c101d00 */
[----:B------:R-:W-:Y:S01]  /*24360*/  CS2R R50, SRZ ;  /* 0x0000000000327805 */ /* 0x000fe2000001ff00 */
[----:B--2---:R-:W-:Y:S02]  /*24370*/  IMAD.MOV.U32 R11, RZ, RZ, R22 ;  /* 0x000000ffff0b7224 */ /* 0x004fe400078e0016 */
[----:B------:R-:W-:Y:S02]  /*24380*/  IMAD.MOV.U32 R10, RZ, RZ, R23 ;  /* 0x000000ffff0a7224 */ /* 0x000fe400078e0017 */
[----:B-1----:R-:W-:Y:S02]  /*24390*/  IMAD.MOV.U32 R3, RZ, RZ, R20 ;  /* 0x000000ffff037224 */ /* 0x002fe400078e0014 */
[----:B------:R-:W-:Y:S01]  /*243a0*/  IMAD.MOV.U32 R2, RZ, RZ, R21 ;  /* 0x000000ffff027224 */ /* 0x000fe200078e0015 */
[----:B------:R-:W-:Y:S01]  /*243b0*/  PRMT R35, R10, 0x5410, R11 ;  /* 0x000054100a237816 */ /* 0x000fe2000000000b */
[----:B----4-:R-:W-:Y:S01]  /*243c0*/  IMAD.MOV.U32 R11, RZ, RZ, R26 ;  /* 0x000000ffff0b7224 */ /* 0x010fe200078e001a */
[----:B------:R-:W-:Y:S01]  /*243d0*/  PRMT R29, R29, 0x5410, R3 ;  /* 0x000054101d1d7816 */ /* 0x000fe20000000003 */
[----:B------:R-:W-:Y:S01]  /*243e0*/  IMAD.MOV.U32 R10, RZ, RZ, R27 ;  /* 0x000000ffff0a7224 */ /* 0x000fe200078e001b */
[----:B------:R-:W-:Y:S01]  /*243f0*/  PRMT R28, R28, 0x5410, R2 ;  /* 0x000054101c1c7816 */ /* 0x000fe20000000002 */
[----:B------:R-:W-:-:S02]  /*24400*/  IMAD.MOV.U32 R3, RZ, RZ, R24 ;  /* 0x000000ffff037224 */ /* 0x000fc400078e0018 */
[----:B------:R-:W-:Y:S01]  /*24410*/  IMAD.MOV.U32 R2, RZ, RZ, R25 ;  /* 0x000000ffff027224 */ /* 0x000fe200078e0019 */
[----:B------:R-:W-:Y:S02]  /*24420*/  PRMT R30, R10, 0x5410, R11 ;  /* 0x000054100a1e7816 */ /* 0x000fe4000000000b */
[----:B------:R-:W-:Y:S02]  /*24430*/  PRMT R29, R3, 0x7610, R29 ;  /* 0x00007610031d7816 */ /* 0x000fe4000000001d */
[----:B------:R-:W-:Y:S01]  /*24440*/  PRMT R28, R2, 0x7610, R28 ;  /* 0x00007610021c7816 */ /* 0x000fe2000000001c */
[----:B------:R-:W-:Y:S05]  /*24450*/  BRA.DIV ~URZ, `(.L_x_2104) ;  /* 0x00005a127f007947 */ /* 0x000fea000b800000 */
[----:B------:R1:W2:Y:S04]  /*24460*/  SHFL.IDX PT, R11, R15, 0x1, 0x181f ;  /* 0x00381f000f0b7f89 */ /* 0x0002a800000e0000 */
[----:B------:R1:W4:Y:S04]  /*24470*/  SHFL.IDX PT, R10, R16, 0x1, 0x181f ;  /* 0x00381f00100a7f89 */ /* 0x00032800000e0000 */
[----:B------:R1:W3:Y:S04]  /*24480*/  SHFL.IDX PT, R12, R14, 0x1, 0x181f ;  /* 0x00381f000e0c7f89 */ /* 0x0002e800000e0000 */
[----:B------:R1:W1:Y:S02]  /*24490*/  SHFL.IDX PT, R2, R17, 0x1, 0x181f ;  /* 0x00381f0011027f89 */ /* 0x00026400000e0000 */
.L_x_2154:
        /* <DEDUP_REMOVED lines=20> */
.L_x_2106:
[----:B------:R-:W-:Y:S05]  /*245e0*/  BSYNC B0 ;  /* 0x0000000000007941 */ /* 0x000fea0003800000 */
.L_x_2105:
[----:B-12--5:R-:W-:Y:S01]  /*245f0*/  IMAD.MOV.U32 R11, RZ, RZ, R50 ;  /* 0x000000ffff0b7224 */ /* 0x026fe200078e0032 */
        /* <DEDUP_REMOVED lines=13> */
.L_x_2155:
[----:B------:R-:W-:Y:S05]  /*246d0*/  BRA.DIV ~URZ, `(.L_x_2108) ;  /* 0x000059a27f007947 */ /* 0x000fea000b800000 */
[----:B------:R4:W1:Y:S04]  /*246e0*/  SHFL.IDX PT, R10, R16, 0x2, 0x181f ;  /* 0x00581f00100a7f89 */ /* 0x00086800000e0000 */
[----:B------:R4:W3:Y:S04]  /*246f0*/  SHFL.IDX PT, R13, R14, 0x2, 0x181f ;  /* 0x00581f000e0d7f89 */ /* 0x0008e800000e0000 */
[----:B---3--:R4:W3:Y:S02]  /*24700*/  SHFL.IDX PT, R12, R17, 0x2, 0x181f ;  /* 0x00581f00110c7f89 */ /* 0x0088e400000e0000 */
.L_x_2156:
        /* <DEDUP_REMOVED lines=8> */
[--C-:B--2---:R-:W-:Y:S01]  /*24790*/  @!P0 IMAD.X R11, R11, 0x1, R3.reuse, P1 ;  /* 0x000000010b0b8824 */ /* 0x104fe200008e0603 */
[----:B---3--:R-:W-:Y:S01]  /*247a0*/  @!P0 IADD3 R2, P1, R12, R2, RZ ;  /* 0x000000020c028210 */ /* 0x008fe20007f3e0ff */
[----:B------:R-:W-:Y:S01]  /*247b0*/  CS2R R58, SRZ ;  /* 0x00000000003a7805 */ /* 0x000fe2000001ff00 */
[----:B------:R-:W-:Y:S02]  /*247c0*/  CS2R R56, SRZ ;  /* 0x0000000000387805 */ /* 0x000fe4000001ff00 */
[----:B------:R-:W2:Y:S01]  /*247d0*/  @!P0 LD.E.128 R60, [R10.64] ;  /* 0x000000040a3c8980 */ /* 0x000ea2000c101d00 */
[----:B------:R-:W-:-:S05]  /*247e0*/  @!P0 IMAD.X R3, R13, 0x1, R3, P1 ;  /* 0x000000010d038824 */ /* 0x000fca00008e0603 */
[----:B------:R1:W3:Y:S01]  /*247f0*/  @!P0 LD.E.128 R56, [R2.64] ;  /* 0x0000000402388980 */ /* 0x0002e2000c101d00 */
[----:B------:R-:W-:Y:S01]  /*24800*/  CS2R R74, SRZ ;  /* 0x00000000004a7805 */ /* 0x000fe2000001ff00 */
[----:B--2---:R-:W-:Y:S01]  /*24810*/  IMAD.MOV.U32 R11, RZ, RZ, R62 ;  /* 0x000000ffff0b7224 */ /* 0x004fe200078e003e */
[----:B-1----:R-:W-:Y:S01]  /*24820*/  MOV R3, R60 ;  /* 0x0000003c00037202 */ /* 0x002fe20000000f00 */
[----:B------:R-:W-:Y:S02]  /*24830*/  IMAD.MOV.U32 R10, RZ, RZ, R63 ;  /* 0x000000ffff0a7224 */ /* 0x000fe400078e003f */
[----:B------:R-:W-:-:S03]  /*24840*/  IMAD.MOV.U32 R2, RZ, RZ, R61 ;  /* 0x000000ffff027224 */ /* 0x000fc600078e003d */
[----:B------:R-:W-:Y:S01]  /*24850*/  PRMT R115, R10, 0x5410, R11 ;  /* 0x000054100a737816 */ /* 0x000fe2000000000b */
[----:B---3--:R-:W-:Y:S01]  /*24860*/  IMAD.MOV.U32 R11, RZ, RZ, R58 ;  /* 0x000000ffff0b7224 */ /* 0x008fe200078e003a */
        /* <DEDUP_REMOVED lines=11> */
.L_x_2157:
        /* <DEDUP_REMOVED lines=20> */
.L_x_2111:
[----:B------:R-:W-:Y:S05]  /*24a60*/  BSYNC B0 ;  /* 0x0000000000007941 */ /* 0x000fea0003800000 */
.L_x_2110:
        /* <DEDUP_REMOVED lines=14> */
.L_x_2158:
[----:B------:R-:W-:Y:S05]  /*24b50*/  BRA.DIV ~URZ, `(.L_x_2113) ;  /* 0x000058627f007947 */ /* 0x000fea000b800000 */
[----:B------:R3:W1:Y:S04]  /*24b60*/  SHFL.IDX PT, R10, R16, 0x4, 0x181f ;  /* 0x00981f00100a7f89 */ /* 0x00066800000e0000 */
[----:B------:R3:W4:Y:S04]  /*24b70*/  SHFL.IDX PT, R13, R14, 0x4, 0x181f ;  /* 0x00981f000e0d7f89 */ /* 0x00072800000e0000 */
[----:B----4-:R3:W4:Y:S02]  /*24b80*/  SHFL.IDX PT, R12, R17, 0x4, 0x181f ;  /* 0x00981f00110c7f89 */ /* 0x01072400000e0000 */
.L_x_2159:
        /* <DEDUP_REMOVED lines=9> */
[----:B----4-:R-:W-:Y:S01]  /*24c20*/  @!P0 IADD3 R2, P1, R12, R2, RZ ;  /* 0x000000020c028210 */ /* 0x010fe20007f3e0ff */
[----:B------:R-:W-:Y:S01]  /*24c30*/  CS2R R78, SRZ ;  /* 0x00000000004e7805 */ /* 0x000fe2000001ff00 */
[----:B------:R-:W-:Y:S02]  /*24c40*/  CS2R R76, SRZ ;  /* 0x00000000004c7805 */ /* 0x000fe4000001ff00 */
[----:B------:R-:W2:Y:S01]  /*24c50*/  @!P0 LD.E.128 R84, [R10.64] ;  /* 0x000000040a548980 */ /* 0x000ea2000c101d00 */
[----:B------:R-:W-:-:S05]  /*24c60*/  @!P0 IMAD.X R3, R13, 0x1, R3, P1 ;  /* 0x000000010d038824 */ /* 0x000fca00008e0603 */
[----:B------:R1:W4:Y:S01]  /*24c70*/  @!P0 LD.E.128 R76, [R2.64] ;  /* 0x00000004024c8980 */ /* 0x000322000c101d00 */
[----:B------:R-:W-:Y:S01]  /*24c80*/  CS2R R90, SRZ ;  /* 0x00000000005a7805 */ /* 0x000fe2000001ff00 */
[----:B--2---:R-:W-:Y:S01]  /*24c90*/  IMAD.MOV.U32 R11, RZ, RZ, R86 ;  /* 0x000000ffff0b7224 */ /* 0x004fe200078e0056 */
[----:B-1----:R-:W-:Y:S01]  /*24ca0*/  MOV R3, R84 ;  /* 0x0000005400037202 */ /* 0x002fe20000000f00 */
[----:B------:R-:W-:Y:S02]  /*24cb0*/  IMAD.MOV.U32 R10, RZ, RZ, R87 ;  /* 0x000000ffff0a7224 */ /* 0x000fe400078e0057 */
[----:B------:R-:W-:-:S03]  /*24cc0*/  IMAD.MOV.U32 R2, RZ, RZ, R85 ;  /* 0x000000ffff027224 */ /* 0x000fc600078e0055 */
[----:B------:R-:W-:Y:S01]  /*24cd0*/  PRMT R123, R10, 0x5410, R11 ;  /* 0x000054100a7b7816 */ /* 0x000fe2000000000b */
[----:B----4-:R-:W-:Y:S01]  /*24ce0*/  IMAD.MOV.U32 R11, RZ, RZ, R78 ;  /* 0x000000ffff0b7224 */ /* 0x010fe200078e004e */
        /* <DEDUP_REMOVED lines=11> */
.L_x_2160:
        /* <DEDUP_REMOVED lines=20> */
.L_x_2116:
[----:B------:R-:W-:Y:S05]  /*24ee0*/  BSYNC B0 ;  /* 0x0000000000007941 */ /* 0x000fea0003800000 */
.L_x_2115:
        /* <DEDUP_REMOVED lines=14> */
.L_x_2161:
[----:B------:R-:W-:Y:S05]  /*24fd0*/  BRA.DIV ~URZ, `(.L_x_2118) ;  /* 0x000057227f007947 */ /* 0x000fea000b800000 */
[----:B------:R4:W1:Y:S04]  /*24fe0*/  SHFL.IDX PT, R10, R16, 0x6, 0x181f ;  /* 0x00d81f00100a7f89 */ /* 0x00086800000e0000 */
[----:B---3--:R4:W3:Y:S04]  /*24ff0*/  SHFL.IDX PT, R12, R14, 0x6, 0x181f ;  /* 0x00d81f000e0c7f89 */ /* 0x0088e800000e0000 */
[----:B------:R4:W2:Y:S02]  /*25000*/  SHFL.IDX PT, R2, R17, 0x6, 0x181f ;  /* 0x00d81f0011027f89 */ /* 0x0008a400000e0000 */
.L_x_2162:
        /* <DEDUP_REMOVED lines=15> */
[----:B--2---:R-:W-:-:S03]  /*25100*/  IADD3 R2, P0, R2, R13, RZ ;  /* 0x0000000d02027210 */ /* 0x004fc60007f1e0ff */
[--C-:B------:R-:W-:Y:S02]  /*25110*/  IMAD.X R11, R11, 0x1, R3.reuse, P1 ;  /* 0x000000010b0b7824 */ /* 0x100fe400008e0603 */
[----:B---3--:R-:W-:-:S03]  /*25120*/  IMAD.X R3, R12, 0x1, R3, P0 ;  /* 0x000000010c037824 */ /* 0x008fc600000e0603 */
[----:B------:R1:W5:Y:S04]  /*25130*/  LD.E.128 R92, [R10.64] ;  /* 0x000000040a5c7980 */ /* 0x000368000c101d00 */
[----:B------:R1:W5:Y:S02]  /*25140*/  LD.E.128 R100, [R2.64] ;  /* 0x0000000402647980 */ /* 0x000364000c101d00 */
.L_x_2120:
[----:B------:R-:W-:Y:S05]  /*25150*/  BSYNC B0 ;  /* 0x0000000000007941 */ /* 0x000fea0003800000 */
.L_x_2119:
        /* <DEDUP_REMOVED lines=18> */
.L_x_2163:
        /* <DEDUP_REMOVED lines=9> */
[----:B-1--4-:R-:W-:Y:S01]  /*25310*/  SHF.R.S32.HI R14, RZ, 0x1f, R69 ;  /* 0x0000001fff0e7819 */ /* 0x012fe20000011445 */
[----:B------:R-:W-:-:S03]  /*25320*/  CS2R R106, SRZ ;  /* 0x00000000006a7805 */ /* 0x000fc6000001ff00 */
[-C--:B---3--:R-:W-:Y:S02]  /*25330*/  IADD3 R12, P1, R2, R3.reuse, RZ ;  /* 0x00000003020c7210 */ /* 0x088fe40007f3e0ff */
[----:B------:R-:W-:Y:S02]  /*25340*/  IADD3 R2, P2, R10, R3, RZ ;  /* 0x000000030a027210 */ /* 0x000fe40007f5e0ff */
[----:B------:R-:W-:-:S05]  /*25350*/  SHF.L.U64.HI R10, R69, 0x1, R14 ;  /* 0x00000001450a7819 */ /* 0x000fca000001020e */
[--C-:B--2---:R-:W-:Y:S02]  /*25360*/  IMAD.X R3, R11, 0x1, R10.reuse, P2 ;  /* 0x000000010b037824 */ /* 0x104fe400010e060a */
[----:B------:R-:W-:Y:S01]  /*25370*/  IMAD.X R13, R13, 0x1, R10, P1 ;  /* 0x000000010d0d7824 */ /* 0x000fe200008e060a */
[----:B------:R-:W-:Y:S05]  /*25380*/  @P0 BRA `(.L_x_2123) ;  /* 0x0000002000000947 */ /* 0x000fea0003800000 */
[----:B------:R1:W5:Y:S04]  /*25390*/  LD.E.128 R104, [R2.64] ;  /* 0x0000000402687980 */ /* 0x000368000c101d00 */
[----:B------:R1:W5:Y:S02]  /*253a0*/  LD.E.128 R108, [R12.64] ;  /* 0x000000040c6c7980 */ /* 0x000364000c101d00 */
.L_x_2123:
[----:B------:R-:W-:Y:S05]  /*253b0*/  BSYNC B0 ;  /* 0x0000000000007941 */ /* 0x000fea0003800000 */
.L_x_2122:
[----:B----4-:R-:W-:Y:S01]  /*253c0*/  IADD3 R10, R98, -c[0x0][0x20], RZ ;  /* 0x80000800620a7a10 */ /* 0x010fe20007ffe0ff */
[----:B------:R-:W-:-:S04]  /*253d0*/  DEPBAR.LE SB0, 0x1 ;  /* 0x000080400000791a */ /* 0x000fc80000000000 */
[----:B-1----:R1:W4:Y:S01]  /*253e0*/  LDL.64 R2, [R10+0x20] ;  /* 0x000020000a027983 */ /* 0x0023220000100a00 */
[----:B------:R-:W-:Y:S03]  /*253f0*/  WARPSYNC 0xffffffff ;  /* 0xffffffff00007948 */ /* 0x000fe60003800000 */
[----:B------:R-:W-:Y:S06]  /*25400*/  BAR.SYNC.DEFER_BLOCKING 0x0 ;  /* 0x0000000000007b1d */ /* 0x000fec0000010000 */
[----:B-12---:R-:W2:Y:S04]  /*25410*/  LDL.64 R10, [R10+0x28] ;  /* 0x000028000a0a7983 */ /* 0x006ea80000100a00 */
[----:B---34-:R1:W3:Y:S01]  /*25420*/  LD.E R12, [R2.64] ;  /* 0x00000004020c7980 */ /* 0x0182e2000c101900 */
[----:B------:R-:W-:-:S03]  /*25430*/  ISETP.GE.AND P0, PT, R69, R43, PT ;  /* 0x0000002b4500720c */ /* 0x000fc60003f06270 */
[----:B--2---:R2:W5:Y:S01]  /*25440*/  LD.E.64 R52, [R10.64] ;  /* 0x000000040a347980 */ /* 0x004562000c101b00 */
[----:B------:R-:W-:Y:S01]  /*25450*/  BSSY B0, `(.L_x_2124) ;  /* 0x0000081000007945 */ /* 0x000fe20003800000 */
[----:B-1---5:R-:W-:Y:S02]  /*25460*/  IMAD.MOV.U32 R2, RZ, RZ, R106 ;  /* 0x000000ffff027224 */ /* 0x022fe400078e006a */
[----:B------:R-:W-:Y:S02]  /*25470*/  IMAD.MOV.U32 R3, RZ, RZ, R104 ;  /* 0x000000ffff037224 */ /* 0x000fe400078e0068 */
[----:B--2---:R-:W-:-:S05]  /*25480*/  IMAD.MOV.U32 R10, RZ, RZ, R107 ;  /* 0x000000ffff0a7224 */ /* 0x004fca00078e006b */
[----:B------:R-:W-:Y:S01]  /*25490*/  PRMT R135, R10, 0x5410, R2 ;  /* 0x000054100a877816 */ /* 0x000fe20000000002 */
[----:B------:R-:W-:Y:S02]  /*254a0*/  IMAD.MOV.U32 R2, RZ, RZ, R105 ;  /* 0x000000ffff027224 */ /* 0x000fe400078e0069 */
[----:B------:R-:W-:-:S03]  /*254b0*/  IMAD.MOV.U32 R10, RZ, RZ, R111 ;  /* 0x000000ffff0a7224 */ /* 0x000fc600078e006f */
[----:B------:R-:W-:Y:S01]  /*254c0*/  PRMT R133, R2, 0x5410, R3 ;  /* 0x0000541002857816 */ /* 0x000fe20000000003 */
[----:B------:R-:W-:Y:S01]  /*254d0*/  IMAD.MOV.U32 R3, RZ, RZ, R108 ;  /* 0x000000ffff037224 */ /* 0x000fe200078e006c */
[----:B------:R-:W-:-:S04]  /*254e0*/  MOV R2, R109 ;  /* 0x0000006d00027202 */ /* 0x000fc80000000f00 */
[----:B------:R-:W-:Y:S01]  /*254f0*/  PRMT R98, R2, 0x5410, R3 ;  /* 0x0000541002627816 */ /* 0x000fe20000000003 */
[----:B---3--:R-:W-:-:S05]  /*25500*/  IMAD R11, R12, -0x80, R18 ;  /* 0xffffff800c0b7824 */ /* 0x008fca00078e0212 */
        /* <DEDUP_REMOVED lines=22> */
[----:B------:R-:W-:-:S03]  /*25670*/  IMAD.WIDE.U32 R38, R12, 0x2, R52 ;  /* 0x000000020c267825 */ /* 0x000fc600078e0034 */
[----:B------:R-:W-:Y:S02]  /*25680*/  IADD3 R2, R3, R2, R10 ;  /* 0x0000000203027210 */ /* 0x000fe40007ffe00a */
[----:B------:R-:W2:Y:S03]  /*25690*/  LD.E.128 R16, [R38.64] ;  /* 0x0000000426107980 */ /* 0x000ea6000c101d00 */
[----:B------:R-:W-:-:S05]  /*256a0*/  IMAD.WIDE.U32 R36, R2, 0x2, R52 ;  /* 0x0000000202247825 */ /* 0x000fca00078e0034 */
[----:B------:R-:W3:Y:S01]  /*256b0*/  LD.E.128 R12, [R36.64] ;  /* 0x00000004240c7980 */ /* 0x000ee2000c101d00 */
[----:B------:R-:W-:Y:S02]  /*256c0*/  SHF.R.U64 R2, R20, 0x10, R21 ;  /* 0x0000001014027819 */ /* 0x000fe40000001215 */
[----:B------:R-:W-:Y:S02]  /*256d0*/  SHF.R.U64 R20, R24, 0x10, R25 ;  /* 0x0000001018147819 */ /* 0x000fe40000001219 */
[--C-:B------:R-:W-:Y:S02]  /*256e0*/  SHF.R.U64 R10, R22, 0x10, R23.reuse ;  /* 0x00000010160a7819 */ /* 0x100fe40000001217 */
[----:B------:R-:W-:Y:S02]  /*256f0*/  SHF.R.U32.HI R11, RZ, 0x10, R23 ;  /* 0x00000010ff0b7819 */ /* 0x000fe40000011617 */
[----:B------:R-:W-:Y:S02]  /*25700*/  SHF.R.U32.HI R3, RZ, 0x10, R21 ;  /* 0x00000010ff037819 */ /* 0x000fe40000011615 */
[----:B------:R-:W-:-:S02]  /*25710*/  SHF.R.U32.HI R23, RZ, 0x10, R25 ;  /* 0x00000010ff177819 */ /* 0x000fc40000011619 */
[--C-:B------:R-:W-:Y:S02]  /*25720*/  SHF.R.U64 R21, R26, 0x10, R27.reuse ;  /* 0x000000101a157819 */ /* 0x100fe4000000121b */
[----:B------:R-:W-:Y:S02]  /*25730*/  SHF.R.U32.HI R22, RZ, 0x10, R27 ;  /* 0x00000010ff167819 */ /* 0x000fe4000001161b */
[C---:B------:R-:W-:Y:S02]  /*25740*/  PRMT R34, R29.reuse, 0x5432, R2 ;  /* 0x000054321d227816 */ /* 0x040fe40000000002 */
[----:B------:R-:W-:Y:S02]  /*25750*/  PRMT R29, R29, 0x5410, R20 ;  /* 0x000054101d1d7816 */ /* 0x000fe40000000014 */
[C---:B------:R-:W-:Y:S02]  /*25760*/  PRMT R32, R28.reuse, 0x5432, R3 ;  /* 0x000054321c207816 */ /* 0x040fe40000000003 */
[----:B------:R-:W-:Y:S01]  /*25770*/  PRMT R23, R28, 0x5410, R23 ;  /* 0x000054101c177816 */ /* 0x000fe20000000017 */
[----:B------:R-:W-:Y:S01]  /*25780*/  IMAD.U32 R41, R29, 0x10000, RZ ;  /* 0x000100001d297824 */ /* 0x000fe200078e00ff */
[----:B------:R-:W-:-:S02]  /*25790*/  PRMT R28, R30, 0x5432, R21 ;  /* 0x000054321e1c7816 */ /* 0x000fc40000000015 */
[----:B------:R-:W-:Y:S02]  /*257a0*/  PRMT R27, R30, 0x5410, R22 ;  /* 0x000054101e1b7816 */ /* 0x000fe40000000016 */
[C---:B------:R-:W-:Y:S02]  /*257b0*/  PRMT R33, R35.reuse, 0x5432, R10 ;  /* 0x0000543223217816 */ /* 0x040fe4000000000a */
[----:B------:R-:W-:Y:S01]  /*257c0*/  PRMT R31, R35, 0x5410, R11 ;  /* 0x00005410231f7816 */ /* 0x000fe2000000000b */
[C---:B------:R-:W-:Y:S01]  /*257d0*/  IMAD.U32 R35, R34.reuse, 0x10000, RZ ;  /* 0x0001000022237824 */ /* 0x040fe200078e00ff */
[----:B------:R-:W-:Y:S02]  /*257e0*/  LOP3.LUT R42, R29, 0xffff0000, RZ, 0xc0, !PT ;  /* 0xffff00001d2a7812 */ /* 0x000fe400078ec0ff */
        /* <DEDUP_REMOVED lines=17> */
[----:B------:R-:W-:Y:S01]  /*25900*/  IMAD.U32 R11, R14, 0x10000, RZ ;  /* 0x000100000e0b7824 */ /* 0x000fe200078e00ff */
[----:B------:R-:W-:Y:S01]  /*25910*/  LOP3.LUT R2, R15, 0xffff0000, RZ, 0xc0, !PT ;  /* 0xffff00000f027812 */ /* 0x000fe200078ec0ff */
[----:B------:R-:W-:-:S02]  /*25920*/  FMUL.FTZ R14, R18, R35 ;  /* 0x00000023120e7220 */ /* 0x000fc40000410000 */
[----:B------:R-:W-:Y:S02]  /*25930*/  FFMA.FTZ R55, R26, R35, -R13 ;  /* 0x000000231a377223 */ /* 0x000fe4000001080d */
[----:B------:R-:W-:Y:S02]  /*25940*/  FMUL.FTZ R13, R17, R42 ;  /* 0x0000002a110d7220 */ /* 0x000fe40000410000 */
[----:B------:R-:W-:Y:S02]  /*25950*/  IMAD.U32 R18, R32, 0x10000, RZ ;  /* 0x0001000020127824 */ /* 0x000fe400078e00ff */
[----:B------:R-:W-:Y:S02]  /*25960*/  IMAD.U32 R3, R15, 0x10000, RZ ;  /* 0x000100000f037824 */ /* 0x000fe400078e00ff */
[----:B------:R-:W-:Y:S02]  /*25970*/  FFMA.FTZ R54, R26, R41, R14 ;  /* 0x000000291a367223 */ /* 0x000fe4000001000e */
[----:B------:R-:W-:-:S02]  /*25980*/  FMUL.FTZ R15, R17, R29 ;  /* 0x0000001d110f7220 */ /* 0x000fc40000410000 */
[C---:B------:R-:W-:Y:S02]  /*25990*/  FFMA.FTZ R41, R25.reuse, R29, -R13 ;  /* 0x0000001d19297223 */ /* 0x040fe4000001080d */
[----:B------:R-:W-:Y:S02]  /*259a0*/  FMUL.FTZ R13, R16, R18 ;  /* 0x00000012100d7220 */ /* 0x000fe40000410000 */
[----:B------:R-:W-:Y:S01]  /*259b0*/  FFMA.FTZ R35, R25, R42, R15 ;  /* 0x0000002a19237223 */ /* 0x000fe2000001000f */
[----:B------:R-:W-:Y:S01]  /*259c0*/  LOP3.LUT R15, R32, 0xffff0000, RZ, 0xc0, !PT ;  /* 0xffff0000200f7812 */ /* 0x000fe200078ec0ff */
[-C--:B------:R-:W-:Y:S02]  /*259d0*/  FMUL.FTZ R14, R16, R34.reuse ;  /* 0x00000022100e7220 */ /* 0x080fe40000410000 */
[----:B------:R-:W-:Y:S02]  /*259e0*/  FFMA.FTZ R25, R24, R34, R13 ;  /* 0x0000002218197223 */ /* 0x000fe4000001000d */
[----:B------:R-:W-:-:S02]  /*259f0*/  FMUL.FTZ R13, R12, R23 ;  /* 0x000000170c0d7220 */ /* 0x000fc40000410000 */
[----:B------:R-:W-:Y:S02]  /*25a00*/  IMAD.U32 R17, R33, 0x10000, RZ ;  /* 0x0001000021117824 */ /* 0x000fe400078e00ff */
[----:B------:R-:W-:Y:S02]  /*25a10*/  IMAD.U32 R16, R28, 0x10000, RZ ;  /* 0x000100001c107824 */ /* 0x000fe400078e00ff */
[----:B------:R-:W-:Y:S02]  /*25a20*/  FFMA.FTZ R26, R24, R18, -R14 ;  /* 0x00000012181a7223 */ /* 0x000fe4000001080e */
[-C--:B------:R-:W-:Y:S02]  /*25a30*/  FMUL.FTZ R14, R12, R15.reuse ;  /* 0x0000000f0c0e7220 */ /* 0x080fe40000410000 */
[----:B------:R-:W-:Y:S02]  /*25a40*/  FFMA.FTZ R24, R21, R15, -R13 ;  /* 0x0000000f15187223 */ /* 0x000fe4000001080d */
[----:B------:R-:W-:-:S02]  /*25a50*/  IMAD.U32 R29, R27, 0x10000, RZ ;  /* 0x000100001b1d7824 */ /* 0x000fc400078e00ff */
[----:B------:R-:W-:Y:S02]  /*25a60*/  FMUL.FTZ R12, R11, R17 ;  /* 0x000000110b0c7220 */ /* 0x000fe40000410000 */
[----:B------:R-:W-:Y:S02]  /*25a70*/  IMAD.U32 R15, R31, 0x10000, RZ ;  /* 0x000100001f0f7824 */ /* 0x000fe400078e00ff */
[-C--:B------:R-:W-:Y:S02]  /*25a80*/  FMUL.FTZ R13, R11, R16.reuse ;  /* 0x000000100b0d7220 */ /* 0x080fe40000410000 */
[----:B------:R-:W-:Y:S01]  /*25a90*/  FFMA.FTZ R23, R21, R23, R14 ;  /* 0x0000001715177223 */ /* 0x000fe2000001000e */
[----:B------:R-:W-:Y:S01]  /*25aa0*/  LOP3.LUT R14, R27, 0xffff0000, RZ, 0xc0, !PT ;  /* 0xffff00001b0e7812 */ /* 0x000fe200078ec0ff */
[----:B------:R-:W-:Y:S02]  /*25ab0*/  FMUL.FTZ R11, R3, R29 ;  /* 0x0000001d030b7220 */ /* 0x000fe40000410000 */
[----:B------:R-:W-:Y:S01]  /*25ac0*/  FFMA.FTZ R21, R20, R16, R12 ;  /* 0x0000001014157223 */ /* 0x000fe2000001000c */
[----:B------:R-:W-:Y:S01]  /*25ad0*/  LOP3.LUT R16, R28, 0xffff0000, RZ, 0xc0, !PT ;  /* 0xffff00001c107812 */ /* 0x000fe200078ec0ff */
[----:B------:R-:W-:Y:S01]  /*25ae0*/  FFMA.FTZ R18, R20, R17, -R13 ;  /* 0x0000001114127223 */ /* 0x000fe2000001080d */
[----:B------:R-:W-:Y:S01]  /*25af0*/  LOP3.LUT R13, R33, 0xffff0000, RZ, 0xc0, !PT ;  /* 0xffff0000210d7812 */ /* 0x000fe200078ec0ff */
[-C--:B------:R-:W-:Y:S01]  /*25b00*/  FMUL.FTZ R3, R3, R15.reuse ;  /* 0x0000000f03037220 */ /* 0x080fe20000410000 */
[----:B------:R-:W-:Y:S01]  /*25b10*/  LOP3.LUT R12, R31, 0xffff0000, RZ, 0xc0, !PT ;  /* 0xffff00001f0c7812 */ /* 0x000fe200078ec0ff */
[----:B------:R-:W-:Y:S01]  /*25b20*/  FFMA.FTZ R20, R22, R15, -R11 ;  /* 0x0000000f16147223 */ /* 0x000fe2000001080b */
[----:B------:R-:W-:Y:S01]  /*25b30*/  F2FP.BF16.PACK_AB R17, R24, R26 ;  /* 0x0000001a1811723e */ /* 0x000fe200000010ff */
[----:B------:R-:W-:-:S02]  /*25b40*/  FFMA.FTZ R15, R22, R29, R3 ;  /* 0x0000001d160f7223 */ /* 0x000fc40000010003 */
[----:B------:R-:W-:Y:S02]  /*25b50*/  FMUL.FTZ R11, R10, R16 ;  /* 0x000000100a0b7220 */ /* 0x000fe40000410000 */
[----:B------:R-:W-:Y:S02]  /*25b60*/  FMUL.FTZ R3, R2, R14 ;  /* 0x0000000e02037220 */ /* 0x000fe40000410000 */
[-C--:B------:R-:W-:Y:S02]  /*25b70*/  FMUL.FTZ R10, R10, R13.reuse ;  /* 0x0000000d0a0a7220 */ /* 0x080fe40000410000 */
[-C--:B------:R-:W-:Y:S02]  /*25b80*/  FMUL.FTZ R2, R2, R12.reuse ;  /* 0x0000000c02027220 */ /* 0x080fe40000410000 */
[C---:B------:R-:W-:Y:S01]  /*25b90*/  FFMA.FTZ R11, R30.reuse, R13, -R11 ;  /* 0x0000000d1e0b7223 */ /* 0x040fe2000001080b */
        /* <DEDUP_REMOVED lines=9> */
[----:B------:R-:W-:Y:S01]  /*25c30*/  F2FP.BF16.PACK_AB R15, R2, R15 ;  /* 0x0000000f020f723e */ /* 0x000fe200000010ff */
[----:B------:R1:W-:Y:S04]  /*25c40*/  ST.E.128 [R38.64], R16 ;  /* 0x0000001026007985 */ /* 0x0003e8000c101d04 */
[----:B------:R1:W-:Y:S02]  /*25c50*/  ST.E.128 [R36.64], R12 ;  /* 0x0000000c24007985 */ /* 0x0003e4000c101d04 */
.L_x_2125:
[----:B------:R-:W-:Y:S05]  /*25c60*/  BSYNC B0 ;  /* 0x0000000000007941 */ /* 0x000fea0003800000 */
.L_x_2124:
[----:B------:R-:W-:Y:S01]  /*25c70*/  IADD3 R3, R68, 0x10, RZ ;  /* 0x0000001044037810 */ /* 0x000fe20007ffe0ff */
[----:B------:R-:W-:Y:S03]  /*25c80*/  BSSY B0, `(.L_x_2126) ;  /* 0x0000073000007945 */ /* 0x000fe60003800000 */
[----:B------:R-:W-:-:S13]  /*25c90*/  ISETP.GE.OR P1, PT, R3, R70, P0 ;  /* 0x000000460300720c */ /* 0x000fda0000726670 */
[----:B------:R-:W-:Y:S05]  /*25ca0*/  @P1 BRA `(.L_x_2127) ;  /* 0x0000070000001947 */ /* 0x000fea0003800000 */
[----:B------:R-:W-:Y:S01]  /*25cb0*/  SHF.R.S32.HI R2, RZ, 0x1f, R3 ;  /* 0x0000001fff027819 */ /* 0x000fe20000011403 */
[----:B------:R-:W-:Y:S01]  /*25cc0*/  IMAD.SHL.U32 R10, R3, 0x40, RZ ;  /* 0x00000040030a7824 */ /* 0x000fe200078e00ff */
[----:B------:R-:W-:Y:S02]  /*25cd0*/  LEA.HI R11, R43, R40, RZ, 0x1d ;  /* 0x000000282b0b7211 */ /* 0x000fe400078fe8ff */
[----:B------:R-:W-:Y:S02]  /*25ce0*/  LEA.HI R3, R2, R3, RZ, 0x3 ;  /* 0x0000000302037211 */ /* 0x000fe400078f18ff */
[----:B-1----:R-:W-:Y:S02]  /*25cf0*/  SHF.R.S32.HI R12, RZ, 0x1f, R11 ;  /* 0x0000001fff0c7819 */ /* 0x002fe4000001140b */
        /* <DEDUP_REMOVED lines=21> */
[----:B------:R-:W-:Y:S01]  /*25e50*/  PRMT R34, R96, 0x5432, R2 ;  /* 0x0000543260227816 */ /* 0x000fe20000000002 */
[----:B------:R-:W-:Y:S01]  /*25e60*/  IMAD.U32 R41, R29, 0x10000, RZ ;  /* 0x000100001d297824 */ /* 0x000fe200078e00ff */
[----:B------:R-:W-:-:S02]  /*25e70*/  PRMT R28, R97, 0x5432, R21 ;  /* 0x00005432611c7816 */ /* 0x000fc40000000015 */
[----:B------:R-:W-:Y:S01]  /*25e80*/  SHF.R.U32.HI R3, RZ, 0x10, R49 ;  /* 0x00000010ff037819 */ /* 0x000fe20000011631 */
[----:B------:R-:W-:Y:S01]  /*25e90*/  IMAD.U32 R35, R34, 0x10000, RZ ;  /* 0x0001000022237824 */ /* 0x000fe200078e00ff */
[--C-:B------:R-:W-:Y:S02]  /*25ea0*/  SHF.R.U64 R10, R50, 0x10, R51.reuse ;  /* 0x00000010320a7819 */ /* 0x100fe40000001233 */
[----:B------:R-:W-:Y:S02]  /*25eb0*/  SHF.R.U32.HI R11, RZ, 0x10, R51 ;  /* 0x00000010ff0b7819 */ /* 0x000fe40000011633 */
[----:B------:R-:W-:Y:S02]  /*25ec0*/  SHF.R.U32.HI R23, RZ, 0x10, R45 ;  /* 0x00000010ff177819 */ /* 0x000fe4000001162d */
[----:B------:R-:W-:Y:S02]  /*25ed0*/  LOP3.LUT R42, R29, 0xffff0000, RZ, 0xc0, !PT ;  /* 0xffff00001d2a7812 */ /* 0x000fe400078ec0ff */
[----:B------:R-:W-:-:S02]  /*25ee0*/  PRMT R32, R96, 0x5410, R3 ;  /* 0x0000541060207816 */ /* 0x000fc40000000003 */
[C---:B------:R-:W-:Y:S02]  /*25ef0*/  PRMT R33, R99.reuse, 0x5432, R10 ;  /* 0x0000543263217816 */ /* 0x040fe4000000000a */
[----:B------:R-:W-:Y:S02]  /*25f00*/  PRMT R31, R99, 0x5410, R11 ;  /* 0x00005410631f7816 */ /* 0x000fe4000000000b */
[----:B------:R-:W-:Y:S02]  /*25f10*/  LOP3.LUT R29, R34, 0xffff0000, RZ, 0xc0, !PT ;  /* 0xffff0000221d7812 */ /* 0x000fe400078ec0ff */
[----:B------:R-:W-:Y:S02]  /*25f20*/  PRMT R23, R71, 0x5410, R23 ;  /* 0x0000541047177816 */ /* 0x000fe40000000017 */
[----:B------:R-:W-:-:S03]  /*25f30*/  SHF.R.U32.HI R22, RZ, 0x10, R47 ;  /* 0x00000010ff167819 */ /* 0x000fc6000001162f */
[C---:B------:R-:W-:Y:S01]  /*25f40*/  IMAD.U32 R34, R23.reuse, 0x10000, RZ ;  /* 0x0001000017227824 */ /* 0x040fe200078e00ff */
[----:B------:R-:W-:Y:S02]  /*25f50*/  LOP3.LUT R23, R23, 0xffff0000, RZ, 0xc0, !PT ;  /* 0xffff000017177812 */ /* 0x000fe400078ec0ff */
        /* <DEDUP_REMOVED lines=55> */
[----:B------:R-:W-:Y:S02]  /*262d0*/  FMUL.FTZ R2, R2, R12 ;  /* 0x0000000c02027220 */ /* 0x000fe40000410000 */
        /* <DEDUP_REMOVED lines=13> */
.L_x_2127:
[----:B------:R-:W-:Y:S05]  /*263b0*/  BSYNC B0 ;  /* 0x0000000000007941 */ /* 0x000fea0003800000 */
.L_x_2126:
        /* <DEDUP_REMOVED lines=116> */
.L_x_2129:
[----:B------:R-:W-:Y:S05]  /*26b00*/  BSYNC B0 ;  /* 0x0000000000007941 */ /* 0x000fea0003800000 */
.L_x_2128:
        /* <DEDUP_REMOVED lines=116> */
.L_x_2131:
[----:B------:R-:W-:Y:S05]  /*27250*/  BSYNC B0 ;  /* 0x0000000000007941 */ /* 0x000fea0003800000 */
.L_x_2130:
        /* <DEDUP_REMOVED lines=116> */
.L_x_2133:
[----:B------:R-:W-:Y:S05]  /*279a0*/  BSYNC B0 ;  /* 0x0000000000007941 */ /* 0x000fea0003800000 */
.L_x_2132:
        /* <DEDUP_REMOVED lines=116> */
.L_x_2135:
[----:B------:R-:W-:Y:S05]  /*280f0*/  BSYNC B0 ;  /* 0x0000000000007941 */ /* 0x000fea0003800000 */
.L_x_2134:
        /* <DEDUP_REMOVED lines=116> */
.L_x_2137:
[----:B------:R-:W-:Y:S05]  /*28840*/  BSYNC B0 ;  /* 0x0000000000007941 */ /* 0x000fea0003800000 */
.L_x_2136:
[----:B------:R-:W-:Y:S01]  /*28850*/  IADD3 R2, R68, 0x70, RZ ;  /* 0x0000007044027810 */ /* 0x000fe20007ffe0ff */
[----:B------:R-:W-:-:S02]  /*28860*/  IMAD.MOV.U32 R10, RZ, RZ, R140 ;  /* 0x000000ffff0a7224 */ /* 0x000fc400078e008c */
[----:B------:R-:W-:Y:S01]  /*28870*/  IMAD.MOV.U32 R11, RZ, RZ, 0x0 ;  /* 0x00000000ff0b7424 */ /* 0x000fe200078e00ff */
[----:B------:R-:W-:-:S13]  /*28880*/  ISETP.GE.OR P0, PT, R2, R70, P0 ;  /* 0x000000460200720c */ /* 0x000fda0000706670 */
[----:B------:R-:W-:Y:S05]  /*28890*/  @P0 RET.REL.NODEC R10 `(_ZN7cutlass13device_kernelIN5flash19enable_sm80_to_sm89INS1_16FlashAttnFwdSm80INS1_25CollectiveMainloopFwdSm80ILi4ELi1ELb0EN4cute5tupleIJNS5_1CILi128EEENS7_ILi64EEES8_EEELi128ENS_10bfloat16_tEfNS_4arch4Sm80ELb1ELb0ELb0ELb1ELb1ELb1ELb1ELb0EEENS1_21CollectiveEpilogueFwdINS6_IJS8_S8_S9_EEENS6_IJNS7_ILi1EEESH_SH_EEESB_SD_Li128ELb1ELb1ELb0ELb0EEENS1_19SingleTileSchedulerILb1ELb0ELb1ELi128EEEEEEEEEvNT_6ParamsE) ;  /* 0xfffd77600a000950 */ /* 0x000fea0003c3ffff */
        /* <DEDUP_REMOVED lines=25> */
[----:B------:R-:W-:Y:S02]  /*28a30*/  SHF.R.U32.HI R11, RZ, 0x10, R107 ;  /* 0x00000010ff0b7819 */ /* 0x000fe4000001166b */
[----:B------:R-:W-:Y:S01]  /*28a40*/  PRMT R34, R133, 0x5432, R2 ;  /* 0x0000543285227816 */ /* 0x000fe20000000002 */
[----:B------:R-:W-:Y:S01]  /*28a50*/  IMAD.U32 R35, R29, 0x10000, RZ ;  /* 0x000100001d237824 */ /* 0x000fe200078e00ff */
[----:B------:R-:W-:-:S02]  /*28a60*/  SHF.R.U32.HI R23, RZ, 0x10, R109 ;  /* 0x00000010ff177819 */ /* 0x000fc4000001166d */
[----:B------:R-:W-:Y:S02]  /*28a70*/  SHF.R.U32.HI R3, RZ, 0x10, R105 ;  /* 0x00000010ff037819 */ /* 0x000fe40000011669 */
[----:B------:R-:W-:Y:S02]  /*28a80*/  PRMT R31, R135, 0x5410, R11 ;  /* 0x00005410871f7816 */ /* 0x000fe4000000000b */
[----:B------:R-:W-:Y:S02]  /*28a90*/  SHF.R.U64 R10, R106, 0x10, R107 ;  /* 0x000000106a0a7819 */ /* 0x000fe4000000126b */
[----:B------:R-:W-:Y:S02]  /*28aa0*/  LOP3.LUT R29, R29, 0xffff0000, RZ, 0xc0, !PT ;  /* 0xffff00001d1d7812 */ /* 0x000fe400078ec0ff */
[----:B------:R-:W-:Y:S02]  /*28ab0*/  PRMT R23, R98, 0x5410, R23 ;  /* 0x0000541062177816 */ /* 0x000fe40000000017 */
[----:B------:R-:W-:-:S02]  /*28ac0*/  PRMT R32, R133, 0x5410, R3 ;  /* 0x0000541085207816 */ /* 0x000fc40000000003 */
[----:B------:R-:W-:Y:S02]  /*28ad0*/  PRMT R33, R135, 0x5432, R10 ;  /* 0x0000543287217816 */ /* 0x000fe4000000000a */
[--C-:B------:R-:W-:Y:S02]  /*28ae0*/  SHF.R.U64 R28, R110, 0x10, R111.reuse ;  /* 0x000000106e1c7819 */ /* 0x100fe4000000126f */
[----:B------:R-:W-:Y:S02]  /*28af0*/  SHF.R.U32.HI R27, RZ, 0x10, R111 ;  /* 0x00000010ff1b7819 */ /* 0x000fe4000001166f */
[C---:B------:R-:W-:Y:S02]  /*28b00*/  PRMT R28, R134.reuse, 0x5432, R28 ;  /* 0x00005432861c7816 */ /* 0x040fe4000000001c */
        /* <DEDUP_REMOVED lines=14> */
[----:B------:R-:W-:Y:S01]  /*28bf0*/  SHF.L.U32 R19, R34, 0x10, RZ ;  /* 0x0000001022137819 */ /* 0x000fe200000006ff */
[----:B------:R-:W-:Y:S01]  /*28c00*/  IMAD.U32 R10, R14, 0x10000, RZ ;  /* 0x000100000e0a7824 */ /* 0x000fe200078e00ff */
[----:B------:R-:W-:Y:S01]  /*28c10*/  LOP3.LUT R34, R34, 0xffff0000, RZ, 0xc0, !PT ;  /* 0xffff000022227812 */ /* 0x000fe200078ec0ff */
[C---:B------:R-:W-:Y:S01]  /*28c20*/  IMAD.U32 R2, R15.reuse, 0x10000, RZ ;  /* 0x000100000f027824 */ /* 0x040fe200078e00ff */
[----:B------:R-:W-:Y:S01]  /*28c30*/  LOP3.LUT R3, R14, 0xffff0000, RZ, 0xc0, !PT ;  /* 0xffff00000e037812 */ /* 0x000fe200078ec0ff */
[-C--:B------:R-:W-:Y:S01]  /*28c40*/  FFMA.FTZ R40, R26, R19.reuse, -R13 ;  /* 0x000000131a287223 */ /* 0x080fe2000001080d */
[----:B------:R-:W-:Y:S01]  /*28c50*/  LOP3.LUT R14, R15, 0xffff0000, RZ, 0xc0, !PT ;  /* 0xffff00000f0e7812 */ /* 0x000fe200078ec0ff */
[----:B------:R-:W-:-:S02]  /*28c60*/  FMUL.FTZ R17, R17, R19 ;  /* 0x0000001311117220 */ /* 0x000fc40000410000 */
[----:B------:R-:W-:Y:S02]  /*28c70*/  FMUL.FTZ R13, R16, R29 ;  /* 0x0000001d100d7220 */ /* 0x000fe40000410000 */
[----:B------:R-:W-:Y:S02]  /*28c80*/  IMAD.U32 R19, R23, 0x10000, RZ ;  /* 0x0001000017137824 */ /* 0x000fe400078e00ff */
[C---:B------:R-:W-:Y:S01]  /*28c90*/  IMAD.U32 R15, R32.reuse, 0x10000, RZ ;  /* 0x00010000200f7824 */ /* 0x040fe200078e00ff */
[----:B------:R-:W-:Y:S01]  /*28ca0*/  LOP3.LUT R32, R32, 0xffff0000, RZ, 0xc0, !PT ;  /* 0xffff000020207812 */ /* 0x000fe200078ec0ff */
[-C--:B------:R-:W-:Y:S02]  /*28cb0*/  FMUL.FTZ R16, R16, R34.reuse ;  /* 0x0000002210107220 */ /* 0x080fe40000410000 */
[----:B------:R-:W-:Y:S02]  /*28cc0*/  FFMA.FTZ R34, R25, R34, -R13 ;  /* 0x0000002219227223 */ /* 0x000fe4000001080d */
[----:B------:R-:W-:Y:S01]  /*28cd0*/  FFMA.FTZ R35, R26, R35, R17 ;  /* 0x000000231a237223 */ /* 0x000fe20000010011 */
[----:B------:R-:W-:Y:S01]  /*28ce0*/  LOP3.LUT R26, R23, 0xffff0000, RZ, 0xc0, !PT ;  /* 0xffff0000171a7812 */ /* 0x000fe200078ec0ff */
[----:B------:R-:W-:-:S02]  /*28cf0*/  FMUL.FTZ R13, R11, R19 ;  /* 0x000000130b0d7220 */ /* 0x000fc40000410000 */
[----:B------:R-:W-:Y:S02]  /*28d00*/  FMUL.FTZ R11, R11, R15 ;  /* 0x0000000f0b0b7220 */ /* 0x000fe40000410000 */
[----:B------:R-:W-:Y:S01]  /*28d10*/  FFMA.FTZ R29, R25, R29, R16 ;  /* 0x0000001d191d7223 */ /* 0x000fe20000010010 */
[----:B------:R-:W-:Y:S01]  /*28d20*/  SHF.L.U32 R16, R28, 0x10, RZ ;  /* 0x000000101c107819 */ /* 0x000fe200000006ff */
[----:B------:R-:W-:Y:S01]  /*28d30*/  FFMA.FTZ R25, R24, R15, -R13 ;  /* 0x0000000f18197223 */ /* 0x000fe2000001080d */
[----:B------:R-:W-:Y:S01]  /*28d40*/  LOP3.LUT R28, R28, 0xffff0000, RZ, 0xc0, !PT ;  /* 0xffff00001c1c7812 */ /* 0x000fe200078ec0ff */
[----:B------:R-:W-:Y:S02]  /*28d50*/  FFMA.FTZ R24, R24, R19, R11 ;  /* 0x0000001318187223 */ /* 0x000fe4000001000b */
[----:B------:R-:W-:Y:S02]  /*28d60*/  FMUL.FTZ R11, R12, R26 ;  /* 0x0000001a0c0b7220 */ /* 0x000fe40000410000 */
[C---:B------:R-:W-:Y:S01]  /*28d70*/  IMAD.U32 R17, R33.reuse, 0x10000, RZ ;  /* 0x0001000021117824 */ /* 0x040fe200078e00ff */
[----:B------:R-:W-:Y:S01]  /*28d80*/  LOP3.LUT R33, R33, 0xffff0000, RZ, 0xc0, !PT ;  /* 0xffff000021217812 */ /* 0x000fe200078ec0ff */
[----:B------:R-:W-:-:S02]  /*28d90*/  IMAD.U32 R23, R27, 0x10000, RZ ;  /* 0x000100001b177824 */ /* 0x000fc400078e00ff */
[-C--:B------:R-:W-:Y:S02]  /*28da0*/  FMUL.FTZ R13, R12, R32.reuse ;  /* 0x000000200c0d7220 */ /* 0x080fe40000410000 */
[----:B------:R-:W-:Y:S02]  /*28db0*/  FFMA.FTZ R32, R21, R32, -R11 ;  /* 0x0000002015207223 */ /* 0x000fe4000001080b */
[C---:B------:R-:W-:Y:S02]  /*28dc0*/  FMUL.FTZ R12, R10.reuse, R16 ;  /* 0x000000100a0c7220 */ /* 0x040fe40000410000 */
[----:B------:R-:W-:Y:S02]  /*28dd0*/  FMUL.FTZ R11, R10, R17 ;  /* 0x000000110a0b7220 */ /* 0x000fe40000410000 */
[C---:B------:R-:W-:Y:S01]  /*28de0*/  IMAD.U32 R15, R31.reuse, 0x10000, RZ ;  /* 0x000100001f0f7824 */ /* 0x040fe200078e00ff */
[----:B------:R-:W-:Y:S01]  /*28df0*/  LOP3.LUT R31, R31, 0xffff0000, RZ, 0xc0, !PT ;  /* 0xffff00001f1f7812 */ /* 0x000fe200078ec0ff */
[----:B------:R-:W-:-:S02]  /*28e00*/  FMUL.FTZ R10, R2, R23 ;  /* 0x00000017020a7220 */ /* 0x000fc40000410000 */
[-C--:B------:R-:W-:Y:S02]  /*28e10*/  FMUL.FTZ R2, R2, R15.reuse ;  /* 0x0000000f02027220 */ /* 0x080fe40000410000 */
[C---:B------:R-:W-:Y:S01]  /*28e20*/  FFMA.FTZ R19, R22.reuse, R15, -R10 ;  /* 0x0000000f16137223 */ /* 0x040fe2000001080a */
[----:B------:R-:W-:Y:S01]  /*28e30*/  LOP3.LUT R15, R27, 0xffff0000, RZ, 0xc0, !PT ;  /* 0xffff00001b0f7812 */ /* 0x000fe200078ec0ff */
[----:B------:R-:W-:Y:S02]  /*28e40*/  FFMA.FTZ R22, R22, R23, R2 ;  /* 0x0000001716167223 */ /* 0x000fe40000010002 */
[C---:B------:R-:W-:Y:S02]  /*28e50*/  FMUL.FTZ R10, R3.reuse, R28 ;  /* 0x0000001c030a7220 */ /* 0x040fe40000410000 */
[----:B------:R-:W-:Y:S02]  /*28e60*/  FMUL.FTZ R2, R14, R15 ;  /* 0x0000000f0e027220 */ /* 0x000fe40000410000 */
[----:B------:R-:W-:-:S02]  /*28e70*/  FMUL.FTZ R3, R3, R33 ;  /* 0x0000002103037220 */ /* 0x000fc40000410000 */
[----:B------:R-:W-:Y:S02]  /*28e80*/  FMUL.FTZ R14, R14, R31 ;  /* 0x0000001f0e0e7220 */ /* 0x000fe40000410000 */
[----:B------:R-:W-:Y:S02]  /*28e90*/  FFMA.FTZ R13, R21, R26, R13 ;  /* 0x0000001a150d7223 */ /* 0x000fe4000001000d */
        /* <DEDUP_REMOVED lines=18> */
[----:B------:R-:W-:Y:S05]  /*28fc0*/  RET.REL.NODEC R2 `(_ZN7cutlass13device_kernelIN5flash19enable_sm80_to_sm89INS1_16FlashAttnFwdSm80INS1_25CollectiveMainloopFwdSm80ILi4ELi1ELb0EN4cute5tupleIJNS5_1CILi128EEENS7_ILi64EEES8_EEELi128ENS_10bfloat16_tEfNS_4arch4Sm80ELb1ELb0ELb0ELb1ELb1ELb1ELb1ELb0EEENS1_21CollectiveEpilogueFwdINS6_IJS8_S8_S9_EEENS6_IJNS7_ILi1EEESH_SH_EEESB_SD_Li128ELb1ELb1ELb0ELb0EEENS1_19SingleTileSchedulerILb1ELb0ELb1ELi128EEEEEEEEEvNT_6ParamsE) ;  /* 0xfffd703002007950 */ /* 0x000fea0003c3ffff */
.L_x_2040:
[----:B------:R-:W-:Y:S01]  /*28fd0*/  IMAD.MOV.U32 R136, RZ, RZ, R18 ;  /* 0x000000ffff887224 */ /* 0x000fe200078e0012 */
[----:B------:R-:W-:Y:S01]  /*28fe0*/  MOV R251, RZ ;  /* 0x000000ff00fb7202 */ /* 0x000fe20000000f00 */
[----:B------:R-:W-:Y:S01]  /*28ff0*/  IMAD.MOV.U32 R3, RZ, RZ, 0x181f ;  /* 0x0000181fff037424 */ /* 0x000fe200078e00ff */
[----:B------:R-:W-:-:S02]  /*29000*/  MOV R2, 0x29020 ;  /* 0x0002902000027802 */ /* 0x000fc40000000f00 */
[----:B------:R-:W-:Y:S05]  /*29010*/  CALL.REL.NOINC `($__internal_7_$__cuda_sm70_shflsync_idx_p) ;  /* 0x00001a0000007944 */ /* 0x000fea0003c00000 */
[----:B------:R-:W-:Y:S01]  /*29020*/  MOV R11, R252 ;  /* 0x000000fc000b7202 */ /* 0x000fe20000000f00 */
[----:B------:R-:W-:Y:S05]  /*29030*/  BRA `(.L_x_2138) ;  /* 0xffff62e000007947 */ /* 0x000fea000383ffff */
.L_x_2041:
[----:B------:R-:W-:Y:S01]  /*29040*/  IMAD.MOV.U32 R136, RZ, RZ, R16 ;  /* 0x000000ffff887224 */ /* 0x000fe200078e0010 */
[----:B------:R-:W-:Y:S01]  /*29050*/  MOV R251, RZ ;  /* 0x000000ff00fb7202 */ /* 0x000fe20000000f00 */
[----:B------:R-:W-:Y:S01]  /*29060*/  IMAD.MOV.U32 R3, RZ, RZ, 0x181f ;  /* 0x0000181fff037424 */ /* 0x000fe200078e00ff */
[----:B------:R-:W-:-:S02]  /*29070*/  MOV R2, 0x29090 ;  /* 0x0002909000027802 */ /* 0x000fc40000000f00 */
[----:B-12---:R-:W-:Y:S05]  /*29080*/  CALL.REL.NOINC `($__internal_7_$__cuda_sm70_shflsync_idx_p) ;  /* 0x0000199000007944 */ /* 0x006fea0003c00000 */
[----:B------:R-:W-:Y:S01]  /*29090*/  IMAD.MOV.U32 R136, RZ, RZ, R22 ;  /* 0x000000ffff887224 */ /* 0x000fe200078e0016 */
[----:B------:R-:W-:Y:S01]  /*290a0*/  MOV R3, 0x181f ;  /* 0x0000181f00037802 */ /* 0x000fe20000000f00 */
[----:B------:R-:W-:Y:S01]  /*290b0*/  IMAD.MOV.U32 R251, RZ, RZ, RZ ;  /* 0x000000fffffb7224 */ /* 0x000fe200078e00ff */
[----:B------:R-:W-:-:S02]  /*290c0*/  MOV R10, R252 ;  /* 0x000000fc000a7202 */ /* 0x000fc40000000f00 */
[----:B------:R-:W-:Y:S02]  /*290d0*/  MOV R2, 0x290f0 ;  /* 0x000290f000027802 */ /* 0x000fe40000000f00 */
[----:B------:R-:W-:Y:S05]  /*290e0*/  CALL.REL.NOINC `($__internal_7_$__cuda_sm70_shflsync_idx_p) ;  /* 0x0000193000007944 */ /* 0x000fea0003c00000 */
[----:B------:R-:W-:Y:S01]  /*290f0*/  IMAD.MOV.U32 R12, RZ, RZ, R252 ;  /* 0x000000ffff0c7224 */ /* 0x000fe200078e00fc */
[----:B------:R-:W-:Y:S01]  /*29100*/  MOV R251, RZ ;  /* 0x000000ff00fb7202 */ /* 0x000fe20000000f00 */
[----:B------:R-:W-:Y:S01]  /*29110*/  IMAD.MOV.U32 R136, RZ, RZ, R17 ;  /* 0x000000ffff887224 */ /* 0x000fe200078e0011 */
[----:B------:R-:W-:Y:S02]  /*29120*/  MOV R3, 0x181f ;  /* 0x0000181f00037802 */ /* 0x000fe40000000f00 */
[----:B------:R-:W-:Y:S02]  /*29130*/  MOV R2, 0x29150 ;  /* 0x0002915000027802 */ /* 0x000fe40000000f00 */
[----:B------:R-:W-:Y:S05]  /*29140*/  CALL.REL.NOINC `($__internal_7_$__cuda_sm70_shflsync_idx_p) ;  /* 0x000018d000007944 */ /* 0x000fea0003c00000 */
[----:B------:R-:W-:Y:S01]  /*29150*/  MOV R2, R252 ;  /* 0x000000fc00027202 */ /* 0x000fe20000000f00 */
[----:B------:R-:W-:Y:S05]  /*29160*/  BRA `(.L_x_2139) ;  /* 0xffff61f000007947 */ /* 0x000fea000383ffff */
.L_x_2044:
[----:B------:R-:W-:Y:S01]  /*29170*/  IMAD.MOV.U32 R136, RZ, RZ, R18 ;  /* 0x000000ffff887224 */ /* 0x000fe200078e0012 */
[----:B------:R-:W-:Y:S01]  /*29180*/  MOV R251, 0x1 ;  /* 0x0000000100fb7802 */ /* 0x000fe20000000f00 */
[----:B------:R-:W-:Y:S01]  /*29190*/  IMAD.MOV.U32 R3, RZ, RZ, 0x181f ;  /* 0x0000181fff037424 */ /* 0x000fe200078e00ff */
[----:B------:R-:W-:Y:S02]  /*291a0*/  MOV R2, 0x291c0 ;  /* 0x000291c000027802 */ /* 0x000fe40000000f00 */
[----:B---3--:R-:W-:Y:S05]  /*291b0*/  CALL.REL.NOINC `($__internal_7_$__cuda_sm70_shflsync_idx_p) ;  /* 0x0000186000007944 */ /* 0x008fea0003c00000 */
[----:B------:R-:W-:Y:S01]  /*291c0*/  IMAD.MOV.U32 R10, RZ, RZ, R252 ;  /* 0x000000ffff0a7224 */ /* 0x000fe200078e00fc */
[----:B------:R-:W-:Y:S01]  /*291d0*/  MOV R251, 0x1 ;  /* 0x0000000100fb7802 */ /* 0x000fe20000000f00 */
[----:B------:R-:W-:Y:S01]  /*291e0*/  IMAD.MOV.U32 R136, RZ, RZ, R16 ;  /* 0x000000ffff887224 */ /* 0x000fe200078e0010 */
[----:B------:R-:W-:-:S02]  /*291f0*/  MOV R3, 0x181f ;  /* 0x0000181f00037802 */ /* 0x000fc40000000f00 */
[----:B------:R-:W-:Y:S02]  /*29200*/  MOV R2, 0x29220 ;  /* 0x0002922000027802 */ /* 0x000fe40000000f00 */
[----:B------:R-:W-:Y:S05]  /*29210*/  CALL.REL.NOINC `($__internal_7_$__cuda_sm70_shflsync_idx_p) ;  /* 0x0000180000007944 */ /* 0x000fea0003c00000 */
[----:B------:R-:W-:Y:S01]  /*29220*/  MOV R11, R10 ;  /* 0x0000000a000b7202 */ /* 0x000fe20000000f00 */
[----:B------:R-:W-:Y:S01]  /*29230*/  IMAD.MOV.U32 R136, RZ, RZ, R22 ;  /* 0x000000ffff887224 */ /* 0x000fe200078e0016 */
[----:B------:R-:W-:Y:S01]  /*29240*/  MOV R251, 0x1 ;  /* 0x0000000100fb7802 */ /* 0x000fe20000000f00 */
[----:B------:R-:W-:Y:S01]  /*29250*/  IMAD.MOV.U32 R3, RZ, RZ, 0x181f ;  /* 0x0000181fff037424 */ /* 0x000fe200078e00ff */
[----:B------:R-:W-:Y:S01]  /*29260*/  MOV R2, 0x29290 ;  /* 0x0002929000027802 */ /* 0x000fe20000000f00 */
[----:B------:R-:W-:Y:S02]  /*29270*/  IMAD.MOV.U32 R10, RZ, RZ, R252 ;  /* 0x000000ffff0a7224 */ /* 0x000fe400078e00fc */
[----:B------:R-:W-:Y:S05]  /*29280*/  CALL.REL.NOINC `($__internal_7_$__cuda_sm70_shflsync_idx_p) ;  /* 0x0000179000007944 */ /* 0x000fea0003c00000 */
[----:B------:R-:W-:Y:S01]  /*29290*/  IMAD.MOV.U32 R12, RZ, RZ, R252 ;  /* 0x000000ffff0c7224 */ /* 0x000fe200078e00fc */
[----:B------:R-:W-:Y:S01]  /*292a0*/  MOV R251, 0x1 ;  /* 0x0000000100fb7802 */ /* 0x000fe20000000f00 */
[----:B------:R-:W-:Y:S01]  /*292b0*/  IMAD.MOV.U32 R136, RZ, RZ, R17 ;  /* 0x000000ffff887224 */ /* 0x000fe200078e0011 */
[----:B------:R-:W-:Y:S02]  /*292c0*/  MOV R3, 0x181f ;  /* 0x0000181f00037802 */ /* 0x000fe40000000f00 */
[----:B------:R-:W-:-:S02]  /*292d0*/  MOV R2, 0x292f0 ;  /* 0x000292f000027802 */ /* 0x000fc40000000f00 */
[----:B------:R-:W-:Y:S05]  /*292e0*/  CALL.REL.NOINC `($__internal_7_$__cuda_sm70_shflsync_idx_p) ;  /* 0x0000173000007944 */ /* 0x000fea0003c00000 */
[----:B------:R-:W-:Y:S01]  /*292f0*/  MOV R2, R252 ;  /* 0x000000fc00027202 */ /* 0x000fe20000000f00 */
[----:B------:R-:W-:Y:S05]  /*29300*/  BRA `(.L_x_2140) ;  /* 0xffff633000007947 */ /* 0x000fea000383ffff */
.L_x_2047:
[----:B------:R-:W-:Y:S01]  /*29310*/  IMAD.MOV.U32 R136, RZ, RZ, R18 ;  /* 0x000000ffff887224 */ /* 0x000fe200078e0012 */
[----:B------:R-:W-:Y:S01]  /*29320*/  MOV R251, 0x2 ;  /* 0x0000000200fb7802 */ /* 0x000fe20000000f00 */
[----:B------:R-:W-:Y:S01]  /*29330*/  IMAD.MOV.U32 R3, RZ, RZ, 0x181f ;  /* 0x0000181fff037424 */ /* 0x000fe200078e00ff */
[----:B------:R-:W-:-:S02]  /*29340*/  MOV R2, 0x29360 ;  /* 0x0002936000027802 */ /* 0x000fc40000000f00 */
[----:B------:R-:W-:Y:S05]  /*29350*/  CALL.REL.NOINC `($__internal_7_$__cuda_sm70_shflsync_idx_p) ;  /* 0x000016c000007944 */ /* 0x000fea0003c00000 */
[----:B------:R-:W-:Y:S01]  /*29360*/  MOV R11, R252 ;  /* 0x000000fc000b7202 */ /* 0x000fe20000000f00 */
[----:B------:R-:W-:Y:S05]  /*29370*/  BRA `(.L_x_2141) ;  /* 0xffff655000007947 */ /* 0x000fea000383ffff */
.L_x_2048:
[----:B------:R-:W-:Y:S01]  /*29380*/  IMAD.MOV.U32 R136, RZ, RZ, R16 ;  /* 0x000000ffff887224 */ /* 0x000fe200078e0010 */
[----:B------:R-:W-:Y:S01]  /*29390*/  MOV R251, 0x2 ;  /* 0x0000000200fb7802 */ /* 0x000fe20000000f00 */
[----:B------:R-:W-:Y:S01]  /*293a0*/  IMAD.MOV.U32 R3, RZ, RZ, 0x181f ;  /* 0x0000181fff037424 */ /* 0x000fe200078e00ff */
[----:B------:R-:W-:-:S02]  /*293b0*/  MOV R2, 0x293d0 ;  /* 0x000293d000027802 */ /* 0x000fc40000000f00 */
[----:B-12---:R-:W-:Y:S05]  /*293c0*/  CALL.REL.NOINC `($__internal_7_$__cuda_sm70_shflsync_idx_p) ;  /* 0x0000165000007944 */ /* 0x006fea0003c00000 */
[----:B------:R-:W-:Y:S01]  /*293d0*/  IMAD.MOV.U32 R136, RZ, RZ, R22 ;  /* 0x000000ffff887224 */ /* 0x000fe200078e0016 */
[----:B------:R-:W-:Y:S01]  /*293e0*/  MOV R3, 0x181f ;  /* 0x0000181f00037802 */ /* 0x000fe20000000f00 */
[----:B------:R-:W-:Y:S01]  /*293f0*/  IMAD.MOV.U32 R251, RZ, RZ, 0x2 ;  /* 0x00000002fffb7424 */ /* 0x000fe200078e00ff */
[----:B------:R-:W-:-:S02]  /*29400*/  MOV R10, R252 ;  /* 0x000000fc000a7202 */ /* 0x000fc40000000f00 */
[----:B------:R-:W-:Y:S02]  /*29410*/  MOV R2, 0x29430 ;  /* 0x0002943000027802 */ /* 0x000fe40000000f00 */
[----:B------:R-:W-:Y:S05]  /*29420*/  CALL.REL.NOINC `($__internal_7_$__cuda_sm70_shflsync_idx_p) ;  /* 0x000015f000007944 */ /* 0x000fea0003c00000 */
        /* <DEDUP_REMOVED lines=8> */
.L_x_2051:
        /* <DEDUP_REMOVED lines=26> */
.L_x_2054:
[----:B------:R-:W-:Y:S01]  /*29650*/  IMAD.MOV.U32 R136, RZ, RZ, R18 ;  /* 0x000000ffff887224 */ /* 0x000fe200078e0012 */
[----:B------:R-:W-:Y:S01]  /*29660*/  MOV R251, 0x4 ;  /* 0x0000000400fb7802 */ /* 0x000fe20000000f00 */
[----:B------:R-:W-:Y:S01]  /*29670*/  IMAD.MOV.U32 R3, RZ, RZ, 0x181f ;  /* 0x0000181fff037424 */ /* 0x000fe200078e00ff */
[----:B------:R-:W-:-:S02]  /*29680*/  MOV R2, 0x296a0 ;  /* 0x000296a000027802 */ /* 0x000fc40000000f00 */
[----:B------:R-:W-:Y:S05]  /*29690*/  CALL.REL.NOINC `($__internal_7_$__cuda_sm70_shflsync_idx_p) ;  /* 0x0000138000007944 */ /* 0x000fea0003c00000 */
[----:B------:R-:W-:Y:S01]  /*296a0*/  MOV R11, R252 ;  /* 0x000000fc000b7202 */ /* 0x000fe20000000f00 */
[----:B------:R-:W-:Y:S05]  /*296b0*/  BRA `(.L_x_2144) ;  /* 0xffff67c000007947 */ /* 0x000fea000383ffff */
.L_x_2055:
        /* <DEDUP_REMOVED lines=19> */
.L_x_2058:
[----:B------:R-:W-:Y:S01]  /*297f0*/  IMAD.MOV.U32 R136, RZ, RZ, R18 ;  /* 0x000000ffff887224 */ /* 0x000fe200078e0012 */
[----:B------:R-:W-:Y:S01]  /*29800*/  MOV R251, 0x5 ;  /* 0x0000000500fb7802 */ /* 0x000fe20000000f00 */
[----:B------:R-:W-:Y:S01]  /*29810*/  IMAD.MOV.U32 R3, RZ, RZ, 0x181f ;  /* 0x0000181fff037424 */ /* 0x000fe200078e00ff */
[----:B------:R-:W-:Y:S02]  /*29820*/  MOV R2, 0x29840 ;  /* 0x0002984000027802 */ /* 0x000fe40000000f00 */
[----:B---3--:R-:W-:Y:S05]  /*29830*/  CALL.REL.NOINC `($__internal_7_$__cuda_sm70_shflsync_idx_p) ;  /* 0x000011e000007944 */ /* 0x008fea0003c00000 */
[----:B------:R-:W-:Y:S01]  /*29840*/  MOV R11, R252 ;  /* 0x000000fc000b7202 */ /* 0x000fe20000000f00 */
[----:B------:R-:W-:Y:S05]  /*29850*/  BRA `(.L_x_2146) ;  /* 0xffff692000007947 */ /* 0x000fea000383ffff */
.L_x_2059:
[----:B------:R-:W-:Y:S01]  /*29860*/  IMAD.MOV.U32 R136, RZ, RZ, R16 ;  /* 0x000000ffff887224 */ /* 0x000fe200078e0010 */
[----:B------:R-:W-:Y:S01]  /*29870*/  MOV R251, 0x5 ;  /* 0x0000000500fb7802 */ /* 0x000fe20000000f00 */
[----:B------:R-:W-:Y:S01]  /*29880*/  IMAD.MOV.U32 R3, RZ, RZ, 0x181f ;  /* 0x0000181fff037424 */ /* 0x000fe200078e00ff */
[----:B------:R-:W-:-:S02]  /*29890*/  MOV R2, 0x298b0 ;  /* 0x000298b000027802 */ /* 0x000fc40000000f00 */
[----:B-123--:R-:W-:Y:S05]  /*298a0*/  CALL.REL.NOINC `($__internal_7_$__cuda_sm70_shflsync_idx_p) ;  /* 0x0000117000007944 */ /* 0x00efea0003c00000 */
        /* <DEDUP_REMOVED lines=14> */
.L_x_2062:
[----:B------:R-:W-:Y:S01]  /*29990*/  IMAD.MOV.U32 R136, RZ, RZ, R18 ;  /* 0x000000ffff887224 */ /* 0x000fe200078e0012 */
[----:B------:R-:W-:Y:S01]  /*299a0*/  MOV R251, 0x6 ;  /* 0x0000000600fb7802 */ /* 0x000fe20000000f00 */
[----:B------:R-:W-:Y:S01]  /*299b0*/  IMAD.MOV.U32 R3, RZ, RZ, 0x181f ;  /* 0x0000181fff037424 */ /* 0x000fe200078e00ff */
[----:B------:R-:W-:Y:S02]  /*299c0*/  MOV R2, 0x299e0 ;  /* 0x000299e000027802 */ /* 0x000fe40000000f00 */
[----:B----4-:R-:W-:Y:S05]  /*299d0*/  CALL.REL.NOINC `($__internal_7_$__cuda_sm70_shflsync_idx_p) ;  /* 0x0000104000007944 */ /* 0x010fea0003c00000 */
[----:B------:R-:W-:Y:S01]  /*299e0*/  MOV R11, R252 ;  /* 0x000000fc000b7202 */ /* 0x000fe20000000f00 */
[----:B------:R-:W-:Y:S05]  /*299f0*/  BRA `(.L_x_2148) ;  /* 0xffff6a6000007947 */ /* 0x000fea000383ffff */
.L_x_2063:
[----:B------:R-:W-:Y:S01]  /*29a00*/  IMAD.MOV.U32 R136, RZ, RZ, R16 ;  /* 0x000000ffff887224 */ /* 0x000fe200078e0010 */
[----:B------:R-:W-:Y:S01]  /*29a10*/  MOV R251, 0x6 ;  /* 0x0000000600fb7802 */ /* 0x000fe20000000f00 */
[----:B------:R-:W-:Y:S01]  /*29a20*/  IMAD.MOV.U32 R3, RZ, RZ, 0x181f ;  /* 0x0000181fff037424 */ /* 0x000fe200078e00ff */
[----:B------:R-:W-:-:S02]  /*29a30*/  MOV R2, 0x29a50 ;  /* 0x00029a5000027802 */ /* 0x000fc40000000f00 */
[----:B-12-4-:R-:W-:Y:S05]  /*29a40*/  CALL.REL.NOINC `($__internal_7_$__cuda_sm70_shflsync_idx_p) ;  /* 0x00000fd000007944 */ /* 0x016fea0003c00000 */
        /* <DEDUP_REMOVED lines=14> */
.L_x_2066:
[----:B------:R-:W-:Y:S01]  /*29b30*/  IMAD.MOV.U32 R136, RZ, RZ, R18 ;  /* 0x000000ffff887224 */ /* 0x000fe200078e0012 */
[----:B------:R-:W-:Y:S01]  /*29b40*/  MOV R251, 0x7 ;  /* 0x0000000700fb7802 */ /* 0x000fe20000000f00 */
[----:B------:R-:W-:Y:S01]  /*29b50*/  IMAD.MOV.U32 R3, RZ, RZ, 0x181f ;  /* 0x0000181fff037424 */ /* 0x000fe200078e00ff */
[----:B------:R-:W-:Y:S02]  /*29b60*/  MOV R2, 0x29b80 ;  /* 0x00029b8000027802 */ /* 0x000fe40000000f00 */
[----:B---3--:R-:W-:Y:S05]  /*29b70*/  CALL.REL.NOINC `($__internal_7_$__cuda_sm70_shflsync_idx_p) ;  /* 0x00000ea000007944 */ /* 0x008fea0003c00000 */
[----:B------:R-:W-:Y:S01]  /*29b80*/  MOV R11, R252 ;  /* 0x000000fc000b7202 */ /* 0x000fe20000000f00 */
[----:B------:R-:W-:Y:S05]  /*29b90*/  BRA `(.L_x_2150) ;  /* 0xffff6c0000007947 */ /* 0x000fea000383ffff */
.L_x_2067:
        /* <DEDUP_REMOVED lines=19> */
.L_x_2102:
[----:B------:R-:W-:Y:S01]  /*29cd0*/  IMAD.MOV.U32 R136, RZ, RZ, R15 ;  /* 0x000000ffff887224 */ /* 0x000fe200078e000f */
[----:B------:R-:W-:Y:S01]  /*29ce0*/  MOV R251, RZ ;  /* 0x000000ff00fb7202 */ /* 0x000fe20000000f00 */
[----:B------:R-:W-:Y:S01]  /*29cf0*/  IMAD.MOV.U32 R3, RZ, RZ, 0x181f ;  /* 0x0000181fff037424 */ /* 0x000fe200078e00ff */
[----:B------:R-:W-:Y:S02]  /*29d00*/  MOV R2, 0x29d20 ;  /* 0x00029d2000027802 */ /* 0x000fe40000000f00 */
[----:B------:R-:W-:Y:S05]  /*29d10*/  CALL.REL.NOINC `($__internal_7_$__cuda_sm70_shflsync_idx_p) ;  /* 0x00000d0000007944 */ /* 0x000fea0003c00000 */
[----:B------:R-:W-:Y:S01]  /*29d20*/  MOV R11, R252 ;  /* 0x000000fc000b7202 */ /* 0x000fe20000000f00 */
[----:B------:R-:W-:Y:S05]  /*29d30*/  BRA `(.L_x_2152) ;  /* 0xffffa4e000007947 */ /* 0x000fea000383ffff */
.L_x_2103:
        /* <DEDUP_REMOVED lines=19> */
.L_x_2104:
        /* <DEDUP_REMOVED lines=26> */
.L_x_2107:
[----:B------:R-:W-:Y:S01]  /*2a010*/  IMAD.MOV.U32 R136, RZ, RZ, R15 ;  /* 0x000000ffff887224 */ /* 0x000fe200078e000f */
[----:B------:R-:W-:Y:S01]  /*2a020*/  MOV R251, 0x2 ;  /* 0x0000000200fb7802 */ /* 0x000fe20000000f00 */
[----:B------:R-:W-:Y:S01]  /*2a030*/  IMAD.MOV.U32 R3, RZ, RZ, 0x181f ;  /* 0x0000181fff037424 */ /* 0x000fe200078e00ff */
[----:B------:R-:W-:-:S02]  /*2a040*/  MOV R2, 0x2a060 ;  /* 0x0002a06000027802 */ /* 0x000fc40000000f00 */
[----:B---3--:R-:W-:Y:S05]  /*2a050*/  CALL.REL.NOINC `($__internal_7_$__cuda_sm70_shflsync_idx_p) ;  /* 0x000009c000007944 */ /* 0x008fea0003c00000 */
[----:B------:R-:W-:Y:S01]  /*2a060*/  MOV R11, R252 ;  /* 0x000000fc000b7202 */ /* 0x000fe20000000f00 */
[----:B------:R-:W-:Y:S05]  /*2a070*/  BRA `(.L_x_2155) ;  /* 0xffffa65000007947 */ /* 0x000fea000383ffff */
.L_x_2108:
        /* <DEDUP_REMOVED lines=19> */
.L_x_2109:
[----:B------:R-:W-:Y:S01]  /*2a1b0*/  IMAD.MOV.U32 R136, RZ, RZ, R15 ;  /* 0x000000ffff887224 */ /* 0x000fe200078e000f */
[----:B------:R-:W-:Y:S01]  /*2a1c0*/  MOV R251, 0x3 ;  /* 0x0000000300fb7802 */ /* 0x000fe20000000f00 */
[----:B------:R-:W-:Y:S01]  /*2a1d0*/  IMAD.MOV.U32 R3, RZ, RZ, 0x181f ;  /* 0x0000181fff037424 */ /* 0x000fe200078e00ff */
[----:B------:R-:W-:Y:S02]  /*2a1e0*/  MOV R2, 0x2a200 ;  /* 0x0002a20000027802 */ /* 0x000fe40000000f00 */
[----:B----4-:R-:W-:Y:S05]  /*2a1f0*/  CALL.REL.NOINC `($__internal_7_$__cuda_sm70_shflsync_idx_p) ;  /* 0x0000082000007944 */ /* 0x010fea0003c00000 */
        /* <DEDUP_REMOVED lines=21> */
.L_x_2112:
[----:B------:R-:W-:Y:S01]  /*2a350*/  IMAD.MOV.U32 R136, RZ, RZ, R15 ;  /* 0x000000ffff887224 */ /* 0x000fe200078e000f */
[----:B------:R-:W-:Y:S01]  /*2a360*/  MOV R251, 0x4 ;  /* 0x0000000400fb7802 */ /* 0x000fe20000000f00 */
[----:B------:R-:W-:Y:S01]  /*2a370*/  IMAD.MOV.U32 R3, RZ, RZ, 0x181f ;  /* 0x0000181fff037424 */ /* 0x000fe200078e00ff */
[----:B------:R-:W-:-:S02]  /*2a380*/  MOV R2, 0x2a3a0 ;  /* 0x0002a3a000027802 */ /* 0x000fc40000000f00 */
[----:B----4-:R-:W-:Y:S05]  /*2a390*/  CALL.REL.NOINC `($__internal_7_$__cuda_sm70_shflsync_idx_p) ;  /* 0x0000068000007944 */ /* 0x010fea0003c00000 */
[----:B------:R-:W-:Y:S01]  /*2a3a0*/  MOV R11, R252 ;  /* 0x000000fc000b7202 */ /* 0x000fe20000000f00 */
[----:B------:R-:W-:Y:S05]  /*2a3b0*/  BRA `(.L_x_2158) ;  /* 0xffffa79000007947 */ /* 0x000fea000383ffff */
.L_x_2113:
        /* <DEDUP_REMOVED lines=19> */
.L_x_2114:
        /* <DEDUP_REMOVED lines=26> */
.L_x_2117:
[----:B------:R-:W-:Y:S01]  /*2a690*/  IMAD.MOV.U32 R136, RZ, RZ, R15 ;  /* 0x000000ffff887224 */ /* 0x000fe200078e000f */
[----:B------:R-:W-:Y:S01]  /*2a6a0*/  MOV R251, 0x6 ;  /* 0x0000000600fb7802 */ /* 0x000fe20000000f00 */
[----:B------:R-:W-:Y:S01]  /*2a6b0*/  IMAD.MOV.U32 R3, RZ, RZ, 0x181f ;  /* 0x0000181fff037424 */ /* 0x000fe200078e00ff */
[----:B------:R-:W-:-:S02]  /*2a6c0*/  MOV R2, 0x2a6e0 ;  /* 0x0002a6e000027802 */ /* 0x000fc40000000f00 */
[----:B---3--:R-:W-:Y:S05]  /*2a6d0*/  CALL.REL.NOINC `($__internal_7_$__cuda_sm70_shflsync_idx_p) ;  /* 0x0000034000007944 */ /* 0x008fea0003c00000 */
[----:B------:R-:W-:Y:S01]  /*2a6e0*/  MOV R11, R252 ;  /* 0x000000fc000b7202 */ /* 0x000fe20000000f00 */
[----:B------:R-:W-:Y:S05]  /*2a6f0*/  BRA `(.L_x_2161) ;  /* 0xffffa8d000007947 */ /* 0x000fea000383ffff */
.L_x_2118:
        /* <DEDUP_REMOVED lines=19> */
.L_x_2121:
[----:B------:R-:W-:Y:S01]  /*2a830*/  IMAD.MOV.U32 R136, RZ, RZ, R15 ;  /* 0x000000ffff887224 */ /* 0x000fe200078e000f */
[----:B------:R-:W-:Y:S01]  /*2a840*/  MOV R251, 0x7 ;  /* 0x0000000700fb7802 */ /* 0x000fe20000000f00 */
[----:B------:R-:W-:Y:S01]  /*2a850*/  IMAD.MOV.U32 R3, RZ, RZ, 0x181f ;  /* 0x0000181fff037424 */ /* 0x000fe200078e00ff */
[----:B------:R-:W-:Y:S02]  /*2a860*/  MOV R2, 0x2a880 ;  /* 0x0002a88000027802 */ /* 0x000fe40000000f00 */
[----:B---34-:R-:W-:Y:S05]  /*2a870*/  CALL.REL.NOINC `($__internal_7_$__cuda_sm70_shflsync_idx_p) ;  /* 0x000001a000007944 */ /* 0x018fea0003c00000 */
[----:B------:R-:W-:Y:S01]  /*2a880*/  IMAD.MOV.U32 R11, RZ, RZ, R252 ;  /* 0x000000ffff0b7224 */ /* 0x000fe200078e00fc */
[----:B------:R-:W-:Y:S01]  /*2a890*/  MOV R251, 0x7 ;  /* 0x0000000700fb7802 */ /* 0x000fe20000000f00 */
[----:B------:R-:W-:Y:S01]  /*2a8a0*/  IMAD.MOV.U32 R136, RZ, RZ, R16 ;  /* 0x000000ffff887224 */ /* 0x000fe200078e0010 */
[----:B------:R-:W-:-:S02]  /*2a8b0*/  MOV R3, 0x181f ;  /* 0x0000181f00037802 */ /* 0x000fc40000000f00 */
[----:B------:R-:W-:Y:S02]  /*2a8c0*/  MOV R2, 0x2a8e0 ;  /* 0x0002a8e000027802 */ /* 0x000fe40000000f00 */
[----:B------:R-:W-:Y:S05]  /*2a8d0*/  CALL.REL.NOINC `($__internal_7_$__cuda_sm70_shflsync_idx_p) ;  /* 0x0000014000007944 */ /* 0x000fea0003c00000 */
[----:B------:R-:W-:Y:S01]  /*2a8e0*/  IMAD.MOV.U32 R136, RZ, RZ, R14 ;  /* 0x000000ffff887224 */ /* 0x000fe200078e000e */
[----:B------:R-:W-:Y:S01]  /*2a8f0*/  MOV R3, 0x181f ;  /* 0x0000181f00037802 */ /* 0x000fe20000000f00 */
[----:B------:R-:W-:Y:S01]  /*2a900*/  IMAD.MOV.U32 R251, RZ, RZ, 0x7 ;  /* 0x00000007fffb7424 */ /* 0x000fe200078e00ff */
[----:B------:R-:W-:Y:S02]  /*2a910*/  MOV R10, R252 ;  /* 0x000000fc000a7202 */ /* 0x000fe40000000f00 */
[----:B------:R-:W-:Y:S02]  /*2a920*/  MOV R2, 0x2a940 ;  /* 0x0002a94000027802 */ /* 0x000fe40000000f00 */
        /* <DEDUP_REMOVED lines=9> */
        .weak           $__internal_6_$__cuda_sm70_shflsync_bfly_p
        .type           $__internal_6_$__cuda_sm70_shflsync_bfly_p,@function
        .size           $__internal_6_$__cuda_sm70_shflsync_bfly_p,($__internal_7_$__cuda_sm70_shflsync_idx_p - $__internal_6_$__cuda_sm70_shflsync_bfly_p)
$__internal_6_$__cuda_sm70_shflsync_bfly_p:
[----:B------:R-:W-:Y:S02]  /*2a9c0*/  MOV R208, 0xffffffff ;  /* 0xffffffff00d07802 */ /* 0x000fe40000000f00 */
[----:B------:R-:W-:-:S02]  /*2a9d0*/  MOV R3, 0x1f ;  /* 0x0000001f00037802 */ /* 0x000fc40000000f00 */
[----:B------:R-:W-:Y:S04]  /*2a9e0*/  WARPSYNC R208 ;  /* 0x000000d000007348 */ /* 0x000fe80003800000 */
[----:B------:R1:W2:Y:S02]  /*2a9f0*/  SHFL.BFLY PT, R0, R132, R0, R3 ;  /* 0x0c00000084007389 */ /* 0x0002a400000e0003 */
[----:B-1----:R-:W-:-:S04]  /*2aa00*/  MOV R3, 0x0 ;  /* 0x0000000000037802 */ /* 0x002fc80000000f00 */
[----:B--2---:R-:W-:Y:S05]  /*2aa10*/  RET.REL.NODEC R2 `(_ZN7cutlass13device_kernelIN5flash19enable_sm80_to_sm89INS1_16FlashAttnFwdSm80INS1_25CollectiveMainloopFwdSm80ILi4ELi1ELb0EN4cute5tupleIJNS5_1CILi128EEENS7_ILi64EEES8_EEELi128ENS_10bfloat16_tEfNS_4arch4Sm80ELb1ELb0ELb0ELb1ELb1ELb1ELb1ELb0EEENS1_21CollectiveEpilogueFwdINS6_IJS8_S8_S9_EEENS6_IJNS7_ILi1EEESH_SH_EEESB_SD_Li128ELb1ELb1ELb0ELb0EEENS1_19SingleTileSchedulerILb1ELb0ELb1ELi128EEEEEEEEEvNT_6ParamsE) ;  /* 0xfffd55e002007950 */ /* 0x004fea0003c3ffff */
        .weak           $__internal_7_$__cuda_sm70_shflsync_idx_p
        .type           $__internal_7_$__cuda_sm70_shflsync_idx_p,@function
        .size           $__internal_7_$__cuda_sm70_shflsync_idx_p,(.L_x_2189 - $__internal_7_$__cuda_sm70_shflsync_idx_p)
$__internal_7_$__cuda_sm70_shflsync_idx_p:
[----:B------:R-:W-:-:S04]  /*2aa20*/  MOV R252, 0xffffffff ;  /* 0xffffffff00fc7802 */ /* 0x000fc80000000f00 */
[----:B------:R-:W-:Y:S04]  /*2aa30*/  WARPSYNC R252 ;  /* 0x000000fc00007348 */ /* 0x000fe80003800000 */
[----:B------:R1:W2:Y:S02]  /*2aa40*/  SHFL.IDX PT, R252, R136, R251, R3 ;  /* 0x000000fb88fc7389 */ /* 0x0002a400000e0003 */
[----:B-1----:R-:W-:-:S04]  /*2aa50*/  MOV R3, 0x0 ;  /* 0x0000000000037802 */ /* 0x002fc80000000f00 */
[----:B--2---:R-:W-:Y:S05]  /*2aa60*/  RET.REL.NODEC R2 `(_ZN7cutlass13device_kernelIN5flash19enable_sm80_to_sm89INS1_16FlashAttnFwdSm80INS1_25CollectiveMainloopFwdSm80ILi4ELi1ELb0EN4cute5tupleIJNS5_1CILi128EEENS7_ILi64EEES8_EEELi128ENS_10bfloat16_tEfNS_4arch4Sm80ELb1ELb0ELb0ELb1ELb1ELb1ELb1ELb0EEENS1_21CollectiveEpilogueFwdINS6_IJS8_S8_S9_EEENS6_IJNS7_ILi1EEESH_SH_EEESB_SD_Li128ELb1ELb1ELb0ELb0EEENS1_19SingleTileSchedulerILb1ELb0ELb1ELi128EEEEEEEEEvNT_6ParamsE) ;  /* 0xfffd559002007950 */ /* 0x004fea0003c3ffff */
.L_x_2164:
        /* <DEDUP_REMOVED lines=9> */
.L_x_2189:


//--------------------- .nv.shared._ZN7cutlass13device_kernelIN5flash19enable_sm80_to_sm89INS1_16FlashAttnFwdSm80INS1_25CollectiveMainloopFwdSm80ILi8ELi1ELb1EN4cute5tupleIJNS5_1CILi128EEES8_S8_EEELi128ENS_10bfloat16_tEfNS_4arch4Sm80ELb0ELb0ELb0ELb0ELb1ELb0ELb1ELb0EEENS1_21CollectiveEpilogueFwdIS9_NS6_IJNS7_ILi1EEESF_SF_EEESA_SC_Li256ELb0ELb1ELb0ELb0EEENS1_19SingleTileSchedulerILb0ELb0ELb1ELi128EEEEEEEEEvNT_6ParamsE --------------------------
	.section	.nv.shared._ZN7cutlass13device_kernelIN5flash19enable_sm80_to_sm89INS1_16FlashAttnFwdSm80INS1_25CollectiveMainloopFwdSm80ILi8ELi1ELb1EN4cute5tupleIJNS5_1CILi128EEES8_S8_EEELi128ENS_10bfloat16_tEfNS_4arch4Sm80ELb0ELb0ELb0ELb0ELb1ELb0ELb1ELb0EEENS1_21CollectiveEpilogueFwdIS9_NS6_IJNS7_ILi1EEESF_SF_EEESA_SC_Li256ELb0ELb1ELb0ELb0EEENS1_19SingleTileSchedulerILb0ELb0ELb1ELi128EEEEEEEEEvNT_6ParamsE,"aw",@nobits
	.sectionflags	@""
	.align	16


//--------------------- .nv.global                --------------------------
	.section	.nv.global,"aw",@nobits
.nv.global:
	.type		_ZN72_INTERNAL_b387d70d_36_flash_fwd_hdim128_bf16_paged_sm80_cu_8e232a79_27194cute1_E,@object
	.size		_ZN72_INTERNAL_b387d70d_36_flash_fwd_hdim128_bf16_paged_sm80_cu_8e232a79_27194cute1_E,(_ZN72_INTERNAL_b387d70d_36_flash_fwd_hdim128_bf16_paged_sm80_cu_8e232a79_27194cuda3std3__45__cpo6cbeginE - _ZN72_INTERNAL_b387d70d_36_flash_fwd_hdim128_bf16_paged_sm80_cu_8e232a79_27194cute1_E)
_ZN72_INTERNAL_b387d70d_36_flash_fwd_hdim128_bf16_paged_sm80_cu_8e232a79_27194cute1_E:
	.zero		1
	.type		_ZN72_INTERNAL_b387d70d_36_flash_fwd_hdim128_bf16_paged_sm80_cu_8e232a79_27194cuda3std3__45__cpo6cbeginE,@object
	.size		_ZN72_INTERNAL_b387d70d_36_flash_fwd_hdim128_bf16_paged_sm80_cu_8e232a79_27194cuda3std3__45__cpo6cbeginE,(_ZN72_INTERNAL_b387d70d_36_flash_fwd_hdim128_bf16_paged_sm80_cu_8e232a79_27194cuda3std3__48in_placeE - _ZN72_INTERNAL_b387d70d_36_flash_fwd_hdim128_bf16_paged_sm80_cu_8e232a79_27194cuda3std3__45__cpo6cbeginE)
_ZN72_INTERNAL_b387d70d_36_flash_fwd_hdim128_bf16_paged_sm80_cu_8e232a79_27194cuda3std3__45__cpo6cbeginE:
	.zero		1
	.type		_ZN72_INTERNAL_b387d70d_36_flash_fwd_hdim128_bf16_paged_sm80_cu_8e232a79_27194cuda3std3__48in_placeE,@object
	.size		_ZN72_INTERNAL_b387d70d_36_flash_fwd_hdim128_bf16_paged_sm80_cu_8e232a79_27194cuda3std3__48in_placeE,(_ZN72_INTERNAL_b387d70d_36_flash_fwd_hdim128_bf16_paged_sm80_cu_8e232a79_27194cuda3std6ranges3__45__cpo9iter_moveE - _ZN72_INTERNAL_b387d70d_36_flash_fwd_hdim128_bf16_paged_sm80_cu_8e232a79_27194cuda3std3__48in_placeE)
_ZN72_INTERNAL_b387d70d_36_flash_fwd_hdim128_bf16_paged_sm80_cu_8e232a79_27194cuda3std3__48in_placeE:
	.zero		1
	.type		_ZN72_INTERNAL_b387d70d_36_flash_fwd_hdim128_bf16_paged_sm80_cu_8e232a79_27194cuda3std6ranges3__45__cpo9iter_moveE,@object
	.size		_ZN72_INTERNAL_b387d70d_36_flash_fwd_hdim128_bf16_paged_sm80_cu_8e232a79_27194cuda3std6ranges3__45__cpo9iter_moveE,(_ZN72_INTERNAL_b387d70d_36_flash_fwd_hdim128_bf16_paged_sm80_cu_8e232a79_27194cuda3std3__45__cpo5beginE - _ZN72_INTERNAL_b387d70d_36_flash_fwd_hdim128_bf16_paged_sm80_cu_8e232a79_27194cuda3std6ranges3__45__cpo9iter_moveE)
_ZN72_INTERNAL_b387d70d_36_flash_fwd_hdim128_bf16_paged_sm80_cu_8e232a79_27194cuda3std6ranges3__45__cpo9iter_moveE:
	.zero		1
	.type		_ZN72_INTERNAL_b387d70d_36_flash_fwd_hdim128_bf16_paged_sm80_cu_8e232a79_27194cuda3std3__45__cpo5beginE,@object
	.size		_ZN72_INTERNAL_b387d70d_36_flash_fwd_hdim128_bf16_paged_sm80_cu_8e232a79_27194cuda3std3__45__cpo5beginE,(_ZN72_INTERNAL_b387d70d_36_flash_fwd_hdim128_bf16_paged_sm80_cu_8e232a79_27194cuda3std3__474_GLOBAL__N__b387d70d_36_flash_fwd_hdim128_bf16_paged_sm80_cu_8e232a79_27196ignoreE - _ZN72_INTERNAL_b387d70d_36_flash_fwd_hdim128_bf16_paged_sm80_cu_8e232a79_27194cuda3std3__45__cpo5beginE)
_ZN72_INTERNAL_b387d70d_36_flash_fwd_hdim128_bf16_paged_sm80_cu_8e232a79_27194cuda3std3__45__cpo5beginE:
	.zero		1
	.type		_ZN72_INTERNAL_b387d70d_36_flash_fwd_hdim128_bf16_paged_sm80_cu_8e232a79_27194cuda3std3__474_GLOBAL__N__b387d70d_36_flash_fwd_hdim128_bf16_paged_sm80_cu_8e232a79_27196ignoreE,@object
	.size		_ZN72_INTERNAL_b387d70d_36_flash_fwd_hdim128_bf16_paged_sm80_cu_8e232a79_27194cuda3std3__474_GLOBAL__N__b387d70d_36_flash_fwd_hdim128_bf16_paged_sm80_cu_8e232a79_27196ignoreE,(_ZN72_INTERNAL_b387d70d_36_flash_fwd_hdim128_bf16_paged_sm80_cu_8e232a79_27194cute7productE - _ZN72_INTERNAL_b387d70d_36_flash_fwd_hdim128_bf16_paged_sm80_cu_8e232a79_27194cuda3std3__474_GLOBAL__N__b387d70d_36_flash_fwd_hdim128_bf16_paged_sm80_cu_8e232a79_27196ignoreE)
_ZN72_INTERNAL_b387d70d_36_flash_fwd_hdim128_bf16_paged_sm80_cu_8e232a79_27194cuda3std3__474_GLOBAL__N__b387d70d_36_flash_fwd_hdim128_bf16_paged_sm80_cu_8e232a79_27196ignoreE:
	.zero		1
	.type		_ZN72_INTERNAL_b387d70d_36_flash_fwd_hdim128_bf16_paged_sm80_cu_8e232a79_27194cute7productE,@object
	.size		_ZN72_INTERNAL_b387d70d_36_flash_fwd_hdim128_bf16_paged_sm80_cu_8e232a79_27194cute7productE,(_ZN72_INTERNAL_b387d70d_36_flash_fwd_hdim128_bf16_paged_sm80_cu_8e232a79_27194cuda3std3__45__cpo3endE - _ZN72_INTERNAL_b387d70d_36_flash_fwd_hdim128_bf16_paged_sm80_cu_8e232a79_27194cute7productE)
_ZN72_INTERNAL_b387d70d_36_flash_fwd_hdim128_bf16_paged_sm80_cu_8e232a79_27194cute7productE:
	.zero		1
	.type		_ZN72_INTERNAL_b387d70d_36_flash_fwd_hdim128_bf16_paged_sm80_cu_8e232a79_27194cuda3std3__45__cpo3endE,@object
	.size		_ZN72_INTERNAL_b387d70d_36_flash_fwd_hdim128_bf16_paged_sm80_cu_8e232a79_27194cuda3std3__45__cpo3endE,(_ZN72_INTERNAL_b387d70d_36_flash_fwd_hdim128_bf16_paged_sm80_cu_8e232a79_27194cuda3std3__419piecewise_constructE - _ZN72_INTERNAL_b387d70d_36_flash_fwd_hdim128_bf16_paged_sm80_cu_8e232a79_27194cuda3std3__45__cpo3endE)
_ZN72_INTERNAL_b387d70d_36_flash_fwd_hdim128_bf16_paged_sm80_cu_8e232a79_27194cuda3std3__45__cpo3endE:
	.zero		1
	.type		_ZN72_INTERNAL_b387d70d_36_flash_fwd_hdim128_bf16_paged_sm80_cu_8e232a79_27194cuda3std3__419piecewise_constructE,@object
	.size		_ZN72_INTERNAL_b387d70d_36_flash_fwd_hdim128_bf16_paged_sm80_cu_8e232a79_27194cuda3std3__419piecewise_constructE,(_ZN72_INTERNAL_b387d70d_36_flash_fwd_hdim128_bf16_paged_sm80_cu_8e232a79_27194cuda3std3__45__cpo4cendE - _ZN72_INTERNAL_b387d70d_36_flash_fwd_hdim128_bf16_paged_sm80_cu_8e232a79_27194cuda3std3__419piecewise_constructE)
_ZN72_INTERNAL_b387d70d_36_flash_fwd_hdim128_bf16_paged_sm80_cu_8e232a79_27194cuda3std3__419piecewise_constructE:
	.zero		1
	.type		_ZN72_INTERNAL_b387d70d_36_flash_fwd_hdim128_bf16_paged_sm80_cu_8e232a79_27194cuda3std3__45__cpo4cendE,@object
	.size		_ZN72_INTERNAL_b387d70d_36_flash_fwd_hdim128_bf16_paged_sm80_cu_8e232a79_27194cuda3std3__45__cpo4cendE,(_ZN72_INTERNAL_b387d70d_36_flash_fwd_hdim128_bf16_paged_sm80_cu_8e232a79_27194cuda3std6ranges3__45__cpo4swapE - _ZN72_INTERNAL_b387d70d_36_flash_fwd_hdim128_bf16_paged_sm80_cu_8e232a79_27194cuda3std3__45__cpo4cendE)
_ZN72_INTERNAL_b387d70d_36_flash_fwd_hdim128_bf16_paged_sm80_cu_8e232a79_27194cuda3std3__45__cpo4cendE:
	.zero		1
	.type		_ZN72_INTERNAL_b387d70d_36_flash_fwd_hdim128_bf16_paged_sm80_cu_8e232a79_27194cuda3std6ranges3__45__cpo4swapE,@object
	.size		_ZN72_INTERNAL_b387d70d_36_flash_fwd_hdim128_bf16_paged_sm80_cu_8e232a79_27194cuda3std6ranges3__45__cpo4swapE,(.L_7 - _ZN72_INTERNAL_b387d70d_36_flash_fwd_hdim128_bf16_paged_sm80_cu_8e232a79_27194cuda3std6ranges3__45__cpo4swapE)
_ZN72_INTERNAL_b387d70d_36_flash_fwd_hdim128_bf16_paged_sm80_cu_8e232a79_27194cuda3std6ranges3__45__cpo4swapE:
	.zero		1
.L_7:


//--------------------- .nv.shared._ZN7cutlass13device_kernelIN5flash19enable_sm80_to_sm89INS1_16FlashAttnFwdSm80INS1_25CollectiveMainloopFwdSm80ILi8ELi1ELb1EN4cute5tupleIJNS5_1CILi128EEES8_S8_EEELi128ENS_10bfloat16_tEfNS_4arch4Sm80ELb0ELb0ELb0ELb1ELb1ELb0ELb1ELb0EEENS1_21CollectiveEpilogueFwdIS9_NS6_IJNS7_ILi1EEESF_SF_EEESA_SC_Li256ELb1ELb1ELb0ELb0EEENS1_19SingleTileSchedulerILb1ELb0ELb1ELi128EEEEEEEEEvNT_6ParamsE --------------------------
	.section	.nv.shared._ZN7cutlass13device_kernelIN5flash19enable_sm80_to_sm89INS1_16FlashAttnFwdSm80INS1_25CollectiveMainloopFwdSm80ILi8ELi1ELb1EN4cute5tupleIJNS5_1CILi128EEES8_S8_EEELi128ENS_10bfloat16_tEfNS_4arch4Sm80ELb0ELb0ELb0ELb1ELb1ELb0ELb1ELb0EEENS1_21CollectiveEpilogueFwdIS9_NS6_IJNS7_ILi1EEESF_SF_EEESA_SC_Li256ELb1ELb1ELb0ELb0EEENS1_19SingleTileSchedulerILb1ELb0ELb1ELi128EEEEEEEEEvNT_6ParamsE,"aw",@nobits
	.sectionflags	@""
	.align	16


//--------------------- .nv.shared._ZN7cutlass13device_kernelIN5flash19enable_sm80_to_sm89INS1_16FlashAttnFwdSm80INS1_25CollectiveMainloopFwdSm80ILi8ELi1ELb1EN4cute5tupleIJNS5_1CILi128EEES8_S8_EEELi128ENS_10bfloat16_tEfNS_4arch4Sm80ELb0ELb0ELb0ELb1ELb1ELb1ELb1ELb0EEENS1_21CollectiveEpilogueFwdIS9_NS6_IJNS7_ILi1EEESF_SF_EEESA_SC_Li256ELb1ELb1ELb0ELb0EEENS1_19SingleTileSchedulerILb1ELb0ELb1ELi128EEEEEEEEEvNT_6ParamsE --------------------------
	.section	.nv.shared._ZN7cutlass13device_kernelIN5flash19enable_sm80_to_sm89INS1_16FlashAttnFwdSm80INS1_25CollectiveMainloopFwdSm80ILi8ELi1ELb1EN4cute5tupleIJNS5_1CILi128EEES8_S8_EEELi128ENS_10bfloat16_tEfNS_4arch4Sm80ELb0ELb0ELb0ELb1ELb1ELb1ELb1ELb0EEENS1_21CollectiveEpilogueFwdIS9_NS6_IJNS7_ILi1EEESF_SF_EEESA_SC_Li256ELb1ELb1ELb0ELb0EEENS1_19SingleTileSchedulerILb1ELb0ELb1ELi128EEEEEEEEEvNT_6ParamsE,"aw",@nobits
	.sectionflags	@""
	.align	16


//--------------------- .nv.shared._ZN7cutlass13device_kernelIN5flash19enable_sm80_to_sm89INS1_16FlashAttnFwdSm80INS1_25CollectiveMainloopFwdSm80ILi8ELi1ELb1EN4cute5tupleIJNS5_1CILi128EEENS7_ILi96EEES8_EEELi128ENS_10bfloat16_tEfNS_4arch4Sm80ELb0ELb1ELb0ELb0ELb1ELb0ELb1ELb0EEENS1_21CollectiveEpilogueFwdINS6_IJS8_S8_S9_EEENS6_IJNS7_ILi1EEESH_SH_EEESB_SD_Li256ELb0ELb1ELb0ELb0EEENS1_19SingleTileSchedulerILb0ELb0ELb1ELi128EEEEEEEEEvNT_6ParamsE --------------------------
	.section	.nv.shared._ZN7cutlass13device_kernelIN5flash19enable_sm80_to_sm89INS1_16FlashAttnFwdSm80INS1_25CollectiveMainloopFwdSm80ILi8ELi1ELb1EN4cute5tupleIJNS5_1CILi128EEENS7_ILi96EEES8_EEELi128ENS_10bfloat16_tEfNS_4arch4Sm80ELb0ELb1ELb0ELb0ELb1ELb0ELb1ELb0EEENS1_21CollectiveEpilogueFwdINS6_IJS8_S8_S9_EEENS6_IJNS7_ILi1EEESH_SH_EEESB_SD_Li256ELb0ELb1ELb0ELb0EEENS1_19SingleTileSchedulerILb0ELb0ELb1ELi128EEEEEEEEEvNT_6ParamsE,"aw",@nobits
	.sectionflags	@""
	.align	16


//--------------------- .nv.shared._ZN7cutlass13device_kernelIN5flash19enable_sm80_to_sm89INS1_16FlashAttnFwdSm80INS1_25CollectiveMainloopFwdSm80ILi8ELi1ELb1EN4cute5tupleIJNS5_1CILi128EEENS7_ILi96EEES8_EEELi128ENS_10bfloat16_tEfNS_4arch4Sm80ELb0ELb1ELb0ELb1ELb1ELb0ELb1ELb0EEENS1_21CollectiveEpilogueFwdINS6_IJS8_S8_S9_EEENS6_IJNS7_ILi1EEESH_SH_EEESB_SD_Li256ELb1ELb1ELb0ELb0EEENS1_19SingleTileSchedulerILb1ELb0ELb1ELi128EEEEEEEEEvNT_6ParamsE --------------------------
	.section	.nv.shared._ZN7cutlass13device_kernelIN5flash19enable_sm80_to_sm89INS1_16FlashAttnFwdSm80INS1_25CollectiveMainloopFwdSm80ILi8ELi1ELb1EN4cute5tupleIJNS5_1CILi128EEENS7_ILi96EEES8_EEELi128ENS_10bfloat16_tEfNS_4arch4Sm80ELb0ELb1ELb0ELb1ELb1ELb0ELb1ELb0EEENS1_21CollectiveEpilogueFwdINS6_IJS8_S8_S9_EEENS6_IJNS7_ILi1EEESH_SH_EEESB_SD_Li256ELb1ELb1ELb0ELb0EEENS1_19SingleTileSchedulerILb1ELb0ELb1ELi128EEEEEEEEEvNT_6ParamsE,"aw",@nobits
	.sectionflags	@""
	.align	16


//--------------------- .nv.shared._ZN7cutlass13device_kernelIN5flash19enable_sm80_to_sm89INS1_16FlashAttnFwdSm80INS1_25CollectiveMainloopFwdSm80ILi8ELi1ELb1EN4cute5tupleIJNS5_1CILi128EEENS7_ILi96EEES8_EEELi128ENS_10bfloat16_tEfNS_4arch4Sm80ELb0ELb1ELb0ELb1ELb1ELb1ELb1ELb0EEENS1_21CollectiveEpilogueFwdINS6_IJS8_S8_S9_EEENS6_IJNS7_ILi1EEESH_SH_EEESB_SD_Li256ELb1ELb1ELb0ELb0EEENS1_19SingleTileSchedulerILb1ELb0ELb1ELi128EEEEEEEEEvNT_6ParamsE --------------------------
	.section	.nv.shared._ZN7cutlass13device_kernelIN5flash19enable_sm80_to_sm89INS1_16FlashAttnFwdSm80INS1_25CollectiveMainloopFwdSm80ILi8ELi1ELb1EN4cute5tupleIJNS5_1CILi128EEENS7_ILi96EEES8_EEELi128ENS_10bfloat16_tEfNS_4arch4Sm80ELb0ELb1ELb0ELb1ELb1ELb1ELb1ELb0EEENS1_21CollectiveEpilogueFwdINS6_IJS8_S8_S9_EEENS6_IJNS7_ILi1EEESH_SH_EEESB_SD_Li256ELb1ELb1ELb0ELb0EEENS1_19SingleTileSchedulerILb1ELb0ELb1ELi128EEEEEEEEEvNT_6ParamsE,"aw",@nobits
	.sectionflags	@""
	.align	16


//--------------------- .nv.shared._ZN7cutlass13device_kernelIN5flash19enable_sm80_to_sm89INS1_16FlashAttnFwdSm80INS1_25CollectiveMainloopFwdSm80ILi8ELi1ELb1EN4cute5tupleIJNS5_1CILi128EEES8_S8_EEELi128ENS_10bfloat16_tEfNS_4arch4Sm80ELb1ELb0ELb0ELb0ELb1ELb0ELb1ELb0EEENS1_21CollectiveEpilogueFwdIS9_NS6_IJNS7_ILi1EEESF_SF_EEESA_SC_Li256ELb0ELb1ELb0ELb0EEENS1_30DynamicPersistentTileSchedulerILi256ELi256ELb0ELb1ELb0EEEEEEEEEvNT_6ParamsE --------------------------
	.section	.nv.shared._ZN7cutlass13device_kernelIN5flash19enable_sm80_to_sm89INS1_16FlashAttnFwdSm80INS1_25CollectiveMainloopFwdSm80ILi8ELi1ELb1EN4cute5tupleIJNS5_1CILi128EEES8_S8_EEELi128ENS_10bfloat16_tEfNS_4arch4Sm80ELb1ELb0ELb0ELb0ELb1ELb0ELb1ELb0EEENS1_21CollectiveEpilogueFwdIS9_NS6_IJNS7_ILi1EEESF_SF_EEESA_SC_Li256ELb0ELb1ELb0ELb0EEENS1_30DynamicPersistentTileSchedulerILi256ELi256ELb0ELb1ELb0EEEEEEEEEvNT_6ParamsE,"aw",@nobits
	.sectionflags	@""
	.align	16


//--------------------- .nv.shared._ZN7cutlass13device_kernelIN5flash19enable_sm80_to_sm89INS1_16FlashAttnFwdSm80INS1_25CollectiveMainloopFwdSm80ILi8ELi1ELb1EN4cute5tupleIJNS5_1CILi128EEES8_S8_EEELi128ENS_10bfloat16_tEfNS_4arch4Sm80ELb1ELb0ELb0ELb1ELb1ELb0ELb1ELb0EEENS1_21CollectiveEpilogueFwdIS9_NS6_IJNS7_ILi1EEESF_SF_EEESA_SC_Li256ELb1ELb1ELb0ELb0EEENS1_19SingleTileSchedulerILb1ELb0ELb1ELi128EEEEEEEEEvNT_6ParamsE --------------------------
	.section	.nv.shared._ZN7cutlass13device_kernelIN5flash19enable_sm80_to_sm89INS1_16FlashAttnFwdSm80INS1_25CollectiveMainloopFwdSm80ILi8ELi1ELb1EN4cute5tupleIJNS5_1CILi128EEES8_S8_EEELi128ENS_10bfloat16_tEfNS_4arch4Sm80ELb1ELb0ELb0ELb1ELb1ELb0ELb1ELb0EEENS1_21CollectiveEpilogueFwdIS9_NS6_IJNS7_ILi1EEESF_SF_EEESA_SC_Li256ELb1ELb1ELb0ELb0EEENS1_19SingleTileSchedulerILb1ELb0ELb1ELi128EEEEEEEEEvNT_6ParamsE,"aw",@nobits
	.sectionflags	@""
	.align	16


//--------------------- .nv.shared._ZN7cutlass13device_kernelIN5flash19enable_sm80_to_sm89INS1_16FlashAttnFwdSm80INS1_25CollectiveMainloopFwdSm80ILi8ELi1ELb1EN4cute5tupleIJNS5_1CILi128EEES8_S8_EEELi128ENS_10bfloat16_tEfNS_4arch4Sm80ELb1ELb0ELb0ELb1ELb1ELb1ELb1ELb0EEENS1_21CollectiveEpilogueFwdIS9_NS6_IJNS7_ILi1EEESF_SF_EEESA_SC_Li256ELb1ELb1ELb0ELb0EEENS1_19SingleTileSchedulerILb1ELb0ELb1ELi128EEEEEEEEEvNT_6ParamsE --------------------------
	.section	.nv.shared._ZN7cutlass13device_kernelIN5flash19enable_sm80_to_sm89INS1_16FlashAttnFwdSm80INS1_25CollectiveMainloopFwdSm80ILi8ELi1ELb1EN4cute5tupleIJNS5_1CILi128EEES8_S8_EEELi128ENS_10bfloat16_tEfNS_4arch4Sm80ELb1ELb0ELb0ELb1ELb1ELb1ELb1ELb0EEENS1_21CollectiveEpilogueFwdIS9_NS6_IJNS7_ILi1EEESF_SF_EEESA_SC_Li256ELb1ELb1ELb0ELb0EEENS1_19SingleTileSchedulerILb1ELb0ELb1ELi128EEEEEEEEEvNT_6ParamsE,"aw",@nobits
	.sectionflags	@""
	.align	16


//--------------------- .nv.shared._ZN7cutlass13device_kernelIN5flash19enable_sm80_to_sm89INS1_16FlashAttnFwdSm80INS1_25CollectiveMainloopFwdSm80ILi4ELi1ELb0EN4cute5tupleIJNS5_1CILi128EEENS7_ILi64EEES8_EEELi128ENS_10bfloat16_tEfNS_4arch4Sm80ELb0ELb0ELb0ELb0ELb1ELb0ELb1ELb0EEENS1_21CollectiveEpilogueFwdINS6_IJS8_S8_S9_EEENS6_IJNS7_ILi1EEESH_SH_EEESB_SD_Li128ELb0ELb1ELb0ELb0EEENS1_19SingleTileSchedulerILb0ELb0ELb1ELi128EEEEEEEEEvNT_6ParamsE --------------------------
	.section	.nv.shared._ZN7cutlass13device_kernelIN5flash19enable_sm80_to_sm89INS1_16FlashAttnFwdSm80INS1_25CollectiveMainloopFwdSm80ILi4ELi1ELb0EN4cute5tupleIJNS5_1CILi128EEENS7_ILi64EEES8_EEELi128ENS_10bfloat16_tEfNS_4arch4Sm80ELb0ELb0ELb0ELb0ELb1ELb0ELb1ELb0EEENS1_21CollectiveEpilogueFwdINS6_IJS8_S8_S9_EEENS6_IJNS7_ILi1EEESH_SH_EEESB_SD_Li128ELb0ELb1ELb0ELb0EEENS1_19SingleTileSchedulerILb0ELb0ELb1ELi128EEEEEEEEEvNT_6ParamsE,"aw",@nobits
	.sectionflags	@""
	.align	16


//--------------------- .nv.shared._ZN7cutlass13device_kernelIN5flash19enable_sm80_to_sm89INS1_16FlashAttnFwdSm80INS1_25CollectiveMainloopFwdSm80ILi4ELi1ELb0EN4cute5tupleIJNS5_1CILi128EEENS7_ILi64EEES8_EEELi128ENS_10bfloat16_tEfNS_4arch4Sm80ELb0ELb0ELb0ELb1ELb1ELb0ELb1ELb0EEENS1_21CollectiveEpilogueFwdINS6_IJS8_S8_S9_EEENS6_IJNS7_ILi1EEESH_SH_EEESB_SD_Li128ELb1ELb1ELb0ELb0EEENS1_19SingleTileSchedulerILb1ELb0ELb1ELi128EEEEEEEEEvNT_6ParamsE --------------------------
	.section	.nv.shared._ZN7cutlass13device_kernelIN5flash19enable_sm80_to_sm89INS1_16FlashAttnFwdSm80INS1_25CollectiveMainloopFwdSm80ILi4ELi1ELb0EN4cute5tupleIJNS5_1CILi128EEENS7_ILi64EEES8_EEELi128ENS_10bfloat16_tEfNS_4arch4Sm80ELb0ELb0ELb0ELb1ELb1ELb0ELb1ELb0EEENS1_21CollectiveEpilogueFwdINS6_IJS8_S8_S9_EEENS6_IJNS7_ILi1EEESH_SH_EEESB_SD_Li128ELb1ELb1ELb0ELb0EEENS1_19SingleTileSchedulerILb1ELb0ELb1ELi128EEEEEEEEEvNT_6ParamsE,"aw",@nobits
	.sectionflags	@""
	.align	16


//--------------------- .nv.shared._ZN7cutlass13device_kernelIN5flash19enable_sm80_to_sm89INS1_16FlashAttnFwdSm80INS1_25CollectiveMainloopFwdSm80ILi4ELi1ELb0EN4cute5tupleIJNS5_1CILi128EEENS7_ILi64EEES8_EEELi128ENS_10bfloat16_tEfNS_4arch4Sm80ELb0ELb0ELb0ELb1ELb1ELb1ELb1ELb0EEENS1_21CollectiveEpilogueFwdINS6_IJS8_S8_S9_EEENS6_IJNS7_ILi1EEESH_SH_EEESB_SD_Li128ELb1ELb1ELb0ELb0EEENS1_19SingleTileSchedulerILb1ELb0ELb1ELi128EEEEEEEEEvNT_6ParamsE --------------------------
	.section	.nv.shared._ZN7cutlass13device_kernelIN5flash19enable_sm80_to_sm89INS1_16FlashAttnFwdSm80INS1_25CollectiveMainloopFwdSm80ILi4ELi1ELb0EN4cute5tupleIJNS5_1CILi128EEENS7_ILi64EEES8_EEELi128ENS_10bfloat16_tEfNS_4arch4Sm80ELb0ELb0ELb0ELb1ELb1ELb1ELb1ELb0EEENS1_21CollectiveEpilogueFwdINS6_IJS8_S8_S9_EEENS6_IJNS7_ILi1EEESH_SH_EEESB_SD_Li128ELb1ELb1ELb0ELb0EEENS1_19SingleTileSchedulerILb1ELb0ELb1ELi128EEEEEEEEEvNT_6ParamsE,"aw",@nobits
	.sectionflags	@""
	.align	16


//--------------------- .nv.shared._ZN7cutlass13device_kernelIN5flash19enable_sm80_to_sm89INS1_16FlashAttnFwdSm80INS1_25CollectiveMainloopFwdSm80ILi4ELi1ELb0EN4cute5tupleIJNS5_1CILi128EEENS7_ILi48EEES8_EEELi128ENS_10bfloat16_tEfNS_4arch4Sm80ELb0ELb1ELb0ELb0ELb1ELb0ELb1ELb0EEENS1_21CollectiveEpilogueFwdINS6_IJS8_S8_S9_EEENS6_IJNS7_ILi1EEESH_SH_EEESB_SD_Li128ELb0ELb1ELb0ELb0EEENS1_19SingleTileSchedulerILb0ELb0ELb1ELi128EEEEEEEEEvNT_6ParamsE --------------------------
	.section	.nv.shared._ZN7cutlass13device_kernelIN5flash19enable_sm80_to_sm89INS1_16FlashAttnFwdSm80INS1_25CollectiveMainloopFwdSm80ILi4ELi1ELb0EN4cute5tupleIJNS5_1CILi128EEENS7_ILi48EEES8_EEELi128ENS_10bfloat16_tEfNS_4arch4Sm80ELb0ELb1ELb0ELb0ELb1ELb0ELb1ELb0EEENS1_21CollectiveEpilogueFwdINS6_IJS8_S8_S9_EEENS6_IJNS7_ILi1EEESH_SH_EEESB_SD_Li128ELb0ELb1ELb0ELb0EEENS1_19SingleTileSchedulerILb0ELb0ELb1ELi128EEEEEEEEEvNT_6ParamsE,"aw",@nobits
	.sectionflags	@""
	.align	16


//--------------------- .nv.shared._ZN7cutlass13device_kernelIN5flash19enable_sm80_to_sm89INS1_16FlashAttnFwdSm80INS1_25CollectiveMainloopFwdSm80ILi4ELi1ELb0EN4cute5tupleIJNS5_1CILi128EEENS7_ILi48EEES8_EEELi128ENS_10bfloat16_tEfNS_4arch4Sm80ELb0ELb1ELb0ELb1ELb1ELb0ELb1ELb0EEENS1_21CollectiveEpilogueFwdINS6_IJS8_S8_S9_EEENS6_IJNS7_ILi1EEESH_SH_EEESB_SD_Li128ELb1ELb1ELb0ELb0EEENS1_19SingleTileSchedulerILb1ELb0ELb1ELi128EEEEEEEEEvNT_6ParamsE --------------------------
	.section	.nv.shared._ZN7cutlass13device_kernelIN5flash19enable_sm80_to_sm89INS1_16FlashAttnFwdSm80INS1_25CollectiveMainloopFwdSm80ILi4ELi1ELb0EN4cute5tupleIJNS5_1CILi128EEENS7_ILi48EEES8_EEELi128ENS_10bfloat16_tEfNS_4arch4Sm80ELb0ELb1ELb0ELb1ELb1ELb0ELb1ELb0EEENS1_21CollectiveEpilogueFwdINS6_IJS8_S8_S9_EEENS6_IJNS7_ILi1EEESH_SH_EEESB_SD_Li128ELb1ELb1ELb0ELb0EEENS1_19SingleTileSchedulerILb1ELb0ELb1ELi128EEEEEEEEEvNT_6ParamsE,"aw",@nobits
	.sectionflags	@""
	.align	16


//--------------------- .nv.shared._ZN7cutlass13device_kernelIN5flash19enable_sm80_to_sm89INS1_16FlashAttnFwdSm80INS1_25CollectiveMainloopFwdSm80ILi4ELi1ELb0EN4cute5tupleIJNS5_1CILi128EEENS7_ILi48EEES8_EEELi128ENS_10bfloat16_tEfNS_4arch4Sm80ELb0ELb1ELb0ELb1ELb1ELb1ELb1ELb0EEENS1_21CollectiveEpilogueFwdINS6_IJS8_S8_S9_EEENS6_IJNS7_ILi1EEESH_SH_EEESB_SD_Li128ELb1ELb1ELb0ELb0EEENS1_19SingleTileSchedulerILb1ELb0ELb1ELi128EEEEEEEEEvNT_6ParamsE --------------------------
	.section	.nv.shared._ZN7cutlass13device_kernelIN5flash19enable_sm80_to_sm89INS1_16FlashAttnFwdSm80INS1_25CollectiveMainloopFwdSm80ILi4ELi1ELb0EN4cute5tupleIJNS5_1CILi128EEENS7_ILi48EEES8_EEELi128ENS_10bfloat16_tEfNS_4arch4Sm80ELb0ELb1ELb0ELb1ELb1ELb1ELb1ELb0EEENS1_21CollectiveEpilogueFwdINS6_IJS8_S8_S9_EEENS6_IJNS7_ILi1EEESH_SH_EEESB_SD_Li128ELb1ELb1ELb0ELb0EEENS1_19SingleTileSchedulerILb1ELb0ELb1ELi128EEEEEEEEEvNT_6ParamsE,"aw",@nobits
	.sectionflags	@""
	.align	16


//--------------------- .nv.shared._ZN7cutlass13device_kernelIN5flash19enable_sm80_to_sm89INS1_16FlashAttnFwdSm80INS1_25CollectiveMainloopFwdSm80ILi4ELi1ELb0EN4cute5tupleIJNS5_1CILi128EEENS7_ILi64EEES8_EEELi128ENS_10bfloat16_tEfNS_4arch4Sm80ELb1ELb0ELb0ELb0ELb1ELb0ELb1ELb0EEENS1_21CollectiveEpilogueFwdINS6_IJS8_S8_S9_EEENS6_IJNS7_ILi1EEESH_SH_EEESB_SD_Li128ELb0ELb1ELb0ELb0EEENS1_30DynamicPersistentTileSchedulerILi128ELi128ELb0ELb1ELb0EEEEEEEEEvNT_6ParamsE --------------------------
	.section	.nv.shared._ZN7cutlass13device_kernelIN5flash19enable_sm80_to_sm89INS1_16FlashAttnFwdSm80INS1_25CollectiveMainloopFwdSm80ILi4ELi1ELb0EN4cute5tupleIJNS5_1CILi128EEENS7_ILi64EEES8_EEELi128ENS_10bfloat16_tEfNS_4arch4Sm80ELb1ELb0ELb0ELb0ELb1ELb0ELb1ELb0EEENS1_21CollectiveEpilogueFwdINS6_IJS8_S8_S9_EEENS6_IJNS7_ILi1EEESH_SH_EEESB_SD_Li128ELb0ELb1ELb0ELb0EEENS1_30DynamicPersistentTileSchedulerILi128ELi128ELb0ELb1ELb0EEEEEEEEEvNT_6ParamsE,"aw",@nobits
	.sectionflags	@""
	.align	16


//--------------------- .nv.shared._ZN7cutlass13device_kernelIN5flash19enable_sm80_to_sm89INS1_16FlashAttnFwdSm80INS1_25CollectiveMainloopFwdSm80ILi4ELi1ELb0EN4cute5tupleIJNS5_1CILi128EEENS7_ILi64EEES8_EEELi128ENS_10bfloat16_tEfNS_4arch4Sm80ELb1ELb0ELb0ELb1ELb1ELb0ELb1ELb0EEENS1_21CollectiveEpilogueFwdINS6_IJS8_S8_S9_EEENS6_IJNS7_ILi1EEESH_SH_EEESB_SD_Li128ELb1ELb1ELb0ELb0EEENS1_19SingleTileSchedulerILb1ELb0ELb1ELi128EEEEEEEEEvNT_6ParamsE --------------------------
	.section	.nv.shared._ZN7cutlass13device_kernelIN5flash19enable_sm80_to_sm89INS1_16FlashAttnFwdSm80INS1_25CollectiveMainloopFwdSm80ILi4ELi1ELb0EN4cute5tupleIJNS5_1CILi128EEENS7_ILi64EEES8_EEELi128ENS_10bfloat16_tEfNS_4arch4Sm80ELb1ELb0ELb0ELb1ELb1ELb0ELb1ELb0EEENS1_21CollectiveEpilogueFwdINS6_IJS8_S8_S9_EEENS6_IJNS7_ILi1EEESH_SH_EEESB_SD_Li128ELb1ELb1ELb0ELb0EEENS1_19SingleTileSchedulerILb1ELb0ELb1ELi128EEEEEEEEEvNT_6ParamsE,"aw",@nobits
	.sectionflags	@""
	.align	16


//--------------------- .nv.shared._ZN7cutlass13device_kernelIN5flash19enable_sm80_to_sm89INS1_16FlashAttnFwdSm80INS1_25CollectiveMainloopFwdSm80ILi4ELi1ELb0EN4cute5tupleIJNS5_1CILi128EEENS7_ILi64EEES8_EEELi128ENS_10bfloat16_tEfNS_4arch4Sm80ELb1ELb0ELb0ELb1ELb1ELb1ELb1ELb0EEENS1_21CollectiveEpilogueFwdINS6_IJS8_S8_S9_EEENS6_IJNS7_ILi1EEESH_SH_EEESB_SD_Li128ELb1ELb1ELb0ELb0EEENS1_19SingleTileSchedulerILb1ELb0ELb1ELi128EEEEEEEEEvNT_6ParamsE --------------------------
	.section	.nv.shared._ZN7cutlass13device_kernelIN5flash19enable_sm80_to_sm89INS1_16FlashAttnFwdSm80INS1_25CollectiveMainloopFwdSm80ILi4ELi1ELb0EN4cute5tupleIJNS5_1CILi128EEENS7_ILi64EEES8_EEELi128ENS_10bfloat16_tEfNS_4arch4Sm80ELb1ELb0ELb0ELb1ELb1ELb1ELb1ELb0EEENS1_21CollectiveEpilogueFwdINS6_IJS8_S8_S9_EEENS6_IJNS7_ILi1EEESH_SH_EEESB_SD_Li128ELb1ELb1ELb0ELb0EEENS1_19SingleTileSchedulerILb1ELb0ELb1ELi128EEEEEEEEEvNT_6ParamsE,"aw",@nobits
	.sectionflags	@""
	.align	16
